	.target	sm_103a

	.elftype	@"ET_EXEC"


//--------------------- .note.nv.tkinfo           --------------------------
	.section	.note.nv.tkinfo,"",@"SHT_NOTE"
	.sectionflags	@"SHF_NOTE_NV_TKINFO"
	.tkinfo
        /*0018*/ 	.word	0x00000002
        /*0030*/ 	.string	""
        /*0030*/ 	.string	"ptxas"
        /*0030*/ 	.string	"Cuda compilation tools, release 13.0, V13.0.88"
        /*0030*/ 	.string	"Build cuda_13.0.r13.0/compiler.36424714_0"
        /*0030*/ 	.string	"-arch sm_103a -m 64 "



//--------------------- .note.nv.cuinfo           --------------------------
	.section	.note.nv.cuinfo,"",@"SHT_NOTE"
	.sectionflags	@"SHF_NOTE_NV_CUINFO"
        /*0018*/ 	.short	0x0002
        /*001a*/ 	.short	0x0067
        /*001c*/ 	.short	0x0082
	.zero		2


//--------------------- .nv.info                  --------------------------
	.section	.nv.info,"",@"SHT_CUDA_INFO"
	.align	4


	//----- nvinfo : EIATTR_REGCOUNT
	.align		4
        /*0000*/ 	.byte	0x04, 0x2f
        /*0002*/ 	.short	(.L_205 - .L_204)
	.align		4
.L_204:
        /*0004*/ 	.word	index@(_ZN2at6native13reduce_kernelILi128ELi4ENS0_8ReduceOpIhNS0_14func_wrapper_tIhNS0_55_GLOBAL__N__0955718d_22_SparseCsrTensorMath_cu_868dd54514ReductionAddOpIlEEEEjhLi4ELi4EEEEEvT1_)
        /*0008*/ 	.word	0x00000048


	//----- nvinfo : EIATTR_FRAME_SIZE
	.align		4
.L_205:
        /*000c*/ 	.byte	0x04, 0x11
        /*000e*/ 	.short	(.L_207 - .L_206)
	.align		4
.L_206:
        /*0010*/ 	.word	index@(_ZN2at6native13reduce_kernelILi128ELi4ENS0_8ReduceOpIhNS0_14func_wrapper_tIhNS0_55_GLOBAL__N__0955718d_22_SparseCsrTensorMath_cu_868dd54514ReductionAddOpIlEEEEjhLi4ELi4EEEEEvT1_)
        /*0014*/ 	.word	0x00000000


	//----- nvinfo : EIATTR_REGCOUNT
	.align		4
.L_207:
        /*0018*/ 	.byte	0x04, 0x2f
        /*001a*/ 	.short	(.L_209 - .L_208)
	.align		4
.L_208:
        /*001c*/ 	.word	index@(_ZN2at6native13reduce_kernelILi256ELi2ENS0_8ReduceOpIhNS0_14func_wrapper_tIhNS0_55_GLOBAL__N__0955718d_22_SparseCsrTensorMath_cu_868dd54514ReductionAddOpIlEEEEjhLi4ELi4EEEEEvT1_)
        /*0020*/ 	.word	0x00000030


	//----- nvinfo : EIATTR_FRAME_SIZE
	.align		4
.L_209:
        /*0024*/ 	.byte	0x04, 0x11
        /*0026*/ 	.short	(.L_211 - .L_210)
	.align		4
.L_210:
        /*0028*/ 	.word	index@(_ZN2at6native13reduce_kernelILi256ELi2ENS0_8ReduceOpIhNS0_14func_wrapper_tIhNS0_55_GLOBAL__N__0955718d_22_SparseCsrTensorMath_cu_868dd54514ReductionAddOpIlEEEEjhLi4ELi4EEEEEvT1_)
        /*002c*/ 	.word	0x00000000


	//----- nvinfo : EIATTR_REGCOUNT
	.align		4
.L_211:
        /*0030*/ 	.byte	0x04, 0x2f
        /*0032*/ 	.short	(.L_213 - .L_212)
	.align		4
.L_212:
        /*0034*/ 	.word	index@(_ZN2at6native13reduce_kernelILi512ELi1ENS0_8ReduceOpIhNS0_14func_wrapper_tIhNS0_55_GLOBAL__N__0955718d_22_SparseCsrTensorMath_cu_868dd54514ReductionAddOpIlEEEEjhLi4ELi4EEEEEvT1_)
        /*0038*/ 	.word	0x0000001f


	//----- nvinfo : EIATTR_FRAME_SIZE
	.align		4
.L_213:
        /*003c*/ 	.byte	0x04, 0x11
        /*003e*/ 	.short	(.L_215 - .L_214)
	.align		4
.L_214:
        /*0040*/ 	.word	index@(_ZN2at6native13reduce_kernelILi512ELi1ENS0_8ReduceOpIhNS0_14func_wrapper_tIhNS0_55_GLOBAL__N__0955718d_22_SparseCsrTensorMath_cu_868dd54514ReductionAddOpIlEEEEjhLi4ELi4EEEEEvT1_)
        /*0044*/ 	.word	0x00000000


	//----- nvinfo : EIATTR_REGCOUNT
	.align		4
.L_215:
        /*0048*/ 	.byte	0x04, 0x2f
        /*004a*/ 	.short	(.L_217 - .L_216)
	.align		4
.L_216:
        /*004c*/ 	.word	index@(_ZN2at6native13reduce_kernelILi128ELi4ENS0_8ReduceOpIaNS0_14func_wrapper_tIaNS0_55_GLOBAL__N__0955718d_22_SparseCsrTensorMath_cu_868dd54514ReductionAddOpIlEEEEjaLi4ELi4EEEEEvT1_)
        /*0050*/ 	.word	0x00000048


	//----- nvinfo : EIATTR_FRAME_SIZE
	.align		4
.L_217:
        /*0054*/ 	.byte	0x04, 0x11
        /*0056*/ 	.short	(.L_219 - .L_218)
	.align		4
.L_218:
        /*0058*/ 	.word	index@(_ZN2at6native13reduce_kernelILi128ELi4ENS0_8ReduceOpIaNS0_14func_wrapper_tIaNS0_55_GLOBAL__N__0955718d_22_SparseCsrTensorMath_cu_868dd54514ReductionAddOpIlEEEEjaLi4ELi4EEEEEvT1_)
        /*005c*/ 	.word	0x00000000


	//----- nvinfo : EIATTR_REGCOUNT
	.align		4
.L_219:
        /*0060*/ 	.byte	0x04, 0x2f
        /*0062*/ 	.short	(.L_221 - .L_220)
	.align		4
.L_220:
        /*0064*/ 	.word	index@(_ZN2at6native13reduce_kernelILi256ELi2ENS0_8ReduceOpIaNS0_14func_wrapper_tIaNS0_55_GLOBAL__N__0955718d_22_SparseCsrTensorMath_cu_868dd54514ReductionAddOpIlEEEEjaLi4ELi4EEEEEvT1_)
        /*0068*/ 	.word	0x00000030


	//----- nvinfo : EIATTR_FRAME_SIZE
	.align		4
.L_221:
        /*006c*/ 	.byte	0x04, 0x11
        /*006e*/ 	.short	(.L_223 - .L_222)
	.align		4
.L_222:
        /*0070*/ 	.word	index@(_ZN2at6native13reduce_kernelILi256ELi2ENS0_8ReduceOpIaNS0_14func_wrapper_tIaNS0_55_GLOBAL__N__0955718d_22_SparseCsrTensorMath_cu_868dd54514ReductionAddOpIlEEEEjaLi4ELi4EEEEEvT1_)
        /*0074*/ 	.word	0x00000000


	//----- nvinfo : EIATTR_REGCOUNT
	.align		4
.L_223:
        /*0078*/ 	.byte	0x04, 0x2f
        /*007a*/ 	.short	(.L_225 - .L_224)
	.align		4
.L_224:
        /*007c*/ 	.word	index@(_ZN2at6native13reduce_kernelILi512ELi1ENS0_8ReduceOpIaNS0_14func_wrapper_tIaNS0_55_GLOBAL__N__0955718d_22_SparseCsrTensorMath_cu_868dd54514ReductionAddOpIlEEEEjaLi4ELi4EEEEEvT1_)
        /*0080*/ 	.word	0x0000001f


	//----- nvinfo : EIATTR_FRAME_SIZE
	.align		4
.L_225:
        /*0084*/ 	.byte	0x04, 0x11
        /*0086*/ 	.short	(.L_227 - .L_226)
	.align		4
.L_226:
        /*0088*/ 	.word	index@(_ZN2at6native13reduce_kernelILi512ELi1ENS0_8ReduceOpIaNS0_14func_wrapper_tIaNS0_55_GLOBAL__N__0955718d_22_SparseCsrTensorMath_cu_868dd54514ReductionAddOpIlEEEEjaLi4ELi4EEEEEvT1_)
        /*008c*/ 	.word	0x00000000


	//----- nvinfo : EIATTR_REGCOUNT
	.align		4
.L_227:
        /*0090*/ 	.byte	0x04, 0x2f
        /*0092*/ 	.short	(.L_229 - .L_228)
	.align		4
.L_228:
        /*0094*/ 	.word	index@(_ZN2at6native13reduce_kernelILi128ELi4ENS0_8ReduceOpIiNS0_14func_wrapper_tIiNS0_55_GLOBAL__N__0955718d_22_SparseCsrTensorMath_cu_868dd54514ReductionAddOpIlEEEEjiLi4ELi4EEEEEvT1_)
        /*0098*/ 	.word	0x00000046


	//----- nvinfo : EIATTR_FRAME_SIZE
	.align		4
.L_229:
        /*009c*/ 	.byte	0x04, 0x11
        /*009e*/ 	.short	(.L_231 - .L_230)
	.align		4
.L_230:
        /*00a0*/ 	.word	index@($__internal_21_$__cuda_sm20_div_u64)
        /*00a4*/ 	.word	0x00000000


	//----- nvinfo : EIATTR_FRAME_SIZE
	.align		4
.L_231:
        /*00a8*/ 	.byte	0x04, 0x11
        /*00aa*/ 	.short	(.L_233 - .L_232)
	.align		4
.L_232:
        /*00ac*/ 	.word	index@(_ZN2at6native13reduce_kernelILi128ELi4ENS0_8ReduceOpIiNS0_14func_wrapper_tIiNS0_55_GLOBAL__N__0955718d_22_SparseCsrTensorMath_cu_868dd54514ReductionAddOpIlEEEEjiLi4ELi4EEEEEvT1_)
        /*00b0*/ 	.word	0x00000000


	//----- nvinfo : EIATTR_REGCOUNT
	.align		4
.L_233:
        /*00b4*/ 	.byte	0x04, 0x2f
        /*00b6*/ 	.short	(.L_235 - .L_234)
	.align		4
.L_234:
        /*00b8*/ 	.word	index@(_ZN2at6native13reduce_kernelILi256ELi2ENS0_8ReduceOpIiNS0_14func_wrapper_tIiNS0_55_GLOBAL__N__0955718d_22_SparseCsrTensorMath_cu_868dd54514ReductionAddOpIlEEEEjiLi4ELi4EEEEEvT1_)
        /*00bc*/ 	.word	0x00000030


	//----- nvinfo : EIATTR_FRAME_SIZE
	.align		4
.L_235:
        /*00c0*/ 	.byte	0x04, 0x11
        /*00c2*/ 	.short	(.L_237 - .L_236)
	.align		4
.L_236:
        /*00c4*/ 	.word	index@($__internal_20_$__cuda_sm20_div_u64)
        /*00c8*/ 	.word	0x00000000


	//----- nvinfo : EIATTR_FRAME_SIZE
	.align		4
.L_237:
        /*00cc*/ 	.byte	0x04, 0x11
        /*00ce*/ 	.short	(.L_239 - .L_238)
	.align		4
.L_238:
        /*00d0*/ 	.word	index@(_ZN2at6native13reduce_kernelILi256ELi2ENS0_8ReduceOpIiNS0_14func_wrapper_tIiNS0_55_GLOBAL__N__0955718d_22_SparseCsrTensorMath_cu_868dd54514ReductionAddOpIlEEEEjiLi4ELi4EEEEEvT1_)
        /*00d4*/ 	.word	0x00000000


	//----- nvinfo : EIATTR_REGCOUNT
	.align		4
.L_239:
        /*00d8*/ 	.byte	0x04, 0x2f
        /*00da*/ 	.short	(.L_241 - .L_240)
	.align		4
.L_240:
        /*00dc*/ 	.word	index@(_ZN2at6native13reduce_kernelILi512ELi1ENS0_8ReduceOpIiNS0_14func_wrapper_tIiNS0_55_GLOBAL__N__0955718d_22_SparseCsrTensorMath_cu_868dd54514ReductionAddOpIlEEEEjiLi4ELi4EEEEEvT1_)
        /*00e0*/ 	.word	0x00000020


	//----- nvinfo : EIATTR_FRAME_SIZE
	.align		4
.L_241:
        /*00e4*/ 	.byte	0x04, 0x11
        /*00e6*/ 	.short	(.L_243 - .L_242)
	.align		4
.L_242:
        /*00e8*/ 	.word	index@($__internal_19_$__cuda_sm20_div_u64)
        /*00ec*/ 	.word	0x00000000


	//----- nvinfo : EIATTR_FRAME_SIZE
	.align		4
.L_243:
        /*00f0*/ 	.byte	0x04, 0x11
        /*00f2*/ 	.short	(.L_245 - .L_244)
	.align		4
.L_244:
        /*00f4*/ 	.word	index@(_ZN2at6native13reduce_kernelILi512ELi1ENS0_8ReduceOpIiNS0_14func_wrapper_tIiNS0_55_GLOBAL__N__0955718d_22_SparseCsrTensorMath_cu_868dd54514ReductionAddOpIlEEEEjiLi4ELi4EEEEEvT1_)
        /*00f8*/ 	.word	0x00000000


	//----- nvinfo : EIATTR_REGCOUNT
	.align		4
.L_245:
        /*00fc*/ 	.byte	0x04, 0x2f
        /*00fe*/ 	.short	(.L_247 - .L_246)
	.align		4
.L_246:
        /*0100*/ 	.word	index@(_ZN2at6native13reduce_kernelILi128ELi4ENS0_8ReduceOpIlNS0_14func_wrapper_tIlNS0_55_GLOBAL__N__0955718d_22_SparseCsrTensorMath_cu_868dd54514ReductionAddOpIlEEEEjlLi4ELi4EEEEEvT1_)
        /*0104*/ 	.word	0x0000005a


	//----- nvinfo : EIATTR_FRAME_SIZE
	.align		4
.L_247:
        /*0108*/ 	.byte	0x04, 0x11
        /*010a*/ 	.short	(.L_249 - .L_248)
	.align		4
.L_248:
        /*010c*/ 	.word	index@(_ZN2at6native13reduce_kernelILi128ELi4ENS0_8ReduceOpIlNS0_14func_wrapper_tIlNS0_55_GLOBAL__N__0955718d_22_SparseCsrTensorMath_cu_868dd54514ReductionAddOpIlEEEEjlLi4ELi4EEEEEvT1_)
        /*0110*/ 	.word	0x00000000


	//----- nvinfo : EIATTR_REGCOUNT
	.align		4
.L_249:
        /*0114*/ 	.byte	0x04, 0x2f
        /*0116*/ 	.short	(.L_251 - .L_250)
	.align		4
.L_250:
        /*0118*/ 	.word	index@(_ZN2at6native13reduce_kernelILi256ELi2ENS0_8ReduceOpIlNS0_14func_wrapper_tIlNS0_55_GLOBAL__N__0955718d_22_SparseCsrTensorMath_cu_868dd54514ReductionAddOpIlEEEEjlLi4ELi4EEEEEvT1_)
        /*011c*/ 	.word	0x00000038


	//----- nvinfo : EIATTR_FRAME_SIZE
	.align		4
.L_251:
        /*0120*/ 	.byte	0x04, 0x11
        /*0122*/ 	.short	(.L_253 - .L_252)
	.align		4
.L_252:
        /*0124*/ 	.word	index@(_ZN2at6native13reduce_kernelILi256ELi2ENS0_8ReduceOpIlNS0_14func_wrapper_tIlNS0_55_GLOBAL__N__0955718d_22_SparseCsrTensorMath_cu_868dd54514ReductionAddOpIlEEEEjlLi4ELi4EEEEEvT1_)
        /*0128*/ 	.word	0x00000000


	//----- nvinfo : EIATTR_REGCOUNT
	.align		4
.L_253:
        /*012c*/ 	.byte	0x04, 0x2f
        /*012e*/ 	.short	(.L_255 - .L_254)
	.align		4
.L_254:
        /*0130*/ 	.word	index@(_ZN2at6native13reduce_kernelILi512ELi1ENS0_8ReduceOpIlNS0_14func_wrapper_tIlNS0_55_GLOBAL__N__0955718d_22_SparseCsrTensorMath_cu_868dd54514ReductionAddOpIlEEEEjlLi4ELi4EEEEEvT1_)
        /*0134*/ 	.word	0x00000020


	//----- nvinfo : EIATTR_FRAME_SIZE
	.align		4
.L_255:
        /*0138*/ 	.byte	0x04, 0x11
        /*013a*/ 	.short	(.L_257 - .L_256)
	.align		4
.L_256:
        /*013c*/ 	.word	index@(_ZN2at6native13reduce_kernelILi512ELi1ENS0_8ReduceOpIlNS0_14func_wrapper_tIlNS0_55_GLOBAL__N__0955718d_22_SparseCsrTensorMath_cu_868dd54514ReductionAddOpIlEEEEjlLi4ELi4EEEEEvT1_)
        /*0140*/ 	.word	0x00000008


	//----- nvinfo : EIATTR_REGCOUNT
	.align		4
.L_257:
        /*0144*/ 	.byte	0x04, 0x2f
        /*0146*/ 	.short	(.L_259 - .L_258)
	.align		4
.L_258:
        /*0148*/ 	.word	index@(_ZN2at6native13reduce_kernelILi128ELi4ENS0_8ReduceOpIsNS0_14func_wrapper_tIsNS0_55_GLOBAL__N__0955718d_22_SparseCsrTensorMath_cu_868dd54514ReductionAddOpIlEEEEjsLi4ELi4EEEEEvT1_)
        /*014c*/ 	.word	0x00000045


	//----- nvinfo : EIATTR_FRAME_SIZE
	.align		4
.L_259:
        /*0150*/ 	.byte	0x04, 0x11
        /*0152*/ 	.short	(.L_261 - .L_260)
	.align		4
.L_260:
        /*0154*/ 	.word	index@($__internal_18_$__cuda_sm20_div_u64)
        /*0158*/ 	.word	0x00000000


	//----- nvinfo : EIATTR_FRAME_SIZE
	.align		4
.L_261:
        /*015c*/ 	.byte	0x04, 0x11
        /*015e*/ 	.short	(.L_263 - .L_262)
	.align		4
.L_262:
        /*0160*/ 	.word	index@(_ZN2at6native13reduce_kernelILi128ELi4ENS0_8ReduceOpIsNS0_14func_wrapper_tIsNS0_55_GLOBAL__N__0955718d_22_SparseCsrTensorMath_cu_868dd54514ReductionAddOpIlEEEEjsLi4ELi4EEEEEvT1_)
        /*0164*/ 	.word	0x00000000


	//----- nvinfo : EIATTR_REGCOUNT
	.align		4
.L_263:
        /*0168*/ 	.byte	0x04, 0x2f
        /*016a*/ 	.short	(.L_265 - .L_264)
	.align		4
.L_264:
        /*016c*/ 	.word	index@(_ZN2at6native13reduce_kernelILi256ELi2ENS0_8ReduceOpIsNS0_14func_wrapper_tIsNS0_55_GLOBAL__N__0955718d_22_SparseCsrTensorMath_cu_868dd54514ReductionAddOpIlEEEEjsLi4ELi4EEEEEvT1_)
        /*0170*/ 	.word	0x00000030


	//----- nvinfo : EIATTR_FRAME_SIZE
	.align		4
.L_265:
        /*0174*/ 	.byte	0x04, 0x11
        /*0176*/ 	.short	(.L_267 - .L_266)
	.align		4
.L_266:
        /*0178*/ 	.word	index@($__internal_17_$__cuda_sm20_div_u64)
        /*017c*/ 	.word	0x00000000


	//----- nvinfo : EIATTR_FRAME_SIZE
	.align		4
.L_267:
        /*0180*/ 	.byte	0x04, 0x11
        /*0182*/ 	.short	(.L_269 - .L_268)
	.align		4
.L_268:
        /*0184*/ 	.word	index@(_ZN2at6native13reduce_kernelILi256ELi2ENS0_8ReduceOpIsNS0_14func_wrapper_tIsNS0_55_GLOBAL__N__0955718d_22_SparseCsrTensorMath_cu_868dd54514ReductionAddOpIlEEEEjsLi4ELi4EEEEEvT1_)
        /*0188*/ 	.word	0x00000000


	//----- nvinfo : EIATTR_REGCOUNT
	.align		4
.L_269:
        /*018c*/ 	.byte	0x04, 0x2f
        /*018e*/ 	.short	(.L_271 - .L_270)
	.align		4
.L_270:
        /*0190*/ 	.word	index@(_ZN2at6native13reduce_kernelILi512ELi1ENS0_8ReduceOpIsNS0_14func_wrapper_tIsNS0_55_GLOBAL__N__0955718d_22_SparseCsrTensorMath_cu_868dd54514ReductionAddOpIlEEEEjsLi4ELi4EEEEEvT1_)
        /*0194*/ 	.word	0x00000020


	//----- nvinfo : EIATTR_FRAME_SIZE
	.align		4
.L_271:
        /*0198*/ 	.byte	0x04, 0x11
        /*019a*/ 	.short	(.L_273 - .L_272)
	.align		4
.L_272:
        /*019c*/ 	.word	index@($__internal_16_$__cuda_sm20_div_u64)
        /*01a0*/ 	.word	0x00000000


	//----- nvinfo : EIATTR_FRAME_SIZE
	.align		4
.L_273:
        /*01a4*/ 	.byte	0x04, 0x11
        /*01a6*/ 	.short	(.L_275 - .L_274)
	.align		4
.L_274:
        /*01a8*/ 	.word	index@(_ZN2at6native13reduce_kernelILi512ELi1ENS0_8ReduceOpIsNS0_14func_wrapper_tIsNS0_55_GLOBAL__N__0955718d_22_SparseCsrTensorMath_cu_868dd54514ReductionAddOpIlEEEEjsLi4ELi4EEEEEvT1_)
        /*01ac*/ 	.word	0x00000000


	//----- nvinfo : EIATTR_REGCOUNT
	.align		4
.L_275:
        /*01b0*/ 	.byte	0x04, 0x2f
        /*01b2*/ 	.short	(.L_277 - .L_276)
	.align		4
.L_276:
        /*01b4*/ 	.word	index@(_ZN2at6native13reduce_kernelILi128ELi4ENS0_8ReduceOpIdNS0_14func_wrapper_tIdNS0_55_GLOBAL__N__0955718d_22_SparseCsrTensorMath_cu_868dd54514ReductionAddOpIdEEEEjdLi4ELi4EEEEEvT1_)
        /*01b8*/ 	.word	0x00000058


	//----- nvinfo : EIATTR_FRAME_SIZE
	.align		4
.L_277:
        /*01bc*/ 	.byte	0x04, 0x11
        /*01be*/ 	.short	(.L_279 - .L_278)
	.align		4
.L_278:
        /*01c0*/ 	.word	index@(_ZN2at6native13reduce_kernelILi128ELi4ENS0_8ReduceOpIdNS0_14func_wrapper_tIdNS0_55_GLOBAL__N__0955718d_22_SparseCsrTensorMath_cu_868dd54514ReductionAddOpIdEEEEjdLi4ELi4EEEEEvT1_)
        /*01c4*/ 	.word	0x00000000


	//----- nvinfo : EIATTR_REGCOUNT
	.align		4
.L_279:
        /*01c8*/ 	.byte	0x04, 0x2f
        /*01ca*/ 	.short	(.L_281 - .L_280)
	.align		4
.L_280:
        /*01cc*/ 	.word	index@(_ZN2at6native13reduce_kernelILi256ELi2ENS0_8ReduceOpIdNS0_14func_wrapper_tIdNS0_55_GLOBAL__N__0955718d_22_SparseCsrTensorMath_cu_868dd54514ReductionAddOpIdEEEEjdLi4ELi4EEEEEvT1_)
        /*01d0*/ 	.word	0x00000038


	//----- nvinfo : EIATTR_FRAME_SIZE
	.align		4
.L_281:
        /*01d4*/ 	.byte	0x04, 0x11
        /*01d6*/ 	.short	(.L_283 - .L_282)
	.align		4
.L_282:
        /*01d8*/ 	.word	index@(_ZN2at6native13reduce_kernelILi256ELi2ENS0_8ReduceOpIdNS0_14func_wrapper_tIdNS0_55_GLOBAL__N__0955718d_22_SparseCsrTensorMath_cu_868dd54514ReductionAddOpIdEEEEjdLi4ELi4EEEEEvT1_)
        /*01dc*/ 	.word	0x00000000


	//----- nvinfo : EIATTR_REGCOUNT
	.align		4
.L_283:
        /*01e0*/ 	.byte	0x04, 0x2f
        /*01e2*/ 	.short	(.L_285 - .L_284)
	.align		4
.L_284:
        /*01e4*/ 	.word	index@(_ZN2at6native13reduce_kernelILi512ELi1ENS0_8ReduceOpIdNS0_14func_wrapper_tIdNS0_55_GLOBAL__N__0955718d_22_SparseCsrTensorMath_cu_868dd54514ReductionAddOpIdEEEEjdLi4ELi4EEEEEvT1_)
        /*01e8*/ 	.word	0x00000020


	//----- nvinfo : EIATTR_FRAME_SIZE
	.align		4
.L_285:
        /*01ec*/ 	.byte	0x04, 0x11
        /*01ee*/ 	.short	(.L_287 - .L_286)
	.align		4
.L_286:
        /*01f0*/ 	.word	index@(_ZN2at6native13reduce_kernelILi512ELi1ENS0_8ReduceOpIdNS0_14func_wrapper_tIdNS0_55_GLOBAL__N__0955718d_22_SparseCsrTensorMath_cu_868dd54514ReductionAddOpIdEEEEjdLi4ELi4EEEEEvT1_)
        /*01f4*/ 	.word	0x00000008


	//----- nvinfo : EIATTR_REGCOUNT
	.align		4
.L_287:
        /*01f8*/ 	.byte	0x04, 0x2f
        /*01fa*/ 	.short	(.L_289 - .L_288)
	.align		4
.L_288:
        /*01fc*/ 	.word	index@(_ZN2at6native13reduce_kernelILi128ELi4ENS0_8ReduceOpIfNS0_14func_wrapper_tIfNS0_55_GLOBAL__N__0955718d_22_SparseCsrTensorMath_cu_868dd54514ReductionAddOpIfEEEEjfLi4ELi4EEEEEvT1_)
        /*0200*/ 	.word	0x00000038


	//----- nvinfo : EIATTR_FRAME_SIZE
	.align		4
.L_289:
        /*0204*/ 	.byte	0x04, 0x11
        /*0206*/ 	.short	(.L_291 - .L_290)
	.align		4
.L_290:
        /*0208*/ 	.word	index@(_ZN2at6native13reduce_kernelILi128ELi4ENS0_8ReduceOpIfNS0_14func_wrapper_tIfNS0_55_GLOBAL__N__0955718d_22_SparseCsrTensorMath_cu_868dd54514ReductionAddOpIfEEEEjfLi4ELi4EEEEEvT1_)
        /*020c*/ 	.word	0x00000000


	//----- nvinfo : EIATTR_REGCOUNT
	.align		4
.L_291:
        /*0210*/ 	.byte	0x04, 0x2f
        /*0212*/ 	.short	(.L_293 - .L_292)
	.align		4
.L_292:
        /*0214*/ 	.word	index@(_ZN2at6native13reduce_kernelILi256ELi2ENS0_8ReduceOpIfNS0_14func_wrapper_tIfNS0_55_GLOBAL__N__0955718d_22_SparseCsrTensorMath_cu_868dd54514ReductionAddOpIfEEEEjfLi4ELi4EEEEEvT1_)
        /*0218*/ 	.word	0x00000028


	//----- nvinfo : EIATTR_FRAME_SIZE
	.align		4
.L_293:
        /*021c*/ 	.byte	0x04, 0x11
        /*021e*/ 	.short	(.L_295 - .L_294)
	.align		4
.L_294:
        /*0220*/ 	.word	index@(_ZN2at6native13reduce_kernelILi256ELi2ENS0_8ReduceOpIfNS0_14func_wrapper_tIfNS0_55_GLOBAL__N__0955718d_22_SparseCsrTensorMath_cu_868dd54514ReductionAddOpIfEEEEjfLi4ELi4EEEEEvT1_)
        /*0224*/ 	.word	0x00000000


	//----- nvinfo : EIATTR_REGCOUNT
	.align		4
.L_295:
        /*0228*/ 	.byte	0x04, 0x2f
        /*022a*/ 	.short	(.L_297 - .L_296)
	.align		4
.L_296:
        /*022c*/ 	.word	index@(_ZN2at6native13reduce_kernelILi512ELi1ENS0_8ReduceOpIfNS0_14func_wrapper_tIfNS0_55_GLOBAL__N__0955718d_22_SparseCsrTensorMath_cu_868dd54514ReductionAddOpIfEEEEjfLi4ELi4EEEEEvT1_)
        /*0230*/ 	.word	0x0000001e


	//----- nvinfo : EIATTR_FRAME_SIZE
	.align		4
.L_297:
        /*0234*/ 	.byte	0x04, 0x11
        /*0236*/ 	.short	(.L_299 - .L_298)
	.align		4
.L_298:
        /*0238*/ 	.word	index@(_ZN2at6native13reduce_kernelILi512ELi1ENS0_8ReduceOpIfNS0_14func_wrapper_tIfNS0_55_GLOBAL__N__0955718d_22_SparseCsrTensorMath_cu_868dd54514ReductionAddOpIfEEEEjfLi4ELi4EEEEEvT1_)
        /*023c*/ 	.word	0x00000000


	//----- nvinfo : EIATTR_REGCOUNT
	.align		4
.L_299:
        /*0240*/ 	.byte	0x04, 0x2f
        /*0242*/ 	.short	(.L_301 - .L_300)
	.align		4
.L_300:
        /*0244*/ 	.word	index@(_ZN2at6native13reduce_kernelILi64ELi4ENS0_8ReduceOpIN3c107complexIdEENS0_14func_wrapper_tIS5_NS0_55_GLOBAL__N__0955718d_22_SparseCsrTensorMath_cu_868dd54514ReductionAddOpIS5_EEEEjS5_Li4ELi4EEEEEvT1_)
        /*0248*/ 	.word	0x00000096


	//----- nvinfo : EIATTR_FRAME_SIZE
	.align		4
.L_301:
        /*024c*/ 	.byte	0x04, 0x11
        /*024e*/ 	.short	(.L_303 - .L_302)
	.align		4
.L_302:
        /*0250*/ 	.word	index@(_ZN2at6native13reduce_kernelILi64ELi4ENS0_8ReduceOpIN3c107complexIdEENS0_14func_wrapper_tIS5_NS0_55_GLOBAL__N__0955718d_22_SparseCsrTensorMath_cu_868dd54514ReductionAddOpIS5_EEEEjS5_Li4ELi4EEEEEvT1_)
        /*0254*/ 	.word	0x00000000


	//----- nvinfo : EIATTR_REGCOUNT
	.align		4
.L_303:
        /*0258*/ 	.byte	0x04, 0x2f
        /*025a*/ 	.short	(.L_305 - .L_304)
	.align		4
.L_304:
        /*025c*/ 	.word	index@(_ZN2at6native13reduce_kernelILi128ELi2ENS0_8ReduceOpIN3c107complexIdEENS0_14func_wrapper_tIS5_NS0_55_GLOBAL__N__0955718d_22_SparseCsrTensorMath_cu_868dd54514ReductionAddOpIS5_EEEEjS5_Li4ELi4EEEEEvT1_)
        /*0260*/ 	.word	0x00000056


	//----- nvinfo : EIATTR_FRAME_SIZE
	.align		4
.L_305:
        /*0264*/ 	.byte	0x04, 0x11
        /*0266*/ 	.short	(.L_307 - .L_306)
	.align		4
.L_306:
        /*0268*/ 	.word	index@(_ZN2at6native13reduce_kernelILi128ELi2ENS0_8ReduceOpIN3c107complexIdEENS0_14func_wrapper_tIS5_NS0_55_GLOBAL__N__0955718d_22_SparseCsrTensorMath_cu_868dd54514ReductionAddOpIS5_EEEEjS5_Li4ELi4EEEEEvT1_)
        /*026c*/ 	.word	0x00000000


	//----- nvinfo : EIATTR_REGCOUNT
	.align		4
.L_307:
        /*0270*/ 	.byte	0x04, 0x2f
        /*0272*/ 	.short	(.L_309 - .L_308)
	.align		4
.L_308:
        /*0274*/ 	.word	index@(_ZN2at6native13reduce_kernelILi256ELi1ENS0_8ReduceOpIN3c107complexIdEENS0_14func_wrapper_tIS5_NS0_55_GLOBAL__N__0955718d_22_SparseCsrTensorMath_cu_868dd54514ReductionAddOpIS5_EEEEjS5_Li4ELi4EEEEEvT1_)
        /*0278*/ 	.word	0x00000038


	//----- nvinfo : EIATTR_FRAME_SIZE
	.align		4
.L_309:
        /*027c*/ 	.byte	0x04, 0x11
        /*027e*/ 	.short	(.L_311 - .L_310)
	.align		4
.L_310:
        /*0280*/ 	.word	index@(_ZN2at6native13reduce_kernelILi256ELi1ENS0_8ReduceOpIN3c107complexIdEENS0_14func_wrapper_tIS5_NS0_55_GLOBAL__N__0955718d_22_SparseCsrTensorMath_cu_868dd54514ReductionAddOpIS5_EEEEjS5_Li4ELi4EEEEEvT1_)
        /*0284*/ 	.word	0x00000000


	//----- nvinfo : EIATTR_REGCOUNT
	.align		4
.L_311:
        /*0288*/ 	.byte	0x04, 0x2f
        /*028a*/ 	.short	(.L_313 - .L_312)
	.align		4
.L_312:
        /*028c*/ 	.word	index@(_ZN2at6native13reduce_kernelILi128ELi4ENS0_8ReduceOpIN3c107complexIfEENS0_14func_wrapper_tIS5_NS0_55_GLOBAL__N__0955718d_22_SparseCsrTensorMath_cu_868dd54514ReductionAddOpIS5_EEEEjS5_Li4ELi4EEEEEvT1_)
        /*0290*/ 	.word	0x00000050


	//----- nvinfo : EIATTR_FRAME_SIZE
	.align		4
.L_313:
        /*0294*/ 	.byte	0x04, 0x11
        /*0296*/ 	.short	(.L_315 - .L_314)
	.align		4
.L_314:
        /*0298*/ 	.word	index@(_ZN2at6native13reduce_kernelILi128ELi4ENS0_8ReduceOpIN3c107complexIfEENS0_14func_wrapper_tIS5_NS0_55_GLOBAL__N__0955718d_22_SparseCsrTensorMath_cu_868dd54514ReductionAddOpIS5_EEEEjS5_Li4ELi4EEEEEvT1_)
        /*029c*/ 	.word	0x00000000


	//----- nvinfo : EIATTR_REGCOUNT
	.align		4
.L_315:
        /*02a0*/ 	.byte	0x04, 0x2f
        /*02a2*/ 	.short	(.L_317 - .L_316)
	.align		4
.L_316:
        /*02a4*/ 	.word	index@(_ZN2at6native13reduce_kernelILi256ELi2ENS0_8ReduceOpIN3c107complexIfEENS0_14func_wrapper_tIS5_NS0_55_GLOBAL__N__0955718d_22_SparseCsrTensorMath_cu_868dd54514ReductionAddOpIS5_EEEEjS5_Li4ELi4EEEEEvT1_)
        /*02a8*/ 	.word	0x00000038


	//----- nvinfo : EIATTR_FRAME_SIZE
	.align		4
.L_317:
        /*02ac*/ 	.byte	0x04, 0x11
        /*02ae*/ 	.short	(.L_319 - .L_318)
	.align		4
.L_318:
        /*02b0*/ 	.word	index@(_ZN2at6native13reduce_kernelILi256ELi2ENS0_8ReduceOpIN3c107complexIfEENS0_14func_wrapper_tIS5_NS0_55_GLOBAL__N__0955718d_22_SparseCsrTensorMath_cu_868dd54514ReductionAddOpIS5_EEEEjS5_Li4ELi4EEEEEvT1_)
        /*02b4*/ 	.word	0x00000000


	//----- nvinfo : EIATTR_REGCOUNT
	.align		4
.L_319:
        /*02b8*/ 	.byte	0x04, 0x2f
        /*02ba*/ 	.short	(.L_321 - .L_320)
	.align		4
.L_320:
        /*02bc*/ 	.word	index@(_ZN2at6native13reduce_kernelILi512ELi1ENS0_8ReduceOpIN3c107complexIfEENS0_14func_wrapper_tIS5_NS0_55_GLOBAL__N__0955718d_22_SparseCsrTensorMath_cu_868dd54514ReductionAddOpIS5_EEEEjS5_Li4ELi4EEEEEvT1_)
        /*02c0*/ 	.word	0x00000020


	//----- nvinfo : EIATTR_FRAME_SIZE
	.align		4
.L_321:
        /*02c4*/ 	.byte	0x04, 0x11
        /*02c6*/ 	.short	(.L_323 - .L_322)
	.align		4
.L_322:
        /*02c8*/ 	.word	index@(_ZN2at6native13reduce_kernelILi512ELi1ENS0_8ReduceOpIN3c107complexIfEENS0_14func_wrapper_tIS5_NS0_55_GLOBAL__N__0955718d_22_SparseCsrTensorMath_cu_868dd54514ReductionAddOpIS5_EEEEjS5_Li4ELi4EEEEEvT1_)
        /*02cc*/ 	.word	0x00000008


	//----- nvinfo : EIATTR_REGCOUNT
	.align		4
.L_323:
        /*02d0*/ 	.byte	0x04, 0x2f
        /*02d2*/ 	.short	(.L_325 - .L_324)
	.align		4
.L_324:
        /*02d4*/ 	.word	index@(_ZN2at6native13reduce_kernelILi128ELi4ENS0_8ReduceOpIN3c104HalfENS0_14func_wrapper_tIS4_NS0_55_GLOBAL__N__0955718d_22_SparseCsrTensorMath_cu_868dd54514ReductionAddOpIfEEEEjS4_Li4ELi4EEEEEvT1_)
        /*02d8*/ 	.word	0x00000032


	//----- nvinfo : EIATTR_FRAME_SIZE
	.align		4
.L_325:
        /*02dc*/ 	.byte	0x04, 0x11
        /*02de*/ 	.short	(.L_327 - .L_326)
	.align		4
.L_326:
        /*02e0*/ 	.word	index@($__internal_15_$__cuda_sm20_div_u64)
        /*02e4*/ 	.word	0x00000000


	//----- nvinfo : EIATTR_FRAME_SIZE
	.align		4
.L_327:
        /*02e8*/ 	.byte	0x04, 0x11
        /*02ea*/ 	.short	(.L_329 - .L_328)
	.align		4
.L_328:
        /*02ec*/ 	.word	index@(_ZN2at6native13reduce_kernelILi128ELi4ENS0_8ReduceOpIN3c104HalfENS0_14func_wrapper_tIS4_NS0_55_GLOBAL__N__0955718d_22_SparseCsrTensorMath_cu_868dd54514ReductionAddOpIfEEEEjS4_Li4ELi4EEEEEvT1_)
        /*02f0*/ 	.word	0x00000000


	//----- nvinfo : EIATTR_REGCOUNT
	.align		4
.L_329:
        /*02f4*/ 	.byte	0x04, 0x2f
        /*02f6*/ 	.short	(.L_331 - .L_330)
	.align		4
.L_330:
        /*02f8*/ 	.word	index@(_ZN2at6native13reduce_kernelILi256ELi2ENS0_8ReduceOpIN3c104HalfENS0_14func_wrapper_tIS4_NS0_55_GLOBAL__N__0955718d_22_SparseCsrTensorMath_cu_868dd54514ReductionAddOpIfEEEEjS4_Li4ELi4EEEEEvT1_)
        /*02fc*/ 	.word	0x00000026


	//----- nvinfo : EIATTR_FRAME_SIZE
	.align		4
.L_331:
        /*0300*/ 	.byte	0x04, 0x11
        /*0302*/ 	.short	(.L_333 - .L_332)
	.align		4
.L_332:
        /*0304*/ 	.word	index@($__internal_14_$__cuda_sm20_div_u64)
        /*0308*/ 	.word	0x00000000


	//----- nvinfo : EIATTR_FRAME_SIZE
	.align		4
.L_333:
        /*030c*/ 	.byte	0x04, 0x11
        /*030e*/ 	.short	(.L_335 - .L_334)
	.align		4
.L_334:
        /*0310*/ 	.word	index@(_ZN2at6native13reduce_kernelILi256ELi2ENS0_8ReduceOpIN3c104HalfENS0_14func_wrapper_tIS4_NS0_55_GLOBAL__N__0955718d_22_SparseCsrTensorMath_cu_868dd54514ReductionAddOpIfEEEEjS4_Li4ELi4EEEEEvT1_)
        /*0314*/ 	.word	0x00000000


	//----- nvinfo : EIATTR_REGCOUNT
	.align		4
.L_335:
        /*0318*/ 	.byte	0x04, 0x2f
        /*031a*/ 	.short	(.L_337 - .L_336)
	.align		4
.L_336:
        /*031c*/ 	.word	index@(_ZN2at6native13reduce_kernelILi512ELi1ENS0_8ReduceOpIN3c104HalfENS0_14func_wrapper_tIS4_NS0_55_GLOBAL__N__0955718d_22_SparseCsrTensorMath_cu_868dd54514ReductionAddOpIfEEEEjS4_Li4ELi4EEEEEvT1_)
        /*0320*/ 	.word	0x0000001d


	//----- nvinfo : EIATTR_FRAME_SIZE
	.align		4
.L_337:
        /*0324*/ 	.byte	0x04, 0x11
        /*0326*/ 	.short	(.L_339 - .L_338)
	.align		4
.L_338:
        /*0328*/ 	.word	index@($__internal_13_$__cuda_sm20_div_u64)
        /*032c*/ 	.word	0x00000000


	//----- nvinfo : EIATTR_FRAME_SIZE
	.align		4
.L_339:
        /*0330*/ 	.byte	0x04, 0x11
        /*0332*/ 	.short	(.L_341 - .L_340)
	.align		4
.L_340:
        /*0334*/ 	.word	index@(_ZN2at6native13reduce_kernelILi512ELi1ENS0_8ReduceOpIN3c104HalfENS0_14func_wrapper_tIS4_NS0_55_GLOBAL__N__0955718d_22_SparseCsrTensorMath_cu_868dd54514ReductionAddOpIfEEEEjS4_Li4ELi4EEEEEvT1_)
        /*0338*/ 	.word	0x00000000


	//----- nvinfo : EIATTR_REGCOUNT
	.align		4
.L_341:
        /*033c*/ 	.byte	0x04, 0x2f
        /*033e*/ 	.short	(.L_343 - .L_342)
	.align		4
.L_342:
        /*0340*/ 	.word	index@(_ZN2at6native13reduce_kernelILi128ELi4ENS0_8ReduceOpIN3c108BFloat16ENS0_14func_wrapper_tIS4_NS0_55_GLOBAL__N__0955718d_22_SparseCsrTensorMath_cu_868dd54514ReductionAddOpIfEEEEjS4_Li4ELi4EEEEEvT1_)
        /*0344*/ 	.word	0x00000038


	//----- nvinfo : EIATTR_FRAME_SIZE
	.align		4
.L_343:
        /*0348*/ 	.byte	0x04, 0x11
        /*034a*/ 	.short	(.L_345 - .L_344)
	.align		4
.L_344:
        /*034c*/ 	.word	index@($__internal_12_$__cuda_sm20_div_u64)
        /*0350*/ 	.word	0x00000000


	//----- nvinfo : EIATTR_FRAME_SIZE
	.align		4
.L_345:
        /*0354*/ 	.byte	0x04, 0x11
        /*0356*/ 	.short	(.L_347 - .L_346)
	.align		4
.L_346:
        /*0358*/ 	.word	index@(_ZN2at6native13reduce_kernelILi128ELi4ENS0_8ReduceOpIN3c108BFloat16ENS0_14func_wrapper_tIS4_NS0_55_GLOBAL__N__0955718d_22_SparseCsrTensorMath_cu_868dd54514ReductionAddOpIfEEEEjS4_Li4ELi4EEEEEvT1_)
        /*035c*/ 	.word	0x00000000


	//----- nvinfo : EIATTR_REGCOUNT
	.align		4
.L_347:
        /*0360*/ 	.byte	0x04, 0x2f
        /*0362*/ 	.short	(.L_349 - .L_348)
	.align		4
.L_348:
        /*0364*/ 	.word	index@(_ZN2at6native13reduce_kernelILi256ELi2ENS0_8ReduceOpIN3c108BFloat16ENS0_14func_wrapper_tIS4_NS0_55_GLOBAL__N__0955718d_22_SparseCsrTensorMath_cu_868dd54514ReductionAddOpIfEEEEjS4_Li4ELi4EEEEEvT1_)
        /*0368*/ 	.word	0x00000027


	//----- nvinfo : EIATTR_FRAME_SIZE
	.align		4
.L_349:
        /*036c*/ 	.byte	0x04, 0x11
        /*036e*/ 	.short	(.L_351 - .L_350)
	.align		4
.L_350:
        /*0370*/ 	.word	index@($__internal_11_$__cuda_sm20_div_u64)
        /*0374*/ 	.word	0x00000000


	//----- nvinfo : EIATTR_FRAME_SIZE
	.align		4
.L_351:
        /*0378*/ 	.byte	0x04, 0x11
        /*037a*/ 	.short	(.L_353 - .L_352)
	.align		4
.L_352:
        /*037c*/ 	.word	index@(_ZN2at6native13reduce_kernelILi256ELi2ENS0_8ReduceOpIN3c108BFloat16ENS0_14func_wrapper_tIS4_NS0_55_GLOBAL__N__0955718d_22_SparseCsrTensorMath_cu_868dd54514ReductionAddOpIfEEEEjS4_Li4ELi4EEEEEvT1_)
        /*0380*/ 	.word	0x00000000


	//----- nvinfo : EIATTR_REGCOUNT
	.align		4
.L_353:
        /*0384*/ 	.byte	0x04, 0x2f
        /*0386*/ 	.short	(.L_355 - .L_354)
	.align		4
.L_354:
        /*0388*/ 	.word	index@(_ZN2at6native13reduce_kernelILi512ELi1ENS0_8ReduceOpIN3c108BFloat16ENS0_14func_wrapper_tIS4_NS0_55_GLOBAL__N__0955718d_22_SparseCsrTensorMath_cu_868dd54514ReductionAddOpIfEEEEjS4_Li4ELi4EEEEEvT1_)
        /*038c*/ 	.word	0x0000001d


	//----- nvinfo : EIATTR_FRAME_SIZE
	.align		4
.L_355:
        /*0390*/ 	.byte	0x04, 0x11
        /*0392*/ 	.short	(.L_357 - .L_356)
	.align		4
.L_356:
        /*0394*/ 	.word	index@($__internal_10_$__cuda_sm20_div_u64)
        /*0398*/ 	.word	0x00000000


	//----- nvinfo : EIATTR_FRAME_SIZE
	.align		4
.L_357:
        /*039c*/ 	.byte	0x04, 0x11
        /*039e*/ 	.short	(.L_359 - .L_358)
	.align		4
.L_358:
        /*03a0*/ 	.word	index@(_ZN2at6native13reduce_kernelILi512ELi1ENS0_8ReduceOpIN3c108BFloat16ENS0_14func_wrapper_tIS4_NS0_55_GLOBAL__N__0955718d_22_SparseCsrTensorMath_cu_868dd54514ReductionAddOpIfEEEEjS4_Li4ELi4EEEEEvT1_)
        /*03a4*/ 	.word	0x00000000


	//----- nvinfo : EIATTR_REGCOUNT
	.align		4
.L_359:
        /*03a8*/ 	.byte	0x04, 0x2f
        /*03aa*/ 	.short	(.L_361 - .L_360)
	.align		4
.L_360:
        /*03ac*/ 	.word	index@(_ZN2at6native13reduce_kernelILi128ELi4ENS0_8ReduceOpIhNS0_14func_wrapper_tIhNS0_55_GLOBAL__N__0955718d_22_SparseCsrTensorMath_cu_868dd54514ReductionMulOpIhEEEEjhLi4ELi4EEEEEvT1_)
        /*03b0*/ 	.word	0x00000038


	//----- nvinfo : EIATTR_FRAME_SIZE
	.align		4
.L_361:
        /*03b4*/ 	.byte	0x04, 0x11
        /*03b6*/ 	.short	(.L_363 - .L_362)
	.align		4
.L_362:
        /*03b8*/ 	.word	index@(_ZN2at6native13reduce_kernelILi128ELi4ENS0_8ReduceOpIhNS0_14func_wrapper_tIhNS0_55_GLOBAL__N__0955718d_22_SparseCsrTensorMath_cu_868dd54514ReductionMulOpIhEEEEjhLi4ELi4EEEEEvT1_)
        /*03bc*/ 	.word	0x00000000


	//----- nvinfo : EIATTR_REGCOUNT
	.align		4
.L_363:
        /*03c0*/ 	.byte	0x04, 0x2f
        /*03c2*/ 	.short	(.L_365 - .L_364)
	.align		4
.L_364:
        /*03c4*/ 	.word	index@(_ZN2at6native13reduce_kernelILi256ELi2ENS0_8ReduceOpIhNS0_14func_wrapper_tIhNS0_55_GLOBAL__N__0955718d_22_SparseCsrTensorMath_cu_868dd54514ReductionMulOpIhEEEEjhLi4ELi4EEEEEvT1_)
        /*03c8*/ 	.word	0x00000024


	//----- nvinfo : EIATTR_FRAME_SIZE
	.align		4
.L_365:
        /*03cc*/ 	.byte	0x04, 0x11
        /*03ce*/ 	.short	(.L_367 - .L_366)
	.align		4
.L_366:
        /*03d0*/ 	.word	index@(_ZN2at6native13reduce_kernelILi256ELi2ENS0_8ReduceOpIhNS0_14func_wrapper_tIhNS0_55_GLOBAL__N__0955718d_22_SparseCsrTensorMath_cu_868dd54514ReductionMulOpIhEEEEjhLi4ELi4EEEEEvT1_)
        /*03d4*/ 	.word	0x00000000


	//----- nvinfo : EIATTR_REGCOUNT
	.align		4
.L_367:
        /*03d8*/ 	.byte	0x04, 0x2f
        /*03da*/ 	.short	(.L_369 - .L_368)
	.align		4
.L_368:
        /*03dc*/ 	.word	index@(_ZN2at6native13reduce_kernelILi512ELi1ENS0_8ReduceOpIhNS0_14func_wrapper_tIhNS0_55_GLOBAL__N__0955718d_22_SparseCsrTensorMath_cu_868dd54514ReductionMulOpIhEEEEjhLi4ELi4EEEEEvT1_)
        /*03e0*/ 	.word	0x00000020


	//----- nvinfo : EIATTR_FRAME_SIZE
	.align		4
.L_369:
        /*03e4*/ 	.byte	0x04, 0x11
        /*03e6*/ 	.short	(.L_371 - .L_370)
	.align		4
.L_370:
        /*03e8*/ 	.word	index@(_ZN2at6native13reduce_kernelILi512ELi1ENS0_8ReduceOpIhNS0_14func_wrapper_tIhNS0_55_GLOBAL__N__0955718d_22_SparseCsrTensorMath_cu_868dd54514ReductionMulOpIhEEEEjhLi4ELi4EEEEEvT1_)
        /*03ec*/ 	.word	0x00000000


	//----- nvinfo : EIATTR_REGCOUNT
	.align		4
.L_371:
        /*03f0*/ 	.byte	0x04, 0x2f
        /*03f2*/ 	.short	(.L_373 - .L_372)
	.align		4
.L_372:
        /*03f4*/ 	.word	index@(_ZN2at6native13reduce_kernelILi128ELi4ENS0_8ReduceOpIaNS0_14func_wrapper_tIaNS0_55_GLOBAL__N__0955718d_22_SparseCsrTensorMath_cu_868dd54514ReductionMulOpIaEEEEjaLi4ELi4EEEEEvT1_)
        /*03f8*/ 	.word	0x00000038


	//----- nvinfo : EIATTR_FRAME_SIZE
	.align		4
.L_373:
        /*03fc*/ 	.byte	0x04, 0x11
        /*03fe*/ 	.short	(.L_375 - .L_374)
	.align		4
.L_374:
        /*0400*/ 	.word	index@(_ZN2at6native13reduce_kernelILi128ELi4ENS0_8ReduceOpIaNS0_14func_wrapper_tIaNS0_55_GLOBAL__N__0955718d_22_SparseCsrTensorMath_cu_868dd54514ReductionMulOpIaEEEEjaLi4ELi4EEEEEvT1_)
        /*0404*/ 	.word	0x00000000


	//----- nvinfo : EIATTR_REGCOUNT
	.align		4
.L_375:
        /*0408*/ 	.byte	0x04, 0x2f
        /*040a*/ 	.short	(.L_377 - .L_376)
	.align		4
.L_376:
        /*040c*/ 	.word	index@(_ZN2at6native13reduce_kernelILi256ELi2ENS0_8ReduceOpIaNS0_14func_wrapper_tIaNS0_55_GLOBAL__N__0955718d_22_SparseCsrTensorMath_cu_868dd54514ReductionMulOpIaEEEEjaLi4ELi4EEEEEvT1_)
        /*0410*/ 	.word	0x00000024


	//----- nvinfo : EIATTR_FRAME_SIZE
	.align		4
.L_377:
        /*0414*/ 	.byte	0x04, 0x11
        /*0416*/ 	.short	(.L_379 - .L_378)
	.align		4
.L_378:
        /*0418*/ 	.word	index@(_ZN2at6native13reduce_kernelILi256ELi2ENS0_8ReduceOpIaNS0_14func_wrapper_tIaNS0_55_GLOBAL__N__0955718d_22_SparseCsrTensorMath_cu_868dd54514ReductionMulOpIaEEEEjaLi4ELi4EEEEEvT1_)
        /*041c*/ 	.word	0x00000000


	//----- nvinfo : EIATTR_REGCOUNT
	.align		4
.L_379:
        /*0420*/ 	.byte	0x04, 0x2f
        /*0422*/ 	.short	(.L_381 - .L_380)
	.align		4
.L_380:
        /*0424*/ 	.word	index@(_ZN2at6native13reduce_kernelILi512ELi1ENS0_8ReduceOpIaNS0_14func_wrapper_tIaNS0_55_GLOBAL__N__0955718d_22_SparseCsrTensorMath_cu_868dd54514ReductionMulOpIaEEEEjaLi4ELi4EEEEEvT1_)
        /*0428*/ 	.word	0x00000020


	//----- nvinfo : EIATTR_FRAME_SIZE
	.align		4
.L_381:
        /*042c*/ 	.byte	0x04, 0x11
        /*042e*/ 	.short	(.L_383 - .L_382)
	.align		4
.L_382:
        /*0430*/ 	.word	index@(_ZN2at6native13reduce_kernelILi512ELi1ENS0_8ReduceOpIaNS0_14func_wrapper_tIaNS0_55_GLOBAL__N__0955718d_22_SparseCsrTensorMath_cu_868dd54514ReductionMulOpIaEEEEjaLi4ELi4EEEEEvT1_)
        /*0434*/ 	.word	0x00000000


	//----- nvinfo : EIATTR_REGCOUNT
	.align		4
.L_383:
        /*0438*/ 	.byte	0x04, 0x2f
        /*043a*/ 	.short	(.L_385 - .L_384)
	.align		4
.L_384:
        /*043c*/ 	.word	index@(_ZN2at6native13reduce_kernelILi128ELi4ENS0_8ReduceOpIiNS0_14func_wrapper_tIiNS0_55_GLOBAL__N__0955718d_22_SparseCsrTensorMath_cu_868dd54514ReductionMulOpIiEEEEjiLi4ELi4EEEEEvT1_)
        /*0440*/ 	.word	0x00000038


	//----- nvinfo : EIATTR_FRAME_SIZE
	.align		4
.L_385:
        /*0444*/ 	.byte	0x04, 0x11
        /*0446*/ 	.short	(.L_387 - .L_386)
	.align		4
.L_386:
        /*0448*/ 	.word	index@(_ZN2at6native13reduce_kernelILi128ELi4ENS0_8ReduceOpIiNS0_14func_wrapper_tIiNS0_55_GLOBAL__N__0955718d_22_SparseCsrTensorMath_cu_868dd54514ReductionMulOpIiEEEEjiLi4ELi4EEEEEvT1_)
        /*044c*/ 	.word	0x00000000


	//----- nvinfo : EIATTR_REGCOUNT
	.align		4
.L_387:
        /*0450*/ 	.byte	0x04, 0x2f
        /*0452*/ 	.short	(.L_389 - .L_388)
	.align		4
.L_388:
        /*0454*/ 	.word	index@(_ZN2at6native13reduce_kernelILi256ELi2ENS0_8ReduceOpIiNS0_14func_wrapper_tIiNS0_55_GLOBAL__N__0955718d_22_SparseCsrTensorMath_cu_868dd54514ReductionMulOpIiEEEEjiLi4ELi4EEEEEvT1_)
        /*0458*/ 	.word	0x00000028


	//----- nvinfo : EIATTR_FRAME_SIZE
	.align		4
.L_389:
        /*045c*/ 	.byte	0x04, 0x11
        /*045e*/ 	.short	(.L_391 - .L_390)
	.align		4
.L_390:
        /*0460*/ 	.word	index@(_ZN2at6native13reduce_kernelILi256ELi2ENS0_8ReduceOpIiNS0_14func_wrapper_tIiNS0_55_GLOBAL__N__0955718d_22_SparseCsrTensorMath_cu_868dd54514ReductionMulOpIiEEEEjiLi4ELi4EEEEEvT1_)
        /*0464*/ 	.word	0x00000000


	//----- nvinfo : EIATTR_REGCOUNT
	.align		4
.L_391:
        /*0468*/ 	.byte	0x04, 0x2f
        /*046a*/ 	.short	(.L_393 - .L_392)
	.align		4
.L_392:
        /*046c*/ 	.word	index@(_ZN2at6native13reduce_kernelILi512ELi1ENS0_8ReduceOpIiNS0_14func_wrapper_tIiNS0_55_GLOBAL__N__0955718d_22_SparseCsrTensorMath_cu_868dd54514ReductionMulOpIiEEEEjiLi4ELi4EEEEEvT1_)
        /*0470*/ 	.word	0x0000001c


	//----- nvinfo : EIATTR_FRAME_SIZE
	.align		4
.L_393:
        /*0474*/ 	.byte	0x04, 0x11
        /*0476*/ 	.short	(.L_395 - .L_394)
	.align		4
.L_394:
        /*0478*/ 	.word	index@(_ZN2at6native13reduce_kernelILi512ELi1ENS0_8ReduceOpIiNS0_14func_wrapper_tIiNS0_55_GLOBAL__N__0955718d_22_SparseCsrTensorMath_cu_868dd54514ReductionMulOpIiEEEEjiLi4ELi4EEEEEvT1_)
        /*047c*/ 	.word	0x00000000


	//----- nvinfo : EIATTR_REGCOUNT
	.align		4
.L_395:
        /*0480*/ 	.byte	0x04, 0x2f
        /*0482*/ 	.short	(.L_397 - .L_396)
	.align		4
.L_396:
        /*0484*/ 	.word	index@(_ZN2at6native13reduce_kernelILi128ELi4ENS0_8ReduceOpIlNS0_14func_wrapper_tIlNS0_55_GLOBAL__N__0955718d_22_SparseCsrTensorMath_cu_868dd54514ReductionMulOpIlEEEEjlLi4ELi4EEEEEvT1_)
        /*0488*/ 	.word	0x0000005e


	//----- nvinfo : EIATTR_FRAME_SIZE
	.align		4
.L_397:
        /*048c*/ 	.byte	0x04, 0x11
        /*048e*/ 	.short	(.L_399 - .L_398)
	.align		4
.L_398:
        /*0490*/ 	.word	index@(_ZN2at6native13reduce_kernelILi128ELi4ENS0_8ReduceOpIlNS0_14func_wrapper_tIlNS0_55_GLOBAL__N__0955718d_22_SparseCsrTensorMath_cu_868dd54514ReductionMulOpIlEEEEjlLi4ELi4EEEEEvT1_)
        /*0494*/ 	.word	0x00000000


	//----- nvinfo : EIATTR_REGCOUNT
	.align		4
.L_399:
        /*0498*/ 	.byte	0x04, 0x2f
        /*049a*/ 	.short	(.L_401 - .L_400)
	.align		4
.L_400:
        /*049c*/ 	.word	index@(_ZN2at6native13reduce_kernelILi256ELi2ENS0_8ReduceOpIlNS0_14func_wrapper_tIlNS0_55_GLOBAL__N__0955718d_22_SparseCsrTensorMath_cu_868dd54514ReductionMulOpIlEEEEjlLi4ELi4EEEEEvT1_)
        /*04a0*/ 	.word	0x00000040


	//----- nvinfo : EIATTR_FRAME_SIZE
	.align		4
.L_401:
        /*04a4*/ 	.byte	0x04, 0x11
        /*04a6*/ 	.short	(.L_403 - .L_402)
	.align		4
.L_402:
        /*04a8*/ 	.word	index@(_ZN2at6native13reduce_kernelILi256ELi2ENS0_8ReduceOpIlNS0_14func_wrapper_tIlNS0_55_GLOBAL__N__0955718d_22_SparseCsrTensorMath_cu_868dd54514ReductionMulOpIlEEEEjlLi4ELi4EEEEEvT1_)
        /*04ac*/ 	.word	0x00000000


	//----- nvinfo : EIATTR_REGCOUNT
	.align		4
.L_403:
        /*04b0*/ 	.byte	0x04, 0x2f
        /*04b2*/ 	.short	(.L_405 - .L_404)
	.align		4
.L_404:
        /*04b4*/ 	.word	index@(_ZN2at6native13reduce_kernelILi512ELi1ENS0_8ReduceOpIlNS0_14func_wrapper_tIlNS0_55_GLOBAL__N__0955718d_22_SparseCsrTensorMath_cu_868dd54514ReductionMulOpIlEEEEjlLi4ELi4EEEEEvT1_)
        /*04b8*/ 	.word	0x00000020


	//----- nvinfo : EIATTR_FRAME_SIZE
	.align		4
.L_405:
        /*04bc*/ 	.byte	0x04, 0x11
        /*04be*/ 	.short	(.L_407 - .L_406)
	.align		4
.L_406:
        /*04c0*/ 	.word	index@(_ZN2at6native13reduce_kernelILi512ELi1ENS0_8ReduceOpIlNS0_14func_wrapper_tIlNS0_55_GLOBAL__N__0955718d_22_SparseCsrTensorMath_cu_868dd54514ReductionMulOpIlEEEEjlLi4ELi4EEEEEvT1_)
        /*04c4*/ 	.word	0x00000008


	//----- nvinfo : EIATTR_REGCOUNT
	.align		4
.L_407:
        /*04c8*/ 	.byte	0x04, 0x2f
        /*04ca*/ 	.short	(.L_409 - .L_408)
	.align		4
.L_408:
        /*04cc*/ 	.word	index@(_ZN2at6native13reduce_kernelILi128ELi4ENS0_8ReduceOpIsNS0_14func_wrapper_tIsNS0_55_GLOBAL__N__0955718d_22_SparseCsrTensorMath_cu_868dd54514ReductionMulOpIsEEEEjsLi4ELi4EEEEEvT1_)
        /*04d0*/ 	.word	0x00000036


	//----- nvinfo : EIATTR_FRAME_SIZE
	.align		4
.L_409:
        /*04d4*/ 	.byte	0x04, 0x11
        /*04d6*/ 	.short	(.L_411 - .L_410)
	.align		4
.L_410:
        /*04d8*/ 	.word	index@(_ZN2at6native13reduce_kernelILi128ELi4ENS0_8ReduceOpIsNS0_14func_wrapper_tIsNS0_55_GLOBAL__N__0955718d_22_SparseCsrTensorMath_cu_868dd54514ReductionMulOpIsEEEEjsLi4ELi4EEEEEvT1_)
        /*04dc*/ 	.word	0x00000000


	//----- nvinfo : EIATTR_REGCOUNT
	.align		4
.L_411:
        /*04e0*/ 	.byte	0x04, 0x2f
        /*04e2*/ 	.short	(.L_413 - .L_412)
	.align		4
.L_412:
        /*04e4*/ 	.word	index@(_ZN2at6native13reduce_kernelILi256ELi2ENS0_8ReduceOpIsNS0_14func_wrapper_tIsNS0_55_GLOBAL__N__0955718d_22_SparseCsrTensorMath_cu_868dd54514ReductionMulOpIsEEEEjsLi4ELi4EEEEEvT1_)
        /*04e8*/ 	.word	0x00000024


	//----- nvinfo : EIATTR_FRAME_SIZE
	.align		4
.L_413:
        /*04ec*/ 	.byte	0x04, 0x11
        /*04ee*/ 	.short	(.L_415 - .L_414)
	.align		4
.L_414:
        /*04f0*/ 	.word	index@(_ZN2at6native13reduce_kernelILi256ELi2ENS0_8ReduceOpIsNS0_14func_wrapper_tIsNS0_55_GLOBAL__N__0955718d_22_SparseCsrTensorMath_cu_868dd54514ReductionMulOpIsEEEEjsLi4ELi4EEEEEvT1_)
        /*04f4*/ 	.word	0x00000000


	//----- nvinfo : EIATTR_REGCOUNT
	.align		4
.L_415:
        /*04f8*/ 	.byte	0x04, 0x2f
        /*04fa*/ 	.short	(.L_417 - .L_416)
	.align		4
.L_416:
        /*04fc*/ 	.word	index@(_ZN2at6native13reduce_kernelILi512ELi1ENS0_8ReduceOpIsNS0_14func_wrapper_tIsNS0_55_GLOBAL__N__0955718d_22_SparseCsrTensorMath_cu_868dd54514ReductionMulOpIsEEEEjsLi4ELi4EEEEEvT1_)
        /*0500*/ 	.word	0x0000001b


	//----- nvinfo : EIATTR_FRAME_SIZE
	.align		4
.L_417:
        /*0504*/ 	.byte	0x04, 0x11
        /*0506*/ 	.short	(.L_419 - .L_418)
	.align		4
.L_418:
        /*0508*/ 	.word	index@(_ZN2at6native13reduce_kernelILi512ELi1ENS0_8ReduceOpIsNS0_14func_wrapper_tIsNS0_55_GLOBAL__N__0955718d_22_SparseCsrTensorMath_cu_868dd54514ReductionMulOpIsEEEEjsLi4ELi4EEEEEvT1_)
        /*050c*/ 	.word	0x00000000


	//----- nvinfo : EIATTR_REGCOUNT
	.align		4
.L_419:
        /*0510*/ 	.byte	0x04, 0x2f
        /*0512*/ 	.short	(.L_421 - .L_420)
	.align		4
.L_420:
        /*0514*/ 	.word	index@(_ZN2at6native13reduce_kernelILi128ELi4ENS0_8ReduceOpIdNS0_14func_wrapper_tIdNS0_55_GLOBAL__N__0955718d_22_SparseCsrTensorMath_cu_868dd54514ReductionMulOpIdEEEEjdLi4ELi4EEEEEvT1_)
        /*0518*/ 	.word	0x00000058


	//----- nvinfo : EIATTR_FRAME_SIZE
	.align		4
.L_421:
        /*051c*/ 	.byte	0x04, 0x11
        /*051e*/ 	.short	(.L_423 - .L_422)
	.align		4
.L_422:
        /*0520*/ 	.word	index@(_ZN2at6native13reduce_kernelILi128ELi4ENS0_8ReduceOpIdNS0_14func_wrapper_tIdNS0_55_GLOBAL__N__0955718d_22_SparseCsrTensorMath_cu_868dd54514ReductionMulOpIdEEEEjdLi4ELi4EEEEEvT1_)
        /*0524*/ 	.word	0x00000000


	//----- nvinfo : EIATTR_REGCOUNT
	.align		4
.L_423:
        /*0528*/ 	.byte	0x04, 0x2f
        /*052a*/ 	.short	(.L_425 - .L_424)
	.align		4
.L_424:
        /*052c*/ 	.word	index@(_ZN2at6native13reduce_kernelILi256ELi2ENS0_8ReduceOpIdNS0_14func_wrapper_tIdNS0_55_GLOBAL__N__0955718d_22_SparseCsrTensorMath_cu_868dd54514ReductionMulOpIdEEEEjdLi4ELi4EEEEEvT1_)
        /*0530*/ 	.word	0x00000038


	//----- nvinfo : EIATTR_FRAME_SIZE
	.align		4
.L_425:
        /*0534*/ 	.byte	0x04, 0x11
        /*0536*/ 	.short	(.L_427 - .L_426)
	.align		4
.L_426:
        /*0538*/ 	.word	index@(_ZN2at6native13reduce_kernelILi256ELi2ENS0_8ReduceOpIdNS0_14func_wrapper_tIdNS0_55_GLOBAL__N__0955718d_22_SparseCsrTensorMath_cu_868dd54514ReductionMulOpIdEEEEjdLi4ELi4EEEEEvT1_)
        /*053c*/ 	.word	0x00000000


	//----- nvinfo : EIATTR_REGCOUNT
	.align		4
.L_427:
        /*0540*/ 	.byte	0x04, 0x2f
        /*0542*/ 	.short	(.L_429 - .L_428)
	.align		4
.L_428:
        /*0544*/ 	.word	index@(_ZN2at6native13reduce_kernelILi512ELi1ENS0_8ReduceOpIdNS0_14func_wrapper_tIdNS0_55_GLOBAL__N__0955718d_22_SparseCsrTensorMath_cu_868dd54514ReductionMulOpIdEEEEjdLi4ELi4EEEEEvT1_)
        /*0548*/ 	.word	0x00000020


	//----- nvinfo : EIATTR_FRAME_SIZE
	.align		4
.L_429:
        /*054c*/ 	.byte	0x04, 0x11
        /*054e*/ 	.short	(.L_431 - .L_430)
	.align		4
.L_430:
        /*0550*/ 	.word	index@(_ZN2at6native13reduce_kernelILi512ELi1ENS0_8ReduceOpIdNS0_14func_wrapper_tIdNS0_55_GLOBAL__N__0955718d_22_SparseCsrTensorMath_cu_868dd54514ReductionMulOpIdEEEEjdLi4ELi4EEEEEvT1_)
        /*0554*/ 	.word	0x00000008


	//----- nvinfo : EIATTR_REGCOUNT
	.align		4
.L_431:
        /*0558*/ 	.byte	0x04, 0x2f
        /*055a*/ 	.short	(.L_433 - .L_432)
	.align		4
.L_432:
        /*055c*/ 	.word	index@(_ZN2at6native13reduce_kernelILi128ELi4ENS0_8ReduceOpIfNS0_14func_wrapper_tIfNS0_55_GLOBAL__N__0955718d_22_SparseCsrTensorMath_cu_868dd54514ReductionMulOpIfEEEEjfLi4ELi4EEEEEvT1_)
        /*0560*/ 	.word	0x00000038


	//----- nvinfo : EIATTR_FRAME_SIZE
	.align		4
.L_433:
        /*0564*/ 	.byte	0x04, 0x11
        /*0566*/ 	.short	(.L_435 - .L_434)
	.align		4
.L_434:
        /*0568*/ 	.word	index@(_ZN2at6native13reduce_kernelILi128ELi4ENS0_8ReduceOpIfNS0_14func_wrapper_tIfNS0_55_GLOBAL__N__0955718d_22_SparseCsrTensorMath_cu_868dd54514ReductionMulOpIfEEEEjfLi4ELi4EEEEEvT1_)
        /*056c*/ 	.word	0x00000000


	//----- nvinfo : EIATTR_REGCOUNT
	.align		4
.L_435:
        /*0570*/ 	.byte	0x04, 0x2f
        /*0572*/ 	.short	(.L_437 - .L_436)
	.align		4
.L_436:
        /*0574*/ 	.word	index@(_ZN2at6native13reduce_kernelILi256ELi2ENS0_8ReduceOpIfNS0_14func_wrapper_tIfNS0_55_GLOBAL__N__0955718d_22_SparseCsrTensorMath_cu_868dd54514ReductionMulOpIfEEEEjfLi4ELi4EEEEEvT1_)
        /*0578*/ 	.word	0x00000028


	//----- nvinfo : EIATTR_FRAME_SIZE
	.align		4
.L_437:
        /*057c*/ 	.byte	0x04, 0x11
        /*057e*/ 	.short	(.L_439 - .L_438)
	.align		4
.L_438:
        /*0580*/ 	.word	index@(_ZN2at6native13reduce_kernelILi256ELi2ENS0_8ReduceOpIfNS0_14func_wrapper_tIfNS0_55_GLOBAL__N__0955718d_22_SparseCsrTensorMath_cu_868dd54514ReductionMulOpIfEEEEjfLi4ELi4EEEEEvT1_)
        /*0584*/ 	.word	0x00000000


	//----- nvinfo : EIATTR_REGCOUNT
	.align		4
.L_439:
        /*0588*/ 	.byte	0x04, 0x2f
        /*058a*/ 	.short	(.L_441 - .L_440)
	.align		4
.L_440:
        /*058c*/ 	.word	index@(_ZN2at6native13reduce_kernelILi512ELi1ENS0_8ReduceOpIfNS0_14func_wrapper_tIfNS0_55_GLOBAL__N__0955718d_22_SparseCsrTensorMath_cu_868dd54514ReductionMulOpIfEEEEjfLi4ELi4EEEEEvT1_)
        /*0590*/ 	.word	0x0000001e


	//----- nvinfo : EIATTR_FRAME_SIZE
	.align		4
.L_441:
        /*0594*/ 	.byte	0x04, 0x11
        /*0596*/ 	.short	(.L_443 - .L_442)
	.align		4
.L_442:
        /*0598*/ 	.word	index@(_ZN2at6native13reduce_kernelILi512ELi1ENS0_8ReduceOpIfNS0_14func_wrapper_tIfNS0_55_GLOBAL__N__0955718d_22_SparseCsrTensorMath_cu_868dd54514ReductionMulOpIfEEEEjfLi4ELi4EEEEEvT1_)
        /*059c*/ 	.word	0x00000000


	//----- nvinfo : EIATTR_REGCOUNT
	.align		4
.L_443:
        /*05a0*/ 	.byte	0x04, 0x2f
        /*05a2*/ 	.short	(.L_445 - .L_444)
	.align		4
.L_444:
        /*05a4*/ 	.word	index@(_ZN2at6native13reduce_kernelILi64ELi4ENS0_8ReduceOpIN3c107complexIdEENS0_14func_wrapper_tIS5_NS0_55_GLOBAL__N__0955718d_22_SparseCsrTensorMath_cu_868dd54514ReductionMulOpIS5_EEEEjS5_Li4ELi4EEEEEvT1_)
        /*05a8*/ 	.word	0x000000b0


	//----- nvinfo : EIATTR_FRAME_SIZE
	.align		4
.L_445:
        /*05ac*/ 	.byte	0x04, 0x11
        /*05ae*/ 	.short	(.L_447 - .L_446)
	.align		4
.L_446:
        /*05b0*/ 	.word	index@(_ZN2at6native13reduce_kernelILi64ELi4ENS0_8ReduceOpIN3c107complexIdEENS0_14func_wrapper_tIS5_NS0_55_GLOBAL__N__0955718d_22_SparseCsrTensorMath_cu_868dd54514ReductionMulOpIS5_EEEEjS5_Li4ELi4EEEEEvT1_)
        /*05b4*/ 	.word	0x00000000


	//----- nvinfo : EIATTR_REGCOUNT
	.align		4
.L_447:
        /*05b8*/ 	.byte	0x04, 0x2f
        /*05ba*/ 	.short	(.L_449 - .L_448)
	.align		4
.L_448:
        /*05bc*/ 	.word	index@(_ZN2at6native13reduce_kernelILi128ELi2ENS0_8ReduceOpIN3c107complexIdEENS0_14func_wrapper_tIS5_NS0_55_GLOBAL__N__0955718d_22_SparseCsrTensorMath_cu_868dd54514ReductionMulOpIS5_EEEEjS5_Li4ELi4EEEEEvT1_)
        /*05c0*/ 	.word	0x00000064


	//----- nvinfo : EIATTR_FRAME_SIZE
	.align		4
.L_449:
        /*05c4*/ 	.byte	0x04, 0x11
        /*05c6*/ 	.short	(.L_451 - .L_450)
	.align		4
.L_450:
        /*05c8*/ 	.word	index@(_ZN2at6native13reduce_kernelILi128ELi2ENS0_8ReduceOpIN3c107complexIdEENS0_14func_wrapper_tIS5_NS0_55_GLOBAL__N__0955718d_22_SparseCsrTensorMath_cu_868dd54514ReductionMulOpIS5_EEEEjS5_Li4ELi4EEEEEvT1_)
        /*05cc*/ 	.word	0x00000000


	//----- nvinfo : EIATTR_REGCOUNT
	.align		4
.L_451:
        /*05d0*/ 	.byte	0x04, 0x2f
        /*05d2*/ 	.short	(.L_453 - .L_452)
	.align		4
.L_452:
        /*05d4*/ 	.word	index@(_ZN2at6native13reduce_kernelILi256ELi1ENS0_8ReduceOpIN3c107complexIdEENS0_14func_wrapper_tIS5_NS0_55_GLOBAL__N__0955718d_22_SparseCsrTensorMath_cu_868dd54514ReductionMulOpIS5_EEEEjS5_Li4ELi4EEEEEvT1_)
        /*05d8*/ 	.word	0x00000038


	//----- nvinfo : EIATTR_FRAME_SIZE
	.align		4
.L_453:
        /*05dc*/ 	.byte	0x04, 0x11
        /*05de*/ 	.short	(.L_455 - .L_454)
	.align		4
.L_454:
        /*05e0*/ 	.word	index@(_ZN2at6native13reduce_kernelILi256ELi1ENS0_8ReduceOpIN3c107complexIdEENS0_14func_wrapper_tIS5_NS0_55_GLOBAL__N__0955718d_22_SparseCsrTensorMath_cu_868dd54514ReductionMulOpIS5_EEEEjS5_Li4ELi4EEEEEvT1_)
        /*05e4*/ 	.word	0x00000000


	//----- nvinfo : EIATTR_REGCOUNT
	.align		4
.L_455:
        /*05e8*/ 	.byte	0x04, 0x2f
        /*05ea*/ 	.short	(.L_457 - .L_456)
	.align		4
.L_456:
        /*05ec*/ 	.word	index@(_ZN2at6native13reduce_kernelILi128ELi4ENS0_8ReduceOpIN3c107complexIfEENS0_14func_wrapper_tIS5_NS0_55_GLOBAL__N__0955718d_22_SparseCsrTensorMath_cu_868dd54514ReductionMulOpIS5_EEEEjS5_Li4ELi4EEEEEvT1_)
        /*05f0*/ 	.word	0x0000005a


	//----- nvinfo : EIATTR_FRAME_SIZE
	.align		4
.L_457:
        /*05f4*/ 	.byte	0x04, 0x11
        /*05f6*/ 	.short	(.L_459 - .L_458)
	.align		4
.L_458:
        /*05f8*/ 	.word	index@(_ZN2at6native13reduce_kernelILi128ELi4ENS0_8ReduceOpIN3c107complexIfEENS0_14func_wrapper_tIS5_NS0_55_GLOBAL__N__0955718d_22_SparseCsrTensorMath_cu_868dd54514ReductionMulOpIS5_EEEEjS5_Li4ELi4EEEEEvT1_)
        /*05fc*/ 	.word	0x00000000


	//----- nvinfo : EIATTR_REGCOUNT
	.align		4
.L_459:
        /*0600*/ 	.byte	0x04, 0x2f
        /*0602*/ 	.short	(.L_461 - .L_460)
	.align		4
.L_460:
        /*0604*/ 	.word	index@(_ZN2at6native13reduce_kernelILi256ELi2ENS0_8ReduceOpIN3c107complexIfEENS0_14func_wrapper_tIS5_NS0_55_GLOBAL__N__0955718d_22_SparseCsrTensorMath_cu_868dd54514ReductionMulOpIS5_EEEEjS5_Li4ELi4EEEEEvT1_)
        /*0608*/ 	.word	0x0000003c


	//----- nvinfo : EIATTR_FRAME_SIZE
	.align		4
.L_461:
        /*060c*/ 	.byte	0x04, 0x11
        /*060e*/ 	.short	(.L_463 - .L_462)
	.align		4
.L_462:
        /*0610*/ 	.word	index@(_ZN2at6native13reduce_kernelILi256ELi2ENS0_8ReduceOpIN3c107complexIfEENS0_14func_wrapper_tIS5_NS0_55_GLOBAL__N__0955718d_22_SparseCsrTensorMath_cu_868dd54514ReductionMulOpIS5_EEEEjS5_Li4ELi4EEEEEvT1_)
        /*0614*/ 	.word	0x00000000


	//----- nvinfo : EIATTR_REGCOUNT
	.align		4
.L_463:
        /*0618*/ 	.byte	0x04, 0x2f
        /*061a*/ 	.short	(.L_465 - .L_464)
	.align		4
.L_464:
        /*061c*/ 	.word	index@(_ZN2at6native13reduce_kernelILi512ELi1ENS0_8ReduceOpIN3c107complexIfEENS0_14func_wrapper_tIS5_NS0_55_GLOBAL__N__0955718d_22_SparseCsrTensorMath_cu_868dd54514ReductionMulOpIS5_EEEEjS5_Li4ELi4EEEEEvT1_)
        /*0620*/ 	.word	0x00000020


	//----- nvinfo : EIATTR_FRAME_SIZE
	.align		4
.L_465:
        /*0624*/ 	.byte	0x04, 0x11
        /*0626*/ 	.short	(.L_467 - .L_466)
	.align		4
.L_466:
        /*0628*/ 	.word	index@(_ZN2at6native13reduce_kernelILi512ELi1ENS0_8ReduceOpIN3c107complexIfEENS0_14func_wrapper_tIS5_NS0_55_GLOBAL__N__0955718d_22_SparseCsrTensorMath_cu_868dd54514ReductionMulOpIS5_EEEEjS5_Li4ELi4EEEEEvT1_)
        /*062c*/ 	.word	0x00000008


	//----- nvinfo : EIATTR_REGCOUNT
	.align		4
.L_467:
        /*0630*/ 	.byte	0x04, 0x2f
        /*0632*/ 	.short	(.L_469 - .L_468)
	.align		4
.L_468:
        /*0634*/ 	.word	index@(_ZN2at6native13reduce_kernelILi128ELi4ENS0_8ReduceOpIN3c104HalfENS0_14func_wrapper_tIS4_NS0_55_GLOBAL__N__0955718d_22_SparseCsrTensorMath_cu_868dd54514ReductionMulOpIS4_EEEEjS4_Li4ELi4EEEEEvT1_)
        /*0638*/ 	.word	0x0000002e


	//----- nvinfo : EIATTR_FRAME_SIZE
	.align		4
.L_469:
        /*063c*/ 	.byte	0x04, 0x11
        /*063e*/ 	.short	(.L_471 - .L_470)
	.align		4
.L_470:
        /*0640*/ 	.word	index@(_ZN2at6native13reduce_kernelILi128ELi4ENS0_8ReduceOpIN3c104HalfENS0_14func_wrapper_tIS4_NS0_55_GLOBAL__N__0955718d_22_SparseCsrTensorMath_cu_868dd54514ReductionMulOpIS4_EEEEjS4_Li4ELi4EEEEEvT1_)
        /*0644*/ 	.word	0x00000000


	//----- nvinfo : EIATTR_REGCOUNT
	.align		4
.L_471:
        /*0648*/ 	.byte	0x04, 0x2f
        /*064a*/ 	.short	(.L_473 - .L_472)
	.align		4
.L_472:
        /*064c*/ 	.word	index@(_ZN2at6native13reduce_kernelILi256ELi2ENS0_8ReduceOpIN3c104HalfENS0_14func_wrapper_tIS4_NS0_55_GLOBAL__N__0955718d_22_SparseCsrTensorMath_cu_868dd54514ReductionMulOpIS4_EEEEjS4_Li4ELi4EEEEEvT1_)
        /*0650*/ 	.word	0x00000022


	//----- nvinfo : EIATTR_FRAME_SIZE
	.align		4
.L_473:
        /*0654*/ 	.byte	0x04, 0x11
        /*0656*/ 	.short	(.L_475 - .L_474)
	.align		4
.L_474:
        /*0658*/ 	.word	index@(_ZN2at6native13reduce_kernelILi256ELi2ENS0_8ReduceOpIN3c104HalfENS0_14func_wrapper_tIS4_NS0_55_GLOBAL__N__0955718d_22_SparseCsrTensorMath_cu_868dd54514ReductionMulOpIS4_EEEEjS4_Li4ELi4EEEEEvT1_)
        /*065c*/ 	.word	0x00000000


	//----- nvinfo : EIATTR_REGCOUNT
	.align		4
.L_475:
        /*0660*/ 	.byte	0x04, 0x2f
        /*0662*/ 	.short	(.L_477 - .L_476)
	.align		4
.L_476:
        /*0664*/ 	.word	index@(_ZN2at6native13reduce_kernelILi512ELi1ENS0_8ReduceOpIN3c104HalfENS0_14func_wrapper_tIS4_NS0_55_GLOBAL__N__0955718d_22_SparseCsrTensorMath_cu_868dd54514ReductionMulOpIS4_EEEEjS4_Li4ELi4EEEEEvT1_)
        /*0668*/ 	.word	0x0000001b


	//----- nvinfo : EIATTR_FRAME_SIZE
	.align		4
.L_477:
        /*066c*/ 	.byte	0x04, 0x11
        /*066e*/ 	.short	(.L_479 - .L_478)
	.align		4
.L_478:
        /*0670*/ 	.word	index@(_ZN2at6native13reduce_kernelILi512ELi1ENS0_8ReduceOpIN3c104HalfENS0_14func_wrapper_tIS4_NS0_55_GLOBAL__N__0955718d_22_SparseCsrTensorMath_cu_868dd54514ReductionMulOpIS4_EEEEjS4_Li4ELi4EEEEEvT1_)
        /*0674*/ 	.word	0x00000000


	//----- nvinfo : EIATTR_REGCOUNT
	.align		4
.L_479:
        /*0678*/ 	.byte	0x04, 0x2f
        /*067a*/ 	.short	(.L_481 - .L_480)
	.align		4
.L_480:
        /*067c*/ 	.word	index@(_ZN2at6native13reduce_kernelILi128ELi4ENS0_8ReduceOpIN3c108BFloat16ENS0_14func_wrapper_tIS4_NS0_55_GLOBAL__N__0955718d_22_SparseCsrTensorMath_cu_868dd54514ReductionMulOpIS4_EEEEjS4_Li4ELi4EEEEEvT1_)
        /*0680*/ 	.word	0x00000036


	//----- nvinfo : EIATTR_FRAME_SIZE
	.align		4
.L_481:
        /*0684*/ 	.byte	0x04, 0x11
        /*0686*/ 	.short	(.L_483 - .L_482)
	.align		4
.L_482:
        /*0688*/ 	.word	index@(_ZN2at6native13reduce_kernelILi128ELi4ENS0_8ReduceOpIN3c108BFloat16ENS0_14func_wrapper_tIS4_NS0_55_GLOBAL__N__0955718d_22_SparseCsrTensorMath_cu_868dd54514ReductionMulOpIS4_EEEEjS4_Li4ELi4EEEEEvT1_)
        /*068c*/ 	.word	0x00000000


	//----- nvinfo : EIATTR_REGCOUNT
	.align		4
.L_483:
        /*0690*/ 	.byte	0x04, 0x2f
        /*0692*/ 	.short	(.L_485 - .L_484)
	.align		4
.L_484:
        /*0694*/ 	.word	index@(_ZN2at6native13reduce_kernelILi256ELi2ENS0_8ReduceOpIN3c108BFloat16ENS0_14func_wrapper_tIS4_NS0_55_GLOBAL__N__0955718d_22_SparseCsrTensorMath_cu_868dd54514ReductionMulOpIS4_EEEEjS4_Li4ELi4EEEEEvT1_)
        /*0698*/ 	.word	0x00000024


	//----- nvinfo : EIATTR_FRAME_SIZE
	.align		4
.L_485:
        /*069c*/ 	.byte	0x04, 0x11
        /*069e*/ 	.short	(.L_487 - .L_486)
	.align		4
.L_486:
        /*06a0*/ 	.word	index@(_ZN2at6native13reduce_kernelILi256ELi2ENS0_8ReduceOpIN3c108BFloat16ENS0_14func_wrapper_tIS4_NS0_55_GLOBAL__N__0955718d_22_SparseCsrTensorMath_cu_868dd54514ReductionMulOpIS4_EEEEjS4_Li4ELi4EEEEEvT1_)
        /*06a4*/ 	.word	0x00000000


	//----- nvinfo : EIATTR_REGCOUNT
	.align		4
.L_487:
        /*06a8*/ 	.byte	0x04, 0x2f
        /*06aa*/ 	.short	(.L_489 - .L_488)
	.align		4
.L_488:
        /*06ac*/ 	.word	index@(_ZN2at6native13reduce_kernelILi512ELi1ENS0_8ReduceOpIN3c108BFloat16ENS0_14func_wrapper_tIS4_NS0_55_GLOBAL__N__0955718d_22_SparseCsrTensorMath_cu_868dd54514ReductionMulOpIS4_EEEEjS4_Li4ELi4EEEEEvT1_)
        /*06b0*/ 	.word	0x0000001b


	//----- nvinfo : EIATTR_FRAME_SIZE
	.align		4
.L_489:
        /*06b4*/ 	.byte	0x04, 0x11
        /*06b6*/ 	.short	(.L_491 - .L_490)
	.align		4
.L_490:
        /*06b8*/ 	.word	index@(_ZN2at6native13reduce_kernelILi512ELi1ENS0_8ReduceOpIN3c108BFloat16ENS0_14func_wrapper_tIS4_NS0_55_GLOBAL__N__0955718d_22_SparseCsrTensorMath_cu_868dd54514ReductionMulOpIS4_EEEEjS4_Li4ELi4EEEEEvT1_)
        /*06bc*/ 	.word	0x00000000


	//----- nvinfo : EIATTR_REGCOUNT
	.align		4
.L_491:
        /*06c0*/ 	.byte	0x04, 0x2f
        /*06c2*/ 	.short	(.L_493 - .L_492)
	.align		4
.L_492:
        /*06c4*/ 	.word	index@(_ZN2at6native55_GLOBAL__N__0955718d_22_SparseCsrTensorMath_cu_868dd54543convert_indices_from_coo_to_csr_cuda_kernelIhiEEvPT0_PKT_ll)
        /*06c8*/ 	.word	0x0000000e


	//----- nvinfo : EIATTR_FRAME_SIZE
	.align		4
.L_493:
        /*06cc*/ 	.byte	0x04, 0x11
        /*06ce*/ 	.short	(.L_495 - .L_494)
	.align		4
.L_494:
        /*06d0*/ 	.word	index@(_ZN2at6native55_GLOBAL__N__0955718d_22_SparseCsrTensorMath_cu_868dd54543convert_indices_from_coo_to_csr_cuda_kernelIhiEEvPT0_PKT_ll)
        /*06d4*/ 	.word	0x00000000


	//----- nvinfo : EIATTR_REGCOUNT
	.align		4
.L_495:
        /*06d8*/ 	.byte	0x04, 0x2f
        /*06da*/ 	.short	(.L_497 - .L_496)
	.align		4
.L_496:
        /*06dc*/ 	.word	index@(_ZN2at6native55_GLOBAL__N__0955718d_22_SparseCsrTensorMath_cu_868dd54543convert_indices_from_coo_to_csr_cuda_kernelIaiEEvPT0_PKT_ll)
        /*06e0*/ 	.word	0x0000000e


	//----- nvinfo : EIATTR_FRAME_SIZE
	.align		4
.L_497:
        /*06e4*/ 	.byte	0x04, 0x11
        /*06e6*/ 	.short	(.L_499 - .L_498)
	.align		4
.L_498:
        /*06e8*/ 	.word	index@(_ZN2at6native55_GLOBAL__N__0955718d_22_SparseCsrTensorMath_cu_868dd54543convert_indices_from_coo_to_csr_cuda_kernelIaiEEvPT0_PKT_ll)
        /*06ec*/ 	.word	0x00000000


	//----- nvinfo : EIATTR_REGCOUNT
	.align		4
.L_499:
        /*06f0*/ 	.byte	0x04, 0x2f
        /*06f2*/ 	.short	(.L_501 - .L_500)
	.align		4
.L_500:
        /*06f4*/ 	.word	index@(_ZN2at6native55_GLOBAL__N__0955718d_22_SparseCsrTensorMath_cu_868dd54543convert_indices_from_coo_to_csr_cuda_kernelIiiEEvPT0_PKT_ll)
        /*06f8*/ 	.word	0x0000000e


	//----- nvinfo : EIATTR_FRAME_SIZE
	.align		4
.L_501:
        /*06fc*/ 	.byte	0x04, 0x11
        /*06fe*/ 	.short	(.L_503 - .L_502)
	.align		4
.L_502:
        /*0700*/ 	.word	index@(_ZN2at6native55_GLOBAL__N__0955718d_22_SparseCsrTensorMath_cu_868dd54543convert_indices_from_coo_to_csr_cuda_kernelIiiEEvPT0_PKT_ll)
        /*0704*/ 	.word	0x00000000


	//----- nvinfo : EIATTR_REGCOUNT
	.align		4
.L_503:
        /*0708*/ 	.byte	0x04, 0x2f
        /*070a*/ 	.short	(.L_505 - .L_504)
	.align		4
.L_504:
        /*070c*/ 	.word	index@(_ZN2at6native55_GLOBAL__N__0955718d_22_SparseCsrTensorMath_cu_868dd54543convert_indices_from_coo_to_csr_cuda_kernelIliEEvPT0_PKT_ll)
        /*0710*/ 	.word	0x00000010


	//----- nvinfo : EIATTR_FRAME_SIZE
	.align		4
.L_505:
        /*0714*/ 	.byte	0x04, 0x11
        /*0716*/ 	.short	(.L_507 - .L_506)
	.align		4
.L_506:
        /*0718*/ 	.word	index@(_ZN2at6native55_GLOBAL__N__0955718d_22_SparseCsrTensorMath_cu_868dd54543convert_indices_from_coo_to_csr_cuda_kernelIliEEvPT0_PKT_ll)
        /*071c*/ 	.word	0x00000000


	//----- nvinfo : EIATTR_REGCOUNT
	.align		4
.L_507:
        /*0720*/ 	.byte	0x04, 0x2f
        /*0722*/ 	.short	(.L_509 - .L_508)
	.align		4
.L_508:
        /*0724*/ 	.word	index@(_ZN2at6native55_GLOBAL__N__0955718d_22_SparseCsrTensorMath_cu_868dd54543convert_indices_from_coo_to_csr_cuda_kernelIsiEEvPT0_PKT_ll)
        /*0728*/ 	.word	0x0000000e


	//----- nvinfo : EIATTR_FRAME_SIZE
	.align		4
.L_509:
        /*072c*/ 	.byte	0x04, 0x11
        /*072e*/ 	.short	(.L_511 - .L_510)
	.align		4
.L_510:
        /*0730*/ 	.word	index@(_ZN2at6native55_GLOBAL__N__0955718d_22_SparseCsrTensorMath_cu_868dd54543convert_indices_from_coo_to_csr_cuda_kernelIsiEEvPT0_PKT_ll)
        /*0734*/ 	.word	0x00000000


	//----- nvinfo : EIATTR_REGCOUNT
	.align		4
.L_511:
        /*0738*/ 	.byte	0x04, 0x2f
        /*073a*/ 	.short	(.L_513 - .L_512)
	.align		4
.L_512:
        /*073c*/ 	.word	index@(_ZN2at6native55_GLOBAL__N__0955718d_22_SparseCsrTensorMath_cu_868dd54543convert_indices_from_coo_to_csr_cuda_kernelIhlEEvPT0_PKT_ll)
        /*0740*/ 	.word	0x0000000f


	//----- nvinfo : EIATTR_FRAME_SIZE
	.align		4
.L_513:
        /*0744*/ 	.byte	0x04, 0x11
        /*0746*/ 	.short	(.L_515 - .L_514)
	.align		4
.L_514:
        /*0748*/ 	.word	index@(_ZN2at6native55_GLOBAL__N__0955718d_22_SparseCsrTensorMath_cu_868dd54543convert_indices_from_coo_to_csr_cuda_kernelIhlEEvPT0_PKT_ll)
        /*074c*/ 	.word	0x00000000


	//----- nvinfo : EIATTR_REGCOUNT
	.align		4
.L_515:
        /*0750*/ 	.byte	0x04, 0x2f
        /*0752*/ 	.short	(.L_517 - .L_516)
	.align		4
.L_516:
        /*0754*/ 	.word	index@(_ZN2at6native55_GLOBAL__N__0955718d_22_SparseCsrTensorMath_cu_868dd54543convert_indices_from_coo_to_csr_cuda_kernelIalEEvPT0_PKT_ll)
        /*0758*/ 	.word	0x0000000f


	//----- nvinfo : EIATTR_FRAME_SIZE
	.align		4
.L_517:
        /*075c*/ 	.byte	0x04, 0x11
        /*075e*/ 	.short	(.L_519 - .L_518)
	.align		4
.L_518:
        /*0760*/ 	.word	index@(_ZN2at6native55_GLOBAL__N__0955718d_22_SparseCsrTensorMath_cu_868dd54543convert_indices_from_coo_to_csr_cuda_kernelIalEEvPT0_PKT_ll)
        /*0764*/ 	.word	0x00000000


	//----- nvinfo : EIATTR_REGCOUNT
	.align		4
.L_519:
        /*0768*/ 	.byte	0x04, 0x2f
        /*076a*/ 	.short	(.L_521 - .L_520)
	.align		4
.L_520:
        /*076c*/ 	.word	index@(_ZN2at6native55_GLOBAL__N__0955718d_22_SparseCsrTensorMath_cu_868dd54543convert_indices_from_coo_to_csr_cuda_kernelIilEEvPT0_PKT_ll)
        /*0770*/ 	.word	0x0000000f


	//----- nvinfo : EIATTR_FRAME_SIZE
	.align		4
.L_521:
        /*0774*/ 	.byte	0x04, 0x11
        /*0776*/ 	.short	(.L_523 - .L_522)
	.align		4
.L_522:
        /*0778*/ 	.word	index@(_ZN2at6native55_GLOBAL__N__0955718d_22_SparseCsrTensorMath_cu_868dd54543convert_indices_from_coo_to_csr_cuda_kernelIilEEvPT0_PKT_ll)
        /*077c*/ 	.word	0x00000000


	//----- nvinfo : EIATTR_REGCOUNT
	.align		4
.L_523:
        /*0780*/ 	.byte	0x04, 0x2f
        /*0782*/ 	.short	(.L_525 - .L_524)
	.align		4
.L_524:
        /*0784*/ 	.word	index@(_ZN2at6native55_GLOBAL__N__0955718d_22_SparseCsrTensorMath_cu_868dd54543convert_indices_from_coo_to_csr_cuda_kernelIllEEvPT0_PKT_ll)
        /*0788*/ 	.word	0x00000010


	//----- nvinfo : EIATTR_FRAME_SIZE
	.align		4
.L_525:
        /*078c*/ 	.byte	0x04, 0x11
        /*078e*/ 	.short	(.L_527 - .L_526)
	.align		4
.L_526:
        /*0790*/ 	.word	index@(_ZN2at6native55_GLOBAL__N__0955718d_22_SparseCsrTensorMath_cu_868dd54543convert_indices_from_coo_to_csr_cuda_kernelIllEEvPT0_PKT_ll)
        /*0794*/ 	.word	0x00000000


	//----- nvinfo : EIATTR_REGCOUNT
	.align		4
.L_527:
        /*0798*/ 	.byte	0x04, 0x2f
        /*079a*/ 	.short	(.L_529 - .L_528)
	.align		4
.L_528:
        /*079c*/ 	.word	index@(_ZN2at6native55_GLOBAL__N__0955718d_22_SparseCsrTensorMath_cu_868dd54543convert_indices_from_coo_to_csr_cuda_kernelIslEEvPT0_PKT_ll)
        /*07a0*/ 	.word	0x0000000f


	//----- nvinfo : EIATTR_FRAME_SIZE
	.align		4
.L_529:
        /*07a4*/ 	.byte	0x04, 0x11
        /*07a6*/ 	.short	(.L_531 - .L_530)
	.align		4
.L_530:
        /*07a8*/ 	.word	index@(_ZN2at6native55_GLOBAL__N__0955718d_22_SparseCsrTensorMath_cu_868dd54543convert_indices_from_coo_to_csr_cuda_kernelIslEEvPT0_PKT_ll)
        /*07ac*/ 	.word	0x00000000


	//----- nvinfo : EIATTR_REGCOUNT
	.align		4
.L_531:
        /*07b0*/ 	.byte	0x04, 0x2f
        /*07b2*/ 	.short	(.L_533 - .L_532)
	.align		4
.L_532:
        /*07b4*/ 	.word	index@(_ZN2at6native55_GLOBAL__N__0955718d_22_SparseCsrTensorMath_cu_868dd54543convert_indices_from_csr_to_coo_cuda_kernelIhiEEvPT0_PKT_lll)
        /*07b8*/ 	.word	0x00000014


	//----- nvinfo : EIATTR_FRAME_SIZE
	.align		4
.L_533:
        /*07bc*/ 	.byte	0x04, 0x11
        /*07be*/ 	.short	(.L_535 - .L_534)
	.align		4
.L_534:
        /*07c0*/ 	.word	index@($__internal_9_$__cuda_sm20_div_s64)
        /*07c4*/ 	.word	0x00000000


	//----- nvinfo : EIATTR_FRAME_SIZE
	.align		4
.L_535:
        /*07c8*/ 	.byte	0x04, 0x11
        /*07ca*/ 	.short	(.L_537 - .L_536)
	.align		4
.L_536:
        /*07cc*/ 	.word	index@(_ZN2at6native55_GLOBAL__N__0955718d_22_SparseCsrTensorMath_cu_868dd54543convert_indices_from_csr_to_coo_cuda_kernelIhiEEvPT0_PKT_lll)
        /*07d0*/ 	.word	0x00000000


	//----- nvinfo : EIATTR_REGCOUNT
	.align		4
.L_537:
        /*07d4*/ 	.byte	0x04, 0x2f
        /*07d6*/ 	.short	(.L_539 - .L_538)
	.align		4
.L_538:
        /*07d8*/ 	.word	index@(_ZN2at6native55_GLOBAL__N__0955718d_22_SparseCsrTensorMath_cu_868dd54543convert_indices_from_csr_to_coo_cuda_kernelIaiEEvPT0_PKT_lll)
        /*07dc*/ 	.word	0x00000014


	//----- nvinfo : EIATTR_FRAME_SIZE
	.align		4
.L_539:
        /*07e0*/ 	.byte	0x04, 0x11
        /*07e2*/ 	.short	(.L_541 - .L_540)
	.align		4
.L_540:
        /*07e4*/ 	.word	index@($__internal_8_$__cuda_sm20_div_s64)
        /*07e8*/ 	.word	0x00000000


	//----- nvinfo : EIATTR_FRAME_SIZE
	.align		4
.L_541:
        /*07ec*/ 	.byte	0x04, 0x11
        /*07ee*/ 	.short	(.L_543 - .L_542)
	.align		4
.L_542:
        /*07f0*/ 	.word	index@(_ZN2at6native55_GLOBAL__N__0955718d_22_SparseCsrTensorMath_cu_868dd54543convert_indices_from_csr_to_coo_cuda_kernelIaiEEvPT0_PKT_lll)
        /*07f4*/ 	.word	0x00000000


	//----- nvinfo : EIATTR_REGCOUNT
	.align		4
.L_543:
        /*07f8*/ 	.byte	0x04, 0x2f
        /*07fa*/ 	.short	(.L_545 - .L_544)
	.align		4
.L_544:
        /*07fc*/ 	.word	index@(_ZN2at6native55_GLOBAL__N__0955718d_22_SparseCsrTensorMath_cu_868dd54543convert_indices_from_csr_to_coo_cuda_kernelIiiEEvPT0_PKT_lll)
        /*0800*/ 	.word	0x00000014


	//----- nvinfo : EIATTR_FRAME_SIZE
	.align		4
.L_545:
        /*0804*/ 	.byte	0x04, 0x11
        /*0806*/ 	.short	(.L_547 - .L_546)
	.align		4
.L_546:
        /*0808*/ 	.word	index@($__internal_7_$__cuda_sm20_div_s64)
        /*080c*/ 	.word	0x00000000


	//----- nvinfo : EIATTR_FRAME_SIZE
	.align		4
.L_547:
        /*0810*/ 	.byte	0x04, 0x11
        /*0812*/ 	.short	(.L_549 - .L_548)
	.align		4
.L_548:
        /*0814*/ 	.word	index@(_ZN2at6native55_GLOBAL__N__0955718d_22_SparseCsrTensorMath_cu_868dd54543convert_indices_from_csr_to_coo_cuda_kernelIiiEEvPT0_PKT_lll)
        /*0818*/ 	.word	0x00000000


	//----- nvinfo : EIATTR_REGCOUNT
	.align		4
.L_549:
        /*081c*/ 	.byte	0x04, 0x2f
        /*081e*/ 	.short	(.L_551 - .L_550)
	.align		4
.L_550:
        /*0820*/ 	.word	index@(_ZN2at6native55_GLOBAL__N__0955718d_22_SparseCsrTensorMath_cu_868dd54543convert_indices_from_csr_to_coo_cuda_kernelIliEEvPT0_PKT_lll)
        /*0824*/ 	.word	0x00000014


	//----- nvinfo : EIATTR_FRAME_SIZE
	.align		4
.L_551:
        /*0828*/ 	.byte	0x04, 0x11
        /*082a*/ 	.short	(.L_553 - .L_552)
	.align		4
.L_552:
        /*082c*/ 	.word	index@($__internal_6_$__cuda_sm20_div_s64)
        /*0830*/ 	.word	0x00000000


	//----- nvinfo : EIATTR_FRAME_SIZE
	.align		4
.L_553:
        /*0834*/ 	.byte	0x04, 0x11
        /*0836*/ 	.short	(.L_555 - .L_554)
	.align		4
.L_554:
        /*0838*/ 	.word	index@(_ZN2at6native55_GLOBAL__N__0955718d_22_SparseCsrTensorMath_cu_868dd54543convert_indices_from_csr_to_coo_cuda_kernelIliEEvPT0_PKT_lll)
        /*083c*/ 	.word	0x00000000


	//----- nvinfo : EIATTR_REGCOUNT
	.align		4
.L_555:
        /*0840*/ 	.byte	0x04, 0x2f
        /*0842*/ 	.short	(.L_557 - .L_556)
	.align		4
.L_556:
        /*0844*/ 	.word	index@(_ZN2at6native55_GLOBAL__N__0955718d_22_SparseCsrTensorMath_cu_868dd54543convert_indices_from_csr_to_coo_cuda_kernelIsiEEvPT0_PKT_lll)
        /*0848*/ 	.word	0x00000014


	//----- nvinfo : EIATTR_FRAME_SIZE
	.align		4
.L_557:
        /*084c*/ 	.byte	0x04, 0x11
        /*084e*/ 	.short	(.L_559 - .L_558)
	.align		4
.L_558:
        /*0850*/ 	.word	index@($__internal_5_$__cuda_sm20_div_s64)
        /*0854*/ 	.word	0x00000000


	//----- nvinfo : EIATTR_FRAME_SIZE
	.align		4
.L_559:
        /*0858*/ 	.byte	0x04, 0x11
        /*085a*/ 	.short	(.L_561 - .L_560)
	.align		4
.L_560:
        /*085c*/ 	.word	index@(_ZN2at6native55_GLOBAL__N__0955718d_22_SparseCsrTensorMath_cu_868dd54543convert_indices_from_csr_to_coo_cuda_kernelIsiEEvPT0_PKT_lll)
        /*0860*/ 	.word	0x00000000


	//----- nvinfo : EIATTR_REGCOUNT
	.align		4
.L_561:
        /*0864*/ 	.byte	0x04, 0x2f
        /*0866*/ 	.short	(.L_563 - .L_562)
	.align		4
.L_562:
        /*0868*/ 	.word	index@(_ZN2at6native55_GLOBAL__N__0955718d_22_SparseCsrTensorMath_cu_868dd54543convert_indices_from_csr_to_coo_cuda_kernelIhlEEvPT0_PKT_lll)
        /*086c*/ 	.word	0x00000014


	//----- nvinfo : EIATTR_FRAME_SIZE
	.align		4
.L_563:
        /*0870*/ 	.byte	0x04, 0x11
        /*0872*/ 	.short	(.L_565 - .L_564)
	.align		4
.L_564:
        /*0874*/ 	.word	index@($__internal_4_$__cuda_sm20_div_s64)
        /*0878*/ 	.word	0x00000000


	//----- nvinfo : EIATTR_FRAME_SIZE
	.align		4
.L_565:
        /*087c*/ 	.byte	0x04, 0x11
        /*087e*/ 	.short	(.L_567 - .L_566)
	.align		4
.L_566:
        /*0880*/ 	.word	index@(_ZN2at6native55_GLOBAL__N__0955718d_22_SparseCsrTensorMath_cu_868dd54543convert_indices_from_csr_to_coo_cuda_kernelIhlEEvPT0_PKT_lll)
        /*0884*/ 	.word	0x00000000


	//----- nvinfo : EIATTR_REGCOUNT
	.align		4
.L_567:
        /*0888*/ 	.byte	0x04, 0x2f
        /*088a*/ 	.short	(.L_569 - .L_568)
	.align		4
.L_568:
        /*088c*/ 	.word	index@(_ZN2at6native55_GLOBAL__N__0955718d_22_SparseCsrTensorMath_cu_868dd54543convert_indices_from_csr_to_coo_cuda_kernelIalEEvPT0_PKT_lll)
        /*0890*/ 	.word	0x00000014


	//----- nvinfo : EIATTR_FRAME_SIZE
	.align		4
.L_569:
        /*0894*/ 	.byte	0x04, 0x11
        /*0896*/ 	.short	(.L_571 - .L_570)
	.align		4
.L_570:
        /*0898*/ 	.word	index@($__internal_3_$__cuda_sm20_div_s64)
        /*089c*/ 	.word	0x00000000


	//----- nvinfo : EIATTR_FRAME_SIZE
	.align		4
.L_571:
        /*08a0*/ 	.byte	0x04, 0x11
        /*08a2*/ 	.short	(.L_573 - .L_572)
	.align		4
.L_572:
        /*08a4*/ 	.word	index@(_ZN2at6native55_GLOBAL__N__0955718d_22_SparseCsrTensorMath_cu_868dd54543convert_indices_from_csr_to_coo_cuda_kernelIalEEvPT0_PKT_lll)
        /*08a8*/ 	.word	0x00000000


	//----- nvinfo : EIATTR_REGCOUNT
	.align		4
.L_573:
        /*08ac*/ 	.byte	0x04, 0x2f
        /*08ae*/ 	.short	(.L_575 - .L_574)
	.align		4
.L_574:
        /*08b0*/ 	.word	index@(_ZN2at6native55_GLOBAL__N__0955718d_22_SparseCsrTensorMath_cu_868dd54543convert_indices_from_csr_to_coo_cuda_kernelIilEEvPT0_PKT_lll)
        /*08b4*/ 	.word	0x00000014


	//----- nvinfo : EIATTR_FRAME_SIZE
	.align		4
.L_575:
        /*08b8*/ 	.byte	0x04, 0x11
        /*08ba*/ 	.short	(.L_577 - .L_576)
	.align		4
.L_576:
        /*08bc*/ 	.word	index@($__internal_2_$__cuda_sm20_div_s64)
        /*08c0*/ 	.word	0x00000000


	//----- nvinfo : EIATTR_FRAME_SIZE
	.align		4
.L_577:
        /*08c4*/ 	.byte	0x04, 0x11
        /*08c6*/ 	.short	(.L_579 - .L_578)
	.align		4
.L_578:
        /*08c8*/ 	.word	index@(_ZN2at6native55_GLOBAL__N__0955718d_22_SparseCsrTensorMath_cu_868dd54543convert_indices_from_csr_to_coo_cuda_kernelIilEEvPT0_PKT_lll)
        /*08cc*/ 	.word	0x00000000


	//----- nvinfo : EIATTR_REGCOUNT
	.align		4
.L_579:
        /*08d0*/ 	.byte	0x04, 0x2f
        /*08d2*/ 	.short	(.L_581 - .L_580)
	.align		4
.L_580:
        /*08d4*/ 	.word	index@(_ZN2at6native55_GLOBAL__N__0955718d_22_SparseCsrTensorMath_cu_868dd54543convert_indices_from_csr_to_coo_cuda_kernelIllEEvPT0_PKT_lll)
        /*08d8*/ 	.word	0x00000014


	//----- nvinfo : EIATTR_FRAME_SIZE
	.align		4
.L_581:
        /*08dc*/ 	.byte	0x04, 0x11
        /*08de*/ 	.short	(.L_583 - .L_582)
	.align		4
.L_582:
        /*08e0*/ 	.word	index@($__internal_1_$__cuda_sm20_div_s64)
        /*08e4*/ 	.word	0x00000000


	//----- nvinfo : EIATTR_FRAME_SIZE
	.align		4
.L_583:
        /*08e8*/ 	.byte	0x04, 0x11
        /*08ea*/ 	.short	(.L_585 - .L_584)
	.align		4
.L_584:
        /*08ec*/ 	.word	index@(_ZN2at6native55_GLOBAL__N__0955718d_22_SparseCsrTensorMath_cu_868dd54543convert_indices_from_csr_to_coo_cuda_kernelIllEEvPT0_PKT_lll)
        /*08f0*/ 	.word	0x00000000


	//----- nvinfo : EIATTR_REGCOUNT
	.align		4
.L_585:
        /*08f4*/ 	.byte	0x04, 0x2f
        /*08f6*/ 	.short	(.L_587 - .L_586)
	.align		4
.L_586:
        /*08f8*/ 	.word	index@(_ZN2at6native55_GLOBAL__N__0955718d_22_SparseCsrTensorMath_cu_868dd54543convert_indices_from_csr_to_coo_cuda_kernelIslEEvPT0_PKT_lll)
        /*08fc*/ 	.word	0x00000014


	//----- nvinfo : EIATTR_FRAME_SIZE
	.align		4
.L_587:
        /*0900*/ 	.byte	0x04, 0x11
        /*0902*/ 	.short	(.L_589 - .L_588)
	.align		4
.L_588:
        /*0904*/ 	.word	index@($__internal_0_$__cuda_sm20_div_s64)
        /*0908*/ 	.word	0x00000000


	//----- nvinfo : EIATTR_FRAME_SIZE
	.align		4
.L_589:
        /*090c*/ 	.byte	0x04, 0x11
        /*090e*/ 	.short	(.L_591 - .L_590)
	.align		4
.L_590:
        /*0910*/ 	.word	index@(_ZN2at6native55_GLOBAL__N__0955718d_22_SparseCsrTensorMath_cu_868dd54543convert_indices_from_csr_to_coo_cuda_kernelIslEEvPT0_PKT_lll)
        /*0914*/ 	.word	0x00000000


	//----- nvinfo : EIATTR_REGCOUNT
	.align		4
.L_591:
        /*0918*/ 	.byte	0x04, 0x2f
        /*091a*/ 	.short	(.L_593 - .L_592)
	.align		4
.L_592:
        /*091c*/ 	.word	index@(_ZN2at6native55_GLOBAL__N__0955718d_22_SparseCsrTensorMath_cu_868dd54534reduce_sparse_csr_dim0_cuda_kernelIhiNS1_14ReductionAddOpIlEElEEvPT2_PKT0_lPKT_S9_lT1_)
        /*0920*/ 	.word	0x00000020


	//----- nvinfo : EIATTR_FRAME_SIZE
	.align		4
.L_593:
        /*0924*/ 	.byte	0x04, 0x11
        /*0926*/ 	.short	(.L_595 - .L_594)
	.align		4
.L_594:
        /*0928*/ 	.word	index@(_ZN2at6native55_GLOBAL__N__0955718d_22_SparseCsrTensorMath_cu_868dd54534reduce_sparse_csr_dim0_cuda_kernelIhiNS1_14ReductionAddOpIlEElEEvPT2_PKT0_lPKT_S9_lT1_)
        /*092c*/ 	.word	0x00000000


	//----- nvinfo : EIATTR_REGCOUNT
	.align		4
.L_595:
        /*0930*/ 	.byte	0x04, 0x2f
        /*0932*/ 	.short	(.L_597 - .L_596)
	.align		4
.L_596:
        /*0934*/ 	.word	index@(_ZN2at6native55_GLOBAL__N__0955718d_22_SparseCsrTensorMath_cu_868dd54534reduce_sparse_csr_dim0_cuda_kernelIhlNS1_14ReductionAddOpIlEElEEvPT2_PKT0_lPKT_S9_lT1_)
        /*0938*/ 	.word	0x00000020


	//----- nvinfo : EIATTR_FRAME_SIZE
	.align		4
.L_597:
        /*093c*/ 	.byte	0x04, 0x11
        /*093e*/ 	.short	(.L_599 - .L_598)
	.align		4
.L_598:
        /*0940*/ 	.word	index@(_ZN2at6native55_GLOBAL__N__0955718d_22_SparseCsrTensorMath_cu_868dd54534reduce_sparse_csr_dim0_cuda_kernelIhlNS1_14ReductionAddOpIlEElEEvPT2_PKT0_lPKT_S9_lT1_)
        /*0944*/ 	.word	0x00000000


	//----- nvinfo : EIATTR_REGCOUNT
	.align		4
.L_599:
        /*0948*/ 	.byte	0x04, 0x2f
        /*094a*/ 	.short	(.L_601 - .L_600)
	.align		4
.L_600:
        /*094c*/ 	.word	index@(_ZN2at6native55_GLOBAL__N__0955718d_22_SparseCsrTensorMath_cu_868dd54536reduce_crow_indices_dim1_cuda_kernelIiEEvPT_S4_PKS3_l)
        /*0950*/ 	.word	0x00000014


	//----- nvinfo : EIATTR_FRAME_SIZE
	.align		4
.L_601:
        /*0954*/ 	.byte	0x04, 0x11
        /*0956*/ 	.short	(.L_603 - .L_602)
	.align		4
.L_602:
        /*0958*/ 	.word	index@(_ZN2at6native55_GLOBAL__N__0955718d_22_SparseCsrTensorMath_cu_868dd54536reduce_crow_indices_dim1_cuda_kernelIiEEvPT_S4_PKS3_l)
        /*095c*/ 	.word	0x00000000


	//----- nvinfo : EIATTR_REGCOUNT
	.align		4
.L_603:
        /*0960*/ 	.byte	0x04, 0x2f
        /*0962*/ 	.short	(.L_605 - .L_604)
	.align		4
.L_604:
        /*0964*/ 	.word	index@(_ZN2at6native55_GLOBAL__N__0955718d_22_SparseCsrTensorMath_cu_868dd54536reduce_crow_indices_dim1_cuda_kernelIlEEvPT_S4_PKS3_l)
        /*0968*/ 	.word	0x00000018


	//----- nvinfo : EIATTR_FRAME_SIZE
	.align		4
.L_605:
        /*096c*/ 	.byte	0x04, 0x11
        /*096e*/ 	.short	(.L_607 - .L_606)
	.align		4
.L_606:
        /*0970*/ 	.word	index@(_ZN2at6native55_GLOBAL__N__0955718d_22_SparseCsrTensorMath_cu_868dd54536reduce_crow_indices_dim1_cuda_kernelIlEEvPT_S4_PKS3_l)
        /*0974*/ 	.word	0x00000000


	//----- nvinfo : EIATTR_REGCOUNT
	.align		4
.L_607:
        /*0978*/ 	.byte	0x04, 0x2f
        /*097a*/ 	.short	(.L_609 - .L_608)
	.align		4
.L_608:
        /*097c*/ 	.word	index@(_ZN2at6native55_GLOBAL__N__0955718d_22_SparseCsrTensorMath_cu_868dd54534reduce_sparse_csr_dim1_cuda_kernelIhiNS1_14ReductionAddOpIlEElEEvPT2_PKT_PKT0_SC_lT1_)
        /*0980*/ 	.word	0x0000001d


	//----- nvinfo : EIATTR_FRAME_SIZE
	.align		4
.L_609:
        /*0984*/ 	.byte	0x04, 0x11
        /*0986*/ 	.short	(.L_611 - .L_610)
	.align		4
.L_610:
        /*0988*/ 	.word	index@(_ZN2at6native55_GLOBAL__N__0955718d_22_SparseCsrTensorMath_cu_868dd54534reduce_sparse_csr_dim1_cuda_kernelIhiNS1_14ReductionAddOpIlEElEEvPT2_PKT_PKT0_SC_lT1_)
        /*098c*/ 	.word	0x00000000


	//----- nvinfo : EIATTR_REGCOUNT
	.align		4
.L_611:
        /*0990*/ 	.byte	0x04, 0x2f
        /*0992*/ 	.short	(.L_613 - .L_612)
	.align		4
.L_612:
        /*0994*/ 	.word	index@(_ZN2at6native55_GLOBAL__N__0955718d_22_SparseCsrTensorMath_cu_868dd54534reduce_sparse_csr_dim1_cuda_kernelIhlNS1_14ReductionAddOpIlEElEEvPT2_PKT_PKT0_SC_lT1_)
        /*0998*/ 	.word	0x0000001d


	//----- nvinfo : EIATTR_FRAME_SIZE
	.align		4
.L_613:
        /*099c*/ 	.byte	0x04, 0x11
        /*099e*/ 	.short	(.L_615 - .L_614)
	.align		4
.L_614:
        /*09a0*/ 	.word	index@(_ZN2at6native55_GLOBAL__N__0955718d_22_SparseCsrTensorMath_cu_868dd54534reduce_sparse_csr_dim1_cuda_kernelIhlNS1_14ReductionAddOpIlEElEEvPT2_PKT_PKT0_SC_lT1_)
        /*09a4*/ 	.word	0x00000000


	//----- nvinfo : EIATTR_REGCOUNT
	.align		4
.L_615:
        /*09a8*/ 	.byte	0x04, 0x2f
        /*09aa*/ 	.short	(.L_617 - .L_616)
	.align		4
.L_616:
        /*09ac*/ 	.word	index@(_ZN2at6native55_GLOBAL__N__0955718d_22_SparseCsrTensorMath_cu_868dd54534reduce_sparse_csr_dim0_cuda_kernelIaiNS1_14ReductionAddOpIlEElEEvPT2_PKT0_lPKT_S9_lT1_)
        /*09b0*/ 	.word	0x0000001c


	//----- nvinfo : EIATTR_FRAME_SIZE
	.align		4
.L_617:
        /*09b4*/ 	.byte	0x04, 0x11
        /*09b6*/ 	.short	(.L_619 - .L_618)
	.align		4
.L_618:
        /*09b8*/ 	.word	index@(_ZN2at6native55_GLOBAL__N__0955718d_22_SparseCsrTensorMath_cu_868dd54534reduce_sparse_csr_dim0_cuda_kernelIaiNS1_14ReductionAddOpIlEElEEvPT2_PKT0_lPKT_S9_lT1_)
        /*09bc*/ 	.word	0x00000000


	//----- nvinfo : EIATTR_REGCOUNT
	.align		4
.L_619:
        /*09c0*/ 	.byte	0x04, 0x2f
        /*09c2*/ 	.short	(.L_621 - .L_620)
	.align		4
.L_620:
        /*09c4*/ 	.word	index@(_ZN2at6native55_GLOBAL__N__0955718d_22_SparseCsrTensorMath_cu_868dd54534reduce_sparse_csr_dim0_cuda_kernelIalNS1_14ReductionAddOpIlEElEEvPT2_PKT0_lPKT_S9_lT1_)
        /*09c8*/ 	.word	0x0000001c


	//----- nvinfo : EIATTR_FRAME_SIZE
	.align		4
.L_621:
        /*09cc*/ 	.byte	0x04, 0x11
        /*09ce*/ 	.short	(.L_623 - .L_622)
	.align		4
.L_622:
        /*09d0*/ 	.word	index@(_ZN2at6native55_GLOBAL__N__0955718d_22_SparseCsrTensorMath_cu_868dd54534reduce_sparse_csr_dim0_cuda_kernelIalNS1_14ReductionAddOpIlEElEEvPT2_PKT0_lPKT_S9_lT1_)
        /*09d4*/ 	.word	0x00000000


	//----- nvinfo : EIATTR_REGCOUNT
	.align		4
.L_623:
        /*09d8*/ 	.byte	0x04, 0x2f
        /*09da*/ 	.short	(.L_625 - .L_624)
	.align		4
.L_624:
        /*09dc*/ 	.word	index@(_ZN2at6native55_GLOBAL__N__0955718d_22_SparseCsrTensorMath_cu_868dd54534reduce_sparse_csr_dim1_cuda_kernelIaiNS1_14ReductionAddOpIlEElEEvPT2_PKT_PKT0_SC_lT1_)
        /*09e0*/ 	.word	0x0000001e


	//----- nvinfo : EIATTR_FRAME_SIZE
	.align		4
.L_625:
        /*09e4*/ 	.byte	0x04, 0x11
        /*09e6*/ 	.short	(.L_627 - .L_626)
	.align		4
.L_626:
        /*09e8*/ 	.word	index@(_ZN2at6native55_GLOBAL__N__0955718d_22_SparseCsrTensorMath_cu_868dd54534reduce_sparse_csr_dim1_cuda_kernelIaiNS1_14ReductionAddOpIlEElEEvPT2_PKT_PKT0_SC_lT1_)
        /*09ec*/ 	.word	0x00000000


	//----- nvinfo : EIATTR_REGCOUNT
	.align		4
.L_627:
        /*09f0*/ 	.byte	0x04, 0x2f
        /*09f2*/ 	.short	(.L_629 - .L_628)
	.align		4
.L_628:
        /*09f4*/ 	.word	index@(_ZN2at6native55_GLOBAL__N__0955718d_22_SparseCsrTensorMath_cu_868dd54534reduce_sparse_csr_dim1_cuda_kernelIalNS1_14ReductionAddOpIlEElEEvPT2_PKT_PKT0_SC_lT1_)
        /*09f8*/ 	.word	0x0000001f


	//----- nvinfo : EIATTR_FRAME_SIZE
	.align		4
.L_629:
        /*09fc*/ 	.byte	0x04, 0x11
        /*09fe*/ 	.short	(.L_631 - .L_630)
	.align		4
.L_630:
        /*0a00*/ 	.word	index@(_ZN2at6native55_GLOBAL__N__0955718d_22_SparseCsrTensorMath_cu_868dd54534reduce_sparse_csr_dim1_cuda_kernelIalNS1_14ReductionAddOpIlEElEEvPT2_PKT_PKT0_SC_lT1_)
        /*0a04*/ 	.word	0x00000000


	//----- nvinfo : EIATTR_REGCOUNT
	.align		4
.L_631:
        /*0a08*/ 	.byte	0x04, 0x2f
        /*0a0a*/ 	.short	(.L_633 - .L_632)
	.align		4
.L_632:
        /*0a0c*/ 	.word	index@(_ZN2at6native55_GLOBAL__N__0955718d_22_SparseCsrTensorMath_cu_868dd54534reduce_sparse_csr_dim0_cuda_kernelIiiNS1_14ReductionAddOpIlEElEEvPT2_PKT0_lPKT_S9_lT1_)
        /*0a10*/ 	.word	0x0000001c


	//----- nvinfo : EIATTR_FRAME_SIZE
	.align		4
.L_633:
        /*0a14*/ 	.byte	0x04, 0x11
        /*0a16*/ 	.short	(.L_635 - .L_634)
	.align		4
.L_634:
        /*0a18*/ 	.word	index@(_ZN2at6native55_GLOBAL__N__0955718d_22_SparseCsrTensorMath_cu_868dd54534reduce_sparse_csr_dim0_cuda_kernelIiiNS1_14ReductionAddOpIlEElEEvPT2_PKT0_lPKT_S9_lT1_)
        /*0a1c*/ 	.word	0x00000000


	//----- nvinfo : EIATTR_REGCOUNT
	.align		4
.L_635:
        /*0a20*/ 	.byte	0x04, 0x2f
        /*0a22*/ 	.short	(.L_637 - .L_636)
	.align		4
.L_636:
        /*0a24*/ 	.word	index@(_ZN2at6native55_GLOBAL__N__0955718d_22_SparseCsrTensorMath_cu_868dd54534reduce_sparse_csr_dim0_cuda_kernelIilNS1_14ReductionAddOpIlEElEEvPT2_PKT0_lPKT_S9_lT1_)
        /*0a28*/ 	.word	0x0000001c


	//----- nvinfo : EIATTR_FRAME_SIZE
	.align		4
.L_637:
        /*0a2c*/ 	.byte	0x04, 0x11
        /*0a2e*/ 	.short	(.L_639 - .L_638)
	.align		4
.L_638:
        /*0a30*/ 	.word	index@(_ZN2at6native55_GLOBAL__N__0955718d_22_SparseCsrTensorMath_cu_868dd54534reduce_sparse_csr_dim0_cuda_kernelIilNS1_14ReductionAddOpIlEElEEvPT2_PKT0_lPKT_S9_lT1_)
        /*0a34*/ 	.word	0x00000000


	//----- nvinfo : EIATTR_REGCOUNT
	.align		4
.L_639:
        /*0a38*/ 	.byte	0x04, 0x2f
        /*0a3a*/ 	.short	(.L_641 - .L_640)
	.align		4
.L_640:
        /*0a3c*/ 	.word	index@(_ZN2at6native55_GLOBAL__N__0955718d_22_SparseCsrTensorMath_cu_868dd54534reduce_sparse_csr_dim1_cuda_kernelIiiNS1_14ReductionAddOpIlEElEEvPT2_PKT_PKT0_SC_lT1_)
        /*0a40*/ 	.word	0x0000001d


	//----- nvinfo : EIATTR_FRAME_SIZE
	.align		4
.L_641:
        /*0a44*/ 	.byte	0x04, 0x11
        /*0a46*/ 	.short	(.L_643 - .L_642)
	.align		4
.L_642:
        /*0a48*/ 	.word	index@(_ZN2at6native55_GLOBAL__N__0955718d_22_SparseCsrTensorMath_cu_868dd54534reduce_sparse_csr_dim1_cuda_kernelIiiNS1_14ReductionAddOpIlEElEEvPT2_PKT_PKT0_SC_lT1_)
        /*0a4c*/ 	.word	0x00000000


	//----- nvinfo : EIATTR_REGCOUNT
	.align		4
.L_643:
        /*0a50*/ 	.byte	0x04, 0x2f
        /*0a52*/ 	.short	(.L_645 - .L_644)
	.align		4
.L_644:
        /*0a54*/ 	.word	index@(_ZN2at6native55_GLOBAL__N__0955718d_22_SparseCsrTensorMath_cu_868dd54534reduce_sparse_csr_dim1_cuda_kernelIilNS1_14ReductionAddOpIlEElEEvPT2_PKT_PKT0_SC_lT1_)
        /*0a58*/ 	.word	0x0000001f


	//----- nvinfo : EIATTR_FRAME_SIZE
	.align		4
.L_645:
        /*0a5c*/ 	.byte	0x04, 0x11
        /*0a5e*/ 	.short	(.L_647 - .L_646)
	.align		4
.L_646:
        /*0a60*/ 	.word	index@(_ZN2at6native55_GLOBAL__N__0955718d_22_SparseCsrTensorMath_cu_868dd54534reduce_sparse_csr_dim1_cuda_kernelIilNS1_14ReductionAddOpIlEElEEvPT2_PKT_PKT0_SC_lT1_)
        /*0a64*/ 	.word	0x00000000


	//----- nvinfo : EIATTR_REGCOUNT
	.align		4
.L_647:
        /*0a68*/ 	.byte	0x04, 0x2f
        /*0a6a*/ 	.short	(.L_649 - .L_648)
	.align		4
.L_648:
        /*0a6c*/ 	.word	index@(_ZN2at6native55_GLOBAL__N__0955718d_22_SparseCsrTensorMath_cu_868dd54534reduce_sparse_csr_dim0_cuda_kernelIliNS1_14ReductionAddOpIlEElEEvPT2_PKT0_lPKT_S9_lT1_)
        /*0a70*/ 	.word	0x00000020


	//----- nvinfo : EIATTR_FRAME_SIZE
	.align		4
.L_649:
        /*0a74*/ 	.byte	0x04, 0x11
        /*0a76*/ 	.short	(.L_651 - .L_650)
	.align		4
.L_650:
        /*0a78*/ 	.word	index@(_ZN2at6native55_GLOBAL__N__0955718d_22_SparseCsrTensorMath_cu_868dd54534reduce_sparse_csr_dim0_cuda_kernelIliNS1_14ReductionAddOpIlEElEEvPT2_PKT0_lPKT_S9_lT1_)
        /*0a7c*/ 	.word	0x00000000


	//----- nvinfo : EIATTR_REGCOUNT
	.align		4
.L_651:
        /*0a80*/ 	.byte	0x04, 0x2f
        /*0a82*/ 	.short	(.L_653 - .L_652)
	.align		4
.L_652:
        /*0a84*/ 	.word	index@(_ZN2at6native55_GLOBAL__N__0955718d_22_SparseCsrTensorMath_cu_868dd54534reduce_sparse_csr_dim0_cuda_kernelIllNS1_14ReductionAddOpIlEElEEvPT2_PKT0_lPKT_S9_lT1_)
        /*0a88*/ 	.word	0x0000001d


	//----- nvinfo : EIATTR_FRAME_SIZE
	.align		4
.L_653:
        /*0a8c*/ 	.byte	0x04, 0x11
        /*0a8e*/ 	.short	(.L_655 - .L_654)
	.align		4
.L_654:
        /*0a90*/ 	.word	index@(_ZN2at6native55_GLOBAL__N__0955718d_22_SparseCsrTensorMath_cu_868dd54534reduce_sparse_csr_dim0_cuda_kernelIllNS1_14ReductionAddOpIlEElEEvPT2_PKT0_lPKT_S9_lT1_)
        /*0a94*/ 	.word	0x00000000


	//----- nvinfo : EIATTR_REGCOUNT
	.align		4
.L_655:
        /*0a98*/ 	.byte	0x04, 0x2f
        /*0a9a*/ 	.short	(.L_657 - .L_656)
	.align		4
.L_656:
        /*0a9c*/ 	.word	index@(_ZN2at6native55_GLOBAL__N__0955718d_22_SparseCsrTensorMath_cu_868dd54534reduce_sparse_csr_dim1_cuda_kernelIliNS1_14ReductionAddOpIlEElEEvPT2_PKT_PKT0_SC_lT1_)
        /*0aa0*/ 	.word	0x00000020


	//----- nvinfo : EIATTR_FRAME_SIZE
	.align		4
.L_657:
        /*0aa4*/ 	.byte	0x04, 0x11
        /*0aa6*/ 	.short	(.L_659 - .L_658)
	.align		4
.L_658:
        /*0aa8*/ 	.word	index@(_ZN2at6native55_GLOBAL__N__0955718d_22_SparseCsrTensorMath_cu_868dd54534reduce_sparse_csr_dim1_cuda_kernelIliNS1_14ReductionAddOpIlEElEEvPT2_PKT_PKT0_SC_lT1_)
        /*0aac*/ 	.word	0x00000000


	//----- nvinfo : EIATTR_REGCOUNT
	.align		4
.L_659:
        /*0ab0*/ 	.byte	0x04, 0x2f
        /*0ab2*/ 	.short	(.L_661 - .L_660)
	.align		4
.L_660:
        /*0ab4*/ 	.word	index@(_ZN2at6native55_GLOBAL__N__0955718d_22_SparseCsrTensorMath_cu_868dd54534reduce_sparse_csr_dim1_cuda_kernelIllNS1_14ReductionAddOpIlEElEEvPT2_PKT_PKT0_SC_lT1_)
        /*0ab8*/ 	.word	0x0000001e


	//----- nvinfo : EIATTR_FRAME_SIZE
	.align		4
.L_661:
        /*0abc*/ 	.byte	0x04, 0x11
        /*0abe*/ 	.short	(.L_663 - .L_662)
	.align		4
.L_662:
        /*0ac0*/ 	.word	index@(_ZN2at6native55_GLOBAL__N__0955718d_22_SparseCsrTensorMath_cu_868dd54534reduce_sparse_csr_dim1_cuda_kernelIllNS1_14ReductionAddOpIlEElEEvPT2_PKT_PKT0_SC_lT1_)
        /*0ac4*/ 	.word	0x00000000


	//----- nvinfo : EIATTR_REGCOUNT
	.align		4
.L_663:
        /*0ac8*/ 	.byte	0x04, 0x2f
        /*0aca*/ 	.short	(.L_665 - .L_664)
	.align		4
.L_664:
        /*0acc*/ 	.word	index@(_ZN2at6native55_GLOBAL__N__0955718d_22_SparseCsrTensorMath_cu_868dd54534reduce_sparse_csr_dim0_cuda_kernelIsiNS1_14ReductionAddOpIlEElEEvPT2_PKT0_lPKT_S9_lT1_)
        /*0ad0*/ 	.word	0x0000001c


	//----- nvinfo : EIATTR_FRAME_SIZE
	.align		4
.L_665:
        /*0ad4*/ 	.byte	0x04, 0x11
        /*0ad6*/ 	.short	(.L_667 - .L_666)
	.align		4
.L_666:
        /*0ad8*/ 	.word	index@(_ZN2at6native55_GLOBAL__N__0955718d_22_SparseCsrTensorMath_cu_868dd54534reduce_sparse_csr_dim0_cuda_kernelIsiNS1_14ReductionAddOpIlEElEEvPT2_PKT0_lPKT_S9_lT1_)
        /*0adc*/ 	.word	0x00000000


	//----- nvinfo : EIATTR_REGCOUNT
	.align		4
.L_667:
        /*0ae0*/ 	.byte	0x04, 0x2f
        /*0ae2*/ 	.short	(.L_669 - .L_668)
	.align		4
.L_668:
        /*0ae4*/ 	.word	index@(_ZN2at6native55_GLOBAL__N__0955718d_22_SparseCsrTensorMath_cu_868dd54534reduce_sparse_csr_dim0_cuda_kernelIslNS1_14ReductionAddOpIlEElEEvPT2_PKT0_lPKT_S9_lT1_)
        /*0ae8*/ 	.word	0x0000001c


	//----- nvinfo : EIATTR_FRAME_SIZE
	.align		4
.L_669:
        /*0aec*/ 	.byte	0x04, 0x11
        /*0aee*/ 	.short	(.L_671 - .L_670)
	.align		4
.L_670:
        /*0af0*/ 	.word	index@(_ZN2at6native55_GLOBAL__N__0955718d_22_SparseCsrTensorMath_cu_868dd54534reduce_sparse_csr_dim0_cuda_kernelIslNS1_14ReductionAddOpIlEElEEvPT2_PKT0_lPKT_S9_lT1_)
        /*0af4*/ 	.word	0x00000000


	//----- nvinfo : EIATTR_REGCOUNT
	.align		4
.L_671:
        /*0af8*/ 	.byte	0x04, 0x2f
        /*0afa*/ 	.short	(.L_673 - .L_672)
	.align		4
.L_672:
        /*0afc*/ 	.word	index@(_ZN2at6native55_GLOBAL__N__0955718d_22_SparseCsrTensorMath_cu_868dd54534reduce_sparse_csr_dim1_cuda_kernelIsiNS1_14ReductionAddOpIlEElEEvPT2_PKT_PKT0_SC_lT1_)
        /*0b00*/ 	.word	0x0000001d


	//----- nvinfo : EIATTR_FRAME_SIZE
	.align		4
.L_673:
        /*0b04*/ 	.byte	0x04, 0x11
        /*0b06*/ 	.short	(.L_675 - .L_674)
	.align		4
.L_674:
        /*0b08*/ 	.word	index@(_ZN2at6native55_GLOBAL__N__0955718d_22_SparseCsrTensorMath_cu_868dd54534reduce_sparse_csr_dim1_cuda_kernelIsiNS1_14ReductionAddOpIlEElEEvPT2_PKT_PKT0_SC_lT1_)
        /*0b0c*/ 	.word	0x00000000


	//----- nvinfo : EIATTR_REGCOUNT
	.align		4
.L_675:
        /*0b10*/ 	.byte	0x04, 0x2f
        /*0b12*/ 	.short	(.L_677 - .L_676)
	.align		4
.L_676:
        /*0b14*/ 	.word	index@(_ZN2at6native55_GLOBAL__N__0955718d_22_SparseCsrTensorMath_cu_868dd54534reduce_sparse_csr_dim1_cuda_kernelIslNS1_14ReductionAddOpIlEElEEvPT2_PKT_PKT0_SC_lT1_)
        /*0b18*/ 	.word	0x0000001f


	//----- nvinfo : EIATTR_FRAME_SIZE
	.align		4
.L_677:
        /*0b1c*/ 	.byte	0x04, 0x11
        /*0b1e*/ 	.short	(.L_679 - .L_678)
	.align		4
.L_678:
        /*0b20*/ 	.word	index@(_ZN2at6native55_GLOBAL__N__0955718d_22_SparseCsrTensorMath_cu_868dd54534reduce_sparse_csr_dim1_cuda_kernelIslNS1_14ReductionAddOpIlEElEEvPT2_PKT_PKT0_SC_lT1_)
        /*0b24*/ 	.word	0x00000000


	//----- nvinfo : EIATTR_REGCOUNT
	.align		4
.L_679:
        /*0b28*/ 	.byte	0x04, 0x2f
        /*0b2a*/ 	.short	(.L_681 - .L_680)
	.align		4
.L_680:
        /*0b2c*/ 	.word	index@(_ZN2at6native55_GLOBAL__N__0955718d_22_SparseCsrTensorMath_cu_868dd54534reduce_sparse_csr_dim0_cuda_kernelIdiNS1_14ReductionAddOpIdEEdEEvPT2_PKT0_lPKT_S9_lT1_)
        /*0b30*/ 	.word	0x00000020


	//----- nvinfo : EIATTR_FRAME_SIZE
	.align		4
.L_681:
        /*0b34*/ 	.byte	0x04, 0x11
        /*0b36*/ 	.short	(.L_683 - .L_682)
	.align		4
.L_682:
        /*0b38*/ 	.word	index@(_ZN2at6native55_GLOBAL__N__0955718d_22_SparseCsrTensorMath_cu_868dd54534reduce_sparse_csr_dim0_cuda_kernelIdiNS1_14ReductionAddOpIdEEdEEvPT2_PKT0_lPKT_S9_lT1_)
        /*0b3c*/ 	.word	0x00000000


	//----- nvinfo : EIATTR_REGCOUNT
	.align		4
.L_683:
        /*0b40*/ 	.byte	0x04, 0x2f
        /*0b42*/ 	.short	(.L_685 - .L_684)
	.align		4
.L_684:
        /*0b44*/ 	.word	index@(_ZN2at6native55_GLOBAL__N__0955718d_22_SparseCsrTensorMath_cu_868dd54534reduce_sparse_csr_dim0_cuda_kernelIdlNS1_14ReductionAddOpIdEEdEEvPT2_PKT0_lPKT_S9_lT1_)
        /*0b48*/ 	.word	0x0000001e


	//----- nvinfo : EIATTR_FRAME_SIZE
	.align		4
.L_685:
        /*0b4c*/ 	.byte	0x04, 0x11
        /*0b4e*/ 	.short	(.L_687 - .L_686)
	.align		4
.L_686:
        /*0b50*/ 	.word	index@(_ZN2at6native55_GLOBAL__N__0955718d_22_SparseCsrTensorMath_cu_868dd54534reduce_sparse_csr_dim0_cuda_kernelIdlNS1_14ReductionAddOpIdEEdEEvPT2_PKT0_lPKT_S9_lT1_)
        /*0b54*/ 	.word	0x00000000


	//----- nvinfo : EIATTR_REGCOUNT
	.align		4
.L_687:
        /*0b58*/ 	.byte	0x04, 0x2f
        /*0b5a*/ 	.short	(.L_689 - .L_688)
	.align		4
.L_688:
        /*0b5c*/ 	.word	index@(_ZN2at6native55_GLOBAL__N__0955718d_22_SparseCsrTensorMath_cu_868dd54534reduce_sparse_csr_dim1_cuda_kernelIdiNS1_14ReductionAddOpIdEEdEEvPT2_PKT_PKT0_SC_lT1_)
        /*0b60*/ 	.word	0x0000001f


	//----- nvinfo : EIATTR_FRAME_SIZE
	.align		4
.L_689:
        /*0b64*/ 	.byte	0x04, 0x11
        /*0b66*/ 	.short	(.L_691 - .L_690)
	.align		4
.L_690:
        /*0b68*/ 	.word	index@(_ZN2at6native55_GLOBAL__N__0955718d_22_SparseCsrTensorMath_cu_868dd54534reduce_sparse_csr_dim1_cuda_kernelIdiNS1_14ReductionAddOpIdEEdEEvPT2_PKT_PKT0_SC_lT1_)
        /*0b6c*/ 	.word	0x00000000


	//----- nvinfo : EIATTR_REGCOUNT
	.align		4
.L_691:
        /*0b70*/ 	.byte	0x04, 0x2f
        /*0b72*/ 	.short	(.L_693 - .L_692)
	.align		4
.L_692:
        /*0b74*/ 	.word	index@(_ZN2at6native55_GLOBAL__N__0955718d_22_SparseCsrTensorMath_cu_868dd54534reduce_sparse_csr_dim1_cuda_kernelIdlNS1_14ReductionAddOpIdEEdEEvPT2_PKT_PKT0_SC_lT1_)
        /*0b78*/ 	.word	0x0000001e


	//----- nvinfo : EIATTR_FRAME_SIZE
	.align		4
.L_693:
        /*0b7c*/ 	.byte	0x04, 0x11
        /*0b7e*/ 	.short	(.L_695 - .L_694)
	.align		4
.L_694:
        /*0b80*/ 	.word	index@(_ZN2at6native55_GLOBAL__N__0955718d_22_SparseCsrTensorMath_cu_868dd54534reduce_sparse_csr_dim1_cuda_kernelIdlNS1_14ReductionAddOpIdEEdEEvPT2_PKT_PKT0_SC_lT1_)
        /*0b84*/ 	.word	0x00000000


	//----- nvinfo : EIATTR_REGCOUNT
	.align		4
.L_695:
        /*0b88*/ 	.byte	0x04, 0x2f
        /*0b8a*/ 	.short	(.L_697 - .L_696)
	.align		4
.L_696:
        /*0b8c*/ 	.word	index@(_ZN2at6native55_GLOBAL__N__0955718d_22_SparseCsrTensorMath_cu_868dd54534reduce_sparse_csr_dim0_cuda_kernelIfiNS1_14ReductionAddOpIfEEfEEvPT2_PKT0_lPKT_S9_lT1_)
        /*0b90*/ 	.word	0x00000020


	//----- nvinfo : EIATTR_FRAME_SIZE
	.align		4
.L_697:
        /*0b94*/ 	.byte	0x04, 0x11
        /*0b96*/ 	.short	(.L_699 - .L_698)
	.align		4
.L_698:
        /*0b98*/ 	.word	index@(_ZN2at6native55_GLOBAL__N__0955718d_22_SparseCsrTensorMath_cu_868dd54534reduce_sparse_csr_dim0_cuda_kernelIfiNS1_14ReductionAddOpIfEEfEEvPT2_PKT0_lPKT_S9_lT1_)
        /*0b9c*/ 	.word	0x00000000


	//----- nvinfo : EIATTR_REGCOUNT
	.align		4
.L_699:
        /*0ba0*/ 	.byte	0x04, 0x2f
        /*0ba2*/ 	.short	(.L_701 - .L_700)
	.align		4
.L_700:
        /*0ba4*/ 	.word	index@(_ZN2at6native55_GLOBAL__N__0955718d_22_SparseCsrTensorMath_cu_868dd54534reduce_sparse_csr_dim0_cuda_kernelIflNS1_14ReductionAddOpIfEEfEEvPT2_PKT0_lPKT_S9_lT1_)
        /*0ba8*/ 	.word	0x00000020


	//----- nvinfo : EIATTR_FRAME_SIZE
	.align		4
.L_701:
        /*0bac*/ 	.byte	0x04, 0x11
        /*0bae*/ 	.short	(.L_703 - .L_702)
	.align		4
.L_702:
        /*0bb0*/ 	.word	index@(_ZN2at6native55_GLOBAL__N__0955718d_22_SparseCsrTensorMath_cu_868dd54534reduce_sparse_csr_dim0_cuda_kernelIflNS1_14ReductionAddOpIfEEfEEvPT2_PKT0_lPKT_S9_lT1_)
        /*0bb4*/ 	.word	0x00000000


	//----- nvinfo : EIATTR_REGCOUNT
	.align		4
.L_703:
        /*0bb8*/ 	.byte	0x04, 0x2f
        /*0bba*/ 	.short	(.L_705 - .L_704)
	.align		4
.L_704:
        /*0bbc*/ 	.word	index@(_ZN2at6native55_GLOBAL__N__0955718d_22_SparseCsrTensorMath_cu_868dd54534reduce_sparse_csr_dim1_cuda_kernelIfiNS1_14ReductionAddOpIfEEfEEvPT2_PKT_PKT0_SC_lT1_)
        /*0bc0*/ 	.word	0x0000001e


	//----- nvinfo : EIATTR_FRAME_SIZE
	.align		4
.L_705:
        /*0bc4*/ 	.byte	0x04, 0x11
        /*0bc6*/ 	.short	(.L_707 - .L_706)
	.align		4
.L_706:
        /*0bc8*/ 	.word	index@(_ZN2at6native55_GLOBAL__N__0955718d_22_SparseCsrTensorMath_cu_868dd54534reduce_sparse_csr_dim1_cuda_kernelIfiNS1_14ReductionAddOpIfEEfEEvPT2_PKT_PKT0_SC_lT1_)
        /*0bcc*/ 	.word	0x00000000


	//----- nvinfo : EIATTR_REGCOUNT
	.align		4
.L_707:
        /*0bd0*/ 	.byte	0x04, 0x2f
        /*0bd2*/ 	.short	(.L_709 - .L_708)
	.align		4
.L_708:
        /*0bd4*/ 	.word	index@(_ZN2at6native55_GLOBAL__N__0955718d_22_SparseCsrTensorMath_cu_868dd54534reduce_sparse_csr_dim1_cuda_kernelIflNS1_14ReductionAddOpIfEEfEEvPT2_PKT_PKT0_SC_lT1_)
        /*0bd8*/ 	.word	0x0000001d


	//----- nvinfo : EIATTR_FRAME_SIZE
	.align		4
.L_709:
        /*0bdc*/ 	.byte	0x04, 0x11
        /*0bde*/ 	.short	(.L_711 - .L_710)
	.align		4
.L_710:
        /*0be0*/ 	.word	index@(_ZN2at6native55_GLOBAL__N__0955718d_22_SparseCsrTensorMath_cu_868dd54534reduce_sparse_csr_dim1_cuda_kernelIflNS1_14ReductionAddOpIfEEfEEvPT2_PKT_PKT0_SC_lT1_)
        /*0be4*/ 	.word	0x00000000


	//----- nvinfo : EIATTR_REGCOUNT
	.align		4
.L_711:
        /*0be8*/ 	.byte	0x04, 0x2f
        /*0bea*/ 	.short	(.L_713 - .L_712)
	.align		4
.L_712:
        /*0bec*/ 	.word	index@(_ZN2at6native55_GLOBAL__N__0955718d_22_SparseCsrTensorMath_cu_868dd54534reduce_sparse_csr_dim0_cuda_kernelIN3c107complexIdEEiNS1_14ReductionAddOpIS5_EES5_EEvPT2_PKT0_lPKT_SC_lT1_)
        /*0bf0*/ 	.word	0x00000020


	//----- nvinfo : EIATTR_FRAME_SIZE
	.align		4
.L_713:
        /*0bf4*/ 	.byte	0x04, 0x11
        /*0bf6*/ 	.short	(.L_715 - .L_714)
	.align		4
.L_714:
        /*0bf8*/ 	.word	index@(_ZN2at6native55_GLOBAL__N__0955718d_22_SparseCsrTensorMath_cu_868dd54534reduce_sparse_csr_dim0_cuda_kernelIN3c107complexIdEEiNS1_14ReductionAddOpIS5_EES5_EEvPT2_PKT0_lPKT_SC_lT1_)
        /*0bfc*/ 	.word	0x00000000


	//----- nvinfo : EIATTR_REGCOUNT
	.align		4
.L_715:
        /*0c00*/ 	.byte	0x04, 0x2f
        /*0c02*/ 	.short	(.L_717 - .L_716)
	.align		4
.L_716:
        /*0c04*/ 	.word	index@(_ZN2at6native55_GLOBAL__N__0955718d_22_SparseCsrTensorMath_cu_868dd54534reduce_sparse_csr_dim0_cuda_kernelIN3c107complexIdEElNS1_14ReductionAddOpIS5_EES5_EEvPT2_PKT0_lPKT_SC_lT1_)
        /*0c08*/ 	.word	0x0000001e


	//----- nvinfo : EIATTR_FRAME_SIZE
	.align		4
.L_717:
        /*0c0c*/ 	.byte	0x04, 0x11
        /*0c0e*/ 	.short	(.L_719 - .L_718)
	.align		4
.L_718:
        /*0c10*/ 	.word	index@(_ZN2at6native55_GLOBAL__N__0955718d_22_SparseCsrTensorMath_cu_868dd54534reduce_sparse_csr_dim0_cuda_kernelIN3c107complexIdEElNS1_14ReductionAddOpIS5_EES5_EEvPT2_PKT0_lPKT_SC_lT1_)
        /*0c14*/ 	.word	0x00000000


	//----- nvinfo : EIATTR_REGCOUNT
	.align		4
.L_719:
        /*0c18*/ 	.byte	0x04, 0x2f
        /*0c1a*/ 	.short	(.L_721 - .L_720)
	.align		4
.L_720:
        /*0c1c*/ 	.word	index@(_ZN2at6native55_GLOBAL__N__0955718d_22_SparseCsrTensorMath_cu_868dd54534reduce_sparse_csr_dim1_cuda_kernelIN3c107complexIdEEiNS1_14ReductionAddOpIS5_EES5_EEvPT2_PKT_PKT0_SF_lT1_)
        /*0c20*/ 	.word	0x00000022


	//----- nvinfo : EIATTR_FRAME_SIZE
	.align		4
.L_721:
        /*0c24*/ 	.byte	0x04, 0x11
        /*0c26*/ 	.short	(.L_723 - .L_722)
	.align		4
.L_722:
        /*0c28*/ 	.word	index@(_ZN2at6native55_GLOBAL__N__0955718d_22_SparseCsrTensorMath_cu_868dd54534reduce_sparse_csr_dim1_cuda_kernelIN3c107complexIdEEiNS1_14ReductionAddOpIS5_EES5_EEvPT2_PKT_PKT0_SF_lT1_)
        /*0c2c*/ 	.word	0x00000000


	//----- nvinfo : EIATTR_REGCOUNT
	.align		4
.L_723:
        /*0c30*/ 	.byte	0x04, 0x2f
        /*0c32*/ 	.short	(.L_725 - .L_724)
	.align		4
.L_724:
        /*0c34*/ 	.word	index@(_ZN2at6native55_GLOBAL__N__0955718d_22_SparseCsrTensorMath_cu_868dd54534reduce_sparse_csr_dim1_cuda_kernelIN3c107complexIdEElNS1_14ReductionAddOpIS5_EES5_EEvPT2_PKT_PKT0_SF_lT1_)
        /*0c38*/ 	.word	0x00000022


	//----- nvinfo : EIATTR_FRAME_SIZE
	.align		4
.L_725:
        /*0c3c*/ 	.byte	0x04, 0x11
        /*0c3e*/ 	.short	(.L_727 - .L_726)
	.align		4
.L_726:
        /*0c40*/ 	.word	index@(_ZN2at6native55_GLOBAL__N__0955718d_22_SparseCsrTensorMath_cu_868dd54534reduce_sparse_csr_dim1_cuda_kernelIN3c107complexIdEElNS1_14ReductionAddOpIS5_EES5_EEvPT2_PKT_PKT0_SF_lT1_)
        /*0c44*/ 	.word	0x00000000


	//----- nvinfo : EIATTR_REGCOUNT
	.align		4
.L_727:
        /*0c48*/ 	.byte	0x04, 0x2f
        /*0c4a*/ 	.short	(.L_729 - .L_728)
	.align		4
.L_728:
        /*0c4c*/ 	.word	index@(_ZN2at6native55_GLOBAL__N__0955718d_22_SparseCsrTensorMath_cu_868dd54534reduce_sparse_csr_dim0_cuda_kernelIN3c107complexIfEEiNS1_14ReductionAddOpIS5_EES5_EEvPT2_PKT0_lPKT_SC_lT1_)
        /*0c50*/ 	.word	0x0000001a


	//----- nvinfo : EIATTR_FRAME_SIZE
	.align		4
.L_729:
        /*0c54*/ 	.byte	0x04, 0x11
        /*0c56*/ 	.short	(.L_731 - .L_730)
	.align		4
.L_730:
        /*0c58*/ 	.word	index@(_ZN2at6native55_GLOBAL__N__0955718d_22_SparseCsrTensorMath_cu_868dd54534reduce_sparse_csr_dim0_cuda_kernelIN3c107complexIfEEiNS1_14ReductionAddOpIS5_EES5_EEvPT2_PKT0_lPKT_SC_lT1_)
        /*0c5c*/ 	.word	0x00000000


	//----- nvinfo : EIATTR_REGCOUNT
	.align		4
.L_731:
        /*0c60*/ 	.byte	0x04, 0x2f
        /*0c62*/ 	.short	(.L_733 - .L_732)
	.align		4
.L_732:
        /*0c64*/ 	.word	index@(_ZN2at6native55_GLOBAL__N__0955718d_22_SparseCsrTensorMath_cu_868dd54534reduce_sparse_csr_dim0_cuda_kernelIN3c107complexIfEElNS1_14ReductionAddOpIS5_EES5_EEvPT2_PKT0_lPKT_SC_lT1_)
        /*0c68*/ 	.word	0x0000001e


	//----- nvinfo : EIATTR_FRAME_SIZE
	.align		4
.L_733:
        /*0c6c*/ 	.byte	0x04, 0x11
        /*0c6e*/ 	.short	(.L_735 - .L_734)
	.align		4
.L_734:
        /*0c70*/ 	.word	index@(_ZN2at6native55_GLOBAL__N__0955718d_22_SparseCsrTensorMath_cu_868dd54534reduce_sparse_csr_dim0_cuda_kernelIN3c107complexIfEElNS1_14ReductionAddOpIS5_EES5_EEvPT2_PKT0_lPKT_SC_lT1_)
        /*0c74*/ 	.word	0x00000000


	//----- nvinfo : EIATTR_REGCOUNT
	.align		4
.L_735:
        /*0c78*/ 	.byte	0x04, 0x2f
        /*0c7a*/ 	.short	(.L_737 - .L_736)
	.align		4
.L_736:
        /*0c7c*/ 	.word	index@(_ZN2at6native55_GLOBAL__N__0955718d_22_SparseCsrTensorMath_cu_868dd54534reduce_sparse_csr_dim1_cuda_kernelIN3c107complexIfEEiNS1_14ReductionAddOpIS5_EES5_EEvPT2_PKT_PKT0_SF_lT1_)
        /*0c80*/ 	.word	0x0000001f


	//----- nvinfo : EIATTR_FRAME_SIZE
	.align		4
.L_737:
        /*0c84*/ 	.byte	0x04, 0x11
        /*0c86*/ 	.short	(.L_739 - .L_738)
	.align		4
.L_738:
        /*0c88*/ 	.word	index@(_ZN2at6native55_GLOBAL__N__0955718d_22_SparseCsrTensorMath_cu_868dd54534reduce_sparse_csr_dim1_cuda_kernelIN3c107complexIfEEiNS1_14ReductionAddOpIS5_EES5_EEvPT2_PKT_PKT0_SF_lT1_)
        /*0c8c*/ 	.word	0x00000000


	//----- nvinfo : EIATTR_REGCOUNT
	.align		4
.L_739:
        /*0c90*/ 	.byte	0x04, 0x2f
        /*0c92*/ 	.short	(.L_741 - .L_740)
	.align		4
.L_740:
        /*0c94*/ 	.word	index@(_ZN2at6native55_GLOBAL__N__0955718d_22_SparseCsrTensorMath_cu_868dd54534reduce_sparse_csr_dim1_cuda_kernelIN3c107complexIfEElNS1_14ReductionAddOpIS5_EES5_EEvPT2_PKT_PKT0_SF_lT1_)
        /*0c98*/ 	.word	0x00000020


	//----- nvinfo : EIATTR_FRAME_SIZE
	.align		4
.L_741:
        /*0c9c*/ 	.byte	0x04, 0x11
        /*0c9e*/ 	.short	(.L_743 - .L_742)
	.align		4
.L_742:
        /*0ca0*/ 	.word	index@(_ZN2at6native55_GLOBAL__N__0955718d_22_SparseCsrTensorMath_cu_868dd54534reduce_sparse_csr_dim1_cuda_kernelIN3c107complexIfEElNS1_14ReductionAddOpIS5_EES5_EEvPT2_PKT_PKT0_SF_lT1_)
        /*0ca4*/ 	.word	0x00000000


	//----- nvinfo : EIATTR_REGCOUNT
	.align		4
.L_743:
        /*0ca8*/ 	.byte	0x04, 0x2f
        /*0caa*/ 	.short	(.L_745 - .L_744)
	.align		4
.L_744:
        /*0cac*/ 	.word	index@(_ZN2at6native55_GLOBAL__N__0955718d_22_SparseCsrTensorMath_cu_868dd54534reduce_sparse_csr_dim0_cuda_kernelIN3c104HalfEiNS1_14ReductionAddOpIfEEfEEvPT2_PKT0_lPKT_SB_lT1_)
        /*0cb0*/ 	.word	0x00000020


	//----- nvinfo : EIATTR_FRAME_SIZE
	.align		4
.L_745:
        /*0cb4*/ 	.byte	0x04, 0x11
        /*0cb6*/ 	.short	(.L_747 - .L_746)
	.align		4
.L_746:
        /*0cb8*/ 	.word	index@(_ZN2at6native55_GLOBAL__N__0955718d_22_SparseCsrTensorMath_cu_868dd54534reduce_sparse_csr_dim0_cuda_kernelIN3c104HalfEiNS1_14ReductionAddOpIfEEfEEvPT2_PKT0_lPKT_SB_lT1_)
        /*0cbc*/ 	.word	0x00000000


	//----- nvinfo : EIATTR_REGCOUNT
	.align		4
.L_747:
        /*0cc0*/ 	.byte	0x04, 0x2f
        /*0cc2*/ 	.short	(.L_749 - .L_748)
	.align		4
.L_748:
        /*0cc4*/ 	.word	index@(_ZN2at6native55_GLOBAL__N__0955718d_22_SparseCsrTensorMath_cu_868dd54534reduce_sparse_csr_dim0_cuda_kernelIN3c104HalfElNS1_14ReductionAddOpIfEEfEEvPT2_PKT0_lPKT_SB_lT1_)
        /*0cc8*/ 	.word	0x0000001d


	//----- nvinfo : EIATTR_FRAME_SIZE
	.align		4
.L_749:
        /*0ccc*/ 	.byte	0x04, 0x11
        /*0cce*/ 	.short	(.L_751 - .L_750)
	.align		4
.L_750:
        /*0cd0*/ 	.word	index@(_ZN2at6native55_GLOBAL__N__0955718d_22_SparseCsrTensorMath_cu_868dd54534reduce_sparse_csr_dim0_cuda_kernelIN3c104HalfElNS1_14ReductionAddOpIfEEfEEvPT2_PKT0_lPKT_SB_lT1_)
        /*0cd4*/ 	.word	0x00000000


	//----- nvinfo : EIATTR_REGCOUNT
	.align		4
.L_751:
        /*0cd8*/ 	.byte	0x04, 0x2f
        /*0cda*/ 	.short	(.L_753 - .L_752)
	.align		4
.L_752:
        /*0cdc*/ 	.word	index@(_ZN2at6native55_GLOBAL__N__0955718d_22_SparseCsrTensorMath_cu_868dd54534reduce_sparse_csr_dim1_cuda_kernelIN3c104HalfEiNS1_14ReductionAddOpIfEEfEEvPT2_PKT_PKT0_SE_lT1_)
        /*0ce0*/ 	.word	0x0000001f


	//----- nvinfo : EIATTR_FRAME_SIZE
	.align		4
.L_753:
        /*0ce4*/ 	.byte	0x04, 0x11
        /*0ce6*/ 	.short	(.L_755 - .L_754)
	.align		4
.L_754:
        /*0ce8*/ 	.word	index@(_ZN2at6native55_GLOBAL__N__0955718d_22_SparseCsrTensorMath_cu_868dd54534reduce_sparse_csr_dim1_cuda_kernelIN3c104HalfEiNS1_14ReductionAddOpIfEEfEEvPT2_PKT_PKT0_SE_lT1_)
        /*0cec*/ 	.word	0x00000000


	//----- nvinfo : EIATTR_REGCOUNT
	.align		4
.L_755:
        /*0cf0*/ 	.byte	0x04, 0x2f
        /*0cf2*/ 	.short	(.L_757 - .L_756)
	.align		4
.L_756:
        /*0cf4*/ 	.word	index@(_ZN2at6native55_GLOBAL__N__0955718d_22_SparseCsrTensorMath_cu_868dd54534reduce_sparse_csr_dim1_cuda_kernelIN3c104HalfElNS1_14ReductionAddOpIfEEfEEvPT2_PKT_PKT0_SE_lT1_)
        /*0cf8*/ 	.word	0x0000001f


	//----- nvinfo : EIATTR_FRAME_SIZE
	.align		4
.L_757:
        /*0cfc*/ 	.byte	0x04, 0x11
        /*0cfe*/ 	.short	(.L_759 - .L_758)
	.align		4
.L_758:
        /*0d00*/ 	.word	index@(_ZN2at6native55_GLOBAL__N__0955718d_22_SparseCsrTensorMath_cu_868dd54534reduce_sparse_csr_dim1_cuda_kernelIN3c104HalfElNS1_14ReductionAddOpIfEEfEEvPT2_PKT_PKT0_SE_lT1_)
        /*0d04*/ 	.word	0x00000000


	//----- nvinfo : EIATTR_REGCOUNT
	.align		4
.L_759:
        /*0d08*/ 	.byte	0x04, 0x2f
        /*0d0a*/ 	.short	(.L_761 - .L_760)
	.align		4
.L_760:
        /*0d0c*/ 	.word	index@(_ZN2at6native55_GLOBAL__N__0955718d_22_SparseCsrTensorMath_cu_868dd54534reduce_sparse_csr_dim0_cuda_kernelIN3c108BFloat16EiNS1_14ReductionAddOpIfEEfEEvPT2_PKT0_lPKT_SB_lT1_)
        /*0d10*/ 	.word	0x00000020


	//----- nvinfo : EIATTR_FRAME_SIZE
	.align		4
.L_761:
        /*0d14*/ 	.byte	0x04, 0x11
        /*0d16*/ 	.short	(.L_763 - .L_762)
	.align		4
.L_762:
        /*0d18*/ 	.word	index@(_ZN2at6native55_GLOBAL__N__0955718d_22_SparseCsrTensorMath_cu_868dd54534reduce_sparse_csr_dim0_cuda_kernelIN3c108BFloat16EiNS1_14ReductionAddOpIfEEfEEvPT2_PKT0_lPKT_SB_lT1_)
        /*0d1c*/ 	.word	0x00000000


	//----- nvinfo : EIATTR_REGCOUNT
	.align		4
.L_763:
        /*0d20*/ 	.byte	0x04, 0x2f
        /*0d22*/ 	.short	(.L_765 - .L_764)
	.align		4
.L_764:
        /*0d24*/ 	.word	index@(_ZN2at6native55_GLOBAL__N__0955718d_22_SparseCsrTensorMath_cu_868dd54534reduce_sparse_csr_dim0_cuda_kernelIN3c108BFloat16ElNS1_14ReductionAddOpIfEEfEEvPT2_PKT0_lPKT_SB_lT1_)
        /*0d28*/ 	.word	0x0000001d


	//----- nvinfo : EIATTR_FRAME_SIZE
	.align		4
.L_765:
        /*0d2c*/ 	.byte	0x04, 0x11
        /*0d2e*/ 	.short	(.L_767 - .L_766)
	.align		4
.L_766:
        /*0d30*/ 	.word	index@(_ZN2at6native55_GLOBAL__N__0955718d_22_SparseCsrTensorMath_cu_868dd54534reduce_sparse_csr_dim0_cuda_kernelIN3c108BFloat16ElNS1_14ReductionAddOpIfEEfEEvPT2_PKT0_lPKT_SB_lT1_)
        /*0d34*/ 	.word	0x00000000


	//----- nvinfo : EIATTR_REGCOUNT
	.align		4
.L_767:
        /*0d38*/ 	.byte	0x04, 0x2f
        /*0d3a*/ 	.short	(.L_769 - .L_768)
	.align		4
.L_768:
        /*0d3c*/ 	.word	index@(_ZN2at6native55_GLOBAL__N__0955718d_22_SparseCsrTensorMath_cu_868dd54534reduce_sparse_csr_dim1_cuda_kernelIN3c108BFloat16EiNS1_14ReductionAddOpIfEEfEEvPT2_PKT_PKT0_SE_lT1_)
        /*0d40*/ 	.word	0x0000001f


	//----- nvinfo : EIATTR_FRAME_SIZE
	.align		4
.L_769:
        /*0d44*/ 	.byte	0x04, 0x11
        /*0d46*/ 	.short	(.L_771 - .L_770)
	.align		4
.L_770:
        /*0d48*/ 	.word	index@(_ZN2at6native55_GLOBAL__N__0955718d_22_SparseCsrTensorMath_cu_868dd54534reduce_sparse_csr_dim1_cuda_kernelIN3c108BFloat16EiNS1_14ReductionAddOpIfEEfEEvPT2_PKT_PKT0_SE_lT1_)
        /*0d4c*/ 	.word	0x00000000


	//----- nvinfo : EIATTR_REGCOUNT
	.align		4
.L_771:
        /*0d50*/ 	.byte	0x04, 0x2f
        /*0d52*/ 	.short	(.L_773 - .L_772)
	.align		4
.L_772:
        /*0d54*/ 	.word	index@(_ZN2at6native55_GLOBAL__N__0955718d_22_SparseCsrTensorMath_cu_868dd54534reduce_sparse_csr_dim1_cuda_kernelIN3c108BFloat16ElNS1_14ReductionAddOpIfEEfEEvPT2_PKT_PKT0_SE_lT1_)
        /*0d58*/ 	.word	0x0000001f


	//----- nvinfo : EIATTR_FRAME_SIZE
	.align		4
.L_773:
        /*0d5c*/ 	.byte	0x04, 0x11
        /*0d5e*/ 	.short	(.L_775 - .L_774)
	.align		4
.L_774:
        /*0d60*/ 	.word	index@(_ZN2at6native55_GLOBAL__N__0955718d_22_SparseCsrTensorMath_cu_868dd54534reduce_sparse_csr_dim1_cuda_kernelIN3c108BFloat16ElNS1_14ReductionAddOpIfEEfEEvPT2_PKT_PKT0_SE_lT1_)
        /*0d64*/ 	.word	0x00000000


	//----- nvinfo : EIATTR_REGCOUNT
	.align		4
.L_775:
        /*0d68*/ 	.byte	0x04, 0x2f
        /*0d6a*/ 	.short	(.L_777 - .L_776)
	.align		4
.L_776:
        /*0d6c*/ 	.word	index@(_ZN2at6native55_GLOBAL__N__0955718d_22_SparseCsrTensorMath_cu_868dd54534reduce_sparse_csr_dim0_cuda_kernelIhiNS1_14ReductionMulOpIhEElEEvPT2_PKT0_lPKT_S9_lT1_)
        /*0d70*/ 	.word	0x0000001b


	//----- nvinfo : EIATTR_FRAME_SIZE
	.align		4
.L_777:
        /*0d74*/ 	.byte	0x04, 0x11
        /*0d76*/ 	.short	(.L_779 - .L_778)
	.align		4
.L_778:
        /*0d78*/ 	.word	index@(_ZN2at6native55_GLOBAL__N__0955718d_22_SparseCsrTensorMath_cu_868dd54534reduce_sparse_csr_dim0_cuda_kernelIhiNS1_14ReductionMulOpIhEElEEvPT2_PKT0_lPKT_S9_lT1_)
        /*0d7c*/ 	.word	0x00000000


	//----- nvinfo : EIATTR_REGCOUNT
	.align		4
.L_779:
        /*0d80*/ 	.byte	0x04, 0x2f
        /*0d82*/ 	.short	(.L_781 - .L_780)
	.align		4
.L_780:
        /*0d84*/ 	.word	index@(_ZN2at6native55_GLOBAL__N__0955718d_22_SparseCsrTensorMath_cu_868dd54534reduce_sparse_csr_dim0_cuda_kernelIhlNS1_14ReductionMulOpIhEElEEvPT2_PKT0_lPKT_S9_lT1_)
        /*0d88*/ 	.word	0x0000001b


	//----- nvinfo : EIATTR_FRAME_SIZE
	.align		4
.L_781:
        /*0d8c*/ 	.byte	0x04, 0x11
        /*0d8e*/ 	.short	(.L_783 - .L_782)
	.align		4
.L_782:
        /*0d90*/ 	.word	index@(_ZN2at6native55_GLOBAL__N__0955718d_22_SparseCsrTensorMath_cu_868dd54534reduce_sparse_csr_dim0_cuda_kernelIhlNS1_14ReductionMulOpIhEElEEvPT2_PKT0_lPKT_S9_lT1_)
        /*0d94*/ 	.word	0x00000000


	//----- nvinfo : EIATTR_REGCOUNT
	.align		4
.L_783:
        /*0d98*/ 	.byte	0x04, 0x2f
        /*0d9a*/ 	.short	(.L_785 - .L_784)
	.align		4
.L_784:
        /*0d9c*/ 	.word	index@(_ZN2at6native55_GLOBAL__N__0955718d_22_SparseCsrTensorMath_cu_868dd54534reduce_sparse_csr_dim1_cuda_kernelIhiNS1_14ReductionMulOpIhEElEEvPT2_PKT_PKT0_SC_lT1_)
        /*0da0*/ 	.word	0x0000001e


	//----- nvinfo : EIATTR_FRAME_SIZE
	.align		4
.L_785:
        /*0da4*/ 	.byte	0x04, 0x11
        /*0da6*/ 	.short	(.L_787 - .L_786)
	.align		4
.L_786:
        /*0da8*/ 	.word	index@(_ZN2at6native55_GLOBAL__N__0955718d_22_SparseCsrTensorMath_cu_868dd54534reduce_sparse_csr_dim1_cuda_kernelIhiNS1_14ReductionMulOpIhEElEEvPT2_PKT_PKT0_SC_lT1_)
        /*0dac*/ 	.word	0x00000000


	//----- nvinfo : EIATTR_REGCOUNT
	.align		4
.L_787:
        /*0db0*/ 	.byte	0x04, 0x2f
        /*0db2*/ 	.short	(.L_789 - .L_788)
	.align		4
.L_788:
        /*0db4*/ 	.word	index@(_ZN2at6native55_GLOBAL__N__0955718d_22_SparseCsrTensorMath_cu_868dd54534reduce_sparse_csr_dim1_cuda_kernelIhlNS1_14ReductionMulOpIhEElEEvPT2_PKT_PKT0_SC_lT1_)
        /*0db8*/ 	.word	0x0000001e


	//----- nvinfo : EIATTR_FRAME_SIZE
	.align		4
.L_789:
        /*0dbc*/ 	.byte	0x04, 0x11
        /*0dbe*/ 	.short	(.L_791 - .L_790)
	.align		4
.L_790:
        /*0dc0*/ 	.word	index@(_ZN2at6native55_GLOBAL__N__0955718d_22_SparseCsrTensorMath_cu_868dd54534reduce_sparse_csr_dim1_cuda_kernelIhlNS1_14ReductionMulOpIhEElEEvPT2_PKT_PKT0_SC_lT1_)
        /*0dc4*/ 	.word	0x00000000


	//----- nvinfo : EIATTR_REGCOUNT
	.align		4
.L_791:
        /*0dc8*/ 	.byte	0x04, 0x2f
        /*0dca*/ 	.short	(.L_793 - .L_792)
	.align		4
.L_792:
        /*0dcc*/ 	.word	index@(_ZN2at6native55_GLOBAL__N__0955718d_22_SparseCsrTensorMath_cu_868dd54534reduce_sparse_csr_dim0_cuda_kernelIaiNS1_14ReductionMulOpIaEElEEvPT2_PKT0_lPKT_S9_lT1_)
        /*0dd0*/ 	.word	0x0000001c


	//----- nvinfo : EIATTR_FRAME_SIZE
	.align		4
.L_793:
        /*0dd4*/ 	.byte	0x04, 0x11
        /*0dd6*/ 	.short	(.L_795 - .L_794)
	.align		4
.L_794:
        /*0dd8*/ 	.word	index@(_ZN2at6native55_GLOBAL__N__0955718d_22_SparseCsrTensorMath_cu_868dd54534reduce_sparse_csr_dim0_cuda_kernelIaiNS1_14ReductionMulOpIaEElEEvPT2_PKT0_lPKT_S9_lT1_)
        /*0ddc*/ 	.word	0x00000000


	//----- nvinfo : EIATTR_REGCOUNT
	.align		4
.L_795:
        /*0de0*/ 	.byte	0x04, 0x2f
        /*0de2*/ 	.short	(.L_797 - .L_796)
	.align		4
.L_796:
        /*0de4*/ 	.word	index@(_ZN2at6native55_GLOBAL__N__0955718d_22_SparseCsrTensorMath_cu_868dd54534reduce_sparse_csr_dim0_cuda_kernelIalNS1_14ReductionMulOpIaEElEEvPT2_PKT0_lPKT_S9_lT1_)
        /*0de8*/ 	.word	0x0000001c


	//----- nvinfo : EIATTR_FRAME_SIZE
	.align		4
.L_797:
        /*0dec*/ 	.byte	0x04, 0x11
        /*0dee*/ 	.short	(.L_799 - .L_798)
	.align		4
.L_798:
        /*0df0*/ 	.word	index@(_ZN2at6native55_GLOBAL__N__0955718d_22_SparseCsrTensorMath_cu_868dd54534reduce_sparse_csr_dim0_cuda_kernelIalNS1_14ReductionMulOpIaEElEEvPT2_PKT0_lPKT_S9_lT1_)
        /*0df4*/ 	.word	0x00000000


	//----- nvinfo : EIATTR_REGCOUNT
	.align		4
.L_799:
        /*0df8*/ 	.byte	0x04, 0x2f
        /*0dfa*/ 	.short	(.L_801 - .L_800)
	.align		4
.L_800:
        /*0dfc*/ 	.word	index@(_ZN2at6native55_GLOBAL__N__0955718d_22_SparseCsrTensorMath_cu_868dd54534reduce_sparse_csr_dim1_cuda_kernelIaiNS1_14ReductionMulOpIaEElEEvPT2_PKT_PKT0_SC_lT1_)
        /*0e00*/ 	.word	0x0000001e


	//----- nvinfo : EIATTR_FRAME_SIZE
	.align		4
.L_801:
        /*0e04*/ 	.byte	0x04, 0x11
        /*0e06*/ 	.short	(.L_803 - .L_802)
	.align		4
.L_802:
        /*0e08*/ 	.word	index@(_ZN2at6native55_GLOBAL__N__0955718d_22_SparseCsrTensorMath_cu_868dd54534reduce_sparse_csr_dim1_cuda_kernelIaiNS1_14ReductionMulOpIaEElEEvPT2_PKT_PKT0_SC_lT1_)
        /*0e0c*/ 	.word	0x00000000


	//----- nvinfo : EIATTR_REGCOUNT
	.align		4
.L_803:
        /*0e10*/ 	.byte	0x04, 0x2f
        /*0e12*/ 	.short	(.L_805 - .L_804)
	.align		4
.L_804:
        /*0e14*/ 	.word	index@(_ZN2at6native55_GLOBAL__N__0955718d_22_SparseCsrTensorMath_cu_868dd54534reduce_sparse_csr_dim1_cuda_kernelIalNS1_14ReductionMulOpIaEElEEvPT2_PKT_PKT0_SC_lT1_)
        /*0e18*/ 	.word	0x0000001e


	//----- nvinfo : EIATTR_FRAME_SIZE
	.align		4
.L_805:
        /*0e1c*/ 	.byte	0x04, 0x11
        /*0e1e*/ 	.short	(.L_807 - .L_806)
	.align		4
.L_806:
        /*0e20*/ 	.word	index@(_ZN2at6native55_GLOBAL__N__0955718d_22_SparseCsrTensorMath_cu_868dd54534reduce_sparse_csr_dim1_cuda_kernelIalNS1_14ReductionMulOpIaEElEEvPT2_PKT_PKT0_SC_lT1_)
        /*0e24*/ 	.word	0x00000000


	//----- nvinfo : EIATTR_REGCOUNT
	.align		4
.L_807:
        /*0e28*/ 	.byte	0x04, 0x2f
        /*0e2a*/ 	.short	(.L_809 - .L_808)
	.align		4
.L_808:
        /*0e2c*/ 	.word	index@(_ZN2at6native55_GLOBAL__N__0955718d_22_SparseCsrTensorMath_cu_868dd54534reduce_sparse_csr_dim0_cuda_kernelIiiNS1_14ReductionMulOpIiEElEEvPT2_PKT0_lPKT_S9_lT1_)
        /*0e30*/ 	.word	0x00000020


	//----- nvinfo : EIATTR_FRAME_SIZE
	.align		4
.L_809:
        /*0e34*/ 	.byte	0x04, 0x11
        /*0e36*/ 	.short	(.L_811 - .L_810)
	.align		4
.L_810:
        /*0e38*/ 	.word	index@(_ZN2at6native55_GLOBAL__N__0955718d_22_SparseCsrTensorMath_cu_868dd54534reduce_sparse_csr_dim0_cuda_kernelIiiNS1_14ReductionMulOpIiEElEEvPT2_PKT0_lPKT_S9_lT1_)
        /*0e3c*/ 	.word	0x00000000


	//----- nvinfo : EIATTR_REGCOUNT
	.align		4
.L_811:
        /*0e40*/ 	.byte	0x04, 0x2f
        /*0e42*/ 	.short	(.L_813 - .L_812)
	.align		4
.L_812:
        /*0e44*/ 	.word	index@(_ZN2at6native55_GLOBAL__N__0955718d_22_SparseCsrTensorMath_cu_868dd54534reduce_sparse_csr_dim0_cuda_kernelIilNS1_14ReductionMulOpIiEElEEvPT2_PKT0_lPKT_S9_lT1_)
        /*0e48*/ 	.word	0x00000020


	//----- nvinfo : EIATTR_FRAME_SIZE
	.align		4
.L_813:
        /*0e4c*/ 	.byte	0x04, 0x11
        /*0e4e*/ 	.short	(.L_815 - .L_814)
	.align		4
.L_814:
        /*0e50*/ 	.word	index@(_ZN2at6native55_GLOBAL__N__0955718d_22_SparseCsrTensorMath_cu_868dd54534reduce_sparse_csr_dim0_cuda_kernelIilNS1_14ReductionMulOpIiEElEEvPT2_PKT0_lPKT_S9_lT1_)
        /*0e54*/ 	.word	0x00000000


	//----- nvinfo : EIATTR_REGCOUNT
	.align		4
.L_815:
        /*0e58*/ 	.byte	0x04, 0x2f
        /*0e5a*/ 	.short	(.L_817 - .L_816)
	.align		4
.L_816:
        /*0e5c*/ 	.word	index@(_ZN2at6native55_GLOBAL__N__0955718d_22_SparseCsrTensorMath_cu_868dd54534reduce_sparse_csr_dim1_cuda_kernelIiiNS1_14ReductionMulOpIiEElEEvPT2_PKT_PKT0_SC_lT1_)
        /*0e60*/ 	.word	0x0000001e


	//----- nvinfo : EIATTR_FRAME_SIZE
	.align		4
.L_817:
        /*0e64*/ 	.byte	0x04, 0x11
        /*0e66*/ 	.short	(.L_819 - .L_818)
	.align		4
.L_818:
        /*0e68*/ 	.word	index@(_ZN2at6native55_GLOBAL__N__0955718d_22_SparseCsrTensorMath_cu_868dd54534reduce_sparse_csr_dim1_cuda_kernelIiiNS1_14ReductionMulOpIiEElEEvPT2_PKT_PKT0_SC_lT1_)
        /*0e6c*/ 	.word	0x00000000


	//----- nvinfo : EIATTR_REGCOUNT
	.align		4
.L_819:
        /*0e70*/ 	.byte	0x04, 0x2f
        /*0e72*/ 	.short	(.L_821 - .L_820)
	.align		4
.L_820:
        /*0e74*/ 	.word	index@(_ZN2at6native55_GLOBAL__N__0955718d_22_SparseCsrTensorMath_cu_868dd54534reduce_sparse_csr_dim1_cuda_kernelIilNS1_14ReductionMulOpIiEElEEvPT2_PKT_PKT0_SC_lT1_)
        /*0e78*/ 	.word	0x0000001d


	//----- nvinfo : EIATTR_FRAME_SIZE
	.align		4
.L_821:
        /*0e7c*/ 	.byte	0x04, 0x11
        /*0e7e*/ 	.short	(.L_823 - .L_822)
	.align		4
.L_822:
        /*0e80*/ 	.word	index@(_ZN2at6native55_GLOBAL__N__0955718d_22_SparseCsrTensorMath_cu_868dd54534reduce_sparse_csr_dim1_cuda_kernelIilNS1_14ReductionMulOpIiEElEEvPT2_PKT_PKT0_SC_lT1_)
        /*0e84*/ 	.word	0x00000000


	//----- nvinfo : EIATTR_REGCOUNT
	.align		4
.L_823:
        /*0e88*/ 	.byte	0x04, 0x2f
        /*0e8a*/ 	.short	(.L_825 - .L_824)
	.align		4
.L_824:
        /*0e8c*/ 	.word	index@(_ZN2at6native55_GLOBAL__N__0955718d_22_SparseCsrTensorMath_cu_868dd54534reduce_sparse_csr_dim0_cuda_kernelIliNS1_14ReductionMulOpIlEElEEvPT2_PKT0_lPKT_S9_lT1_)
        /*0e90*/ 	.word	0x00000020


	//----- nvinfo : EIATTR_FRAME_SIZE
	.align		4
.L_825:
        /*0e94*/ 	.byte	0x04, 0x11
        /*0e96*/ 	.short	(.L_827 - .L_826)
	.align		4
.L_826:
        /*0e98*/ 	.word	index@(_ZN2at6native55_GLOBAL__N__0955718d_22_SparseCsrTensorMath_cu_868dd54534reduce_sparse_csr_dim0_cuda_kernelIliNS1_14ReductionMulOpIlEElEEvPT2_PKT0_lPKT_S9_lT1_)
        /*0e9c*/ 	.word	0x00000000


	//----- nvinfo : EIATTR_REGCOUNT
	.align		4
.L_827:
        /*0ea0*/ 	.byte	0x04, 0x2f
        /*0ea2*/ 	.short	(.L_829 - .L_828)
	.align		4
.L_828:
        /*0ea4*/ 	.word	index@(_ZN2at6native55_GLOBAL__N__0955718d_22_SparseCsrTensorMath_cu_868dd54534reduce_sparse_csr_dim0_cuda_kernelIllNS1_14ReductionMulOpIlEElEEvPT2_PKT0_lPKT_S9_lT1_)
        /*0ea8*/ 	.word	0x0000001d


	//----- nvinfo : EIATTR_FRAME_SIZE
	.align		4
.L_829:
        /*0eac*/ 	.byte	0x04, 0x11
        /*0eae*/ 	.short	(.L_831 - .L_830)
	.align		4
.L_830:
        /*0eb0*/ 	.word	index@(_ZN2at6native55_GLOBAL__N__0955718d_22_SparseCsrTensorMath_cu_868dd54534reduce_sparse_csr_dim0_cuda_kernelIllNS1_14ReductionMulOpIlEElEEvPT2_PKT0_lPKT_S9_lT1_)
        /*0eb4*/ 	.word	0x00000000


	//----- nvinfo : EIATTR_REGCOUNT
	.align		4
.L_831:
        /*0eb8*/ 	.byte	0x04, 0x2f
        /*0eba*/ 	.short	(.L_833 - .L_832)
	.align		4
.L_832:
        /*0ebc*/ 	.word	index@(_ZN2at6native55_GLOBAL__N__0955718d_22_SparseCsrTensorMath_cu_868dd54534reduce_sparse_csr_dim1_cuda_kernelIliNS1_14ReductionMulOpIlEElEEvPT2_PKT_PKT0_SC_lT1_)
        /*0ec0*/ 	.word	0x0000001e


	//----- nvinfo : EIATTR_FRAME_SIZE
	.align		4
.L_833:
        /*0ec4*/ 	.byte	0x04, 0x11
        /*0ec6*/ 	.short	(.L_835 - .L_834)
	.align		4
.L_834:
        /*0ec8*/ 	.word	index@(_ZN2at6native55_GLOBAL__N__0955718d_22_SparseCsrTensorMath_cu_868dd54534reduce_sparse_csr_dim1_cuda_kernelIliNS1_14ReductionMulOpIlEElEEvPT2_PKT_PKT0_SC_lT1_)
        /*0ecc*/ 	.word	0x00000000


	//----- nvinfo : EIATTR_REGCOUNT
	.align		4
.L_835:
        /*0ed0*/ 	.byte	0x04, 0x2f
        /*0ed2*/ 	.short	(.L_837 - .L_836)
	.align		4
.L_836:
        /*0ed4*/ 	.word	index@(_ZN2at6native55_GLOBAL__N__0955718d_22_SparseCsrTensorMath_cu_868dd54534reduce_sparse_csr_dim1_cuda_kernelIllNS1_14ReductionMulOpIlEElEEvPT2_PKT_PKT0_SC_lT1_)
        /*0ed8*/ 	.word	0x0000001e


	//----- nvinfo : EIATTR_FRAME_SIZE
	.align		4
.L_837:
        /*0edc*/ 	.byte	0x04, 0x11
        /*0ede*/ 	.short	(.L_839 - .L_838)
	.align		4
.L_838:
        /*0ee0*/ 	.word	index@(_ZN2at6native55_GLOBAL__N__0955718d_22_SparseCsrTensorMath_cu_868dd54534reduce_sparse_csr_dim1_cuda_kernelIllNS1_14ReductionMulOpIlEElEEvPT2_PKT_PKT0_SC_lT1_)
        /*0ee4*/ 	.word	0x00000000


	//----- nvinfo : EIATTR_REGCOUNT
	.align		4
.L_839:
        /*0ee8*/ 	.byte	0x04, 0x2f
        /*0eea*/ 	.short	(.L_841 - .L_840)
	.align		4
.L_840:
        /*0eec*/ 	.word	index@(_ZN2at6native55_GLOBAL__N__0955718d_22_SparseCsrTensorMath_cu_868dd54534reduce_sparse_csr_dim0_cuda_kernelIsiNS1_14ReductionMulOpIsEElEEvPT2_PKT0_lPKT_S9_lT1_)
        /*0ef0*/ 	.word	0x0000001e


	//----- nvinfo : EIATTR_FRAME_SIZE
	.align		4
.L_841:
        /*0ef4*/ 	.byte	0x04, 0x11
        /*0ef6*/ 	.short	(.L_843 - .L_842)
	.align		4
.L_842:
        /*0ef8*/ 	.word	index@(_ZN2at6native55_GLOBAL__N__0955718d_22_SparseCsrTensorMath_cu_868dd54534reduce_sparse_csr_dim0_cuda_kernelIsiNS1_14ReductionMulOpIsEElEEvPT2_PKT0_lPKT_S9_lT1_)
        /*0efc*/ 	.word	0x00000000


	//----- nvinfo : EIATTR_REGCOUNT
	.align		4
.L_843:
        /*0f00*/ 	.byte	0x04, 0x2f
        /*0f02*/ 	.short	(.L_845 - .L_844)
	.align		4
.L_844:
        /*0f04*/ 	.word	index@(_ZN2at6native55_GLOBAL__N__0955718d_22_SparseCsrTensorMath_cu_868dd54534reduce_sparse_csr_dim0_cuda_kernelIslNS1_14ReductionMulOpIsEElEEvPT2_PKT0_lPKT_S9_lT1_)
        /*0f08*/ 	.word	0x0000001f


	//----- nvinfo : EIATTR_FRAME_SIZE
	.align		4
.L_845:
        /*0f0c*/ 	.byte	0x04, 0x11
        /*0f0e*/ 	.short	(.L_847 - .L_846)
	.align		4
.L_846:
        /*0f10*/ 	.word	index@(_ZN2at6native55_GLOBAL__N__0955718d_22_SparseCsrTensorMath_cu_868dd54534reduce_sparse_csr_dim0_cuda_kernelIslNS1_14ReductionMulOpIsEElEEvPT2_PKT0_lPKT_S9_lT1_)
        /*0f14*/ 	.word	0x00000000


	//----- nvinfo : EIATTR_REGCOUNT
	.align		4
.L_847:
        /*0f18*/ 	.byte	0x04, 0x2f
        /*0f1a*/ 	.short	(.L_849 - .L_848)
	.align		4
.L_848:
        /*0f1c*/ 	.word	index@(_ZN2at6native55_GLOBAL__N__0955718d_22_SparseCsrTensorMath_cu_868dd54534reduce_sparse_csr_dim1_cuda_kernelIsiNS1_14ReductionMulOpIsEElEEvPT2_PKT_PKT0_SC_lT1_)
        /*0f20*/ 	.word	0x0000001e


	//----- nvinfo : EIATTR_FRAME_SIZE
	.align		4
.L_849:
        /*0f24*/ 	.byte	0x04, 0x11
        /*0f26*/ 	.short	(.L_851 - .L_850)
	.align		4
.L_850:
        /*0f28*/ 	.word	index@(_ZN2at6native55_GLOBAL__N__0955718d_22_SparseCsrTensorMath_cu_868dd54534reduce_sparse_csr_dim1_cuda_kernelIsiNS1_14ReductionMulOpIsEElEEvPT2_PKT_PKT0_SC_lT1_)
        /*0f2c*/ 	.word	0x00000000


	//----- nvinfo : EIATTR_REGCOUNT
	.align		4
.L_851:
        /*0f30*/ 	.byte	0x04, 0x2f
        /*0f32*/ 	.short	(.L_853 - .L_852)
	.align		4
.L_852:
        /*0f34*/ 	.word	index@(_ZN2at6native55_GLOBAL__N__0955718d_22_SparseCsrTensorMath_cu_868dd54534reduce_sparse_csr_dim1_cuda_kernelIslNS1_14ReductionMulOpIsEElEEvPT2_PKT_PKT0_SC_lT1_)
        /*0f38*/ 	.word	0x0000001e


	//----- nvinfo : EIATTR_FRAME_SIZE
	.align		4
.L_853:
        /*0f3c*/ 	.byte	0x04, 0x11
        /*0f3e*/ 	.short	(.L_855 - .L_854)
	.align		4
.L_854:
        /*0f40*/ 	.word	index@(_ZN2at6native55_GLOBAL__N__0955718d_22_SparseCsrTensorMath_cu_868dd54534reduce_sparse_csr_dim1_cuda_kernelIslNS1_14ReductionMulOpIsEElEEvPT2_PKT_PKT0_SC_lT1_)
        /*0f44*/ 	.word	0x00000000


	//----- nvinfo : EIATTR_REGCOUNT
	.align		4
.L_855:
        /*0f48*/ 	.byte	0x04, 0x2f
        /*0f4a*/ 	.short	(.L_857 - .L_856)
	.align		4
.L_856:
        /*0f4c*/ 	.word	index@(_ZN2at6native55_GLOBAL__N__0955718d_22_SparseCsrTensorMath_cu_868dd54534reduce_sparse_csr_dim0_cuda_kernelIdiNS1_14ReductionMulOpIdEEdEEvPT2_PKT0_lPKT_S9_lT1_)
        /*0f50*/ 	.word	0x00000020


	//----- nvinfo : EIATTR_FRAME_SIZE
	.align		4
.L_857:
        /*0f54*/ 	.byte	0x04, 0x11
        /*0f56*/ 	.short	(.L_859 - .L_858)
	.align		4
.L_858:
        /*0f58*/ 	.word	index@(_ZN2at6native55_GLOBAL__N__0955718d_22_SparseCsrTensorMath_cu_868dd54534reduce_sparse_csr_dim0_cuda_kernelIdiNS1_14ReductionMulOpIdEEdEEvPT2_PKT0_lPKT_S9_lT1_)
        /*0f5c*/ 	.word	0x00000000


	//----- nvinfo : EIATTR_REGCOUNT
	.align		4
.L_859:
        /*0f60*/ 	.byte	0x04, 0x2f
        /*0f62*/ 	.short	(.L_861 - .L_860)
	.align		4
.L_860:
        /*0f64*/ 	.word	index@(_ZN2at6native55_GLOBAL__N__0955718d_22_SparseCsrTensorMath_cu_868dd54534reduce_sparse_csr_dim0_cuda_kernelIdlNS1_14ReductionMulOpIdEEdEEvPT2_PKT0_lPKT_S9_lT1_)
        /*0f68*/ 	.word	0x0000001e


	//----- nvinfo : EIATTR_FRAME_SIZE
	.align		4
.L_861:
        /*0f6c*/ 	.byte	0x04, 0x11
        /*0f6e*/ 	.short	(.L_863 - .L_862)
	.align		4
.L_862:
        /*0f70*/ 	.word	index@(_ZN2at6native55_GLOBAL__N__0955718d_22_SparseCsrTensorMath_cu_868dd54534reduce_sparse_csr_dim0_cuda_kernelIdlNS1_14ReductionMulOpIdEEdEEvPT2_PKT0_lPKT_S9_lT1_)
        /*0f74*/ 	.word	0x00000000


	//----- nvinfo : EIATTR_REGCOUNT
	.align		4
.L_863:
        /*0f78*/ 	.byte	0x04, 0x2f
        /*0f7a*/ 	.short	(.L_865 - .L_864)
	.align		4
.L_864:
        /*0f7c*/ 	.word	index@(_ZN2at6native55_GLOBAL__N__0955718d_22_SparseCsrTensorMath_cu_868dd54534reduce_sparse_csr_dim1_cuda_kernelIdiNS1_14ReductionMulOpIdEEdEEvPT2_PKT_PKT0_SC_lT1_)
        /*0f80*/ 	.word	0x0000001f


	//----- nvinfo : EIATTR_FRAME_SIZE
	.align		4
.L_865:
        /*0f84*/ 	.byte	0x04, 0x11
        /*0f86*/ 	.short	(.L_867 - .L_866)
	.align		4
.L_866:
        /*0f88*/ 	.word	index@(_ZN2at6native55_GLOBAL__N__0955718d_22_SparseCsrTensorMath_cu_868dd54534reduce_sparse_csr_dim1_cuda_kernelIdiNS1_14ReductionMulOpIdEEdEEvPT2_PKT_PKT0_SC_lT1_)
        /*0f8c*/ 	.word	0x00000000


	//----- nvinfo : EIATTR_REGCOUNT
	.align		4
.L_867:
        /*0f90*/ 	.byte	0x04, 0x2f
        /*0f92*/ 	.short	(.L_869 - .L_868)
	.align		4
.L_868:
        /*0f94*/ 	.word	index@(_ZN2at6native55_GLOBAL__N__0955718d_22_SparseCsrTensorMath_cu_868dd54534reduce_sparse_csr_dim1_cuda_kernelIdlNS1_14ReductionMulOpIdEEdEEvPT2_PKT_PKT0_SC_lT1_)
        /*0f98*/ 	.word	0x0000001e


	//----- nvinfo : EIATTR_FRAME_SIZE
	.align		4
.L_869:
        /*0f9c*/ 	.byte	0x04, 0x11
        /*0f9e*/ 	.short	(.L_871 - .L_870)
	.align		4
.L_870:
        /*0fa0*/ 	.word	index@(_ZN2at6native55_GLOBAL__N__0955718d_22_SparseCsrTensorMath_cu_868dd54534reduce_sparse_csr_dim1_cuda_kernelIdlNS1_14ReductionMulOpIdEEdEEvPT2_PKT_PKT0_SC_lT1_)
        /*0fa4*/ 	.word	0x00000000


	//----- nvinfo : EIATTR_REGCOUNT
	.align		4
.L_871:
        /*0fa8*/ 	.byte	0x04, 0x2f
        /*0faa*/ 	.short	(.L_873 - .L_872)
	.align		4
.L_872:
        /*0fac*/ 	.word	index@(_ZN2at6native55_GLOBAL__N__0955718d_22_SparseCsrTensorMath_cu_868dd54534reduce_sparse_csr_dim0_cuda_kernelIfiNS1_14ReductionMulOpIfEEfEEvPT2_PKT0_lPKT_S9_lT1_)
        /*0fb0*/ 	.word	0x00000020


	//----- nvinfo : EIATTR_FRAME_SIZE
	.align		4
.L_873:
        /*0fb4*/ 	.byte	0x04, 0x11
        /*0fb6*/ 	.short	(.L_875 - .L_874)
	.align		4
.L_874:
        /*0fb8*/ 	.word	index@(_ZN2at6native55_GLOBAL__N__0955718d_22_SparseCsrTensorMath_cu_868dd54534reduce_sparse_csr_dim0_cuda_kernelIfiNS1_14ReductionMulOpIfEEfEEvPT2_PKT0_lPKT_S9_lT1_)
        /*0fbc*/ 	.word	0x00000000


	//----- nvinfo : EIATTR_REGCOUNT
	.align		4
.L_875:
        /*0fc0*/ 	.byte	0x04, 0x2f
        /*0fc2*/ 	.short	(.L_877 - .L_876)
	.align		4
.L_876:
        /*0fc4*/ 	.word	index@(_ZN2at6native55_GLOBAL__N__0955718d_22_SparseCsrTensorMath_cu_868dd54534reduce_sparse_csr_dim0_cuda_kernelIflNS1_14ReductionMulOpIfEEfEEvPT2_PKT0_lPKT_S9_lT1_)
        /*0fc8*/ 	.word	0x00000020


	//----- nvinfo : EIATTR_FRAME_SIZE
	.align		4
.L_877:
        /*0fcc*/ 	.byte	0x04, 0x11
        /*0fce*/ 	.short	(.L_879 - .L_878)
	.align		4
.L_878:
        /*0fd0*/ 	.word	index@(_ZN2at6native55_GLOBAL__N__0955718d_22_SparseCsrTensorMath_cu_868dd54534reduce_sparse_csr_dim0_cuda_kernelIflNS1_14ReductionMulOpIfEEfEEvPT2_PKT0_lPKT_S9_lT1_)
        /*0fd4*/ 	.word	0x00000000


	//----- nvinfo : EIATTR_REGCOUNT
	.align		4
.L_879:
        /*0fd8*/ 	.byte	0x04, 0x2f
        /*0fda*/ 	.short	(.L_881 - .L_880)
	.align		4
.L_880:
        /*0fdc*/ 	.word	index@(_ZN2at6native55_GLOBAL__N__0955718d_22_SparseCsrTensorMath_cu_868dd54534reduce_sparse_csr_dim1_cuda_kernelIfiNS1_14ReductionMulOpIfEEfEEvPT2_PKT_PKT0_SC_lT1_)
        /*0fe0*/ 	.word	0x0000001e


	//----- nvinfo : EIATTR_FRAME_SIZE
	.align		4
.L_881:
        /*0fe4*/ 	.byte	0x04, 0x11
        /*0fe6*/ 	.short	(.L_883 - .L_882)
	.align		4
.L_882:
        /*0fe8*/ 	.word	index@(_ZN2at6native55_GLOBAL__N__0955718d_22_SparseCsrTensorMath_cu_868dd54534reduce_sparse_csr_dim1_cuda_kernelIfiNS1_14ReductionMulOpIfEEfEEvPT2_PKT_PKT0_SC_lT1_)
        /*0fec*/ 	.word	0x00000000


	//----- nvinfo : EIATTR_REGCOUNT
	.align		4
.L_883:
        /*0ff0*/ 	.byte	0x04, 0x2f
        /*0ff2*/ 	.short	(.L_885 - .L_884)
	.align		4
.L_884:
        /*0ff4*/ 	.word	index@(_ZN2at6native55_GLOBAL__N__0955718d_22_SparseCsrTensorMath_cu_868dd54534reduce_sparse_csr_dim1_cuda_kernelIflNS1_14ReductionMulOpIfEEfEEvPT2_PKT_PKT0_SC_lT1_)
        /*0ff8*/ 	.word	0x0000001d


	//----- nvinfo : EIATTR_FRAME_SIZE
	.align		4
.L_885:
        /*0ffc*/ 	.byte	0x04, 0x11
        /*0ffe*/ 	.short	(.L_887 - .L_886)
	.align		4
.L_886:
        /*1000*/ 	.word	index@(_ZN2at6native55_GLOBAL__N__0955718d_22_SparseCsrTensorMath_cu_868dd54534reduce_sparse_csr_dim1_cuda_kernelIflNS1_14ReductionMulOpIfEEfEEvPT2_PKT_PKT0_SC_lT1_)
        /*1004*/ 	.word	0x00000000


	//----- nvinfo : EIATTR_REGCOUNT
	.align		4
.L_887:
        /*1008*/ 	.byte	0x04, 0x2f
        /*100a*/ 	.short	(.L_889 - .L_888)
	.align		4
.L_888:
        /*100c*/ 	.word	index@(_ZN2at6native55_GLOBAL__N__0955718d_22_SparseCsrTensorMath_cu_868dd54534reduce_sparse_csr_dim0_cuda_kernelIN3c107complexIdEEiNS1_14ReductionMulOpIS5_EES5_EEvPT2_PKT0_lPKT_SC_lT1_)
        /*1010*/ 	.word	0x00000020


	//----- nvinfo : EIATTR_FRAME_SIZE
	.align		4
.L_889:
        /*1014*/ 	.byte	0x04, 0x11
        /*1016*/ 	.short	(.L_891 - .L_890)
	.align		4
.L_890:
        /*1018*/ 	.word	index@(_ZN2at6native55_GLOBAL__N__0955718d_22_SparseCsrTensorMath_cu_868dd54534reduce_sparse_csr_dim0_cuda_kernelIN3c107complexIdEEiNS1_14ReductionMulOpIS5_EES5_EEvPT2_PKT0_lPKT_SC_lT1_)
        /*101c*/ 	.word	0x00000000


	//----- nvinfo : EIATTR_REGCOUNT
	.align		4
.L_891:
        /*1020*/ 	.byte	0x04, 0x2f
        /*1022*/ 	.short	(.L_893 - .L_892)
	.align		4
.L_892:
        /*1024*/ 	.word	index@(_ZN2at6native55_GLOBAL__N__0955718d_22_SparseCsrTensorMath_cu_868dd54534reduce_sparse_csr_dim0_cuda_kernelIN3c107complexIdEElNS1_14ReductionMulOpIS5_EES5_EEvPT2_PKT0_lPKT_SC_lT1_)
        /*1028*/ 	.word	0x0000001e


	//----- nvinfo : EIATTR_FRAME_SIZE
	.align		4
.L_893:
        /*102c*/ 	.byte	0x04, 0x11
        /*102e*/ 	.short	(.L_895 - .L_894)
	.align		4
.L_894:
        /*1030*/ 	.word	index@(_ZN2at6native55_GLOBAL__N__0955718d_22_SparseCsrTensorMath_cu_868dd54534reduce_sparse_csr_dim0_cuda_kernelIN3c107complexIdEElNS1_14ReductionMulOpIS5_EES5_EEvPT2_PKT0_lPKT_SC_lT1_)
        /*1034*/ 	.word	0x00000000


	//----- nvinfo : EIATTR_REGCOUNT
	.align		4
.L_895:
        /*1038*/ 	.byte	0x04, 0x2f
        /*103a*/ 	.short	(.L_897 - .L_896)
	.align		4
.L_896:
        /*103c*/ 	.word	index@(_ZN2at6native55_GLOBAL__N__0955718d_22_SparseCsrTensorMath_cu_868dd54534reduce_sparse_csr_dim1_cuda_kernelIN3c107complexIdEEiNS1_14ReductionMulOpIS5_EES5_EEvPT2_PKT_PKT0_SF_lT1_)
        /*1040*/ 	.word	0x00000022


	//----- nvinfo : EIATTR_FRAME_SIZE
	.align		4
.L_897:
        /*1044*/ 	.byte	0x04, 0x11
        /*1046*/ 	.short	(.L_899 - .L_898)
	.align		4
.L_898:
        /*1048*/ 	.word	index@(_ZN2at6native55_GLOBAL__N__0955718d_22_SparseCsrTensorMath_cu_868dd54534reduce_sparse_csr_dim1_cuda_kernelIN3c107complexIdEEiNS1_14ReductionMulOpIS5_EES5_EEvPT2_PKT_PKT0_SF_lT1_)
        /*104c*/ 	.word	0x00000000


	//----- nvinfo : EIATTR_REGCOUNT
	.align		4
.L_899:
        /*1050*/ 	.byte	0x04, 0x2f
        /*1052*/ 	.short	(.L_901 - .L_900)
	.align		4
.L_900:
        /*1054*/ 	.word	index@(_ZN2at6native55_GLOBAL__N__0955718d_22_SparseCsrTensorMath_cu_868dd54534reduce_sparse_csr_dim1_cuda_kernelIN3c107complexIdEElNS1_14ReductionMulOpIS5_EES5_EEvPT2_PKT_PKT0_SF_lT1_)
        /*1058*/ 	.word	0x00000020


	//----- nvinfo : EIATTR_FRAME_SIZE
	.align		4
.L_901:
        /*105c*/ 	.byte	0x04, 0x11
        /*105e*/ 	.short	(.L_903 - .L_902)
	.align		4
.L_902:
        /*1060*/ 	.word	index@(_ZN2at6native55_GLOBAL__N__0955718d_22_SparseCsrTensorMath_cu_868dd54534reduce_sparse_csr_dim1_cuda_kernelIN3c107complexIdEElNS1_14ReductionMulOpIS5_EES5_EEvPT2_PKT_PKT0_SF_lT1_)
        /*1064*/ 	.word	0x00000000


	//----- nvinfo : EIATTR_REGCOUNT
	.align		4
.L_903:
        /*1068*/ 	.byte	0x04, 0x2f
        /*106a*/ 	.short	(.L_905 - .L_904)
	.align		4
.L_904:
        /*106c*/ 	.word	index@(_ZN2at6native55_GLOBAL__N__0955718d_22_SparseCsrTensorMath_cu_868dd54534reduce_sparse_csr_dim0_cuda_kernelIN3c107complexIfEEiNS1_14ReductionMulOpIS5_EES5_EEvPT2_PKT0_lPKT_SC_lT1_)
        /*1070*/ 	.word	0x0000001b


	//----- nvinfo : EIATTR_FRAME_SIZE
	.align		4
.L_905:
        /*1074*/ 	.byte	0x04, 0x11
        /*1076*/ 	.short	(.L_907 - .L_906)
	.align		4
.L_906:
        /*1078*/ 	.word	index@(_ZN2at6native55_GLOBAL__N__0955718d_22_SparseCsrTensorMath_cu_868dd54534reduce_sparse_csr_dim0_cuda_kernelIN3c107complexIfEEiNS1_14ReductionMulOpIS5_EES5_EEvPT2_PKT0_lPKT_SC_lT1_)
        /*107c*/ 	.word	0x00000000


	//----- nvinfo : EIATTR_REGCOUNT
	.align		4
.L_907:
        /*1080*/ 	.byte	0x04, 0x2f
        /*1082*/ 	.short	(.L_909 - .L_908)
	.align		4
.L_908:
        /*1084*/ 	.word	index@(_ZN2at6native55_GLOBAL__N__0955718d_22_SparseCsrTensorMath_cu_868dd54534reduce_sparse_csr_dim0_cuda_kernelIN3c107complexIfEElNS1_14ReductionMulOpIS5_EES5_EEvPT2_PKT0_lPKT_SC_lT1_)
        /*1088*/ 	.word	0x0000001e


	//----- nvinfo : EIATTR_FRAME_SIZE
	.align		4
.L_909:
        /*108c*/ 	.byte	0x04, 0x11
        /*108e*/ 	.short	(.L_911 - .L_910)
	.align		4
.L_910:
        /*1090*/ 	.word	index@(_ZN2at6native55_GLOBAL__N__0955718d_22_SparseCsrTensorMath_cu_868dd54534reduce_sparse_csr_dim0_cuda_kernelIN3c107complexIfEElNS1_14ReductionMulOpIS5_EES5_EEvPT2_PKT0_lPKT_SC_lT1_)
        /*1094*/ 	.word	0x00000000


	//----- nvinfo : EIATTR_REGCOUNT
	.align		4
.L_911:
        /*1098*/ 	.byte	0x04, 0x2f
        /*109a*/ 	.short	(.L_913 - .L_912)
	.align		4
.L_912:
        /*109c*/ 	.word	index@(_ZN2at6native55_GLOBAL__N__0955718d_22_SparseCsrTensorMath_cu_868dd54534reduce_sparse_csr_dim1_cuda_kernelIN3c107complexIfEEiNS1_14ReductionMulOpIS5_EES5_EEvPT2_PKT_PKT0_SF_lT1_)
        /*10a0*/ 	.word	0x0000001f


	//----- nvinfo : EIATTR_FRAME_SIZE
	.align		4
.L_913:
        /*10a4*/ 	.byte	0x04, 0x11
        /*10a6*/ 	.short	(.L_915 - .L_914)
	.align		4
.L_914:
        /*10a8*/ 	.word	index@(_ZN2at6native55_GLOBAL__N__0955718d_22_SparseCsrTensorMath_cu_868dd54534reduce_sparse_csr_dim1_cuda_kernelIN3c107complexIfEEiNS1_14ReductionMulOpIS5_EES5_EEvPT2_PKT_PKT0_SF_lT1_)
        /*10ac*/ 	.word	0x00000000


	//----- nvinfo : EIATTR_REGCOUNT
	.align		4
.L_915:
        /*10b0*/ 	.byte	0x04, 0x2f
        /*10b2*/ 	.short	(.L_917 - .L_916)
	.align		4
.L_916:
        /*10b4*/ 	.word	index@(_ZN2at6native55_GLOBAL__N__0955718d_22_SparseCsrTensorMath_cu_868dd54534reduce_sparse_csr_dim1_cuda_kernelIN3c107complexIfEElNS1_14ReductionMulOpIS5_EES5_EEvPT2_PKT_PKT0_SF_lT1_)
        /*10b8*/ 	.word	0x0000001f


	//----- nvinfo : EIATTR_FRAME_SIZE
	.align		4
.L_917:
        /*10bc*/ 	.byte	0x04, 0x11
        /*10be*/ 	.short	(.L_919 - .L_918)
	.align		4
.L_918:
        /*10c0*/ 	.word	index@(_ZN2at6native55_GLOBAL__N__0955718d_22_SparseCsrTensorMath_cu_868dd54534reduce_sparse_csr_dim1_cuda_kernelIN3c107complexIfEElNS1_14ReductionMulOpIS5_EES5_EEvPT2_PKT_PKT0_SF_lT1_)
        /*10c4*/ 	.word	0x00000000


	//----- nvinfo : EIATTR_REGCOUNT
	.align		4
.L_919:
        /*10c8*/ 	.byte	0x04, 0x2f
        /*10ca*/ 	.short	(.L_921 - .L_920)
	.align		4
.L_920:
        /*10cc*/ 	.word	index@(_ZN2at6native55_GLOBAL__N__0955718d_22_SparseCsrTensorMath_cu_868dd54534reduce_sparse_csr_dim0_cuda_kernelIN3c104HalfEiNS1_14ReductionMulOpIS4_EEfEEvPT2_PKT0_lPKT_SB_lT1_)
        /*10d0*/ 	.word	0x0000001c


	//----- nvinfo : EIATTR_FRAME_SIZE
	.align		4
.L_921:
        /*10d4*/ 	.byte	0x04, 0x11
        /*10d6*/ 	.short	(.L_923 - .L_922)
	.align		4
.L_922:
        /*10d8*/ 	.word	index@(_ZN2at6native55_GLOBAL__N__0955718d_22_SparseCsrTensorMath_cu_868dd54534reduce_sparse_csr_dim0_cuda_kernelIN3c104HalfEiNS1_14ReductionMulOpIS4_EEfEEvPT2_PKT0_lPKT_SB_lT1_)
        /*10dc*/ 	.word	0x00000000


	//----- nvinfo : EIATTR_REGCOUNT
	.align		4
.L_923:
        /*10e0*/ 	.byte	0x04, 0x2f
        /*10e2*/ 	.short	(.L_925 - .L_924)
	.align		4
.L_924:
        /*10e4*/ 	.word	index@(_ZN2at6native55_GLOBAL__N__0955718d_22_SparseCsrTensorMath_cu_868dd54534reduce_sparse_csr_dim0_cuda_kernelIN3c104HalfElNS1_14ReductionMulOpIS4_EEfEEvPT2_PKT0_lPKT_SB_lT1_)
        /*10e8*/ 	.word	0x0000001e


	//----- nvinfo : EIATTR_FRAME_SIZE
	.align		4
.L_925:
        /*10ec*/ 	.byte	0x04, 0x11
        /*10ee*/ 	.short	(.L_927 - .L_926)
	.align		4
.L_926:
        /*10f0*/ 	.word	index@(_ZN2at6native55_GLOBAL__N__0955718d_22_SparseCsrTensorMath_cu_868dd54534reduce_sparse_csr_dim0_cuda_kernelIN3c104HalfElNS1_14ReductionMulOpIS4_EEfEEvPT2_PKT0_lPKT_SB_lT1_)
        /*10f4*/ 	.word	0x00000000


	//----- nvinfo : EIATTR_REGCOUNT
	.align		4
.L_927:
        /*10f8*/ 	.byte	0x04, 0x2f
        /*10fa*/ 	.short	(.L_929 - .L_928)
	.align		4
.L_928:
        /*10fc*/ 	.word	index@(_ZN2at6native55_GLOBAL__N__0955718d_22_SparseCsrTensorMath_cu_868dd54534reduce_sparse_csr_dim1_cuda_kernelIN3c104HalfEiNS1_14ReductionMulOpIS4_EEfEEvPT2_PKT_PKT0_SE_lT1_)
        /*1100*/ 	.word	0x0000001b


	//----- nvinfo : EIATTR_FRAME_SIZE
	.align		4
.L_929:
        /*1104*/ 	.byte	0x04, 0x11
        /*1106*/ 	.short	(.L_931 - .L_930)
	.align		4
.L_930:
        /*1108*/ 	.word	index@(_ZN2at6native55_GLOBAL__N__0955718d_22_SparseCsrTensorMath_cu_868dd54534reduce_sparse_csr_dim1_cuda_kernelIN3c104HalfEiNS1_14ReductionMulOpIS4_EEfEEvPT2_PKT_PKT0_SE_lT1_)
        /*110c*/ 	.word	0x00000000


	//----- nvinfo : EIATTR_REGCOUNT
	.align		4
.L_931:
        /*1110*/ 	.byte	0x04, 0x2f
        /*1112*/ 	.short	(.L_933 - .L_932)
	.align		4
.L_932:
        /*1114*/ 	.word	index@(_ZN2at6native55_GLOBAL__N__0955718d_22_SparseCsrTensorMath_cu_868dd54534reduce_sparse_csr_dim1_cuda_kernelIN3c104HalfElNS1_14ReductionMulOpIS4_EEfEEvPT2_PKT_PKT0_SE_lT1_)
        /*1118*/ 	.word	0x0000001b


	//----- nvinfo : EIATTR_FRAME_SIZE
	.align		4
.L_933:
        /*111c*/ 	.byte	0x04, 0x11
        /*111e*/ 	.short	(.L_935 - .L_934)
	.align		4
.L_934:
        /*1120*/ 	.word	index@(_ZN2at6native55_GLOBAL__N__0955718d_22_SparseCsrTensorMath_cu_868dd54534reduce_sparse_csr_dim1_cuda_kernelIN3c104HalfElNS1_14ReductionMulOpIS4_EEfEEvPT2_PKT_PKT0_SE_lT1_)
        /*1124*/ 	.word	0x00000000


	//----- nvinfo : EIATTR_REGCOUNT
	.align		4
.L_935:
        /*1128*/ 	.byte	0x04, 0x2f
        /*112a*/ 	.short	(.L_937 - .L_936)
	.align		4
.L_936:
        /*112c*/ 	.word	index@(_ZN2at6native55_GLOBAL__N__0955718d_22_SparseCsrTensorMath_cu_868dd54534reduce_sparse_csr_dim0_cuda_kernelIN3c108BFloat16EiNS1_14ReductionMulOpIS4_EEfEEvPT2_PKT0_lPKT_SB_lT1_)
        /*1130*/ 	.word	0x0000001e


	//----- nvinfo : EIATTR_FRAME_SIZE
	.align		4
.L_937:
        /*1134*/ 	.byte	0x04, 0x11
        /*1136*/ 	.short	(.L_939 - .L_938)
	.align		4
.L_938:
        /*1138*/ 	.word	index@(_ZN2at6native55_GLOBAL__N__0955718d_22_SparseCsrTensorMath_cu_868dd54534reduce_sparse_csr_dim0_cuda_kernelIN3c108BFloat16EiNS1_14ReductionMulOpIS4_EEfEEvPT2_PKT0_lPKT_SB_lT1_)
        /*113c*/ 	.word	0x00000000


	//----- nvinfo : EIATTR_REGCOUNT
	.align		4
.L_939:
        /*1140*/ 	.byte	0x04, 0x2f
        /*1142*/ 	.short	(.L_941 - .L_940)
	.align		4
.L_940:
        /*1144*/ 	.word	index@(_ZN2at6native55_GLOBAL__N__0955718d_22_SparseCsrTensorMath_cu_868dd54534reduce_sparse_csr_dim0_cuda_kernelIN3c108BFloat16ElNS1_14ReductionMulOpIS4_EEfEEvPT2_PKT0_lPKT_SB_lT1_)
        /*1148*/ 	.word	0x0000001f


	//----- nvinfo : EIATTR_FRAME_SIZE
	.align		4
.L_941:
        /*114c*/ 	.byte	0x04, 0x11
        /*114e*/ 	.short	(.L_943 - .L_942)
	.align		4
.L_942:
        /*1150*/ 	.word	index@(_ZN2at6native55_GLOBAL__N__0955718d_22_SparseCsrTensorMath_cu_868dd54534reduce_sparse_csr_dim0_cuda_kernelIN3c108BFloat16ElNS1_14ReductionMulOpIS4_EEfEEvPT2_PKT0_lPKT_SB_lT1_)
        /*1154*/ 	.word	0x00000000


	//----- nvinfo : EIATTR_REGCOUNT
	.align		4
.L_943:
        /*1158*/ 	.byte	0x04, 0x2f
        /*115a*/ 	.short	(.L_945 - .L_944)
	.align		4
.L_944:
        /*115c*/ 	.word	index@(_ZN2at6native55_GLOBAL__N__0955718d_22_SparseCsrTensorMath_cu_868dd54534reduce_sparse_csr_dim1_cuda_kernelIN3c108BFloat16EiNS1_14ReductionMulOpIS4_EEfEEvPT2_PKT_PKT0_SE_lT1_)
        /*1160*/ 	.word	0x0000001c


	//----- nvinfo : EIATTR_FRAME_SIZE
	.align		4
.L_945:
        /*1164*/ 	.byte	0x04, 0x11
        /*1166*/ 	.short	(.L_947 - .L_946)
	.align		4
.L_946:
        /*1168*/ 	.word	index@(_ZN2at6native55_GLOBAL__N__0955718d_22_SparseCsrTensorMath_cu_868dd54534reduce_sparse_csr_dim1_cuda_kernelIN3c108BFloat16EiNS1_14ReductionMulOpIS4_EEfEEvPT2_PKT_PKT0_SE_lT1_)
        /*116c*/ 	.word	0x00000000


	//----- nvinfo : EIATTR_REGCOUNT
	.align		4
.L_947:
        /*1170*/ 	.byte	0x04, 0x2f
        /*1172*/ 	.short	(.L_949 - .L_948)
	.align		4
.L_948:
        /*1174*/ 	.word	index@(_ZN2at6native55_GLOBAL__N__0955718d_22_SparseCsrTensorMath_cu_868dd54534reduce_sparse_csr_dim1_cuda_kernelIN3c108BFloat16ElNS1_14ReductionMulOpIS4_EEfEEvPT2_PKT_PKT0_SE_lT1_)
        /*1178*/ 	.word	0x0000001c


	//----- nvinfo : EIATTR_FRAME_SIZE
	.align		4
.L_949:
        /*117c*/ 	.byte	0x04, 0x11
        /*117e*/ 	.short	(.L_951 - .L_950)
	.align		4
.L_950:
        /*1180*/ 	.word	index@(_ZN2at6native55_GLOBAL__N__0955718d_22_SparseCsrTensorMath_cu_868dd54534reduce_sparse_csr_dim1_cuda_kernelIN3c108BFloat16ElNS1_14ReductionMulOpIS4_EEfEEvPT2_PKT_PKT0_SE_lT1_)
        /*1184*/ 	.word	0x00000000


	//----- nvinfo : EIATTR_REGCOUNT
	.align		4
.L_951:
        /*1188*/ 	.byte	0x04, 0x2f
        /*118a*/ 	.short	(.L_953 - .L_952)
	.align		4
.L_952:
        /*118c*/ 	.word	index@(_ZN3cub18CUB_300001_SM_10306detail11EmptyKernelIvEEvv)
        /*1190*/ 	.word	0x00000004


	//----- nvinfo : EIATTR_FRAME_SIZE
	.align		4
.L_953:
        /*1194*/ 	.byte	0x04, 0x11
        /*1196*/ 	.short	(.L_955 - .L_954)
	.align		4
.L_954:
        /*1198*/ 	.word	index@(_ZN3cub18CUB_300001_SM_10306detail11EmptyKernelIvEEvv)
        /*119c*/ 	.word	0x00000000


	//----- nvinfo : EIATTR_REGCOUNT
	.align		4
.L_955:
        /*11a0*/ 	.byte	0x04, 0x2f
        /*11a2*/ 	.short	(.L_957 - .L_956)
	.align		4
.L_956:
        /*11a4*/ 	.word	index@(_ZN3cub18CUB_300001_SM_10306detail8for_each13static_kernelINS2_12policy_hub_t12policy_500_tElNS2_12op_wrapper_tIlZZZZZN2at6native36add_out_dense_sparse_compressed_cudaERNS7_6TensorERKS9_SC_RKN3c106ScalarEENKUlvE_clEvENKUlvE_clEvENKUlvE_clEvENKUlvE_clEvEUllE_N6thrust24THRUST_300001_SM_1030_NS17counting_iteratorIlNSN_11use_defaultESP_SP_EEEEEEvT0_T1_)
        /*11a8*/ 	.word	0x00000020


	//----- nvinfo : EIATTR_FRAME_SIZE
	.align		4
.L_957:
        /*11ac*/ 	.byte	0x04, 0x11
        /*11ae*/ 	.short	(.L_959 - .L_958)
	.align		4
.L_958:
        /*11b0*/ 	.word	index@(_ZN3cub18CUB_300001_SM_10306detail8for_each13static_kernelINS2_12policy_hub_t12policy_500_tElNS2_12op_wrapper_tIlZZZZZN2at6native36add_out_dense_sparse_compressed_cudaERNS7_6TensorERKS9_SC_RKN3c106ScalarEENKUlvE_clEvENKUlvE_clEvENKUlvE_clEvENKUlvE_clEvEUllE_N6thrust24THRUST_300001_SM_1030_NS17counting_iteratorIlNSN_11use_defaultESP_SP_EEEEEEvT0_T1_)
        /*11b4*/ 	.word	0x00000000


	//----- nvinfo : EIATTR_REGCOUNT
	.align		4
.L_959:
        /*11b8*/ 	.byte	0x04, 0x2f
        /*11ba*/ 	.short	(.L_961 - .L_960)
	.align		4
.L_960:
        /*11bc*/ 	.word	index@(_ZN3cub18CUB_300001_SM_10306detail8for_each13static_kernelINS2_12policy_hub_t12policy_500_tElNS2_12op_wrapper_tIlZZZZZN2at6native36add_out_dense_sparse_compressed_cudaERNS7_6TensorERKS9_SC_RKN3c106ScalarEENKUlvE_clEvENKUlvE_clEvENKUlvE_clEvENKUlvE0_clEvEUllE_N6thrust24THRUST_300001_SM_1030_NS17counting_iteratorIlNSN_11use_defaultESP_SP_EEEEEEvT0_T1_)
        /*11c0*/ 	.word	0x00000020


	//----- nvinfo : EIATTR_FRAME_SIZE
	.align		4
.L_961:
        /*11c4*/ 	.byte	0x04, 0x11
        /*11c6*/ 	.short	(.L_963 - .L_962)
	.align		4
.L_962:
        /*11c8*/ 	.word	index@(_ZN3cub18CUB_300001_SM_10306detail8for_each13static_kernelINS2_12policy_hub_t12policy_500_tElNS2_12op_wrapper_tIlZZZZZN2at6native36add_out_dense_sparse_compressed_cudaERNS7_6TensorERKS9_SC_RKN3c106ScalarEENKUlvE_clEvENKUlvE_clEvENKUlvE_clEvENKUlvE0_clEvEUllE_N6thrust24THRUST_300001_SM_1030_NS17counting_iteratorIlNSN_11use_defaultESP_SP_EEEEEEvT0_T1_)
        /*11cc*/ 	.word	0x00000000


	//----- nvinfo : EIATTR_REGCOUNT
	.align		4
.L_963:
        /*11d0*/ 	.byte	0x04, 0x2f
        /*11d2*/ 	.short	(.L_965 - .L_964)
	.align		4
.L_964:
        /*11d4*/ 	.word	index@(_ZN3cub18CUB_300001_SM_10306detail8for_each13static_kernelINS2_12policy_hub_t12policy_500_tElNS2_12op_wrapper_tIlZZZZZN2at6native36add_out_dense_sparse_compressed_cudaERNS7_6TensorERKS9_SC_RKN3c106ScalarEENKUlvE_clEvENKUlvE0_clEvENKUlvE_clEvENKUlvE_clEvEUllE_N6thrust24THRUST_300001_SM_1030_NS17counting_iteratorIlNSN_11use_defaultESP_SP_EEEEEEvT0_T1_)
        /*11d8*/ 	.word	0x00000020


	//----- nvinfo : EIATTR_FRAME_SIZE
	.align		4
.L_965:
        /*11dc*/ 	.byte	0x04, 0x11
        /*11de*/ 	.short	(.L_967 - .L_966)
	.align		4
.L_966:
        /*11e0*/ 	.word	index@(_ZN3cub18CUB_300001_SM_10306detail8for_each13static_kernelINS2_12policy_hub_t12policy_500_tElNS2_12op_wrapper_tIlZZZZZN2at6native36add_out_dense_sparse_compressed_cudaERNS7_6TensorERKS9_SC_RKN3c106ScalarEENKUlvE_clEvENKUlvE0_clEvENKUlvE_clEvENKUlvE_clEvEUllE_N6thrust24THRUST_300001_SM_1030_NS17counting_iteratorIlNSN_11use_defaultESP_SP_EEEEEEvT0_T1_)
        /*11e4*/ 	.word	0x00000000


	//----- nvinfo : EIATTR_REGCOUNT
	.align		4
.L_967:
        /*11e8*/ 	.byte	0x04, 0x2f
        /*11ea*/ 	.short	(.L_969 - .L_968)
	.align		4
.L_968:
        /*11ec*/ 	.word	index@(_ZN3cub18CUB_300001_SM_10306detail8for_each13static_kernelINS2_12policy_hub_t12policy_500_tElNS2_12op_wrapper_tIlZZZZZN2at6native36add_out_dense_sparse_compressed_cudaERNS7_6TensorERKS9_SC_RKN3c106ScalarEENKUlvE_clEvENKUlvE0_clEvENKUlvE_clEvENKUlvE0_clEvEUllE_N6thrust24THRUST_300001_SM_1030_NS17counting_iteratorIlNSN_11use_defaultESP_SP_EEEEEEvT0_T1_)
        /*11f0*/ 	.word	0x00000020


	//----- nvinfo : EIATTR_FRAME_SIZE
	.align		4
.L_969:
        /*11f4*/ 	.byte	0x04, 0x11
        /*11f6*/ 	.short	(.L_971 - .L_970)
	.align		4
.L_970:
        /*11f8*/ 	.word	index@(_ZN3cub18CUB_300001_SM_10306detail8for_each13static_kernelINS2_12policy_hub_t12policy_500_tElNS2_12op_wrapper_tIlZZZZZN2at6native36add_out_dense_sparse_compressed_cudaERNS7_6TensorERKS9_SC_RKN3c106ScalarEENKUlvE_clEvENKUlvE0_clEvENKUlvE_clEvENKUlvE0_clEvEUllE_N6thrust24THRUST_300001_SM_1030_NS17counting_iteratorIlNSN_11use_defaultESP_SP_EEEEEEvT0_T1_)
        /*11fc*/ 	.word	0x00000000


	//----- nvinfo : EIATTR_REGCOUNT
	.align		4
.L_971:
        /*1200*/ 	.byte	0x04, 0x2f
        /*1202*/ 	.short	(.L_973 - .L_972)
	.align		4
.L_972:
        /*1204*/ 	.word	index@(_ZN3cub18CUB_300001_SM_10306detail8for_each13static_kernelINS2_12policy_hub_t12policy_500_tElNS2_12op_wrapper_tIlZZZZZN2at6native36add_out_dense_sparse_compressed_cudaERNS7_6TensorERKS9_SC_RKN3c106ScalarEENKUlvE_clEvENKUlvE1_clEvENKUlvE_clEvENKUlvE_clEvEUllE_N6thrust24THRUST_300001_SM_1030_NS17counting_iteratorIlNSN_11use_defaultESP_SP_EEEEEEvT0_T1_)
        /*1208*/ 	.word	0x0000001e


	//----- nvinfo : EIATTR_FRAME_SIZE
	.align		4
.L_973:
        /*120c*/ 	.byte	0x04, 0x11
        /*120e*/ 	.short	(.L_975 - .L_974)
	.align		4
.L_974:
        /*1210*/ 	.word	index@(_ZN3cub18CUB_300001_SM_10306detail8for_each13static_kernelINS2_12policy_hub_t12policy_500_tElNS2_12op_wrapper_tIlZZZZZN2at6native36add_out_dense_sparse_compressed_cudaERNS7_6TensorERKS9_SC_RKN3c106ScalarEENKUlvE_clEvENKUlvE1_clEvENKUlvE_clEvENKUlvE_clEvEUllE_N6thrust24THRUST_300001_SM_1030_NS17counting_iteratorIlNSN_11use_defaultESP_SP_EEEEEEvT0_T1_)
        /*1214*/ 	.word	0x00000000


	//----- nvinfo : EIATTR_REGCOUNT
	.align		4
.L_975:
        /*1218*/ 	.byte	0x04, 0x2f
        /*121a*/ 	.short	(.L_977 - .L_976)
	.align		4
.L_976:
        /*121c*/ 	.word	index@(_ZN3cub18CUB_300001_SM_10306detail8for_each13static_kernelINS2_12policy_hub_t12policy_500_tElNS2_12op_wrapper_tIlZZZZZN2at6native36add_out_dense_sparse_compressed_cudaERNS7_6TensorERKS9_SC_RKN3c106ScalarEENKUlvE_clEvENKUlvE1_clEvENKUlvE_clEvENKUlvE0_clEvEUllE_N6thrust24THRUST_300001_SM_1030_NS17counting_iteratorIlNSN_11use_defaultESP_SP_EEEEEEvT0_T1_)
        /*1220*/ 	.word	0x00000020


	//----- nvinfo : EIATTR_FRAME_SIZE
	.align		4
.L_977:
        /*1224*/ 	.byte	0x04, 0x11
        /*1226*/ 	.short	(.L_979 - .L_978)
	.align		4
.L_978:
        /*1228*/ 	.word	index@(_ZN3cub18CUB_300001_SM_10306detail8for_each13static_kernelINS2_12policy_hub_t12policy_500_tElNS2_12op_wrapper_tIlZZZZZN2at6native36add_out_dense_sparse_compressed_cudaERNS7_6TensorERKS9_SC_RKN3c106ScalarEENKUlvE_clEvENKUlvE1_clEvENKUlvE_clEvENKUlvE0_clEvEUllE_N6thrust24THRUST_300001_SM_1030_NS17counting_iteratorIlNSN_11use_defaultESP_SP_EEEEEEvT0_T1_)
        /*122c*/ 	.word	0x00000000


	//----- nvinfo : EIATTR_REGCOUNT
	.align		4
.L_979:
        /*1230*/ 	.byte	0x04, 0x2f
        /*1232*/ 	.short	(.L_981 - .L_980)
	.align		4
.L_980:
        /*1234*/ 	.word	index@(_ZN3cub18CUB_300001_SM_10306detail8for_each13static_kernelINS2_12policy_hub_t12policy_500_tElNS2_12op_wrapper_tIlZZZZZN2at6native36add_out_dense_sparse_compressed_cudaERNS7_6TensorERKS9_SC_RKN3c106ScalarEENKUlvE_clEvENKUlvE2_clEvENKUlvE_clEvENKUlvE_clEvEUllE_N6thrust24THRUST_300001_SM_1030_NS17counting_iteratorIlNSN_11use_defaultESP_SP_EEEEEEvT0_T1_)
        /*1238*/ 	.word	0x00000020


	//----- nvinfo : EIATTR_FRAME_SIZE
	.align		4
.L_981:
        /*123c*/ 	.byte	0x04, 0x11
        /*123e*/ 	.short	(.L_983 - .L_982)
	.align		4
.L_982:
        /*1240*/ 	.word	index@(_ZN3cub18CUB_300001_SM_10306detail8for_each13static_kernelINS2_12policy_hub_t12policy_500_tElNS2_12op_wrapper_tIlZZZZZN2at6native36add_out_dense_sparse_compressed_cudaERNS7_6TensorERKS9_SC_RKN3c106ScalarEENKUlvE_clEvENKUlvE2_clEvENKUlvE_clEvENKUlvE_clEvEUllE_N6thrust24THRUST_300001_SM_1030_NS17counting_iteratorIlNSN_11use_defaultESP_SP_EEEEEEvT0_T1_)
        /*1244*/ 	.word	0x00000000


	//----- nvinfo : EIATTR_REGCOUNT
	.align		4
.L_983:
        /*1248*/ 	.byte	0x04, 0x2f
        /*124a*/ 	.short	(.L_985 - .L_984)
	.align		4
.L_984:
        /*124c*/ 	.word	index@(_ZN3cub18CUB_300001_SM_10306detail8for_each13static_kernelINS2_12policy_hub_t12policy_500_tElNS2_12op_wrapper_tIlZZZZZN2at6native36add_out_dense_sparse_compressed_cudaERNS7_6TensorERKS9_SC_RKN3c106ScalarEENKUlvE_clEvENKUlvE2_clEvENKUlvE_clEvENKUlvE0_clEvEUllE_N6thrust24THRUST_300001_SM_1030_NS17counting_iteratorIlNSN_11use_defaultESP_SP_EEEEEEvT0_T1_)
        /*1250*/ 	.word	0x00000020


	//----- nvinfo : EIATTR_FRAME_SIZE
	.align		4
.L_985:
        /*1254*/ 	.byte	0x04, 0x11
        /*1256*/ 	.short	(.L_987 - .L_986)
	.align		4
.L_986:
        /*1258*/ 	.word	index@(_ZN3cub18CUB_300001_SM_10306detail8for_each13static_kernelINS2_12policy_hub_t12policy_500_tElNS2_12op_wrapper_tIlZZZZZN2at6native36add_out_dense_sparse_compressed_cudaERNS7_6TensorERKS9_SC_RKN3c106ScalarEENKUlvE_clEvENKUlvE2_clEvENKUlvE_clEvENKUlvE0_clEvEUllE_N6thrust24THRUST_300001_SM_1030_NS17counting_iteratorIlNSN_11use_defaultESP_SP_EEEEEEvT0_T1_)
        /*125c*/ 	.word	0x00000008


	//----- nvinfo : EIATTR_REGCOUNT
	.align		4
.L_987:
        /*1260*/ 	.byte	0x04, 0x2f
        /*1262*/ 	.short	(.L_989 - .L_988)
	.align		4
.L_988:
        /*1264*/ 	.word	index@(_ZN3cub18CUB_300001_SM_10306detail8for_each13static_kernelINS2_12policy_hub_t12policy_500_tElNS2_12op_wrapper_tIlZZZZZN2at6native36add_out_dense_sparse_compressed_cudaERNS7_6TensorERKS9_SC_RKN3c106ScalarEENKUlvE_clEvENKUlvE3_clEvENKUlvE_clEvENKUlvE_clEvEUllE_N6thrust24THRUST_300001_SM_1030_NS17counting_iteratorIlNSN_11use_defaultESP_SP_EEEEEEvT0_T1_)
        /*1268*/ 	.word	0x0000001e


	//----- nvinfo : EIATTR_FRAME_SIZE
	.align		4
.L_989:
        /*126c*/ 	.byte	0x04, 0x11
        /*126e*/ 	.short	(.L_991 - .L_990)
	.align		4
.L_990:
        /*1270*/ 	.word	index@(_ZN3cub18CUB_300001_SM_10306detail8for_each13static_kernelINS2_12policy_hub_t12policy_500_tElNS2_12op_wrapper_tIlZZZZZN2at6native36add_out_dense_sparse_compressed_cudaERNS7_6TensorERKS9_SC_RKN3c106ScalarEENKUlvE_clEvENKUlvE3_clEvENKUlvE_clEvENKUlvE_clEvEUllE_N6thrust24THRUST_300001_SM_1030_NS17counting_iteratorIlNSN_11use_defaultESP_SP_EEEEEEvT0_T1_)
        /*1274*/ 	.word	0x00000000


	//----- nvinfo : EIATTR_REGCOUNT
	.align		4
.L_991:
        /*1278*/ 	.byte	0x04, 0x2f
        /*127a*/ 	.short	(.L_993 - .L_992)
	.align		4
.L_992:
        /*127c*/ 	.word	index@(_ZN3cub18CUB_300001_SM_10306detail8for_each13static_kernelINS2_12policy_hub_t12policy_500_tElNS2_12op_wrapper_tIlZZZZZN2at6native36add_out_dense_sparse_compressed_cudaERNS7_6TensorERKS9_SC_RKN3c106ScalarEENKUlvE_clEvENKUlvE3_clEvENKUlvE_clEvENKUlvE0_clEvEUllE_N6thrust24THRUST_300001_SM_1030_NS17counting_iteratorIlNSN_11use_defaultESP_SP_EEEEEEvT0_T1_)
        /*1280*/ 	.word	0x00000020


	//----- nvinfo : EIATTR_FRAME_SIZE
	.align		4
.L_993:
        /*1284*/ 	.byte	0x04, 0x11
        /*1286*/ 	.short	(.L_995 - .L_994)
	.align		4
.L_994:
        /*1288*/ 	.word	index@(_ZN3cub18CUB_300001_SM_10306detail8for_each13static_kernelINS2_12policy_hub_t12policy_500_tElNS2_12op_wrapper_tIlZZZZZN2at6native36add_out_dense_sparse_compressed_cudaERNS7_6TensorERKS9_SC_RKN3c106ScalarEENKUlvE_clEvENKUlvE3_clEvENKUlvE_clEvENKUlvE0_clEvEUllE_N6thrust24THRUST_300001_SM_1030_NS17counting_iteratorIlNSN_11use_defaultESP_SP_EEEEEEvT0_T1_)
        /*128c*/ 	.word	0x00000000


	//----- nvinfo : EIATTR_REGCOUNT
	.align		4
.L_995:
        /*1290*/ 	.byte	0x04, 0x2f
        /*1292*/ 	.short	(.L_997 - .L_996)
	.align		4
.L_996:
        /*1294*/ 	.word	index@(_ZN3cub18CUB_300001_SM_10306detail8for_each13static_kernelINS2_12policy_hub_t12policy_500_tElNS2_12op_wrapper_tIlZZZZZN2at6native36add_out_dense_sparse_compressed_cudaERNS7_6TensorERKS9_SC_RKN3c106ScalarEENKUlvE_clEvENKUlvE4_clEvENKUlvE_clEvENKUlvE_clEvEUllE_N6thrust24THRUST_300001_SM_1030_NS17counting_iteratorIlNSN_11use_defaultESP_SP_EEEEEEvT0_T1_)
        /*1298*/ 	.word	0x00000020


	//----- nvinfo : EIATTR_FRAME_SIZE
	.align		4
.L_997:
        /*129c*/ 	.byte	0x04, 0x11
        /*129e*/ 	.short	(.L_999 - .L_998)
	.align		4
.L_998:
        /*12a0*/ 	.word	index@(_ZN3cub18CUB_300001_SM_10306detail8for_each13static_kernelINS2_12policy_hub_t12policy_500_tElNS2_12op_wrapper_tIlZZZZZN2at6native36add_out_dense_sparse_compressed_cudaERNS7_6TensorERKS9_SC_RKN3c106ScalarEENKUlvE_clEvENKUlvE4_clEvENKUlvE_clEvENKUlvE_clEvEUllE_N6thrust24THRUST_300001_SM_1030_NS17counting_iteratorIlNSN_11use_defaultESP_SP_EEEEEEvT0_T1_)
        /*12a4*/ 	.word	0x00000000


	//----- nvinfo : EIATTR_REGCOUNT
	.align		4
.L_999:
        /*12a8*/ 	.byte	0x04, 0x2f
        /*12aa*/ 	.short	(.L_1001 - .L_1000)
	.align		4
.L_1000:
        /*12ac*/ 	.word	index@(_ZN3cub18CUB_300001_SM_10306detail8for_each13static_kernelINS2_12policy_hub_t12policy_500_tElNS2_12op_wrapper_tIlZZZZZN2at6native36add_out_dense_sparse_compressed_cudaERNS7_6TensorERKS9_SC_RKN3c106ScalarEENKUlvE_clEvENKUlvE4_clEvENKUlvE_clEvENKUlvE0_clEvEUllE_N6thrust24THRUST_300001_SM_1030_NS17counting_iteratorIlNSN_11use_defaultESP_SP_EEEEEEvT0_T1_)
        /*12b0*/ 	.word	0x00000020


	//----- nvinfo : EIATTR_FRAME_SIZE
	.align		4
.L_1001:
        /*12b4*/ 	.byte	0x04, 0x11
        /*12b6*/ 	.short	(.L_1003 - .L_1002)
	.align		4
.L_1002:
        /*12b8*/ 	.word	index@(_ZN3cub18CUB_300001_SM_10306detail8for_each13static_kernelINS2_12policy_hub_t12policy_500_tElNS2_12op_wrapper_tIlZZZZZN2at6native36add_out_dense_sparse_compressed_cudaERNS7_6TensorERKS9_SC_RKN3c106ScalarEENKUlvE_clEvENKUlvE4_clEvENKUlvE_clEvENKUlvE0_clEvEUllE_N6thrust24THRUST_300001_SM_1030_NS17counting_iteratorIlNSN_11use_defaultESP_SP_EEEEEEvT0_T1_)
        /*12bc*/ 	.word	0x00000010


	//----- nvinfo : EIATTR_REGCOUNT
	.align		4
.L_1003:
        /*12c0*/ 	.byte	0x04, 0x2f
        /*12c2*/ 	.short	(.L_1005 - .L_1004)
	.align		4
.L_1004:
        /*12c4*/ 	.word	index@(_ZN3cub18CUB_300001_SM_10306detail8for_each13static_kernelINS2_12policy_hub_t12policy_500_tElNS2_12op_wrapper_tIlZZZZZN2at6native36add_out_dense_sparse_compressed_cudaERNS7_6TensorERKS9_SC_RKN3c106ScalarEENKUlvE_clEvENKUlvE5_clEvENKUlvE_clEvENKUlvE_clEvEUllE_N6thrust24THRUST_300001_SM_1030_NS17counting_iteratorIlNSN_11use_defaultESP_SP_EEEEEEvT0_T1_)
        /*12c8*/ 	.word	0x0000001e


	//----- nvinfo : EIATTR_FRAME_SIZE
	.align		4
.L_1005:
        /*12cc*/ 	.byte	0x04, 0x11
        /*12ce*/ 	.short	(.L_1007 - .L_1006)
	.align		4
.L_1006:
        /*12d0*/ 	.word	index@(_ZN3cub18CUB_300001_SM_10306detail8for_each13static_kernelINS2_12policy_hub_t12policy_500_tElNS2_12op_wrapper_tIlZZZZZN2at6native36add_out_dense_sparse_compressed_cudaERNS7_6TensorERKS9_SC_RKN3c106ScalarEENKUlvE_clEvENKUlvE5_clEvENKUlvE_clEvENKUlvE_clEvEUllE_N6thrust24THRUST_300001_SM_1030_NS17counting_iteratorIlNSN_11use_defaultESP_SP_EEEEEEvT0_T1_)
        /*12d4*/ 	.word	0x00000000


	//----- nvinfo : EIATTR_REGCOUNT
	.align		4
.L_1007:
        /*12d8*/ 	.byte	0x04, 0x2f
        /*12da*/ 	.short	(.L_1009 - .L_1008)
	.align		4
.L_1008:
        /*12dc*/ 	.word	index@(_ZN3cub18CUB_300001_SM_10306detail8for_each13static_kernelINS2_12policy_hub_t12policy_500_tElNS2_12op_wrapper_tIlZZZZZN2at6native36add_out_dense_sparse_compressed_cudaERNS7_6TensorERKS9_SC_RKN3c106ScalarEENKUlvE_clEvENKUlvE5_clEvENKUlvE_clEvENKUlvE0_clEvEUllE_N6thrust24THRUST_300001_SM_1030_NS17counting_iteratorIlNSN_11use_defaultESP_SP_EEEEEEvT0_T1_)
        /*12e0*/ 	.word	0x00000020


	//----- nvinfo : EIATTR_FRAME_SIZE
	.align		4
.L_1009:
        /*12e4*/ 	.byte	0x04, 0x11
        /*12e6*/ 	.short	(.L_1011 - .L_1010)
	.align		4
.L_1010:
        /*12e8*/ 	.word	index@(_ZN3cub18CUB_300001_SM_10306detail8for_each13static_kernelINS2_12policy_hub_t12policy_500_tElNS2_12op_wrapper_tIlZZZZZN2at6native36add_out_dense_sparse_compressed_cudaERNS7_6TensorERKS9_SC_RKN3c106ScalarEENKUlvE_clEvENKUlvE5_clEvENKUlvE_clEvENKUlvE0_clEvEUllE_N6thrust24THRUST_300001_SM_1030_NS17counting_iteratorIlNSN_11use_defaultESP_SP_EEEEEEvT0_T1_)
        /*12ec*/ 	.word	0x00000000


	//----- nvinfo : EIATTR_REGCOUNT
	.align		4
.L_1011:
        /*12f0*/ 	.byte	0x04, 0x2f
        /*12f2*/ 	.short	(.L_1013 - .L_1012)
	.align		4
.L_1012:
        /*12f4*/ 	.word	index@(_ZN3cub18CUB_300001_SM_10306detail8for_each13static_kernelINS2_12policy_hub_t12policy_500_tElNS2_12op_wrapper_tIlZZZZZN2at6native36add_out_dense_sparse_compressed_cudaERNS7_6TensorERKS9_SC_RKN3c106ScalarEENKUlvE_clEvENKUlvE6_clEvENKUlvE_clEvENKUlvE_clEvEUllE_N6thrust24THRUST_300001_SM_1030_NS17counting_iteratorIlNSN_11use_defaultESP_SP_EEEEEEvT0_T1_)
        /*12f8*/ 	.word	0x00000026


	//----- nvinfo : EIATTR_FRAME_SIZE
	.align		4
.L_1013:
        /*12fc*/ 	.byte	0x04, 0x11
        /*12fe*/ 	.short	(.L_1015 - .L_1014)
	.align		4
.L_1014:
        /*1300*/ 	.word	index@(_ZN3cub18CUB_300001_SM_10306detail8for_each13static_kernelINS2_12policy_hub_t12policy_500_tElNS2_12op_wrapper_tIlZZZZZN2at6native36add_out_dense_sparse_compressed_cudaERNS7_6TensorERKS9_SC_RKN3c106ScalarEENKUlvE_clEvENKUlvE6_clEvENKUlvE_clEvENKUlvE_clEvEUllE_N6thrust24THRUST_300001_SM_1030_NS17counting_iteratorIlNSN_11use_defaultESP_SP_EEEEEEvT0_T1_)
        /*1304*/ 	.word	0x00000000


	//----- nvinfo : EIATTR_REGCOUNT
	.align		4
.L_1015:
        /*1308*/ 	.byte	0x04, 0x2f
        /*130a*/ 	.short	(.L_1017 - .L_1016)
	.align		4
.L_1016:
        /*130c*/ 	.word	index@(_ZN3cub18CUB_300001_SM_10306detail8for_each13static_kernelINS2_12policy_hub_t12policy_500_tElNS2_12op_wrapper_tIlZZZZZN2at6native36add_out_dense_sparse_compressed_cudaERNS7_6TensorERKS9_SC_RKN3c106ScalarEENKUlvE_clEvENKUlvE6_clEvENKUlvE_clEvENKUlvE0_clEvEUllE_N6thrust24THRUST_300001_SM_1030_NS17counting_iteratorIlNSN_11use_defaultESP_SP_EEEEEEvT0_T1_)
        /*1310*/ 	.word	0x00000028


	//----- nvinfo : EIATTR_FRAME_SIZE
	.align		4
.L_1017:
        /*1314*/ 	.byte	0x04, 0x11
        /*1316*/ 	.short	(.L_1019 - .L_1018)
	.align		4
.L_1018:
        /*1318*/ 	.word	index@(_ZN3cub18CUB_300001_SM_10306detail8for_each13static_kernelINS2_12policy_hub_t12policy_500_tElNS2_12op_wrapper_tIlZZZZZN2at6native36add_out_dense_sparse_compressed_cudaERNS7_6TensorERKS9_SC_RKN3c106ScalarEENKUlvE_clEvENKUlvE6_clEvENKUlvE_clEvENKUlvE0_clEvEUllE_N6thrust24THRUST_300001_SM_1030_NS17counting_iteratorIlNSN_11use_defaultESP_SP_EEEEEEvT0_T1_)
        /*131c*/ 	.word	0x00000000


	//----- nvinfo : EIATTR_REGCOUNT
	.align		4
.L_1019:
        /*1320*/ 	.byte	0x04, 0x2f
        /*1322*/ 	.short	(.L_1021 - .L_1020)
	.align		4
.L_1020:
        /*1324*/ 	.word	index@(_ZN3cub18CUB_300001_SM_10306detail8for_each13static_kernelINS2_12policy_hub_t12policy_500_tElNS2_12op_wrapper_tIlZZZZZN2at6native36add_out_dense_sparse_compressed_cudaERNS7_6TensorERKS9_SC_RKN3c106ScalarEENKUlvE_clEvENKUlvE7_clEvENKUlvE_clEvENKUlvE_clEvEUllE_N6thrust24THRUST_300001_SM_1030_NS17counting_iteratorIlNSN_11use_defaultESP_SP_EEEEEEvT0_T1_)
        /*1328*/ 	.word	0x00000020


	//----- nvinfo : EIATTR_FRAME_SIZE
	.align		4
.L_1021:
        /*132c*/ 	.byte	0x04, 0x11
        /*132e*/ 	.short	(.L_1023 - .L_1022)
	.align		4
.L_1022:
        /*1330*/ 	.word	index@(_ZN3cub18CUB_300001_SM_10306detail8for_each13static_kernelINS2_12policy_hub_t12policy_500_tElNS2_12op_wrapper_tIlZZZZZN2at6native36add_out_dense_sparse_compressed_cudaERNS7_6TensorERKS9_SC_RKN3c106ScalarEENKUlvE_clEvENKUlvE7_clEvENKUlvE_clEvENKUlvE_clEvEUllE_N6thrust24THRUST_300001_SM_1030_NS17counting_iteratorIlNSN_11use_defaultESP_SP_EEEEEEvT0_T1_)
        /*1334*/ 	.word	0x00000008


	//----- nvinfo : EIATTR_REGCOUNT
	.align		4
.L_1023:
        /*1338*/ 	.byte	0x04, 0x2f
        /*133a*/ 	.short	(.L_1025 - .L_1024)
	.align		4
.L_1024:
        /*133c*/ 	.word	index@(_ZN3cub18CUB_300001_SM_10306detail8for_each13static_kernelINS2_12policy_hub_t12policy_500_tElNS2_12op_wrapper_tIlZZZZZN2at6native36add_out_dense_sparse_compressed_cudaERNS7_6TensorERKS9_SC_RKN3c106ScalarEENKUlvE_clEvENKUlvE7_clEvENKUlvE_clEvENKUlvE0_clEvEUllE_N6thrust24THRUST_300001_SM_1030_NS17counting_iteratorIlNSN_11use_defaultESP_SP_EEEEEEvT0_T1_)
        /*1340*/ 	.word	0x00000020


	//----- nvinfo : EIATTR_FRAME_SIZE
	.align		4
.L_1025:
        /*1344*/ 	.byte	0x04, 0x11
        /*1346*/ 	.short	(.L_1027 - .L_1026)
	.align		4
.L_1026:
        /*1348*/ 	.word	index@(_ZN3cub18CUB_300001_SM_10306detail8for_each13static_kernelINS2_12policy_hub_t12policy_500_tElNS2_12op_wrapper_tIlZZZZZN2at6native36add_out_dense_sparse_compressed_cudaERNS7_6TensorERKS9_SC_RKN3c106ScalarEENKUlvE_clEvENKUlvE7_clEvENKUlvE_clEvENKUlvE0_clEvEUllE_N6thrust24THRUST_300001_SM_1030_NS17counting_iteratorIlNSN_11use_defaultESP_SP_EEEEEEvT0_T1_)
        /*134c*/ 	.word	0x00000010


	//----- nvinfo : EIATTR_REGCOUNT
	.align		4
.L_1027:
        /*1350*/ 	.byte	0x04, 0x2f
        /*1352*/ 	.short	(.L_1029 - .L_1028)
	.align		4
.L_1028:
        /*1354*/ 	.word	index@(_ZN3cub18CUB_300001_SM_10306detail8for_each13static_kernelINS2_12policy_hub_t12policy_500_tElNS2_12op_wrapper_tIlZZZZZN2at6native36add_out_dense_sparse_compressed_cudaERNS7_6TensorERKS9_SC_RKN3c106ScalarEENKUlvE_clEvENKUlvE8_clEvENKUlvE_clEvENKUlvE_clEvEUllE_N6thrust24THRUST_300001_SM_1030_NS17counting_iteratorIlNSN_11use_defaultESP_SP_EEEEEEvT0_T1_)
        /*1358*/ 	.word	0x00000020


	//----- nvinfo : EIATTR_FRAME_SIZE
	.align		4
.L_1029:
        /*135c*/ 	.byte	0x04, 0x11
        /*135e*/ 	.short	(.L_1031 - .L_1030)
	.align		4
.L_1030:
        /*1360*/ 	.word	index@(_ZN3cub18CUB_300001_SM_10306detail8for_each13static_kernelINS2_12policy_hub_t12policy_500_tElNS2_12op_wrapper_tIlZZZZZN2at6native36add_out_dense_sparse_compressed_cudaERNS7_6TensorERKS9_SC_RKN3c106ScalarEENKUlvE_clEvENKUlvE8_clEvENKUlvE_clEvENKUlvE_clEvEUllE_N6thrust24THRUST_300001_SM_1030_NS17counting_iteratorIlNSN_11use_defaultESP_SP_EEEEEEvT0_T1_)
        /*1364*/ 	.word	0x00000000


	//----- nvinfo : EIATTR_REGCOUNT
	.align		4
.L_1031:
        /*1368*/ 	.byte	0x04, 0x2f
        /*136a*/ 	.short	(.L_1033 - .L_1032)
	.align		4
.L_1032:
        /*136c*/ 	.word	index@(_ZN3cub18CUB_300001_SM_10306detail8for_each13static_kernelINS2_12policy_hub_t12policy_500_tElNS2_12op_wrapper_tIlZZZZZN2at6native36add_out_dense_sparse_compressed_cudaERNS7_6TensorERKS9_SC_RKN3c106ScalarEENKUlvE_clEvENKUlvE8_clEvENKUlvE_clEvENKUlvE0_clEvEUllE_N6thrust24THRUST_300001_SM_1030_NS17counting_iteratorIlNSN_11use_defaultESP_SP_EEEEEEvT0_T1_)
        /*1370*/ 	.word	0x00000024


	//----- nvinfo : EIATTR_FRAME_SIZE
	.align		4
.L_1033:
        /*1374*/ 	.byte	0x04, 0x11
        /*1376*/ 	.short	(.L_1035 - .L_1034)
	.align		4
.L_1034:
        /*1378*/ 	.word	index@(_ZN3cub18CUB_300001_SM_10306detail8for_each13static_kernelINS2_12policy_hub_t12policy_500_tElNS2_12op_wrapper_tIlZZZZZN2at6native36add_out_dense_sparse_compressed_cudaERNS7_6TensorERKS9_SC_RKN3c106ScalarEENKUlvE_clEvENKUlvE8_clEvENKUlvE_clEvENKUlvE0_clEvEUllE_N6thrust24THRUST_300001_SM_1030_NS17counting_iteratorIlNSN_11use_defaultESP_SP_EEEEEEvT0_T1_)
        /*137c*/ 	.word	0x00000000


	//----- nvinfo : EIATTR_REGCOUNT
	.align		4
.L_1035:
        /*1380*/ 	.byte	0x04, 0x2f
        /*1382*/ 	.short	(.L_1037 - .L_1036)
	.align		4
.L_1036:
        /*1384*/ 	.word	index@(_ZN3cub18CUB_300001_SM_10306detail8for_each13static_kernelINS2_12policy_hub_t12policy_500_tElNS2_12op_wrapper_tIlZZZZZN2at6native36add_out_dense_sparse_compressed_cudaERNS7_6TensorERKS9_SC_RKN3c106ScalarEENKUlvE_clEvENKUlvE9_clEvENKUlvE_clEvENKUlvE_clEvEUllE_N6thrust24THRUST_300001_SM_1030_NS17counting_iteratorIlNSN_11use_defaultESP_SP_EEEEEEvT0_T1_)
        /*1388*/ 	.word	0x00000020


	//----- nvinfo : EIATTR_FRAME_SIZE
	.align		4
.L_1037:
        /*138c*/ 	.byte	0x04, 0x11
        /*138e*/ 	.short	(.L_1039 - .L_1038)
	.align		4
.L_1038:
        /*1390*/ 	.word	index@(_ZN3cub18CUB_300001_SM_10306detail8for_each13static_kernelINS2_12policy_hub_t12policy_500_tElNS2_12op_wrapper_tIlZZZZZN2at6native36add_out_dense_sparse_compressed_cudaERNS7_6TensorERKS9_SC_RKN3c106ScalarEENKUlvE_clEvENKUlvE9_clEvENKUlvE_clEvENKUlvE_clEvEUllE_N6thrust24THRUST_300001_SM_1030_NS17counting_iteratorIlNSN_11use_defaultESP_SP_EEEEEEvT0_T1_)
        /*1394*/ 	.word	0x00000000


	//----- nvinfo : EIATTR_REGCOUNT
	.align		4
.L_1039:
        /*1398*/ 	.byte	0x04, 0x2f
        /*139a*/ 	.short	(.L_1041 - .L_1040)
	.align		4
.L_1040:
        /*139c*/ 	.word	index@(_ZN3cub18CUB_300001_SM_10306detail8for_each13static_kernelINS2_12policy_hub_t12policy_500_tElNS2_12op_wrapper_tIlZZZZZN2at6native36add_out_dense_sparse_compressed_cudaERNS7_6TensorERKS9_SC_RKN3c106ScalarEENKUlvE_clEvENKUlvE9_clEvENKUlvE_clEvENKUlvE0_clEvEUllE_N6thrust24THRUST_300001_SM_1030_NS17counting_iteratorIlNSN_11use_defaultESP_SP_EEEEEEvT0_T1_)
        /*13a0*/ 	.word	0x0000001f


	//----- nvinfo : EIATTR_FRAME_SIZE
	.align		4
.L_1041:
        /*13a4*/ 	.byte	0x04, 0x11
        /*13a6*/ 	.short	(.L_1043 - .L_1042)
	.align		4
.L_1042:
        /*13a8*/ 	.word	index@(_ZN3cub18CUB_300001_SM_10306detail8for_each13static_kernelINS2_12policy_hub_t12policy_500_tElNS2_12op_wrapper_tIlZZZZZN2at6native36add_out_dense_sparse_compressed_cudaERNS7_6TensorERKS9_SC_RKN3c106ScalarEENKUlvE_clEvENKUlvE9_clEvENKUlvE_clEvENKUlvE0_clEvEUllE_N6thrust24THRUST_300001_SM_1030_NS17counting_iteratorIlNSN_11use_defaultESP_SP_EEEEEEvT0_T1_)
        /*13ac*/ 	.word	0x00000000


	//----- nvinfo : EIATTR_REGCOUNT
	.align		4
.L_1043:
        /*13b0*/ 	.byte	0x04, 0x2f
        /*13b2*/ 	.short	(.L_1045 - .L_1044)
	.align		4
.L_1044:
        /*13b4*/ 	.word	index@(_ZN3cub18CUB_300001_SM_10306detail8for_each13static_kernelINS2_12policy_hub_t12policy_500_tElNS2_12op_wrapper_tIlZZZZZN2at6native36add_out_dense_sparse_compressed_cudaERNS7_6TensorERKS9_SC_RKN3c106ScalarEENKUlvE_clEvENKUlvE10_clEvENKUlvE_clEvENKUlvE_clEvEUllE_N6thrust24THRUST_300001_SM_1030_NS17counting_iteratorIlNSN_11use_defaultESP_SP_EEEEEEvT0_T1_)
        /*13b8*/ 	.word	0x00000020


	//----- nvinfo : EIATTR_FRAME_SIZE
	.align		4
.L_1045:
        /*13bc*/ 	.byte	0x04, 0x11
        /*13be*/ 	.short	(.L_1047 - .L_1046)
	.align		4
.L_1046:
        /*13c0*/ 	.word	index@(_ZN3cub18CUB_300001_SM_10306detail8for_each13static_kernelINS2_12policy_hub_t12policy_500_tElNS2_12op_wrapper_tIlZZZZZN2at6native36add_out_dense_sparse_compressed_cudaERNS7_6TensorERKS9_SC_RKN3c106ScalarEENKUlvE_clEvENKUlvE10_clEvENKUlvE_clEvENKUlvE_clEvEUllE_N6thrust24THRUST_300001_SM_1030_NS17counting_iteratorIlNSN_11use_defaultESP_SP_EEEEEEvT0_T1_)
        /*13c4*/ 	.word	0x00000000


	//----- nvinfo : EIATTR_REGCOUNT
	.align		4
.L_1047:
        /*13c8*/ 	.byte	0x04, 0x2f
        /*13ca*/ 	.short	(.L_1049 - .L_1048)
	.align		4
.L_1048:
        /*13cc*/ 	.word	index@(_ZN3cub18CUB_300001_SM_10306detail8for_each13static_kernelINS2_12policy_hub_t12policy_500_tElNS2_12op_wrapper_tIlZZZZZN2at6native36add_out_dense_sparse_compressed_cudaERNS7_6TensorERKS9_SC_RKN3c106ScalarEENKUlvE_clEvENKUlvE10_clEvENKUlvE_clEvENKUlvE0_clEvEUllE_N6thrust24THRUST_300001_SM_1030_NS17counting_iteratorIlNSN_11use_defaultESP_SP_EEEEEEvT0_T1_)
        /*13d0*/ 	.word	0x00000020


	//----- nvinfo : EIATTR_FRAME_SIZE
	.align		4
.L_1049:
        /*13d4*/ 	.byte	0x04, 0x11
        /*13d6*/ 	.short	(.L_1051 - .L_1050)
	.align		4
.L_1050:
        /*13d8*/ 	.word	index@(_ZN3cub18CUB_300001_SM_10306detail8for_each13static_kernelINS2_12policy_hub_t12policy_500_tElNS2_12op_wrapper_tIlZZZZZN2at6native36add_out_dense_sparse_compressed_cudaERNS7_6TensorERKS9_SC_RKN3c106ScalarEENKUlvE_clEvENKUlvE10_clEvENKUlvE_clEvENKUlvE0_clEvEUllE_N6thrust24THRUST_300001_SM_1030_NS17counting_iteratorIlNSN_11use_defaultESP_SP_EEEEEEvT0_T1_)
        /*13dc*/ 	.word	0x00000000


	//----- nvinfo : EIATTR_REGCOUNT
	.align		4
.L_1051:
        /*13e0*/ 	.byte	0x04, 0x2f
        /*13e2*/ 	.short	(.L_1053 - .L_1052)
	.align		4
.L_1052:
        /*13e4*/ 	.word	index@(_ZN3cub18CUB_300001_SM_10306detail8for_each13static_kernelINS2_12policy_hub_t12policy_500_tElNS2_12op_wrapper_tIlZZZZZN2at6native36add_out_dense_sparse_compressed_cudaERNS7_6TensorERKS9_SC_RKN3c106ScalarEENKUlvE_clEvENKUlvE11_clEvENKUlvE_clEvENKUlvE_clEvEUllE_N6thrust24THRUST_300001_SM_1030_NS17counting_iteratorIlNSN_11use_defaultESP_SP_EEEEEEvT0_T1_)
        /*13e8*/ 	.word	0x00000020


	//----- nvinfo : EIATTR_FRAME_SIZE
	.align		4
.L_1053:
        /*13ec*/ 	.byte	0x04, 0x11
        /*13ee*/ 	.short	(.L_1055 - .L_1054)
	.align		4
.L_1054:
        /*13f0*/ 	.word	index@(_ZN3cub18CUB_300001_SM_10306detail8for_each13static_kernelINS2_12policy_hub_t12policy_500_tElNS2_12op_wrapper_tIlZZZZZN2at6native36add_out_dense_sparse_compressed_cudaERNS7_6TensorERKS9_SC_RKN3c106ScalarEENKUlvE_clEvENKUlvE11_clEvENKUlvE_clEvENKUlvE_clEvEUllE_N6thrust24THRUST_300001_SM_1030_NS17counting_iteratorIlNSN_11use_defaultESP_SP_EEEEEEvT0_T1_)
        /*13f4*/ 	.word	0x00000000


	//----- nvinfo : EIATTR_REGCOUNT
	.align		4
.L_1055:
        /*13f8*/ 	.byte	0x04, 0x2f
        /*13fa*/ 	.short	(.L_1057 - .L_1056)
	.align		4
.L_1056:
        /*13fc*/ 	.word	index@(_ZN3cub18CUB_300001_SM_10306detail8for_each13static_kernelINS2_12policy_hub_t12policy_500_tElNS2_12op_wrapper_tIlZZZZZN2at6native36add_out_dense_sparse_compressed_cudaERNS7_6TensorERKS9_SC_RKN3c106ScalarEENKUlvE_clEvENKUlvE11_clEvENKUlvE_clEvENKUlvE0_clEvEUllE_N6thrust24THRUST_300001_SM_1030_NS17counting_iteratorIlNSN_11use_defaultESP_SP_EEEEEEvT0_T1_)
        /*1400*/ 	.word	0x00000020


	//----- nvinfo : EIATTR_FRAME_SIZE
	.align		4
.L_1057:
        /*1404*/ 	.byte	0x04, 0x11
        /*1406*/ 	.short	(.L_1059 - .L_1058)
	.align		4
.L_1058:
        /*1408*/ 	.word	index@(_ZN3cub18CUB_300001_SM_10306detail8for_each13static_kernelINS2_12policy_hub_t12policy_500_tElNS2_12op_wrapper_tIlZZZZZN2at6native36add_out_dense_sparse_compressed_cudaERNS7_6TensorERKS9_SC_RKN3c106ScalarEENKUlvE_clEvENKUlvE11_clEvENKUlvE_clEvENKUlvE0_clEvEUllE_N6thrust24THRUST_300001_SM_1030_NS17counting_iteratorIlNSN_11use_defaultESP_SP_EEEEEEvT0_T1_)
        /*140c*/ 	.word	0x00000000


	//----- nvinfo : EIATTR_MIN_STACK_SIZE
	.align		4
.L_1059:
        /*1410*/ 	.byte	0x04, 0x12
        /*1412*/ 	.short	(.L_1061 - .L_1060)
	.align		4
.L_1060:
        /*1414*/ 	.word	index@(_ZN2at6native55_GLOBAL__N__0955718d_22_SparseCsrTensorMath_cu_868dd54534reduce_sparse_csr_dim1_cuda_kernelIN3c108BFloat16ElNS1_14ReductionMulOpIS4_EEfEEvPT2_PKT_PKT0_SE_lT1_)
        /*1418*/ 	.word	0x00000000


	//----- nvinfo : EIATTR_MIN_STACK_SIZE
	.align		4
.L_1061:
        /*141c*/ 	.byte	0x04, 0x12
        /*141e*/ 	.short	(.L_1063 - .L_1062)
	.align		4
.L_1062:
        /*1420*/ 	.word	index@(_ZN2at6native55_GLOBAL__N__0955718d_22_SparseCsrTensorMath_cu_868dd54534reduce_sparse_csr_dim1_cuda_kernelIN3c108BFloat16EiNS1_14ReductionMulOpIS4_EEfEEvPT2_PKT_PKT0_SE_lT1_)
        /*1424*/ 	.word	0x00000000


	//----- nvinfo : EIATTR_MIN_STACK_SIZE
	.align		4
.L_1063:
        /*1428*/ 	.byte	0x04, 0x12
        /*142a*/ 	.short	(.L_1065 - .L_1064)
	.align		4
.L_1064:
        /*142c*/ 	.word	index@(_ZN2at6native55_GLOBAL__N__0955718d_22_SparseCsrTensorMath_cu_868dd54534reduce_sparse_csr_dim0_cuda_kernelIN3c108BFloat16ElNS1_14ReductionMulOpIS4_EEfEEvPT2_PKT0_lPKT_SB_lT1_)
        /*1430*/ 	.word	0x00000000


	//----- nvinfo : EIATTR_MIN_STACK_SIZE
	.align		4
.L_1065:
        /*1434*/ 	.byte	0x04, 0x12
        /*1436*/ 	.short	(.L_1067 - .L_1066)
	.align		4
.L_1066:
        /*1438*/ 	.word	index@(_ZN2at6native55_GLOBAL__N__0955718d_22_SparseCsrTensorMath_cu_868dd54534reduce_sparse_csr_dim0_cuda_kernelIN3c108BFloat16EiNS1_14ReductionMulOpIS4_EEfEEvPT2_PKT0_lPKT_SB_lT1_)
        /*143c*/ 	.word	0x00000000


	//----- nvinfo : EIATTR_MIN_STACK_SIZE
	.align		4
.L_1067:
        /*1440*/ 	.byte	0x04, 0x12
        /*1442*/ 	.short	(.L_1069 - .L_1068)
	.align		4
.L_1068:
        /*1444*/ 	.word	index@(_ZN2at6native55_GLOBAL__N__0955718d_22_SparseCsrTensorMath_cu_868dd54534reduce_sparse_csr_dim1_cuda_kernelIN3c104HalfElNS1_14ReductionMulOpIS4_EEfEEvPT2_PKT_PKT0_SE_lT1_)
        /*1448*/ 	.word	0x00000000


	//----- nvinfo : EIATTR_MIN_STACK_SIZE
	.align		4
.L_1069:
        /*144c*/ 	.byte	0x04, 0x12
        /*144e*/ 	.short	(.L_1071 - .L_1070)
	.align		4
.L_1070:
        /*1450*/ 	.word	index@(_ZN2at6native55_GLOBAL__N__0955718d_22_SparseCsrTensorMath_cu_868dd54534reduce_sparse_csr_dim1_cuda_kernelIN3c104HalfEiNS1_14ReductionMulOpIS4_EEfEEvPT2_PKT_PKT0_SE_lT1_)
        /*1454*/ 	.word	0x00000000


	//----- nvinfo : EIATTR_MIN_STACK_SIZE
	.align		4
.L_1071:
        /*1458*/ 	.byte	0x04, 0x12
        /*145a*/ 	.short	(.L_1073 - .L_1072)
	.align		4
.L_1072:
        /*145c*/ 	.word	index@(_ZN2at6native55_GLOBAL__N__0955718d_22_SparseCsrTensorMath_cu_868dd54534reduce_sparse_csr_dim0_cuda_kernelIN3c104HalfElNS1_14ReductionMulOpIS4_EEfEEvPT2_PKT0_lPKT_SB_lT1_)
        /*1460*/ 	.word	0x00000000


	//----- nvinfo : EIATTR_MIN_STACK_SIZE
	.align		4
.L_1073:
        /*1464*/ 	.byte	0x04, 0x12
        /*1466*/ 	.short	(.L_1075 - .L_1074)
	.align		4
.L_1074:
        /*1468*/ 	.word	index@(_ZN2at6native55_GLOBAL__N__0955718d_22_SparseCsrTensorMath_cu_868dd54534reduce_sparse_csr_dim0_cuda_kernelIN3c104HalfEiNS1_14ReductionMulOpIS4_EEfEEvPT2_PKT0_lPKT_SB_lT1_)
        /*146c*/ 	.word	0x00000000


	//----- nvinfo : EIATTR_MIN_STACK_SIZE
	.align		4
.L_1075:
        /*1470*/ 	.byte	0x04, 0x12
        /*1472*/ 	.short	(.L_1077 - .L_1076)
	.align		4
.L_1076:
        /*1474*/ 	.word	index@(_ZN2at6native55_GLOBAL__N__0955718d_22_SparseCsrTensorMath_cu_868dd54534reduce_sparse_csr_dim1_cuda_kernelIN3c107complexIfEElNS1_14ReductionMulOpIS5_EES5_EEvPT2_PKT_PKT0_SF_lT1_)
        /*1478*/ 	.word	0x00000000


	//----- nvinfo : EIATTR_MIN_STACK_SIZE
	.align		4
.L_1077:
        /*147c*/ 	.byte	0x04, 0x12
        /*147e*/ 	.short	(.L_1079 - .L_1078)
	.align		4
.L_1078:
        /*1480*/ 	.word	index@(_ZN2at6native55_GLOBAL__N__0955718d_22_SparseCsrTensorMath_cu_868dd54534reduce_sparse_csr_dim1_cuda_kernelIN3c107complexIfEEiNS1_14ReductionMulOpIS5_EES5_EEvPT2_PKT_PKT0_SF_lT1_)
        /*1484*/ 	.word	0x00000000


	//----- nvinfo : EIATTR_MIN_STACK_SIZE
	.align		4
.L_1079:
        /*1488*/ 	.byte	0x04, 0x12
        /*148a*/ 	.short	(.L_1081 - .L_1080)
	.align		4
.L_1080:
        /*148c*/ 	.word	index@(_ZN2at6native55_GLOBAL__N__0955718d_22_SparseCsrTensorMath_cu_868dd54534reduce_sparse_csr_dim0_cuda_kernelIN3c107complexIfEElNS1_14ReductionMulOpIS5_EES5_EEvPT2_PKT0_lPKT_SC_lT1_)
        /*1490*/ 	.word	0x00000000


	//----- nvinfo : EIATTR_MIN_STACK_SIZE
	.align		4
.L_1081:
        /*1494*/ 	.byte	0x04, 0x12
        /*1496*/ 	.short	(.L_1083 - .L_1082)
	.align		4
.L_1082:
        /*1498*/ 	.word	index@(_ZN2at6native55_GLOBAL__N__0955718d_22_SparseCsrTensorMath_cu_868dd54534reduce_sparse_csr_dim0_cuda_kernelIN3c107complexIfEEiNS1_14ReductionMulOpIS5_EES5_EEvPT2_PKT0_lPKT_SC_lT1_)
        /*149c*/ 	.word	0x00000000


	//----- nvinfo : EIATTR_MIN_STACK_SIZE
	.align		4
.L_1083:
        /*14a0*/ 	.byte	0x04, 0x12
        /*14a2*/ 	.short	(.L_1085 - .L_1084)
	.align		4
.L_1084:
        /*14a4*/ 	.word	index@(_ZN2at6native55_GLOBAL__N__0955718d_22_SparseCsrTensorMath_cu_868dd54534reduce_sparse_csr_dim1_cuda_kernelIN3c107complexIdEElNS1_14ReductionMulOpIS5_EES5_EEvPT2_PKT_PKT0_SF_lT1_)
        /*14a8*/ 	.word	0x00000000


	//----- nvinfo : EIATTR_MIN_STACK_SIZE
	.align		4
.L_1085:
        /*14ac*/ 	.byte	0x04, 0x12
        /*14ae*/ 	.short	(.L_1087 - .L_1086)
	.align		4
.L_1086:
        /*14b0*/ 	.word	index@(_ZN2at6native55_GLOBAL__N__0955718d_22_SparseCsrTensorMath_cu_868dd54534reduce_sparse_csr_dim1_cuda_kernelIN3c107complexIdEEiNS1_14ReductionMulOpIS5_EES5_EEvPT2_PKT_PKT0_SF_lT1_)
        /*14b4*/ 	.word	0x00000000


	//----- nvinfo : EIATTR_MIN_STACK_SIZE
	.align		4
.L_1087:
        /*14b8*/ 	.byte	0x04, 0x12
        /*14ba*/ 	.short	(.L_1089 - .L_1088)
	.align		4
.L_1088:
        /*14bc*/ 	.word	index@(_ZN2at6native55_GLOBAL__N__0955718d_22_SparseCsrTensorMath_cu_868dd54534reduce_sparse_csr_dim0_cuda_kernelIN3c107complexIdEElNS1_14ReductionMulOpIS5_EES5_EEvPT2_PKT0_lPKT_SC_lT1_)
        /*14c0*/ 	.word	0x00000000


	//----- nvinfo : EIATTR_MIN_STACK_SIZE
	.align		4
.L_1089:
        /*14c4*/ 	.byte	0x04, 0x12
        /*14c6*/ 	.short	(.L_1091 - .L_1090)
	.align		4
.L_1090:
        /*14c8*/ 	.word	index@(_ZN2at6native55_GLOBAL__N__0955718d_22_SparseCsrTensorMath_cu_868dd54534reduce_sparse_csr_dim0_cuda_kernelIN3c107complexIdEEiNS1_14ReductionMulOpIS5_EES5_EEvPT2_PKT0_lPKT_SC_lT1_)
        /*14cc*/ 	.word	0x00000000


	//----- nvinfo : EIATTR_MIN_STACK_SIZE
	.align		4
.L_1091:
        /*14d0*/ 	.byte	0x04, 0x12
        /*14d2*/ 	.short	(.L_1093 - .L_1092)
	.align		4
.L_1092:
        /*14d4*/ 	.word	index@(_ZN2at6native55_GLOBAL__N__0955718d_22_SparseCsrTensorMath_cu_868dd54534reduce_sparse_csr_dim1_cuda_kernelIflNS1_14ReductionMulOpIfEEfEEvPT2_PKT_PKT0_SC_lT1_)
        /*14d8*/ 	.word	0x00000000


	//----- nvinfo : EIATTR_MIN_STACK_SIZE
	.align		4
.L_1093:
        /*14dc*/ 	.byte	0x04, 0x12
        /*14de*/ 	.short	(.L_1095 - .L_1094)
	.align		4
.L_1094:
        /*14e0*/ 	.word	index@(_ZN2at6native55_GLOBAL__N__0955718d_22_SparseCsrTensorMath_cu_868dd54534reduce_sparse_csr_dim1_cuda_kernelIfiNS1_14ReductionMulOpIfEEfEEvPT2_PKT_PKT0_SC_lT1_)
        /*14e4*/ 	.word	0x00000000


	//----- nvinfo : EIATTR_MIN_STACK_SIZE
	.align		4
.L_1095:
        /*14e8*/ 	.byte	0x04, 0x12
        /*14ea*/ 	.short	(.L_1097 - .L_1096)
	.align		4
.L_1096:
        /*14ec*/ 	.word	index@(_ZN2at6native55_GLOBAL__N__0955718d_22_SparseCsrTensorMath_cu_868dd54534reduce_sparse_csr_dim0_cuda_kernelIflNS1_14ReductionMulOpIfEEfEEvPT2_PKT0_lPKT_S9_lT1_)
        /*14f0*/ 	.word	0x00000000


	//----- nvinfo : EIATTR_MIN_STACK_SIZE
	.align		4
.L_1097:
        /*14f4*/ 	.byte	0x04, 0x12
        /*14f6*/ 	.short	(.L_1099 - .L_1098)
	.align		4
.L_1098:
        /*14f8*/ 	.word	index@(_ZN2at6native55_GLOBAL__N__0955718d_22_SparseCsrTensorMath_cu_868dd54534reduce_sparse_csr_dim0_cuda_kernelIfiNS1_14ReductionMulOpIfEEfEEvPT2_PKT0_lPKT_S9_lT1_)
        /*14fc*/ 	.word	0x00000000


	//----- nvinfo : EIATTR_MIN_STACK_SIZE
	.align		4
.L_1099:
        /*1500*/ 	.byte	0x04, 0x12
        /*1502*/ 	.short	(.L_1101 - .L_1100)
	.align		4
.L_1100:
        /*1504*/ 	.word	index@(_ZN2at6native55_GLOBAL__N__0955718d_22_SparseCsrTensorMath_cu_868dd54534reduce_sparse_csr_dim1_cuda_kernelIdlNS1_14ReductionMulOpIdEEdEEvPT2_PKT_PKT0_SC_lT1_)
        /*1508*/ 	.word	0x00000000


	//----- nvinfo : EIATTR_MIN_STACK_SIZE
	.align		4
.L_1101:
        /*150c*/ 	.byte	0x04, 0x12
        /*150e*/ 	.short	(.L_1103 - .L_1102)
	.align		4
.L_1102:
        /*1510*/ 	.word	index@(_ZN2at6native55_GLOBAL__N__0955718d_22_SparseCsrTensorMath_cu_868dd54534reduce_sparse_csr_dim1_cuda_kernelIdiNS1_14ReductionMulOpIdEEdEEvPT2_PKT_PKT0_SC_lT1_)
        /*1514*/ 	.word	0x00000000


	//----- nvinfo : EIATTR_MIN_STACK_SIZE
	.align		4
.L_1103:
        /*1518*/ 	.byte	0x04, 0x12
        /*151a*/ 	.short	(.L_1105 - .L_1104)
	.align		4
.L_1104:
        /*151c*/ 	.word	index@(_ZN2at6native55_GLOBAL__N__0955718d_22_SparseCsrTensorMath_cu_868dd54534reduce_sparse_csr_dim0_cuda_kernelIdlNS1_14ReductionMulOpIdEEdEEvPT2_PKT0_lPKT_S9_lT1_)
        /*1520*/ 	.word	0x00000000


	//----- nvinfo : EIATTR_MIN_STACK_SIZE
	.align		4
.L_1105:
        /*1524*/ 	.byte	0x04, 0x12
        /*1526*/ 	.short	(.L_1107 - .L_1106)
	.align		4
.L_1106:
        /*1528*/ 	.word	index@(_ZN2at6native55_GLOBAL__N__0955718d_22_SparseCsrTensorMath_cu_868dd54534reduce_sparse_csr_dim0_cuda_kernelIdiNS1_14ReductionMulOpIdEEdEEvPT2_PKT0_lPKT_S9_lT1_)
        /*152c*/ 	.word	0x00000000


	//----- nvinfo : EIATTR_MIN_STACK_SIZE
	.align		4
.L_1107:
        /*1530*/ 	.byte	0x04, 0x12
        /*1532*/ 	.short	(.L_1109 - .L_1108)
	.align		4
.L_1108:
        /*1534*/ 	.word	index@(_ZN2at6native55_GLOBAL__N__0955718d_22_SparseCsrTensorMath_cu_868dd54534reduce_sparse_csr_dim1_cuda_kernelIslNS1_14ReductionMulOpIsEElEEvPT2_PKT_PKT0_SC_lT1_)
        /*1538*/ 	.word	0x00000000


	//----- nvinfo : EIATTR_MIN_STACK_SIZE
	.align		4
.L_1109:
        /*153c*/ 	.byte	0x04, 0x12
        /*153e*/ 	.short	(.L_1111 - .L_1110)
	.align		4
.L_1110:
        /*1540*/ 	.word	index@(_ZN2at6native55_GLOBAL__N__0955718d_22_SparseCsrTensorMath_cu_868dd54534reduce_sparse_csr_dim1_cuda_kernelIsiNS1_14ReductionMulOpIsEElEEvPT2_PKT_PKT0_SC_lT1_)
        /*1544*/ 	.word	0x00000000


	//----- nvinfo : EIATTR_MIN_STACK_SIZE
	.align		4
.L_1111:
        /*1548*/ 	.byte	0x04, 0x12
        /*154a*/ 	.short	(.L_1113 - .L_1112)
	.align		4
.L_1112:
        /*154c*/ 	.word	index@(_ZN2at6native55_GLOBAL__N__0955718d_22_SparseCsrTensorMath_cu_868dd54534reduce_sparse_csr_dim0_cuda_kernelIslNS1_14ReductionMulOpIsEElEEvPT2_PKT0_lPKT_S9_lT1_)
        /*1550*/ 	.word	0x00000000


	//----- nvinfo : EIATTR_MIN_STACK_SIZE
	.align		4
.L_1113:
        /*1554*/ 	.byte	0x04, 0x12
        /*1556*/ 	.short	(.L_1115 - .L_1114)
	.align		4
.L_1114:
        /*1558*/ 	.word	index@(_ZN2at6native55_GLOBAL__N__0955718d_22_SparseCsrTensorMath_cu_868dd54534reduce_sparse_csr_dim0_cuda_kernelIsiNS1_14ReductionMulOpIsEElEEvPT2_PKT0_lPKT_S9_lT1_)
        /*155c*/ 	.word	0x00000000


	//----- nvinfo : EIATTR_MIN_STACK_SIZE
	.align		4
.L_1115:
        /*1560*/ 	.byte	0x04, 0x12
        /*1562*/ 	.short	(.L_1117 - .L_1116)
	.align		4
.L_1116:
        /*1564*/ 	.word	index@(_ZN2at6native55_GLOBAL__N__0955718d_22_SparseCsrTensorMath_cu_868dd54534reduce_sparse_csr_dim1_cuda_kernelIllNS1_14ReductionMulOpIlEElEEvPT2_PKT_PKT0_SC_lT1_)
        /*1568*/ 	.word	0x00000000


	//----- nvinfo : EIATTR_MIN_STACK_SIZE
	.align		4
.L_1117:
        /*156c*/ 	.byte	0x04, 0x12
        /*156e*/ 	.short	(.L_1119 - .L_1118)
	.align		4
.L_1118:
        /*1570*/ 	.word	index@(_ZN2at6native55_GLOBAL__N__0955718d_22_SparseCsrTensorMath_cu_868dd54534reduce_sparse_csr_dim1_cuda_kernelIliNS1_14ReductionMulOpIlEElEEvPT2_PKT_PKT0_SC_lT1_)
        /*1574*/ 	.word	0x00000000


	//----- nvinfo : EIATTR_MIN_STACK_SIZE
	.align		4
.L_1119:
        /*1578*/ 	.byte	0x04, 0x12
        /*157a*/ 	.short	(.L_1121 - .L_1120)
	.align		4
.L_1120:
        /*157c*/ 	.word	index@(_ZN2at6native55_GLOBAL__N__0955718d_22_SparseCsrTensorMath_cu_868dd54534reduce_sparse_csr_dim0_cuda_kernelIllNS1_14ReductionMulOpIlEElEEvPT2_PKT0_lPKT_S9_lT1_)
        /*1580*/ 	.word	0x00000000


	//----- nvinfo : EIATTR_MIN_STACK_SIZE
	.align		4
.L_1121:
        /*1584*/ 	.byte	0x04, 0x12
        /*1586*/ 	.short	(.L_1123 - .L_1122)
	.align		4
.L_1122:
        /*1588*/ 	.word	index@(_ZN2at6native55_GLOBAL__N__0955718d_22_SparseCsrTensorMath_cu_868dd54534reduce_sparse_csr_dim0_cuda_kernelIliNS1_14ReductionMulOpIlEElEEvPT2_PKT0_lPKT_S9_lT1_)
        /*158c*/ 	.word	0x00000000


	//----- nvinfo : EIATTR_MIN_STACK_SIZE
	.align		4
.L_1123:
        /*1590*/ 	.byte	0x04, 0x12
        /*1592*/ 	.short	(.L_1125 - .L_1124)
	.align		4
.L_1124:
        /*1594*/ 	.word	index@(_ZN2at6native55_GLOBAL__N__0955718d_22_SparseCsrTensorMath_cu_868dd54534reduce_sparse_csr_dim1_cuda_kernelIilNS1_14ReductionMulOpIiEElEEvPT2_PKT_PKT0_SC_lT1_)
        /*1598*/ 	.word	0x00000000


	//----- nvinfo : EIATTR_MIN_STACK_SIZE
	.align		4
.L_1125:
        /*159c*/ 	.byte	0x04, 0x12
        /*159e*/ 	.short	(.L_1127 - .L_1126)
	.align		4
.L_1126:
        /*15a0*/ 	.word	index@(_ZN2at6native55_GLOBAL__N__0955718d_22_SparseCsrTensorMath_cu_868dd54534reduce_sparse_csr_dim1_cuda_kernelIiiNS1_14ReductionMulOpIiEElEEvPT2_PKT_PKT0_SC_lT1_)
        /*15a4*/ 	.word	0x00000000


	//----- nvinfo : EIATTR_MIN_STACK_SIZE
	.align		4
.L_1127:
        /*15a8*/ 	.byte	0x04, 0x12
        /*15aa*/ 	.short	(.L_1129 - .L_1128)
	.align		4
.L_1128:
        /*15ac*/ 	.word	index@(_ZN2at6native55_GLOBAL__N__0955718d_22_SparseCsrTensorMath_cu_868dd54534reduce_sparse_csr_dim0_cuda_kernelIilNS1_14ReductionMulOpIiEElEEvPT2_PKT0_lPKT_S9_lT1_)
        /*15b0*/ 	.word	0x00000000


	//----- nvinfo : EIATTR_MIN_STACK_SIZE
	.align		4
.L_1129:
        /*15b4*/ 	.byte	0x04, 0x12
        /*15b6*/ 	.short	(.L_1131 - .L_1130)
	.align		4
.L_1130:
        /*15b8*/ 	.word	index@(_ZN2at6native55_GLOBAL__N__0955718d_22_SparseCsrTensorMath_cu_868dd54534reduce_sparse_csr_dim0_cuda_kernelIiiNS1_14ReductionMulOpIiEElEEvPT2_PKT0_lPKT_S9_lT1_)
        /*15bc*/ 	.word	0x00000000


	//----- nvinfo : EIATTR_MIN_STACK_SIZE
	.align		4
.L_1131:
        /*15c0*/ 	.byte	0x04, 0x12
        /*15c2*/ 	.short	(.L_1133 - .L_1132)
	.align		4
.L_1132:
        /*15c4*/ 	.word	index@(_ZN2at6native55_GLOBAL__N__0955718d_22_SparseCsrTensorMath_cu_868dd54534reduce_sparse_csr_dim1_cuda_kernelIalNS1_14ReductionMulOpIaEElEEvPT2_PKT_PKT0_SC_lT1_)
        /*15c8*/ 	.word	0x00000000


	//----- nvinfo : EIATTR_MIN_STACK_SIZE
	.align		4
.L_1133:
        /*15cc*/ 	.byte	0x04, 0x12
        /*15ce*/ 	.short	(.L_1135 - .L_1134)
	.align		4
.L_1134:
        /*15d0*/ 	.word	index@(_ZN2at6native55_GLOBAL__N__0955718d_22_SparseCsrTensorMath_cu_868dd54534reduce_sparse_csr_dim1_cuda_kernelIaiNS1_14ReductionMulOpIaEElEEvPT2_PKT_PKT0_SC_lT1_)
        /*15d4*/ 	.word	0x00000000


	//----- nvinfo : EIATTR_MIN_STACK_SIZE
	.align		4
.L_1135:
        /*15d8*/ 	.byte	0x04, 0x12
        /*15da*/ 	.short	(.L_1137 - .L_1136)
	.align		4
.L_1136:
        /*15dc*/ 	.word	index@(_ZN2at6native55_GLOBAL__N__0955718d_22_SparseCsrTensorMath_cu_868dd54534reduce_sparse_csr_dim0_cuda_kernelIalNS1_14ReductionMulOpIaEElEEvPT2_PKT0_lPKT_S9_lT1_)
        /*15e0*/ 	.word	0x00000000


	//----- nvinfo : EIATTR_MIN_STACK_SIZE
	.align		4
.L_1137:
        /*15e4*/ 	.byte	0x04, 0x12
        /*15e6*/ 	.short	(.L_1139 - .L_1138)
	.align		4
.L_1138:
        /*15e8*/ 	.word	index@(_ZN2at6native55_GLOBAL__N__0955718d_22_SparseCsrTensorMath_cu_868dd54534reduce_sparse_csr_dim0_cuda_kernelIaiNS1_14ReductionMulOpIaEElEEvPT2_PKT0_lPKT_S9_lT1_)
        /*15ec*/ 	.word	0x00000000


	//----- nvinfo : EIATTR_MIN_STACK_SIZE
	.align		4
.L_1139:
        /*15f0*/ 	.byte	0x04, 0x12
        /*15f2*/ 	.short	(.L_1141 - .L_1140)
	.align		4
.L_1140:
        /*15f4*/ 	.word	index@(_ZN2at6native55_GLOBAL__N__0955718d_22_SparseCsrTensorMath_cu_868dd54534reduce_sparse_csr_dim1_cuda_kernelIhlNS1_14ReductionMulOpIhEElEEvPT2_PKT_PKT0_SC_lT1_)
        /*15f8*/ 	.word	0x00000000


	//----- nvinfo : EIATTR_MIN_STACK_SIZE
	.align		4
.L_1141:
        /*15fc*/ 	.byte	0x04, 0x12
        /*15fe*/ 	.short	(.L_1143 - .L_1142)
	.align		4
.L_1142:
        /*1600*/ 	.word	index@(_ZN2at6native55_GLOBAL__N__0955718d_22_SparseCsrTensorMath_cu_868dd54534reduce_sparse_csr_dim1_cuda_kernelIhiNS1_14ReductionMulOpIhEElEEvPT2_PKT_PKT0_SC_lT1_)
        /*1604*/ 	.word	0x00000000


	//----- nvinfo : EIATTR_MIN_STACK_SIZE
	.align		4
.L_1143:
        /*1608*/ 	.byte	0x04, 0x12
        /*160a*/ 	.short	(.L_1145 - .L_1144)
	.align		4
.L_1144:
        /*160c*/ 	.word	index@(_ZN2at6native55_GLOBAL__N__0955718d_22_SparseCsrTensorMath_cu_868dd54534reduce_sparse_csr_dim0_cuda_kernelIhlNS1_14ReductionMulOpIhEElEEvPT2_PKT0_lPKT_S9_lT1_)
        /*1610*/ 	.word	0x00000000


	//----- nvinfo : EIATTR_MIN_STACK_SIZE
	.align		4
.L_1145:
        /*1614*/ 	.byte	0x04, 0x12
        /*1616*/ 	.short	(.L_1147 - .L_1146)
	.align		4
.L_1146:
        /*1618*/ 	.word	index@(_ZN2at6native55_GLOBAL__N__0955718d_22_SparseCsrTensorMath_cu_868dd54534reduce_sparse_csr_dim0_cuda_kernelIhiNS1_14ReductionMulOpIhEElEEvPT2_PKT0_lPKT_S9_lT1_)
        /*161c*/ 	.word	0x00000000


	//----- nvinfo : EIATTR_MIN_STACK_SIZE
	.align		4
.L_1147:
        /*1620*/ 	.byte	0x04, 0x12
        /*1622*/ 	.short	(.L_1149 - .L_1148)
	.align		4
.L_1148:
        /*1624*/ 	.word	index@(_ZN2at6native55_GLOBAL__N__0955718d_22_SparseCsrTensorMath_cu_868dd54534reduce_sparse_csr_dim1_cuda_kernelIN3c108BFloat16ElNS1_14ReductionAddOpIfEEfEEvPT2_PKT_PKT0_SE_lT1_)
        /*1628*/ 	.word	0x00000000


	//----- nvinfo : EIATTR_MIN_STACK_SIZE
	.align		4
.L_1149:
        /*162c*/ 	.byte	0x04, 0x12
        /*162e*/ 	.short	(.L_1151 - .L_1150)
	.align		4
.L_1150:
        /*1630*/ 	.word	index@(_ZN2at6native55_GLOBAL__N__0955718d_22_SparseCsrTensorMath_cu_868dd54534reduce_sparse_csr_dim1_cuda_kernelIN3c108BFloat16EiNS1_14ReductionAddOpIfEEfEEvPT2_PKT_PKT0_SE_lT1_)
        /*1634*/ 	.word	0x00000000


	//----- nvinfo : EIATTR_MIN_STACK_SIZE
	.align		4
.L_1151:
        /*1638*/ 	.byte	0x04, 0x12
        /*163a*/ 	.short	(.L_1153 - .L_1152)
	.align		4
.L_1152:
        /*163c*/ 	.word	index@(_ZN2at6native55_GLOBAL__N__0955718d_22_SparseCsrTensorMath_cu_868dd54534reduce_sparse_csr_dim0_cuda_kernelIN3c108BFloat16ElNS1_14ReductionAddOpIfEEfEEvPT2_PKT0_lPKT_SB_lT1_)
        /*1640*/ 	.word	0x00000000


	//----- nvinfo : EIATTR_MIN_STACK_SIZE
	.align		4
.L_1153:
        /*1644*/ 	.byte	0x04, 0x12
        /*1646*/ 	.short	(.L_1155 - .L_1154)
	.align		4
.L_1154:
        /*1648*/ 	.word	index@(_ZN2at6native55_GLOBAL__N__0955718d_22_SparseCsrTensorMath_cu_868dd54534reduce_sparse_csr_dim0_cuda_kernelIN3c108BFloat16EiNS1_14ReductionAddOpIfEEfEEvPT2_PKT0_lPKT_SB_lT1_)
        /*164c*/ 	.word	0x00000000


	//----- nvinfo : EIATTR_MIN_STACK_SIZE
	.align		4
.L_1155:
        /*1650*/ 	.byte	0x04, 0x12
        /*1652*/ 	.short	(.L_1157 - .L_1156)
	.align		4
.L_1156:
        /*1654*/ 	.word	index@(_ZN2at6native55_GLOBAL__N__0955718d_22_SparseCsrTensorMath_cu_868dd54534reduce_sparse_csr_dim1_cuda_kernelIN3c104HalfElNS1_14ReductionAddOpIfEEfEEvPT2_PKT_PKT0_SE_lT1_)
        /*1658*/ 	.word	0x00000000


	//----- nvinfo : EIATTR_MIN_STACK_SIZE
	.align		4
.L_1157:
        /*165c*/ 	.byte	0x04, 0x12
        /*165e*/ 	.short	(.L_1159 - .L_1158)
	.align		4
.L_1158:
        /*1660*/ 	.word	index@(_ZN2at6native55_GLOBAL__N__0955718d_22_SparseCsrTensorMath_cu_868dd54534reduce_sparse_csr_dim1_cuda_kernelIN3c104HalfEiNS1_14ReductionAddOpIfEEfEEvPT2_PKT_PKT0_SE_lT1_)
        /*1664*/ 	.word	0x00000000


	//----- nvinfo : EIATTR_MIN_STACK_SIZE
	.align		4
.L_1159:
        /*1668*/ 	.byte	0x04, 0x12
        /*166a*/ 	.short	(.L_1161 - .L_1160)
	.align		4
.L_1160:
        /*166c*/ 	.word	index@(_ZN2at6native55_GLOBAL__N__0955718d_22_SparseCsrTensorMath_cu_868dd54534reduce_sparse_csr_dim0_cuda_kernelIN3c104HalfElNS1_14ReductionAddOpIfEEfEEvPT2_PKT0_lPKT_SB_lT1_)
        /*1670*/ 	.word	0x00000000


	//----- nvinfo : EIATTR_MIN_STACK_SIZE
	.align		4
.L_1161:
        /*1674*/ 	.byte	0x04, 0x12
        /*1676*/ 	.short	(.L_1163 - .L_1162)
	.align		4
.L_1162:
        /*1678*/ 	.word	index@(_ZN2at6native55_GLOBAL__N__0955718d_22_SparseCsrTensorMath_cu_868dd54534reduce_sparse_csr_dim0_cuda_kernelIN3c104HalfEiNS1_14ReductionAddOpIfEEfEEvPT2_PKT0_lPKT_SB_lT1_)
        /*167c*/ 	.word	0x00000000


	//----- nvinfo : EIATTR_MIN_STACK_SIZE
	.align		4
.L_1163:
        /*1680*/ 	.byte	0x04, 0x12
        /*1682*/ 	.short	(.L_1165 - .L_1164)
	.align		4
.L_1164:
        /*1684*/ 	.word	index@(_ZN2at6native55_GLOBAL__N__0955718d_22_SparseCsrTensorMath_cu_868dd54534reduce_sparse_csr_dim1_cuda_kernelIN3c107complexIfEElNS1_14ReductionAddOpIS5_EES5_EEvPT2_PKT_PKT0_SF_lT1_)
        /*1688*/ 	.word	0x00000000


	//----- nvinfo : EIATTR_MIN_STACK_SIZE
	.align		4
.L_1165:
        /*168c*/ 	.byte	0x04, 0x12
        /*168e*/ 	.short	(.L_1167 - .L_1166)
	.align		4
.L_1166:
        /*1690*/ 	.word	index@(_ZN2at6native55_GLOBAL__N__0955718d_22_SparseCsrTensorMath_cu_868dd54534reduce_sparse_csr_dim1_cuda_kernelIN3c107complexIfEEiNS1_14ReductionAddOpIS5_EES5_EEvPT2_PKT_PKT0_SF_lT1_)
        /*1694*/ 	.word	0x00000000


	//----- nvinfo : EIATTR_MIN_STACK_SIZE
	.align		4
.L_1167:
        /*1698*/ 	.byte	0x04, 0x12
        /*169a*/ 	.short	(.L_1169 - .L_1168)
	.align		4
.L_1168:
        /*169c*/ 	.word	index@(_ZN2at6native55_GLOBAL__N__0955718d_22_SparseCsrTensorMath_cu_868dd54534reduce_sparse_csr_dim0_cuda_kernelIN3c107complexIfEElNS1_14ReductionAddOpIS5_EES5_EEvPT2_PKT0_lPKT_SC_lT1_)
        /*16a0*/ 	.word	0x00000000


	//----- nvinfo : EIATTR_MIN_STACK_SIZE
	.align		4
.L_1169:
        /*16a4*/ 	.byte	0x04, 0x12
        /*16a6*/ 	.short	(.L_1171 - .L_1170)
	.align		4
.L_1170:
        /*16a8*/ 	.word	index@(_ZN2at6native55_GLOBAL__N__0955718d_22_SparseCsrTensorMath_cu_868dd54534reduce_sparse_csr_dim0_cuda_kernelIN3c107complexIfEEiNS1_14ReductionAddOpIS5_EES5_EEvPT2_PKT0_lPKT_SC_lT1_)
        /*16ac*/ 	.word	0x00000000


	//----- nvinfo : EIATTR_MIN_STACK_SIZE
	.align		4
.L_1171:
        /*16b0*/ 	.byte	0x04, 0x12
        /*16b2*/ 	.short	(.L_1173 - .L_1172)
	.align		4
.L_1172:
        /*16b4*/ 	.word	index@(_ZN2at6native55_GLOBAL__N__0955718d_22_SparseCsrTensorMath_cu_868dd54534reduce_sparse_csr_dim1_cuda_kernelIN3c107complexIdEElNS1_14ReductionAddOpIS5_EES5_EEvPT2_PKT_PKT0_SF_lT1_)
        /*16b8*/ 	.word	0x00000000


	//----- nvinfo : EIATTR_MIN_STACK_SIZE
	.align		4
.L_1173:
        /*16bc*/ 	.byte	0x04, 0x12
        /*16be*/ 	.short	(.L_1175 - .L_1174)
	.align		4
.L_1174:
        /*16c0*/ 	.word	index@(_ZN2at6native55_GLOBAL__N__0955718d_22_SparseCsrTensorMath_cu_868dd54534reduce_sparse_csr_dim1_cuda_kernelIN3c107complexIdEEiNS1_14ReductionAddOpIS5_EES5_EEvPT2_PKT_PKT0_SF_lT1_)
        /*16c4*/ 	.word	0x00000000


	//----- nvinfo : EIATTR_MIN_STACK_SIZE
	.align		4
.L_1175:
        /*16c8*/ 	.byte	0x04, 0x12
        /*16ca*/ 	.short	(.L_1177 - .L_1176)
	.align		4
.L_1176:
        /*16cc*/ 	.word	index@(_ZN2at6native55_GLOBAL__N__0955718d_22_SparseCsrTensorMath_cu_868dd54534reduce_sparse_csr_dim0_cuda_kernelIN3c107complexIdEElNS1_14ReductionAddOpIS5_EES5_EEvPT2_PKT0_lPKT_SC_lT1_)
        /*16d0*/ 	.word	0x00000000


	//----- nvinfo : EIATTR_MIN_STACK_SIZE
	.align		4
.L_1177:
        /*16d4*/ 	.byte	0x04, 0x12
        /*16d6*/ 	.short	(.L_1179 - .L_1178)
	.align		4
.L_1178:
        /*16d8*/ 	.word	index@(_ZN2at6native55_GLOBAL__N__0955718d_22_SparseCsrTensorMath_cu_868dd54534reduce_sparse_csr_dim0_cuda_kernelIN3c107complexIdEEiNS1_14ReductionAddOpIS5_EES5_EEvPT2_PKT0_lPKT_SC_lT1_)
        /*16dc*/ 	.word	0x00000000


	//----- nvinfo : EIATTR_MIN_STACK_SIZE
	.align		4
.L_1179:
        /*16e0*/ 	.byte	0x04, 0x12
        /*16e2*/ 	.short	(.L_1181 - .L_1180)
	.align		4
.L_1180:
        /*16e4*/ 	.word	index@(_ZN2at6native55_GLOBAL__N__0955718d_22_SparseCsrTensorMath_cu_868dd54534reduce_sparse_csr_dim1_cuda_kernelIflNS1_14ReductionAddOpIfEEfEEvPT2_PKT_PKT0_SC_lT1_)
        /*16e8*/ 	.word	0x00000000


	//----- nvinfo : EIATTR_MIN_STACK_SIZE
	.align		4
.L_1181:
        /*16ec*/ 	.byte	0x04, 0x12
        /*16ee*/ 	.short	(.L_1183 - .L_1182)
	.align		4
.L_1182:
        /*16f0*/ 	.word	index@(_ZN2at6native55_GLOBAL__N__0955718d_22_SparseCsrTensorMath_cu_868dd54534reduce_sparse_csr_dim1_cuda_kernelIfiNS1_14ReductionAddOpIfEEfEEvPT2_PKT_PKT0_SC_lT1_)
        /*16f4*/ 	.word	0x00000000


	//----- nvinfo : EIATTR_MIN_STACK_SIZE
	.align		4
.L_1183:
        /*16f8*/ 	.byte	0x04, 0x12
        /*16fa*/ 	.short	(.L_1185 - .L_1184)
	.align		4
.L_1184:
        /*16fc*/ 	.word	index@(_ZN2at6native55_GLOBAL__N__0955718d_22_SparseCsrTensorMath_cu_868dd54534reduce_sparse_csr_dim0_cuda_kernelIflNS1_14ReductionAddOpIfEEfEEvPT2_PKT0_lPKT_S9_lT1_)
        /*1700*/ 	.word	0x00000000


	//----- nvinfo : EIATTR_MIN_STACK_SIZE
	.align		4
.L_1185:
        /*1704*/ 	.byte	0x04, 0x12
        /*1706*/ 	.short	(.L_1187 - .L_1186)
	.align		4
.L_1186:
        /*1708*/ 	.word	index@(_ZN2at6native55_GLOBAL__N__0955718d_22_SparseCsrTensorMath_cu_868dd54534reduce_sparse_csr_dim0_cuda_kernelIfiNS1_14ReductionAddOpIfEEfEEvPT2_PKT0_lPKT_S9_lT1_)
        /*170c*/ 	.word	0x00000000


	//----- nvinfo : EIATTR_MIN_STACK_SIZE
	.align		4
.L_1187:
        /*1710*/ 	.byte	0x04, 0x12
        /*1712*/ 	.short	(.L_1189 - .L_1188)
	.align		4
.L_1188:
        /*1714*/ 	.word	index@(_ZN2at6native55_GLOBAL__N__0955718d_22_SparseCsrTensorMath_cu_868dd54534reduce_sparse_csr_dim1_cuda_kernelIdlNS1_14ReductionAddOpIdEEdEEvPT2_PKT_PKT0_SC_lT1_)
        /*1718*/ 	.word	0x00000000


	//----- nvinfo : EIATTR_MIN_STACK_SIZE
	.align		4
.L_1189:
        /*171c*/ 	.byte	0x04, 0x12
        /*171e*/ 	.short	(.L_1191 - .L_1190)
	.align		4
.L_1190:
        /*1720*/ 	.word	index@(_ZN2at6native55_GLOBAL__N__0955718d_22_SparseCsrTensorMath_cu_868dd54534reduce_sparse_csr_dim1_cuda_kernelIdiNS1_14ReductionAddOpIdEEdEEvPT2_PKT_PKT0_SC_lT1_)
        /*1724*/ 	.word	0x00000000


	//----- nvinfo : EIATTR_MIN_STACK_SIZE
	.align		4
.L_1191:
        /*1728*/ 	.byte	0x04, 0x12
        /*172a*/ 	.short	(.L_1193 - .L_1192)
	.align		4
.L_1192:
        /*172c*/ 	.word	index@(_ZN2at6native55_GLOBAL__N__0955718d_22_SparseCsrTensorMath_cu_868dd54534reduce_sparse_csr_dim0_cuda_kernelIdlNS1_14ReductionAddOpIdEEdEEvPT2_PKT0_lPKT_S9_lT1_)
        /*1730*/ 	.word	0x00000000


	//----- nvinfo : EIATTR_MIN_STACK_SIZE
	.align		4
.L_1193:
        /*1734*/ 	.byte	0x04, 0x12
        /*1736*/ 	.short	(.L_1195 - .L_1194)
	.align		4
.L_1194:
        /*1738*/ 	.word	index@(_ZN2at6native55_GLOBAL__N__0955718d_22_SparseCsrTensorMath_cu_868dd54534reduce_sparse_csr_dim0_cuda_kernelIdiNS1_14ReductionAddOpIdEEdEEvPT2_PKT0_lPKT_S9_lT1_)
        /*173c*/ 	.word	0x00000000


	//----- nvinfo : EIATTR_MIN_STACK_SIZE
	.align		4
.L_1195:
        /*1740*/ 	.byte	0x04, 0x12
        /*1742*/ 	.short	(.L_1197 - .L_1196)
	.align		4
.L_1196:
        /*1744*/ 	.word	index@(_ZN2at6native55_GLOBAL__N__0955718d_22_SparseCsrTensorMath_cu_868dd54534reduce_sparse_csr_dim1_cuda_kernelIslNS1_14ReductionAddOpIlEElEEvPT2_PKT_PKT0_SC_lT1_)
        /*1748*/ 	.word	0x00000000


	//----- nvinfo : EIATTR_MIN_STACK_SIZE
	.align		4
.L_1197:
        /*174c*/ 	.byte	0x04, 0x12
        /*174e*/ 	.short	(.L_1199 - .L_1198)
	.align		4
.L_1198:
        /*1750*/ 	.word	index@(_ZN2at6native55_GLOBAL__N__0955718d_22_SparseCsrTensorMath_cu_868dd54534reduce_sparse_csr_dim1_cuda_kernelIsiNS1_14ReductionAddOpIlEElEEvPT2_PKT_PKT0_SC_lT1_)
        /*1754*/ 	.word	0x00000000


	//----- nvinfo : EIATTR_MIN_STACK_SIZE
	.align		4
.L_1199:
        /*1758*/ 	.byte	0x04, 0x12
        /*175a*/ 	.short	(.L_1201 - .L_1200)
	.align		4
.L_1200:
        /*175c*/ 	.word	index@(_ZN2at6native55_GLOBAL__N__0955718d_22_SparseCsrTensorMath_cu_868dd54534reduce_sparse_csr_dim0_cuda_kernelIslNS1_14ReductionAddOpIlEElEEvPT2_PKT0_lPKT_S9_lT1_)
        /*1760*/ 	.word	0x00000000


	//----- nvinfo : EIATTR_MIN_STACK_SIZE
	.align		4
.L_1201:
        /*1764*/ 	.byte	0x04, 0x12
        /*1766*/ 	.short	(.L_1203 - .L_1202)
	.align		4
.L_1202:
        /*1768*/ 	.word	index@(_ZN2at6native55_GLOBAL__N__0955718d_22_SparseCsrTensorMath_cu_868dd54534reduce_sparse_csr_dim0_cuda_kernelIsiNS1_14ReductionAddOpIlEElEEvPT2_PKT0_lPKT_S9_lT1_)
        /*176c*/ 	.word	0x00000000


	//----- nvinfo : EIATTR_MIN_STACK_SIZE
	.align		4
.L_1203:
        /*1770*/ 	.byte	0x04, 0x12
        /*1772*/ 	.short	(.L_1205 - .L_1204)
	.align		4
.L_1204:
        /*1774*/ 	.word	index@(_ZN2at6native55_GLOBAL__N__0955718d_22_SparseCsrTensorMath_cu_868dd54534reduce_sparse_csr_dim1_cuda_kernelIllNS1_14ReductionAddOpIlEElEEvPT2_PKT_PKT0_SC_lT1_)
        /*1778*/ 	.word	0x00000000


	//----- nvinfo : EIATTR_MIN_STACK_SIZE
	.align		4
.L_1205:
        /*177c*/ 	.byte	0x04, 0x12
        /*177e*/ 	.short	(.L_1207 - .L_1206)
	.align		4
.L_1206:
        /*1780*/ 	.word	index@(_ZN2at6native55_GLOBAL__N__0955718d_22_SparseCsrTensorMath_cu_868dd54534reduce_sparse_csr_dim1_cuda_kernelIliNS1_14ReductionAddOpIlEElEEvPT2_PKT_PKT0_SC_lT1_)
        /*1784*/ 	.word	0x00000000


	//----- nvinfo : EIATTR_MIN_STACK_SIZE
	.align		4
.L_1207:
        /*1788*/ 	.byte	0x04, 0x12
        /*178a*/ 	.short	(.L_1209 - .L_1208)
	.align		4
.L_1208:
        /*178c*/ 	.word	index@(_ZN2at6native55_GLOBAL__N__0955718d_22_SparseCsrTensorMath_cu_868dd54534reduce_sparse_csr_dim0_cuda_kernelIllNS1_14ReductionAddOpIlEElEEvPT2_PKT0_lPKT_S9_lT1_)
        /*1790*/ 	.word	0x00000000


	//----- nvinfo : EIATTR_MIN_STACK_SIZE
	.align		4
.L_1209:
        /*1794*/ 	.byte	0x04, 0x12
        /*1796*/ 	.short	(.L_1211 - .L_1210)
	.align		4
.L_1210:
        /*1798*/ 	.word	index@(_ZN2at6native55_GLOBAL__N__0955718d_22_SparseCsrTensorMath_cu_868dd54534reduce_sparse_csr_dim0_cuda_kernelIliNS1_14ReductionAddOpIlEElEEvPT2_PKT0_lPKT_S9_lT1_)
        /*179c*/ 	.word	0x00000000


	//----- nvinfo : EIATTR_MIN_STACK_SIZE
	.align		4
.L_1211:
        /*17a0*/ 	.byte	0x04, 0x12
        /*17a2*/ 	.short	(.L_1213 - .L_1212)
	.align		4
.L_1212:
        /*17a4*/ 	.word	index@(_ZN2at6native55_GLOBAL__N__0955718d_22_SparseCsrTensorMath_cu_868dd54534reduce_sparse_csr_dim1_cuda_kernelIilNS1_14ReductionAddOpIlEElEEvPT2_PKT_PKT0_SC_lT1_)
        /*17a8*/ 	.word	0x00000000


	//----- nvinfo : EIATTR_MIN_STACK_SIZE
	.align		4
.L_1213:
        /*17ac*/ 	.byte	0x04, 0x12
        /*17ae*/ 	.short	(.L_1215 - .L_1214)
	.align		4
.L_1214:
        /*17b0*/ 	.word	index@(_ZN2at6native55_GLOBAL__N__0955718d_22_SparseCsrTensorMath_cu_868dd54534reduce_sparse_csr_dim1_cuda_kernelIiiNS1_14ReductionAddOpIlEElEEvPT2_PKT_PKT0_SC_lT1_)
        /*17b4*/ 	.word	0x00000000


	//----- nvinfo : EIATTR_MIN_STACK_SIZE
	.align		4
.L_1215:
        /*17b8*/ 	.byte	0x04, 0x12
        /*17ba*/ 	.short	(.L_1217 - .L_1216)
	.align		4
.L_1216:
        /*17bc*/ 	.word	index@(_ZN2at6native55_GLOBAL__N__0955718d_22_SparseCsrTensorMath_cu_868dd54534reduce_sparse_csr_dim0_cuda_kernelIilNS1_14ReductionAddOpIlEElEEvPT2_PKT0_lPKT_S9_lT1_)
        /*17c0*/ 	.word	0x00000000


	//----- nvinfo : EIATTR_MIN_STACK_SIZE
	.align		4
.L_1217:
        /*17c4*/ 	.byte	0x04, 0x12
        /*17c6*/ 	.short	(.L_1219 - .L_1218)
	.align		4
.L_1218:
        /*17c8*/ 	.word	index@(_ZN2at6native55_GLOBAL__N__0955718d_22_SparseCsrTensorMath_cu_868dd54534reduce_sparse_csr_dim0_cuda_kernelIiiNS1_14ReductionAddOpIlEElEEvPT2_PKT0_lPKT_S9_lT1_)
        /*17cc*/ 	.word	0x00000000


	//----- nvinfo : EIATTR_MIN_STACK_SIZE
	.align		4
.L_1219:
        /*17d0*/ 	.byte	0x04, 0x12
        /*17d2*/ 	.short	(.L_1221 - .L_1220)
	.align		4
.L_1220:
        /*17d4*/ 	.word	index@(_ZN2at6native55_GLOBAL__N__0955718d_22_SparseCsrTensorMath_cu_868dd54534reduce_sparse_csr_dim1_cuda_kernelIalNS1_14ReductionAddOpIlEElEEvPT2_PKT_PKT0_SC_lT1_)
        /*17d8*/ 	.word	0x00000000


	//----- nvinfo : EIATTR_MIN_STACK_SIZE
	.align		4
.L_1221:
        /*17dc*/ 	.byte	0x04, 0x12
        /*17de*/ 	.short	(.L_1223 - .L_1222)
	.align		4
.L_1222:
        /*17e0*/ 	.word	index@(_ZN2at6native55_GLOBAL__N__0955718d_22_SparseCsrTensorMath_cu_868dd54534reduce_sparse_csr_dim1_cuda_kernelIaiNS1_14ReductionAddOpIlEElEEvPT2_PKT_PKT0_SC_lT1_)
        /*17e4*/ 	.word	0x00000000


	//----- nvinfo : EIATTR_MIN_STACK_SIZE
	.align		4
.L_1223:
        /*17e8*/ 	.byte	0x04, 0x12
        /*17ea*/ 	.short	(.L_1225 - .L_1224)
	.align		4
.L_1224:
        /*17ec*/ 	.word	index@(_ZN2at6native55_GLOBAL__N__0955718d_22_SparseCsrTensorMath_cu_868dd54534reduce_sparse_csr_dim0_cuda_kernelIalNS1_14ReductionAddOpIlEElEEvPT2_PKT0_lPKT_S9_lT1_)
        /*17f0*/ 	.word	0x00000000


	//----- nvinfo : EIATTR_MIN_STACK_SIZE
	.align		4
.L_1225:
        /*17f4*/ 	.byte	0x04, 0x12
        /*17f6*/ 	.short	(.L_1227 - .L_1226)
	.align		4
.L_1226:
        /*17f8*/ 	.word	index@(_ZN2at6native55_GLOBAL__N__0955718d_22_SparseCsrTensorMath_cu_868dd54534reduce_sparse_csr_dim0_cuda_kernelIaiNS1_14ReductionAddOpIlEElEEvPT2_PKT0_lPKT_S9_lT1_)
        /*17fc*/ 	.word	0x00000000


	//----- nvinfo : EIATTR_MIN_STACK_SIZE
	.align		4
.L_1227:
        /*1800*/ 	.byte	0x04, 0x12
        /*1802*/ 	.short	(.L_1229 - .L_1228)
	.align		4
.L_1228:
        /*1804*/ 	.word	index@(_ZN2at6native55_GLOBAL__N__0955718d_22_SparseCsrTensorMath_cu_868dd54534reduce_sparse_csr_dim1_cuda_kernelIhlNS1_14ReductionAddOpIlEElEEvPT2_PKT_PKT0_SC_lT1_)
        /*1808*/ 	.word	0x00000000


	//----- nvinfo : EIATTR_MIN_STACK_SIZE
	.align		4
.L_1229:
        /*180c*/ 	.byte	0x04, 0x12
        /*180e*/ 	.short	(.L_1231 - .L_1230)
	.align		4
.L_1230:
        /*1810*/ 	.word	index@(_ZN2at6native55_GLOBAL__N__0955718d_22_SparseCsrTensorMath_cu_868dd54534reduce_sparse_csr_dim1_cuda_kernelIhiNS1_14ReductionAddOpIlEElEEvPT2_PKT_PKT0_SC_lT1_)
        /*1814*/ 	.word	0x00000000


	//----- nvinfo : EIATTR_MIN_STACK_SIZE
	.align		4
.L_1231:
        /*1818*/ 	.byte	0x04, 0x12
        /*181a*/ 	.short	(.L_1233 - .L_1232)
	.align		4
.L_1232:
        /*181c*/ 	.word	index@(_ZN2at6native55_GLOBAL__N__0955718d_22_SparseCsrTensorMath_cu_868dd54536reduce_crow_indices_dim1_cuda_kernelIlEEvPT_S4_PKS3_l)
        /*1820*/ 	.word	0x00000000


	//----- nvinfo : EIATTR_MIN_STACK_SIZE
	.align		4
.L_1233:
        /*1824*/ 	.byte	0x04, 0x12
        /*1826*/ 	.short	(.L_1235 - .L_1234)
	.align		4
.L_1234:
        /*1828*/ 	.word	index@(_ZN2at6native55_GLOBAL__N__0955718d_22_SparseCsrTensorMath_cu_868dd54536reduce_crow_indices_dim1_cuda_kernelIiEEvPT_S4_PKS3_l)
        /*182c*/ 	.word	0x00000000


	//----- nvinfo : EIATTR_MIN_STACK_SIZE
	.align		4
.L_1235:
        /*1830*/ 	.byte	0x04, 0x12
        /*1832*/ 	.short	(.L_1237 - .L_1236)
	.align		4
.L_1236:
        /*1834*/ 	.word	index@(_ZN2at6native55_GLOBAL__N__0955718d_22_SparseCsrTensorMath_cu_868dd54534reduce_sparse_csr_dim0_cuda_kernelIhlNS1_14ReductionAddOpIlEElEEvPT2_PKT0_lPKT_S9_lT1_)
        /*1838*/ 	.word	0x00000000


	//----- nvinfo : EIATTR_MIN_STACK_SIZE
	.align		4
.L_1237:
        /*183c*/ 	.byte	0x04, 0x12
        /*183e*/ 	.short	(.L_1239 - .L_1238)
	.align		4
.L_1238:
        /*1840*/ 	.word	index@(_ZN2at6native55_GLOBAL__N__0955718d_22_SparseCsrTensorMath_cu_868dd54534reduce_sparse_csr_dim0_cuda_kernelIhiNS1_14ReductionAddOpIlEElEEvPT2_PKT0_lPKT_S9_lT1_)
        /*1844*/ 	.word	0x00000000


	//----- nvinfo : EIATTR_MIN_STACK_SIZE
	.align		4
.L_1239:
        /*1848*/ 	.byte	0x04, 0x12
        /*184a*/ 	.short	(.L_1241 - .L_1240)
	.align		4
.L_1240:
        /*184c*/ 	.word	index@(_ZN2at6native55_GLOBAL__N__0955718d_22_SparseCsrTensorMath_cu_868dd54543convert_indices_from_csr_to_coo_cuda_kernelIslEEvPT0_PKT_lll)
        /*1850*/ 	.word	0x00000000


	//----- nvinfo : EIATTR_MIN_STACK_SIZE
	.align		4
.L_1241:
        /*1854*/ 	.byte	0x04, 0x12
        /*1856*/ 	.short	(.L_1243 - .L_1242)
	.align		4
.L_1242:
        /*1858*/ 	.word	index@(_ZN2at6native55_GLOBAL__N__0955718d_22_SparseCsrTensorMath_cu_868dd54543convert_indices_from_csr_to_coo_cuda_kernelIllEEvPT0_PKT_lll)
        /*185c*/ 	.word	0x00000000


	//----- nvinfo : EIATTR_MIN_STACK_SIZE
	.align		4
.L_1243:
        /*1860*/ 	.byte	0x04, 0x12
        /*1862*/ 	.short	(.L_1245 - .L_1244)
	.align		4
.L_1244:
        /*1864*/ 	.word	index@(_ZN2at6native55_GLOBAL__N__0955718d_22_SparseCsrTensorMath_cu_868dd54543convert_indices_from_csr_to_coo_cuda_kernelIilEEvPT0_PKT_lll)
        /*1868*/ 	.word	0x00000000


	//----- nvinfo : EIATTR_MIN_STACK_SIZE
	.align		4
.L_1245:
        /*186c*/ 	.byte	0x04, 0x12
        /*186e*/ 	.short	(.L_1247 - .L_1246)
	.align		4
.L_1246:
        /*1870*/ 	.word	index@(_ZN2at6native55_GLOBAL__N__0955718d_22_SparseCsrTensorMath_cu_868dd54543convert_indices_from_csr_to_coo_cuda_kernelIalEEvPT0_PKT_lll)
        /*1874*/ 	.word	0x00000000


	//----- nvinfo : EIATTR_MIN_STACK_SIZE
	.align		4
.L_1247:
        /*1878*/ 	.byte	0x04, 0x12
        /*187a*/ 	.short	(.L_1249 - .L_1248)
	.align		4
.L_1248:
        /*187c*/ 	.word	index@(_ZN2at6native55_GLOBAL__N__0955718d_22_SparseCsrTensorMath_cu_868dd54543convert_indices_from_csr_to_coo_cuda_kernelIhlEEvPT0_PKT_lll)
        /*1880*/ 	.word	0x00000000


	//----- nvinfo : EIATTR_MIN_STACK_SIZE
	.align		4
.L_1249:
        /*1884*/ 	.byte	0x04, 0x12
        /*1886*/ 	.short	(.L_1251 - .L_1250)
	.align		4
.L_1250:
        /*1888*/ 	.word	index@(_ZN2at6native55_GLOBAL__N__0955718d_22_SparseCsrTensorMath_cu_868dd54543convert_indices_from_csr_to_coo_cuda_kernelIsiEEvPT0_PKT_lll)
        /*188c*/ 	.word	0x00000000


	//----- nvinfo : EIATTR_MIN_STACK_SIZE
	.align		4
.L_1251:
        /*1890*/ 	.byte	0x04, 0x12
        /*1892*/ 	.short	(.L_1253 - .L_1252)
	.align		4
.L_1252:
        /*1894*/ 	.word	index@(_ZN2at6native55_GLOBAL__N__0955718d_22_SparseCsrTensorMath_cu_868dd54543convert_indices_from_csr_to_coo_cuda_kernelIliEEvPT0_PKT_lll)
        /*1898*/ 	.word	0x00000000


	//----- nvinfo : EIATTR_MIN_STACK_SIZE
	.align		4
.L_1253:
        /*189c*/ 	.byte	0x04, 0x12
        /*189e*/ 	.short	(.L_1255 - .L_1254)
	.align		4
.L_1254:
        /*18a0*/ 	.word	index@(_ZN2at6native55_GLOBAL__N__0955718d_22_SparseCsrTensorMath_cu_868dd54543convert_indices_from_csr_to_coo_cuda_kernelIiiEEvPT0_PKT_lll)
        /*18a4*/ 	.word	0x00000000


	//----- nvinfo : EIATTR_MIN_STACK_SIZE
	.align		4
.L_1255:
        /*18a8*/ 	.byte	0x04, 0x12
        /*18aa*/ 	.short	(.L_1257 - .L_1256)
	.align		4
.L_1256:
        /*18ac*/ 	.word	index@(_ZN2at6native55_GLOBAL__N__0955718d_22_SparseCsrTensorMath_cu_868dd54543convert_indices_from_csr_to_coo_cuda_kernelIaiEEvPT0_PKT_lll)
        /*18b0*/ 	.word	0x00000000


	//----- nvinfo : EIATTR_MIN_STACK_SIZE
	.align		4
.L_1257:
        /*18b4*/ 	.byte	0x04, 0x12
        /*18b6*/ 	.short	(.L_1259 - .L_1258)
	.align		4
.L_1258:
        /*18b8*/ 	.word	index@(_ZN2at6native55_GLOBAL__N__0955718d_22_SparseCsrTensorMath_cu_868dd54543convert_indices_from_csr_to_coo_cuda_kernelIhiEEvPT0_PKT_lll)
        /*18bc*/ 	.word	0x00000000


	//----- nvinfo : EIATTR_MIN_STACK_SIZE
	.align		4
.L_1259:
        /*18c0*/ 	.byte	0x04, 0x12
        /*18c2*/ 	.short	(.L_1261 - .L_1260)
	.align		4
.L_1260:
        /*18c4*/ 	.word	index@(_ZN2at6native55_GLOBAL__N__0955718d_22_SparseCsrTensorMath_cu_868dd54543convert_indices_from_coo_to_csr_cuda_kernelIslEEvPT0_PKT_ll)
        /*18c8*/ 	.word	0x00000000


	//----- nvinfo : EIATTR_MIN_STACK_SIZE
	.align		4
.L_1261:
        /*18cc*/ 	.byte	0x04, 0x12
        /*18ce*/ 	.short	(.L_1263 - .L_1262)
	.align		4
.L_1262:
        /*18d0*/ 	.word	index@(_ZN2at6native55_GLOBAL__N__0955718d_22_SparseCsrTensorMath_cu_868dd54543convert_indices_from_coo_to_csr_cuda_kernelIllEEvPT0_PKT_ll)
        /*18d4*/ 	.word	0x00000000


	//----- nvinfo : EIATTR_MIN_STACK_SIZE
	.align		4
.L_1263:
        /*18d8*/ 	.byte	0x04, 0x12
        /*18da*/ 	.short	(.L_1265 - .L_1264)
	.align		4
.L_1264:
        /*18dc*/ 	.word	index@(_ZN2at6native55_GLOBAL__N__0955718d_22_SparseCsrTensorMath_cu_868dd54543convert_indices_from_coo_to_csr_cuda_kernelIilEEvPT0_PKT_ll)
        /*18e0*/ 	.word	0x00000000


	//----- nvinfo : EIATTR_MIN_STACK_SIZE
	.align		4
.L_1265:
        /*18e4*/ 	.byte	0x04, 0x12
        /*18e6*/ 	.short	(.L_1267 - .L_1266)
	.align		4
.L_1266:
        /*18e8*/ 	.word	index@(_ZN2at6native55_GLOBAL__N__0955718d_22_SparseCsrTensorMath_cu_868dd54543convert_indices_from_coo_to_csr_cuda_kernelIalEEvPT0_PKT_ll)
        /*18ec*/ 	.word	0x00000000


	//----- nvinfo : EIATTR_MIN_STACK_SIZE
	.align		4
.L_1267:
        /*18f0*/ 	.byte	0x04, 0x12
        /*18f2*/ 	.short	(.L_1269 - .L_1268)
	.align		4
.L_1268:
        /*18f4*/ 	.word	index@(_ZN2at6native55_GLOBAL__N__0955718d_22_SparseCsrTensorMath_cu_868dd54543convert_indices_from_coo_to_csr_cuda_kernelIhlEEvPT0_PKT_ll)
        /*18f8*/ 	.word	0x00000000


	//----- nvinfo : EIATTR_MIN_STACK_SIZE
	.align		4
.L_1269:
        /*18fc*/ 	.byte	0x04, 0x12
        /*18fe*/ 	.short	(.L_1271 - .L_1270)
	.align		4
.L_1270:
        /*1900*/ 	.word	index@(_ZN2at6native55_GLOBAL__N__0955718d_22_SparseCsrTensorMath_cu_868dd54543convert_indices_from_coo_to_csr_cuda_kernelIsiEEvPT0_PKT_ll)
        /*1904*/ 	.word	0x00000000


	//----- nvinfo : EIATTR_MIN_STACK_SIZE
	.align		4
.L_1271:
        /*1908*/ 	.byte	0x04, 0x12
        /*190a*/ 	.short	(.L_1273 - .L_1272)
	.align		4
.L_1272:
        /*190c*/ 	.word	index@(_ZN2at6native55_GLOBAL__N__0955718d_22_SparseCsrTensorMath_cu_868dd54543convert_indices_from_coo_to_csr_cuda_kernelIliEEvPT0_PKT_ll)
        /*1910*/ 	.word	0x00000000


	//----- nvinfo : EIATTR_MIN_STACK_SIZE
	.align		4
.L_1273:
        /*1914*/ 	.byte	0x04, 0x12
        /*1916*/ 	.short	(.L_1275 - .L_1274)
	.align		4
.L_1274:
        /*1918*/ 	.word	index@(_ZN2at6native55_GLOBAL__N__0955718d_22_SparseCsrTensorMath_cu_868dd54543convert_indices_from_coo_to_csr_cuda_kernelIiiEEvPT0_PKT_ll)
        /*191c*/ 	.word	0x00000000


	//----- nvinfo : EIATTR_MIN_STACK_SIZE
	.align		4
.L_1275:
        /*1920*/ 	.byte	0x04, 0x12
        /*1922*/ 	.short	(.L_1277 - .L_1276)
	.align		4
.L_1276:
        /*1924*/ 	.word	index@(_ZN2at6native55_GLOBAL__N__0955718d_22_SparseCsrTensorMath_cu_868dd54543convert_indices_from_coo_to_csr_cuda_kernelIaiEEvPT0_PKT_ll)
        /*1928*/ 	.word	0x00000000


	//----- nvinfo : EIATTR_MIN_STACK_SIZE
	.align		4
.L_1277:
        /*192c*/ 	.byte	0x04, 0x12
        /*192e*/ 	.short	(.L_1279 - .L_1278)
	.align		4
.L_1278:
        /*1930*/ 	.word	index@(_ZN2at6native55_GLOBAL__N__0955718d_22_SparseCsrTensorMath_cu_868dd54543convert_indices_from_coo_to_csr_cuda_kernelIhiEEvPT0_PKT_ll)
        /*1934*/ 	.word	0x00000000


	//----- nvinfo : EIATTR_MIN_STACK_SIZE
	.align		4
.L_1279:
        /*1938*/ 	.byte	0x04, 0x12
        /*193a*/ 	.short	(.L_1281 - .L_1280)
	.align		4
.L_1280:
        /*193c*/ 	.word	index@(_ZN2at6native13reduce_kernelILi512ELi1ENS0_8ReduceOpIN3c108BFloat16ENS0_14func_wrapper_tIS4_NS0_55_GLOBAL__N__0955718d_22_SparseCsrTensorMath_cu_868dd54514ReductionMulOpIS4_EEEEjS4_Li4ELi4EEEEEvT1_)
        /*1940*/ 	.word	0x00000000


	//----- nvinfo : EIATTR_MIN_STACK_SIZE
	.align		4
.L_1281:
        /*1944*/ 	.byte	0x04, 0x12
        /*1946*/ 	.short	(.L_1283 - .L_1282)
	.align		4
.L_1282:
        /*1948*/ 	.word	index@(_ZN2at6native13reduce_kernelILi256ELi2ENS0_8ReduceOpIN3c108BFloat16ENS0_14func_wrapper_tIS4_NS0_55_GLOBAL__N__0955718d_22_SparseCsrTensorMath_cu_868dd54514ReductionMulOpIS4_EEEEjS4_Li4ELi4EEEEEvT1_)
        /*194c*/ 	.word	0x00000000


	//----- nvinfo : EIATTR_MIN_STACK_SIZE
	.align		4
.L_1283:
        /*1950*/ 	.byte	0x04, 0x12
        /*1952*/ 	.short	(.L_1285 - .L_1284)
	.align		4
.L_1284:
        /*1954*/ 	.word	index@(_ZN2at6native13reduce_kernelILi128ELi4ENS0_8ReduceOpIN3c108BFloat16ENS0_14func_wrapper_tIS4_NS0_55_GLOBAL__N__0955718d_22_SparseCsrTensorMath_cu_868dd54514ReductionMulOpIS4_EEEEjS4_Li4ELi4EEEEEvT1_)
        /*1958*/ 	.word	0x00000000


	//----- nvinfo : EIATTR_MIN_STACK_SIZE
	.align		4
.L_1285:
        /*195c*/ 	.byte	0x04, 0x12
        /*195e*/ 	.short	(.L_1287 - .L_1286)
	.align		4
.L_1286:
        /*1960*/ 	.word	index@(_ZN2at6native13reduce_kernelILi512ELi1ENS0_8ReduceOpIN3c104HalfENS0_14func_wrapper_tIS4_NS0_55_GLOBAL__N__0955718d_22_SparseCsrTensorMath_cu_868dd54514ReductionMulOpIS4_EEEEjS4_Li4ELi4EEEEEvT1_)
        /*1964*/ 	.word	0x00000000


	//----- nvinfo : EIATTR_MIN_STACK_SIZE
	.align		4
.L_1287:
        /*1968*/ 	.byte	0x04, 0x12
        /*196a*/ 	.short	(.L_1289 - .L_1288)
	.align		4
.L_1288:
        /*196c*/ 	.word	index@(_ZN2at6native13reduce_kernelILi256ELi2ENS0_8ReduceOpIN3c104HalfENS0_14func_wrapper_tIS4_NS0_55_GLOBAL__N__0955718d_22_SparseCsrTensorMath_cu_868dd54514ReductionMulOpIS4_EEEEjS4_Li4ELi4EEEEEvT1_)
        /*1970*/ 	.word	0x00000000


	//----- nvinfo : EIATTR_MIN_STACK_SIZE
	.align		4
.L_1289:
        /*1974*/ 	.byte	0x04, 0x12
        /*1976*/ 	.short	(.L_1291 - .L_1290)
	.align		4
.L_1290:
        /*1978*/ 	.word	index@(_ZN2at6native13reduce_kernelILi128ELi4ENS0_8ReduceOpIN3c104HalfENS0_14func_wrapper_tIS4_NS0_55_GLOBAL__N__0955718d_22_SparseCsrTensorMath_cu_868dd54514ReductionMulOpIS4_EEEEjS4_Li4ELi4EEEEEvT1_)
        /*197c*/ 	.word	0x00000000


	//----- nvinfo : EIATTR_MIN_STACK_SIZE
	.align		4
.L_1291:
        /*1980*/ 	.byte	0x04, 0x12
        /*1982*/ 	.short	(.L_1293 - .L_1292)
	.align		4
.L_1292:
        /*1984*/ 	.word	index@(_ZN2at6native13reduce_kernelILi512ELi1ENS0_8ReduceOpIN3c107complexIfEENS0_14func_wrapper_tIS5_NS0_55_GLOBAL__N__0955718d_22_SparseCsrTensorMath_cu_868dd54514ReductionMulOpIS5_EEEEjS5_Li4ELi4EEEEEvT1_)
        /*1988*/ 	.word	0x00000008


	//----- nvinfo : EIATTR_MIN_STACK_SIZE
	.align		4
.L_1293:
        /*198c*/ 	.byte	0x04, 0x12
        /*198e*/ 	.short	(.L_1295 - .L_1294)
	.align		4
.L_1294:
        /*1990*/ 	.word	index@(_ZN2at6native13reduce_kernelILi256ELi2ENS0_8ReduceOpIN3c107complexIfEENS0_14func_wrapper_tIS5_NS0_55_GLOBAL__N__0955718d_22_SparseCsrTensorMath_cu_868dd54514ReductionMulOpIS5_EEEEjS5_Li4ELi4EEEEEvT1_)
        /*1994*/ 	.word	0x00000000


	//----- nvinfo : EIATTR_MIN_STACK_SIZE
	.align		4
.L_1295:
        /*1998*/ 	.byte	0x04, 0x12
        /*199a*/ 	.short	(.L_1297 - .L_1296)
	.align		4
.L_1296:
        /*199c*/ 	.word	index@(_ZN2at6native13reduce_kernelILi128ELi4ENS0_8ReduceOpIN3c107complexIfEENS0_14func_wrapper_tIS5_NS0_55_GLOBAL__N__0955718d_22_SparseCsrTensorMath_cu_868dd54514ReductionMulOpIS5_EEEEjS5_Li4ELi4EEEEEvT1_)
        /*19a0*/ 	.word	0x00000000


	//----- nvinfo : EIATTR_MIN_STACK_SIZE
	.align		4
.L_1297:
        /*19a4*/ 	.byte	0x04, 0x12
        /*19a6*/ 	.short	(.L_1299 - .L_1298)
	.align		4
.L_1298:
        /*19a8*/ 	.word	index@(_ZN2at6native13reduce_kernelILi256ELi1ENS0_8ReduceOpIN3c107complexIdEENS0_14func_wrapper_tIS5_NS0_55_GLOBAL__N__0955718d_22_SparseCsrTensorMath_cu_868dd54514ReductionMulOpIS5_EEEEjS5_Li4ELi4EEEEEvT1_)
        /*19ac*/ 	.word	0x00000000


	//----- nvinfo : EIATTR_MIN_STACK_SIZE
	.align		4
.L_1299:
        /*19b0*/ 	.byte	0x04, 0x12
        /*19b2*/ 	.short	(.L_1301 - .L_1300)
	.align		4
.L_1300:
        /*19b4*/ 	.word	index@(_ZN2at6native13reduce_kernelILi128ELi2ENS0_8ReduceOpIN3c107complexIdEENS0_14func_wrapper_tIS5_NS0_55_GLOBAL__N__0955718d_22_SparseCsrTensorMath_cu_868dd54514ReductionMulOpIS5_EEEEjS5_Li4ELi4EEEEEvT1_)
        /*19b8*/ 	.word	0x00000000


	//----- nvinfo : EIATTR_MIN_STACK_SIZE
	.align		4
.L_1301:
        /*19bc*/ 	.byte	0x04, 0x12
        /*19be*/ 	.short	(.L_1303 - .L_1302)
	.align		4
.L_1302:
        /*19c0*/ 	.word	index@(_ZN2at6native13reduce_kernelILi64ELi4ENS0_8ReduceOpIN3c107complexIdEENS0_14func_wrapper_tIS5_NS0_55_GLOBAL__N__0955718d_22_SparseCsrTensorMath_cu_868dd54514ReductionMulOpIS5_EEEEjS5_Li4ELi4EEEEEvT1_)
        /*19c4*/ 	.word	0x00000000


	//----- nvinfo : EIATTR_MIN_STACK_SIZE
	.align		4
.L_1303:
        /*19c8*/ 	.byte	0x04, 0x12
        /*19ca*/ 	.short	(.L_1305 - .L_1304)
	.align		4
.L_1304:
        /*19cc*/ 	.word	index@(_ZN2at6native13reduce_kernelILi512ELi1ENS0_8ReduceOpIfNS0_14func_wrapper_tIfNS0_55_GLOBAL__N__0955718d_22_SparseCsrTensorMath_cu_868dd54514ReductionMulOpIfEEEEjfLi4ELi4EEEEEvT1_)
        /*19d0*/ 	.word	0x00000000


	//----- nvinfo : EIATTR_MIN_STACK_SIZE
	.align		4
.L_1305:
        /*19d4*/ 	.byte	0x04, 0x12
        /*19d6*/ 	.short	(.L_1307 - .L_1306)
	.align		4
.L_1306:
        /*19d8*/ 	.word	index@(_ZN2at6native13reduce_kernelILi256ELi2ENS0_8ReduceOpIfNS0_14func_wrapper_tIfNS0_55_GLOBAL__N__0955718d_22_SparseCsrTensorMath_cu_868dd54514ReductionMulOpIfEEEEjfLi4ELi4EEEEEvT1_)
        /*19dc*/ 	.word	0x00000000


	//----- nvinfo : EIATTR_MIN_STACK_SIZE
	.align		4
.L_1307:
        /*19e0*/ 	.byte	0x04, 0x12
        /*19e2*/ 	.short	(.L_1309 - .L_1308)
	.align		4
.L_1308:
        /*19e4*/ 	.word	index@(_ZN2at6native13reduce_kernelILi128ELi4ENS0_8ReduceOpIfNS0_14func_wrapper_tIfNS0_55_GLOBAL__N__0955718d_22_SparseCsrTensorMath_cu_868dd54514ReductionMulOpIfEEEEjfLi4ELi4EEEEEvT1_)
        /*19e8*/ 	.word	0x00000000


	//----- nvinfo : EIATTR_MIN_STACK_SIZE
	.align		4
.L_1309:
        /*19ec*/ 	.byte	0x04, 0x12
        /*19ee*/ 	.short	(.L_1311 - .L_1310)
	.align		4
.L_1310:
        /*19f0*/ 	.word	index@(_ZN2at6native13reduce_kernelILi512ELi1ENS0_8ReduceOpIdNS0_14func_wrapper_tIdNS0_55_GLOBAL__N__0955718d_22_SparseCsrTensorMath_cu_868dd54514ReductionMulOpIdEEEEjdLi4ELi4EEEEEvT1_)
        /*19f4*/ 	.word	0x00000008


	//----- nvinfo : EIATTR_MIN_STACK_SIZE
	.align		4
.L_1311:
        /*19f8*/ 	.byte	0x04, 0x12
        /*19fa*/ 	.short	(.L_1313 - .L_1312)
	.align		4
.L_1312:
        /*19fc*/ 	.word	index@(_ZN2at6native13reduce_kernelILi256ELi2ENS0_8ReduceOpIdNS0_14func_wrapper_tIdNS0_55_GLOBAL__N__0955718d_22_SparseCsrTensorMath_cu_868dd54514ReductionMulOpIdEEEEjdLi4ELi4EEEEEvT1_)
        /*1a00*/ 	.word	0x00000000


	//----- nvinfo : EIATTR_MIN_STACK_SIZE
	.align		4
.L_1313:
        /*1a04*/ 	.byte	0x04, 0x12
        /*1a06*/ 	.short	(.L_1315 - .L_1314)
	.align		4
.L_1314:
        /*1a08*/ 	.word	index@(_ZN2at6native13reduce_kernelILi128ELi4ENS0_8ReduceOpIdNS0_14func_wrapper_tIdNS0_55_GLOBAL__N__0955718d_22_SparseCsrTensorMath_cu_868dd54514ReductionMulOpIdEEEEjdLi4ELi4EEEEEvT1_)
        /*1a0c*/ 	.word	0x00000000


	//----- nvinfo : EIATTR_MIN_STACK_SIZE
	.align		4
.L_1315:
        /*1a10*/ 	.byte	0x04, 0x12
        /*1a12*/ 	.short	(.L_1317 - .L_1316)
	.align		4
.L_1316:
        /*1a14*/ 	.word	index@(_ZN2at6native13reduce_kernelILi512ELi1ENS0_8ReduceOpIsNS0_14func_wrapper_tIsNS0_55_GLOBAL__N__0955718d_22_SparseCsrTensorMath_cu_868dd54514ReductionMulOpIsEEEEjsLi4ELi4EEEEEvT1_)
        /*1a18*/ 	.word	0x00000000


	//----- nvinfo : EIATTR_MIN_STACK_SIZE
	.align		4
.L_1317:
        /*1a1c*/ 	.byte	0x04, 0x12
        /*1a1e*/ 	.short	(.L_1319 - .L_1318)
	.align		4
.L_1318:
        /*1a20*/ 	.word	index@(_ZN2at6native13reduce_kernelILi256ELi2ENS0_8ReduceOpIsNS0_14func_wrapper_tIsNS0_55_GLOBAL__N__0955718d_22_SparseCsrTensorMath_cu_868dd54514ReductionMulOpIsEEEEjsLi4ELi4EEEEEvT1_)
        /*1a24*/ 	.word	0x00000000


	//----- nvinfo : EIATTR_MIN_STACK_SIZE
	.align		4
.L_1319:
        /*1a28*/ 	.byte	0x04, 0x12
        /*1a2a*/ 	.short	(.L_1321 - .L_1320)
	.align		4
.L_1320:
        /*1a2c*/ 	.word	index@(_ZN2at6native13reduce_kernelILi128ELi4ENS0_8ReduceOpIsNS0_14func_wrapper_tIsNS0_55_GLOBAL__N__0955718d_22_SparseCsrTensorMath_cu_868dd54514ReductionMulOpIsEEEEjsLi4ELi4EEEEEvT1_)
        /*1a30*/ 	.word	0x00000000


	//----- nvinfo : EIATTR_MIN_STACK_SIZE
	.align		4
.L_1321:
        /*1a34*/ 	.byte	0x04, 0x12
        /*1a36*/ 	.short	(.L_1323 - .L_1322)
	.align		4
.L_1322:
        /*1a38*/ 	.word	index@(_ZN2at6native13reduce_kernelILi512ELi1ENS0_8ReduceOpIlNS0_14func_wrapper_tIlNS0_55_GLOBAL__N__0955718d_22_SparseCsrTensorMath_cu_868dd54514ReductionMulOpIlEEEEjlLi4ELi4EEEEEvT1_)
        /*1a3c*/ 	.word	0x00000008


	//----- nvinfo : EIATTR_MIN_STACK_SIZE
	.align		4
.L_1323:
        /*1a40*/ 	.byte	0x04, 0x12
        /*1a42*/ 	.short	(.L_1325 - .L_1324)
	.align		4
.L_1324:
        /*1a44*/ 	.word	index@(_ZN2at6native13reduce_kernelILi256ELi2ENS0_8ReduceOpIlNS0_14func_wrapper_tIlNS0_55_GLOBAL__N__0955718d_22_SparseCsrTensorMath_cu_868dd54514ReductionMulOpIlEEEEjlLi4ELi4EEEEEvT1_)
        /*1a48*/ 	.word	0x00000000


	//----- nvinfo : EIATTR_MIN_STACK_SIZE
	.align		4
.L_1325:
        /*1a4c*/ 	.byte	0x04, 0x12
        /*1a4e*/ 	.short	(.L_1327 - .L_1326)
	.align		4
.L_1326:
        /*1a50*/ 	.word	index@(_ZN2at6native13reduce_kernelILi128ELi4ENS0_8ReduceOpIlNS0_14func_wrapper_tIlNS0_55_GLOBAL__N__0955718d_22_SparseCsrTensorMath_cu_868dd54514ReductionMulOpIlEEEEjlLi4ELi4EEEEEvT1_)
        /*1a54*/ 	.word	0x00000000


	//----- nvinfo : EIATTR_MIN_STACK_SIZE
	.align		4
.L_1327:
        /*1a58*/ 	.byte	0x04, 0x12
        /*1a5a*/ 	.short	(.L_1329 - .L_1328)
	.align		4
.L_1328:
        /*1a5c*/ 	.word	index@(_ZN2at6native13reduce_kernelILi512ELi1ENS0_8ReduceOpIiNS0_14func_wrapper_tIiNS0_55_GLOBAL__N__0955718d_22_SparseCsrTensorMath_cu_868dd54514ReductionMulOpIiEEEEjiLi4ELi4EEEEEvT1_)
        /*1a60*/ 	.word	0x00000000


	//----- nvinfo : EIATTR_MIN_STACK_SIZE
	.align		4
.L_1329:
        /*1a64*/ 	.byte	0x04, 0x12
        /*1a66*/ 	.short	(.L_1331 - .L_1330)
	.align		4
.L_1330:
        /*1a68*/ 	.word	index@(_ZN2at6native13reduce_kernelILi256ELi2ENS0_8ReduceOpIiNS0_14func_wrapper_tIiNS0_55_GLOBAL__N__0955718d_22_SparseCsrTensorMath_cu_868dd54514ReductionMulOpIiEEEEjiLi4ELi4EEEEEvT1_)
        /*1a6c*/ 	.word	0x00000000


	//----- nvinfo : EIATTR_MIN_STACK_SIZE
	.align		4
.L_1331:
        /*1a70*/ 	.byte	0x04, 0x12
        /*1a72*/ 	.short	(.L_1333 - .L_1332)
	.align		4
.L_1332:
        /*1a74*/ 	.word	index@(_ZN2at6native13reduce_kernelILi128ELi4ENS0_8ReduceOpIiNS0_14func_wrapper_tIiNS0_55_GLOBAL__N__0955718d_22_SparseCsrTensorMath_cu_868dd54514ReductionMulOpIiEEEEjiLi4ELi4EEEEEvT1_)
        /*1a78*/ 	.word	0x00000000


	//----- nvinfo : EIATTR_MIN_STACK_SIZE
	.align		4
.L_1333:
        /*1a7c*/ 	.byte	0x04, 0x12
        /*1a7e*/ 	.short	(.L_1335 - .L_1334)
	.align		4
.L_1334:
        /*1a80*/ 	.word	index@(_ZN2at6native13reduce_kernelILi512ELi1ENS0_8ReduceOpIaNS0_14func_wrapper_tIaNS0_55_GLOBAL__N__0955718d_22_SparseCsrTensorMath_cu_868dd54514ReductionMulOpIaEEEEjaLi4ELi4EEEEEvT1_)
        /*1a84*/ 	.word	0x00000000


	//----- nvinfo : EIATTR_MIN_STACK_SIZE
	.align		4
.L_1335:
        /*1a88*/ 	.byte	0x04, 0x12
        /*1a8a*/ 	.short	(.L_1337 - .L_1336)
	.align		4
.L_1336:
        /*1a8c*/ 	.word	index@(_ZN2at6native13reduce_kernelILi256ELi2ENS0_8ReduceOpIaNS0_14func_wrapper_tIaNS0_55_GLOBAL__N__0955718d_22_SparseCsrTensorMath_cu_868dd54514ReductionMulOpIaEEEEjaLi4ELi4EEEEEvT1_)
        /*1a90*/ 	.word	0x00000000


	//----- nvinfo : EIATTR_MIN_STACK_SIZE
	.align		4
.L_1337:
        /*1a94*/ 	.byte	0x04, 0x12
        /*1a96*/ 	.short	(.L_1339 - .L_1338)
	.align		4
.L_1338:
        /*1a98*/ 	.word	index@(_ZN2at6native13reduce_kernelILi128ELi4ENS0_8ReduceOpIaNS0_14func_wrapper_tIaNS0_55_GLOBAL__N__0955718d_22_SparseCsrTensorMath_cu_868dd54514ReductionMulOpIaEEEEjaLi4ELi4EEEEEvT1_)
        /*1a9c*/ 	.word	0x00000000


	//----- nvinfo : EIATTR_MIN_STACK_SIZE
	.align		4
.L_1339:
        /*1aa0*/ 	.byte	0x04, 0x12
        /*1aa2*/ 	.short	(.L_1341 - .L_1340)
	.align		4
.L_1340:
        /*1aa4*/ 	.word	index@(_ZN2at6native13reduce_kernelILi512ELi1ENS0_8ReduceOpIhNS0_14func_wrapper_tIhNS0_55_GLOBAL__N__0955718d_22_SparseCsrTensorMath_cu_868dd54514ReductionMulOpIhEEEEjhLi4ELi4EEEEEvT1_)
        /*1aa8*/ 	.word	0x00000000


	//----- nvinfo : EIATTR_MIN_STACK_SIZE
	.align		4
.L_1341:
        /*1aac*/ 	.byte	0x04, 0x12
        /*1aae*/ 	.short	(.L_1343 - .L_1342)
	.align		4
.L_1342:
        /*1ab0*/ 	.word	index@(_ZN2at6native13reduce_kernelILi256ELi2ENS0_8ReduceOpIhNS0_14func_wrapper_tIhNS0_55_GLOBAL__N__0955718d_22_SparseCsrTensorMath_cu_868dd54514ReductionMulOpIhEEEEjhLi4ELi4EEEEEvT1_)
        /*1ab4*/ 	.word	0x00000000


	//----- nvinfo : EIATTR_MIN_STACK_SIZE
	.align		4
.L_1343:
        /*1ab8*/ 	.byte	0x04, 0x12
        /*1aba*/ 	.short	(.L_1345 - .L_1344)
	.align		4
.L_1344:
        /*1abc*/ 	.word	index@(_ZN2at6native13reduce_kernelILi128ELi4ENS0_8ReduceOpIhNS0_14func_wrapper_tIhNS0_55_GLOBAL__N__0955718d_22_SparseCsrTensorMath_cu_868dd54514ReductionMulOpIhEEEEjhLi4ELi4EEEEEvT1_)
        /*1ac0*/ 	.word	0x00000000


	//----- nvinfo : EIATTR_MIN_STACK_SIZE
	.align		4
.L_1345:
        /*1ac4*/ 	.byte	0x04, 0x12
        /*1ac6*/ 	.short	(.L_1347 - .L_1346)
	.align		4
.L_1346:
        /*1ac8*/ 	.word	index@(_ZN2at6native13reduce_kernelILi512ELi1ENS0_8ReduceOpIN3c108BFloat16ENS0_14func_wrapper_tIS4_NS0_55_GLOBAL__N__0955718d_22_SparseCsrTensorMath_cu_868dd54514ReductionAddOpIfEEEEjS4_Li4ELi4EEEEEvT1_)
        /*1acc*/ 	.word	0x00000000


	//----- nvinfo : EIATTR_MIN_STACK_SIZE
	.align		4
.L_1347:
        /*1ad0*/ 	.byte	0x04, 0x12
        /*1ad2*/ 	.short	(.L_1349 - .L_1348)
	.align		4
.L_1348:
        /*1ad4*/ 	.word	index@(_ZN2at6native13reduce_kernelILi256ELi2ENS0_8ReduceOpIN3c108BFloat16ENS0_14func_wrapper_tIS4_NS0_55_GLOBAL__N__0955718d_22_SparseCsrTensorMath_cu_868dd54514ReductionAddOpIfEEEEjS4_Li4ELi4EEEEEvT1_)
        /*1ad8*/ 	.word	0x00000000


	//----- nvinfo : EIATTR_MIN_STACK_SIZE
	.align		4
.L_1349:
        /*1adc*/ 	.byte	0x04, 0x12
        /*1ade*/ 	.short	(.L_1351 - .L_1350)
	.align		4
.L_1350:
        /*1ae0*/ 	.word	index@(_ZN2at6native13reduce_kernelILi128ELi4ENS0_8ReduceOpIN3c108BFloat16ENS0_14func_wrapper_tIS4_NS0_55_GLOBAL__N__0955718d_22_SparseCsrTensorMath_cu_868dd54514ReductionAddOpIfEEEEjS4_Li4ELi4EEEEEvT1_)
        /*1ae4*/ 	.word	0x00000000


	//----- nvinfo : EIATTR_MIN_STACK_SIZE
	.align		4
.L_1351:
        /*1ae8*/ 	.byte	0x04, 0x12
        /*1aea*/ 	.short	(.L_1353 - .L_1352)
	.align		4
.L_1352:
        /*1aec*/ 	.word	index@(_ZN2at6native13reduce_kernelILi512ELi1ENS0_8ReduceOpIN3c104HalfENS0_14func_wrapper_tIS4_NS0_55_GLOBAL__N__0955718d_22_SparseCsrTensorMath_cu_868dd54514ReductionAddOpIfEEEEjS4_Li4ELi4EEEEEvT1_)
        /*1af0*/ 	.word	0x00000000


	//----- nvinfo : EIATTR_MIN_STACK_SIZE
	.align		4
.L_1353:
        /*1af4*/ 	.byte	0x04, 0x12
        /*1af6*/ 	.short	(.L_1355 - .L_1354)
	.align		4
.L_1354:
        /*1af8*/ 	.word	index@(_ZN2at6native13reduce_kernelILi256ELi2ENS0_8ReduceOpIN3c104HalfENS0_14func_wrapper_tIS4_NS0_55_GLOBAL__N__0955718d_22_SparseCsrTensorMath_cu_868dd54514ReductionAddOpIfEEEEjS4_Li4ELi4EEEEEvT1_)
        /*1afc*/ 	.word	0x00000000


	//----- nvinfo : EIATTR_MIN_STACK_SIZE
	.align		4
.L_1355:
        /*1b00*/ 	.byte	0x04, 0x12
        /*1b02*/ 	.short	(.L_1357 - .L_1356)
	.align		4
.L_1356:
        /*1b04*/ 	.word	index@(_ZN2at6native13reduce_kernelILi128ELi4ENS0_8ReduceOpIN3c104HalfENS0_14func_wrapper_tIS4_NS0_55_GLOBAL__N__0955718d_22_SparseCsrTensorMath_cu_868dd54514ReductionAddOpIfEEEEjS4_Li4ELi4EEEEEvT1_)
        /*1b08*/ 	.word	0x00000000


	//----- nvinfo : EIATTR_MIN_STACK_SIZE
	.align		4
.L_1357:
        /*1b0c*/ 	.byte	0x04, 0x12
        /*1b0e*/ 	.short	(.L_1359 - .L_1358)
	.align		4
.L_1358:
        /*1b10*/ 	.word	index@(_ZN2at6native13reduce_kernelILi512ELi1ENS0_8ReduceOpIN3c107complexIfEENS0_14func_wrapper_tIS5_NS0_55_GLOBAL__N__0955718d_22_SparseCsrTensorMath_cu_868dd54514ReductionAddOpIS5_EEEEjS5_Li4ELi4EEEEEvT1_)
        /*1b14*/ 	.word	0x00000008


	//----- nvinfo : EIATTR_MIN_STACK_SIZE
	.align		4
.L_1359:
        /*1b18*/ 	.byte	0x04, 0x12
        /*1b1a*/ 	.short	(.L_1361 - .L_1360)
	.align		4
.L_1360:
        /*1b1c*/ 	.word	index@(_ZN2at6native13reduce_kernelILi256ELi2ENS0_8ReduceOpIN3c107complexIfEENS0_14func_wrapper_tIS5_NS0_55_GLOBAL__N__0955718d_22_SparseCsrTensorMath_cu_868dd54514ReductionAddOpIS5_EEEEjS5_Li4ELi4EEEEEvT1_)
        /*1b20*/ 	.word	0x00000000


	//----- nvinfo : EIATTR_MIN_STACK_SIZE
	.align		4
.L_1361:
        /*1b24*/ 	.byte	0x04, 0x12
        /*1b26*/ 	.short	(.L_1363 - .L_1362)
	.align		4
.L_1362:
        /*1b28*/ 	.word	index@(_ZN2at6native13reduce_kernelILi128ELi4ENS0_8ReduceOpIN3c107complexIfEENS0_14func_wrapper_tIS5_NS0_55_GLOBAL__N__0955718d_22_SparseCsrTensorMath_cu_868dd54514ReductionAddOpIS5_EEEEjS5_Li4ELi4EEEEEvT1_)
        /*1b2c*/ 	.word	0x00000000


	//----- nvinfo : EIATTR_MIN_STACK_SIZE
	.align		4
.L_1363:
        /*1b30*/ 	.byte	0x04, 0x12
        /*1b32*/ 	.short	(.L_1365 - .L_1364)
	.align		4
.L_1364:
        /*1b34*/ 	.word	index@(_ZN2at6native13reduce_kernelILi256ELi1ENS0_8ReduceOpIN3c107complexIdEENS0_14func_wrapper_tIS5_NS0_55_GLOBAL__N__0955718d_22_SparseCsrTensorMath_cu_868dd54514ReductionAddOpIS5_EEEEjS5_Li4ELi4EEEEEvT1_)
        /*1b38*/ 	.word	0x00000000


	//----- nvinfo : EIATTR_MIN_STACK_SIZE
	.align		4
.L_1365:
        /*1b3c*/ 	.byte	0x04, 0x12
        /*1b3e*/ 	.short	(.L_1367 - .L_1366)
	.align		4
.L_1366:
        /*1b40*/ 	.word	index@(_ZN2at6native13reduce_kernelILi128ELi2ENS0_8ReduceOpIN3c107complexIdEENS0_14func_wrapper_tIS5_NS0_55_GLOBAL__N__0955718d_22_SparseCsrTensorMath_cu_868dd54514ReductionAddOpIS5_EEEEjS5_Li4ELi4EEEEEvT1_)
        /*1b44*/ 	.word	0x00000000


	//----- nvinfo : EIATTR_MIN_STACK_SIZE
	.align		4
.L_1367:
        /*1b48*/ 	.byte	0x04, 0x12
        /*1b4a*/ 	.short	(.L_1369 - .L_1368)
	.align		4
.L_1368:
        /*1b4c*/ 	.word	index@(_ZN2at6native13reduce_kernelILi64ELi4ENS0_8ReduceOpIN3c107complexIdEENS0_14func_wrapper_tIS5_NS0_55_GLOBAL__N__0955718d_22_SparseCsrTensorMath_cu_868dd54514ReductionAddOpIS5_EEEEjS5_Li4ELi4EEEEEvT1_)
        /*1b50*/ 	.word	0x00000000


	//----- nvinfo : EIATTR_MIN_STACK_SIZE
	.align		4
.L_1369:
        /*1b54*/ 	.byte	0x04, 0x12
        /*1b56*/ 	.short	(.L_1371 - .L_1370)
	.align		4
.L_1370:
        /*1b58*/ 	.word	index@(_ZN2at6native13reduce_kernelILi512ELi1ENS0_8ReduceOpIfNS0_14func_wrapper_tIfNS0_55_GLOBAL__N__0955718d_22_SparseCsrTensorMath_cu_868dd54514ReductionAddOpIfEEEEjfLi4ELi4EEEEEvT1_)
        /*1b5c*/ 	.word	0x00000000


	//----- nvinfo : EIATTR_MIN_STACK_SIZE
	.align		4
.L_1371:
        /*1b60*/ 	.byte	0x04, 0x12
        /*1b62*/ 	.short	(.L_1373 - .L_1372)
	.align		4
.L_1372:
        /*1b64*/ 	.word	index@(_ZN2at6native13reduce_kernelILi256ELi2ENS0_8ReduceOpIfNS0_14func_wrapper_tIfNS0_55_GLOBAL__N__0955718d_22_SparseCsrTensorMath_cu_868dd54514ReductionAddOpIfEEEEjfLi4ELi4EEEEEvT1_)
        /*1b68*/ 	.word	0x00000000


	//----- nvinfo : EIATTR_MIN_STACK_SIZE
	.align		4
.L_1373:
        /*1b6c*/ 	.byte	0x04, 0x12
        /*1b6e*/ 	.short	(.L_1375 - .L_1374)
	.align		4
.L_1374:
        /*1b70*/ 	.word	index@(_ZN2at6native13reduce_kernelILi128ELi4ENS0_8ReduceOpIfNS0_14func_wrapper_tIfNS0_55_GLOBAL__N__0955718d_22_SparseCsrTensorMath_cu_868dd54514ReductionAddOpIfEEEEjfLi4ELi4EEEEEvT1_)
        /*1b74*/ 	.word	0x00000000


	//----- nvinfo : EIATTR_MIN_STACK_SIZE
	.align		4
.L_1375:
        /*1b78*/ 	.byte	0x04, 0x12
        /*1b7a*/ 	.short	(.L_1377 - .L_1376)
	.align		4
.L_1376:
        /*1b7c*/ 	.word	index@(_ZN2at6native13reduce_kernelILi512ELi1ENS0_8ReduceOpIdNS0_14func_wrapper_tIdNS0_55_GLOBAL__N__0955718d_22_SparseCsrTensorMath_cu_868dd54514ReductionAddOpIdEEEEjdLi4ELi4EEEEEvT1_)
        /*1b80*/ 	.word	0x00000008


	//----- nvinfo : EIATTR_MIN_STACK_SIZE
	.align		4
.L_1377:
        /*1b84*/ 	.byte	0x04, 0x12
        /*1b86*/ 	.short	(.L_1379 - .L_1378)
	.align		4
.L_1378:
        /*1b88*/ 	.word	index@(_ZN2at6native13reduce_kernelILi256ELi2ENS0_8ReduceOpIdNS0_14func_wrapper_tIdNS0_55_GLOBAL__N__0955718d_22_SparseCsrTensorMath_cu_868dd54514ReductionAddOpIdEEEEjdLi4ELi4EEEEEvT1_)
        /*1b8c*/ 	.word	0x00000000


	//----- nvinfo : EIATTR_MIN_STACK_SIZE
	.align		4
.L_1379:
        /*1b90*/ 	.byte	0x04, 0x12
        /*1b92*/ 	.short	(.L_1381 - .L_1380)
	.align		4
.L_1380:
        /*1b94*/ 	.word	index@(_ZN2at6native13reduce_kernelILi128ELi4ENS0_8ReduceOpIdNS0_14func_wrapper_tIdNS0_55_GLOBAL__N__0955718d_22_SparseCsrTensorMath_cu_868dd54514ReductionAddOpIdEEEEjdLi4ELi4EEEEEvT1_)
        /*1b98*/ 	.word	0x00000000


	//----- nvinfo : EIATTR_MIN_STACK_SIZE
	.align		4
.L_1381:
        /*1b9c*/ 	.byte	0x04, 0x12
        /*1b9e*/ 	.short	(.L_1383 - .L_1382)
	.align		4
.L_1382:
        /*1ba0*/ 	.word	index@(_ZN2at6native13reduce_kernelILi512ELi1ENS0_8ReduceOpIsNS0_14func_wrapper_tIsNS0_55_GLOBAL__N__0955718d_22_SparseCsrTensorMath_cu_868dd54514ReductionAddOpIlEEEEjsLi4ELi4EEEEEvT1_)
        /*1ba4*/ 	.word	0x00000000


	//----- nvinfo : EIATTR_MIN_STACK_SIZE
	.align		4
.L_1383:
        /*1ba8*/ 	.byte	0x04, 0x12
        /*1baa*/ 	.short	(.L_1385 - .L_1384)
	.align		4
.L_1384:
        /*1bac*/ 	.word	index@(_ZN2at6native13reduce_kernelILi256ELi2ENS0_8ReduceOpIsNS0_14func_wrapper_tIsNS0_55_GLOBAL__N__0955718d_22_SparseCsrTensorMath_cu_868dd54514ReductionAddOpIlEEEEjsLi4ELi4EEEEEvT1_)
        /*1bb0*/ 	.word	0x00000000


	//----- nvinfo : EIATTR_MIN_STACK_SIZE
	.align		4
.L_1385:
        /*1bb4*/ 	.byte	0x04, 0x12
        /*1bb6*/ 	.short	(.L_1387 - .L_1386)
	.align		4
.L_1386:
        /*1bb8*/ 	.word	index@(_ZN2at6native13reduce_kernelILi128ELi4ENS0_8ReduceOpIsNS0_14func_wrapper_tIsNS0_55_GLOBAL__N__0955718d_22_SparseCsrTensorMath_cu_868dd54514ReductionAddOpIlEEEEjsLi4ELi4EEEEEvT1_)
        /*1bbc*/ 	.word	0x00000000


	//----- nvinfo : EIATTR_MIN_STACK_SIZE
	.align		4
.L_1387:
        /*1bc0*/ 	.byte	0x04, 0x12
        /*1bc2*/ 	.short	(.L_1389 - .L_1388)
	.align		4
.L_1388:
        /*1bc4*/ 	.word	index@(_ZN2at6native13reduce_kernelILi512ELi1ENS0_8ReduceOpIlNS0_14func_wrapper_tIlNS0_55_GLOBAL__N__0955718d_22_SparseCsrTensorMath_cu_868dd54514ReductionAddOpIlEEEEjlLi4ELi4EEEEEvT1_)
        /*1bc8*/ 	.word	0x00000008


	//----- nvinfo : EIATTR_MIN_STACK_SIZE
	.align		4
.L_1389:
        /*1bcc*/ 	.byte	0x04, 0x12
        /*1bce*/ 	.short	(.L_1391 - .L_1390)
	.align		4
.L_1390:
        /*1bd0*/ 	.word	index@(_ZN2at6native13reduce_kernelILi256ELi2ENS0_8ReduceOpIlNS0_14func_wrapper_tIlNS0_55_GLOBAL__N__0955718d_22_SparseCsrTensorMath_cu_868dd54514ReductionAddOpIlEEEEjlLi4ELi4EEEEEvT1_)
        /*1bd4*/ 	.word	0x00000000


	//----- nvinfo : EIATTR_MIN_STACK_SIZE
	.align		4
.L_1391:
        /*1bd8*/ 	.byte	0x04, 0x12
        /*1bda*/ 	.short	(.L_1393 - .L_1392)
	.align		4
.L_1392:
        /*1bdc*/ 	.word	index@(_ZN2at6native13reduce_kernelILi128ELi4ENS0_8ReduceOpIlNS0_14func_wrapper_tIlNS0_55_GLOBAL__N__0955718d_22_SparseCsrTensorMath_cu_868dd54514ReductionAddOpIlEEEEjlLi4ELi4EEEEEvT1_)
        /*1be0*/ 	.word	0x00000000


	//----- nvinfo : EIATTR_MIN_STACK_SIZE
	.align		4
.L_1393:
        /*1be4*/ 	.byte	0x04, 0x12
        /*1be6*/ 	.short	(.L_1395 - .L_1394)
	.align		4
.L_1394:
        /*1be8*/ 	.word	index@(_ZN2at6native13reduce_kernelILi512ELi1ENS0_8ReduceOpIiNS0_14func_wrapper_tIiNS0_55_GLOBAL__N__0955718d_22_SparseCsrTensorMath_cu_868dd54514ReductionAddOpIlEEEEjiLi4ELi4EEEEEvT1_)
        /*1bec*/ 	.word	0x00000000


	//----- nvinfo : EIATTR_MIN_STACK_SIZE
	.align		4
.L_1395:
        /*1bf0*/ 	.byte	0x04, 0x12
        /*1bf2*/ 	.short	(.L_1397 - .L_1396)
	.align		4
.L_1396:
        /*1bf4*/ 	.word	index@(_ZN2at6native13reduce_kernelILi256ELi2ENS0_8ReduceOpIiNS0_14func_wrapper_tIiNS0_55_GLOBAL__N__0955718d_22_SparseCsrTensorMath_cu_868dd54514ReductionAddOpIlEEEEjiLi4ELi4EEEEEvT1_)
        /*1bf8*/ 	.word	0x00000000


	//----- nvinfo : EIATTR_MIN_STACK_SIZE
	.align		4
.L_1397:
        /*1bfc*/ 	.byte	0x04, 0x12
        /*1bfe*/ 	.short	(.L_1399 - .L_1398)
	.align		4
.L_1398:
        /*1c00*/ 	.word	index@(_ZN2at6native13reduce_kernelILi128ELi4ENS0_8ReduceOpIiNS0_14func_wrapper_tIiNS0_55_GLOBAL__N__0955718d_22_SparseCsrTensorMath_cu_868dd54514ReductionAddOpIlEEEEjiLi4ELi4EEEEEvT1_)
        /*1c04*/ 	.word	0x00000000


	//----- nvinfo : EIATTR_MIN_STACK_SIZE
	.align		4
.L_1399:
        /*1c08*/ 	.byte	0x04, 0x12
        /*1c0a*/ 	.short	(.L_1401 - .L_1400)
	.align		4
.L_1400:
        /*1c0c*/ 	.word	index@(_ZN2at6native13reduce_kernelILi512ELi1ENS0_8ReduceOpIaNS0_14func_wrapper_tIaNS0_55_GLOBAL__N__0955718d_22_SparseCsrTensorMath_cu_868dd54514ReductionAddOpIlEEEEjaLi4ELi4EEEEEvT1_)
        /*1c10*/ 	.word	0x00000000


	//----- nvinfo : EIATTR_MIN_STACK_SIZE
	.align		4
.L_1401:
        /*1c14*/ 	.byte	0x04, 0x12
        /*1c16*/ 	.short	(.L_1403 - .L_1402)
	.align		4
.L_1402:
        /*1c18*/ 	.word	index@(_ZN2at6native13reduce_kernelILi256ELi2ENS0_8ReduceOpIaNS0_14func_wrapper_tIaNS0_55_GLOBAL__N__0955718d_22_SparseCsrTensorMath_cu_868dd54514ReductionAddOpIlEEEEjaLi4ELi4EEEEEvT1_)
        /*1c1c*/ 	.word	0x00000000


	//----- nvinfo : EIATTR_MIN_STACK_SIZE
	.align		4
.L_1403:
        /*1c20*/ 	.byte	0x04, 0x12
        /*1c22*/ 	.short	(.L_1405 - .L_1404)
	.align		4
.L_1404:
        /*1c24*/ 	.word	index@(_ZN2at6native13reduce_kernelILi128ELi4ENS0_8ReduceOpIaNS0_14func_wrapper_tIaNS0_55_GLOBAL__N__0955718d_22_SparseCsrTensorMath_cu_868dd54514ReductionAddOpIlEEEEjaLi4ELi4EEEEEvT1_)
        /*1c28*/ 	.word	0x00000000


	//----- nvinfo : EIATTR_MIN_STACK_SIZE
	.align		4
.L_1405:
        /*1c2c*/ 	.byte	0x04, 0x12
        /*1c2e*/ 	.short	(.L_1407 - .L_1406)
	.align		4
.L_1406:
        /*1c30*/ 	.word	index@(_ZN2at6native13reduce_kernelILi512ELi1ENS0_8ReduceOpIhNS0_14func_wrapper_tIhNS0_55_GLOBAL__N__0955718d_22_SparseCsrTensorMath_cu_868dd54514ReductionAddOpIlEEEEjhLi4ELi4EEEEEvT1_)
        /*1c34*/ 	.word	0x00000000


	//----- nvinfo : EIATTR_MIN_STACK_SIZE
	.align		4
.L_1407:
        /*1c38*/ 	.byte	0x04, 0x12
        /*1c3a*/ 	.short	(.L_1409 - .L_1408)
	.align		4
.L_1408:
        /*1c3c*/ 	.word	index@(_ZN2at6native13reduce_kernelILi256ELi2ENS0_8ReduceOpIhNS0_14func_wrapper_tIhNS0_55_GLOBAL__N__0955718d_22_SparseCsrTensorMath_cu_868dd54514ReductionAddOpIlEEEEjhLi4ELi4EEEEEvT1_)
        /*1c40*/ 	.word	0x00000000


	//----- nvinfo : EIATTR_MIN_STACK_SIZE
	.align		4
.L_1409:
        /*1c44*/ 	.byte	0x04, 0x12
        /*1c46*/ 	.short	(.L_1411 - .L_1410)
	.align		4
.L_1410:
        /*1c48*/ 	.word	index@(_ZN2at6native13reduce_kernelILi128ELi4ENS0_8ReduceOpIhNS0_14func_wrapper_tIhNS0_55_GLOBAL__N__0955718d_22_SparseCsrTensorMath_cu_868dd54514ReductionAddOpIlEEEEjhLi4ELi4EEEEEvT1_)
        /*1c4c*/ 	.word	0x00000000


	//----- nvinfo : EIATTR_MIN_STACK_SIZE
	.align		4
.L_1411:
        /*1c50*/ 	.byte	0x04, 0x12
        /*1c52*/ 	.short	(.L_1413 - .L_1412)
	.align		4
.L_1412:
        /*1c54*/ 	.word	index@(_ZN3cub18CUB_300001_SM_10306detail8for_each13static_kernelINS2_12policy_hub_t12policy_500_tElNS2_12op_wrapper_tIlZZZZZN2at6native36add_out_dense_sparse_compressed_cudaERNS7_6TensorERKS9_SC_RKN3c106ScalarEENKUlvE_clEvENKUlvE11_clEvENKUlvE_clEvENKUlvE0_clEvEUllE_N6thrust24THRUST_300001_SM_1030_NS17counting_iteratorIlNSN_11use_defaultESP_SP_EEEEEEvT0_T1_)
        /*1c58*/ 	.word	0x00000000


	//----- nvinfo : EIATTR_MIN_STACK_SIZE
	.align		4
.L_1413:
        /*1c5c*/ 	.byte	0x04, 0x12
        /*1c5e*/ 	.short	(.L_1415 - .L_1414)
	.align		4
.L_1414:
        /*1c60*/ 	.word	index@(_ZN3cub18CUB_300001_SM_10306detail8for_each13static_kernelINS2_12policy_hub_t12policy_500_tElNS2_12op_wrapper_tIlZZZZZN2at6native36add_out_dense_sparse_compressed_cudaERNS7_6TensorERKS9_SC_RKN3c106ScalarEENKUlvE_clEvENKUlvE11_clEvENKUlvE_clEvENKUlvE_clEvEUllE_N6thrust24THRUST_300001_SM_1030_NS17counting_iteratorIlNSN_11use_defaultESP_SP_EEEEEEvT0_T1_)
        /*1c64*/ 	.word	0x00000000


	//----- nvinfo : EIATTR_MIN_STACK_SIZE
	.align		4
.L_1415:
        /*1c68*/ 	.byte	0x04, 0x12
        /*1c6a*/ 	.short	(.L_1417 - .L_1416)
	.align		4
.L_1416:
        /*1c6c*/ 	.word	index@(_ZN3cub18CUB_300001_SM_10306detail8for_each13static_kernelINS2_12policy_hub_t12policy_500_tElNS2_12op_wrapper_tIlZZZZZN2at6native36add_out_dense_sparse_compressed_cudaERNS7_6TensorERKS9_SC_RKN3c106ScalarEENKUlvE_clEvENKUlvE10_clEvENKUlvE_clEvENKUlvE0_clEvEUllE_N6thrust24THRUST_300001_SM_1030_NS17counting_iteratorIlNSN_11use_defaultESP_SP_EEEEEEvT0_T1_)
        /*1c70*/ 	.word	0x00000000


	//----- nvinfo : EIATTR_MIN_STACK_SIZE
	.align		4
.L_1417:
        /*1c74*/ 	.byte	0x04, 0x12
        /*1c76*/ 	.short	(.L_1419 - .L_1418)
	.align		4
.L_1418:
        /*1c78*/ 	.word	index@(_ZN3cub18CUB_300001_SM_10306detail8for_each13static_kernelINS2_12policy_hub_t12policy_500_tElNS2_12op_wrapper_tIlZZZZZN2at6native36add_out_dense_sparse_compressed_cudaERNS7_6TensorERKS9_SC_RKN3c106ScalarEENKUlvE_clEvENKUlvE10_clEvENKUlvE_clEvENKUlvE_clEvEUllE_N6thrust24THRUST_300001_SM_1030_NS17counting_iteratorIlNSN_11use_defaultESP_SP_EEEEEEvT0_T1_)
        /*1c7c*/ 	.word	0x00000000


	//----- nvinfo : EIATTR_MIN_STACK_SIZE
	.align		4
.L_1419:
        /*1c80*/ 	.byte	0x04, 0x12
        /*1c82*/ 	.short	(.L_1421 - .L_1420)
	.align		4
.L_1420:
        /*1c84*/ 	.word	index@(_ZN3cub18CUB_300001_SM_10306detail8for_each13static_kernelINS2_12policy_hub_t12policy_500_tElNS2_12op_wrapper_tIlZZZZZN2at6native36add_out_dense_sparse_compressed_cudaERNS7_6TensorERKS9_SC_RKN3c106ScalarEENKUlvE_clEvENKUlvE9_clEvENKUlvE_clEvENKUlvE0_clEvEUllE_N6thrust24THRUST_300001_SM_1030_NS17counting_iteratorIlNSN_11use_defaultESP_SP_EEEEEEvT0_T1_)
        /*1c88*/ 	.word	0x00000000


	//----- nvinfo : EIATTR_MIN_STACK_SIZE
	.align		4
.L_1421:
        /*1c8c*/ 	.byte	0x04, 0x12
        /*1c8e*/ 	.short	(.L_1423 - .L_1422)
	.align		4
.L_1422:
        /*1c90*/ 	.word	index@(_ZN3cub18CUB_300001_SM_10306detail8for_each13static_kernelINS2_12policy_hub_t12policy_500_tElNS2_12op_wrapper_tIlZZZZZN2at6native36add_out_dense_sparse_compressed_cudaERNS7_6TensorERKS9_SC_RKN3c106ScalarEENKUlvE_clEvENKUlvE9_clEvENKUlvE_clEvENKUlvE_clEvEUllE_N6thrust24THRUST_300001_SM_1030_NS17counting_iteratorIlNSN_11use_defaultESP_SP_EEEEEEvT0_T1_)
        /*1c94*/ 	.word	0x00000000


	//----- nvinfo : EIATTR_MIN_STACK_SIZE
	.align		4
.L_1423:
        /*1c98*/ 	.byte	0x04, 0x12
        /*1c9a*/ 	.short	(.L_1425 - .L_1424)
	.align		4
.L_1424:
        /*1c9c*/ 	.word	index@(_ZN3cub18CUB_300001_SM_10306detail8for_each13static_kernelINS2_12policy_hub_t12policy_500_tElNS2_12op_wrapper_tIlZZZZZN2at6native36add_out_dense_sparse_compressed_cudaERNS7_6TensorERKS9_SC_RKN3c106ScalarEENKUlvE_clEvENKUlvE8_clEvENKUlvE_clEvENKUlvE0_clEvEUllE_N6thrust24THRUST_300001_SM_1030_NS17counting_iteratorIlNSN_11use_defaultESP_SP_EEEEEEvT0_T1_)
        /*1ca0*/ 	.word	0x00000000


	//----- nvinfo : EIATTR_MIN_STACK_SIZE
	.align		4
.L_1425:
        /*1ca4*/ 	.byte	0x04, 0x12
        /*1ca6*/ 	.short	(.L_1427 - .L_1426)
	.align		4
.L_1426:
        /*1ca8*/ 	.word	index@(_ZN3cub18CUB_300001_SM_10306detail8for_each13static_kernelINS2_12policy_hub_t12policy_500_tElNS2_12op_wrapper_tIlZZZZZN2at6native36add_out_dense_sparse_compressed_cudaERNS7_6TensorERKS9_SC_RKN3c106ScalarEENKUlvE_clEvENKUlvE8_clEvENKUlvE_clEvENKUlvE_clEvEUllE_N6thrust24THRUST_300001_SM_1030_NS17counting_iteratorIlNSN_11use_defaultESP_SP_EEEEEEvT0_T1_)
        /*1cac*/ 	.word	0x00000000


	//----- nvinfo : EIATTR_MIN_STACK_SIZE
	.align		4
.L_1427:
        /*1cb0*/ 	.byte	0x04, 0x12
        /*1cb2*/ 	.short	(.L_1429 - .L_1428)
	.align		4
.L_1428:
        /*1cb4*/ 	.word	index@(_ZN3cub18CUB_300001_SM_10306detail8for_each13static_kernelINS2_12policy_hub_t12policy_500_tElNS2_12op_wrapper_tIlZZZZZN2at6native36add_out_dense_sparse_compressed_cudaERNS7_6TensorERKS9_SC_RKN3c106ScalarEENKUlvE_clEvENKUlvE7_clEvENKUlvE_clEvENKUlvE0_clEvEUllE_N6thrust24THRUST_300001_SM_1030_NS17counting_iteratorIlNSN_11use_defaultESP_SP_EEEEEEvT0_T1_)
        /*1cb8*/ 	.word	0x00000010


	//----- nvinfo : EIATTR_MIN_STACK_SIZE
	.align		4
.L_1429:
        /*1cbc*/ 	.byte	0x04, 0x12
        /*1cbe*/ 	.short	(.L_1431 - .L_1430)
	.align		4
.L_1430:
        /*1cc0*/ 	.word	index@(_ZN3cub18CUB_300001_SM_10306detail8for_each13static_kernelINS2_12policy_hub_t12policy_500_tElNS2_12op_wrapper_tIlZZZZZN2at6native36add_out_dense_sparse_compressed_cudaERNS7_6TensorERKS9_SC_RKN3c106ScalarEENKUlvE_clEvENKUlvE7_clEvENKUlvE_clEvENKUlvE_clEvEUllE_N6thrust24THRUST_300001_SM_1030_NS17counting_iteratorIlNSN_11use_defaultESP_SP_EEEEEEvT0_T1_)
        /*1cc4*/ 	.word	0x00000008


	//----- nvinfo : EIATTR_MIN_STACK_SIZE
	.align		4
.L_1431:
        /*1cc8*/ 	.byte	0x04, 0x12
        /*1cca*/ 	.short	(.L_1433 - .L_1432)
	.align		4
.L_1432:
        /*1ccc*/ 	.word	index@(_ZN3cub18CUB_300001_SM_10306detail8for_each13static_kernelINS2_12policy_hub_t12policy_500_tElNS2_12op_wrapper_tIlZZZZZN2at6native36add_out_dense_sparse_compressed_cudaERNS7_6TensorERKS9_SC_RKN3c106ScalarEENKUlvE_clEvENKUlvE6_clEvENKUlvE_clEvENKUlvE0_clEvEUllE_N6thrust24THRUST_300001_SM_1030_NS17counting_iteratorIlNSN_11use_defaultESP_SP_EEEEEEvT0_T1_)
        /*1cd0*/ 	.word	0x00000000


	//----- nvinfo : EIATTR_MIN_STACK_SIZE
	.align		4
.L_1433:
        /*1cd4*/ 	.byte	0x04, 0x12
        /*1cd6*/ 	.short	(.L_1435 - .L_1434)
	.align		4
.L_1434:
        /*1cd8*/ 	.word	index@(_ZN3cub18CUB_300001_SM_10306detail8for_each13static_kernelINS2_12policy_hub_t12policy_500_tElNS2_12op_wrapper_tIlZZZZZN2at6native36add_out_dense_sparse_compressed_cudaERNS7_6TensorERKS9_SC_RKN3c106ScalarEENKUlvE_clEvENKUlvE6_clEvENKUlvE_clEvENKUlvE_clEvEUllE_N6thrust24THRUST_300001_SM_1030_NS17counting_iteratorIlNSN_11use_defaultESP_SP_EEEEEEvT0_T1_)
        /*1cdc*/ 	.word	0x00000000


	//----- nvinfo : EIATTR_MIN_STACK_SIZE
	.align		4
.L_1435:
        /*1ce0*/ 	.byte	0x04, 0x12
        /*1ce2*/ 	.short	(.L_1437 - .L_1436)
	.align		4
.L_1436:
        /*1ce4*/ 	.word	index@(_ZN3cub18CUB_300001_SM_10306detail8for_each13static_kernelINS2_12policy_hub_t12policy_500_tElNS2_12op_wrapper_tIlZZZZZN2at6native36add_out_dense_sparse_compressed_cudaERNS7_6TensorERKS9_SC_RKN3c106ScalarEENKUlvE_clEvENKUlvE5_clEvENKUlvE_clEvENKUlvE0_clEvEUllE_N6thrust24THRUST_300001_SM_1030_NS17counting_iteratorIlNSN_11use_defaultESP_SP_EEEEEEvT0_T1_)
        /*1ce8*/ 	.word	0x00000000


	//----- nvinfo : EIATTR_MIN_STACK_SIZE
	.align		4
.L_1437:
        /*1cec*/ 	.byte	0x04, 0x12
        /*1cee*/ 	.short	(.L_1439 - .L_1438)
	.align		4
.L_1438:
        /*1cf0*/ 	.word	index@(_ZN3cub18CUB_300001_SM_10306detail8for_each13static_kernelINS2_12policy_hub_t12policy_500_tElNS2_12op_wrapper_tIlZZZZZN2at6native36add_out_dense_sparse_compressed_cudaERNS7_6TensorERKS9_SC_RKN3c106ScalarEENKUlvE_clEvENKUlvE5_clEvENKUlvE_clEvENKUlvE_clEvEUllE_N6thrust24THRUST_300001_SM_1030_NS17counting_iteratorIlNSN_11use_defaultESP_SP_EEEEEEvT0_T1_)
        /*1cf4*/ 	.word	0x00000000


	//----- nvinfo : EIATTR_MIN_STACK_SIZE
	.align		4
.L_1439:
        /*1cf8*/ 	.byte	0x04, 0x12
        /*1cfa*/ 	.short	(.L_1441 - .L_1440)
	.align		4
.L_1440:
        /*1cfc*/ 	.word	index@(_ZN3cub18CUB_300001_SM_10306detail8for_each13static_kernelINS2_12policy_hub_t12policy_500_tElNS2_12op_wrapper_tIlZZZZZN2at6native36add_out_dense_sparse_compressed_cudaERNS7_6TensorERKS9_SC_RKN3c106ScalarEENKUlvE_clEvENKUlvE4_clEvENKUlvE_clEvENKUlvE0_clEvEUllE_N6thrust24THRUST_300001_SM_1030_NS17counting_iteratorIlNSN_11use_defaultESP_SP_EEEEEEvT0_T1_)
        /*1d00*/ 	.word	0x00000010


	//----- nvinfo : EIATTR_MIN_STACK_SIZE
	.align		4
.L_1441:
        /*1d04*/ 	.byte	0x04, 0x12
        /*1d06*/ 	.short	(.L_1443 - .L_1442)
	.align		4
.L_1442:
        /*1d08*/ 	.word	index@(_ZN3cub18CUB_300001_SM_10306detail8for_each13static_kernelINS2_12policy_hub_t12policy_500_tElNS2_12op_wrapper_tIlZZZZZN2at6native36add_out_dense_sparse_compressed_cudaERNS7_6TensorERKS9_SC_RKN3c106ScalarEENKUlvE_clEvENKUlvE4_clEvENKUlvE_clEvENKUlvE_clEvEUllE_N6thrust24THRUST_300001_SM_1030_NS17counting_iteratorIlNSN_11use_defaultESP_SP_EEEEEEvT0_T1_)
        /*1d0c*/ 	.word	0x00000000


	//----- nvinfo : EIATTR_MIN_STACK_SIZE
	.align		4
.L_1443:
        /*1d10*/ 	.byte	0x04, 0x12
        /*1d12*/ 	.short	(.L_1445 - .L_1444)
	.align		4
.L_1444:
        /*1d14*/ 	.word	index@(_ZN3cub18CUB_300001_SM_10306detail8for_each13static_kernelINS2_12policy_hub_t12policy_500_tElNS2_12op_wrapper_tIlZZZZZN2at6native36add_out_dense_sparse_compressed_cudaERNS7_6TensorERKS9_SC_RKN3c106ScalarEENKUlvE_clEvENKUlvE3_clEvENKUlvE_clEvENKUlvE0_clEvEUllE_N6thrust24THRUST_300001_SM_1030_NS17counting_iteratorIlNSN_11use_defaultESP_SP_EEEEEEvT0_T1_)
        /*1d18*/ 	.word	0x00000000


	//----- nvinfo : EIATTR_MIN_STACK_SIZE
	.align		4
.L_1445:
        /*1d1c*/ 	.byte	0x04, 0x12
        /*1d1e*/ 	.short	(.L_1447 - .L_1446)
	.align		4
.L_1446:
        /*1d20*/ 	.word	index@(_ZN3cub18CUB_300001_SM_10306detail8for_each13static_kernelINS2_12policy_hub_t12policy_500_tElNS2_12op_wrapper_tIlZZZZZN2at6native36add_out_dense_sparse_compressed_cudaERNS7_6TensorERKS9_SC_RKN3c106ScalarEENKUlvE_clEvENKUlvE3_clEvENKUlvE_clEvENKUlvE_clEvEUllE_N6thrust24THRUST_300001_SM_1030_NS17counting_iteratorIlNSN_11use_defaultESP_SP_EEEEEEvT0_T1_)
        /*1d24*/ 	.word	0x00000000


	//----- nvinfo : EIATTR_MIN_STACK_SIZE
	.align		4
.L_1447:
        /*1d28*/ 	.byte	0x04, 0x12
        /*1d2a*/ 	.short	(.L_1449 - .L_1448)
	.align		4
.L_1448:
        /*1d2c*/ 	.word	index@(_ZN3cub18CUB_300001_SM_10306detail8for_each13static_kernelINS2_12policy_hub_t12policy_500_tElNS2_12op_wrapper_tIlZZZZZN2at6native36add_out_dense_sparse_compressed_cudaERNS7_6TensorERKS9_SC_RKN3c106ScalarEENKUlvE_clEvENKUlvE2_clEvENKUlvE_clEvENKUlvE0_clEvEUllE_N6thrust24THRUST_300001_SM_1030_NS17counting_iteratorIlNSN_11use_defaultESP_SP_EEEEEEvT0_T1_)
        /*1d30*/ 	.word	0x00000008


	//----- nvinfo : EIATTR_MIN_STACK_SIZE
	.align		4
.L_1449:
        /*1d34*/ 	.byte	0x04, 0x12
        /*1d36*/ 	.short	(.L_1451 - .L_1450)
	.align		4
.L_1450:
        /*1d38*/ 	.word	index@(_ZN3cub18CUB_300001_SM_10306detail8for_each13static_kernelINS2_12policy_hub_t12policy_500_tElNS2_12op_wrapper_tIlZZZZZN2at6native36add_out_dense_sparse_compressed_cudaERNS7_6TensorERKS9_SC_RKN3c106ScalarEENKUlvE_clEvENKUlvE2_clEvENKUlvE_clEvENKUlvE_clEvEUllE_N6thrust24THRUST_300001_SM_1030_NS17counting_iteratorIlNSN_11use_defaultESP_SP_EEEEEEvT0_T1_)
        /*1d3c*/ 	.word	0x00000000


	//----- nvinfo : EIATTR_MIN_STACK_SIZE
	.align		4
.L_1451:
        /*1d40*/ 	.byte	0x04, 0x12
        /*1d42*/ 	.short	(.L_1453 - .L_1452)
	.align		4
.L_1452:
        /*1d44*/ 	.word	index@(_ZN3cub18CUB_300001_SM_10306detail8for_each13static_kernelINS2_12policy_hub_t12policy_500_tElNS2_12op_wrapper_tIlZZZZZN2at6native36add_out_dense_sparse_compressed_cudaERNS7_6TensorERKS9_SC_RKN3c106ScalarEENKUlvE_clEvENKUlvE1_clEvENKUlvE_clEvENKUlvE0_clEvEUllE_N6thrust24THRUST_300001_SM_1030_NS17counting_iteratorIlNSN_11use_defaultESP_SP_EEEEEEvT0_T1_)
        /*1d48*/ 	.word	0x00000000


	//----- nvinfo : EIATTR_MIN_STACK_SIZE
	.align		4
.L_1453:
        /*1d4c*/ 	.byte	0x04, 0x12
        /*1d4e*/ 	.short	(.L_1455 - .L_1454)
	.align		4
.L_1454:
        /*1d50*/ 	.word	index@(_ZN3cub18CUB_300001_SM_10306detail8for_each13static_kernelINS2_12policy_hub_t12policy_500_tElNS2_12op_wrapper_tIlZZZZZN2at6native36add_out_dense_sparse_compressed_cudaERNS7_6TensorERKS9_SC_RKN3c106ScalarEENKUlvE_clEvENKUlvE1_clEvENKUlvE_clEvENKUlvE_clEvEUllE_N6thrust24THRUST_300001_SM_1030_NS17counting_iteratorIlNSN_11use_defaultESP_SP_EEEEEEvT0_T1_)
        /*1d54*/ 	.word	0x00000000


	//----- nvinfo : EIATTR_MIN_STACK_SIZE
	.align		4
.L_1455:
        /*1d58*/ 	.byte	0x04, 0x12
        /*1d5a*/ 	.short	(.L_1457 - .L_1456)
	.align		4
.L_1456:
        /*1d5c*/ 	.word	index@(_ZN3cub18CUB_300001_SM_10306detail8for_each13static_kernelINS2_12policy_hub_t12policy_500_tElNS2_12op_wrapper_tIlZZZZZN2at6native36add_out_dense_sparse_compressed_cudaERNS7_6TensorERKS9_SC_RKN3c106ScalarEENKUlvE_clEvENKUlvE0_clEvENKUlvE_clEvENKUlvE0_clEvEUllE_N6thrust24THRUST_300001_SM_1030_NS17counting_iteratorIlNSN_11use_defaultESP_SP_EEEEEEvT0_T1_)
        /*1d60*/ 	.word	0x00000000


	//----- nvinfo : EIATTR_MIN_STACK_SIZE
	.align		4
.L_1457:
        /*1d64*/ 	.byte	0x04, 0x12
        /*1d66*/ 	.short	(.L_1459 - .L_1458)
	.align		4
.L_1458:
        /*1d68*/ 	.word	index@(_ZN3cub18CUB_300001_SM_10306detail8for_each13static_kernelINS2_12policy_hub_t12policy_500_tElNS2_12op_wrapper_tIlZZZZZN2at6native36add_out_dense_sparse_compressed_cudaERNS7_6TensorERKS9_SC_RKN3c106ScalarEENKUlvE_clEvENKUlvE0_clEvENKUlvE_clEvENKUlvE_clEvEUllE_N6thrust24THRUST_300001_SM_1030_NS17counting_iteratorIlNSN_11use_defaultESP_SP_EEEEEEvT0_T1_)
        /*1d6c*/ 	.word	0x00000000


	//----- nvinfo : EIATTR_MIN_STACK_SIZE
	.align		4
.L_1459:
        /*1d70*/ 	.byte	0x04, 0x12
        /*1d72*/ 	.short	(.L_1461 - .L_1460)
	.align		4
.L_1460:
        /*1d74*/ 	.word	index@(_ZN3cub18CUB_300001_SM_10306detail8for_each13static_kernelINS2_12policy_hub_t12policy_500_tElNS2_12op_wrapper_tIlZZZZZN2at6native36add_out_dense_sparse_compressed_cudaERNS7_6TensorERKS9_SC_RKN3c106ScalarEENKUlvE_clEvENKUlvE_clEvENKUlvE_clEvENKUlvE0_clEvEUllE_N6thrust24THRUST_300001_SM_1030_NS17counting_iteratorIlNSN_11use_defaultESP_SP_EEEEEEvT0_T1_)
        /*1d78*/ 	.word	0x00000000


	//----- nvinfo : EIATTR_MIN_STACK_SIZE
	.align		4
.L_1461:
        /*1d7c*/ 	.byte	0x04, 0x12
        /*1d7e*/ 	.short	(.L_1463 - .L_1462)
	.align		4
.L_1462:
        /*1d80*/ 	.word	index@(_ZN3cub18CUB_300001_SM_10306detail8for_each13static_kernelINS2_12policy_hub_t12policy_500_tElNS2_12op_wrapper_tIlZZZZZN2at6native36add_out_dense_sparse_compressed_cudaERNS7_6TensorERKS9_SC_RKN3c106ScalarEENKUlvE_clEvENKUlvE_clEvENKUlvE_clEvENKUlvE_clEvEUllE_N6thrust24THRUST_300001_SM_1030_NS17counting_iteratorIlNSN_11use_defaultESP_SP_EEEEEEvT0_T1_)
        /*1d84*/ 	.word	0x00000000


	//----- nvinfo : EIATTR_MIN_STACK_SIZE
	.align		4
.L_1463:
        /*1d88*/ 	.byte	0x04, 0x12
        /*1d8a*/ 	.short	(.L_1465 - .L_1464)
	.align		4
.L_1464:
        /*1d8c*/ 	.word	index@(_ZN3cub18CUB_300001_SM_10306detail11EmptyKernelIvEEvv)
        /*1d90*/ 	.word	0x00000000
.L_1465:


//--------------------- .nv.compat                --------------------------
	.section	.nv.compat,"",@"SHT_CUDA_COMPAT_INFO"
	.align	4
        /*0000*/ 	.byte	0x02, 0x09, 0x01, 0x00, 0x02, 0x02, 0x01, 0x00, 0x02, 0x05, 0x05, 0x00, 0x03, 0x07, 0x01, 0x01
        /*0010*/ 	.byte	0x02, 0x03, 0x00, 0x00, 0x02, 0x06, 0x01, 0x00, 0x04, 0x0b, 0x08, 0x00, 0x00, 0x00, 0x00, 0x00
        /*0020*/ 	.byte	0x00, 0x00, 0x00, 0x00


//--------------------- .nv.info._ZN3cub18CUB_300001_SM_10306detail8for_each13static_kernelINS2_12policy_hub_t12policy_500_tElNS2_12op_wrapper_tIlZZZZZN2at6native36add_out_dense_sparse_compressed_cudaERNS7_6TensorERKS9_SC_RKN3c106ScalarEENKUlvE_clEvENKUlvE11_clEvENKUlvE_clEvENKUlvE0_clEvEUllE_N6thrust24THRUST_300001_SM_1030_NS17counting_iteratorIlNSN_11use_defaultESP_SP_EEEEEEvT0_T1_ --------------------------
	.section	.nv.info._ZN3cub18CUB_300001_SM_10306detail8for_each13static_kernelINS2_12policy_hub_t12policy_500_tElNS2_12op_wrapper_tIlZZZZZN2at6native36add_out_dense_sparse_compressed_cudaERNS7_6TensorERKS9_SC_RKN3c106ScalarEENKUlvE_clEvENKUlvE11_clEvENKUlvE_clEvENKUlvE0_clEvEUllE_N6thrust24THRUST_300001_SM_1030_NS17counting_iteratorIlNSN_11use_defaultESP_SP_EEEEEEvT0_T1_,"",@"SHT_CUDA_INFO"
	.sectionflags	@""
	.align	4


	//----- nvinfo : EIATTR_CUDA_API_VERSION
	.align		4
        /*0000*/ 	.byte	0x04, 0x37
        /*0002*/ 	.short	(.L_1467 - .L_1466)
.L_1466:
        /*0004*/ 	.word	0x00000082


	//----- nvinfo : EIATTR_KPARAM_INFO
	.align		4
.L_1467:
        /*0008*/ 	.byte	0x04, 0x17
        /*000a*/ 	.short	(.L_1469 - .L_1468)
.L_1468:
        /*000c*/ 	.word	0x00000000
        /*0010*/ 	.short	0x0001
        /*0012*/ 	.short	0x0008
        /*0014*/ 	.byte	0x00, 0xf0, 0xa1, 0x01


	//----- nvinfo : EIATTR_KPARAM_INFO
	.align		4
.L_1469:
        /*0018*/ 	.byte	0x04, 0x17
        /*001a*/ 	.short	(.L_1471 - .L_1470)
.L_1470:
        /*001c*/ 	.word	0x00000000
        /*0020*/ 	.short	0x0000
        /*0022*/ 	.short	0x0000
        /*0024*/ 	.byte	0x00, 0xf0, 0x21, 0x00


	//----- nvinfo : EIATTR_SPARSE_MMA_MASK
	.align		4
.L_1471:
        /*0028*/ 	.byte	0x03, 0x50
        /*002a*/ 	.short	0x0000


	//----- nvinfo : EIATTR_MAXREG_COUNT
	.align		4
        /*002c*/ 	.byte	0x03, 0x1b
        /*002e*/ 	.short	0x00ff


	//----- nvinfo : EIATTR_MERCURY_ISA_VERSION
	.align		4
        /*0030*/ 	.byte	0x03, 0x5f
        /*0032*/ 	.short	0x0101


	//----- nvinfo : EIATTR_VRC_CTA_INIT_COUNT
	.align		4
        /*0034*/ 	.byte	0x02, 0x4a
	.zero		1
	.zero		1


	//----- nvinfo : EIATTR_EXIT_INSTR_OFFSETS
	.align		4
        /*0038*/ 	.byte	0x04, 0x1c
        /*003a*/ 	.short	(.L_1473 - .L_1472)


	//   ....[0]....
.L_1472:
        /*003c*/ 	.word	0x000000e0


	//   ....[1]....
        /*0040*/ 	.word	0x00001e50


	//   ....[2]....
        /*0044*/ 	.word	0x00001ec0


	//   ....[3]....
        /*0048*/ 	.word	0x00002e00


	//   ....[4]....
        /*004c*/ 	.word	0x00003c40


	//----- nvinfo : EIATTR_MAX_THREADS
	.align		4
.L_1473:
        /*0050*/ 	.byte	0x04, 0x05
        /*0052*/ 	.short	(.L_1475 - .L_1474)
.L_1474:
        /*0054*/ 	.word	0x00000100
        /*0058*/ 	.word	0x00000001
        /*005c*/ 	.word	0x00000001


	//----- nvinfo : EIATTR_CRS_STACK_SIZE
	.align		4
.L_1475:
        /*0060*/ 	.byte	0x04, 0x1e
        /*0062*/ 	.short	(.L_1477 - .L_1476)
.L_1476:
        /*0064*/ 	.word	0x00000000


	//----- nvinfo : EIATTR_CBANK_PARAM_SIZE
	.align		4
.L_1477:
        /*0068*/ 	.byte	0x03, 0x19
        /*006a*/ 	.short	0x0070


	//----- nvinfo : EIATTR_PARAM_CBANK
	.align		4
        /*006c*/ 	.byte	0x04, 0x0a
        /*006e*/ 	.short	(.L_1479 - .L_1478)
	.align		4
.L_1478:
        /*0070*/ 	.word	index@(.nv.constant0._ZN3cub18CUB_300001_SM_10306detail8for_each13static_kernelINS2_12policy_hub_t12policy_500_tElNS2_12op_wrapper_tIlZZZZZN2at6native36add_out_dense_sparse_compressed_cudaERNS7_6TensorERKS9_SC_RKN3c106ScalarEENKUlvE_clEvENKUlvE11_clEvENKUlvE_clEvENKUlvE0_clEvEUllE_N6thrust24THRUST_300001_SM_1030_NS17counting_iteratorIlNSN_11use_defaultESP_SP_EEEEEEvT0_T1_)
        /*0074*/ 	.short	0x0380
        /*0076*/ 	.short	0x0070


	//----- nvinfo : EIATTR_SW_WAR
	.align		4
.L_1479:
        /*0078*/ 	.byte	0x04, 0x36
        /*007a*/ 	.short	(.L_1481 - .L_1480)
.L_1480:
        /*007c*/ 	.word	0x00000008
.L_1481:


//--------------------- .nv.info._ZN3cub18CUB_300001_SM_10306detail8for_each13static_kernelINS2_12policy_hub_t12policy_500_tElNS2_12op_wrapper_tIlZZZZZN2at6native36add_out_dense_sparse_compressed_cudaERNS7_6TensorERKS9_SC_RKN3c106ScalarEENKUlvE_clEvENKUlvE11_clEvENKUlvE_clEvENKUlvE_clEvEUllE_N6thrust24THRUST_300001_SM_1030_NS17counting_iteratorIlNSN_11use_defaultESP_SP_EEEEEEvT0_T1_ --------------------------
	.section	.nv.info._ZN3cub18CUB_300001_SM_10306detail8for_each13static_kernelINS2_12policy_hub_t12policy_500_tElNS2_12op_wrapper_tIlZZZZZN2at6native36add_out_dense_sparse_compressed_cudaERNS7_6TensorERKS9_SC_RKN3c106ScalarEENKUlvE_clEvENKUlvE11_clEvENKUlvE_clEvENKUlvE_clEvEUllE_N6thrust24THRUST_300001_SM_1030_NS17counting_iteratorIlNSN_11use_defaultESP_SP_EEEEEEvT0_T1_,"",@"SHT_CUDA_INFO"
	.sectionflags	@""
	.align	4


	//----- nvinfo : EIATTR_CUDA_API_VERSION
	.align		4
        /*0000*/ 	.byte	0x04, 0x37
        /*0002*/ 	.short	(.L_1483 - .L_1482)
.L_1482:
        /*0004*/ 	.word	0x00000082


	//----- nvinfo : EIATTR_KPARAM_INFO
	.align		4
.L_1483:
        /*0008*/ 	.byte	0x04, 0x17
        /*000a*/ 	.short	(.L_1485 - .L_1484)
.L_1484:
        /*000c*/ 	.word	0x00000000
        /*0010*/ 	.short	0x0001
        /*0012*/ 	.short	0x0008
        /*0014*/ 	.byte	0x00, 0xf0, 0xa1, 0x01


	//----- nvinfo : EIATTR_KPARAM_INFO
	.align		4
.L_1485:
        /*0018*/ 	.byte	0x04, 0x17
        /*001a*/ 	.short	(.L_1487 - .L_1486)
.L_1486:
        /*001c*/ 	.word	0x00000000
        /*0020*/ 	.short	0x0000
        /*0022*/ 	.short	0x0000
        /*0024*/ 	.byte	0x00, 0xf0, 0x21, 0x00


	//----- nvinfo : EIATTR_SPARSE_MMA_MASK
	.align		4
.L_1487:
        /*0028*/ 	.byte	0x03, 0x50
        /*002a*/ 	.short	0x0000


	//----- nvinfo : EIATTR_MAXREG_COUNT
	.align		4
        /*002c*/ 	.byte	0x03, 0x1b
        /*002e*/ 	.short	0x00ff


	//----- nvinfo : EIATTR_MERCURY_ISA_VERSION
	.align		4
        /*0030*/ 	.byte	0x03, 0x5f
        /*0032*/ 	.short	0x0101


	//----- nvinfo : EIATTR_VRC_CTA_INIT_COUNT
	.align		4
        /*0034*/ 	.byte	0x02, 0x4a
	.zero		1
	.zero		1


	//----- nvinfo : EIATTR_EXIT_INSTR_OFFSETS
	.align		4
        /*0038*/ 	.byte	0x04, 0x1c
        /*003a*/ 	.short	(.L_1489 - .L_1488)


	//   ....[0]....
.L_1488:
        /*003c*/ 	.word	0x000000e0


	//   ....[1]....
        /*0040*/ 	.word	0x00001e50


	//   ....[2]....
        /*0044*/ 	.word	0x00001e90


	//   ....[3]....
        /*0048*/ 	.word	0x00002d90


	//   ....[4]....
        /*004c*/ 	.word	0x00003bc0


	//----- nvinfo : EIATTR_MAX_THREADS
	.align		4
.L_1489:
        /*0050*/ 	.byte	0x04, 0x05
        /*0052*/ 	.short	(.L_1491 - .L_1490)
.L_1490:
        /*0054*/ 	.word	0x00000100
        /*0058*/ 	.word	0x00000001
        /*005c*/ 	.word	0x00000001


	//----- nvinfo : EIATTR_CRS_STACK_SIZE
	.align		4
.L_1491:
        /*0060*/ 	.byte	0x04, 0x1e
        /*0062*/ 	.short	(.L_1493 - .L_1492)
.L_1492:
        /*0064*/ 	.word	0x00000000


	//----- nvinfo : EIATTR_CBANK_PARAM_SIZE
	.align		4
.L_1493:
        /*0068*/ 	.byte	0x03, 0x19
        /*006a*/ 	.short	0x0070


	//----- nvinfo : EIATTR_PARAM_CBANK
	.align		4
        /*006c*/ 	.byte	0x04, 0x0a
        /*006e*/ 	.short	(.L_1495 - .L_1494)
	.align		4
.L_1494:
        /*0070*/ 	.word	index@(.nv.constant0._ZN3cub18CUB_300001_SM_10306detail8for_each13static_kernelINS2_12policy_hub_t12policy_500_tElNS2_12op_wrapper_tIlZZZZZN2at6native36add_out_dense_sparse_compressed_cudaERNS7_6TensorERKS9_SC_RKN3c106ScalarEENKUlvE_clEvENKUlvE11_clEvENKUlvE_clEvENKUlvE_clEvEUllE_N6thrust24THRUST_300001_SM_1030_NS17counting_iteratorIlNSN_11use_defaultESP_SP_EEEEEEvT0_T1_)
        /*0074*/ 	.short	0x0380
        /*0076*/ 	.short	0x0070


	//----- nvinfo : EIATTR_SW_WAR
	.align		4
.L_1495:
        /*0078*/ 	.byte	0x04, 0x36
        /*007a*/ 	.short	(.L_1497 - .L_1496)
.L_1496:
        /*007c*/ 	.word	0x00000008
.L_1497:


//--------------------- .nv.info._ZN3cub18CUB_300001_SM_10306detail8for_each13static_kernelINS2_12policy_hub_t12policy_500_tElNS2_12op_wrapper_tIlZZZZZN2at6native36add_out_dense_sparse_compressed_cudaERNS7_6TensorERKS9_SC_RKN3c106ScalarEENKUlvE_clEvENKUlvE10_clEvENKUlvE_clEvENKUlvE0_clEvEUllE_N6thrust24THRUST_300001_SM_1030_NS17counting_iteratorIlNSN_11use_defaultESP_SP_EEEEEEvT0_T1_ --------------------------
	.section	.nv.info._ZN3cub18CUB_300001_SM_10306detail8for_each13static_kernelINS2_12policy_hub_t12policy_500_tElNS2_12op_wrapper_tIlZZZZZN2at6native36add_out_dense_sparse_compressed_cudaERNS7_6TensorERKS9_SC_RKN3c106ScalarEENKUlvE_clEvENKUlvE10_clEvENKUlvE_clEvENKUlvE0_clEvEUllE_N6thrust24THRUST_300001_SM_1030_NS17counting_iteratorIlNSN_11use_defaultESP_SP_EEEEEEvT0_T1_,"",@"SHT_CUDA_INFO"
	.sectionflags	@""
	.align	4


	//----- nvinfo : EIATTR_CUDA_API_VERSION
	.align		4
        /*0000*/ 	.byte	0x04, 0x37
        /*0002*/ 	.short	(.L_1499 - .L_1498)
.L_1498:
        /*0004*/ 	.word	0x00000082


	//----- nvinfo : EIATTR_KPARAM_INFO
	.align		4
.L_1499:
        /*0008*/ 	.byte	0x04, 0x17
        /*000a*/ 	.short	(.L_1501 - .L_1500)
.L_1500:
        /*000c*/ 	.word	0x00000000
        /*0010*/ 	.short	0x0001
        /*0012*/ 	.short	0x0008
        /*0014*/ 	.byte	0x00, 0xf0, 0xa1, 0x01


	//----- nvinfo : EIATTR_KPARAM_INFO
	.align		4
.L_1501:
        /*0018*/ 	.byte	0x04, 0x17
        /*001a*/ 	.short	(.L_1503 - .L_1502)
.L_1502:
        /*001c*/ 	.word	0x00000000
        /*0020*/ 	.short	0x0000
        /*0022*/ 	.short	0x0000
        /*0024*/ 	.byte	0x00, 0xf0, 0x21, 0x00


	//----- nvinfo : EIATTR_SPARSE_MMA_MASK
	.align		4
.L_1503:
        /*0028*/ 	.byte	0x03, 0x50
        /*002a*/ 	.short	0x0000


	//----- nvinfo : EIATTR_MAXREG_COUNT
	.align		4
        /*002c*/ 	.byte	0x03, 0x1b
        /*002e*/ 	.short	0x00ff


	//----- nvinfo : EIATTR_MERCURY_ISA_VERSION
	.align		4
        /*0030*/ 	.byte	0x03, 0x5f
        /*0032*/ 	.short	0x0101


	//----- nvinfo : EIATTR_VRC_CTA_INIT_COUNT
	.align		4
        /*0034*/ 	.byte	0x02, 0x4a
	.zero		1
	.zero		1


	//----- nvinfo : EIATTR_EXIT_INSTR_OFFSETS
	.align		4
        /*0038*/ 	.byte	0x04, 0x1c
        /*003a*/ 	.short	(.L_1505 - .L_1504)


	//   ....[0]....
.L_1504:
        /*003c*/ 	.word	0x000000d0


	//   ....[1]....
        /*0040*/ 	.word	0x000019b0


	//   ....[2]....
        /*0044*/ 	.word	0x00001a20


	//   ....[3]....
        /*0048*/ 	.word	0x00002740


	//   ....[4]....
        /*004c*/ 	.word	0x00003340


	//----- nvinfo : EIATTR_MAX_THREADS
	.align		4
.L_1505:
        /*0050*/ 	.byte	0x04, 0x05
        /*0052*/ 	.short	(.L_1507 - .L_1506)
.L_1506:
        /*0054*/ 	.word	0x00000100
        /*0058*/ 	.word	0x00000001
        /*005c*/ 	.word	0x00000001


	//----- nvinfo : EIATTR_CRS_STACK_SIZE
	.align		4
.L_1507:
        /*0060*/ 	.byte	0x04, 0x1e
        /*0062*/ 	.short	(.L_1509 - .L_1508)
.L_1508:
        /*0064*/ 	.word	0x00000000


	//----- nvinfo : EIATTR_CBANK_PARAM_SIZE
	.align		4
.L_1509:
        /*0068*/ 	.byte	0x03, 0x19
        /*006a*/ 	.short	0x0070


	//----- nvinfo : EIATTR_PARAM_CBANK
	.align		4
        /*006c*/ 	.byte	0x04, 0x0a
        /*006e*/ 	.short	(.L_1511 - .L_1510)
	.align		4
.L_1510:
        /*0070*/ 	.word	index@(.nv.constant0._ZN3cub18CUB_300001_SM_10306detail8for_each13static_kernelINS2_12policy_hub_t12policy_500_tElNS2_12op_wrapper_tIlZZZZZN2at6native36add_out_dense_sparse_compressed_cudaERNS7_6TensorERKS9_SC_RKN3c106ScalarEENKUlvE_clEvENKUlvE10_clEvENKUlvE_clEvENKUlvE0_clEvEUllE_N6thrust24THRUST_300001_SM_1030_NS17counting_iteratorIlNSN_11use_defaultESP_SP_EEEEEEvT0_T1_)
        /*0074*/ 	.short	0x0380
        /*0076*/ 	.short	0x0070


	//----- nvinfo : EIATTR_SW_WAR
	.align		4
.L_1511:
        /*0078*/ 	.byte	0x04, 0x36
        /*007a*/ 	.short	(.L_1513 - .L_1512)
.L_1512:
        /*007c*/ 	.word	0x00000008
.L_1513:


//--------------------- .nv.info._ZN3cub18CUB_300001_SM_10306detail8for_each13static_kernelINS2_12policy_hub_t12policy_500_tElNS2_12op_wrapper_tIlZZZZZN2at6native36add_out_dense_sparse_compressed_cudaERNS7_6TensorERKS9_SC_RKN3c106ScalarEENKUlvE_clEvENKUlvE10_clEvENKUlvE_clEvENKUlvE_clEvEUllE_N6thrust24THRUST_300001_SM_1030_NS17counting_iteratorIlNSN_11use_defaultESP_SP_EEEEEEvT0_T1_ --------------------------
	.section	.nv.info._ZN3cub18CUB_300001_SM_10306detail8for_each13static_kernelINS2_12policy_hub_t12policy_500_tElNS2_12op_wrapper_tIlZZZZZN2at6native36add_out_dense_sparse_compressed_cudaERNS7_6TensorERKS9_SC_RKN3c106ScalarEENKUlvE_clEvENKUlvE10_clEvENKUlvE_clEvENKUlvE_clEvEUllE_N6thrust24THRUST_300001_SM_1030_NS17counting_iteratorIlNSN_11use_defaultESP_SP_EEEEEEvT0_T1_,"",@"SHT_CUDA_INFO"
	.sectionflags	@""
	.align	4


	//----- nvinfo : EIATTR_CUDA_API_VERSION
	.align		4
        /*0000*/ 	.byte	0x04, 0x37
        /*0002*/ 	.short	(.L_1515 - .L_1514)
.L_1514:
        /*0004*/ 	.word	0x00000082


	//----- nvinfo : EIATTR_KPARAM_INFO
	.align		4
.L_1515:
        /*0008*/ 	.byte	0x04, 0x17
        /*000a*/ 	.short	(.L_1517 - .L_1516)
.L_1516:
        /*000c*/ 	.word	0x00000000
        /*0010*/ 	.short	0x0001
        /*0012*/ 	.short	0x0008
        /*0014*/ 	.byte	0x00, 0xf0, 0xa1, 0x01


	//----- nvinfo : EIATTR_KPARAM_INFO
	.align		4
.L_1517:
        /*0018*/ 	.byte	0x04, 0x17
        /*001a*/ 	.short	(.L_1519 - .L_1518)
.L_1518:
        /*001c*/ 	.word	0x00000000
        /*0020*/ 	.short	0x0000
        /*0022*/ 	.short	0x0000
        /*0024*/ 	.byte	0x00, 0xf0, 0x21, 0x00


	//----- nvinfo : EIATTR_SPARSE_MMA_MASK
	.align		4
.L_1519:
        /*0028*/ 	.byte	0x03, 0x50
        /*002a*/ 	.short	0x0000


	//----- nvinfo : EIATTR_MAXREG_COUNT
	.align		4
        /*002c*/ 	.byte	0x03, 0x1b
        /*002e*/ 	.short	0x00ff


	//----- nvinfo : EIATTR_MERCURY_ISA_VERSION
	.align		4
        /*0030*/ 	.byte	0x03, 0x5f
        /*0032*/ 	.short	0x0101


	//----- nvinfo : EIATTR_VRC_CTA_INIT_COUNT
	.align		4
        /*0034*/ 	.byte	0x02, 0x4a
	.zero		1
	.zero		1


	//----- nvinfo : EIATTR_EXIT_INSTR_OFFSETS
	.align		4
        /*0038*/ 	.byte	0x04, 0x1c
        /*003a*/ 	.short	(.L_1521 - .L_1520)


	//   ....[0]....
.L_1520:
        /*003c*/ 	.word	0x000000d0


	//   ....[1]....
        /*0040*/ 	.word	0x000019c0


	//   ....[2]....
        /*0044*/ 	.word	0x00001a00


	//   ....[3]....
        /*0048*/ 	.word	0x00002700


	//   ....[4]....
        /*004c*/ 	.word	0x000032f0


	//----- nvinfo : EIATTR_MAX_THREADS
	.align		4
.L_1521:
        /*0050*/ 	.byte	0x04, 0x05
        /*0052*/ 	.short	(.L_1523 - .L_1522)
.L_1522:
        /*0054*/ 	.word	0x00000100
        /*0058*/ 	.word	0x00000001
        /*005c*/ 	.word	0x00000001


	//----- nvinfo : EIATTR_CRS_STACK_SIZE
	.align		4
.L_1523:
        /*0060*/ 	.byte	0x04, 0x1e
        /*0062*/ 	.short	(.L_1525 - .L_1524)
.L_1524:
        /*0064*/ 	.word	0x00000000


	//----- nvinfo : EIATTR_CBANK_PARAM_SIZE
	.align		4
.L_1525:
        /*0068*/ 	.byte	0x03, 0x19
        /*006a*/ 	.short	0x0070


	//----- nvinfo : EIATTR_PARAM_CBANK
	.align		4
        /*006c*/ 	.byte	0x04, 0x0a
        /*006e*/ 	.short	(.L_1527 - .L_1526)
	.align		4
.L_1526:
        /*0070*/ 	.word	index@(.nv.constant0._ZN3cub18CUB_300001_SM_10306detail8for_each13static_kernelINS2_12policy_hub_t12policy_500_tElNS2_12op_wrapper_tIlZZZZZN2at6native36add_out_dense_sparse_compressed_cudaERNS7_6TensorERKS9_SC_RKN3c106ScalarEENKUlvE_clEvENKUlvE10_clEvENKUlvE_clEvENKUlvE_clEvEUllE_N6thrust24THRUST_300001_SM_1030_NS17counting_iteratorIlNSN_11use_defaultESP_SP_EEEEEEvT0_T1_)
        /*0074*/ 	.short	0x0380
        /*0076*/ 	.short	0x0070


	//----- nvinfo : EIATTR_SW_WAR
	.align		4
.L_1527:
        /*0078*/ 	.byte	0x04, 0x36
        /*007a*/ 	.short	(.L_1529 - .L_1528)
.L_1528:
        /*007c*/ 	.word	0x00000008
.L_1529:


//--------------------- .nv.info._ZN3cub18CUB_300001_SM_10306detail8for_each13static_kernelINS2_12policy_hub_t12policy_500_tElNS2_12op_wrapper_tIlZZZZZN2at6native36add_out_dense_sparse_compressed_cudaERNS7_6TensorERKS9_SC_RKN3c106ScalarEENKUlvE_clEvENKUlvE9_clEvENKUlvE_clEvENKUlvE0_clEvEUllE_N6thrust24THRUST_300001_SM_1030_NS17counting_iteratorIlNSN_11use_defaultESP_SP_EEEEEEvT0_T1_ --------------------------
	.section	.nv.info._ZN3cub18CUB_300001_SM_10306detail8for_each13static_kernelINS2_12policy_hub_t12policy_500_tElNS2_12op_wrapper_tIlZZZZZN2at6native36add_out_dense_sparse_compressed_cudaERNS7_6TensorERKS9_SC_RKN3c106ScalarEENKUlvE_clEvENKUlvE9_clEvENKUlvE_clEvENKUlvE0_clEvEUllE_N6thrust24THRUST_300001_SM_1030_NS17counting_iteratorIlNSN_11use_defaultESP_SP_EEEEEEvT0_T1_,"",@"SHT_CUDA_INFO"
	.sectionflags	@""
	.align	4


	//----- nvinfo : EIATTR_CUDA_API_VERSION
	.align		4
        /*0000*/ 	.byte	0x04, 0x37
        /*0002*/ 	.short	(.L_1531 - .L_1530)
.L_1530:
        /*0004*/ 	.word	0x00000082


	//----- nvinfo : EIATTR_KPARAM_INFO
	.align		4
.L_1531:
        /*0008*/ 	.byte	0x04, 0x17
        /*000a*/ 	.short	(.L_1533 - .L_1532)
.L_1532:
        /*000c*/ 	.word	0x00000000
        /*0010*/ 	.short	0x0001
        /*0012*/ 	.short	0x0008
        /*0014*/ 	.byte	0x00, 0xf0, 0xa1, 0x01


	//----- nvinfo : EIATTR_KPARAM_INFO
	.align		4
.L_1533:
        /*0018*/ 	.byte	0x04, 0x17
        /*001a*/ 	.short	(.L_1535 - .L_1534)
.L_1534:
        /*001c*/ 	.word	0x00000000
        /*0020*/ 	.short	0x0000
        /*0022*/ 	.short	0x0000
        /*0024*/ 	.byte	0x00, 0xf0, 0x21, 0x00


	//----- nvinfo : EIATTR_SPARSE_MMA_MASK
	.align		4
.L_1535:
        /*0028*/ 	.byte	0x03, 0x50
        /*002a*/ 	.short	0x0000


	//----- nvinfo : EIATTR_MAXREG_COUNT
	.align		4
        /*002c*/ 	.byte	0x03, 0x1b
        /*002e*/ 	.short	0x00ff


	//----- nvinfo : EIATTR_MERCURY_ISA_VERSION
	.align		4
        /*0030*/ 	.byte	0x03, 0x5f
        /*0032*/ 	.short	0x0101


	//----- nvinfo : EIATTR_VRC_CTA_INIT_COUNT
	.align		4
        /*0034*/ 	.byte	0x02, 0x4a
	.zero		1
	.zero		1


	//----- nvinfo : EIATTR_EXIT_INSTR_OFFSETS
	.align		4
        /*0038*/ 	.byte	0x04, 0x1c
        /*003a*/ 	.short	(.L_1537 - .L_1536)


	//   ....[0]....
.L_1536:
        /*003c*/ 	.word	0x000000d0


	//   ....[1]....
        /*0040*/ 	.word	0x00001e70


	//   ....[2]....
        /*0044*/ 	.word	0x00001ee0


	//   ....[3]....
        /*0048*/ 	.word	0x00002e20


	//   ....[4]....
        /*004c*/ 	.word	0x00003c70


	//----- nvinfo : EIATTR_MAX_THREADS
	.align		4
.L_1537:
        /*0050*/ 	.byte	0x04, 0x05
        /*0052*/ 	.short	(.L_1539 - .L_1538)
.L_1538:
        /*0054*/ 	.word	0x00000100
        /*0058*/ 	.word	0x00000001
        /*005c*/ 	.word	0x00000001


	//----- nvinfo : EIATTR_CRS_STACK_SIZE
	.align		4
.L_1539:
        /*0060*/ 	.byte	0x04, 0x1e
        /*0062*/ 	.short	(.L_1541 - .L_1540)
.L_1540:
        /*0064*/ 	.word	0x00000000


	//----- nvinfo : EIATTR_CBANK_PARAM_SIZE
	.align		4
.L_1541:
        /*0068*/ 	.byte	0x03, 0x19
        /*006a*/ 	.short	0x0070


	//----- nvinfo : EIATTR_PARAM_CBANK
	.align		4
        /*006c*/ 	.byte	0x04, 0x0a
        /*006e*/ 	.short	(.L_1543 - .L_1542)
	.align		4
.L_1542:
        /*0070*/ 	.word	index@(.nv.constant0._ZN3cub18CUB_300001_SM_10306detail8for_each13static_kernelINS2_12policy_hub_t12policy_500_tElNS2_12op_wrapper_tIlZZZZZN2at6native36add_out_dense_sparse_compressed_cudaERNS7_6TensorERKS9_SC_RKN3c106ScalarEENKUlvE_clEvENKUlvE9_clEvENKUlvE_clEvENKUlvE0_clEvEUllE_N6thrust24THRUST_300001_SM_1030_NS17counting_iteratorIlNSN_11use_defaultESP_SP_EEEEEEvT0_T1_)
        /*0074*/ 	.short	0x0380
        /*0076*/ 	.short	0x0070


	//----- nvinfo : EIATTR_SW_WAR
	.align		4
.L_1543:
        /*0078*/ 	.byte	0x04, 0x36
        /*007a*/ 	.short	(.L_1545 - .L_1544)
.L_1544:
        /*007c*/ 	.word	0x00000008
.L_1545:


//--------------------- .nv.info._ZN3cub18CUB_300001_SM_10306detail8for_each13static_kernelINS2_12policy_hub_t12policy_500_tElNS2_12op_wrapper_tIlZZZZZN2at6native36add_out_dense_sparse_compressed_cudaERNS7_6TensorERKS9_SC_RKN3c106ScalarEENKUlvE_clEvENKUlvE9_clEvENKUlvE_clEvENKUlvE_clEvEUllE_N6thrust24THRUST_300001_SM_1030_NS17counting_iteratorIlNSN_11use_defaultESP_SP_EEEEEEvT0_T1_ --------------------------
	.section	.nv.info._ZN3cub18CUB_300001_SM_10306detail8for_each13static_kernelINS2_12policy_hub_t12policy_500_tElNS2_12op_wrapper_tIlZZZZZN2at6native36add_out_dense_sparse_compressed_cudaERNS7_6TensorERKS9_SC_RKN3c106ScalarEENKUlvE_clEvENKUlvE9_clEvENKUlvE_clEvENKUlvE_clEvEUllE_N6thrust24THRUST_300001_SM_1030_NS17counting_iteratorIlNSN_11use_defaultESP_SP_EEEEEEvT0_T1_,"",@"SHT_CUDA_INFO"
	.sectionflags	@""
	.align	4


	//----- nvinfo : EIATTR_CUDA_API_VERSION
	.align		4
        /*0000*/ 	.byte	0x04, 0x37
        /*0002*/ 	.short	(.L_1547 - .L_1546)
.L_1546:
        /*0004*/ 	.word	0x00000082


	//----- nvinfo : EIATTR_KPARAM_INFO
	.align		4
.L_1547:
        /*0008*/ 	.byte	0x04, 0x17
        /*000a*/ 	.short	(.L_1549 - .L_1548)
.L_1548:
        /*000c*/ 	.word	0x00000000
        /*0010*/ 	.short	0x0001
        /*0012*/ 	.short	0x0008
        /*0014*/ 	.byte	0x00, 0xf0, 0xa1, 0x01


	//----- nvinfo : EIATTR_KPARAM_INFO
	.align		4
.L_1549:
        /*0018*/ 	.byte	0x04, 0x17
        /*001a*/ 	.short	(.L_1551 - .L_1550)
.L_1550:
        /*001c*/ 	.word	0x00000000
        /*0020*/ 	.short	0x0000
        /*0022*/ 	.short	0x0000
        /*0024*/ 	.byte	0x00, 0xf0, 0x21, 0x00


	//----- nvinfo : EIATTR_SPARSE_MMA_MASK
	.align		4
.L_1551:
        /*0028*/ 	.byte	0x03, 0x50
        /*002a*/ 	.short	0x0000


	//----- nvinfo : EIATTR_MAXREG_COUNT
	.align		4
        /*002c*/ 	.byte	0x03, 0x1b
        /*002e*/ 	.short	0x00ff


	//----- nvinfo : EIATTR_MERCURY_ISA_VERSION
	.align		4
        /*0030*/ 	.byte	0x03, 0x5f
        /*0032*/ 	.short	0x0101


	//----- nvinfo : EIATTR_VRC_CTA_INIT_COUNT
	.align		4
        /*0034*/ 	.byte	0x02, 0x4a
	.zero		1
	.zero		1


	//----- nvinfo : EIATTR_EXIT_INSTR_OFFSETS
	.align		4
        /*0038*/ 	.byte	0x04, 0x1c
        /*003a*/ 	.short	(.L_1553 - .L_1552)


	//   ....[0]....
.L_1552:
        /*003c*/ 	.word	0x000000d0


	//   ....[1]....
        /*0040*/ 	.word	0x00001e20


	//   ....[2]....
        /*0044*/ 	.word	0x00001e60


	//   ....[3]....
        /*0048*/ 	.word	0x00002d70


	//   ....[4]....
        /*004c*/ 	.word	0x00003ba0


	//----- nvinfo : EIATTR_MAX_THREADS
	.align		4
.L_1553:
        /*0050*/ 	.byte	0x04, 0x05
        /*0052*/ 	.short	(.L_1555 - .L_1554)
.L_1554:
        /*0054*/ 	.word	0x00000100
        /*0058*/ 	.word	0x00000001
        /*005c*/ 	.word	0x00000001


	//----- nvinfo : EIATTR_CRS_STACK_SIZE
	.align		4
.L_1555:
        /*0060*/ 	.byte	0x04, 0x1e
        /*0062*/ 	.short	(.L_1557 - .L_1556)
.L_1556:
        /*0064*/ 	.word	0x00000000


	//----- nvinfo : EIATTR_CBANK_PARAM_SIZE
	.align		4
.L_1557:
        /*0068*/ 	.byte	0x03, 0x19
        /*006a*/ 	.short	0x0070


	//----- nvinfo : EIATTR_PARAM_CBANK
	.align		4
        /*006c*/ 	.byte	0x04, 0x0a
        /*006e*/ 	.short	(.L_1559 - .L_1558)
	.align		4
.L_1558:
        /*0070*/ 	.word	index@(.nv.constant0._ZN3cub18CUB_300001_SM_10306detail8for_each13static_kernelINS2_12policy_hub_t12policy_500_tElNS2_12op_wrapper_tIlZZZZZN2at6native36add_out_dense_sparse_compressed_cudaERNS7_6TensorERKS9_SC_RKN3c106ScalarEENKUlvE_clEvENKUlvE9_clEvENKUlvE_clEvENKUlvE_clEvEUllE_N6thrust24THRUST_300001_SM_1030_NS17counting_iteratorIlNSN_11use_defaultESP_SP_EEEEEEvT0_T1_)
        /*0074*/ 	.short	0x0380
        /*0076*/ 	.short	0x0070


	//----- nvinfo : EIATTR_SW_WAR
	.align		4
.L_1559:
        /*0078*/ 	.byte	0x04, 0x36
        /*007a*/ 	.short	(.L_1561 - .L_1560)
.L_1560:
        /*007c*/ 	.word	0x00000008
.L_1561:


//--------------------- .nv.info._ZN3cub18CUB_300001_SM_10306detail8for_each13static_kernelINS2_12policy_hub_t12policy_500_tElNS2_12op_wrapper_tIlZZZZZN2at6native36add_out_dense_sparse_compressed_cudaERNS7_6TensorERKS9_SC_RKN3c106ScalarEENKUlvE_clEvENKUlvE8_clEvENKUlvE_clEvENKUlvE0_clEvEUllE_N6thrust24THRUST_300001_SM_1030_NS17counting_iteratorIlNSN_11use_defaultESP_SP_EEEEEEvT0_T1_ --------------------------
	.section	.nv.info._ZN3cub18CUB_300001_SM_10306detail8for_each13static_kernelINS2_12policy_hub_t12policy_500_tElNS2_12op_wrapper_tIlZZZZZN2at6native36add_out_dense_sparse_compressed_cudaERNS7_6TensorERKS9_SC_RKN3c106ScalarEENKUlvE_clEvENKUlvE8_clEvENKUlvE_clEvENKUlvE0_clEvEUllE_N6thrust24THRUST_300001_SM_1030_NS17counting_iteratorIlNSN_11use_defaultESP_SP_EEEEEEvT0_T1_,"",@"SHT_CUDA_INFO"
	.sectionflags	@""
	.align	4


	//----- nvinfo : EIATTR_CUDA_API_VERSION
	.align		4
        /*0000*/ 	.byte	0x04, 0x37
        /*0002*/ 	.short	(.L_1563 - .L_1562)
.L_1562:
        /*0004*/ 	.word	0x00000082


	//----- nvinfo : EIATTR_KPARAM_INFO
	.align		4
.L_1563:
        /*0008*/ 	.byte	0x04, 0x17
        /*000a*/ 	.short	(.L_1565 - .L_1564)
.L_1564:
        /*000c*/ 	.word	0x00000000
        /*0010*/ 	.short	0x0001
        /*0012*/ 	.short	0x0008
        /*0014*/ 	.byte	0x00, 0xf0, 0xa1, 0x01


	//----- nvinfo : EIATTR_KPARAM_INFO
	.align		4
.L_1565:
        /*0018*/ 	.byte	0x04, 0x17
        /*001a*/ 	.short	(.L_1567 - .L_1566)
.L_1566:
        /*001c*/ 	.word	0x00000000
        /*0020*/ 	.short	0x0000
        /*0022*/ 	.short	0x0000
        /*0024*/ 	.byte	0x00, 0xf0, 0x21, 0x00


	//----- nvinfo : EIATTR_SPARSE_MMA_MASK
	.align		4
.L_1567:
        /*0028*/ 	.byte	0x03, 0x50
        /*002a*/ 	.short	0x0000


	//----- nvinfo : EIATTR_MAXREG_COUNT
	.align		4
        /*002c*/ 	.byte	0x03, 0x1b
        /*002e*/ 	.short	0x00ff


	//----- nvinfo : EIATTR_MERCURY_ISA_VERSION
	.align		4
        /*0030*/ 	.byte	0x03, 0x5f
        /*0032*/ 	.short	0x0101


	//----- nvinfo : EIATTR_VRC_CTA_INIT_COUNT
	.align		4
        /*0034*/ 	.byte	0x02, 0x4a
	.zero		1
	.zero		1


	//----- nvinfo : EIATTR_EXIT_INSTR_OFFSETS
	.align		4
        /*0038*/ 	.byte	0x04, 0x1c
        /*003a*/ 	.short	(.L_1569 - .L_1568)


	//   ....[0]....
.L_1568:
        /*003c*/ 	.word	0x000000d0


	//   ....[1]....
        /*0040*/ 	.word	0x00002540


	//   ....[2]....
        /*0044*/ 	.word	0x000025b0


	//   ....[3]....
        /*0048*/ 	.word	0x00003870


	//   ....[4]....
        /*004c*/ 	.word	0x00004a30


	//----- nvinfo : EIATTR_MAX_THREADS
	.align		4
.L_1569:
        /*0050*/ 	.byte	0x04, 0x05
        /*0052*/ 	.short	(.L_1571 - .L_1570)
.L_1570:
        /*0054*/ 	.word	0x00000100
        /*0058*/ 	.word	0x00000001
        /*005c*/ 	.word	0x00000001


	//----- nvinfo : EIATTR_CRS_STACK_SIZE
	.align		4
.L_1571:
        /*0060*/ 	.byte	0x04, 0x1e
        /*0062*/ 	.short	(.L_1573 - .L_1572)
.L_1572:
        /*0064*/ 	.word	0x00000000


	//----- nvinfo : EIATTR_CBANK_PARAM_SIZE
	.align		4
.L_1573:
        /*0068*/ 	.byte	0x03, 0x19
        /*006a*/ 	.short	0x0070


	//----- nvinfo : EIATTR_PARAM_CBANK
	.align		4
        /*006c*/ 	.byte	0x04, 0x0a
        /*006e*/ 	.short	(.L_1575 - .L_1574)
	.align		4
.L_1574:
        /*0070*/ 	.word	index@(.nv.constant0._ZN3cub18CUB_300001_SM_10306detail8for_each13static_kernelINS2_12policy_hub_t12policy_500_tElNS2_12op_wrapper_tIlZZZZZN2at6native36add_out_dense_sparse_compressed_cudaERNS7_6TensorERKS9_SC_RKN3c106ScalarEENKUlvE_clEvENKUlvE8_clEvENKUlvE_clEvENKUlvE0_clEvEUllE_N6thrust24THRUST_300001_SM_1030_NS17counting_iteratorIlNSN_11use_defaultESP_SP_EEEEEEvT0_T1_)
        /*0074*/ 	.short	0x0380
        /*0076*/ 	.short	0x0070


	//----- nvinfo : EIATTR_SW_WAR
	.align		4
.L_1575:
        /*0078*/ 	.byte	0x04, 0x36
        /*007a*/ 	.short	(.L_1577 - .L_1576)
.L_1576:
        /*007c*/ 	.word	0x00000008
.L_1577:


//--------------------- .nv.info._ZN3cub18CUB_300001_SM_10306detail8for_each13static_kernelINS2_12policy_hub_t12policy_500_tElNS2_12op_wrapper_tIlZZZZZN2at6native36add_out_dense_sparse_compressed_cudaERNS7_6TensorERKS9_SC_RKN3c106ScalarEENKUlvE_clEvENKUlvE8_clEvENKUlvE_clEvENKUlvE_clEvEUllE_N6thrust24THRUST_300001_SM_1030_NS17counting_iteratorIlNSN_11use_defaultESP_SP_EEEEEEvT0_T1_ --------------------------
	.section	.nv.info._ZN3cub18CUB_300001_SM_10306detail8for_each13static_kernelINS2_12policy_hub_t12policy_500_tElNS2_12op_wrapper_tIlZZZZZN2at6native36add_out_dense_sparse_compressed_cudaERNS7_6TensorERKS9_SC_RKN3c106ScalarEENKUlvE_clEvENKUlvE8_clEvENKUlvE_clEvENKUlvE_clEvEUllE_N6thrust24THRUST_300001_SM_1030_NS17counting_iteratorIlNSN_11use_defaultESP_SP_EEEEEEvT0_T1_,"",@"SHT_CUDA_INFO"
	.sectionflags	@""
	.align	4


	//----- nvinfo : EIATTR_CUDA_API_VERSION
	.align		4
        /*0000*/ 	.byte	0x04, 0x37
        /*0002*/ 	.short	(.L_1579 - .L_1578)
.L_1578:
        /*0004*/ 	.word	0x00000082


	//----- nvinfo : EIATTR_KPARAM_INFO
	.align		4
.L_1579:
        /*0008*/ 	.byte	0x04, 0x17
        /*000a*/ 	.short	(.L_1581 - .L_1580)
.L_1580:
        /*000c*/ 	.word	0x00000000
        /*0010*/ 	.short	0x0001
        /*0012*/ 	.short	0x0008
        /*0014*/ 	.byte	0x00, 0xf0, 0xa1, 0x01


	//----- nvinfo : EIATTR_KPARAM_INFO
	.align		4
.L_1581:
        /*0018*/ 	.byte	0x04, 0x17
        /*001a*/ 	.short	(.L_1583 - .L_1582)
.L_1582:
        /*001c*/ 	.word	0x00000000
        /*0020*/ 	.short	0x0000
        /*0022*/ 	.short	0x0000
        /*0024*/ 	.byte	0x00, 0xf0, 0x21, 0x00


	//----- nvinfo : EIATTR_SPARSE_MMA_MASK
	.align		4
.L_1583:
        /*0028*/ 	.byte	0x03, 0x50
        /*002a*/ 	.short	0x0000


	//----- nvinfo : EIATTR_MAXREG_COUNT
	.align		4
        /*002c*/ 	.byte	0x03, 0x1b
        /*002e*/ 	.short	0x00ff


	//----- nvinfo : EIATTR_MERCURY_ISA_VERSION
	.align		4
        /*0030*/ 	.byte	0x03, 0x5f
        /*0032*/ 	.short	0x0101


	//----- nvinfo : EIATTR_VRC_CTA_INIT_COUNT
	.align		4
        /*0034*/ 	.byte	0x02, 0x4a
	.zero		1
	.zero		1


	//----- nvinfo : EIATTR_EXIT_INSTR_OFFSETS
	.align		4
        /*0038*/ 	.byte	0x04, 0x1c
        /*003a*/ 	.short	(.L_1585 - .L_1584)


	//   ....[0]....
.L_1584:
        /*003c*/ 	.word	0x000000d0


	//   ....[1]....
        /*0040*/ 	.word	0x000024f0


	//   ....[2]....
        /*0044*/ 	.word	0x00002530


	//   ....[3]....
        /*0048*/ 	.word	0x00003790


	//   ....[4]....
        /*004c*/ 	.word	0x00004900


	//----- nvinfo : EIATTR_MAX_THREADS
	.align		4
.L_1585:
        /*0050*/ 	.byte	0x04, 0x05
        /*0052*/ 	.short	(.L_1587 - .L_1586)
.L_1586:
        /*0054*/ 	.word	0x00000100
        /*0058*/ 	.word	0x00000001
        /*005c*/ 	.word	0x00000001


	//----- nvinfo : EIATTR_CRS_STACK_SIZE
	.align		4
.L_1587:
        /*0060*/ 	.byte	0x04, 0x1e
        /*0062*/ 	.short	(.L_1589 - .L_1588)
.L_1588:
        /*0064*/ 	.word	0x00000000


	//----- nvinfo : EIATTR_CBANK_PARAM_SIZE
	.align		4
.L_1589:
        /*0068*/ 	.byte	0x03, 0x19
        /*006a*/ 	.short	0x0070


	//----- nvinfo : EIATTR_PARAM_CBANK
	.align		4
        /*006c*/ 	.byte	0x04, 0x0a
        /*006e*/ 	.short	(.L_1591 - .L_1590)
	.align		4
.L_1590:
        /*0070*/ 	.word	index@(.nv.constant0._ZN3cub18CUB_300001_SM_10306detail8for_each13static_kernelINS2_12policy_hub_t12policy_500_tElNS2_12op_wrapper_tIlZZZZZN2at6native36add_out_dense_sparse_compressed_cudaERNS7_6TensorERKS9_SC_RKN3c106ScalarEENKUlvE_clEvENKUlvE8_clEvENKUlvE_clEvENKUlvE_clEvEUllE_N6thrust24THRUST_300001_SM_1030_NS17counting_iteratorIlNSN_11use_defaultESP_SP_EEEEEEvT0_T1_)
        /*0074*/ 	.short	0x0380
        /*0076*/ 	.short	0x0070


	//----- nvinfo : EIATTR_SW_WAR
	.align		4
.L_1591:
        /*0078*/ 	.byte	0x04, 0x36
        /*007a*/ 	.short	(.L_1593 - .L_1592)
.L_1592:
        /*007c*/ 	.word	0x00000008
.L_1593:


//--------------------- .nv.info._ZN3cub18CUB_300001_SM_10306detail8for_each13static_kernelINS2_12policy_hub_t12policy_500_tElNS2_12op_wrapper_tIlZZZZZN2at6native36add_out_dense_sparse_compressed_cudaERNS7_6TensorERKS9_SC_RKN3c106ScalarEENKUlvE_clEvENKUlvE7_clEvENKUlvE_clEvENKUlvE0_clEvEUllE_N6thrust24THRUST_300001_SM_1030_NS17counting_iteratorIlNSN_11use_defaultESP_SP_EEEEEEvT0_T1_ --------------------------
	.section	.nv.info._ZN3cub18CUB_300001_SM_10306detail8for_each13static_kernelINS2_12policy_hub_t12policy_500_tElNS2_12op_wrapper_tIlZZZZZN2at6native36add_out_dense_sparse_compressed_cudaERNS7_6TensorERKS9_SC_RKN3c106ScalarEENKUlvE_clEvENKUlvE7_clEvENKUlvE_clEvENKUlvE0_clEvEUllE_N6thrust24THRUST_300001_SM_1030_NS17counting_iteratorIlNSN_11use_defaultESP_SP_EEEEEEvT0_T1_,"",@"SHT_CUDA_INFO"
	.sectionflags	@""
	.align	4


	//----- nvinfo : EIATTR_CUDA_API_VERSION
	.align		4
        /*0000*/ 	.byte	0x04, 0x37
        /*0002*/ 	.short	(.L_1595 - .L_1594)
.L_1594:
        /*0004*/ 	.word	0x00000082


	//----- nvinfo : EIATTR_KPARAM_INFO
	.align		4
.L_1595:
        /*0008*/ 	.byte	0x04, 0x17
        /*000a*/ 	.short	(.L_1597 - .L_1596)
.L_1596:
        /*000c*/ 	.word	0x00000000
        /*0010*/ 	.short	0x0001
        /*0012*/ 	.short	0x0008
        /*0014*/ 	.byte	0x00, 0xf0, 0xa1, 0x01


	//----- nvinfo : EIATTR_KPARAM_INFO
	.align		4
.L_1597:
        /*0018*/ 	.byte	0x04, 0x17
        /*001a*/ 	.short	(.L_1599 - .L_1598)
.L_1598:
        /*001c*/ 	.word	0x00000000
        /*0020*/ 	.short	0x0000
        /*0022*/ 	.short	0x0000
        /*0024*/ 	.byte	0x00, 0xf0, 0x21, 0x00


	//----- nvinfo : EIATTR_SPARSE_MMA_MASK
	.align		4
.L_1599:
        /*0028*/ 	.byte	0x03, 0x50
        /*002a*/ 	.short	0x0000


	//----- nvinfo : EIATTR_MAXREG_COUNT
	.align		4
        /*002c*/ 	.byte	0x03, 0x1b
        /*002e*/ 	.short	0x00ff


	//----- nvinfo : EIATTR_ANNOTATIONS
	.align		4
        /*0030*/ 	.byte	0x04, 0x55
        /*0032*/ 	.short	(.L_1601 - .L_1600)


	//   ....[0]....
.L_1600:
        /*0034*/ 	.word	0x00000001
        /*0038*/ 	.byte	0x30, 0x0f, 0x00, 0x00, 0x01, 0x00, 0x00, 0x00, 0x60, 0x0f, 0x00, 0x00, 0x01, 0x00, 0x00, 0x00
        /*0048*/ 	.byte	0xa0, 0x10, 0x00, 0x00, 0x01, 0x00, 0x00, 0x00, 0xc0, 0x10, 0x00, 0x00


	//----- nvinfo : EIATTR_MERCURY_ISA_VERSION
	.align		4
.L_1601:
        /*0054*/ 	.byte	0x03, 0x5f
        /*0056*/ 	.short	0x0101


	//----- nvinfo : EIATTR_VRC_CTA_INIT_COUNT
	.align		4
        /*0058*/ 	.byte	0x02, 0x4a
	.zero		1
	.zero		1


	//----- nvinfo : EIATTR_EXIT_INSTR_OFFSETS
	.align		4
        /*005c*/ 	.byte	0x04, 0x1c
        /*005e*/ 	.short	(.L_1603 - .L_1602)


	//   ....[0]....
.L_1602:
        /*0060*/ 	.word	0x000000e0


	//   ....[1]....
        /*0064*/ 	.word	0x00001d80


	//   ....[2]....
        /*0068*/ 	.word	0x00001df0


	//   ....[3]....
        /*006c*/ 	.word	0x00002cd0


	//   ....[4]....
        /*0070*/ 	.word	0x00003a80


	//----- nvinfo : EIATTR_MAX_THREADS
	.align		4
.L_1603:
        /*0074*/ 	.byte	0x04, 0x05
        /*0076*/ 	.short	(.L_1605 - .L_1604)
.L_1604:
        /*0078*/ 	.word	0x00000100
        /*007c*/ 	.word	0x00000001
        /*0080*/ 	.word	0x00000001


	//----- nvinfo : EIATTR_CRS_STACK_SIZE
	.align		4
.L_1605:
        /*0084*/ 	.byte	0x04, 0x1e
        /*0086*/ 	.short	(.L_1607 - .L_1606)
.L_1606:
        /*0088*/ 	.word	0x00000000


	//----- nvinfo : EIATTR_CBANK_PARAM_SIZE
	.align		4
.L_1607:
        /*008c*/ 	.byte	0x03, 0x19
        /*008e*/ 	.short	0x0070


	//----- nvinfo : EIATTR_PARAM_CBANK
	.align		4
        /*0090*/ 	.byte	0x04, 0x0a
        /*0092*/ 	.short	(.L_1609 - .L_1608)
	.align		4
.L_1608:
        /*0094*/ 	.word	index@(.nv.constant0._ZN3cub18CUB_300001_SM_10306detail8for_each13static_kernelINS2_12policy_hub_t12policy_500_tElNS2_12op_wrapper_tIlZZZZZN2at6native36add_out_dense_sparse_compressed_cudaERNS7_6TensorERKS9_SC_RKN3c106ScalarEENKUlvE_clEvENKUlvE7_clEvENKUlvE_clEvENKUlvE0_clEvEUllE_N6thrust24THRUST_300001_SM_1030_NS17counting_iteratorIlNSN_11use_defaultESP_SP_EEEEEEvT0_T1_)
        /*0098*/ 	.short	0x0380
        /*009a*/ 	.short	0x0070


	//----- nvinfo : EIATTR_SW_WAR
	.align		4
.L_1609:
        /*009c*/ 	.byte	0x04, 0x36
        /*009e*/ 	.short	(.L_1611 - .L_1610)
.L_1610:
        /*00a0*/ 	.word	0x00000008
.L_1611:


//--------------------- .nv.info._ZN3cub18CUB_300001_SM_10306detail8for_each13static_kernelINS2_12policy_hub_t12policy_500_tElNS2_12op_wrapper_tIlZZZZZN2at6native36add_out_dense_sparse_compressed_cudaERNS7_6TensorERKS9_SC_RKN3c106ScalarEENKUlvE_clEvENKUlvE7_clEvENKUlvE_clEvENKUlvE_clEvEUllE_N6thrust24THRUST_300001_SM_1030_NS17counting_iteratorIlNSN_11use_defaultESP_SP_EEEEEEvT0_T1_ --------------------------
	.section	.nv.info._ZN3cub18CUB_300001_SM_10306detail8for_each13static_kernelINS2_12policy_hub_t12policy_500_tElNS2_12op_wrapper_tIlZZZZZN2at6native36add_out_dense_sparse_compressed_cudaERNS7_6TensorERKS9_SC_RKN3c106ScalarEENKUlvE_clEvENKUlvE7_clEvENKUlvE_clEvENKUlvE_clEvEUllE_N6thrust24THRUST_300001_SM_1030_NS17counting_iteratorIlNSN_11use_defaultESP_SP_EEEEEEvT0_T1_,"",@"SHT_CUDA_INFO"
	.sectionflags	@""
	.align	4


	//----- nvinfo : EIATTR_CUDA_API_VERSION
	.align		4
        /*0000*/ 	.byte	0x04, 0x37
        /*0002*/ 	.short	(.L_1613 - .L_1612)
.L_1612:
        /*0004*/ 	.word	0x00000082


	//----- nvinfo : EIATTR_KPARAM_INFO
	.align		4
.L_1613:
        /*0008*/ 	.byte	0x04, 0x17
        /*000a*/ 	.short	(.L_1615 - .L_1614)
.L_1614:
        /*000c*/ 	.word	0x00000000
        /*0010*/ 	.short	0x0001
        /*0012*/ 	.short	0x0008
        /*0014*/ 	.byte	0x00, 0xf0, 0xa1, 0x01


	//----- nvinfo : EIATTR_KPARAM_INFO
	.align		4
.L_1615:
        /*0018*/ 	.byte	0x04, 0x17
        /*001a*/ 	.short	(.L_1617 - .L_1616)
.L_1616:
        /*001c*/ 	.word	0x00000000
        /*0020*/ 	.short	0x0000
        /*0022*/ 	.short	0x0000
        /*0024*/ 	.byte	0x00, 0xf0, 0x21, 0x00


	//----- nvinfo : EIATTR_SPARSE_MMA_MASK
	.align		4
.L_1617:
        /*0028*/ 	.byte	0x03, 0x50
        /*002a*/ 	.short	0x0000


	//----- nvinfo : EIATTR_MAXREG_COUNT
	.align		4
        /*002c*/ 	.byte	0x03, 0x1b
        /*002e*/ 	.short	0x00ff


	//----- nvinfo : EIATTR_ANNOTATIONS
	.align		4
        /*0030*/ 	.byte	0x04, 0x55
        /*0032*/ 	.short	(.L_1619 - .L_1618)


	//   ....[0]....
.L_1618:
        /*0034*/ 	.word	0x00000001
        /*0038*/ 	.byte	0xf0, 0x2b, 0x00, 0x00, 0x01, 0x00, 0x00, 0x00, 0x10, 0x2d, 0x00, 0x00


	//----- nvinfo : EIATTR_MERCURY_ISA_VERSION
	.align		4
.L_1619:
        /*0044*/ 	.byte	0x03, 0x5f
        /*0046*/ 	.short	0x0101


	//----- nvinfo : EIATTR_VRC_CTA_INIT_COUNT
	.align		4
        /*0048*/ 	.byte	0x02, 0x4a
	.zero		1
	.zero		1


	//----- nvinfo : EIATTR_EXIT_INSTR_OFFSETS
	.align		4
        /*004c*/ 	.byte	0x04, 0x1c
        /*004e*/ 	.short	(.L_1621 - .L_1620)


	//   ....[0]....
.L_1620:
        /*0050*/ 	.word	0x000000e0


	//   ....[1]....
        /*0054*/ 	.word	0x00001cc0


	//   ....[2]....
        /*0058*/ 	.word	0x00001d00


	//   ....[3]....
        /*005c*/ 	.word	0x00002b50


	//   ....[4]....
        /*0060*/ 	.word	0x00003900


	//----- nvinfo : EIATTR_MAX_THREADS
	.align		4
.L_1621:
        /*0064*/ 	.byte	0x04, 0x05
        /*0066*/ 	.short	(.L_1623 - .L_1622)
.L_1622:
        /*0068*/ 	.word	0x00000100
        /*006c*/ 	.word	0x00000001
        /*0070*/ 	.word	0x00000001


	//----- nvinfo : EIATTR_CRS_STACK_SIZE
	.align		4
.L_1623:
        /*0074*/ 	.byte	0x04, 0x1e
        /*0076*/ 	.short	(.L_1625 - .L_1624)
.L_1624:
        /*0078*/ 	.word	0x00000000


	//----- nvinfo : EIATTR_CBANK_PARAM_SIZE
	.align		4
.L_1625:
        /*007c*/ 	.byte	0x03, 0x19
        /*007e*/ 	.short	0x0070


	//----- nvinfo : EIATTR_PARAM_CBANK
	.align		4
        /*0080*/ 	.byte	0x04, 0x0a
        /*0082*/ 	.short	(.L_1627 - .L_1626)
	.align		4
.L_1626:
        /*0084*/ 	.word	index@(.nv.constant0._ZN3cub18CUB_300001_SM_10306detail8for_each13static_kernelINS2_12policy_hub_t12policy_500_tElNS2_12op_wrapper_tIlZZZZZN2at6native36add_out_dense_sparse_compressed_cudaERNS7_6TensorERKS9_SC_RKN3c106ScalarEENKUlvE_clEvENKUlvE7_clEvENKUlvE_clEvENKUlvE_clEvEUllE_N6thrust24THRUST_300001_SM_1030_NS17counting_iteratorIlNSN_11use_defaultESP_SP_EEEEEEvT0_T1_)
        /*0088*/ 	.short	0x0380
        /*008a*/ 	.short	0x0070


	//----- nvinfo : EIATTR_SW_WAR
	.align		4
.L_1627:
        /*008c*/ 	.byte	0x04, 0x36
        /*008e*/ 	.short	(.L_1629 - .L_1628)
.L_1628:
        /*0090*/ 	.word	0x00000008
.L_1629:


//--------------------- .nv.info._ZN3cub18CUB_300001_SM_10306detail8for_each13static_kernelINS2_12policy_hub_t12policy_500_tElNS2_12op_wrapper_tIlZZZZZN2at6native36add_out_dense_sparse_compressed_cudaERNS7_6TensorERKS9_SC_RKN3c106ScalarEENKUlvE_clEvENKUlvE6_clEvENKUlvE_clEvENKUlvE0_clEvEUllE_N6thrust24THRUST_300001_SM_1030_NS17counting_iteratorIlNSN_11use_defaultESP_SP_EEEEEEvT0_T1_ --------------------------
	.section	.nv.info._ZN3cub18CUB_300001_SM_10306detail8for_each13static_kernelINS2_12policy_hub_t12policy_500_tElNS2_12op_wrapper_tIlZZZZZN2at6native36add_out_dense_sparse_compressed_cudaERNS7_6TensorERKS9_SC_RKN3c106ScalarEENKUlvE_clEvENKUlvE6_clEvENKUlvE_clEvENKUlvE0_clEvEUllE_N6thrust24THRUST_300001_SM_1030_NS17counting_iteratorIlNSN_11use_defaultESP_SP_EEEEEEvT0_T1_,"",@"SHT_CUDA_INFO"
	.sectionflags	@""
	.align	4


	//----- nvinfo : EIATTR_CUDA_API_VERSION
	.align		4
        /*0000*/ 	.byte	0x04, 0x37
        /*0002*/ 	.short	(.L_1631 - .L_1630)
.L_1630:
        /*0004*/ 	.word	0x00000082


	//----- nvinfo : EIATTR_KPARAM_INFO
	.align		4
.L_1631:
        /*0008*/ 	.byte	0x04, 0x17
        /*000a*/ 	.short	(.L_1633 - .L_1632)
.L_1632:
        /*000c*/ 	.word	0x00000000
        /*0010*/ 	.short	0x0001
        /*0012*/ 	.short	0x0010
        /*0014*/ 	.byte	0x00, 0xf0, 0x01, 0x02


	//----- nvinfo : EIATTR_KPARAM_INFO
	.align		4
.L_1633:
        /*0018*/ 	.byte	0x04, 0x17
        /*001a*/ 	.short	(.L_1635 - .L_1634)
.L_1634:
        /*001c*/ 	.word	0x00000000
        /*0020*/ 	.short	0x0000
        /*0022*/ 	.short	0x0000
        /*0024*/ 	.byte	0x00, 0xf0, 0x21, 0x00


	//----- nvinfo : EIATTR_SPARSE_MMA_MASK
	.align		4
.L_1635:
        /*0028*/ 	.byte	0x03, 0x50
        /*002a*/ 	.short	0x0000


	//----- nvinfo : EIATTR_MAXREG_COUNT
	.align		4
        /*002c*/ 	.byte	0x03, 0x1b
        /*002e*/ 	.short	0x00ff


	//----- nvinfo : EIATTR_MERCURY_ISA_VERSION
	.align		4
        /*0030*/ 	.byte	0x03, 0x5f
        /*0032*/ 	.short	0x0101


	//----- nvinfo : EIATTR_VRC_CTA_INIT_COUNT
	.align		4
        /*0034*/ 	.byte	0x02, 0x4a
	.zero		1
	.zero		1


	//----- nvinfo : EIATTR_EXIT_INSTR_OFFSETS
	.align		4
        /*0038*/ 	.byte	0x04, 0x1c
        /*003a*/ 	.short	(.L_1637 - .L_1636)


	//   ....[0]....
.L_1636:
        /*003c*/ 	.word	0x000000d0


	//   ....[1]....
        /*0040*/ 	.word	0x00002f80


	//   ....[2]....
        /*0044*/ 	.word	0x00002ff0


	//   ....[3]....
        /*0048*/ 	.word	0x00004770


	//   ....[4]....
        /*004c*/ 	.word	0x00005e50


	//----- nvinfo : EIATTR_MAX_THREADS
	.align		4
.L_1637:
        /*0050*/ 	.byte	0x04, 0x05
        /*0052*/ 	.short	(.L_1639 - .L_1638)
.L_1638:
        /*0054*/ 	.word	0x00000100
        /*0058*/ 	.word	0x00000001
        /*005c*/ 	.word	0x00000001


	//----- nvinfo : EIATTR_CRS_STACK_SIZE
	.align		4
.L_1639:
        /*0060*/ 	.byte	0x04, 0x1e
        /*0062*/ 	.short	(.L_1641 - .L_1640)
.L_1640:
        /*0064*/ 	.word	0x00000000


	//----- nvinfo : EIATTR_CBANK_PARAM_SIZE
	.align		4
.L_1641:
        /*0068*/ 	.byte	0x03, 0x19
        /*006a*/ 	.short	0x0090


	//----- nvinfo : EIATTR_PARAM_CBANK
	.align		4
        /*006c*/ 	.byte	0x04, 0x0a
        /*006e*/ 	.short	(.L_1643 - .L_1642)
	.align		4
.L_1642:
        /*0070*/ 	.word	index@(.nv.constant0._ZN3cub18CUB_300001_SM_10306detail8for_each13static_kernelINS2_12policy_hub_t12policy_500_tElNS2_12op_wrapper_tIlZZZZZN2at6native36add_out_dense_sparse_compressed_cudaERNS7_6TensorERKS9_SC_RKN3c106ScalarEENKUlvE_clEvENKUlvE6_clEvENKUlvE_clEvENKUlvE0_clEvEUllE_N6thrust24THRUST_300001_SM_1030_NS17counting_iteratorIlNSN_11use_defaultESP_SP_EEEEEEvT0_T1_)
        /*0074*/ 	.short	0x0380
        /*0076*/ 	.short	0x0090


	//----- nvinfo : EIATTR_SW_WAR
	.align		4
.L_1643:
        /*0078*/ 	.byte	0x04, 0x36
        /*007a*/ 	.short	(.L_1645 - .L_1644)
.L_1644:
        /*007c*/ 	.word	0x00000008
.L_1645:


//--------------------- .nv.info._ZN3cub18CUB_300001_SM_10306detail8for_each13static_kernelINS2_12policy_hub_t12policy_500_tElNS2_12op_wrapper_tIlZZZZZN2at6native36add_out_dense_sparse_compressed_cudaERNS7_6TensorERKS9_SC_RKN3c106ScalarEENKUlvE_clEvENKUlvE6_clEvENKUlvE_clEvENKUlvE_clEvEUllE_N6thrust24THRUST_300001_SM_1030_NS17counting_iteratorIlNSN_11use_defaultESP_SP_EEEEEEvT0_T1_ --------------------------
	.section	.nv.info._ZN3cub18CUB_300001_SM_10306detail8for_each13static_kernelINS2_12policy_hub_t12policy_500_tElNS2_12op_wrapper_tIlZZZZZN2at6native36add_out_dense_sparse_compressed_cudaERNS7_6TensorERKS9_SC_RKN3c106ScalarEENKUlvE_clEvENKUlvE6_clEvENKUlvE_clEvENKUlvE_clEvEUllE_N6thrust24THRUST_300001_SM_1030_NS17counting_iteratorIlNSN_11use_defaultESP_SP_EEEEEEvT0_T1_,"",@"SHT_CUDA_INFO"
	.sectionflags	@""
	.align	4


	//----- nvinfo : EIATTR_CUDA_API_VERSION
	.align		4
        /*0000*/ 	.byte	0x04, 0x37
        /*0002*/ 	.short	(.L_1647 - .L_1646)
.L_1646:
        /*0004*/ 	.word	0x00000082


	//----- nvinfo : EIATTR_KPARAM_INFO
	.align		4
.L_1647:
        /*0008*/ 	.byte	0x04, 0x17
        /*000a*/ 	.short	(.L_1649 - .L_1648)
.L_1648:
        /*000c*/ 	.word	0x00000000
        /*0010*/ 	.short	0x0001
        /*0012*/ 	.short	0x0010
        /*0014*/ 	.byte	0x00, 0xf0, 0x01, 0x02


	//----- nvinfo : EIATTR_KPARAM_INFO
	.align		4
.L_1649:
        /*0018*/ 	.byte	0x04, 0x17
        /*001a*/ 	.short	(.L_1651 - .L_1650)
.L_1650:
        /*001c*/ 	.word	0x00000000
        /*0020*/ 	.short	0x0000
        /*0022*/ 	.short	0x0000
        /*0024*/ 	.byte	0x00, 0xf0, 0x21, 0x00


	//----- nvinfo : EIATTR_SPARSE_MMA_MASK
	.align		4
.L_1651:
        /*0028*/ 	.byte	0x03, 0x50
        /*002a*/ 	.short	0x0000


	//----- nvinfo : EIATTR_MAXREG_COUNT
	.align		4
        /*002c*/ 	.byte	0x03, 0x1b
        /*002e*/ 	.short	0x00ff


	//----- nvinfo : EIATTR_MERCURY_ISA_VERSION
	.align		4
        /*0030*/ 	.byte	0x03, 0x5f
        /*0032*/ 	.short	0x0101


	//----- nvinfo : EIATTR_VRC_CTA_INIT_COUNT
	.align		4
        /*0034*/ 	.byte	0x02, 0x4a
	.zero		1
	.zero		1


	//----- nvinfo : EIATTR_EXIT_INSTR_OFFSETS
	.align		4
        /*0038*/ 	.byte	0x04, 0x1c
        /*003a*/ 	.short	(.L_1653 - .L_1652)


	//   ....[0]....
.L_1652:
        /*003c*/ 	.word	0x000000d0


	//   ....[1]....
        /*0040*/ 	.word	0x00002e10


	//   ....[2]....
        /*0044*/ 	.word	0x00002e50


	//   ....[3]....
        /*0048*/ 	.word	0x000045c0


	//   ....[4]....
        /*004c*/ 	.word	0x00005c20


	//----- nvinfo : EIATTR_MAX_THREADS
	.align		4
.L_1653:
        /*0050*/ 	.byte	0x04, 0x05
        /*0052*/ 	.short	(.L_1655 - .L_1654)
.L_1654:
        /*0054*/ 	.word	0x00000100
        /*0058*/ 	.word	0x00000001
        /*005c*/ 	.word	0x00000001


	//----- nvinfo : EIATTR_CRS_STACK_SIZE
	.align		4
.L_1655:
        /*0060*/ 	.byte	0x04, 0x1e
        /*0062*/ 	.short	(.L_1657 - .L_1656)
.L_1656:
        /*0064*/ 	.word	0x00000000


	//----- nvinfo : EIATTR_CBANK_PARAM_SIZE
	.align		4
.L_1657:
        /*0068*/ 	.byte	0x03, 0x19
        /*006a*/ 	.short	0x0090


	//----- nvinfo : EIATTR_PARAM_CBANK
	.align		4
        /*006c*/ 	.byte	0x04, 0x0a
        /*006e*/ 	.short	(.L_1659 - .L_1658)
	.align		4
.L_1658:
        /*0070*/ 	.word	index@(.nv.constant0._ZN3cub18CUB_300001_SM_10306detail8for_each13static_kernelINS2_12policy_hub_t12policy_500_tElNS2_12op_wrapper_tIlZZZZZN2at6native36add_out_dense_sparse_compressed_cudaERNS7_6TensorERKS9_SC_RKN3c106ScalarEENKUlvE_clEvENKUlvE6_clEvENKUlvE_clEvENKUlvE_clEvEUllE_N6thrust24THRUST_300001_SM_1030_NS17counting_iteratorIlNSN_11use_defaultESP_SP_EEEEEEvT0_T1_)
        /*0074*/ 	.short	0x0380
        /*0076*/ 	.short	0x0090


	//----- nvinfo : EIATTR_SW_WAR
	.align		4
.L_1659:
        /*0078*/ 	.byte	0x04, 0x36
        /*007a*/ 	.short	(.L_1661 - .L_1660)
.L_1660:
        /*007c*/ 	.word	0x00000008
.L_1661:


//--------------------- .nv.info._ZN3cub18CUB_300001_SM_10306detail8for_each13static_kernelINS2_12policy_hub_t12policy_500_tElNS2_12op_wrapper_tIlZZZZZN2at6native36add_out_dense_sparse_compressed_cudaERNS7_6TensorERKS9_SC_RKN3c106ScalarEENKUlvE_clEvENKUlvE5_clEvENKUlvE_clEvENKUlvE0_clEvEUllE_N6thrust24THRUST_300001_SM_1030_NS17counting_iteratorIlNSN_11use_defaultESP_SP_EEEEEEvT0_T1_ --------------------------
	.section	.nv.info._ZN3cub18CUB_300001_SM_10306detail8for_each13static_kernelINS2_12policy_hub_t12policy_500_tElNS2_12op_wrapper_tIlZZZZZN2at6native36add_out_dense_sparse_compressed_cudaERNS7_6TensorERKS9_SC_RKN3c106ScalarEENKUlvE_clEvENKUlvE5_clEvENKUlvE_clEvENKUlvE0_clEvEUllE_N6thrust24THRUST_300001_SM_1030_NS17counting_iteratorIlNSN_11use_defaultESP_SP_EEEEEEvT0_T1_,"",@"SHT_CUDA_INFO"
	.sectionflags	@""
	.align	4


	//----- nvinfo : EIATTR_CUDA_API_VERSION
	.align		4
        /*0000*/ 	.byte	0x04, 0x37
        /*0002*/ 	.short	(.L_1663 - .L_1662)
.L_1662:
        /*0004*/ 	.word	0x00000082


	//----- nvinfo : EIATTR_KPARAM_INFO
	.align		4
.L_1663:
        /*0008*/ 	.byte	0x04, 0x17
        /*000a*/ 	.short	(.L_1665 - .L_1664)
.L_1664:
        /*000c*/ 	.word	0x00000000
        /*0010*/ 	.short	0x0001
        /*0012*/ 	.short	0x0008
        /*0014*/ 	.byte	0x00, 0xf0, 0xa1, 0x01


	//----- nvinfo : EIATTR_KPARAM_INFO
	.align		4
.L_1665:
        /*0018*/ 	.byte	0x04, 0x17
        /*001a*/ 	.short	(.L_1667 - .L_1666)
.L_1666:
        /*001c*/ 	.word	0x00000000
        /*0020*/ 	.short	0x0000
        /*0022*/ 	.short	0x0000
        /*0024*/ 	.byte	0x00, 0xf0, 0x21, 0x00


	//----- nvinfo : EIATTR_SPARSE_MMA_MASK
	.align		4
.L_1667:
        /*0028*/ 	.byte	0x03, 0x50
        /*002a*/ 	.short	0x0000


	//----- nvinfo : EIATTR_MAXREG_COUNT
	.align		4
        /*002c*/ 	.byte	0x03, 0x1b
        /*002e*/ 	.short	0x00ff


	//----- nvinfo : EIATTR_MERCURY_ISA_VERSION
	.align		4
        /*0030*/ 	.byte	0x03, 0x5f
        /*0032*/ 	.short	0x0101


	//----- nvinfo : EIATTR_VRC_CTA_INIT_COUNT
	.align		4
        /*0034*/ 	.byte	0x02, 0x4a
	.zero		1
	.zero		1


	//----- nvinfo : EIATTR_EXIT_INSTR_OFFSETS
	.align		4
        /*0038*/ 	.byte	0x04, 0x1c
        /*003a*/ 	.short	(.L_1669 - .L_1668)


	//   ....[0]....
.L_1668:
        /*003c*/ 	.word	0x000000d0


	//   ....[1]....
        /*0040*/ 	.word	0x000018a0


	//   ....[2]....
        /*0044*/ 	.word	0x00001910


	//   ....[3]....
        /*0048*/ 	.word	0x00002570


	//   ....[4]....
        /*004c*/ 	.word	0x000030f0


	//----- nvinfo : EIATTR_MAX_THREADS
	.align		4
.L_1669:
        /*0050*/ 	.byte	0x04, 0x05
        /*0052*/ 	.short	(.L_1671 - .L_1670)
.L_1670:
        /*0054*/ 	.word	0x00000100
        /*0058*/ 	.word	0x00000001
        /*005c*/ 	.word	0x00000001


	//----- nvinfo : EIATTR_CRS_STACK_SIZE
	.align		4
.L_1671:
        /*0060*/ 	.byte	0x04, 0x1e
        /*0062*/ 	.short	(.L_1673 - .L_1672)
.L_1672:
        /*0064*/ 	.word	0x00000000


	//----- nvinfo : EIATTR_CBANK_PARAM_SIZE
	.align		4
.L_1673:
        /*0068*/ 	.byte	0x03, 0x19
        /*006a*/ 	.short	0x0070


	//----- nvinfo : EIATTR_PARAM_CBANK
	.align		4
        /*006c*/ 	.byte	0x04, 0x0a
        /*006e*/ 	.short	(.L_1675 - .L_1674)
	.align		4
.L_1674:
        /*0070*/ 	.word	index@(.nv.constant0._ZN3cub18CUB_300001_SM_10306detail8for_each13static_kernelINS2_12policy_hub_t12policy_500_tElNS2_12op_wrapper_tIlZZZZZN2at6native36add_out_dense_sparse_compressed_cudaERNS7_6TensorERKS9_SC_RKN3c106ScalarEENKUlvE_clEvENKUlvE5_clEvENKUlvE_clEvENKUlvE0_clEvEUllE_N6thrust24THRUST_300001_SM_1030_NS17counting_iteratorIlNSN_11use_defaultESP_SP_EEEEEEvT0_T1_)
        /*0074*/ 	.short	0x0380
        /*0076*/ 	.short	0x0070


	//----- nvinfo : EIATTR_SW_WAR
	.align		4
.L_1675:
        /*0078*/ 	.byte	0x04, 0x36
        /*007a*/ 	.short	(.L_1677 - .L_1676)
.L_1676:
        /*007c*/ 	.word	0x00000008
.L_1677:


//--------------------- .nv.info._ZN3cub18CUB_300001_SM_10306detail8for_each13static_kernelINS2_12policy_hub_t12policy_500_tElNS2_12op_wrapper_tIlZZZZZN2at6native36add_out_dense_sparse_compressed_cudaERNS7_6TensorERKS9_SC_RKN3c106ScalarEENKUlvE_clEvENKUlvE5_clEvENKUlvE_clEvENKUlvE_clEvEUllE_N6thrust24THRUST_300001_SM_1030_NS17counting_iteratorIlNSN_11use_defaultESP_SP_EEEEEEvT0_T1_ --------------------------
	.section	.nv.info._ZN3cub18CUB_300001_SM_10306detail8for_each13static_kernelINS2_12policy_hub_t12policy_500_tElNS2_12op_wrapper_tIlZZZZZN2at6native36add_out_dense_sparse_compressed_cudaERNS7_6TensorERKS9_SC_RKN3c106ScalarEENKUlvE_clEvENKUlvE5_clEvENKUlvE_clEvENKUlvE_clEvEUllE_N6thrust24THRUST_300001_SM_1030_NS17counting_iteratorIlNSN_11use_defaultESP_SP_EEEEEEvT0_T1_,"",@"SHT_CUDA_INFO"
	.sectionflags	@""
	.align	4


	//----- nvinfo : EIATTR_CUDA_API_VERSION
	.align		4
        /*0000*/ 	.byte	0x04, 0x37
        /*0002*/ 	.short	(.L_1679 - .L_1678)
.L_1678:
        /*0004*/ 	.word	0x00000082


	//----- nvinfo : EIATTR_KPARAM_INFO
	.align		4
.L_1679:
        /*0008*/ 	.byte	0x04, 0x17
        /*000a*/ 	.short	(.L_1681 - .L_1680)
.L_1680:
        /*000c*/ 	.word	0x00000000
        /*0010*/ 	.short	0x0001
        /*0012*/ 	.short	0x0008
        /*0014*/ 	.byte	0x00, 0xf0, 0xa1, 0x01


	//----- nvinfo : EIATTR_KPARAM_INFO
	.align		4
.L_1681:
        /*0018*/ 	.byte	0x04, 0x17
        /*001a*/ 	.short	(.L_1683 - .L_1682)
.L_1682:
        /*001c*/ 	.word	0x00000000
        /*0020*/ 	.short	0x0000
        /*0022*/ 	.short	0x0000
        /*0024*/ 	.byte	0x00, 0xf0, 0x21, 0x00


	//----- nvinfo : EIATTR_SPARSE_MMA_MASK
	.align		4
.L_1683:
        /*0028*/ 	.byte	0x03, 0x50
        /*002a*/ 	.short	0x0000


	//----- nvinfo : EIATTR_MAXREG_COUNT
	.align		4
        /*002c*/ 	.byte	0x03, 0x1b
        /*002e*/ 	.short	0x00ff


	//----- nvinfo : EIATTR_MERCURY_ISA_VERSION
	.align		4
        /*0030*/ 	.byte	0x03, 0x5f
        /*0032*/ 	.short	0x0101


	//----- nvinfo : EIATTR_VRC_CTA_INIT_COUNT
	.align		4
        /*0034*/ 	.byte	0x02, 0x4a
	.zero		1
	.zero		1


	//----- nvinfo : EIATTR_EXIT_INSTR_OFFSETS
	.align		4
        /*0038*/ 	.byte	0x04, 0x1c
        /*003a*/ 	.short	(.L_1685 - .L_1684)


	//   ....[0]....
.L_1684:
        /*003c*/ 	.word	0x000000d0


	//   ....[1]....
        /*0040*/ 	.word	0x00001850


	//   ....[2]....
        /*0044*/ 	.word	0x00001890


	//   ....[3]....
        /*0048*/ 	.word	0x000024b0


	//   ....[4]....
        /*004c*/ 	.word	0x00003000


	//----- nvinfo : EIATTR_MAX_THREADS
	.align		4
.L_1685:
        /*0050*/ 	.byte	0x04, 0x05
        /*0052*/ 	.short	(.L_1687 - .L_1686)
.L_1686:
        /*0054*/ 	.word	0x00000100
        /*0058*/ 	.word	0x00000001
        /*005c*/ 	.word	0x00000001


	//----- nvinfo : EIATTR_CRS_STACK_SIZE
	.align		4
.L_1687:
        /*0060*/ 	.byte	0x04, 0x1e
        /*0062*/ 	.short	(.L_1689 - .L_1688)
.L_1688:
        /*0064*/ 	.word	0x00000000


	//----- nvinfo : EIATTR_CBANK_PARAM_SIZE
	.align		4
.L_1689:
        /*0068*/ 	.byte	0x03, 0x19
        /*006a*/ 	.short	0x0070


	//----- nvinfo : EIATTR_PARAM_CBANK
	.align		4
        /*006c*/ 	.byte	0x04, 0x0a
        /*006e*/ 	.short	(.L_1691 - .L_1690)
	.align		4
.L_1690:
        /*0070*/ 	.word	index@(.nv.constant0._ZN3cub18CUB_300001_SM_10306detail8for_each13static_kernelINS2_12policy_hub_t12policy_500_tElNS2_12op_wrapper_tIlZZZZZN2at6native36add_out_dense_sparse_compressed_cudaERNS7_6TensorERKS9_SC_RKN3c106ScalarEENKUlvE_clEvENKUlvE5_clEvENKUlvE_clEvENKUlvE_clEvEUllE_N6thrust24THRUST_300001_SM_1030_NS17counting_iteratorIlNSN_11use_defaultESP_SP_EEEEEEvT0_T1_)
        /*0074*/ 	.short	0x0380
        /*0076*/ 	.short	0x0070


	//----- nvinfo : EIATTR_SW_WAR
	.align		4
.L_1691:
        /*0078*/ 	.byte	0x04, 0x36
        /*007a*/ 	.short	(.L_1693 - .L_1692)
.L_1692:
        /*007c*/ 	.word	0x00000008
.L_1693:


//--------------------- .nv.info._ZN3cub18CUB_300001_SM_10306detail8for_each13static_kernelINS2_12policy_hub_t12policy_500_tElNS2_12op_wrapper_tIlZZZZZN2at6native36add_out_dense_sparse_compressed_cudaERNS7_6TensorERKS9_SC_RKN3c106ScalarEENKUlvE_clEvENKUlvE4_clEvENKUlvE_clEvENKUlvE0_clEvEUllE_N6thrust24THRUST_300001_SM_1030_NS17counting_iteratorIlNSN_11use_defaultESP_SP_EEEEEEvT0_T1_ --------------------------
	.section	.nv.info._ZN3cub18CUB_300001_SM_10306detail8for_each13static_kernelINS2_12policy_hub_t12policy_500_tElNS2_12op_wrapper_tIlZZZZZN2at6native36add_out_dense_sparse_compressed_cudaERNS7_6TensorERKS9_SC_RKN3c106ScalarEENKUlvE_clEvENKUlvE4_clEvENKUlvE_clEvENKUlvE0_clEvEUllE_N6thrust24THRUST_300001_SM_1030_NS17counting_iteratorIlNSN_11use_defaultESP_SP_EEEEEEvT0_T1_,"",@"SHT_CUDA_INFO"
	.sectionflags	@""
	.align	4


	//----- nvinfo : EIATTR_CUDA_API_VERSION
	.align		4
        /*0000*/ 	.byte	0x04, 0x37
        /*0002*/ 	.short	(.L_1695 - .L_1694)
.L_1694:
        /*0004*/ 	.word	0x00000082


	//----- nvinfo : EIATTR_KPARAM_INFO
	.align		4
.L_1695:
        /*0008*/ 	.byte	0x04, 0x17
        /*000a*/ 	.short	(.L_1697 - .L_1696)
.L_1696:
        /*000c*/ 	.word	0x00000000
        /*0010*/ 	.short	0x0001
        /*0012*/ 	.short	0x0008
        /*0014*/ 	.byte	0x00, 0xf0, 0xa1, 0x01


	//----- nvinfo : EIATTR_KPARAM_INFO
	.align		4
.L_1697:
        /*0018*/ 	.byte	0x04, 0x17
        /*001a*/ 	.short	(.L_1699 - .L_1698)
.L_1698:
        /*001c*/ 	.word	0x00000000
        /*0020*/ 	.short	0x0000
        /*0022*/ 	.short	0x0000
        /*0024*/ 	.byte	0x00, 0xf0, 0x21, 0x00


	//----- nvinfo : EIATTR_SPARSE_MMA_MASK
	.align		4
.L_1699:
        /*0028*/ 	.byte	0x03, 0x50
        /*002a*/ 	.short	0x0000


	//----- nvinfo : EIATTR_MAXREG_COUNT
	.align		4
        /*002c*/ 	.byte	0x03, 0x1b
        /*002e*/ 	.short	0x00ff


	//----- nvinfo : EIATTR_ANNOTATIONS
	.align		4
        /*0030*/ 	.byte	0x04, 0x55
        /*0032*/ 	.short	(.L_1701 - .L_1700)


	//   ....[0]....
.L_1700:
        /*0034*/ 	.word	0x00000001
        /*0038*/ 	.byte	0x80, 0x0d, 0x00, 0x00, 0x01, 0x00, 0x00, 0x00, 0xc0, 0x0e, 0x00, 0x00, 0x01, 0x00, 0x00, 0x00
        /*0048*/ 	.byte	0xe0, 0x0f, 0x00, 0x00, 0x01, 0x00, 0x00, 0x00, 0xe0, 0x11, 0x00, 0x00, 0x01, 0x00, 0x00, 0x00
        /*0058*/ 	.byte	0x40, 0x12, 0x00, 0x00, 0x01, 0x00, 0x00, 0x00, 0x10, 0x13, 0x00, 0x00


	//----- nvinfo : EIATTR_MERCURY_ISA_VERSION
	.align		4
.L_1701:
        /*0064*/ 	.byte	0x03, 0x5f
        /*0066*/ 	.short	0x0101


	//----- nvinfo : EIATTR_VRC_CTA_INIT_COUNT
	.align		4
        /*0068*/ 	.byte	0x02, 0x4a
	.zero		1
	.zero		1


	//----- nvinfo : EIATTR_EXIT_INSTR_OFFSETS
	.align		4
        /*006c*/ 	.byte	0x04, 0x1c
        /*006e*/ 	.short	(.L_1703 - .L_1702)


	//   ....[0]....
.L_1702:
        /*0070*/ 	.word	0x000000e0


	//   ....[1]....
        /*0074*/ 	.word	0x00001a30


	//   ....[2]....
        /*0078*/ 	.word	0x00001aa0


	//   ....[3]....
        /*007c*/ 	.word	0x00002770


	//   ....[4]....
        /*0080*/ 	.word	0x00003350


	//----- nvinfo : EIATTR_MAX_THREADS
	.align		4
.L_1703:
        /*0084*/ 	.byte	0x04, 0x05
        /*0086*/ 	.short	(.L_1705 - .L_1704)
.L_1704:
        /*0088*/ 	.word	0x00000100
        /*008c*/ 	.word	0x00000001
        /*0090*/ 	.word	0x00000001


	//----- nvinfo : EIATTR_CRS_STACK_SIZE
	.align		4
.L_1705:
        /*0094*/ 	.byte	0x04, 0x1e
        /*0096*/ 	.short	(.L_1707 - .L_1706)
.L_1706:
        /*0098*/ 	.word	0x00000000


	//----- nvinfo : EIATTR_CBANK_PARAM_SIZE
	.align		4
.L_1707:
        /*009c*/ 	.byte	0x03, 0x19
        /*009e*/ 	.short	0x0070


	//----- nvinfo : EIATTR_PARAM_CBANK
	.align		4
        /*00a0*/ 	.byte	0x04, 0x0a
        /*00a2*/ 	.short	(.L_1709 - .L_1708)
	.align		4
.L_1708:
        /*00a4*/ 	.word	index@(.nv.constant0._ZN3cub18CUB_300001_SM_10306detail8for_each13static_kernelINS2_12policy_hub_t12policy_500_tElNS2_12op_wrapper_tIlZZZZZN2at6native36add_out_dense_sparse_compressed_cudaERNS7_6TensorERKS9_SC_RKN3c106ScalarEENKUlvE_clEvENKUlvE4_clEvENKUlvE_clEvENKUlvE0_clEvEUllE_N6thrust24THRUST_300001_SM_1030_NS17counting_iteratorIlNSN_11use_defaultESP_SP_EEEEEEvT0_T1_)
        /*00a8*/ 	.short	0x0380
        /*00aa*/ 	.short	0x0070


	//----- nvinfo : EIATTR_SW_WAR
	.align		4
.L_1709:
        /*00ac*/ 	.byte	0x04, 0x36
        /*00ae*/ 	.short	(.L_1711 - .L_1710)
.L_1710:
        /*00b0*/ 	.word	0x00000008
.L_1711:


//--------------------- .nv.info._ZN3cub18CUB_300001_SM_10306detail8for_each13static_kernelINS2_12policy_hub_t12policy_500_tElNS2_12op_wrapper_tIlZZZZZN2at6native36add_out_dense_sparse_compressed_cudaERNS7_6TensorERKS9_SC_RKN3c106ScalarEENKUlvE_clEvENKUlvE4_clEvENKUlvE_clEvENKUlvE_clEvEUllE_N6thrust24THRUST_300001_SM_1030_NS17counting_iteratorIlNSN_11use_defaultESP_SP_EEEEEEvT0_T1_ --------------------------
	.section	.nv.info._ZN3cub18CUB_300001_SM_10306detail8for_each13static_kernelINS2_12policy_hub_t12policy_500_tElNS2_12op_wrapper_tIlZZZZZN2at6native36add_out_dense_sparse_compressed_cudaERNS7_6TensorERKS9_SC_RKN3c106ScalarEENKUlvE_clEvENKUlvE4_clEvENKUlvE_clEvENKUlvE_clEvEUllE_N6thrust24THRUST_300001_SM_1030_NS17counting_iteratorIlNSN_11use_defaultESP_SP_EEEEEEvT0_T1_,"",@"SHT_CUDA_INFO"
	.sectionflags	@""
	.align	4


	//----- nvinfo : EIATTR_CUDA_API_VERSION
	.align		4
        /*0000*/ 	.byte	0x04, 0x37
        /*0002*/ 	.short	(.L_1713 - .L_1712)
.L_1712:
        /*0004*/ 	.word	0x00000082


	//----- nvinfo : EIATTR_KPARAM_INFO
	.align		4
.L_1713:
        /*0008*/ 	.byte	0x04, 0x17
        /*000a*/ 	.short	(.L_1715 - .L_1714)
.L_1714:
        /*000c*/ 	.word	0x00000000
        /*0010*/ 	.short	0x0001
        /*0012*/ 	.short	0x0008
        /*0014*/ 	.byte	0x00, 0xf0, 0xa1, 0x01


	//----- nvinfo : EIATTR_KPARAM_INFO
	.align		4
.L_1715:
        /*0018*/ 	.byte	0x04, 0x17
        /*001a*/ 	.short	(.L_1717 - .L_1716)
.L_1716:
        /*001c*/ 	.word	0x00000000
        /*0020*/ 	.short	0x0000
        /*0022*/ 	.short	0x0000
        /*0024*/ 	.byte	0x00, 0xf0, 0x21, 0x00


	//----- nvinfo : EIATTR_SPARSE_MMA_MASK
	.align		4
.L_1717:
        /*0028*/ 	.byte	0x03, 0x50
        /*002a*/ 	.short	0x0000


	//----- nvinfo : EIATTR_MAXREG_COUNT
	.align		4
        /*002c*/ 	.byte	0x03, 0x1b
        /*002e*/ 	.short	0x00ff


	//----- nvinfo : EIATTR_MERCURY_ISA_VERSION
	.align		4
        /*0030*/ 	.byte	0x03, 0x5f
        /*0032*/ 	.short	0x0101


	//----- nvinfo : EIATTR_VRC_CTA_INIT_COUNT
	.align		4
        /*0034*/ 	.byte	0x02, 0x4a
	.zero		1
	.zero		1


	//----- nvinfo : EIATTR_EXIT_INSTR_OFFSETS
	.align		4
        /*0038*/ 	.byte	0x04, 0x1c
        /*003a*/ 	.short	(.L_1719 - .L_1718)


	//   ....[0]....
.L_1718:
        /*003c*/ 	.word	0x000000d0


	//   ....[1]....
        /*0040*/ 	.word	0x000018e0


	//   ....[2]....
        /*0044*/ 	.word	0x00001920


	//   ....[3]....
        /*0048*/ 	.word	0x000025a0


	//   ....[4]....
        /*004c*/ 	.word	0x00003150


	//----- nvinfo : EIATTR_MAX_THREADS
	.align		4
.L_1719:
        /*0050*/ 	.byte	0x04, 0x05
        /*0052*/ 	.short	(.L_1721 - .L_1720)
.L_1720:
        /*0054*/ 	.word	0x00000100
        /*0058*/ 	.word	0x00000001
        /*005c*/ 	.word	0x00000001


	//----- nvinfo : EIATTR_CRS_STACK_SIZE
	.align		4
.L_1721:
        /*0060*/ 	.byte	0x04, 0x1e
        /*0062*/ 	.short	(.L_1723 - .L_1722)
.L_1722:
        /*0064*/ 	.word	0x00000000


	//----- nvinfo : EIATTR_CBANK_PARAM_SIZE
	.align		4
.L_1723:
        /*0068*/ 	.byte	0x03, 0x19
        /*006a*/ 	.short	0x0070


	//----- nvinfo : EIATTR_PARAM_CBANK
	.align		4
        /*006c*/ 	.byte	0x04, 0x0a
        /*006e*/ 	.short	(.L_1725 - .L_1724)
	.align		4
.L_1724:
        /*0070*/ 	.word	index@(.nv.constant0._ZN3cub18CUB_300001_SM_10306detail8for_each13static_kernelINS2_12policy_hub_t12policy_500_tElNS2_12op_wrapper_tIlZZZZZN2at6native36add_out_dense_sparse_compressed_cudaERNS7_6TensorERKS9_SC_RKN3c106ScalarEENKUlvE_clEvENKUlvE4_clEvENKUlvE_clEvENKUlvE_clEvEUllE_N6thrust24THRUST_300001_SM_1030_NS17counting_iteratorIlNSN_11use_defaultESP_SP_EEEEEEvT0_T1_)
        /*0074*/ 	.short	0x0380
        /*0076*/ 	.short	0x0070


	//----- nvinfo : EIATTR_SW_WAR
	.align		4
.L_1725:
        /*0078*/ 	.byte	0x04, 0x36
        /*007a*/ 	.short	(.L_1727 - .L_1726)
.L_1726:
        /*007c*/ 	.word	0x00000008
.L_1727:


//--------------------- .nv.info._ZN3cub18CUB_300001_SM_10306detail8for_each13static_kernelINS2_12policy_hub_t12policy_500_tElNS2_12op_wrapper_tIlZZZZZN2at6native36add_out_dense_sparse_compressed_cudaERNS7_6TensorERKS9_SC_RKN3c106ScalarEENKUlvE_clEvENKUlvE3_clEvENKUlvE_clEvENKUlvE0_clEvEUllE_N6thrust24THRUST_300001_SM_1030_NS17counting_iteratorIlNSN_11use_defaultESP_SP_EEEEEEvT0_T1_ --------------------------
	.section	.nv.info._ZN3cub18CUB_300001_SM_10306detail8for_each13static_kernelINS2_12policy_hub_t12policy_500_tElNS2_12op_wrapper_tIlZZZZZN2at6native36add_out_dense_sparse_compressed_cudaERNS7_6TensorERKS9_SC_RKN3c106ScalarEENKUlvE_clEvENKUlvE3_clEvENKUlvE_clEvENKUlvE0_clEvEUllE_N6thrust24THRUST_300001_SM_1030_NS17counting_iteratorIlNSN_11use_defaultESP_SP_EEEEEEvT0_T1_,"",@"SHT_CUDA_INFO"
	.sectionflags	@""
	.align	4


	//----- nvinfo : EIATTR_CUDA_API_VERSION
	.align		4
        /*0000*/ 	.byte	0x04, 0x37
        /*0002*/ 	.short	(.L_1729 - .L_1728)
.L_1728:
        /*0004*/ 	.word	0x00000082


	//----- nvinfo : EIATTR_KPARAM_INFO
	.align		4
.L_1729:
        /*0008*/ 	.byte	0x04, 0x17
        /*000a*/ 	.short	(.L_1731 - .L_1730)
.L_1730:
        /*000c*/ 	.word	0x00000000
        /*0010*/ 	.short	0x0001
        /*0012*/ 	.short	0x0008
        /*0014*/ 	.byte	0x00, 0xf0, 0xa1, 0x01


	//----- nvinfo : EIATTR_KPARAM_INFO
	.align		4
.L_1731:
        /*0018*/ 	.byte	0x04, 0x17
        /*001a*/ 	.short	(.L_1733 - .L_1732)
.L_1732:
        /*001c*/ 	.word	0x00000000
        /*0020*/ 	.short	0x0000
        /*0022*/ 	.short	0x0000
        /*0024*/ 	.byte	0x00, 0xf0, 0x21, 0x00


	//----- nvinfo : EIATTR_SPARSE_MMA_MASK
	.align		4
.L_1733:
        /*0028*/ 	.byte	0x03, 0x50
        /*002a*/ 	.short	0x0000


	//----- nvinfo : EIATTR_MAXREG_COUNT
	.align		4
        /*002c*/ 	.byte	0x03, 0x1b
        /*002e*/ 	.short	0x00ff


	//----- nvinfo : EIATTR_MERCURY_ISA_VERSION
	.align		4
        /*0030*/ 	.byte	0x03, 0x5f
        /*0032*/ 	.short	0x0101


	//----- nvinfo : EIATTR_VRC_CTA_INIT_COUNT
	.align		4
        /*0034*/ 	.byte	0x02, 0x4a
	.zero		1
	.zero		1


	//----- nvinfo : EIATTR_EXIT_INSTR_OFFSETS
	.align		4
        /*0038*/ 	.byte	0x04, 0x1c
        /*003a*/ 	.short	(.L_1735 - .L_1734)


	//   ....[0]....
.L_1734:
        /*003c*/ 	.word	0x000000d0


	//   ....[1]....
        /*0040*/ 	.word	0x00001b10


	//   ....[2]....
        /*0044*/ 	.word	0x00001b80


	//   ....[3]....
        /*0048*/ 	.word	0x00002910


	//   ....[4]....
        /*004c*/ 	.word	0x000035d0


	//----- nvinfo : EIATTR_MAX_THREADS
	.align		4
.L_1735:
        /*0050*/ 	.byte	0x04, 0x05
        /*0052*/ 	.short	(.L_1737 - .L_1736)
.L_1736:
        /*0054*/ 	.word	0x00000100
        /*0058*/ 	.word	0x00000001
        /*005c*/ 	.word	0x00000001


	//----- nvinfo : EIATTR_CRS_STACK_SIZE
	.align		4
.L_1737:
        /*0060*/ 	.byte	0x04, 0x1e
        /*0062*/ 	.short	(.L_1739 - .L_1738)
.L_1738:
        /*0064*/ 	.word	0x00000000


	//----- nvinfo : EIATTR_CBANK_PARAM_SIZE
	.align		4
.L_1739:
        /*0068*/ 	.byte	0x03, 0x19
        /*006a*/ 	.short	0x0070


	//----- nvinfo : EIATTR_PARAM_CBANK
	.align		4
        /*006c*/ 	.byte	0x04, 0x0a
        /*006e*/ 	.short	(.L_1741 - .L_1740)
	.align		4
.L_1740:
        /*0070*/ 	.word	index@(.nv.constant0._ZN3cub18CUB_300001_SM_10306detail8for_each13static_kernelINS2_12policy_hub_t12policy_500_tElNS2_12op_wrapper_tIlZZZZZN2at6native36add_out_dense_sparse_compressed_cudaERNS7_6TensorERKS9_SC_RKN3c106ScalarEENKUlvE_clEvENKUlvE3_clEvENKUlvE_clEvENKUlvE0_clEvEUllE_N6thrust24THRUST_300001_SM_1030_NS17counting_iteratorIlNSN_11use_defaultESP_SP_EEEEEEvT0_T1_)
        /*0074*/ 	.short	0x0380
        /*0076*/ 	.short	0x0070


	//----- nvinfo : EIATTR_SW_WAR
	.align		4
.L_1741:
        /*0078*/ 	.byte	0x04, 0x36
        /*007a*/ 	.short	(.L_1743 - .L_1742)
.L_1742:
        /*007c*/ 	.word	0x00000008
.L_1743:


//--------------------- .nv.info._ZN3cub18CUB_300001_SM_10306detail8for_each13static_kernelINS2_12policy_hub_t12policy_500_tElNS2_12op_wrapper_tIlZZZZZN2at6native36add_out_dense_sparse_compressed_cudaERNS7_6TensorERKS9_SC_RKN3c106ScalarEENKUlvE_clEvENKUlvE3_clEvENKUlvE_clEvENKUlvE_clEvEUllE_N6thrust24THRUST_300001_SM_1030_NS17counting_iteratorIlNSN_11use_defaultESP_SP_EEEEEEvT0_T1_ --------------------------
	.section	.nv.info._ZN3cub18CUB_300001_SM_10306detail8for_each13static_kernelINS2_12policy_hub_t12policy_500_tElNS2_12op_wrapper_tIlZZZZZN2at6native36add_out_dense_sparse_compressed_cudaERNS7_6TensorERKS9_SC_RKN3c106ScalarEENKUlvE_clEvENKUlvE3_clEvENKUlvE_clEvENKUlvE_clEvEUllE_N6thrust24THRUST_300001_SM_1030_NS17counting_iteratorIlNSN_11use_defaultESP_SP_EEEEEEvT0_T1_,"",@"SHT_CUDA_INFO"
	.sectionflags	@""
	.align	4


	//----- nvinfo : EIATTR_CUDA_API_VERSION
	.align		4
        /*0000*/ 	.byte	0x04, 0x37
        /*0002*/ 	.short	(.L_1745 - .L_1744)
.L_1744:
        /*0004*/ 	.word	0x00000082


	//----- nvinfo : EIATTR_KPARAM_INFO
	.align		4
.L_1745:
        /*0008*/ 	.byte	0x04, 0x17
        /*000a*/ 	.short	(.L_1747 - .L_1746)
.L_1746:
        /*000c*/ 	.word	0x00000000
        /*0010*/ 	.short	0x0001
        /*0012*/ 	.short	0x0008
        /*0014*/ 	.byte	0x00, 0xf0, 0xa1, 0x01


	//----- nvinfo : EIATTR_KPARAM_INFO
	.align		4
.L_1747:
        /*0018*/ 	.byte	0x04, 0x17
        /*001a*/ 	.short	(.L_1749 - .L_1748)
.L_1748:
        /*001c*/ 	.word	0x00000000
        /*0020*/ 	.short	0x0000
        /*0022*/ 	.short	0x0000
        /*0024*/ 	.byte	0x00, 0xf0, 0x21, 0x00


	//----- nvinfo : EIATTR_SPARSE_MMA_MASK
	.align		4
.L_1749:
        /*0028*/ 	.byte	0x03, 0x50
        /*002a*/ 	.short	0x0000


	//----- nvinfo : EIATTR_MAXREG_COUNT
	.align		4
        /*002c*/ 	.byte	0x03, 0x1b
        /*002e*/ 	.short	0x00ff


	//----- nvinfo : EIATTR_MERCURY_ISA_VERSION
	.align		4
        /*0030*/ 	.byte	0x03, 0x5f
        /*0032*/ 	.short	0x0101


	//----- nvinfo : EIATTR_VRC_CTA_INIT_COUNT
	.align		4
        /*0034*/ 	.byte	0x02, 0x4a
	.zero		1
	.zero		1


	//----- nvinfo : EIATTR_EXIT_INSTR_OFFSETS
	.align		4
        /*0038*/ 	.byte	0x04, 0x1c
        /*003a*/ 	.short	(.L_1751 - .L_1750)


	//   ....[0]....
.L_1750:
        /*003c*/ 	.word	0x000000d0


	//   ....[1]....
        /*0040*/ 	.word	0x00001a70


	//   ....[2]....
        /*0044*/ 	.word	0x00001ab0


	//   ....[3]....
        /*0048*/ 	.word	0x000027e0


	//   ....[4]....
        /*004c*/ 	.word	0x00003450


	//----- nvinfo : EIATTR_MAX_THREADS
	.align		4
.L_1751:
        /*0050*/ 	.byte	0x04, 0x05
        /*0052*/ 	.short	(.L_1753 - .L_1752)
.L_1752:
        /*0054*/ 	.word	0x00000100
        /*0058*/ 	.word	0x00000001
        /*005c*/ 	.word	0x00000001


	//----- nvinfo : EIATTR_CRS_STACK_SIZE
	.align		4
.L_1753:
        /*0060*/ 	.byte	0x04, 0x1e
        /*0062*/ 	.short	(.L_1755 - .L_1754)
.L_1754:
        /*0064*/ 	.word	0x00000000


	//----- nvinfo : EIATTR_CBANK_PARAM_SIZE
	.align		4
.L_1755:
        /*0068*/ 	.byte	0x03, 0x19
        /*006a*/ 	.short	0x0070


	//----- nvinfo : EIATTR_PARAM_CBANK
	.align		4
        /*006c*/ 	.byte	0x04, 0x0a
        /*006e*/ 	.short	(.L_1757 - .L_1756)
	.align		4
.L_1756:
        /*0070*/ 	.word	index@(.nv.constant0._ZN3cub18CUB_300001_SM_10306detail8for_each13static_kernelINS2_12policy_hub_t12policy_500_tElNS2_12op_wrapper_tIlZZZZZN2at6native36add_out_dense_sparse_compressed_cudaERNS7_6TensorERKS9_SC_RKN3c106ScalarEENKUlvE_clEvENKUlvE3_clEvENKUlvE_clEvENKUlvE_clEvEUllE_N6thrust24THRUST_300001_SM_1030_NS17counting_iteratorIlNSN_11use_defaultESP_SP_EEEEEEvT0_T1_)
        /*0074*/ 	.short	0x0380
        /*0076*/ 	.short	0x0070


	//----- nvinfo : EIATTR_SW_WAR
	.align		4
.L_1757:
        /*0078*/ 	.byte	0x04, 0x36
        /*007a*/ 	.short	(.L_1759 - .L_1758)
.L_1758:
        /*007c*/ 	.word	0x00000008
.L_1759:


//--------------------- .nv.info._ZN3cub18CUB_300001_SM_10306detail8for_each13static_kernelINS2_12policy_hub_t12policy_500_tElNS2_12op_wrapper_tIlZZZZZN2at6native36add_out_dense_sparse_compressed_cudaERNS7_6TensorERKS9_SC_RKN3c106ScalarEENKUlvE_clEvENKUlvE2_clEvENKUlvE_clEvENKUlvE0_clEvEUllE_N6thrust24THRUST_300001_SM_1030_NS17counting_iteratorIlNSN_11use_defaultESP_SP_EEEEEEvT0_T1_ --------------------------
	.section	.nv.info._ZN3cub18CUB_300001_SM_10306detail8for_each13static_kernelINS2_12policy_hub_t12policy_500_tElNS2_12op_wrapper_tIlZZZZZN2at6native36add_out_dense_sparse_compressed_cudaERNS7_6TensorERKS9_SC_RKN3c106ScalarEENKUlvE_clEvENKUlvE2_clEvENKUlvE_clEvENKUlvE0_clEvEUllE_N6thrust24THRUST_300001_SM_1030_NS17counting_iteratorIlNSN_11use_defaultESP_SP_EEEEEEvT0_T1_,"",@"SHT_CUDA_INFO"
	.sectionflags	@""
	.align	4


	//----- nvinfo : EIATTR_CUDA_API_VERSION
	.align		4
        /*0000*/ 	.byte	0x04, 0x37
        /*0002*/ 	.short	(.L_1761 - .L_1760)
.L_1760:
        /*0004*/ 	.word	0x00000082


	//----- nvinfo : EIATTR_KPARAM_INFO
	.align		4
.L_1761:
        /*0008*/ 	.byte	0x04, 0x17
        /*000a*/ 	.short	(.L_1763 - .L_1762)
.L_1762:
        /*000c*/ 	.word	0x00000000
        /*0010*/ 	.short	0x0001
        /*0012*/ 	.short	0x0008
        /*0014*/ 	.byte	0x00, 0xf0, 0xa1, 0x01


	//----- nvinfo : EIATTR_KPARAM_INFO
	.align		4
.L_1763:
        /*0018*/ 	.byte	0x04, 0x17
        /*001a*/ 	.short	(.L_1765 - .L_1764)
.L_1764:
        /*001c*/ 	.word	0x00000000
        /*0020*/ 	.short	0x0000
        /*0022*/ 	.short	0x0000
        /*0024*/ 	.byte	0x00, 0xf0, 0x21, 0x00


	//----- nvinfo : EIATTR_SPARSE_MMA_MASK
	.align		4
.L_1765:
        /*0028*/ 	.byte	0x03, 0x50
        /*002a*/ 	.short	0x0000


	//----- nvinfo : EIATTR_MAXREG_COUNT
	.align		4
        /*002c*/ 	.byte	0x03, 0x1b
        /*002e*/ 	.short	0x00ff


	//----- nvinfo : EIATTR_ANNOTATIONS
	.align		4
        /*0030*/ 	.byte	0x04, 0x55
        /*0032*/ 	.short	(.L_1767 - .L_1766)


	//   ....[0]....
.L_1766:
        /*0034*/ 	.word	0x00000001
        /*0038*/ 	.byte	0x50, 0x0e, 0x00, 0x00, 0x01, 0x00, 0x00, 0x00, 0xd0, 0x0f, 0x00, 0x00


	//----- nvinfo : EIATTR_MERCURY_ISA_VERSION
	.align		4
.L_1767:
        /*0044*/ 	.byte	0x03, 0x5f
        /*0046*/ 	.short	0x0101


	//----- nvinfo : EIATTR_VRC_CTA_INIT_COUNT
	.align		4
        /*0048*/ 	.byte	0x02, 0x4a
	.zero		1
	.zero		1


	//----- nvinfo : EIATTR_EXIT_INSTR_OFFSETS
	.align		4
        /*004c*/ 	.byte	0x04, 0x1c
        /*004e*/ 	.short	(.L_1769 - .L_1768)


	//   ....[0]....
.L_1768:
        /*0050*/ 	.word	0x000000e0


	//   ....[1]....
        /*0054*/ 	.word	0x00001bf0


	//   ....[2]....
        /*0058*/ 	.word	0x00001c60


	//   ....[3]....
        /*005c*/ 	.word	0x00002a80


	//   ....[4]....
        /*0060*/ 	.word	0x00003770


	//----- nvinfo : EIATTR_MAX_THREADS
	.align		4
.L_1769:
        /*0064*/ 	.byte	0x04, 0x05
        /*0066*/ 	.short	(.L_1771 - .L_1770)
.L_1770:
        /*0068*/ 	.word	0x00000100
        /*006c*/ 	.word	0x00000001
        /*0070*/ 	.word	0x00000001


	//----- nvinfo : EIATTR_CRS_STACK_SIZE
	.align		4
.L_1771:
        /*0074*/ 	.byte	0x04, 0x1e
        /*0076*/ 	.short	(.L_1773 - .L_1772)
.L_1772:
        /*0078*/ 	.word	0x00000000


	//----- nvinfo : EIATTR_CBANK_PARAM_SIZE
	.align		4
.L_1773:
        /*007c*/ 	.byte	0x03, 0x19
        /*007e*/ 	.short	0x0070


	//----- nvinfo : EIATTR_PARAM_CBANK
	.align		4
        /*0080*/ 	.byte	0x04, 0x0a
        /*0082*/ 	.short	(.L_1775 - .L_1774)
	.align		4
.L_1774:
        /*0084*/ 	.word	index@(.nv.constant0._ZN3cub18CUB_300001_SM_10306detail8for_each13static_kernelINS2_12policy_hub_t12policy_500_tElNS2_12op_wrapper_tIlZZZZZN2at6native36add_out_dense_sparse_compressed_cudaERNS7_6TensorERKS9_SC_RKN3c106ScalarEENKUlvE_clEvENKUlvE2_clEvENKUlvE_clEvENKUlvE0_clEvEUllE_N6thrust24THRUST_300001_SM_1030_NS17counting_iteratorIlNSN_11use_defaultESP_SP_EEEEEEvT0_T1_)
        /*0088*/ 	.short	0x0380
        /*008a*/ 	.short	0x0070


	//----- nvinfo : EIATTR_SW_WAR
	.align		4
.L_1775:
        /*008c*/ 	.byte	0x04, 0x36
        /*008e*/ 	.short	(.L_1777 - .L_1776)
.L_1776:
        /*0090*/ 	.word	0x00000008
.L_1777:


//--------------------- .nv.info._ZN3cub18CUB_300001_SM_10306detail8for_each13static_kernelINS2_12policy_hub_t12policy_500_tElNS2_12op_wrapper_tIlZZZZZN2at6native36add_out_dense_sparse_compressed_cudaERNS7_6TensorERKS9_SC_RKN3c106ScalarEENKUlvE_clEvENKUlvE2_clEvENKUlvE_clEvENKUlvE_clEvEUllE_N6thrust24THRUST_300001_SM_1030_NS17counting_iteratorIlNSN_11use_defaultESP_SP_EEEEEEvT0_T1_ --------------------------
	.section	.nv.info._ZN3cub18CUB_300001_SM_10306detail8for_each13static_kernelINS2_12policy_hub_t12policy_500_tElNS2_12op_wrapper_tIlZZZZZN2at6native36add_out_dense_sparse_compressed_cudaERNS7_6TensorERKS9_SC_RKN3c106ScalarEENKUlvE_clEvENKUlvE2_clEvENKUlvE_clEvENKUlvE_clEvEUllE_N6thrust24THRUST_300001_SM_1030_NS17counting_iteratorIlNSN_11use_defaultESP_SP_EEEEEEvT0_T1_,"",@"SHT_CUDA_INFO"
	.sectionflags	@""
	.align	4


	//----- nvinfo : EIATTR_CUDA_API_VERSION
	.align		4
        /*0000*/ 	.byte	0x04, 0x37
        /*0002*/ 	.short	(.L_1779 - .L_1778)
.L_1778:
        /*0004*/ 	.word	0x00000082


	//----- nvinfo : EIATTR_KPARAM_INFO
	.align		4
.L_1779:
        /*0008*/ 	.byte	0x04, 0x17
        /*000a*/ 	.short	(.L_1781 - .L_1780)
.L_1780:
        /*000c*/ 	.word	0x00000000
        /*0010*/ 	.short	0x0001
        /*0012*/ 	.short	0x0008
        /*0014*/ 	.byte	0x00, 0xf0, 0xa1, 0x01


	//----- nvinfo : EIATTR_KPARAM_INFO
	.align		4
.L_1781:
        /*0018*/ 	.byte	0x04, 0x17
        /*001a*/ 	.short	(.L_1783 - .L_1782)
.L_1782:
        /*001c*/ 	.word	0x00000000
        /*0020*/ 	.short	0x0000
        /*0022*/ 	.short	0x0000
        /*0024*/ 	.byte	0x00, 0xf0, 0x21, 0x00


	//----- nvinfo : EIATTR_SPARSE_MMA_MASK
	.align		4
.L_1783:
        /*0028*/ 	.byte	0x03, 0x50
        /*002a*/ 	.short	0x0000


	//----- nvinfo : EIATTR_MAXREG_COUNT
	.align		4
        /*002c*/ 	.byte	0x03, 0x1b
        /*002e*/ 	.short	0x00ff


	//----- nvinfo : EIATTR_MERCURY_ISA_VERSION
	.align		4
        /*0030*/ 	.byte	0x03, 0x5f
        /*0032*/ 	.short	0x0101


	//----- nvinfo : EIATTR_VRC_CTA_INIT_COUNT
	.align		4
        /*0034*/ 	.byte	0x02, 0x4a
	.zero		1
	.zero		1


	//----- nvinfo : EIATTR_EXIT_INSTR_OFFSETS
	.align		4
        /*0038*/ 	.byte	0x04, 0x1c
        /*003a*/ 	.short	(.L_1785 - .L_1784)


	//   ....[0]....
.L_1784:
        /*003c*/ 	.word	0x000000d0


	//   ....[1]....
        /*0040*/ 	.word	0x00001b30


	//   ....[2]....
        /*0044*/ 	.word	0x00001b70


	//   ....[3]....
        /*0048*/ 	.word	0x000028f0


	//   ....[4]....
        /*004c*/ 	.word	0x000035a0


	//----- nvinfo : EIATTR_MAX_THREADS
	.align		4
.L_1785:
        /*0050*/ 	.byte	0x04, 0x05
        /*0052*/ 	.short	(.L_1787 - .L_1786)
.L_1786:
        /*0054*/ 	.word	0x00000100
        /*0058*/ 	.word	0x00000001
        /*005c*/ 	.word	0x00000001


	//----- nvinfo : EIATTR_CRS_STACK_SIZE
	.align		4
.L_1787:
        /*0060*/ 	.byte	0x04, 0x1e
        /*0062*/ 	.short	(.L_1789 - .L_1788)
.L_1788:
        /*0064*/ 	.word	0x00000000


	//----- nvinfo : EIATTR_CBANK_PARAM_SIZE
	.align		4
.L_1789:
        /*0068*/ 	.byte	0x03, 0x19
        /*006a*/ 	.short	0x0070


	//----- nvinfo : EIATTR_PARAM_CBANK
	.align		4
        /*006c*/ 	.byte	0x04, 0x0a
        /*006e*/ 	.short	(.L_1791 - .L_1790)
	.align		4
.L_1790:
        /*0070*/ 	.word	index@(.nv.constant0._ZN3cub18CUB_300001_SM_10306detail8for_each13static_kernelINS2_12policy_hub_t12policy_500_tElNS2_12op_wrapper_tIlZZZZZN2at6native36add_out_dense_sparse_compressed_cudaERNS7_6TensorERKS9_SC_RKN3c106ScalarEENKUlvE_clEvENKUlvE2_clEvENKUlvE_clEvENKUlvE_clEvEUllE_N6thrust24THRUST_300001_SM_1030_NS17counting_iteratorIlNSN_11use_defaultESP_SP_EEEEEEvT0_T1_)
        /*0074*/ 	.short	0x0380
        /*0076*/ 	.short	0x0070


	//----- nvinfo : EIATTR_SW_WAR
	.align		4
.L_1791:
        /*0078*/ 	.byte	0x04, 0x36
        /*007a*/ 	.short	(.L_1793 - .L_1792)
.L_1792:
        /*007c*/ 	.word	0x00000008
.L_1793:


//--------------------- .nv.info._ZN3cub18CUB_300001_SM_10306detail8for_each13static_kernelINS2_12policy_hub_t12policy_500_tElNS2_12op_wrapper_tIlZZZZZN2at6native36add_out_dense_sparse_compressed_cudaERNS7_6TensorERKS9_SC_RKN3c106ScalarEENKUlvE_clEvENKUlvE1_clEvENKUlvE_clEvENKUlvE0_clEvEUllE_N6thrust24THRUST_300001_SM_1030_NS17counting_iteratorIlNSN_11use_defaultESP_SP_EEEEEEvT0_T1_ --------------------------
	.section	.nv.info._ZN3cub18CUB_300001_SM_10306detail8for_each13static_kernelINS2_12policy_hub_t12policy_500_tElNS2_12op_wrapper_tIlZZZZZN2at6native36add_out_dense_sparse_compressed_cudaERNS7_6TensorERKS9_SC_RKN3c106ScalarEENKUlvE_clEvENKUlvE1_clEvENKUlvE_clEvENKUlvE0_clEvEUllE_N6thrust24THRUST_300001_SM_1030_NS17counting_iteratorIlNSN_11use_defaultESP_SP_EEEEEEvT0_T1_,"",@"SHT_CUDA_INFO"
	.sectionflags	@""
	.align	4


	//----- nvinfo : EIATTR_CUDA_API_VERSION
	.align		4
        /*0000*/ 	.byte	0x04, 0x37
        /*0002*/ 	.short	(.L_1795 - .L_1794)
.L_1794:
        /*0004*/ 	.word	0x00000082


	//----- nvinfo : EIATTR_KPARAM_INFO
	.align		4
.L_1795:
        /*0008*/ 	.byte	0x04, 0x17
        /*000a*/ 	.short	(.L_1797 - .L_1796)
.L_1796:
        /*000c*/ 	.word	0x00000000
        /*0010*/ 	.short	0x0001
        /*0012*/ 	.short	0x0008
        /*0014*/ 	.byte	0x00, 0xf0, 0xa1, 0x01


	//----- nvinfo : EIATTR_KPARAM_INFO
	.align		4
.L_1797:
        /*0018*/ 	.byte	0x04, 0x17
        /*001a*/ 	.short	(.L_1799 - .L_1798)
.L_1798:
        /*001c*/ 	.word	0x00000000
        /*0020*/ 	.short	0x0000
        /*0022*/ 	.short	0x0000
        /*0024*/ 	.byte	0x00, 0xf0, 0x21, 0x00


	//----- nvinfo : EIATTR_SPARSE_MMA_MASK
	.align		4
.L_1799:
        /*0028*/ 	.byte	0x03, 0x50
        /*002a*/ 	.short	0x0000


	//----- nvinfo : EIATTR_MAXREG_COUNT
	.align		4
        /*002c*/ 	.byte	0x03, 0x1b
        /*002e*/ 	.short	0x00ff


	//----- nvinfo : EIATTR_MERCURY_ISA_VERSION
	.align		4
        /*0030*/ 	.byte	0x03, 0x5f
        /*0032*/ 	.short	0x0101


	//----- nvinfo : EIATTR_VRC_CTA_INIT_COUNT
	.align		4
        /*0034*/ 	.byte	0x02, 0x4a
	.zero		1
	.zero		1


	//----- nvinfo : EIATTR_EXIT_INSTR_OFFSETS
	.align		4
        /*0038*/ 	.byte	0x04, 0x1c
        /*003a*/ 	.short	(.L_1801 - .L_1800)


	//   ....[0]....
.L_1800:
        /*003c*/ 	.word	0x000000d0


	//   ....[1]....
        /*0040*/ 	.word	0x000018a0


	//   ....[2]....
        /*0044*/ 	.word	0x00001910


	//   ....[3]....
        /*0048*/ 	.word	0x00002570


	//   ....[4]....
        /*004c*/ 	.word	0x000030f0


	//----- nvinfo : EIATTR_MAX_THREADS
	.align		4
.L_1801:
        /*0050*/ 	.byte	0x04, 0x05
        /*0052*/ 	.short	(.L_1803 - .L_1802)
.L_1802:
        /*0054*/ 	.word	0x00000100
        /*0058*/ 	.word	0x00000001
        /*005c*/ 	.word	0x00000001


	//----- nvinfo : EIATTR_CRS_STACK_SIZE
	.align		4
.L_1803:
        /*0060*/ 	.byte	0x04, 0x1e
        /*0062*/ 	.short	(.L_1805 - .L_1804)
.L_1804:
        /*0064*/ 	.word	0x00000000


	//----- nvinfo : EIATTR_CBANK_PARAM_SIZE
	.align		4
.L_1805:
        /*0068*/ 	.byte	0x03, 0x19
        /*006a*/ 	.short	0x0070


	//----- nvinfo : EIATTR_PARAM_CBANK
	.align		4
        /*006c*/ 	.byte	0x04, 0x0a
        /*006e*/ 	.short	(.L_1807 - .L_1806)
	.align		4
.L_1806:
        /*0070*/ 	.word	index@(.nv.constant0._ZN3cub18CUB_300001_SM_10306detail8for_each13static_kernelINS2_12policy_hub_t12policy_500_tElNS2_12op_wrapper_tIlZZZZZN2at6native36add_out_dense_sparse_compressed_cudaERNS7_6TensorERKS9_SC_RKN3c106ScalarEENKUlvE_clEvENKUlvE1_clEvENKUlvE_clEvENKUlvE0_clEvEUllE_N6thrust24THRUST_300001_SM_1030_NS17counting_iteratorIlNSN_11use_defaultESP_SP_EEEEEEvT0_T1_)
        /*0074*/ 	.short	0x0380
        /*0076*/ 	.short	0x0070


	//----- nvinfo : EIATTR_SW_WAR
	.align		4
.L_1807:
        /*0078*/ 	.byte	0x04, 0x36
        /*007a*/ 	.short	(.L_1809 - .L_1808)
.L_1808:
        /*007c*/ 	.word	0x00000008
.L_1809:


//--------------------- .nv.info._ZN3cub18CUB_300001_SM_10306detail8for_each13static_kernelINS2_12policy_hub_t12policy_500_tElNS2_12op_wrapper_tIlZZZZZN2at6native36add_out_dense_sparse_compressed_cudaERNS7_6TensorERKS9_SC_RKN3c106ScalarEENKUlvE_clEvENKUlvE1_clEvENKUlvE_clEvENKUlvE_clEvEUllE_N6thrust24THRUST_300001_SM_1030_NS17counting_iteratorIlNSN_11use_defaultESP_SP_EEEEEEvT0_T1_ --------------------------
	.section	.nv.info._ZN3cub18CUB_300001_SM_10306detail8for_each13static_kernelINS2_12policy_hub_t12policy_500_tElNS2_12op_wrapper_tIlZZZZZN2at6native36add_out_dense_sparse_compressed_cudaERNS7_6TensorERKS9_SC_RKN3c106ScalarEENKUlvE_clEvENKUlvE1_clEvENKUlvE_clEvENKUlvE_clEvEUllE_N6thrust24THRUST_300001_SM_1030_NS17counting_iteratorIlNSN_11use_defaultESP_SP_EEEEEEvT0_T1_,"",@"SHT_CUDA_INFO"
	.sectionflags	@""
	.align	4


	//----- nvinfo : EIATTR_CUDA_API_VERSION
	.align		4
        /*0000*/ 	.byte	0x04, 0x37
        /*0002*/ 	.short	(.L_1811 - .L_1810)
.L_1810:
        /*0004*/ 	.word	0x00000082


	//----- nvinfo : EIATTR_KPARAM_INFO
	.align		4
.L_1811:
        /*0008*/ 	.byte	0x04, 0x17
        /*000a*/ 	.short	(.L_1813 - .L_1812)
.L_1812:
        /*000c*/ 	.word	0x00000000
        /*0010*/ 	.short	0x0001
        /*0012*/ 	.short	0x0008
        /*0014*/ 	.byte	0x00, 0xf0, 0xa1, 0x01


	//----- nvinfo : EIATTR_KPARAM_INFO
	.align		4
.L_1813:
        /*0018*/ 	.byte	0x04, 0x17
        /*001a*/ 	.short	(.L_1815 - .L_1814)
.L_1814:
        /*001c*/ 	.word	0x00000000
        /*0020*/ 	.short	0x0000
        /*0022*/ 	.short	0x0000
        /*0024*/ 	.byte	0x00, 0xf0, 0x21, 0x00


	//----- nvinfo : EIATTR_SPARSE_MMA_MASK
	.align		4
.L_1815:
        /*0028*/ 	.byte	0x03, 0x50
        /*002a*/ 	.short	0x0000


	//----- nvinfo : EIATTR_MAXREG_COUNT
	.align		4
        /*002c*/ 	.byte	0x03, 0x1b
        /*002e*/ 	.short	0x00ff


	//----- nvinfo : EIATTR_MERCURY_ISA_VERSION
	.align		4
        /*0030*/ 	.byte	0x03, 0x5f
        /*0032*/ 	.short	0x0101


	//----- nvinfo : EIATTR_VRC_CTA_INIT_COUNT
	.align		4
        /*0034*/ 	.byte	0x02, 0x4a
	.zero		1
	.zero		1


	//----- nvinfo : EIATTR_EXIT_INSTR_OFFSETS
	.align		4
        /*0038*/ 	.byte	0x04, 0x1c
        /*003a*/ 	.short	(.L_1817 - .L_1816)


	//   ....[0]....
.L_1816:
        /*003c*/ 	.word	0x000000d0


	//   ....[1]....
        /*0040*/ 	.word	0x00001850


	//   ....[2]....
        /*0044*/ 	.word	0x00001890


	//   ....[3]....
        /*0048*/ 	.word	0x000024b0


	//   ....[4]....
        /*004c*/ 	.word	0x00003000


	//----- nvinfo : EIATTR_MAX_THREADS
	.align		4
.L_1817:
        /*0050*/ 	.byte	0x04, 0x05
        /*0052*/ 	.short	(.L_1819 - .L_1818)
.L_1818:
        /*0054*/ 	.word	0x00000100
        /*0058*/ 	.word	0x00000001
        /*005c*/ 	.word	0x00000001


	//----- nvinfo : EIATTR_CRS_STACK_SIZE
	.align		4
.L_1819:
        /*0060*/ 	.byte	0x04, 0x1e
        /*0062*/ 	.short	(.L_1821 - .L_1820)
.L_1820:
        /*0064*/ 	.word	0x00000000


	//----- nvinfo : EIATTR_CBANK_PARAM_SIZE
	.align		4
.L_1821:
        /*0068*/ 	.byte	0x03, 0x19
        /*006a*/ 	.short	0x0070


	//----- nvinfo : EIATTR_PARAM_CBANK
	.align		4
        /*006c*/ 	.byte	0x04, 0x0a
        /*006e*/ 	.short	(.L_1823 - .L_1822)
	.align		4
.L_1822:
        /*0070*/ 	.word	index@(.nv.constant0._ZN3cub18CUB_300001_SM_10306detail8for_each13static_kernelINS2_12policy_hub_t12policy_500_tElNS2_12op_wrapper_tIlZZZZZN2at6native36add_out_dense_sparse_compressed_cudaERNS7_6TensorERKS9_SC_RKN3c106ScalarEENKUlvE_clEvENKUlvE1_clEvENKUlvE_clEvENKUlvE_clEvEUllE_N6thrust24THRUST_300001_SM_1030_NS17counting_iteratorIlNSN_11use_defaultESP_SP_EEEEEEvT0_T1_)
        /*0074*/ 	.short	0x0380
        /*0076*/ 	.short	0x0070


	//----- nvinfo : EIATTR_SW_WAR
	.align		4
.L_1823:
        /*0078*/ 	.byte	0x04, 0x36
        /*007a*/ 	.short	(.L_1825 - .L_1824)
.L_1824:
        /*007c*/ 	.word	0x00000008
.L_1825:


//--------------------- .nv.info._ZN3cub18CUB_300001_SM_10306detail8for_each13static_kernelINS2_12policy_hub_t12policy_500_tElNS2_12op_wrapper_tIlZZZZZN2at6native36add_out_dense_sparse_compressed_cudaERNS7_6TensorERKS9_SC_RKN3c106ScalarEENKUlvE_clEvENKUlvE0_clEvENKUlvE_clEvENKUlvE0_clEvEUllE_N6thrust24THRUST_300001_SM_1030_NS17counting_iteratorIlNSN_11use_defaultESP_SP_EEEEEEvT0_T1_ --------------------------
	.section	.nv.info._ZN3cub18CUB_300001_SM_10306detail8for_each13static_kernelINS2_12policy_hub_t12policy_500_tElNS2_12op_wrapper_tIlZZZZZN2at6native36add_out_dense_sparse_compressed_cudaERNS7_6TensorERKS9_SC_RKN3c106ScalarEENKUlvE_clEvENKUlvE0_clEvENKUlvE_clEvENKUlvE0_clEvEUllE_N6thrust24THRUST_300001_SM_1030_NS17counting_iteratorIlNSN_11use_defaultESP_SP_EEEEEEvT0_T1_,"",@"SHT_CUDA_INFO"
	.sectionflags	@""
	.align	4


	//----- nvinfo : EIATTR_CUDA_API_VERSION
	.align		4
        /*0000*/ 	.byte	0x04, 0x37
        /*0002*/ 	.short	(.L_1827 - .L_1826)
.L_1826:
        /*0004*/ 	.word	0x00000082


	//----- nvinfo : EIATTR_KPARAM_INFO
	.align		4
.L_1827:
        /*0008*/ 	.byte	0x04, 0x17
        /*000a*/ 	.short	(.L_1829 - .L_1828)
.L_1828:
        /*000c*/ 	.word	0x00000000
        /*0010*/ 	.short	0x0001
        /*0012*/ 	.short	0x0008
        /*0014*/ 	.byte	0x00, 0xf0, 0xa1, 0x01


	//----- nvinfo : EIATTR_KPARAM_INFO
	.align		4
.L_1829:
        /*0018*/ 	.byte	0x04, 0x17
        /*001a*/ 	.short	(.L_1831 - .L_1830)
.L_1830:
        /*001c*/ 	.word	0x00000000
        /*0020*/ 	.short	0x0000
        /*0022*/ 	.short	0x0000
        /*0024*/ 	.byte	0x00, 0xf0, 0x21, 0x00


	//----- nvinfo : EIATTR_SPARSE_MMA_MASK
	.align		4
.L_1831:
        /*0028*/ 	.byte	0x03, 0x50
        /*002a*/ 	.short	0x0000


	//----- nvinfo : EIATTR_MAXREG_COUNT
	.align		4
        /*002c*/ 	.byte	0x03, 0x1b
        /*002e*/ 	.short	0x00ff


	//----- nvinfo : EIATTR_MERCURY_ISA_VERSION
	.align		4
        /*0030*/ 	.byte	0x03, 0x5f
        /*0032*/ 	.short	0x0101


	//----- nvinfo : EIATTR_VRC_CTA_INIT_COUNT
	.align		4
        /*0034*/ 	.byte	0x02, 0x4a
	.zero		1
	.zero		1


	//----- nvinfo : EIATTR_EXIT_INSTR_OFFSETS
	.align		4
        /*0038*/ 	.byte	0x04, 0x1c
        /*003a*/ 	.short	(.L_1833 - .L_1832)


	//   ....[0]....
.L_1832:
        /*003c*/ 	.word	0x000000e0


	//   ....[1]....
        /*0040*/ 	.word	0x00001740


	//   ....[2]....
        /*0044*/ 	.word	0x000017b0


	//   ....[3]....
        /*0048*/ 	.word	0x000023a0


	//   ....[4]....
        /*004c*/ 	.word	0x00002e90


	//----- nvinfo : EIATTR_MAX_THREADS
	.align		4
.L_1833:
        /*0050*/ 	.byte	0x04, 0x05
        /*0052*/ 	.short	(.L_1835 - .L_1834)
.L_1834:
        /*0054*/ 	.word	0x00000100
        /*0058*/ 	.word	0x00000001
        /*005c*/ 	.word	0x00000001


	//----- nvinfo : EIATTR_CRS_STACK_SIZE
	.align		4
.L_1835:
        /*0060*/ 	.byte	0x04, 0x1e
        /*0062*/ 	.short	(.L_1837 - .L_1836)
.L_1836:
        /*0064*/ 	.word	0x00000000


	//----- nvinfo : EIATTR_CBANK_PARAM_SIZE
	.align		4
.L_1837:
        /*0068*/ 	.byte	0x03, 0x19
        /*006a*/ 	.short	0x0070


	//----- nvinfo : EIATTR_PARAM_CBANK
	.align		4
        /*006c*/ 	.byte	0x04, 0x0a
        /*006e*/ 	.short	(.L_1839 - .L_1838)
	.align		4
.L_1838:
        /*0070*/ 	.word	index@(.nv.constant0._ZN3cub18CUB_300001_SM_10306detail8for_each13static_kernelINS2_12policy_hub_t12policy_500_tElNS2_12op_wrapper_tIlZZZZZN2at6native36add_out_dense_sparse_compressed_cudaERNS7_6TensorERKS9_SC_RKN3c106ScalarEENKUlvE_clEvENKUlvE0_clEvENKUlvE_clEvENKUlvE0_clEvEUllE_N6thrust24THRUST_300001_SM_1030_NS17counting_iteratorIlNSN_11use_defaultESP_SP_EEEEEEvT0_T1_)
        /*0074*/ 	.short	0x0380
        /*0076*/ 	.short	0x0070


	//----- nvinfo : EIATTR_SW_WAR
	.align		4
.L_1839:
        /*0078*/ 	.byte	0x04, 0x36
        /*007a*/ 	.short	(.L_1841 - .L_1840)
.L_1840:
        /*007c*/ 	.word	0x00000008
.L_1841:


//--------------------- .nv.info._ZN3cub18CUB_300001_SM_10306detail8for_each13static_kernelINS2_12policy_hub_t12policy_500_tElNS2_12op_wrapper_tIlZZZZZN2at6native36add_out_dense_sparse_compressed_cudaERNS7_6TensorERKS9_SC_RKN3c106ScalarEENKUlvE_clEvENKUlvE0_clEvENKUlvE_clEvENKUlvE_clEvEUllE_N6thrust24THRUST_300001_SM_1030_NS17counting_iteratorIlNSN_11use_defaultESP_SP_EEEEEEvT0_T1_ --------------------------
	.section	.nv.info._ZN3cub18CUB_300001_SM_10306detail8for_each13static_kernelINS2_12policy_hub_t12policy_500_tElNS2_12op_wrapper_tIlZZZZZN2at6native36add_out_dense_sparse_compressed_cudaERNS7_6TensorERKS9_SC_RKN3c106ScalarEENKUlvE_clEvENKUlvE0_clEvENKUlvE_clEvENKUlvE_clEvEUllE_N6thrust24THRUST_300001_SM_1030_NS17counting_iteratorIlNSN_11use_defaultESP_SP_EEEEEEvT0_T1_,"",@"SHT_CUDA_INFO"
	.sectionflags	@""
	.align	4


	//----- nvinfo : EIATTR_CUDA_API_VERSION
	.align		4
        /*0000*/ 	.byte	0x04, 0x37
        /*0002*/ 	.short	(.L_1843 - .L_1842)
.L_1842:
        /*0004*/ 	.word	0x00000082


	//----- nvinfo : EIATTR_KPARAM_INFO
	.align		4
.L_1843:
        /*0008*/ 	.byte	0x04, 0x17
        /*000a*/ 	.short	(.L_1845 - .L_1844)
.L_1844:
        /*000c*/ 	.word	0x00000000
        /*0010*/ 	.short	0x0001
        /*0012*/ 	.short	0x0008
        /*0014*/ 	.byte	0x00, 0xf0, 0xa1, 0x01


	//----- nvinfo : EIATTR_KPARAM_INFO
	.align		4
.L_1845:
        /*0018*/ 	.byte	0x04, 0x17
        /*001a*/ 	.short	(.L_1847 - .L_1846)
.L_1846:
        /*001c*/ 	.word	0x00000000
        /*0020*/ 	.short	0x0000
        /*0022*/ 	.short	0x0000
        /*0024*/ 	.byte	0x00, 0xf0, 0x21, 0x00


	//----- nvinfo : EIATTR_SPARSE_MMA_MASK
	.align		4
.L_1847:
        /*0028*/ 	.byte	0x03, 0x50
        /*002a*/ 	.short	0x0000


	//----- nvinfo : EIATTR_MAXREG_COUNT
	.align		4
        /*002c*/ 	.byte	0x03, 0x1b
        /*002e*/ 	.short	0x00ff


	//----- nvinfo : EIATTR_MERCURY_ISA_VERSION
	.align		4
        /*0030*/ 	.byte	0x03, 0x5f
        /*0032*/ 	.short	0x0101


	//----- nvinfo : EIATTR_VRC_CTA_INIT_COUNT
	.align		4
        /*0034*/ 	.byte	0x02, 0x4a
	.zero		1
	.zero		1


	//----- nvinfo : EIATTR_EXIT_INSTR_OFFSETS
	.align		4
        /*0038*/ 	.byte	0x04, 0x1c
        /*003a*/ 	.short	(.L_1849 - .L_1848)


	//   ....[0]....
.L_1848:
        /*003c*/ 	.word	0x000000e0


	//   ....[1]....
        /*0040*/ 	.word	0x00001720


	//   ....[2]....
        /*0044*/ 	.word	0x00001760


	//   ....[3]....
        /*0048*/ 	.word	0x000022f0


	//   ....[4]....
        /*004c*/ 	.word	0x00002db0


	//----- nvinfo : EIATTR_MAX_THREADS
	.align		4
.L_1849:
        /*0050*/ 	.byte	0x04, 0x05
        /*0052*/ 	.short	(.L_1851 - .L_1850)
.L_1850:
        /*0054*/ 	.word	0x00000100
        /*0058*/ 	.word	0x00000001
        /*005c*/ 	.word	0x00000001


	//----- nvinfo : EIATTR_CRS_STACK_SIZE
	.align		4
.L_1851:
        /*0060*/ 	.byte	0x04, 0x1e
        /*0062*/ 	.short	(.L_1853 - .L_1852)
.L_1852:
        /*0064*/ 	.word	0x00000000


	//----- nvinfo : EIATTR_CBANK_PARAM_SIZE
	.align		4
.L_1853:
        /*0068*/ 	.byte	0x03, 0x19
        /*006a*/ 	.short	0x0070


	//----- nvinfo : EIATTR_PARAM_CBANK
	.align		4
        /*006c*/ 	.byte	0x04, 0x0a
        /*006e*/ 	.short	(.L_1855 - .L_1854)
	.align		4
.L_1854:
        /*0070*/ 	.word	index@(.nv.constant0._ZN3cub18CUB_300001_SM_10306detail8for_each13static_kernelINS2_12policy_hub_t12policy_500_tElNS2_12op_wrapper_tIlZZZZZN2at6native36add_out_dense_sparse_compressed_cudaERNS7_6TensorERKS9_SC_RKN3c106ScalarEENKUlvE_clEvENKUlvE0_clEvENKUlvE_clEvENKUlvE_clEvEUllE_N6thrust24THRUST_300001_SM_1030_NS17counting_iteratorIlNSN_11use_defaultESP_SP_EEEEEEvT0_T1_)
        /*0074*/ 	.short	0x0380
        /*0076*/ 	.short	0x0070


	//----- nvinfo : EIATTR_SW_WAR
	.align		4
.L_1855:
        /*0078*/ 	.byte	0x04, 0x36
        /*007a*/ 	.short	(.L_1857 - .L_1856)
.L_1856:
        /*007c*/ 	.word	0x00000008
.L_1857:


//--------------------- .nv.info._ZN3cub18CUB_300001_SM_10306detail8for_each13static_kernelINS2_12policy_hub_t12policy_500_tElNS2_12op_wrapper_tIlZZZZZN2at6native36add_out_dense_sparse_compressed_cudaERNS7_6TensorERKS9_SC_RKN3c106ScalarEENKUlvE_clEvENKUlvE_clEvENKUlvE_clEvENKUlvE0_clEvEUllE_N6thrust24THRUST_300001_SM_1030_NS17counting_iteratorIlNSN_11use_defaultESP_SP_EEEEEEvT0_T1_ --------------------------
	.section	.nv.info._ZN3cub18CUB_300001_SM_10306detail8for_each13static_kernelINS2_12policy_hub_t12policy_500_tElNS2_12op_wrapper_tIlZZZZZN2at6native36add_out_dense_sparse_compressed_cudaERNS7_6TensorERKS9_SC_RKN3c106ScalarEENKUlvE_clEvENKUlvE_clEvENKUlvE_clEvENKUlvE0_clEvEUllE_N6thrust24THRUST_300001_SM_1030_NS17counting_iteratorIlNSN_11use_defaultESP_SP_EEEEEEvT0_T1_,"",@"SHT_CUDA_INFO"
	.sectionflags	@""
	.align	4


	//----- nvinfo : EIATTR_CUDA_API_VERSION
	.align		4
        /*0000*/ 	.byte	0x04, 0x37
        /*0002*/ 	.short	(.L_1859 - .L_1858)
.L_1858:
        /*0004*/ 	.word	0x00000082


	//----- nvinfo : EIATTR_KPARAM_INFO
	.align		4
.L_1859:
        /*0008*/ 	.byte	0x04, 0x17
        /*000a*/ 	.short	(.L_1861 - .L_1860)
.L_1860:
        /*000c*/ 	.word	0x00000000
        /*0010*/ 	.short	0x0001
        /*0012*/ 	.short	0x0008
        /*0014*/ 	.byte	0x00, 0xf0, 0xa1, 0x01


	//----- nvinfo : EIATTR_KPARAM_INFO
	.align		4
.L_1861:
        /*0018*/ 	.byte	0x04, 0x17
        /*001a*/ 	.short	(.L_1863 - .L_1862)
.L_1862:
        /*001c*/ 	.word	0x00000000
        /*0020*/ 	.short	0x0000
        /*0022*/ 	.short	0x0000
        /*0024*/ 	.byte	0x00, 0xf0, 0x21, 0x00


	//----- nvinfo : EIATTR_SPARSE_MMA_MASK
	.align		4
.L_1863:
        /*0028*/ 	.byte	0x03, 0x50
        /*002a*/ 	.short	0x0000


	//----- nvinfo : EIATTR_MAXREG_COUNT
	.align		4
        /*002c*/ 	.byte	0x03, 0x1b
        /*002e*/ 	.short	0x00ff


	//----- nvinfo : EIATTR_MERCURY_ISA_VERSION
	.align		4
        /*0030*/ 	.byte	0x03, 0x5f
        /*0032*/ 	.short	0x0101


	//----- nvinfo : EIATTR_VRC_CTA_INIT_COUNT
	.align		4
        /*0034*/ 	.byte	0x02, 0x4a
	.zero		1
	.zero		1


	//----- nvinfo : EIATTR_EXIT_INSTR_OFFSETS
	.align		4
        /*0038*/ 	.byte	0x04, 0x1c
        /*003a*/ 	.short	(.L_1865 - .L_1864)


	//   ....[0]....
.L_1864:
        /*003c*/ 	.word	0x000000e0


	//   ....[1]....
        /*0040*/ 	.word	0x00001740


	//   ....[2]....
        /*0044*/ 	.word	0x000017b0


	//   ....[3]....
        /*0048*/ 	.word	0x000023a0


	//   ....[4]....
        /*004c*/ 	.word	0x00002e90


	//----- nvinfo : EIATTR_MAX_THREADS
	.align		4
.L_1865:
        /*0050*/ 	.byte	0x04, 0x05
        /*0052*/ 	.short	(.L_1867 - .L_1866)
.L_1866:
        /*0054*/ 	.word	0x00000100
        /*0058*/ 	.word	0x00000001
        /*005c*/ 	.word	0x00000001


	//----- nvinfo : EIATTR_CRS_STACK_SIZE
	.align		4
.L_1867:
        /*0060*/ 	.byte	0x04, 0x1e
        /*0062*/ 	.short	(.L_1869 - .L_1868)
.L_1868:
        /*0064*/ 	.word	0x00000000


	//----- nvinfo : EIATTR_CBANK_PARAM_SIZE
	.align		4
.L_1869:
        /*0068*/ 	.byte	0x03, 0x19
        /*006a*/ 	.short	0x0070


	//----- nvinfo : EIATTR_PARAM_CBANK
	.align		4
        /*006c*/ 	.byte	0x04, 0x0a
        /*006e*/ 	.short	(.L_1871 - .L_1870)
	.align		4
.L_1870:
        /*0070*/ 	.word	index@(.nv.constant0._ZN3cub18CUB_300001_SM_10306detail8for_each13static_kernelINS2_12policy_hub_t12policy_500_tElNS2_12op_wrapper_tIlZZZZZN2at6native36add_out_dense_sparse_compressed_cudaERNS7_6TensorERKS9_SC_RKN3c106ScalarEENKUlvE_clEvENKUlvE_clEvENKUlvE_clEvENKUlvE0_clEvEUllE_N6thrust24THRUST_300001_SM_1030_NS17counting_iteratorIlNSN_11use_defaultESP_SP_EEEEEEvT0_T1_)
        /*0074*/ 	.short	0x0380
        /*0076*/ 	.short	0x0070


	//----- nvinfo : EIATTR_SW_WAR
	.align		4
.L_1871:
        /*0078*/ 	.byte	0x04, 0x36
        /*007a*/ 	.short	(.L_1873 - .L_1872)
.L_1872:
        /*007c*/ 	.word	0x00000008
.L_1873:


//--------------------- .nv.info._ZN3cub18CUB_300001_SM_10306detail8for_each13static_kernelINS2_12policy_hub_t12policy_500_tElNS2_12op_wrapper_tIlZZZZZN2at6native36add_out_dense_sparse_compressed_cudaERNS7_6TensorERKS9_SC_RKN3c106ScalarEENKUlvE_clEvENKUlvE_clEvENKUlvE_clEvENKUlvE_clEvEUllE_N6thrust24THRUST_300001_SM_1030_NS17counting_iteratorIlNSN_11use_defaultESP_SP_EEEEEEvT0_T1_ --------------------------
	.section	.nv.info._ZN3cub18CUB_300001_SM_10306detail8for_each13static_kernelINS2_12policy_hub_t12policy_500_tElNS2_12op_wrapper_tIlZZZZZN2at6native36add_out_dense_sparse_compressed_cudaERNS7_6TensorERKS9_SC_RKN3c106ScalarEENKUlvE_clEvENKUlvE_clEvENKUlvE_clEvENKUlvE_clEvEUllE_N6thrust24THRUST_300001_SM_1030_NS17counting_iteratorIlNSN_11use_defaultESP_SP_EEEEEEvT0_T1_,"",@"SHT_CUDA_INFO"
	.sectionflags	@""
	.align	4


	//----- nvinfo : EIATTR_CUDA_API_VERSION
	.align		4
        /*0000*/ 	.byte	0x04, 0x37
        /*0002*/ 	.short	(.L_1875 - .L_1874)
.L_1874:
        /*0004*/ 	.word	0x00000082


	//----- nvinfo : EIATTR_KPARAM_INFO
	.align		4
.L_1875:
        /*0008*/ 	.byte	0x04, 0x17
        /*000a*/ 	.short	(.L_1877 - .L_1876)
.L_1876:
        /*000c*/ 	.word	0x00000000
        /*0010*/ 	.short	0x0001
        /*0012*/ 	.short	0x0008
        /*0014*/ 	.byte	0x00, 0xf0, 0xa1, 0x01


	//----- nvinfo : EIATTR_KPARAM_INFO
	.align		4
.L_1877:
        /*0018*/ 	.byte	0x04, 0x17
        /*001a*/ 	.short	(.L_1879 - .L_1878)
.L_1878:
        /*001c*/ 	.word	0x00000000
        /*0020*/ 	.short	0x0000
        /*0022*/ 	.short	0x0000
        /*0024*/ 	.byte	0x00, 0xf0, 0x21, 0x00


	//----- nvinfo : EIATTR_SPARSE_MMA_MASK
	.align		4
.L_1879:
        /*0028*/ 	.byte	0x03, 0x50
        /*002a*/ 	.short	0x0000


	//----- nvinfo : EIATTR_MAXREG_COUNT
	.align		4
        /*002c*/ 	.byte	0x03, 0x1b
        /*002e*/ 	.short	0x00ff


	//----- nvinfo : EIATTR_MERCURY_ISA_VERSION
	.align		4
        /*0030*/ 	.byte	0x03, 0x5f
        /*0032*/ 	.short	0x0101


	//----- nvinfo : EIATTR_VRC_CTA_INIT_COUNT
	.align		4
        /*0034*/ 	.byte	0x02, 0x4a
	.zero		1
	.zero		1


	//----- nvinfo : EIATTR_EXIT_INSTR_OFFSETS
	.align		4
        /*0038*/ 	.byte	0x04, 0x1c
        /*003a*/ 	.short	(.L_1881 - .L_1880)


	//   ....[0]....
.L_1880:
        /*003c*/ 	.word	0x000000e0


	//   ....[1]....
        /*0040*/ 	.word	0x00001720


	//   ....[2]....
        /*0044*/ 	.word	0x00001760


	//   ....[3]....
        /*0048*/ 	.word	0x000022f0


	//   ....[4]....
        /*004c*/ 	.word	0x00002db0


	//----- nvinfo : EIATTR_MAX_THREADS
	.align		4
.L_1881:
        /*0050*/ 	.byte	0x04, 0x05
        /*0052*/ 	.short	(.L_1883 - .L_1882)
.L_1882:
        /*0054*/ 	.word	0x00000100
        /*0058*/ 	.word	0x00000001
        /*005c*/ 	.word	0x00000001


	//----- nvinfo : EIATTR_CRS_STACK_SIZE
	.align		4
.L_1883:
        /*0060*/ 	.byte	0x04, 0x1e
        /*0062*/ 	.short	(.L_1885 - .L_1884)
.L_1884:
        /*0064*/ 	.word	0x00000000


	//----- nvinfo : EIATTR_CBANK_PARAM_SIZE
	.align		4
.L_1885:
        /*0068*/ 	.byte	0x03, 0x19
        /*006a*/ 	.short	0x0070


	//----- nvinfo : EIATTR_PARAM_CBANK
	.align		4
        /*006c*/ 	.byte	0x04, 0x0a
        /*006e*/ 	.short	(.L_1887 - .L_1886)
	.align		4
.L_1886:
        /*0070*/ 	.word	index@(.nv.constant0._ZN3cub18CUB_300001_SM_10306detail8for_each13static_kernelINS2_12policy_hub_t12policy_500_tElNS2_12op_wrapper_tIlZZZZZN2at6native36add_out_dense_sparse_compressed_cudaERNS7_6TensorERKS9_SC_RKN3c106ScalarEENKUlvE_clEvENKUlvE_clEvENKUlvE_clEvENKUlvE_clEvEUllE_N6thrust24THRUST_300001_SM_1030_NS17counting_iteratorIlNSN_11use_defaultESP_SP_EEEEEEvT0_T1_)
        /*0074*/ 	.short	0x0380
        /*0076*/ 	.short	0x0070


	//----- nvinfo : EIATTR_SW_WAR
	.align		4
.L_1887:
        /*0078*/ 	.byte	0x04, 0x36
        /*007a*/ 	.short	(.L_1889 - .L_1888)
.L_1888:
        /*007c*/ 	.word	0x00000008
.L_1889:


//--------------------- .nv.info._ZN3cub18CUB_300001_SM_10306detail11EmptyKernelIvEEvv --------------------------
	.section	.nv.info._ZN3cub18CUB_300001_SM_10306detail11EmptyKernelIvEEvv,"",@"SHT_CUDA_INFO"
	.sectionflags	@""
	.align	4


	//----- nvinfo : EIATTR_CUDA_API_VERSION
	.align		4
        /*0000*/ 	.byte	0x04, 0x37
        /*0002*/ 	.short	(.L_1891 - .L_1890)
.L_1890:
        /*0004*/ 	.word	0x00000082


	//----- nvinfo : EIATTR_SPARSE_MMA_MASK
	.align		4
.L_1891:
        /*0008*/ 	.byte	0x03, 0x50
        /*000a*/ 	.short	0x0000


	//----- nvinfo : EIATTR_MAXREG_COUNT
	.align		4
        /*000c*/ 	.byte	0x03, 0x1b
        /*000e*/ 	.short	0x00ff


	//----- nvinfo : EIATTR_MERCURY_ISA_VERSION
	.align		4
        /*0010*/ 	.byte	0x03, 0x5f
        /*0012*/ 	.short	0x0101


	//----- nvinfo : EIATTR_VRC_CTA_INIT_COUNT
	.align		4
        /*0014*/ 	.byte	0x02, 0x4a
	.zero		1
	.zero		1


	//----- nvinfo : EIATTR_EXIT_INSTR_OFFSETS
	.align		4
        /*0018*/ 	.byte	0x04, 0x1c
        /*001a*/ 	.short	(.L_1893 - .L_1892)


	//   ....[0]....
.L_1892:
        /*001c*/ 	.word	0x00000010


	//----- nvinfo : EIATTR_SW_WAR
	.align		4
.L_1893:
        /*0020*/ 	.byte	0x04, 0x36
        /*0022*/ 	.short	(.L_1895 - .L_1894)
.L_1894:
        /*0024*/ 	.word	0x00000008
.L_1895:


//--------------------- .nv.info._ZN2at6native55_GLOBAL__N__0955718d_22_SparseCsrTensorMath_cu_868dd54534reduce_sparse_csr_dim1_cuda_kernelIN3c108BFloat16ElNS1_14ReductionMulOpIS4_EEfEEvPT2_PKT_PKT0_SE_lT1_ --------------------------
	.section	.nv.info._ZN2at6native55_GLOBAL__N__0955718d_22_SparseCsrTensorMath_cu_868dd54534reduce_sparse_csr_dim1_cuda_kernelIN3c108BFloat16ElNS1_14ReductionMulOpIS4_EEfEEvPT2_PKT_PKT0_SE_lT1_,"",@"SHT_CUDA_INFO"
	.sectionflags	@""
	.align	4


	//----- nvinfo : EIATTR_CUDA_API_VERSION
	.align		4
        /*0000*/ 	.byte	0x04, 0x37
        /*0002*/ 	.short	(.L_1897 - .L_1896)
.L_1896:
        /*0004*/ 	.word	0x00000082


	//----- nvinfo : EIATTR_KPARAM_INFO
	.align		4
.L_1897:
        /*0008*/ 	.byte	0x04, 0x17
        /*000a*/ 	.short	(.L_1899 - .L_1898)
.L_1898:
        /*000c*/ 	.word	0x00000000
        /*0010*/ 	.short	0x0005
        /*0012*/ 	.short	0x0028
        /*0014*/ 	.byte	0x00, 0xf0, 0x05, 0x00


	//----- nvinfo : EIATTR_KPARAM_INFO
	.align		4
.L_1899:
        /*0018*/ 	.byte	0x04, 0x17
        /*001a*/ 	.short	(.L_1901 - .L_1900)
.L_1900:
        /*001c*/ 	.word	0x00000000
        /*0020*/ 	.short	0x0004
        /*0022*/ 	.short	0x0020
        /*0024*/ 	.byte	0x00, 0xf0, 0x21, 0x00


	//----- nvinfo : EIATTR_KPARAM_INFO
	.align		4
.L_1901:
        /*0028*/ 	.byte	0x04, 0x17
        /*002a*/ 	.short	(.L_1903 - .L_1902)
.L_1902:
        /*002c*/ 	.word	0x00000000
        /*0030*/ 	.short	0x0003
        /*0032*/ 	.short	0x0018
        /*0034*/ 	.byte	0x00, 0xf5, 0x21, 0x00


	//----- nvinfo : EIATTR_KPARAM_INFO
	.align		4
.L_1903:
        /*0038*/ 	.byte	0x04, 0x17
        /*003a*/ 	.short	(.L_1905 - .L_1904)
.L_1904:
        /*003c*/ 	.word	0x00000000
        /*0040*/ 	.short	0x0002
        /*0042*/ 	.short	0x0010
        /*0044*/ 	.byte	0x00, 0xf5, 0x21, 0x00


	//----- nvinfo : EIATTR_KPARAM_INFO
	.align		4
.L_1905:
        /*0048*/ 	.byte	0x04, 0x17
        /*004a*/ 	.short	(.L_1907 - .L_1906)
.L_1906:
        /*004c*/ 	.word	0x00000000
        /*0050*/ 	.short	0x0001
        /*0052*/ 	.short	0x0008
        /*0054*/ 	.byte	0x00, 0xf5, 0x21, 0x00


	//----- nvinfo : EIATTR_KPARAM_INFO
	.align		4
.L_1907:
        /*0058*/ 	.byte	0x04, 0x17
        /*005a*/ 	.short	(.L_1909 - .L_1908)
.L_1908:
        /*005c*/ 	.word	0x00000000
        /*0060*/ 	.short	0x0000
        /*0062*/ 	.short	0x0000
        /*0064*/ 	.byte	0x00, 0xf5, 0x21, 0x00


	//----- nvinfo : EIATTR_SPARSE_MMA_MASK
	.align		4
.L_1909:
        /*0068*/ 	.byte	0x03, 0x50
        /*006a*/ 	.short	0x0000


	//----- nvinfo : EIATTR_MAXREG_COUNT
	.align		4
        /*006c*/ 	.byte	0x03, 0x1b
        /*006e*/ 	.short	0x00ff


	//----- nvinfo : EIATTR_MERCURY_ISA_VERSION
	.align		4
        /*0070*/ 	.byte	0x03, 0x5f
        /*0072*/ 	.short	0x0101


	//----- nvinfo : EIATTR_VRC_CTA_INIT_COUNT
	.align		4
        /*0074*/ 	.byte	0x02, 0x4a
	.zero		1
	.zero		1


	//----- nvinfo : EIATTR_EXIT_INSTR_OFFSETS
	.align		4
        /*0078*/ 	.byte	0x04, 0x1c
        /*007a*/ 	.short	(.L_1911 - .L_1910)


	//   ....[0]....
.L_1910:
        /*007c*/ 	.word	0x00000080


	//   ....[1]....
        /*0080*/ 	.word	0x00000130


	//   ....[2]....
        /*0084*/ 	.word	0x000016b0


	//----- nvinfo : EIATTR_CRS_STACK_SIZE
	.align		4
.L_1911:
        /*0088*/ 	.byte	0x04, 0x1e
        /*008a*/ 	.short	(.L_1913 - .L_1912)
.L_1912:
        /*008c*/ 	.word	0x00000000


	//----- nvinfo : EIATTR_CBANK_PARAM_SIZE
	.align		4
.L_1913:
        /*0090*/ 	.byte	0x03, 0x19
        /*0092*/ 	.short	0x0029


	//----- nvinfo : EIATTR_PARAM_CBANK
	.align		4
        /*0094*/ 	.byte	0x04, 0x0a
        /*0096*/ 	.short	(.L_1915 - .L_1914)
	.align		4
.L_1914:
        /*0098*/ 	.word	index@(.nv.constant0._ZN2at6native55_GLOBAL__N__0955718d_22_SparseCsrTensorMath_cu_868dd54534reduce_sparse_csr_dim1_cuda_kernelIN3c108BFloat16ElNS1_14ReductionMulOpIS4_EEfEEvPT2_PKT_PKT0_SE_lT1_)
        /*009c*/ 	.short	0x0380
        /*009e*/ 	.short	0x0029


	//----- nvinfo : EIATTR_SW_WAR
	.align		4
.L_1915:
        /*00a0*/ 	.byte	0x04, 0x36
        /*00a2*/ 	.short	(.L_1917 - .L_1916)
.L_1916:
        /*00a4*/ 	.word	0x00000008
.L_1917:


//--------------------- .nv.info._ZN2at6native55_GLOBAL__N__0955718d_22_SparseCsrTensorMath_cu_868dd54534reduce_sparse_csr_dim1_cuda_kernelIN3c108BFloat16EiNS1_14ReductionMulOpIS4_EEfEEvPT2_PKT_PKT0_SE_lT1_ --------------------------
	.section	.nv.info._ZN2at6native55_GLOBAL__N__0955718d_22_SparseCsrTensorMath_cu_868dd54534reduce_sparse_csr_dim1_cuda_kernelIN3c108BFloat16EiNS1_14ReductionMulOpIS4_EEfEEvPT2_PKT_PKT0_SE_lT1_,"",@"SHT_CUDA_INFO"
	.sectionflags	@""
	.align	4


	//----- nvinfo : EIATTR_CUDA_API_VERSION
	.align		4
        /*0000*/ 	.byte	0x04, 0x37
        /*0002*/ 	.short	(.L_1919 - .L_1918)
.L_1918:
        /*0004*/ 	.word	0x00000082


	//----- nvinfo : EIATTR_KPARAM_INFO
	.align		4
.L_1919:
        /*0008*/ 	.byte	0x04, 0x17
        /*000a*/ 	.short	(.L_1921 - .L_1920)
.L_1920:
        /*000c*/ 	.word	0x00000000
        /*0010*/ 	.short	0x0005
        /*0012*/ 	.short	0x0028
        /*0014*/ 	.byte	0x00, 0xf0, 0x05, 0x00


	//----- nvinfo : EIATTR_KPARAM_INFO
	.align		4
.L_1921:
        /*0018*/ 	.byte	0x04, 0x17
        /*001a*/ 	.short	(.L_1923 - .L_1922)
.L_1922:
        /*001c*/ 	.word	0x00000000
        /*0020*/ 	.short	0x0004
        /*0022*/ 	.short	0x0020
        /*0024*/ 	.byte	0x00, 0xf0, 0x21, 0x00


	//----- nvinfo : EIATTR_KPARAM_INFO
	.align		4
.L_1923:
        /*0028*/ 	.byte	0x04, 0x17
        /*002a*/ 	.short	(.L_1925 - .L_1924)
.L_1924:
        /*002c*/ 	.word	0x00000000
        /*0030*/ 	.short	0x0003
        /*0032*/ 	.short	0x0018
        /*0034*/ 	.byte	0x00, 0xf5, 0x21, 0x00


	//----- nvinfo : EIATTR_KPARAM_INFO
	.align		4
.L_1925:
        /*0038*/ 	.byte	0x04, 0x17
        /*003a*/ 	.short	(.L_1927 - .L_1926)
.L_1926:
        /*003c*/ 	.word	0x00000000
        /*0040*/ 	.short	0x0002
        /*0042*/ 	.short	0x0010
        /*0044*/ 	.byte	0x00, 0xf5, 0x21, 0x00


	//----- nvinfo : EIATTR_KPARAM_INFO
	.align		4
.L_1927:
        /*0048*/ 	.byte	0x04, 0x17
        /*004a*/ 	.short	(.L_1929 - .L_1928)
.L_1928:
        /*004c*/ 	.word	0x00000000
        /*0050*/ 	.short	0x0001
        /*0052*/ 	.short	0x0008
        /*0054*/ 	.byte	0x00, 0xf5, 0x21, 0x00


	//----- nvinfo : EIATTR_KPARAM_INFO
	.align		4
.L_1929:
        /*0058*/ 	.byte	0x04, 0x17
        /*005a*/ 	.short	(.L_1931 - .L_1930)
.L_1930:
        /*005c*/ 	.word	0x00000000
        /*0060*/ 	.short	0x0000
        /*0062*/ 	.short	0x0000
        /*0064*/ 	.byte	0x00, 0xf5, 0x21, 0x00


	//----- nvinfo : EIATTR_SPARSE_MMA_MASK
	.align		4
.L_1931:
        /*0068*/ 	.byte	0x03, 0x50
        /*006a*/ 	.short	0x0000


	//----- nvinfo : EIATTR_MAXREG_COUNT
	.align		4
        /*006c*/ 	.byte	0x03, 0x1b
        /*006e*/ 	.short	0x00ff


	//----- nvinfo : EIATTR_MERCURY_ISA_VERSION
	.align		4
        /*0070*/ 	.byte	0x03, 0x5f
        /*0072*/ 	.short	0x0101


	//----- nvinfo : EIATTR_VRC_CTA_INIT_COUNT
	.align		4
        /*0074*/ 	.byte	0x02, 0x4a
	.zero		1
	.zero		1


	//----- nvinfo : EIATTR_EXIT_INSTR_OFFSETS
	.align		4
        /*0078*/ 	.byte	0x04, 0x1c
        /*007a*/ 	.short	(.L_1933 - .L_1932)


	//   ....[0]....
.L_1932:
        /*007c*/ 	.word	0x00000080


	//   ....[1]....
        /*0080*/ 	.word	0x00000120


	//   ....[2]....
        /*0084*/ 	.word	0x00001520


	//----- nvinfo : EIATTR_CRS_STACK_SIZE
	.align		4
.L_1933:
        /*0088*/ 	.byte	0x04, 0x1e
        /*008a*/ 	.short	(.L_1935 - .L_1934)
.L_1934:
        /*008c*/ 	.word	0x00000000


	//----- nvinfo : EIATTR_CBANK_PARAM_SIZE
	.align		4
.L_1935:
        /*0090*/ 	.byte	0x03, 0x19
        /*0092*/ 	.short	0x0029


	//----- nvinfo : EIATTR_PARAM_CBANK
	.align		4
        /*0094*/ 	.byte	0x04, 0x0a
        /*0096*/ 	.short	(.L_1937 - .L_1936)
	.align		4
.L_1936:
        /*0098*/ 	.word	index@(.nv.constant0._ZN2at6native55_GLOBAL__N__0955718d_22_SparseCsrTensorMath_cu_868dd54534reduce_sparse_csr_dim1_cuda_kernelIN3c108BFloat16EiNS1_14ReductionMulOpIS4_EEfEEvPT2_PKT_PKT0_SE_lT1_)
        /*009c*/ 	.short	0x0380
        /*009e*/ 	.short	0x0029


	//----- nvinfo : EIATTR_SW_WAR
	.align		4
.L_1937:
        /*00a0*/ 	.byte	0x04, 0x36
        /*00a2*/ 	.short	(.L_1939 - .L_1938)
.L_1938:
        /*00a4*/ 	.word	0x00000008
.L_1939:


//--------------------- .nv.info._ZN2at6native55_GLOBAL__N__0955718d_22_SparseCsrTensorMath_cu_868dd54534reduce_sparse_csr_dim0_cuda_kernelIN3c108BFloat16ElNS1_14ReductionMulOpIS4_EEfEEvPT2_PKT0_lPKT_SB_lT1_ --------------------------
	.section	.nv.info._ZN2at6native55_GLOBAL__N__0955718d_22_SparseCsrTensorMath_cu_868dd54534reduce_sparse_csr_dim0_cuda_kernelIN3c108BFloat16ElNS1_14ReductionMulOpIS4_EEfEEvPT2_PKT0_lPKT_SB_lT1_,"",@"SHT_CUDA_INFO"
	.sectionflags	@""
	.align	4


	//----- nvinfo : EIATTR_CUDA_API_VERSION
	.align		4
        /*0000*/ 	.byte	0x04, 0x37
        /*0002*/ 	.short	(.L_1941 - .L_1940)
.L_1940:
        /*0004*/ 	.word	0x00000082


	//----- nvinfo : EIATTR_KPARAM_INFO
	.align		4
.L_1941:
        /*0008*/ 	.byte	0x04, 0x17
        /*000a*/ 	.short	(.L_1943 - .L_1942)
.L_1942:
        /*000c*/ 	.word	0x00000000
        /*0010*/ 	.short	0x0006
        /*0012*/ 	.short	0x0030
        /*0014*/ 	.byte	0x00, 0xf0, 0x05, 0x00


	//----- nvinfo : EIATTR_KPARAM_INFO
	.align		4
.L_1943:
        /*0018*/ 	.byte	0x04, 0x17
        /*001a*/ 	.short	(.L_1945 - .L_1944)
.L_1944:
        /*001c*/ 	.word	0x00000000
        /*0020*/ 	.short	0x0005
        /*0022*/ 	.short	0x0028
        /*0024*/ 	.byte	0x00, 0xf0, 0x21, 0x00


	//----- nvinfo : EIATTR_KPARAM_INFO
	.align		4
.L_1945:
        /*0028*/ 	.byte	0x04, 0x17
        /*002a*/ 	.short	(.L_1947 - .L_1946)
.L_1946:
        /*002c*/ 	.word	0x00000000
        /*0030*/ 	.short	0x0004
        /*0032*/ 	.short	0x0020
        /*0034*/ 	.byte	0x00, 0xf5, 0x21, 0x00


	//----- nvinfo : EIATTR_KPARAM_INFO
	.align		4
.L_1947:
        /*0038*/ 	.byte	0x04, 0x17
        /*003a*/ 	.short	(.L_1949 - .L_1948)
.L_1948:
        /*003c*/ 	.word	0x00000000
        /*0040*/ 	.short	0x0003
        /*0042*/ 	.short	0x0018
        /*0044*/ 	.byte	0x00, 0xf5, 0x21, 0x00


	//----- nvinfo : EIATTR_KPARAM_INFO
	.align		4
.L_1949:
        /*0048*/ 	.byte	0x04, 0x17
        /*004a*/ 	.short	(.L_1951 - .L_1950)
.L_1950:
        /*004c*/ 	.word	0x00000000
        /*0050*/ 	.short	0x0002
        /*0052*/ 	.short	0x0010
        /*0054*/ 	.byte	0x00, 0xf0, 0x21, 0x00


	//----- nvinfo : EIATTR_KPARAM_INFO
	.align		4
.L_1951:
        /*0058*/ 	.byte	0x04, 0x17
        /*005a*/ 	.short	(.L_1953 - .L_1952)
.L_1952:
        /*005c*/ 	.word	0x00000000
        /*0060*/ 	.short	0x0001
        /*0062*/ 	.short	0x0008
        /*0064*/ 	.byte	0x00, 0xf5, 0x21, 0x00


	//----- nvinfo : EIATTR_KPARAM_INFO
	.align		4
.L_1953:
        /*0068*/ 	.byte	0x04, 0x17
        /*006a*/ 	.short	(.L_1955 - .L_1954)
.L_1954:
        /*006c*/ 	.word	0x00000000
        /*0070*/ 	.short	0x0000
        /*0072*/ 	.short	0x0000
        /*0074*/ 	.byte	0x00, 0xf5, 0x21, 0x00


	//----- nvinfo : EIATTR_SPARSE_MMA_MASK
	.align		4
.L_1955:
        /*0078*/ 	.byte	0x03, 0x50
        /*007a*/ 	.short	0x0000


	//----- nvinfo : EIATTR_MAXREG_COUNT
	.align		4
        /*007c*/ 	.byte	0x03, 0x1b
        /*007e*/ 	.short	0x00ff


	//----- nvinfo : EIATTR_MERCURY_ISA_VERSION
	.align		4
        /*0080*/ 	.byte	0x03, 0x5f
        /*0082*/ 	.short	0x0101


	//----- nvinfo : EIATTR_VRC_CTA_INIT_COUNT
	.align		4
        /*0084*/ 	.byte	0x02, 0x4a
	.zero		1
	.zero		1


	//----- nvinfo : EIATTR_EXIT_INSTR_OFFSETS
	.align		4
        /*0088*/ 	.byte	0x04, 0x1c
        /*008a*/ 	.short	(.L_1957 - .L_1956)


	//   ....[0]....
.L_1956:
        /*008c*/ 	.word	0x00000080


	//   ....[1]....
        /*0090*/ 	.word	0x00001d00


	//----- nvinfo : EIATTR_CBANK_PARAM_SIZE
	.align		4
.L_1957:
        /*0094*/ 	.byte	0x03, 0x19
        /*0096*/ 	.short	0x0031


	//----- nvinfo : EIATTR_PARAM_CBANK
	.align		4
        /*0098*/ 	.byte	0x04, 0x0a
        /*009a*/ 	.short	(.L_1959 - .L_1958)
	.align		4
.L_1958:
        /*009c*/ 	.word	index@(.nv.constant0._ZN2at6native55_GLOBAL__N__0955718d_22_SparseCsrTensorMath_cu_868dd54534reduce_sparse_csr_dim0_cuda_kernelIN3c108BFloat16ElNS1_14ReductionMulOpIS4_EEfEEvPT2_PKT0_lPKT_SB_lT1_)
        /*00a0*/ 	.short	0x0380
        /*00a2*/ 	.short	0x0031


	//----- nvinfo : EIATTR_SW_WAR
	.align		4
.L_1959:
        /*00a4*/ 	.byte	0x04, 0x36
        /*00a6*/ 	.short	(.L_1961 - .L_1960)
.L_1960:
        /*00a8*/ 	.word	0x00000008
.L_1961:


//--------------------- .nv.info._ZN2at6native55_GLOBAL__N__0955718d_22_SparseCsrTensorMath_cu_868dd54534reduce_sparse_csr_dim0_cuda_kernelIN3c108BFloat16EiNS1_14ReductionMulOpIS4_EEfEEvPT2_PKT0_lPKT_SB_lT1_ --------------------------
	.section	.nv.info._ZN2at6native55_GLOBAL__N__0955718d_22_SparseCsrTensorMath_cu_868dd54534reduce_sparse_csr_dim0_cuda_kernelIN3c108BFloat16EiNS1_14ReductionMulOpIS4_EEfEEvPT2_PKT0_lPKT_SB_lT1_,"",@"SHT_CUDA_INFO"
	.sectionflags	@""
	.align	4


	//----- nvinfo : EIATTR_CUDA_API_VERSION
	.align		4
        /*0000*/ 	.byte	0x04, 0x37
        /*0002*/ 	.short	(.L_1963 - .L_1962)
.L_1962:
        /*0004*/ 	.word	0x00000082


	//----- nvinfo : EIATTR_KPARAM_INFO
	.align		4
.L_1963:
        /*0008*/ 	.byte	0x04, 0x17
        /*000a*/ 	.short	(.L_1965 - .L_1964)
.L_1964:
        /*000c*/ 	.word	0x00000000
        /*0010*/ 	.short	0x0006
        /*0012*/ 	.short	0x0030
        /*0014*/ 	.byte	0x00, 0xf0, 0x05, 0x00


	//----- nvinfo : EIATTR_KPARAM_INFO
	.align		4
.L_1965:
        /*0018*/ 	.byte	0x04, 0x17
        /*001a*/ 	.short	(.L_1967 - .L_1966)
.L_1966:
        /*001c*/ 	.word	0x00000000
        /*0020*/ 	.short	0x0005
        /*0022*/ 	.short	0x0028
        /*0024*/ 	.byte	0x00, 0xf0, 0x21, 0x00


	//----- nvinfo : EIATTR_KPARAM_INFO
	.align		4
.L_1967:
        /*0028*/ 	.byte	0x04, 0x17
        /*002a*/ 	.short	(.L_1969 - .L_1968)
.L_1968:
        /*002c*/ 	.word	0x00000000
        /*0030*/ 	.short	0x0004
        /*0032*/ 	.short	0x0020
        /*0034*/ 	.byte	0x00, 0xf5, 0x21, 0x00


	//----- nvinfo : EIATTR_KPARAM_INFO
	.align		4
.L_1969:
        /*0038*/ 	.byte	0x04, 0x17
        /*003a*/ 	.short	(.L_1971 - .L_1970)
.L_1970:
        /*003c*/ 	.word	0x00000000
        /*0040*/ 	.short	0x0003
        /*0042*/ 	.short	0x0018
        /*0044*/ 	.byte	0x00, 0xf5, 0x21, 0x00


	//----- nvinfo : EIATTR_KPARAM_INFO
	.align		4
.L_1971:
        /*0048*/ 	.byte	0x04, 0x17
        /*004a*/ 	.short	(.L_1973 - .L_1972)
.L_1972:
        /*004c*/ 	.word	0x00000000
        /*0050*/ 	.short	0x0002
        /*0052*/ 	.short	0x0010
        /*0054*/ 	.byte	0x00, 0xf0, 0x21, 0x00


	//----- nvinfo : EIATTR_KPARAM_INFO
	.align		4
.L_1973:
        /*0058*/ 	.byte	0x04, 0x17
        /*005a*/ 	.short	(.L_1975 - .L_1974)
.L_1974:
        /*005c*/ 	.word	0x00000000
        /*0060*/ 	.short	0x0001
        /*0062*/ 	.short	0x0008
        /*0064*/ 	.byte	0x00, 0xf5, 0x21, 0x00


	//----- nvinfo : EIATTR_KPARAM_INFO
	.align		4
.L_1975:
        /*0068*/ 	.byte	0x04, 0x17
        /*006a*/ 	.short	(.L_1977 - .L_1976)
.L_1976:
        /*006c*/ 	.word	0x00000000
        /*0070*/ 	.short	0x0000
        /*0072*/ 	.short	0x0000
        /*0074*/ 	.byte	0x00, 0xf5, 0x21, 0x00


	//----- nvinfo : EIATTR_SPARSE_MMA_MASK
	.align		4
.L_1977:
        /*0078*/ 	.byte	0x03, 0x50
        /*007a*/ 	.short	0x0000


	//----- nvinfo : EIATTR_MAXREG_COUNT
	.align		4
        /*007c*/ 	.byte	0x03, 0x1b
        /*007e*/ 	.short	0x00ff


	//----- nvinfo : EIATTR_MERCURY_ISA_VERSION
	.align		4
        /*0080*/ 	.byte	0x03, 0x5f
        /*0082*/ 	.short	0x0101


	//----- nvinfo : EIATTR_VRC_CTA_INIT_COUNT
	.align		4
        /*0084*/ 	.byte	0x02, 0x4a
	.zero		1
	.zero		1


	//----- nvinfo : EIATTR_EXIT_INSTR_OFFSETS
	.align		4
        /*0088*/ 	.byte	0x04, 0x1c
        /*008a*/ 	.short	(.L_1979 - .L_1978)


	//   ....[0]....
.L_1978:
        /*008c*/ 	.word	0x00000080


	//   ....[1]....
        /*0090*/ 	.word	0x00001b40


	//----- nvinfo : EIATTR_CBANK_PARAM_SIZE
	.align		4
.L_1979:
        /*0094*/ 	.byte	0x03, 0x19
        /*0096*/ 	.short	0x0031


	//----- nvinfo : EIATTR_PARAM_CBANK
	.align		4
        /*0098*/ 	.byte	0x04, 0x0a
        /*009a*/ 	.short	(.L_1981 - .L_1980)
	.align		4
.L_1980:
        /*009c*/ 	.word	index@(.nv.constant0._ZN2at6native55_GLOBAL__N__0955718d_22_SparseCsrTensorMath_cu_868dd54534reduce_sparse_csr_dim0_cuda_kernelIN3c108BFloat16EiNS1_14ReductionMulOpIS4_EEfEEvPT2_PKT0_lPKT_SB_lT1_)
        /*00a0*/ 	.short	0x0380
        /*00a2*/ 	.short	0x0031


	//----- nvinfo : EIATTR_SW_WAR
	.align		4
.L_1981:
        /*00a4*/ 	.byte	0x04, 0x36
        /*00a6*/ 	.short	(.L_1983 - .L_1982)
.L_1982:
        /*00a8*/ 	.word	0x00000008
.L_1983:


//--------------------- .nv.info._ZN2at6native55_GLOBAL__N__0955718d_22_SparseCsrTensorMath_cu_868dd54534reduce_sparse_csr_dim1_cuda_kernelIN3c104HalfElNS1_14ReductionMulOpIS4_EEfEEvPT2_PKT_PKT0_SE_lT1_ --------------------------
	.section	.nv.info._ZN2at6native55_GLOBAL__N__0955718d_22_SparseCsrTensorMath_cu_868dd54534reduce_sparse_csr_dim1_cuda_kernelIN3c104HalfElNS1_14ReductionMulOpIS4_EEfEEvPT2_PKT_PKT0_SE_lT1_,"",@"SHT_CUDA_INFO"
	.sectionflags	@""
	.align	4


	//----- nvinfo : EIATTR_CUDA_API_VERSION
	.align		4
        /*0000*/ 	.byte	0x04, 0x37
        /*0002*/ 	.short	(.L_1985 - .L_1984)
.L_1984:
        /*0004*/ 	.word	0x00000082


	//----- nvinfo : EIATTR_KPARAM_INFO
	.align		4
.L_1985:
        /*0008*/ 	.byte	0x04, 0x17
        /*000a*/ 	.short	(.L_1987 - .L_1986)
.L_1986:
        /*000c*/ 	.word	0x00000000
        /*0010*/ 	.short	0x0005
        /*0012*/ 	.short	0x0028
        /*0014*/ 	.byte	0x00, 0xf0, 0x05, 0x00


	//----- nvinfo : EIATTR_KPARAM_INFO
	.align		4
.L_1987:
        /*0018*/ 	.byte	0x04, 0x17
        /*001a*/ 	.short	(.L_1989 - .L_1988)
.L_1988:
        /*001c*/ 	.word	0x00000000
        /*0020*/ 	.short	0x0004
        /*0022*/ 	.short	0x0020
        /*0024*/ 	.byte	0x00, 0xf0, 0x21, 0x00


	//----- nvinfo : EIATTR_KPARAM_INFO
	.align		4
.L_1989:
        /*0028*/ 	.byte	0x04, 0x17
        /*002a*/ 	.short	(.L_1991 - .L_1990)
.L_1990:
        /*002c*/ 	.word	0x00000000
        /*0030*/ 	.short	0x0003
        /*0032*/ 	.short	0x0018
        /*0034*/ 	.byte	0x00, 0xf5, 0x21, 0x00


	//----- nvinfo : EIATTR_KPARAM_INFO
	.align		4
.L_1991:
        /*0038*/ 	.byte	0x04, 0x17
        /*003a*/ 	.short	(.L_1993 - .L_1992)
.L_1992:
        /*003c*/ 	.word	0x00000000
        /*0040*/ 	.short	0x0002
        /*0042*/ 	.short	0x0010
        /*0044*/ 	.byte	0x00, 0xf5, 0x21, 0x00


	//----- nvinfo : EIATTR_KPARAM_INFO
	.align		4
.L_1993:
        /*0048*/ 	.byte	0x04, 0x17
        /*004a*/ 	.short	(.L_1995 - .L_1994)
.L_1994:
        /*004c*/ 	.word	0x00000000
        /*0050*/ 	.short	0x0001
        /*0052*/ 	.short	0x0008
        /*0054*/ 	.byte	0x00, 0xf5, 0x21, 0x00


	//----- nvinfo : EIATTR_KPARAM_INFO
	.align		4
.L_1995:
        /*0058*/ 	.byte	0x04, 0x17
        /*005a*/ 	.short	(.L_1997 - .L_1996)
.L_1996:
        /*005c*/ 	.word	0x00000000
        /*0060*/ 	.short	0x0000
        /*0062*/ 	.short	0x0000
        /*0064*/ 	.byte	0x00, 0xf5, 0x21, 0x00


	//----- nvinfo : EIATTR_SPARSE_MMA_MASK
	.align		4
.L_1997:
        /*0068*/ 	.byte	0x03, 0x50
        /*006a*/ 	.short	0x0000


	//----- nvinfo : EIATTR_MAXREG_COUNT
	.align		4
        /*006c*/ 	.byte	0x03, 0x1b
        /*006e*/ 	.short	0x00ff


	//----- nvinfo : EIATTR_MERCURY_ISA_VERSION
	.align		4
        /*0070*/ 	.byte	0x03, 0x5f
        /*0072*/ 	.short	0x0101


	//----- nvinfo : EIATTR_VRC_CTA_INIT_COUNT
	.align		4
        /*0074*/ 	.byte	0x02, 0x4a
	.zero		1
	.zero		1


	//----- nvinfo : EIATTR_EXIT_INSTR_OFFSETS
	.align		4
        /*0078*/ 	.byte	0x04, 0x1c
        /*007a*/ 	.short	(.L_1999 - .L_1998)


	//   ....[0]....
.L_1998:
        /*007c*/ 	.word	0x00000080


	//   ....[1]....
        /*0080*/ 	.word	0x00000130


	//   ....[2]....
        /*0084*/ 	.word	0x00001520


	//----- nvinfo : EIATTR_CRS_STACK_SIZE
	.align		4
.L_1999:
        /*0088*/ 	.byte	0x04, 0x1e
        /*008a*/ 	.short	(.L_2001 - .L_2000)
.L_2000:
        /*008c*/ 	.word	0x00000000


	//----- nvinfo : EIATTR_CBANK_PARAM_SIZE
	.align		4
.L_2001:
        /*0090*/ 	.byte	0x03, 0x19
        /*0092*/ 	.short	0x0029


	//----- nvinfo : EIATTR_PARAM_CBANK
	.align		4
        /*0094*/ 	.byte	0x04, 0x0a
        /*0096*/ 	.short	(.L_2003 - .L_2002)
	.align		4
.L_2002:
        /*0098*/ 	.word	index@(.nv.constant0._ZN2at6native55_GLOBAL__N__0955718d_22_SparseCsrTensorMath_cu_868dd54534reduce_sparse_csr_dim1_cuda_kernelIN3c104HalfElNS1_14ReductionMulOpIS4_EEfEEvPT2_PKT_PKT0_SE_lT1_)
        /*009c*/ 	.short	0x0380
        /*009e*/ 	.short	0x0029


	//----- nvinfo : EIATTR_SW_WAR
	.align		4
.L_2003:
        /*00a0*/ 	.byte	0x04, 0x36
        /*00a2*/ 	.short	(.L_2005 - .L_2004)
.L_2004:
        /*00a4*/ 	.word	0x00000008
.L_2005:


//--------------------- .nv.info._ZN2at6native55_GLOBAL__N__0955718d_22_SparseCsrTensorMath_cu_868dd54534reduce_sparse_csr_dim1_cuda_kernelIN3c104HalfEiNS1_14ReductionMulOpIS4_EEfEEvPT2_PKT_PKT0_SE_lT1_ --------------------------
	.section	.nv.info._ZN2at6native55_GLOBAL__N__0955718d_22_SparseCsrTensorMath_cu_868dd54534reduce_sparse_csr_dim1_cuda_kernelIN3c104HalfEiNS1_14ReductionMulOpIS4_EEfEEvPT2_PKT_PKT0_SE_lT1_,"",@"SHT_CUDA_INFO"
	.sectionflags	@""
	.align	4


	//----- nvinfo : EIATTR_CUDA_API_VERSION
	.align		4
        /*0000*/ 	.byte	0x04, 0x37
        /*0002*/ 	.short	(.L_2007 - .L_2006)
.L_2006:
        /*0004*/ 	.word	0x00000082


	//----- nvinfo : EIATTR_KPARAM_INFO
	.align		4
.L_2007:
        /*0008*/ 	.byte	0x04, 0x17
        /*000a*/ 	.short	(.L_2009 - .L_2008)
.L_2008:
        /*000c*/ 	.word	0x00000000
        /*0010*/ 	.short	0x0005
        /*0012*/ 	.short	0x0028
        /*0014*/ 	.byte	0x00, 0xf0, 0x05, 0x00


	//----- nvinfo : EIATTR_KPARAM_INFO
	.align		4
.L_2009:
        /*0018*/ 	.byte	0x04, 0x17
        /*001a*/ 	.short	(.L_2011 - .L_2010)
.L_2010:
        /*001c*/ 	.word	0x00000000
        /*0020*/ 	.short	0x0004
        /*0022*/ 	.short	0x0020
        /*0024*/ 	.byte	0x00, 0xf0, 0x21, 0x00


	//----- nvinfo : EIATTR_KPARAM_INFO
	.align		4
.L_2011:
        /*0028*/ 	.byte	0x04, 0x17
        /*002a*/ 	.short	(.L_2013 - .L_2012)
.L_2012:
        /*002c*/ 	.word	0x00000000
        /*0030*/ 	.short	0x0003
        /*0032*/ 	.short	0x0018
        /*0034*/ 	.byte	0x00, 0xf5, 0x21, 0x00


	//----- nvinfo : EIATTR_KPARAM_INFO
	.align		4
.L_2013:
        /*0038*/ 	.byte	0x04, 0x17
        /*003a*/ 	.short	(.L_2015 - .L_2014)
.L_2014:
        /*003c*/ 	.word	0x00000000
        /*0040*/ 	.short	0x0002
        /*0042*/ 	.short	0x0010
        /*0044*/ 	.byte	0x00, 0xf5, 0x21, 0x00


	//----- nvinfo : EIATTR_KPARAM_INFO
	.align		4
.L_2015:
        /*0048*/ 	.byte	0x04, 0x17
        /*004a*/ 	.short	(.L_2017 - .L_2016)
.L_2016:
        /*004c*/ 	.word	0x00000000
        /*0050*/ 	.short	0x0001
        /*0052*/ 	.short	0x0008
        /*0054*/ 	.byte	0x00, 0xf5, 0x21, 0x00


	//----- nvinfo : EIATTR_KPARAM_INFO
	.align		4
.L_2017:
        /*0058*/ 	.byte	0x04, 0x17
        /*005a*/ 	.short	(.L_2019 - .L_2018)
.L_2018:
        /*005c*/ 	.word	0x00000000
        /*0060*/ 	.short	0x0000
        /*0062*/ 	.short	0x0000
        /*0064*/ 	.byte	0x00, 0xf5, 0x21, 0x00


	//----- nvinfo : EIATTR_SPARSE_MMA_MASK
	.align		4
.L_2019:
        /*0068*/ 	.byte	0x03, 0x50
        /*006a*/ 	.short	0x0000


	//----- nvinfo : EIATTR_MAXREG_COUNT
	.align		4
        /*006c*/ 	.byte	0x03, 0x1b
        /*006e*/ 	.short	0x00ff


	//----- nvinfo : EIATTR_MERCURY_ISA_VERSION
	.align		4
        /*0070*/ 	.byte	0x03, 0x5f
        /*0072*/ 	.short	0x0101


	//----- nvinfo : EIATTR_VRC_CTA_INIT_COUNT
	.align		4
        /*0074*/ 	.byte	0x02, 0x4a
	.zero		1
	.zero		1


	//----- nvinfo : EIATTR_EXIT_INSTR_OFFSETS
	.align		4
        /*0078*/ 	.byte	0x04, 0x1c
        /*007a*/ 	.short	(.L_2021 - .L_2020)


	//   ....[0]....
.L_2020:
        /*007c*/ 	.word	0x00000080


	//   ....[1]....
        /*0080*/ 	.word	0x00000120


	//   ....[2]....
        /*0084*/ 	.word	0x00001370


	//----- nvinfo : EIATTR_CRS_STACK_SIZE
	.align		4
.L_2021:
        /*0088*/ 	.byte	0x04, 0x1e
        /*008a*/ 	.short	(.L_2023 - .L_2022)
.L_2022:
        /*008c*/ 	.word	0x00000000


	//----- nvinfo : EIATTR_CBANK_PARAM_SIZE
	.align		4
.L_2023:
        /*0090*/ 	.byte	0x03, 0x19
        /*0092*/ 	.short	0x0029


	//----- nvinfo : EIATTR_PARAM_CBANK
	.align		4
        /*0094*/ 	.byte	0x04, 0x0a
        /*0096*/ 	.short	(.L_2025 - .L_2024)
	.align		4
.L_2024:
        /*0098*/ 	.word	index@(.nv.constant0._ZN2at6native55_GLOBAL__N__0955718d_22_SparseCsrTensorMath_cu_868dd54534reduce_sparse_csr_dim1_cuda_kernelIN3c104HalfEiNS1_14ReductionMulOpIS4_EEfEEvPT2_PKT_PKT0_SE_lT1_)
        /*009c*/ 	.short	0x0380
        /*009e*/ 	.short	0x0029


	//----- nvinfo : EIATTR_SW_WAR
	.align		4
.L_2025:
        /*00a0*/ 	.byte	0x04, 0x36
        /*00a2*/ 	.short	(.L_2027 - .L_2026)
.L_2026:
        /*00a4*/ 	.word	0x00000008
.L_2027:


//--------------------- .nv.info._ZN2at6native55_GLOBAL__N__0955718d_22_SparseCsrTensorMath_cu_868dd54534reduce_sparse_csr_dim0_cuda_kernelIN3c104HalfElNS1_14ReductionMulOpIS4_EEfEEvPT2_PKT0_lPKT_SB_lT1_ --------------------------
	.section	.nv.info._ZN2at6native55_GLOBAL__N__0955718d_22_SparseCsrTensorMath_cu_868dd54534reduce_sparse_csr_dim0_cuda_kernelIN3c104HalfElNS1_14ReductionMulOpIS4_EEfEEvPT2_PKT0_lPKT_SB_lT1_,"",@"SHT_CUDA_INFO"
	.sectionflags	@""
	.align	4


	//----- nvinfo : EIATTR_CUDA_API_VERSION
	.align		4
        /*0000*/ 	.byte	0x04, 0x37
        /*0002*/ 	.short	(.L_2029 - .L_2028)
.L_2028:
        /*0004*/ 	.word	0x00000082


	//----- nvinfo : EIATTR_KPARAM_INFO
	.align		4
.L_2029:
        /*0008*/ 	.byte	0x04, 0x17
        /*000a*/ 	.short	(.L_2031 - .L_2030)
.L_2030:
        /*000c*/ 	.word	0x00000000
        /*0010*/ 	.short	0x0006
        /*0012*/ 	.short	0x0030
        /*0014*/ 	.byte	0x00, 0xf0, 0x05, 0x00


	//----- nvinfo : EIATTR_KPARAM_INFO
	.align		4
.L_2031:
        /*0018*/ 	.byte	0x04, 0x17
        /*001a*/ 	.short	(.L_2033 - .L_2032)
.L_2032:
        /*001c*/ 	.word	0x00000000
        /*0020*/ 	.short	0x0005
        /*0022*/ 	.short	0x0028
        /*0024*/ 	.byte	0x00, 0xf0, 0x21, 0x00


	//----- nvinfo : EIATTR_KPARAM_INFO
	.align		4
.L_2033:
        /*0028*/ 	.byte	0x04, 0x17
        /*002a*/ 	.short	(.L_2035 - .L_2034)
.L_2034:
        /*002c*/ 	.word	0x00000000
        /*0030*/ 	.short	0x0004
        /*0032*/ 	.short	0x0020
        /*0034*/ 	.byte	0x00, 0xf5, 0x21, 0x00


	//----- nvinfo : EIATTR_KPARAM_INFO
	.align		4
.L_2035:
        /*0038*/ 	.byte	0x04, 0x17
        /*003a*/ 	.short	(.L_2037 - .L_2036)
.L_2036:
        /*003c*/ 	.word	0x00000000
        /*0040*/ 	.short	0x0003
        /*0042*/ 	.short	0x0018
        /*0044*/ 	.byte	0x00, 0xf5, 0x21, 0x00


	//----- nvinfo : EIATTR_KPARAM_INFO
	.align		4
.L_2037:
        /*0048*/ 	.byte	0x04, 0x17
        /*004a*/ 	.short	(.L_2039 - .L_2038)
.L_2038:
        /*004c*/ 	.word	0x00000000
        /*0050*/ 	.short	0x0002
        /*0052*/ 	.short	0x0010
        /*0054*/ 	.byte	0x00, 0xf0, 0x21, 0x00


	//----- nvinfo : EIATTR_KPARAM_INFO
	.align		4
.L_2039:
        /*0058*/ 	.byte	0x04, 0x17
        /*005a*/ 	.short	(.L_2041 - .L_2040)
.L_2040:
        /*005c*/ 	.word	0x00000000
        /*0060*/ 	.short	0x0001
        /*0062*/ 	.short	0x0008
        /*0064*/ 	.byte	0x00, 0xf5, 0x21, 0x00


	//----- nvinfo : EIATTR_KPARAM_INFO
	.align		4
.L_2041:
        /*0068*/ 	.byte	0x04, 0x17
        /*006a*/ 	.short	(.L_2043 - .L_2042)
.L_2042:
        /*006c*/ 	.word	0x00000000
        /*0070*/ 	.short	0x0000
        /*0072*/ 	.short	0x0000
        /*0074*/ 	.byte	0x00, 0xf5, 0x21, 0x00


	//----- nvinfo : EIATTR_SPARSE_MMA_MASK
	.align		4
.L_2043:
        /*0078*/ 	.byte	0x03, 0x50
        /*007a*/ 	.short	0x0000


	//----- nvinfo : EIATTR_MAXREG_COUNT
	.align		4
        /*007c*/ 	.byte	0x03, 0x1b
        /*007e*/ 	.short	0x00ff


	//----- nvinfo : EIATTR_MERCURY_ISA_VERSION
	.align		4
        /*0080*/ 	.byte	0x03, 0x5f
        /*0082*/ 	.short	0x0101


	//----- nvinfo : EIATTR_VRC_CTA_INIT_COUNT
	.align		4
        /*0084*/ 	.byte	0x02, 0x4a
	.zero		1
	.zero		1


	//----- nvinfo : EIATTR_EXIT_INSTR_OFFSETS
	.align		4
        /*0088*/ 	.byte	0x04, 0x1c
        /*008a*/ 	.short	(.L_2045 - .L_2044)


	//   ....[0]....
.L_2044:
        /*008c*/ 	.word	0x00000080


	//   ....[1]....
        /*0090*/ 	.word	0x00001d00


	//----- nvinfo : EIATTR_CBANK_PARAM_SIZE
	.align		4
.L_2045:
        /*0094*/ 	.byte	0x03, 0x19
        /*0096*/ 	.short	0x0031


	//----- nvinfo : EIATTR_PARAM_CBANK
	.align		4
        /*0098*/ 	.byte	0x04, 0x0a
        /*009a*/ 	.short	(.L_2047 - .L_2046)
	.align		4
.L_2046:
        /*009c*/ 	.word	index@(.nv.constant0._ZN2at6native55_GLOBAL__N__0955718d_22_SparseCsrTensorMath_cu_868dd54534reduce_sparse_csr_dim0_cuda_kernelIN3c104HalfElNS1_14ReductionMulOpIS4_EEfEEvPT2_PKT0_lPKT_SB_lT1_)
        /*00a0*/ 	.short	0x0380
        /*00a2*/ 	.short	0x0031


	//----- nvinfo : EIATTR_SW_WAR
	.align		4
.L_2047:
        /*00a4*/ 	.byte	0x04, 0x36
        /*00a6*/ 	.short	(.L_2049 - .L_2048)
.L_2048:
        /*00a8*/ 	.word	0x00000008
.L_2049:


//--------------------- .nv.info._ZN2at6native55_GLOBAL__N__0955718d_22_SparseCsrTensorMath_cu_868dd54534reduce_sparse_csr_dim0_cuda_kernelIN3c104HalfEiNS1_14ReductionMulOpIS4_EEfEEvPT2_PKT0_lPKT_SB_lT1_ --------------------------
	.section	.nv.info._ZN2at6native55_GLOBAL__N__0955718d_22_SparseCsrTensorMath_cu_868dd54534reduce_sparse_csr_dim0_cuda_kernelIN3c104HalfEiNS1_14ReductionMulOpIS4_EEfEEvPT2_PKT0_lPKT_SB_lT1_,"",@"SHT_CUDA_INFO"
	.sectionflags	@""
	.align	4


	//----- nvinfo : EIATTR_CUDA_API_VERSION
	.align		4
        /*0000*/ 	.byte	0x04, 0x37
        /*0002*/ 	.short	(.L_2051 - .L_2050)
.L_2050:
        /*0004*/ 	.word	0x00000082


	//----- nvinfo : EIATTR_KPARAM_INFO
	.align		4
.L_2051:
        /*0008*/ 	.byte	0x04, 0x17
        /*000a*/ 	.short	(.L_2053 - .L_2052)
.L_2052:
        /*000c*/ 	.word	0x00000000
        /*0010*/ 	.short	0x0006
        /*0012*/ 	.short	0x0030
        /*0014*/ 	.byte	0x00, 0xf0, 0x05, 0x00


	//----- nvinfo : EIATTR_KPARAM_INFO
	.align		4
.L_2053:
        /*0018*/ 	.byte	0x04, 0x17
        /*001a*/ 	.short	(.L_2055 - .L_2054)
.L_2054:
        /*001c*/ 	.word	0x00000000
        /*0020*/ 	.short	0x0005
        /*0022*/ 	.short	0x0028
        /*0024*/ 	.byte	0x00, 0xf0, 0x21, 0x00


	//----- nvinfo : EIATTR_KPARAM_INFO
	.align		4
.L_2055:
        /*0028*/ 	.byte	0x04, 0x17
        /*002a*/ 	.short	(.L_2057 - .L_2056)
.L_2056:
        /*002c*/ 	.word	0x00000000
        /*0030*/ 	.short	0x0004
        /*0032*/ 	.short	0x0020
        /*0034*/ 	.byte	0x00, 0xf5, 0x21, 0x00


	//----- nvinfo : EIATTR_KPARAM_INFO
	.align		4
.L_2057:
        /*0038*/ 	.byte	0x04, 0x17
        /*003a*/ 	.short	(.L_2059 - .L_2058)
.L_2058:
        /*003c*/ 	.word	0x00000000
        /*0040*/ 	.short	0x0003
        /*0042*/ 	.short	0x0018
        /*0044*/ 	.byte	0x00, 0xf5, 0x21, 0x00


	//----- nvinfo : EIATTR_KPARAM_INFO
	.align		4
.L_2059:
        /*0048*/ 	.byte	0x04, 0x17
        /*004a*/ 	.short	(.L_2061 - .L_2060)
.L_2060:
        /*004c*/ 	.word	0x00000000
        /*0050*/ 	.short	0x0002
        /*0052*/ 	.short	0x0010
        /*0054*/ 	.byte	0x00, 0xf0, 0x21, 0x00


	//----- nvinfo : EIATTR_KPARAM_INFO
	.align		4
.L_2061:
        /*0058*/ 	.byte	0x04, 0x17
        /*005a*/ 	.short	(.L_2063 - .L_2062)
.L_2062:
        /*005c*/ 	.word	0x00000000
        /*0060*/ 	.short	0x0001
        /*0062*/ 	.short	0x0008
        /*0064*/ 	.byte	0x00, 0xf5, 0x21, 0x00


	//----- nvinfo : EIATTR_KPARAM_INFO
	.align		4
.L_2063:
        /*0068*/ 	.byte	0x04, 0x17
        /*006a*/ 	.short	(.L_2065 - .L_2064)
.L_2064:
        /*006c*/ 	.word	0x00000000
        /*0070*/ 	.short	0x0000
        /*0072*/ 	.short	0x0000
        /*0074*/ 	.byte	0x00, 0xf5, 0x21, 0x00


	//----- nvinfo : EIATTR_SPARSE_MMA_MASK
	.align		4
.L_2065:
        /*0078*/ 	.byte	0x03, 0x50
        /*007a*/ 	.short	0x0000


	//----- nvinfo : EIATTR_MAXREG_COUNT
	.align		4
        /*007c*/ 	.byte	0x03, 0x1b
        /*007e*/ 	.short	0x00ff


	//----- nvinfo : EIATTR_MERCURY_ISA_VERSION
	.align		4
        /*0080*/ 	.byte	0x03, 0x5f
        /*0082*/ 	.short	0x0101


	//----- nvinfo : EIATTR_VRC_CTA_INIT_COUNT
	.align		4
        /*0084*/ 	.byte	0x02, 0x4a
	.zero		1
	.zero		1


	//----- nvinfo : EIATTR_EXIT_INSTR_OFFSETS
	.align		4
        /*0088*/ 	.byte	0x04, 0x1c
        /*008a*/ 	.short	(.L_2067 - .L_2066)


	//   ....[0]....
.L_2066:
        /*008c*/ 	.word	0x00000080


	//   ....[1]....
        /*0090*/ 	.word	0x00001b40


	//----- nvinfo : EIATTR_CBANK_PARAM_SIZE
	.align		4
.L_2067:
        /*0094*/ 	.byte	0x03, 0x19
        /*0096*/ 	.short	0x0031


	//----- nvinfo : EIATTR_PARAM_CBANK
	.align		4
        /*0098*/ 	.byte	0x04, 0x0a
        /*009a*/ 	.short	(.L_2069 - .L_2068)
	.align		4
.L_2068:
        /*009c*/ 	.word	index@(.nv.constant0._ZN2at6native55_GLOBAL__N__0955718d_22_SparseCsrTensorMath_cu_868dd54534reduce_sparse_csr_dim0_cuda_kernelIN3c104HalfEiNS1_14ReductionMulOpIS4_EEfEEvPT2_PKT0_lPKT_SB_lT1_)
        /*00a0*/ 	.short	0x0380
        /*00a2*/ 	.short	0x0031


	//----- nvinfo : EIATTR_SW_WAR
	.align		4
.L_2069:
        /*00a4*/ 	.byte	0x04, 0x36
        /*00a6*/ 	.short	(.L_2071 - .L_2070)
.L_2070:
        /*00a8*/ 	.word	0x00000008
.L_2071:


//--------------------- .nv.info._ZN2at6native55_GLOBAL__N__0955718d_22_SparseCsrTensorMath_cu_868dd54534reduce_sparse_csr_dim1_cuda_kernelIN3c107complexIfEElNS1_14ReductionMulOpIS5_EES5_EEvPT2_PKT_PKT0_SF_lT1_ --------------------------
	.section	.nv.info._ZN2at6native55_GLOBAL__N__0955718d_22_SparseCsrTensorMath_cu_868dd54534reduce_sparse_csr_dim1_cuda_kernelIN3c107complexIfEElNS1_14ReductionMulOpIS5_EES5_EEvPT2_PKT_PKT0_SF_lT1_,"",@"SHT_CUDA_INFO"
	.sectionflags	@""
	.align	4


	//----- nvinfo : EIATTR_CUDA_API_VERSION
	.align		4
        /*0000*/ 	.byte	0x04, 0x37
        /*0002*/ 	.short	(.L_2073 - .L_2072)
.L_2072:
        /*0004*/ 	.word	0x00000082


	//----- nvinfo : EIATTR_KPARAM_INFO
	.align		4
.L_2073:
        /*0008*/ 	.byte	0x04, 0x17
        /*000a*/ 	.short	(.L_2075 - .L_2074)
.L_2074:
        /*000c*/ 	.word	0x00000000
        /*0010*/ 	.short	0x0005
        /*0012*/ 	.short	0x0028
        /*0014*/ 	.byte	0x00, 0xf0, 0x05, 0x00


	//----- nvinfo : EIATTR_KPARAM_INFO
	.align		4
.L_2075:
        /*0018*/ 	.byte	0x04, 0x17
        /*001a*/ 	.short	(.L_2077 - .L_2076)
.L_2076:
        /*001c*/ 	.word	0x00000000
        /*0020*/ 	.short	0x0004
        /*0022*/ 	.short	0x0020
        /*0024*/ 	.byte	0x00, 0xf0, 0x21, 0x00


	//----- nvinfo : EIATTR_KPARAM_INFO
	.align		4
.L_2077:
        /*0028*/ 	.byte	0x04, 0x17
        /*002a*/ 	.short	(.L_2079 - .L_2078)
.L_2078:
        /*002c*/ 	.word	0x00000000
        /*0030*/ 	.short	0x0003
        /*0032*/ 	.short	0x0018
        /*0034*/ 	.byte	0x00, 0xf5, 0x21, 0x00


	//----- nvinfo : EIATTR_KPARAM_INFO
	.align		4
.L_2079:
        /*0038*/ 	.byte	0x04, 0x17
        /*003a*/ 	.short	(.L_2081 - .L_2080)
.L_2080:
        /*003c*/ 	.word	0x00000000
        /*0040*/ 	.short	0x0002
        /*0042*/ 	.short	0x0010
        /*0044*/ 	.byte	0x00, 0xf5, 0x21, 0x00


	//----- nvinfo : EIATTR_KPARAM_INFO
	.align		4
.L_2081:
        /*0048*/ 	.byte	0x04, 0x17
        /*004a*/ 	.short	(.L_2083 - .L_2082)
.L_2082:
        /*004c*/ 	.word	0x00000000
        /*0050*/ 	.short	0x0001
        /*0052*/ 	.short	0x0008
        /*0054*/ 	.byte	0x00, 0xf5, 0x21, 0x00


	//----- nvinfo : EIATTR_KPARAM_INFO
	.align		4
.L_2083:
        /*0058*/ 	.byte	0x04, 0x17
        /*005a*/ 	.short	(.L_2085 - .L_2084)
.L_2084:
        /*005c*/ 	.word	0x00000000
        /*0060*/ 	.short	0x0000
        /*0062*/ 	.short	0x0000
        /*0064*/ 	.byte	0x00, 0xf5, 0x21, 0x00


	//----- nvinfo : EIATTR_SPARSE_MMA_MASK
	.align		4
.L_2085:
        /*0068*/ 	.byte	0x03, 0x50
        /*006a*/ 	.short	0x0000


	//----- nvinfo : EIATTR_MAXREG_COUNT
	.align		4
        /*006c*/ 	.byte	0x03, 0x1b
        /*006e*/ 	.short	0x00ff


	//----- nvinfo : EIATTR_MERCURY_ISA_VERSION
	.align		4
        /*0070*/ 	.byte	0x03, 0x5f
        /*0072*/ 	.short	0x0101


	//----- nvinfo : EIATTR_VRC_CTA_INIT_COUNT
	.align		4
        /*0074*/ 	.byte	0x02, 0x4a
	.zero		1
	.zero		1


	//----- nvinfo : EIATTR_EXIT_INSTR_OFFSETS
	.align		4
        /*0078*/ 	.byte	0x04, 0x1c
        /*007a*/ 	.short	(.L_2087 - .L_2086)


	//   ....[0]....
.L_2086:
        /*007c*/ 	.word	0x00000080


	//   ....[1]....
        /*0080*/ 	.word	0x00000130


	//   ....[2]....
        /*0084*/ 	.word	0x00001010


	//----- nvinfo : EIATTR_CRS_STACK_SIZE
	.align		4
.L_2087:
        /*0088*/ 	.byte	0x04, 0x1e
        /*008a*/ 	.short	(.L_2089 - .L_2088)
.L_2088:
        /*008c*/ 	.word	0x00000000


	//----- nvinfo : EIATTR_CBANK_PARAM_SIZE
	.align		4
.L_2089:
        /*0090*/ 	.byte	0x03, 0x19
        /*0092*/ 	.short	0x0029


	//----- nvinfo : EIATTR_PARAM_CBANK
	.align		4
        /*0094*/ 	.byte	0x04, 0x0a
        /*0096*/ 	.short	(.L_2091 - .L_2090)
	.align		4
.L_2090:
        /*0098*/ 	.word	index@(.nv.constant0._ZN2at6native55_GLOBAL__N__0955718d_22_SparseCsrTensorMath_cu_868dd54534reduce_sparse_csr_dim1_cuda_kernelIN3c107complexIfEElNS1_14ReductionMulOpIS5_EES5_EEvPT2_PKT_PKT0_SF_lT1_)
        /*009c*/ 	.short	0x0380
        /*009e*/ 	.short	0x0029


	//----- nvinfo : EIATTR_SW_WAR
	.align		4
.L_2091:
        /*00a0*/ 	.byte	0x04, 0x36
        /*00a2*/ 	.short	(.L_2093 - .L_2092)
.L_2092:
        /*00a4*/ 	.word	0x00000008
.L_2093:


//--------------------- .nv.info._ZN2at6native55_GLOBAL__N__0955718d_22_SparseCsrTensorMath_cu_868dd54534reduce_sparse_csr_dim1_cuda_kernelIN3c107complexIfEEiNS1_14ReductionMulOpIS5_EES5_EEvPT2_PKT_PKT0_SF_lT1_ --------------------------
	.section	.nv.info._ZN2at6native55_GLOBAL__N__0955718d_22_SparseCsrTensorMath_cu_868dd54534reduce_sparse_csr_dim1_cuda_kernelIN3c107complexIfEEiNS1_14ReductionMulOpIS5_EES5_EEvPT2_PKT_PKT0_SF_lT1_,"",@"SHT_CUDA_INFO"
	.sectionflags	@""
	.align	4


	//----- nvinfo : EIATTR_CUDA_API_VERSION
	.align		4
        /*0000*/ 	.byte	0x04, 0x37
        /*0002*/ 	.short	(.L_2095 - .L_2094)
.L_2094:
        /*0004*/ 	.word	0x00000082


	//----- nvinfo : EIATTR_KPARAM_INFO
	.align		4
.L_2095:
        /*0008*/ 	.byte	0x04, 0x17
        /*000a*/ 	.short	(.L_2097 - .L_2096)
.L_2096:
        /*000c*/ 	.word	0x00000000
        /*0010*/ 	.short	0x0005
        /*0012*/ 	.short	0x0028
        /*0014*/ 	.byte	0x00, 0xf0, 0x05, 0x00


	//----- nvinfo : EIATTR_KPARAM_INFO
	.align		4
.L_2097:
        /*0018*/ 	.byte	0x04, 0x17
        /*001a*/ 	.short	(.L_2099 - .L_2098)
.L_2098:
        /*001c*/ 	.word	0x00000000
        /*0020*/ 	.short	0x0004
        /*0022*/ 	.short	0x0020
        /*0024*/ 	.byte	0x00, 0xf0, 0x21, 0x00


	//----- nvinfo : EIATTR_KPARAM_INFO
	.align		4
.L_2099:
        /*0028*/ 	.byte	0x04, 0x17
        /*002a*/ 	.short	(.L_2101 - .L_2100)
.L_2100:
        /*002c*/ 	.word	0x00000000
        /*0030*/ 	.short	0x0003
        /*0032*/ 	.short	0x0018
        /*0034*/ 	.byte	0x00, 0xf5, 0x21, 0x00


	//----- nvinfo : EIATTR_KPARAM_INFO
	.align		4
.L_2101:
        /*0038*/ 	.byte	0x04, 0x17
        /*003a*/ 	.short	(.L_2103 - .L_2102)
.L_2102:
        /*003c*/ 	.word	0x00000000
        /*0040*/ 	.short	0x0002
        /*0042*/ 	.short	0x0010
        /*0044*/ 	.byte	0x00, 0xf5, 0x21, 0x00


	//----- nvinfo : EIATTR_KPARAM_INFO
	.align		4
.L_2103:
        /*0048*/ 	.byte	0x04, 0x17
        /*004a*/ 	.short	(.L_2105 - .L_2104)
.L_2104:
        /*004c*/ 	.word	0x00000000
        /*0050*/ 	.short	0x0001
        /*0052*/ 	.short	0x0008
        /*0054*/ 	.byte	0x00, 0xf5, 0x21, 0x00


	//----- nvinfo : EIATTR_KPARAM_INFO
	.align		4
.L_2105:
        /*0058*/ 	.byte	0x04, 0x17
        /*005a*/ 	.short	(.L_2107 - .L_2106)
.L_2106:
        /*005c*/ 	.word	0x00000000
        /*0060*/ 	.short	0x0000
        /*0062*/ 	.short	0x0000
        /*0064*/ 	.byte	0x00, 0xf5, 0x21, 0x00


	//----- nvinfo : EIATTR_SPARSE_MMA_MASK
	.align		4
.L_2107:
        /*0068*/ 	.byte	0x03, 0x50
        /*006a*/ 	.short	0x0000


	//----- nvinfo : EIATTR_MAXREG_COUNT
	.align		4
        /*006c*/ 	.byte	0x03, 0x1b
        /*006e*/ 	.short	0x00ff


	//----- nvinfo : EIATTR_MERCURY_ISA_VERSION
	.align		4
        /*0070*/ 	.byte	0x03, 0x5f
        /*0072*/ 	.short	0x0101


	//----- nvinfo : EIATTR_VRC_CTA_INIT_COUNT
	.align		4
        /*0074*/ 	.byte	0x02, 0x4a
	.zero		1
	.zero		1


	//----- nvinfo : EIATTR_EXIT_INSTR_OFFSETS
	.align		4
        /*0078*/ 	.byte	0x04, 0x1c
        /*007a*/ 	.short	(.L_2109 - .L_2108)


	//   ....[0]....
.L_2108:
        /*007c*/ 	.word	0x00000080


	//   ....[1]....
        /*0080*/ 	.word	0x00000120


	//   ....[2]....
        /*0084*/ 	.word	0x00000e50


	//----- nvinfo : EIATTR_CRS_STACK_SIZE
	.align		4
.L_2109:
        /*0088*/ 	.byte	0x04, 0x1e
        /*008a*/ 	.short	(.L_2111 - .L_2110)
.L_2110:
        /*008c*/ 	.word	0x00000000


	//----- nvinfo : EIATTR_CBANK_PARAM_SIZE
	.align		4
.L_2111:
        /*0090*/ 	.byte	0x03, 0x19
        /*0092*/ 	.short	0x0029


	//----- nvinfo : EIATTR_PARAM_CBANK
	.align		4
        /*0094*/ 	.byte	0x04, 0x0a
        /*0096*/ 	.short	(.L_2113 - .L_2112)
	.align		4
.L_2112:
        /*0098*/ 	.word	index@(.nv.constant0._ZN2at6native55_GLOBAL__N__0955718d_22_SparseCsrTensorMath_cu_868dd54534reduce_sparse_csr_dim1_cuda_kernelIN3c107complexIfEEiNS1_14ReductionMulOpIS5_EES5_EEvPT2_PKT_PKT0_SF_lT1_)
        /*009c*/ 	.short	0x0380
        /*009e*/ 	.short	0x0029


	//----- nvinfo : EIATTR_SW_WAR
	.align		4
.L_2113:
        /*00a0*/ 	.byte	0x04, 0x36
        /*00a2*/ 	.short	(.L_2115 - .L_2114)
.L_2114:
        /*00a4*/ 	.word	0x00000008
.L_2115:


//--------------------- .nv.info._ZN2at6native55_GLOBAL__N__0955718d_22_SparseCsrTensorMath_cu_868dd54534reduce_sparse_csr_dim0_cuda_kernelIN3c107complexIfEElNS1_14ReductionMulOpIS5_EES5_EEvPT2_PKT0_lPKT_SC_lT1_ --------------------------
	.section	.nv.info._ZN2at6native55_GLOBAL__N__0955718d_22_SparseCsrTensorMath_cu_868dd54534reduce_sparse_csr_dim0_cuda_kernelIN3c107complexIfEElNS1_14ReductionMulOpIS5_EES5_EEvPT2_PKT0_lPKT_SC_lT1_,"",@"SHT_CUDA_INFO"
	.sectionflags	@""
	.align	4


	//----- nvinfo : EIATTR_CUDA_API_VERSION
	.align		4
        /*0000*/ 	.byte	0x04, 0x37
        /*0002*/ 	.short	(.L_2117 - .L_2116)
.L_2116:
        /*0004*/ 	.word	0x00000082


	//----- nvinfo : EIATTR_KPARAM_INFO
	.align		4
.L_2117:
        /*0008*/ 	.byte	0x04, 0x17
        /*000a*/ 	.short	(.L_2119 - .L_2118)
.L_2118:
        /*000c*/ 	.word	0x00000000
        /*0010*/ 	.short	0x0006
        /*0012*/ 	.short	0x0030
        /*0014*/ 	.byte	0x00, 0xf0, 0x05, 0x00


	//----- nvinfo : EIATTR_KPARAM_INFO
	.align		4
.L_2119:
        /*0018*/ 	.byte	0x04, 0x17
        /*001a*/ 	.short	(.L_2121 - .L_2120)
.L_2120:
        /*001c*/ 	.word	0x00000000
        /*0020*/ 	.short	0x0005
        /*0022*/ 	.short	0x0028
        /*0024*/ 	.byte	0x00, 0xf0, 0x21, 0x00


	//----- nvinfo : EIATTR_KPARAM_INFO
	.align		4
.L_2121:
        /*0028*/ 	.byte	0x04, 0x17
        /*002a*/ 	.short	(.L_2123 - .L_2122)
.L_2122:
        /*002c*/ 	.word	0x00000000
        /*0030*/ 	.short	0x0004
        /*0032*/ 	.short	0x0020
        /*0034*/ 	.byte	0x00, 0xf5, 0x21, 0x00


	//----- nvinfo : EIATTR_KPARAM_INFO
	.align		4
.L_2123:
        /*0038*/ 	.byte	0x04, 0x17
        /*003a*/ 	.short	(.L_2125 - .L_2124)
.L_2124:
        /*003c*/ 	.word	0x00000000
        /*0040*/ 	.short	0x0003
        /*0042*/ 	.short	0x0018
        /*0044*/ 	.byte	0x00, 0xf5, 0x21, 0x00


	//----- nvinfo : EIATTR_KPARAM_INFO
	.align		4
.L_2125:
        /*0048*/ 	.byte	0x04, 0x17
        /*004a*/ 	.short	(.L_2127 - .L_2126)
.L_2126:
        /*004c*/ 	.word	0x00000000
        /*0050*/ 	.short	0x0002
        /*0052*/ 	.short	0x0010
        /*0054*/ 	.byte	0x00, 0xf0, 0x21, 0x00


	//----- nvinfo : EIATTR_KPARAM_INFO
	.align		4
.L_2127:
        /*0058*/ 	.byte	0x04, 0x17
        /*005a*/ 	.short	(.L_2129 - .L_2128)
.L_2128:
        /*005c*/ 	.word	0x00000000
        /*0060*/ 	.short	0x0001
        /*0062*/ 	.short	0x0008
        /*0064*/ 	.byte	0x00, 0xf5, 0x21, 0x00


	//----- nvinfo : EIATTR_KPARAM_INFO
	.align		4
.L_2129:
        /*0068*/ 	.byte	0x04, 0x17
        /*006a*/ 	.short	(.L_2131 - .L_2130)
.L_2130:
        /*006c*/ 	.word	0x00000000
        /*0070*/ 	.short	0x0000
        /*0072*/ 	.short	0x0000
        /*0074*/ 	.byte	0x00, 0xf5, 0x21, 0x00


	//----- nvinfo : EIATTR_SPARSE_MMA_MASK
	.align		4
.L_2131:
        /*0078*/ 	.byte	0x03, 0x50
        /*007a*/ 	.short	0x0000


	//----- nvinfo : EIATTR_MAXREG_COUNT
	.align		4
        /*007c*/ 	.byte	0x03, 0x1b
        /*007e*/ 	.short	0x00ff


	//----- nvinfo : EIATTR_MERCURY_ISA_VERSION
	.align		4
        /*0080*/ 	.byte	0x03, 0x5f
        /*0082*/ 	.short	0x0101


	//----- nvinfo : EIATTR_VRC_CTA_INIT_COUNT
	.align		4
        /*0084*/ 	.byte	0x02, 0x4a
	.zero		1
	.zero		1


	//----- nvinfo : EIATTR_EXIT_INSTR_OFFSETS
	.align		4
        /*0088*/ 	.byte	0x04, 0x1c
        /*008a*/ 	.short	(.L_2133 - .L_2132)


	//   ....[0]....
.L_2132:
        /*008c*/ 	.word	0x00000080


	//   ....[1]....
        /*0090*/ 	.word	0x00000ff0


	//----- nvinfo : EIATTR_CRS_STACK_SIZE
	.align		4
.L_2133:
        /*0094*/ 	.byte	0x04, 0x1e
        /*0096*/ 	.short	(.L_2135 - .L_2134)
.L_2134:
        /*0098*/ 	.word	0x00000000


	//----- nvinfo : EIATTR_CBANK_PARAM_SIZE
	.align		4
.L_2135:
        /*009c*/ 	.byte	0x03, 0x19
        /*009e*/ 	.short	0x0031


	//----- nvinfo : EIATTR_PARAM_CBANK
	.align		4
        /*00a0*/ 	.byte	0x04, 0x0a
        /*00a2*/ 	.short	(.L_2137 - .L_2136)
	.align		4
.L_2136:
        /*00a4*/ 	.word	index@(.nv.constant0._ZN2at6native55_GLOBAL__N__0955718d_22_SparseCsrTensorMath_cu_868dd54534reduce_sparse_csr_dim0_cuda_kernelIN3c107complexIfEElNS1_14ReductionMulOpIS5_EES5_EEvPT2_PKT0_lPKT_SC_lT1_)
        /*00a8*/ 	.short	0x0380
        /*00aa*/ 	.short	0x0031


	//----- nvinfo : EIATTR_SW_WAR
	.align		4
.L_2137:
        /*00ac*/ 	.byte	0x04, 0x36
        /*00ae*/ 	.short	(.L_2139 - .L_2138)
.L_2138:
        /*00b0*/ 	.word	0x00000008
.L_2139:


//--------------------- .nv.info._ZN2at6native55_GLOBAL__N__0955718d_22_SparseCsrTensorMath_cu_868dd54534reduce_sparse_csr_dim0_cuda_kernelIN3c107complexIfEEiNS1_14ReductionMulOpIS5_EES5_EEvPT2_PKT0_lPKT_SC_lT1_ --------------------------
	.section	.nv.info._ZN2at6native55_GLOBAL__N__0955718d_22_SparseCsrTensorMath_cu_868dd54534reduce_sparse_csr_dim0_cuda_kernelIN3c107complexIfEEiNS1_14ReductionMulOpIS5_EES5_EEvPT2_PKT0_lPKT_SC_lT1_,"",@"SHT_CUDA_INFO"
	.sectionflags	@""
	.align	4


	//----- nvinfo : EIATTR_CUDA_API_VERSION
	.align		4
        /*0000*/ 	.byte	0x04, 0x37
        /*0002*/ 	.short	(.L_2141 - .L_2140)
.L_2140:
        /*0004*/ 	.word	0x00000082


	//----- nvinfo : EIATTR_KPARAM_INFO
	.align		4
.L_2141:
        /*0008*/ 	.byte	0x04, 0x17
        /*000a*/ 	.short	(.L_2143 - .L_2142)
.L_2142:
        /*000c*/ 	.word	0x00000000
        /*0010*/ 	.short	0x0006
        /*0012*/ 	.short	0x0030
        /*0014*/ 	.byte	0x00, 0xf0, 0x05, 0x00


	//----- nvinfo : EIATTR_KPARAM_INFO
	.align		4
.L_2143:
        /*0018*/ 	.byte	0x04, 0x17
        /*001a*/ 	.short	(.L_2145 - .L_2144)
.L_2144:
        /*001c*/ 	.word	0x00000000
        /*0020*/ 	.short	0x0005
        /*0022*/ 	.short	0x0028
        /*0024*/ 	.byte	0x00, 0xf0, 0x21, 0x00


	//----- nvinfo : EIATTR_KPARAM_INFO
	.align		4
.L_2145:
        /*0028*/ 	.byte	0x04, 0x17
        /*002a*/ 	.short	(.L_2147 - .L_2146)
.L_2146:
        /*002c*/ 	.word	0x00000000
        /*0030*/ 	.short	0x0004
        /*0032*/ 	.short	0x0020
        /*0034*/ 	.byte	0x00, 0xf5, 0x21, 0x00


	//----- nvinfo : EIATTR_KPARAM_INFO
	.align		4
.L_2147:
        /*0038*/ 	.byte	0x04, 0x17
        /*003a*/ 	.short	(.L_2149 - .L_2148)
.L_2148:
        /*003c*/ 	.word	0x00000000
        /*0040*/ 	.short	0x0003
        /*0042*/ 	.short	0x0018
        /*0044*/ 	.byte	0x00, 0xf5, 0x21, 0x00


	//----- nvinfo : EIATTR_KPARAM_INFO
	.align		4
.L_2149:
        /*0048*/ 	.byte	0x04, 0x17
        /*004a*/ 	.short	(.L_2151 - .L_2150)
.L_2150:
        /*004c*/ 	.word	0x00000000
        /*0050*/ 	.short	0x0002
        /*0052*/ 	.short	0x0010
        /*0054*/ 	.byte	0x00, 0xf0, 0x21, 0x00


	//----- nvinfo : EIATTR_KPARAM_INFO
	.align		4
.L_2151:
        /*0058*/ 	.byte	0x04, 0x17
        /*005a*/ 	.short	(.L_2153 - .L_2152)
.L_2152:
        /*005c*/ 	.word	0x00000000
        /*0060*/ 	.short	0x0001
        /*0062*/ 	.short	0x0008
        /*0064*/ 	.byte	0x00, 0xf5, 0x21, 0x00


	//----- nvinfo : EIATTR_KPARAM_INFO
	.align		4
.L_2153:
        /*0068*/ 	.byte	0x04, 0x17
        /*006a*/ 	.short	(.L_2155 - .L_2154)
.L_2154:
        /*006c*/ 	.word	0x00000000
        /*0070*/ 	.short	0x0000
        /*0072*/ 	.short	0x0000
        /*0074*/ 	.byte	0x00, 0xf5, 0x21, 0x00


	//----- nvinfo : EIATTR_SPARSE_MMA_MASK
	.align		4
.L_2155:
        /*0078*/ 	.byte	0x03, 0x50
        /*007a*/ 	.short	0x0000


	//----- nvinfo : EIATTR_MAXREG_COUNT
	.align		4
        /*007c*/ 	.byte	0x03, 0x1b
        /*007e*/ 	.short	0x00ff


	//----- nvinfo : EIATTR_MERCURY_ISA_VERSION
	.align		4
        /*0080*/ 	.byte	0x03, 0x5f
        /*0082*/ 	.short	0x0101


	//----- nvinfo : EIATTR_VRC_CTA_INIT_COUNT
	.align		4
        /*0084*/ 	.byte	0x02, 0x4a
	.zero		1
	.zero		1


	//----- nvinfo : EIATTR_EXIT_INSTR_OFFSETS
	.align		4
        /*0088*/ 	.byte	0x04, 0x1c
        /*008a*/ 	.short	(.L_2157 - .L_2156)


	//   ....[0]....
.L_2156:
        /*008c*/ 	.word	0x00000080


	//   ....[1]....
        /*0090*/ 	.word	0x00000e80


	//----- nvinfo : EIATTR_CRS_STACK_SIZE
	.align		4
.L_2157:
        /*0094*/ 	.byte	0x04, 0x1e
        /*0096*/ 	.short	(.L_2159 - .L_2158)
.L_2158:
        /*0098*/ 	.word	0x00000000


	//----- nvinfo : EIATTR_CBANK_PARAM_SIZE
	.align		4
.L_2159:
        /*009c*/ 	.byte	0x03, 0x19
        /*009e*/ 	.short	0x0031


	//----- nvinfo : EIATTR_PARAM_CBANK
	.align		4
        /*00a0*/ 	.byte	0x04, 0x0a
        /*00a2*/ 	.short	(.L_2161 - .L_2160)
	.align		4
.L_2160:
        /*00a4*/ 	.word	index@(.nv.constant0._ZN2at6native55_GLOBAL__N__0955718d_22_SparseCsrTensorMath_cu_868dd54534reduce_sparse_csr_dim0_cuda_kernelIN3c107complexIfEEiNS1_14ReductionMulOpIS5_EES5_EEvPT2_PKT0_lPKT_SC_lT1_)
        /*00a8*/ 	.short	0x0380
        /*00aa*/ 	.short	0x0031


	//----- nvinfo : EIATTR_SW_WAR
	.align		4
.L_2161:
        /*00ac*/ 	.byte	0x04, 0x36
        /*00ae*/ 	.short	(.L_2163 - .L_2162)
.L_2162:
        /*00b0*/ 	.word	0x00000008
.L_2163:


//--------------------- .nv.info._ZN2at6native55_GLOBAL__N__0955718d_22_SparseCsrTensorMath_cu_868dd54534reduce_sparse_csr_dim1_cuda_kernelIN3c107complexIdEElNS1_14ReductionMulOpIS5_EES5_EEvPT2_PKT_PKT0_SF_lT1_ --------------------------
	.section	.nv.info._ZN2at6native55_GLOBAL__N__0955718d_22_SparseCsrTensorMath_cu_868dd54534reduce_sparse_csr_dim1_cuda_kernelIN3c107complexIdEElNS1_14ReductionMulOpIS5_EES5_EEvPT2_PKT_PKT0_SF_lT1_,"",@"SHT_CUDA_INFO"
	.sectionflags	@""
	.align	4


	//----- nvinfo : EIATTR_CUDA_API_VERSION
	.align		4
        /*0000*/ 	.byte	0x04, 0x37
        /*0002*/ 	.short	(.L_2165 - .L_2164)
.L_2164:
        /*0004*/ 	.word	0x00000082


	//----- nvinfo : EIATTR_KPARAM_INFO
	.align		4
.L_2165:
        /*0008*/ 	.byte	0x04, 0x17
        /*000a*/ 	.short	(.L_2167 - .L_2166)
.L_2166:
        /*000c*/ 	.word	0x00000000
        /*0010*/ 	.short	0x0005
        /*0012*/ 	.short	0x0028
        /*0014*/ 	.byte	0x00, 0xf0, 0x05, 0x00


	//----- nvinfo : EIATTR_KPARAM_INFO
	.align		4
.L_2167:
        /*0018*/ 	.byte	0x04, 0x17
        /*001a*/ 	.short	(.L_2169 - .L_2168)
.L_2168:
        /*001c*/ 	.word	0x00000000
        /*0020*/ 	.short	0x0004
        /*0022*/ 	.short	0x0020
        /*0024*/ 	.byte	0x00, 0xf0, 0x21, 0x00


	//----- nvinfo : EIATTR_KPARAM_INFO
	.align		4
.L_2169:
        /*0028*/ 	.byte	0x04, 0x17
        /*002a*/ 	.short	(.L_2171 - .L_2170)
.L_2170:
        /*002c*/ 	.word	0x00000000
        /*0030*/ 	.short	0x0003
        /*0032*/ 	.short	0x0018
        /*0034*/ 	.byte	0x00, 0xf5, 0x21, 0x00


	//----- nvinfo : EIATTR_KPARAM_INFO
	.align		4
.L_2171:
        /*0038*/ 	.byte	0x04, 0x17
        /*003a*/ 	.short	(.L_2173 - .L_2172)
.L_2172:
        /*003c*/ 	.word	0x00000000
        /*0040*/ 	.short	0x0002
        /*0042*/ 	.short	0x0010
        /*0044*/ 	.byte	0x00, 0xf5, 0x21, 0x00


	//----- nvinfo : EIATTR_KPARAM_INFO
	.align		4
.L_2173:
        /*0048*/ 	.byte	0x04, 0x17
        /*004a*/ 	.short	(.L_2175 - .L_2174)
.L_2174:
        /*004c*/ 	.word	0x00000000
        /*0050*/ 	.short	0x0001
        /*0052*/ 	.short	0x0008
        /*0054*/ 	.byte	0x00, 0xf5, 0x21, 0x00


	//----- nvinfo : EIATTR_KPARAM_INFO
	.align		4
.L_2175:
        /*0058*/ 	.byte	0x04, 0x17
        /*005a*/ 	.short	(.L_2177 - .L_2176)
.L_2176:
        /*005c*/ 	.word	0x00000000
        /*0060*/ 	.short	0x0000
        /*0062*/ 	.short	0x0000
        /*0064*/ 	.byte	0x00, 0xf5, 0x21, 0x00


	//----- nvinfo : EIATTR_SPARSE_MMA_MASK
	.align		4
.L_2177:
        /*0068*/ 	.byte	0x03, 0x50
        /*006a*/ 	.short	0x0000


	//----- nvinfo : EIATTR_MAXREG_COUNT
	.align		4
        /*006c*/ 	.byte	0x03, 0x1b
        /*006e*/ 	.short	0x00ff


	//----- nvinfo : EIATTR_MERCURY_ISA_VERSION
	.align		4
        /*0070*/ 	.byte	0x03, 0x5f
        /*0072*/ 	.short	0x0101


	//----- nvinfo : EIATTR_VRC_CTA_INIT_COUNT
	.align		4
        /*0074*/ 	.byte	0x02, 0x4a
	.zero		1
	.zero		1


	//----- nvinfo : EIATTR_EXIT_INSTR_OFFSETS
	.align		4
        /*0078*/ 	.byte	0x04, 0x1c
        /*007a*/ 	.short	(.L_2179 - .L_2178)


	//   ....[0]....
.L_2178:
        /*007c*/ 	.word	0x00000080


	//   ....[1]....
        /*0080*/ 	.word	0x00000130


	//   ....[2]....
        /*0084*/ 	.word	0x00002bd0


	//----- nvinfo : EIATTR_CRS_STACK_SIZE
	.align		4
.L_2179:
        /*0088*/ 	.byte	0x04, 0x1e
        /*008a*/ 	.short	(.L_2181 - .L_2180)
.L_2180:
        /*008c*/ 	.word	0x00000000


	//----- nvinfo : EIATTR_CBANK_PARAM_SIZE
	.align		4
.L_2181:
        /*0090*/ 	.byte	0x03, 0x19
        /*0092*/ 	.short	0x0029


	//----- nvinfo : EIATTR_PARAM_CBANK
	.align		4
        /*0094*/ 	.byte	0x04, 0x0a
        /*0096*/ 	.short	(.L_2183 - .L_2182)
	.align		4
.L_2182:
        /*0098*/ 	.word	index@(.nv.constant0._ZN2at6native55_GLOBAL__N__0955718d_22_SparseCsrTensorMath_cu_868dd54534reduce_sparse_csr_dim1_cuda_kernelIN3c107complexIdEElNS1_14ReductionMulOpIS5_EES5_EEvPT2_PKT_PKT0_SF_lT1_)
        /*009c*/ 	.short	0x0380
        /*009e*/ 	.short	0x0029


	//----- nvinfo : EIATTR_SW_WAR
	.align		4
.L_2183:
        /*00a0*/ 	.byte	0x04, 0x36
        /*00a2*/ 	.short	(.L_2185 - .L_2184)
.L_2184:
        /*00a4*/ 	.word	0x00000008
.L_2185:


//--------------------- .nv.info._ZN2at6native55_GLOBAL__N__0955718d_22_SparseCsrTensorMath_cu_868dd54534reduce_sparse_csr_dim1_cuda_kernelIN3c107complexIdEEiNS1_14ReductionMulOpIS5_EES5_EEvPT2_PKT_PKT0_SF_lT1_ --------------------------
	.section	.nv.info._ZN2at6native55_GLOBAL__N__0955718d_22_SparseCsrTensorMath_cu_868dd54534reduce_sparse_csr_dim1_cuda_kernelIN3c107complexIdEEiNS1_14ReductionMulOpIS5_EES5_EEvPT2_PKT_PKT0_SF_lT1_,"",@"SHT_CUDA_INFO"
	.sectionflags	@""
	.align	4


	//----- nvinfo : EIATTR_CUDA_API_VERSION
	.align		4
        /*0000*/ 	.byte	0x04, 0x37
        /*0002*/ 	.short	(.L_2187 - .L_2186)
.L_2186:
        /*0004*/ 	.word	0x00000082


	//----- nvinfo : EIATTR_KPARAM_INFO
	.align		4
.L_2187:
        /*0008*/ 	.byte	0x04, 0x17
        /*000a*/ 	.short	(.L_2189 - .L_2188)
.L_2188:
        /*000c*/ 	.word	0x00000000
        /*0010*/ 	.short	0x0005
        /*0012*/ 	.short	0x0028
        /*0014*/ 	.byte	0x00, 0xf0, 0x05, 0x00


	//----- nvinfo : EIATTR_KPARAM_INFO
	.align		4
.L_2189:
        /*0018*/ 	.byte	0x04, 0x17
        /*001a*/ 	.short	(.L_2191 - .L_2190)
.L_2190:
        /*001c*/ 	.word	0x00000000
        /*0020*/ 	.short	0x0004
        /*0022*/ 	.short	0x0020
        /*0024*/ 	.byte	0x00, 0xf0, 0x21, 0x00


	//----- nvinfo : EIATTR_KPARAM_INFO
	.align		4
.L_2191:
        /*0028*/ 	.byte	0x04, 0x17
        /*002a*/ 	.short	(.L_2193 - .L_2192)
.L_2192:
        /*002c*/ 	.word	0x00000000
        /*0030*/ 	.short	0x0003
        /*0032*/ 	.short	0x0018
        /*0034*/ 	.byte	0x00, 0xf5, 0x21, 0x00


	//----- nvinfo : EIATTR_KPARAM_INFO
	.align		4
.L_2193:
        /*0038*/ 	.byte	0x04, 0x17
        /*003a*/ 	.short	(.L_2195 - .L_2194)
.L_2194:
        /*003c*/ 	.word	0x00000000
        /*0040*/ 	.short	0x0002
        /*0042*/ 	.short	0x0010
        /*0044*/ 	.byte	0x00, 0xf5, 0x21, 0x00


	//----- nvinfo : EIATTR_KPARAM_INFO
	.align		4
.L_2195:
        /*0048*/ 	.byte	0x04, 0x17
        /*004a*/ 	.short	(.L_2197 - .L_2196)
.L_2196:
        /*004c*/ 	.word	0x00000000
        /*0050*/ 	.short	0x0001
        /*0052*/ 	.short	0x0008
        /*0054*/ 	.byte	0x00, 0xf5, 0x21, 0x00


	//----- nvinfo : EIATTR_KPARAM_INFO
	.align		4
.L_2197:
        /*0058*/ 	.byte	0x04, 0x17
        /*005a*/ 	.short	(.L_2199 - .L_2198)
.L_2198:
        /*005c*/ 	.word	0x00000000
        /*0060*/ 	.short	0x0000
        /*0062*/ 	.short	0x0000
        /*0064*/ 	.byte	0x00, 0xf5, 0x21, 0x00


	//----- nvinfo : EIATTR_SPARSE_MMA_MASK
	.align		4
.L_2199:
        /*0068*/ 	.byte	0x03, 0x50
        /*006a*/ 	.short	0x0000


	//----- nvinfo : EIATTR_MAXREG_COUNT
	.align		4
        /*006c*/ 	.byte	0x03, 0x1b
        /*006e*/ 	.short	0x00ff


	//----- nvinfo : EIATTR_MERCURY_ISA_VERSION
	.align		4
        /*0070*/ 	.byte	0x03, 0x5f
        /*0072*/ 	.short	0x0101


	//----- nvinfo : EIATTR_VRC_CTA_INIT_COUNT
	.align		4
        /*0074*/ 	.byte	0x02, 0x4a
	.zero		1
	.zero		1


	//----- nvinfo : EIATTR_EXIT_INSTR_OFFSETS
	.align		4
        /*0078*/ 	.byte	0x04, 0x1c
        /*007a*/ 	.short	(.L_2201 - .L_2200)


	//   ....[0]....
.L_2200:
        /*007c*/ 	.word	0x00000080


	//   ....[1]....
        /*0080*/ 	.word	0x00000120


	//   ....[2]....
        /*0084*/ 	.word	0x00002a20


	//----- nvinfo : EIATTR_CRS_STACK_SIZE
	.align		4
.L_2201:
        /*0088*/ 	.byte	0x04, 0x1e
        /*008a*/ 	.short	(.L_2203 - .L_2202)
.L_2202:
        /*008c*/ 	.word	0x00000000


	//----- nvinfo : EIATTR_CBANK_PARAM_SIZE
	.align		4
.L_2203:
        /*0090*/ 	.byte	0x03, 0x19
        /*0092*/ 	.short	0x0029


	//----- nvinfo : EIATTR_PARAM_CBANK
	.align		4
        /*0094*/ 	.byte	0x04, 0x0a
        /*0096*/ 	.short	(.L_2205 - .L_2204)
	.align		4
.L_2204:
        /*0098*/ 	.word	index@(.nv.constant0._ZN2at6native55_GLOBAL__N__0955718d_22_SparseCsrTensorMath_cu_868dd54534reduce_sparse_csr_dim1_cuda_kernelIN3c107complexIdEEiNS1_14ReductionMulOpIS5_EES5_EEvPT2_PKT_PKT0_SF_lT1_)
        /*009c*/ 	.short	0x0380
        /*009e*/ 	.short	0x0029


	//----- nvinfo : EIATTR_SW_WAR
	.align		4
.L_2205:
        /*00a0*/ 	.byte	0x04, 0x36
        /*00a2*/ 	.short	(.L_2207 - .L_2206)
.L_2206:
        /*00a4*/ 	.word	0x00000008
.L_2207:


//--------------------- .nv.info._ZN2at6native55_GLOBAL__N__0955718d_22_SparseCsrTensorMath_cu_868dd54534reduce_sparse_csr_dim0_cuda_kernelIN3c107complexIdEElNS1_14ReductionMulOpIS5_EES5_EEvPT2_PKT0_lPKT_SC_lT1_ --------------------------
	.section	.nv.info._ZN2at6native55_GLOBAL__N__0955718d_22_SparseCsrTensorMath_cu_868dd54534reduce_sparse_csr_dim0_cuda_kernelIN3c107complexIdEElNS1_14ReductionMulOpIS5_EES5_EEvPT2_PKT0_lPKT_SC_lT1_,"",@"SHT_CUDA_INFO"
	.sectionflags	@""
	.align	4


	//----- nvinfo : EIATTR_CUDA_API_VERSION
	.align		4
        /*0000*/ 	.byte	0x04, 0x37
        /*0002*/ 	.short	(.L_2209 - .L_2208)
.L_2208:
        /*0004*/ 	.word	0x00000082


	//----- nvinfo : EIATTR_KPARAM_INFO
	.align		4
.L_2209:
        /*0008*/ 	.byte	0x04, 0x17
        /*000a*/ 	.short	(.L_2211 - .L_2210)
.L_2210:
        /*000c*/ 	.word	0x00000000
        /*0010*/ 	.short	0x0006
        /*0012*/ 	.short	0x0030
        /*0014*/ 	.byte	0x00, 0xf0, 0x05, 0x00


	//----- nvinfo : EIATTR_KPARAM_INFO
	.align		4
.L_2211:
        /*0018*/ 	.byte	0x04, 0x17
        /*001a*/ 	.short	(.L_2213 - .L_2212)
.L_2212:
        /*001c*/ 	.word	0x00000000
        /*0020*/ 	.short	0x0005
        /*0022*/ 	.short	0x0028
        /*0024*/ 	.byte	0x00, 0xf0, 0x21, 0x00


	//----- nvinfo : EIATTR_KPARAM_INFO
	.align		4
.L_2213:
        /*0028*/ 	.byte	0x04, 0x17
        /*002a*/ 	.short	(.L_2215 - .L_2214)
.L_2214:
        /*002c*/ 	.word	0x00000000
        /*0030*/ 	.short	0x0004
        /*0032*/ 	.short	0x0020
        /*0034*/ 	.byte	0x00, 0xf5, 0x21, 0x00


	//----- nvinfo : EIATTR_KPARAM_INFO
	.align		4
.L_2215:
        /*0038*/ 	.byte	0x04, 0x17
        /*003a*/ 	.short	(.L_2217 - .L_2216)
.L_2216:
        /*003c*/ 	.word	0x00000000
        /*0040*/ 	.short	0x0003
        /*0042*/ 	.short	0x0018
        /*0044*/ 	.byte	0x00, 0xf5, 0x21, 0x00


	//----- nvinfo : EIATTR_KPARAM_INFO
	.align		4
.L_2217:
        /*0048*/ 	.byte	0x04, 0x17
        /*004a*/ 	.short	(.L_2219 - .L_2218)
.L_2218:
        /*004c*/ 	.word	0x00000000
        /*0050*/ 	.short	0x0002
        /*0052*/ 	.short	0x0010
        /*0054*/ 	.byte	0x00, 0xf0, 0x21, 0x00


	//----- nvinfo : EIATTR_KPARAM_INFO
	.align		4
.L_2219:
        /*0058*/ 	.byte	0x04, 0x17
        /*005a*/ 	.short	(.L_2221 - .L_2220)
.L_2220:
        /*005c*/ 	.word	0x00000000
        /*0060*/ 	.short	0x0001
        /*0062*/ 	.short	0x0008
        /*0064*/ 	.byte	0x00, 0xf5, 0x21, 0x00


	//----- nvinfo : EIATTR_KPARAM_INFO
	.align		4
.L_2221:
        /*0068*/ 	.byte	0x04, 0x17
        /*006a*/ 	.short	(.L_2223 - .L_2222)
.L_2222:
        /*006c*/ 	.word	0x00000000
        /*0070*/ 	.short	0x0000
        /*0072*/ 	.short	0x0000
        /*0074*/ 	.byte	0x00, 0xf5, 0x21, 0x00


	//----- nvinfo : EIATTR_SPARSE_MMA_MASK
	.align		4
.L_2223:
        /*0078*/ 	.byte	0x03, 0x50
        /*007a*/ 	.short	0x0000


	//----- nvinfo : EIATTR_MAXREG_COUNT
	.align		4
        /*007c*/ 	.byte	0x03, 0x1b
        /*007e*/ 	.short	0x00ff


	//----- nvinfo : EIATTR_MERCURY_ISA_VERSION
	.align		4
        /*0080*/ 	.byte	0x03, 0x5f
        /*0082*/ 	.short	0x0101


	//----- nvinfo : EIATTR_VRC_CTA_INIT_COUNT
	.align		4
        /*0084*/ 	.byte	0x02, 0x4a
	.zero		1
	.zero		1


	//----- nvinfo : EIATTR_EXIT_INSTR_OFFSETS
	.align		4
        /*0088*/ 	.byte	0x04, 0x1c
        /*008a*/ 	.short	(.L_2225 - .L_2224)


	//   ....[0]....
.L_2224:
        /*008c*/ 	.word	0x00000080


	//   ....[1]....
        /*0090*/ 	.word	0x00001d60


	//----- nvinfo : EIATTR_CRS_STACK_SIZE
	.align		4
.L_2225:
        /*0094*/ 	.byte	0x04, 0x1e
        /*0096*/ 	.short	(.L_2227 - .L_2226)
.L_2226:
        /*0098*/ 	.word	0x00000000


	//----- nvinfo : EIATTR_CBANK_PARAM_SIZE
	.align		4
.L_2227:
        /*009c*/ 	.byte	0x03, 0x19
        /*009e*/ 	.short	0x0031


	//----- nvinfo : EIATTR_PARAM_CBANK
	.align		4
        /*00a0*/ 	.byte	0x04, 0x0a
        /*00a2*/ 	.short	(.L_2229 - .L_2228)
	.align		4
.L_2228:
        /*00a4*/ 	.word	index@(.nv.constant0._ZN2at6native55_GLOBAL__N__0955718d_22_SparseCsrTensorMath_cu_868dd54534reduce_sparse_csr_dim0_cuda_kernelIN3c107complexIdEElNS1_14ReductionMulOpIS5_EES5_EEvPT2_PKT0_lPKT_SC_lT1_)
        /*00a8*/ 	.short	0x0380
        /*00aa*/ 	.short	0x0031


	//----- nvinfo : EIATTR_SW_WAR
	.align		4
.L_2229:
        /*00ac*/ 	.byte	0x04, 0x36
        /*00ae*/ 	.short	(.L_2231 - .L_2230)
.L_2230:
        /*00b0*/ 	.word	0x00000008
.L_2231:


//--------------------- .nv.info._ZN2at6native55_GLOBAL__N__0955718d_22_SparseCsrTensorMath_cu_868dd54534reduce_sparse_csr_dim0_cuda_kernelIN3c107complexIdEEiNS1_14ReductionMulOpIS5_EES5_EEvPT2_PKT0_lPKT_SC_lT1_ --------------------------
	.section	.nv.info._ZN2at6native55_GLOBAL__N__0955718d_22_SparseCsrTensorMath_cu_868dd54534reduce_sparse_csr_dim0_cuda_kernelIN3c107complexIdEEiNS1_14ReductionMulOpIS5_EES5_EEvPT2_PKT0_lPKT_SC_lT1_,"",@"SHT_CUDA_INFO"
	.sectionflags	@""
	.align	4


	//----- nvinfo : EIATTR_CUDA_API_VERSION
	.align		4
        /*0000*/ 	.byte	0x04, 0x37
        /*0002*/ 	.short	(.L_2233 - .L_2232)
.L_2232:
        /*0004*/ 	.word	0x00000082


	//----- nvinfo : EIATTR_KPARAM_INFO
	.align		4
.L_2233:
        /*0008*/ 	.byte	0x04, 0x17
        /*000a*/ 	.short	(.L_2235 - .L_2234)
.L_2234:
        /*000c*/ 	.word	0x00000000
        /*0010*/ 	.short	0x0006
        /*0012*/ 	.short	0x0030
        /*0014*/ 	.byte	0x00, 0xf0, 0x05, 0x00


	//----- nvinfo : EIATTR_KPARAM_INFO
	.align		4
.L_2235:
        /*0018*/ 	.byte	0x04, 0x17
        /*001a*/ 	.short	(.L_2237 - .L_2236)
.L_2236:
        /*001c*/ 	.word	0x00000000
        /*0020*/ 	.short	0x0005
        /*0022*/ 	.short	0x0028
        /*0024*/ 	.byte	0x00, 0xf0, 0x21, 0x00


	//----- nvinfo : EIATTR_KPARAM_INFO
	.align		4
.L_2237:
        /*0028*/ 	.byte	0x04, 0x17
        /*002a*/ 	.short	(.L_2239 - .L_2238)
.L_2238:
        /*002c*/ 	.word	0x00000000
        /*0030*/ 	.short	0x0004
        /*0032*/ 	.short	0x0020
        /*0034*/ 	.byte	0x00, 0xf5, 0x21, 0x00


	//----- nvinfo : EIATTR_KPARAM_INFO
	.align		4
.L_2239:
        /*0038*/ 	.byte	0x04, 0x17
        /*003a*/ 	.short	(.L_2241 - .L_2240)
.L_2240:
        /*003c*/ 	.word	0x00000000
        /*0040*/ 	.short	0x0003
        /*0042*/ 	.short	0x0018
        /*0044*/ 	.byte	0x00, 0xf5, 0x21, 0x00


	//----- nvinfo : EIATTR_KPARAM_INFO
	.align		4
.L_2241:
        /*0048*/ 	.byte	0x04, 0x17
        /*004a*/ 	.short	(.L_2243 - .L_2242)
.L_2242:
        /*004c*/ 	.word	0x00000000
        /*0050*/ 	.short	0x0002
        /*0052*/ 	.short	0x0010
        /*0054*/ 	.byte	0x00, 0xf0, 0x21, 0x00


	//----- nvinfo : EIATTR_KPARAM_INFO
	.align		4
.L_2243:
        /*0058*/ 	.byte	0x04, 0x17
        /*005a*/ 	.short	(.L_2245 - .L_2244)
.L_2244:
        /*005c*/ 	.word	0x00000000
        /*0060*/ 	.short	0x0001
        /*0062*/ 	.short	0x0008
        /*0064*/ 	.byte	0x00, 0xf5, 0x21, 0x00


	//----- nvinfo : EIATTR_KPARAM_INFO
	.align		4
.L_2245:
        /*0068*/ 	.byte	0x04, 0x17
        /*006a*/ 	.short	(.L_2247 - .L_2246)
.L_2246:
        /*006c*/ 	.word	0x00000000
        /*0070*/ 	.short	0x0000
        /*0072*/ 	.short	0x0000
        /*0074*/ 	.byte	0x00, 0xf5, 0x21, 0x00


	//----- nvinfo : EIATTR_SPARSE_MMA_MASK
	.align		4
.L_2247:
        /*0078*/ 	.byte	0x03, 0x50
        /*007a*/ 	.short	0x0000


	//----- nvinfo : EIATTR_MAXREG_COUNT
	.align		4
        /*007c*/ 	.byte	0x03, 0x1b
        /*007e*/ 	.short	0x00ff


	//----- nvinfo : EIATTR_MERCURY_ISA_VERSION
	.align		4
        /*0080*/ 	.byte	0x03, 0x5f
        /*0082*/ 	.short	0x0101


	//----- nvinfo : EIATTR_VRC_CTA_INIT_COUNT
	.align		4
        /*0084*/ 	.byte	0x02, 0x4a
	.zero		1
	.zero		1


	//----- nvinfo : EIATTR_EXIT_INSTR_OFFSETS
	.align		4
        /*0088*/ 	.byte	0x04, 0x1c
        /*008a*/ 	.short	(.L_2249 - .L_2248)


	//   ....[0]....
.L_2248:
        /*008c*/ 	.word	0x00000080


	//   ....[1]....
        /*0090*/ 	.word	0x00001ce0


	//----- nvinfo : EIATTR_CRS_STACK_SIZE
	.align		4
.L_2249:
        /*0094*/ 	.byte	0x04, 0x1e
        /*0096*/ 	.short	(.L_2251 - .L_2250)
.L_2250:
        /*0098*/ 	.word	0x00000000


	//----- nvinfo : EIATTR_CBANK_PARAM_SIZE
	.align		4
.L_2251:
        /*009c*/ 	.byte	0x03, 0x19
        /*009e*/ 	.short	0x0031


	//----- nvinfo : EIATTR_PARAM_CBANK
	.align		4
        /*00a0*/ 	.byte	0x04, 0x0a
        /*00a2*/ 	.short	(.L_2253 - .L_2252)
	.align		4
.L_2252:
        /*00a4*/ 	.word	index@(.nv.constant0._ZN2at6native55_GLOBAL__N__0955718d_22_SparseCsrTensorMath_cu_868dd54534reduce_sparse_csr_dim0_cuda_kernelIN3c107complexIdEEiNS1_14ReductionMulOpIS5_EES5_EEvPT2_PKT0_lPKT_SC_lT1_)
        /*00a8*/ 	.short	0x0380
        /*00aa*/ 	.short	0x0031


	//----- nvinfo : EIATTR_SW_WAR
	.align		4
.L_2253:
        /*00ac*/ 	.byte	0x04, 0x36
        /*00ae*/ 	.short	(.L_2255 - .L_2254)
.L_2254:
        /*00b0*/ 	.word	0x00000008
.L_2255:


//--------------------- .nv.info._ZN2at6native55_GLOBAL__N__0955718d_22_SparseCsrTensorMath_cu_868dd54534reduce_sparse_csr_dim1_cuda_kernelIflNS1_14ReductionMulOpIfEEfEEvPT2_PKT_PKT0_SC_lT1_ --------------------------
	.section	.nv.info._ZN2at6native55_GLOBAL__N__0955718d_22_SparseCsrTensorMath_cu_868dd54534reduce_sparse_csr_dim1_cuda_kernelIflNS1_14ReductionMulOpIfEEfEEvPT2_PKT_PKT0_SC_lT1_,"",@"SHT_CUDA_INFO"
	.sectionflags	@""
	.align	4


	//----- nvinfo : EIATTR_CUDA_API_VERSION
	.align		4
        /*0000*/ 	.byte	0x04, 0x37
        /*0002*/ 	.short	(.L_2257 - .L_2256)
.L_2256:
        /*0004*/ 	.word	0x00000082


	//----- nvinfo : EIATTR_KPARAM_INFO
	.align		4
.L_2257:
        /*0008*/ 	.byte	0x04, 0x17
        /*000a*/ 	.short	(.L_2259 - .L_2258)
.L_2258:
        /*000c*/ 	.word	0x00000000
        /*0010*/ 	.short	0x0005
        /*0012*/ 	.short	0x0028
        /*0014*/ 	.byte	0x00, 0xf0, 0x05, 0x00


	//----- nvinfo : EIATTR_KPARAM_INFO
	.align		4
.L_2259:
        /*0018*/ 	.byte	0x04, 0x17
        /*001a*/ 	.short	(.L_2261 - .L_2260)
.L_2260:
        /*001c*/ 	.word	0x00000000
        /*0020*/ 	.short	0x0004
        /*0022*/ 	.short	0x0020
        /*0024*/ 	.byte	0x00, 0xf0, 0x21, 0x00


	//----- nvinfo : EIATTR_KPARAM_INFO
	.align		4
.L_2261:
        /*0028*/ 	.byte	0x04, 0x17
        /*002a*/ 	.short	(.L_2263 - .L_2262)
.L_2262:
        /*002c*/ 	.word	0x00000000
        /*0030*/ 	.short	0x0003
        /*0032*/ 	.short	0x0018
        /*0034*/ 	.byte	0x00, 0xf5, 0x21, 0x00


	//----- nvinfo : EIATTR_KPARAM_INFO
	.align		4
.L_2263:
        /*0038*/ 	.byte	0x04, 0x17
        /*003a*/ 	.short	(.L_2265 - .L_2264)
.L_2264:
        /*003c*/ 	.word	0x00000000
        /*0040*/ 	.short	0x0002
        /*0042*/ 	.short	0x0010
        /*0044*/ 	.byte	0x00, 0xf5, 0x21, 0x00


	//----- nvinfo : EIATTR_KPARAM_INFO
	.align		4
.L_2265:
        /*0048*/ 	.byte	0x04, 0x17
        /*004a*/ 	.short	(.L_2267 - .L_2266)
.L_2266:
        /*004c*/ 	.word	0x00000000
        /*0050*/ 	.short	0x0001
        /*0052*/ 	.short	0x0008
        /*0054*/ 	.byte	0x00, 0xf5, 0x21, 0x00


	//----- nvinfo : EIATTR_KPARAM_INFO
	.align		4
.L_2267:
        /*0058*/ 	.byte	0x04, 0x17
        /*005a*/ 	.short	(.L_2269 - .L_2268)
.L_2268:
        /*005c*/ 	.word	0x00000000
        /*0060*/ 	.short	0x0000
        /*0062*/ 	.short	0x0000
        /*0064*/ 	.byte	0x00, 0xf5, 0x21, 0x00


	//----- nvinfo : EIATTR_SPARSE_MMA_MASK
	.align		4
.L_2269:
        /*0068*/ 	.byte	0x03, 0x50
        /*006a*/ 	.short	0x0000


	//----- nvinfo : EIATTR_MAXREG_COUNT
	.align		4
        /*006c*/ 	.byte	0x03, 0x1b
        /*006e*/ 	.short	0x00ff


	//----- nvinfo : EIATTR_MERCURY_ISA_VERSION
	.align		4
        /*0070*/ 	.byte	0x03, 0x5f
        /*0072*/ 	.short	0x0101


	//----- nvinfo : EIATTR_VRC_CTA_INIT_COUNT
	.align		4
        /*0074*/ 	.byte	0x02, 0x4a
	.zero		1
	.zero		1


	//----- nvinfo : EIATTR_EXIT_INSTR_OFFSETS
	.align		4
        /*0078*/ 	.byte	0x04, 0x1c
        /*007a*/ 	.short	(.L_2271 - .L_2270)


	//   ....[0]....
.L_2270:
        /*007c*/ 	.word	0x00000080


	//   ....[1]....
        /*0080*/ 	.word	0x00000130


	//   ....[2]....
        /*0084*/ 	.word	0x00000a00


	//----- nvinfo : EIATTR_CRS_STACK_SIZE
	.align		4
.L_2271:
        /*0088*/ 	.byte	0x04, 0x1e
        /*008a*/ 	.short	(.L_2273 - .L_2272)
.L_2272:
        /*008c*/ 	.word	0x00000000


	//----- nvinfo : EIATTR_CBANK_PARAM_SIZE
	.align		4
.L_2273:
        /*0090*/ 	.byte	0x03, 0x19
        /*0092*/ 	.short	0x0029


	//----- nvinfo : EIATTR_PARAM_CBANK
	.align		4
        /*0094*/ 	.byte	0x04, 0x0a
        /*0096*/ 	.short	(.L_2275 - .L_2274)
	.align		4
.L_2274:
        /*0098*/ 	.word	index@(.nv.constant0._ZN2at6native55_GLOBAL__N__0955718d_22_SparseCsrTensorMath_cu_868dd54534reduce_sparse_csr_dim1_cuda_kernelIflNS1_14ReductionMulOpIfEEfEEvPT2_PKT_PKT0_SC_lT1_)
        /*009c*/ 	.short	0x0380
        /*009e*/ 	.short	0x0029


	//----- nvinfo : EIATTR_SW_WAR
	.align		4
.L_2275:
        /*00a0*/ 	.byte	0x04, 0x36
        /*00a2*/ 	.short	(.L_2277 - .L_2276)
.L_2276:
        /*00a4*/ 	.word	0x00000008
.L_2277:


//--------------------- .nv.info._ZN2at6native55_GLOBAL__N__0955718d_22_SparseCsrTensorMath_cu_868dd54534reduce_sparse_csr_dim1_cuda_kernelIfiNS1_14ReductionMulOpIfEEfEEvPT2_PKT_PKT0_SC_lT1_ --------------------------
	.section	.nv.info._ZN2at6native55_GLOBAL__N__0955718d_22_SparseCsrTensorMath_cu_868dd54534reduce_sparse_csr_dim1_cuda_kernelIfiNS1_14ReductionMulOpIfEEfEEvPT2_PKT_PKT0_SC_lT1_,"",@"SHT_CUDA_INFO"
	.sectionflags	@""
	.align	4


	//----- nvinfo : EIATTR_CUDA_API_VERSION
	.align		4
        /*0000*/ 	.byte	0x04, 0x37
        /*0002*/ 	.short	(.L_2279 - .L_2278)
.L_2278:
        /*0004*/ 	.word	0x00000082


	//----- nvinfo : EIATTR_KPARAM_INFO
	.align		4
.L_2279:
        /*0008*/ 	.byte	0x04, 0x17
        /*000a*/ 	.short	(.L_2281 - .L_2280)
.L_2280:
        /*000c*/ 	.word	0x00000000
        /*0010*/ 	.short	0x0005
        /*0012*/ 	.short	0x0028
        /*0014*/ 	.byte	0x00, 0xf0, 0x05, 0x00


	//----- nvinfo : EIATTR_KPARAM_INFO
	.align		4
.L_2281:
        /*0018*/ 	.byte	0x04, 0x17
        /*001a*/ 	.short	(.L_2283 - .L_2282)
.L_2282:
        /*001c*/ 	.word	0x00000000
        /*0020*/ 	.short	0x0004
        /*0022*/ 	.short	0x0020
        /*0024*/ 	.byte	0x00, 0xf0, 0x21, 0x00


	//----- nvinfo : EIATTR_KPARAM_INFO
	.align		4
.L_2283:
        /*0028*/ 	.byte	0x04, 0x17
        /*002a*/ 	.short	(.L_2285 - .L_2284)
.L_2284:
        /*002c*/ 	.word	0x00000000
        /*0030*/ 	.short	0x0003
        /*0032*/ 	.short	0x0018
        /*0034*/ 	.byte	0x00, 0xf5, 0x21, 0x00


	//----- nvinfo : EIATTR_KPARAM_INFO
	.align		4
.L_2285:
        /*0038*/ 	.byte	0x04, 0x17
        /*003a*/ 	.short	(.L_2287 - .L_2286)
.L_2286:
        /*003c*/ 	.word	0x00000000
        /*0040*/ 	.short	0x0002
        /*0042*/ 	.short	0x0010
        /*0044*/ 	.byte	0x00, 0xf5, 0x21, 0x00


	//----- nvinfo : EIATTR_KPARAM_INFO
	.align		4
.L_2287:
        /*0048*/ 	.byte	0x04, 0x17
        /*004a*/ 	.short	(.L_2289 - .L_2288)
.L_2288:
        /*004c*/ 	.word	0x00000000
        /*0050*/ 	.short	0x0001
        /*0052*/ 	.short	0x0008
        /*0054*/ 	.byte	0x00, 0xf5, 0x21, 0x00


	//----- nvinfo : EIATTR_KPARAM_INFO
	.align		4
.L_2289:
        /*0058*/ 	.byte	0x04, 0x17
        /*005a*/ 	.short	(.L_2291 - .L_2290)
.L_2290:
        /*005c*/ 	.word	0x00000000
        /*0060*/ 	.short	0x0000
        /*0062*/ 	.short	0x0000
        /*0064*/ 	.byte	0x00, 0xf5, 0x21, 0x00


	//----- nvinfo : EIATTR_SPARSE_MMA_MASK
	.align		4
.L_2291:
        /*0068*/ 	.byte	0x03, 0x50
        /*006a*/ 	.short	0x0000


	//----- nvinfo : EIATTR_MAXREG_COUNT
	.align		4
        /*006c*/ 	.byte	0x03, 0x1b
        /*006e*/ 	.short	0x00ff


	//----- nvinfo : EIATTR_MERCURY_ISA_VERSION
	.align		4
        /*0070*/ 	.byte	0x03, 0x5f
        /*0072*/ 	.short	0x0101


	//----- nvinfo : EIATTR_VRC_CTA_INIT_COUNT
	.align		4
        /*0074*/ 	.byte	0x02, 0x4a
	.zero		1
	.zero		1


	//----- nvinfo : EIATTR_EXIT_INSTR_OFFSETS
	.align		4
        /*0078*/ 	.byte	0x04, 0x1c
        /*007a*/ 	.short	(.L_2293 - .L_2292)


	//   ....[0]....
.L_2292:
        /*007c*/ 	.word	0x00000080


	//   ....[1]....
        /*0080*/ 	.word	0x00000120


	//   ....[2]....
        /*0084*/ 	.word	0x00000890


	//----- nvinfo : EIATTR_CRS_STACK_SIZE
	.align		4
.L_2293:
        /*0088*/ 	.byte	0x04, 0x1e
        /*008a*/ 	.short	(.L_2295 - .L_2294)
.L_2294:
        /*008c*/ 	.word	0x00000000


	//----- nvinfo : EIATTR_CBANK_PARAM_SIZE
	.align		4
.L_2295:
        /*0090*/ 	.byte	0x03, 0x19
        /*0092*/ 	.short	0x0029


	//----- nvinfo : EIATTR_PARAM_CBANK
	.align		4
        /*0094*/ 	.byte	0x04, 0x0a
        /*0096*/ 	.short	(.L_2297 - .L_2296)
	.align		4
.L_2296:
        /*0098*/ 	.word	index@(.nv.constant0._ZN2at6native55_GLOBAL__N__0955718d_22_SparseCsrTensorMath_cu_868dd54534reduce_sparse_csr_dim1_cuda_kernelIfiNS1_14ReductionMulOpIfEEfEEvPT2_PKT_PKT0_SC_lT1_)
        /*009c*/ 	.short	0x0380
        /*009e*/ 	.short	0x0029


	//----- nvinfo : EIATTR_SW_WAR
	.align		4
.L_2297:
        /*00a0*/ 	.byte	0x04, 0x36
        /*00a2*/ 	.short	(.L_2299 - .L_2298)
.L_2298:
        /*00a4*/ 	.word	0x00000008
.L_2299:


//--------------------- .nv.info._ZN2at6native55_GLOBAL__N__0955718d_22_SparseCsrTensorMath_cu_868dd54534reduce_sparse_csr_dim0_cuda_kernelIflNS1_14ReductionMulOpIfEEfEEvPT2_PKT0_lPKT_S9_lT1_ --------------------------
	.section	.nv.info._ZN2at6native55_GLOBAL__N__0955718d_22_SparseCsrTensorMath_cu_868dd54534reduce_sparse_csr_dim0_cuda_kernelIflNS1_14ReductionMulOpIfEEfEEvPT2_PKT0_lPKT_S9_lT1_,"",@"SHT_CUDA_INFO"
	.sectionflags	@""
	.align	4


	//----- nvinfo : EIATTR_CUDA_API_VERSION
	.align		4
        /*0000*/ 	.byte	0x04, 0x37
        /*0002*/ 	.short	(.L_2301 - .L_2300)
.L_2300:
        /*0004*/ 	.word	0x00000082


	//----- nvinfo : EIATTR_KPARAM_INFO
	.align		4
.L_2301:
        /*0008*/ 	.byte	0x04, 0x17
        /*000a*/ 	.short	(.L_2303 - .L_2302)
.L_2302:
        /*000c*/ 	.word	0x00000000
        /*0010*/ 	.short	0x0006
        /*0012*/ 	.short	0x0030
        /*0014*/ 	.byte	0x00, 0xf0, 0x05, 0x00


	//----- nvinfo : EIATTR_KPARAM_INFO
	.align		4
.L_2303:
        /*0018*/ 	.byte	0x04, 0x17
        /*001a*/ 	.short	(.L_2305 - .L_2304)
.L_2304:
        /*001c*/ 	.word	0x00000000
        /*0020*/ 	.short	0x0005
        /*0022*/ 	.short	0x0028
        /*0024*/ 	.byte	0x00, 0xf0, 0x21, 0x00


	//----- nvinfo : EIATTR_KPARAM_INFO
	.align		4
.L_2305:
        /*0028*/ 	.byte	0x04, 0x17
        /*002a*/ 	.short	(.L_2307 - .L_2306)
.L_2306:
        /*002c*/ 	.word	0x00000000
        /*0030*/ 	.short	0x0004
        /*0032*/ 	.short	0x0020
        /*0034*/ 	.byte	0x00, 0xf5, 0x21, 0x00


	//----- nvinfo : EIATTR_KPARAM_INFO
	.align		4
.L_2307:
        /*0038*/ 	.byte	0x04, 0x17
        /*003a*/ 	.short	(.L_2309 - .L_2308)
.L_2308:
        /*003c*/ 	.word	0x00000000
        /*0040*/ 	.short	0x0003
        /*0042*/ 	.short	0x0018
        /*0044*/ 	.byte	0x00, 0xf5, 0x21, 0x00


	//----- nvinfo : EIATTR_KPARAM_INFO
	.align		4
.L_2309:
        /*0048*/ 	.byte	0x04, 0x17
        /*004a*/ 	.short	(.L_2311 - .L_2310)
.L_2310:
        /*004c*/ 	.word	0x00000000
        /*0050*/ 	.short	0x0002
        /*0052*/ 	.short	0x0010
        /*0054*/ 	.byte	0x00, 0xf0, 0x21, 0x00


	//----- nvinfo : EIATTR_KPARAM_INFO
	.align		4
.L_2311:
        /*0058*/ 	.byte	0x04, 0x17
        /*005a*/ 	.short	(.L_2313 - .L_2312)
.L_2312:
        /*005c*/ 	.word	0x00000000
        /*0060*/ 	.short	0x0001
        /*0062*/ 	.short	0x0008
        /*0064*/ 	.byte	0x00, 0xf5, 0x21, 0x00


	//----- nvinfo : EIATTR_KPARAM_INFO
	.align		4
.L_2313:
        /*0068*/ 	.byte	0x04, 0x17
        /*006a*/ 	.short	(.L_2315 - .L_2314)
.L_2314:
        /*006c*/ 	.word	0x00000000
        /*0070*/ 	.short	0x0000
        /*0072*/ 	.short	0x0000
        /*0074*/ 	.byte	0x00, 0xf5, 0x21, 0x00


	//----- nvinfo : EIATTR_SPARSE_MMA_MASK
	.align		4
.L_2315:
        /*0078*/ 	.byte	0x03, 0x50
        /*007a*/ 	.short	0x0000


	//----- nvinfo : EIATTR_MAXREG_COUNT
	.align		4
        /*007c*/ 	.byte	0x03, 0x1b
        /*007e*/ 	.short	0x00ff


	//----- nvinfo : EIATTR_MERCURY_ISA_VERSION
	.align		4
        /*0080*/ 	.byte	0x03, 0x5f
        /*0082*/ 	.short	0x0101


	//----- nvinfo : EIATTR_VRC_CTA_INIT_COUNT
	.align		4
        /*0084*/ 	.byte	0x02, 0x4a
	.zero		1
	.zero		1


	//----- nvinfo : EIATTR_EXIT_INSTR_OFFSETS
	.align		4
        /*0088*/ 	.byte	0x04, 0x1c
        /*008a*/ 	.short	(.L_2317 - .L_2316)


	//   ....[0]....
.L_2316:
        /*008c*/ 	.word	0x00000080


	//   ....[1]....
        /*0090*/ 	.word	0x00001070


	//----- nvinfo : EIATTR_CBANK_PARAM_SIZE
	.align		4
.L_2317:
        /*0094*/ 	.byte	0x03, 0x19
        /*0096*/ 	.short	0x0031


	//----- nvinfo : EIATTR_PARAM_CBANK
	.align		4
        /*0098*/ 	.byte	0x04, 0x0a
        /*009a*/ 	.short	(.L_2319 - .L_2318)
	.align		4
.L_2318:
        /*009c*/ 	.word	index@(.nv.constant0._ZN2at6native55_GLOBAL__N__0955718d_22_SparseCsrTensorMath_cu_868dd54534reduce_sparse_csr_dim0_cuda_kernelIflNS1_14ReductionMulOpIfEEfEEvPT2_PKT0_lPKT_S9_lT1_)
        /*00a0*/ 	.short	0x0380
        /*00a2*/ 	.short	0x0031


	//----- nvinfo : EIATTR_SW_WAR
	.align		4
.L_2319:
        /*00a4*/ 	.byte	0x04, 0x36
        /*00a6*/ 	.short	(.L_2321 - .L_2320)
.L_2320:
        /*00a8*/ 	.word	0x00000008
.L_2321:


//--------------------- .nv.info._ZN2at6native55_GLOBAL__N__0955718d_22_SparseCsrTensorMath_cu_868dd54534reduce_sparse_csr_dim0_cuda_kernelIfiNS1_14ReductionMulOpIfEEfEEvPT2_PKT0_lPKT_S9_lT1_ --------------------------
	.section	.nv.info._ZN2at6native55_GLOBAL__N__0955718d_22_SparseCsrTensorMath_cu_868dd54534reduce_sparse_csr_dim0_cuda_kernelIfiNS1_14ReductionMulOpIfEEfEEvPT2_PKT0_lPKT_S9_lT1_,"",@"SHT_CUDA_INFO"
	.sectionflags	@""
	.align	4


	//----- nvinfo : EIATTR_CUDA_API_VERSION
	.align		4
        /*0000*/ 	.byte	0x04, 0x37
        /*0002*/ 	.short	(.L_2323 - .L_2322)
.L_2322:
        /*0004*/ 	.word	0x00000082


	//----- nvinfo : EIATTR_KPARAM_INFO
	.align		4
.L_2323:
        /*0008*/ 	.byte	0x04, 0x17
        /*000a*/ 	.short	(.L_2325 - .L_2324)
.L_2324:
        /*000c*/ 	.word	0x00000000
        /*0010*/ 	.short	0x0006
        /*0012*/ 	.short	0x0030
        /*0014*/ 	.byte	0x00, 0xf0, 0x05, 0x00


	//----- nvinfo : EIATTR_KPARAM_INFO
	.align		4
.L_2325:
        /*0018*/ 	.byte	0x04, 0x17
        /*001a*/ 	.short	(.L_2327 - .L_2326)
.L_2326:
        /*001c*/ 	.word	0x00000000
        /*0020*/ 	.short	0x0005
        /*0022*/ 	.short	0x0028
        /*0024*/ 	.byte	0x00, 0xf0, 0x21, 0x00


	//----- nvinfo : EIATTR_KPARAM_INFO
	.align		4
.L_2327:
        /*0028*/ 	.byte	0x04, 0x17
        /*002a*/ 	.short	(.L_2329 - .L_2328)
.L_2328:
        /*002c*/ 	.word	0x00000000
        /*0030*/ 	.short	0x0004
        /*0032*/ 	.short	0x0020
        /*0034*/ 	.byte	0x00, 0xf5, 0x21, 0x00


	//----- nvinfo : EIATTR_KPARAM_INFO
	.align		4
.L_2329:
        /*0038*/ 	.byte	0x04, 0x17
        /*003a*/ 	.short	(.L_2331 - .L_2330)
.L_2330:
        /*003c*/ 	.word	0x00000000
        /*0040*/ 	.short	0x0003
        /*0042*/ 	.short	0x0018
        /*0044*/ 	.byte	0x00, 0xf5, 0x21, 0x00


	//----- nvinfo : EIATTR_KPARAM_INFO
	.align		4
.L_2331:
        /*0048*/ 	.byte	0x04, 0x17
        /*004a*/ 	.short	(.L_2333 - .L_2332)
.L_2332:
        /*004c*/ 	.word	0x00000000
        /*0050*/ 	.short	0x0002
        /*0052*/ 	.short	0x0010
        /*0054*/ 	.byte	0x00, 0xf0, 0x21, 0x00


	//----- nvinfo : EIATTR_KPARAM_INFO
	.align		4
.L_2333:
        /*0058*/ 	.byte	0x04, 0x17
        /*005a*/ 	.short	(.L_2335 - .L_2334)
.L_2334:
        /*005c*/ 	.word	0x00000000
        /*0060*/ 	.short	0x0001
        /*0062*/ 	.short	0x0008
        /*0064*/ 	.byte	0x00, 0xf5, 0x21, 0x00


	//----- nvinfo : EIATTR_KPARAM_INFO
	.align		4
.L_2335:
        /*0068*/ 	.byte	0x04, 0x17
        /*006a*/ 	.short	(.L_2337 - .L_2336)
.L_2336:
        /*006c*/ 	.word	0x00000000
        /*0070*/ 	.short	0x0000
        /*0072*/ 	.short	0x0000
        /*0074*/ 	.byte	0x00, 0xf5, 0x21, 0x00


	//----- nvinfo : EIATTR_SPARSE_MMA_MASK
	.align		4
.L_2337:
        /*0078*/ 	.byte	0x03, 0x50
        /*007a*/ 	.short	0x0000


	//----- nvinfo : EIATTR_MAXREG_COUNT
	.align		4
        /*007c*/ 	.byte	0x03, 0x1b
        /*007e*/ 	.short	0x00ff


	//----- nvinfo : EIATTR_MERCURY_ISA_VERSION
	.align		4
        /*0080*/ 	.byte	0x03, 0x5f
        /*0082*/ 	.short	0x0101


	//----- nvinfo : EIATTR_VRC_CTA_INIT_COUNT
	.align		4
        /*0084*/ 	.byte	0x02, 0x4a
	.zero		1
	.zero		1


	//----- nvinfo : EIATTR_EXIT_INSTR_OFFSETS
	.align		4
        /*0088*/ 	.byte	0x04, 0x1c
        /*008a*/ 	.short	(.L_2339 - .L_2338)


	//   ....[0]....
.L_2338:
        /*008c*/ 	.word	0x00000080


	//   ....[1]....
        /*0090*/ 	.word	0x00000f10


	//----- nvinfo : EIATTR_CBANK_PARAM_SIZE
	.align		4
.L_2339:
        /*0094*/ 	.byte	0x03, 0x19
        /*0096*/ 	.short	0x0031


	//----- nvinfo : EIATTR_PARAM_CBANK
	.align		4
        /*0098*/ 	.byte	0x04, 0x0a
        /*009a*/ 	.short	(.L_2341 - .L_2340)
	.align		4
.L_2340:
        /*009c*/ 	.word	index@(.nv.constant0._ZN2at6native55_GLOBAL__N__0955718d_22_SparseCsrTensorMath_cu_868dd54534reduce_sparse_csr_dim0_cuda_kernelIfiNS1_14ReductionMulOpIfEEfEEvPT2_PKT0_lPKT_S9_lT1_)
        /*00a0*/ 	.short	0x0380
        /*00a2*/ 	.short	0x0031


	//----- nvinfo : EIATTR_SW_WAR
	.align		4
.L_2341:
        /*00a4*/ 	.byte	0x04, 0x36
        /*00a6*/ 	.short	(.L_2343 - .L_2342)
.L_2342:
        /*00a8*/ 	.word	0x00000008
.L_2343:


//--------------------- .nv.info._ZN2at6native55_GLOBAL__N__0955718d_22_SparseCsrTensorMath_cu_868dd54534reduce_sparse_csr_dim1_cuda_kernelIdlNS1_14ReductionMulOpIdEEdEEvPT2_PKT_PKT0_SC_lT1_ --------------------------
	.section	.nv.info._ZN2at6native55_GLOBAL__N__0955718d_22_SparseCsrTensorMath_cu_868dd54534reduce_sparse_csr_dim1_cuda_kernelIdlNS1_14ReductionMulOpIdEEdEEvPT2_PKT_PKT0_SC_lT1_,"",@"SHT_CUDA_INFO"
	.sectionflags	@""
	.align	4


	//----- nvinfo : EIATTR_CUDA_API_VERSION
	.align		4
        /*0000*/ 	.byte	0x04, 0x37
        /*0002*/ 	.short	(.L_2345 - .L_2344)
.L_2344:
        /*0004*/ 	.word	0x00000082


	//----- nvinfo : EIATTR_KPARAM_INFO
	.align		4
.L_2345:
        /*0008*/ 	.byte	0x04, 0x17
        /*000a*/ 	.short	(.L_2347 - .L_2346)
.L_2346:
        /*000c*/ 	.word	0x00000000
        /*0010*/ 	.short	0x0005
        /*0012*/ 	.short	0x0028
        /*0014*/ 	.byte	0x00, 0xf0, 0x05, 0x00


	//----- nvinfo : EIATTR_KPARAM_INFO
	.align		4
.L_2347:
        /*0018*/ 	.byte	0x04, 0x17
        /*001a*/ 	.short	(.L_2349 - .L_2348)
.L_2348:
        /*001c*/ 	.word	0x00000000
        /*0020*/ 	.short	0x0004
        /*0022*/ 	.short	0x0020
        /*0024*/ 	.byte	0x00, 0xf0, 0x21, 0x00


	//----- nvinfo : EIATTR_KPARAM_INFO
	.align		4
.L_2349:
        /*0028*/ 	.byte	0x04, 0x17
        /*002a*/ 	.short	(.L_2351 - .L_2350)
.L_2350:
        /*002c*/ 	.word	0x00000000
        /*0030*/ 	.short	0x0003
        /*0032*/ 	.short	0x0018
        /*0034*/ 	.byte	0x00, 0xf5, 0x21, 0x00


	//----- nvinfo : EIATTR_KPARAM_INFO
	.align		4
.L_2351:
        /*0038*/ 	.byte	0x04, 0x17
        /*003a*/ 	.short	(.L_2353 - .L_2352)
.L_2352:
        /*003c*/ 	.word	0x00000000
        /*0040*/ 	.short	0x0002
        /*0042*/ 	.short	0x0010
        /*0044*/ 	.byte	0x00, 0xf5, 0x21, 0x00


	//----- nvinfo : EIATTR_KPARAM_INFO
	.align		4
.L_2353:
        /*0048*/ 	.byte	0x04, 0x17
        /*004a*/ 	.short	(.L_2355 - .L_2354)
.L_2354:
        /*004c*/ 	.word	0x00000000
        /*0050*/ 	.short	0x0001
        /*0052*/ 	.short	0x0008
        /*0054*/ 	.byte	0x00, 0xf5, 0x21, 0x00


	//----- nvinfo : EIATTR_KPARAM_INFO
	.align		4
.L_2355:
        /*0058*/ 	.byte	0x04, 0x17
        /*005a*/ 	.short	(.L_2357 - .L_2356)
.L_2356:
        /*005c*/ 	.word	0x00000000
        /*0060*/ 	.short	0x0000
        /*0062*/ 	.short	0x0000
        /*0064*/ 	.byte	0x00, 0xf5, 0x21, 0x00


	//----- nvinfo : EIATTR_SPARSE_MMA_MASK
	.align		4
.L_2357:
        /*0068*/ 	.byte	0x03, 0x50
        /*006a*/ 	.short	0x0000


	//----- nvinfo : EIATTR_MAXREG_COUNT
	.align		4
        /*006c*/ 	.byte	0x03, 0x1b
        /*006e*/ 	.short	0x00ff


	//----- nvinfo : EIATTR_MERCURY_ISA_VERSION
	.align		4
        /*0070*/ 	.byte	0x03, 0x5f
        /*0072*/ 	.short	0x0101


	//----- nvinfo : EIATTR_VRC_CTA_INIT_COUNT
	.align		4
        /*0074*/ 	.byte	0x02, 0x4a
	.zero		1
	.zero		1


	//----- nvinfo : EIATTR_EXIT_INSTR_OFFSETS
	.align		4
        /*0078*/ 	.byte	0x04, 0x1c
        /*007a*/ 	.short	(.L_2359 - .L_2358)


	//   ....[0]....
.L_2358:
        /*007c*/ 	.word	0x00000080


	//   ....[1]....
        /*0080*/ 	.word	0x00000130


	//   ....[2]....
        /*0084*/ 	.word	0x00001060


	//----- nvinfo : EIATTR_CRS_STACK_SIZE
	.align		4
.L_2359:
        /*0088*/ 	.byte	0x04, 0x1e
        /*008a*/ 	.short	(.L_2361 - .L_2360)
.L_2360:
        /*008c*/ 	.word	0x00000000


	//----- nvinfo : EIATTR_CBANK_PARAM_SIZE
	.align		4
.L_2361:
        /*0090*/ 	.byte	0x03, 0x19
        /*0092*/ 	.short	0x0029


	//----- nvinfo : EIATTR_PARAM_CBANK
	.align		4
        /*0094*/ 	.byte	0x04, 0x0a
        /*0096*/ 	.short	(.L_2363 - .L_2362)
	.align		4
.L_2362:
        /*0098*/ 	.word	index@(.nv.constant0._ZN2at6native55_GLOBAL__N__0955718d_22_SparseCsrTensorMath_cu_868dd54534reduce_sparse_csr_dim1_cuda_kernelIdlNS1_14ReductionMulOpIdEEdEEvPT2_PKT_PKT0_SC_lT1_)
        /*009c*/ 	.short	0x0380
        /*009e*/ 	.short	0x0029


	//----- nvinfo : EIATTR_SW_WAR
	.align		4
.L_2363:
        /*00a0*/ 	.byte	0x04, 0x36
        /*00a2*/ 	.short	(.L_2365 - .L_2364)
.L_2364:
        /*00a4*/ 	.word	0x00000008
.L_2365:


//--------------------- .nv.info._ZN2at6native55_GLOBAL__N__0955718d_22_SparseCsrTensorMath_cu_868dd54534reduce_sparse_csr_dim1_cuda_kernelIdiNS1_14ReductionMulOpIdEEdEEvPT2_PKT_PKT0_SC_lT1_ --------------------------
	.section	.nv.info._ZN2at6native55_GLOBAL__N__0955718d_22_SparseCsrTensorMath_cu_868dd54534reduce_sparse_csr_dim1_cuda_kernelIdiNS1_14ReductionMulOpIdEEdEEvPT2_PKT_PKT0_SC_lT1_,"",@"SHT_CUDA_INFO"
	.sectionflags	@""
	.align	4


	//----- nvinfo : EIATTR_CUDA_API_VERSION
	.align		4
        /*0000*/ 	.byte	0x04, 0x37
        /*0002*/ 	.short	(.L_2367 - .L_2366)
.L_2366:
        /*0004*/ 	.word	0x00000082


	//----- nvinfo : EIATTR_KPARAM_INFO
	.align		4
.L_2367:
        /*0008*/ 	.byte	0x04, 0x17
        /*000a*/ 	.short	(.L_2369 - .L_2368)
.L_2368:
        /*000c*/ 	.word	0x00000000
        /*0010*/ 	.short	0x0005
        /*0012*/ 	.short	0x0028
        /*0014*/ 	.byte	0x00, 0xf0, 0x05, 0x00


	//----- nvinfo : EIATTR_KPARAM_INFO
	.align		4
.L_2369:
        /*0018*/ 	.byte	0x04, 0x17
        /*001a*/ 	.short	(.L_2371 - .L_2370)
.L_2370:
        /*001c*/ 	.word	0x00000000
        /*0020*/ 	.short	0x0004
        /*0022*/ 	.short	0x0020
        /*0024*/ 	.byte	0x00, 0xf0, 0x21, 0x00


	//----- nvinfo : EIATTR_KPARAM_INFO
	.align		4
.L_2371:
        /*0028*/ 	.byte	0x04, 0x17
        /*002a*/ 	.short	(.L_2373 - .L_2372)
.L_2372:
        /*002c*/ 	.word	0x00000000
        /*0030*/ 	.short	0x0003
        /*0032*/ 	.short	0x0018
        /*0034*/ 	.byte	0x00, 0xf5, 0x21, 0x00


	//----- nvinfo : EIATTR_KPARAM_INFO
	.align		4
.L_2373:
        /*0038*/ 	.byte	0x04, 0x17
        /*003a*/ 	.short	(.L_2375 - .L_2374)
.L_2374:
        /*003c*/ 	.word	0x00000000
        /*0040*/ 	.short	0x0002
        /*0042*/ 	.short	0x0010
        /*0044*/ 	.byte	0x00, 0xf5, 0x21, 0x00


	//----- nvinfo : EIATTR_KPARAM_INFO
	.align		4
.L_2375:
        /*0048*/ 	.byte	0x04, 0x17
        /*004a*/ 	.short	(.L_2377 - .L_2376)
.L_2376:
        /*004c*/ 	.word	0x00000000
        /*0050*/ 	.short	0x0001
        /*0052*/ 	.short	0x0008
        /*0054*/ 	.byte	0x00, 0xf5, 0x21, 0x00


	//----- nvinfo : EIATTR_KPARAM_INFO
	.align		4
.L_2377:
        /*0058*/ 	.byte	0x04, 0x17
        /*005a*/ 	.short	(.L_2379 - .L_2378)
.L_2378:
        /*005c*/ 	.word	0x00000000
        /*0060*/ 	.short	0x0000
        /*0062*/ 	.short	0x0000
        /*0064*/ 	.byte	0x00, 0xf5, 0x21, 0x00


	//----- nvinfo : EIATTR_SPARSE_MMA_MASK
	.align		4
.L_2379:
        /*0068*/ 	.byte	0x03, 0x50
        /*006a*/ 	.short	0x0000


	//----- nvinfo : EIATTR_MAXREG_COUNT
	.align		4
        /*006c*/ 	.byte	0x03, 0x1b
        /*006e*/ 	.short	0x00ff


	//----- nvinfo : EIATTR_MERCURY_ISA_VERSION
	.align		4
        /*0070*/ 	.byte	0x03, 0x5f
        /*0072*/ 	.short	0x0101


	//----- nvinfo : EIATTR_VRC_CTA_INIT_COUNT
	.align		4
        /*0074*/ 	.byte	0x02, 0x4a
	.zero		1
	.zero		1


	//----- nvinfo : EIATTR_EXIT_INSTR_OFFSETS
	.align		4
        /*0078*/ 	.byte	0x04, 0x1c
        /*007a*/ 	.short	(.L_2381 - .L_2380)


	//   ....[0]....
.L_2380:
        /*007c*/ 	.word	0x00000080


	//   ....[1]....
        /*0080*/ 	.word	0x00000120


	//   ....[2]....
        /*0084*/ 	.word	0x00000ef0


	//----- nvinfo : EIATTR_CRS_STACK_SIZE
	.align		4
.L_2381:
        /*0088*/ 	.byte	0x04, 0x1e
        /*008a*/ 	.short	(.L_2383 - .L_2382)
.L_2382:
        /*008c*/ 	.word	0x00000000


	//----- nvinfo : EIATTR_CBANK_PARAM_SIZE
	.align		4
.L_2383:
        /*0090*/ 	.byte	0x03, 0x19
        /*0092*/ 	.short	0x0029


	//----- nvinfo : EIATTR_PARAM_CBANK
	.align		4
        /*0094*/ 	.byte	0x04, 0x0a
        /*0096*/ 	.short	(.L_2385 - .L_2384)
	.align		4
.L_2384:
        /*0098*/ 	.word	index@(.nv.constant0._ZN2at6native55_GLOBAL__N__0955718d_22_SparseCsrTensorMath_cu_868dd54534reduce_sparse_csr_dim1_cuda_kernelIdiNS1_14ReductionMulOpIdEEdEEvPT2_PKT_PKT0_SC_lT1_)
        /*009c*/ 	.short	0x0380
        /*009e*/ 	.short	0x0029


	//----- nvinfo : EIATTR_SW_WAR
	.align		4
.L_2385:
        /*00a0*/ 	.byte	0x04, 0x36
        /*00a2*/ 	.short	(.L_2387 - .L_2386)
.L_2386:
        /*00a4*/ 	.word	0x00000008
.L_2387:


//--------------------- .nv.info._ZN2at6native55_GLOBAL__N__0955718d_22_SparseCsrTensorMath_cu_868dd54534reduce_sparse_csr_dim0_cuda_kernelIdlNS1_14ReductionMulOpIdEEdEEvPT2_PKT0_lPKT_S9_lT1_ --------------------------
	.section	.nv.info._ZN2at6native55_GLOBAL__N__0955718d_22_SparseCsrTensorMath_cu_868dd54534reduce_sparse_csr_dim0_cuda_kernelIdlNS1_14ReductionMulOpIdEEdEEvPT2_PKT0_lPKT_S9_lT1_,"",@"SHT_CUDA_INFO"
	.sectionflags	@""
	.align	4


	//----- nvinfo : EIATTR_CUDA_API_VERSION
	.align		4
        /*0000*/ 	.byte	0x04, 0x37
        /*0002*/ 	.short	(.L_2389 - .L_2388)
.L_2388:
        /*0004*/ 	.word	0x00000082


	//----- nvinfo : EIATTR_KPARAM_INFO
	.align		4
.L_2389:
        /*0008*/ 	.byte	0x04, 0x17
        /*000a*/ 	.short	(.L_2391 - .L_2390)
.L_2390:
        /*000c*/ 	.word	0x00000000
        /*0010*/ 	.short	0x0006
        /*0012*/ 	.short	0x0030
        /*0014*/ 	.byte	0x00, 0xf0, 0x05, 0x00


	//----- nvinfo : EIATTR_KPARAM_INFO
	.align		4
.L_2391:
        /*0018*/ 	.byte	0x04, 0x17
        /*001a*/ 	.short	(.L_2393 - .L_2392)
.L_2392:
        /*001c*/ 	.word	0x00000000
        /*0020*/ 	.short	0x0005
        /*0022*/ 	.short	0x0028
        /*0024*/ 	.byte	0x00, 0xf0, 0x21, 0x00


	//----- nvinfo : EIATTR_KPARAM_INFO
	.align		4
.L_2393:
        /*0028*/ 	.byte	0x04, 0x17
        /*002a*/ 	.short	(.L_2395 - .L_2394)
.L_2394:
        /*002c*/ 	.word	0x00000000
        /*0030*/ 	.short	0x0004
        /*0032*/ 	.short	0x0020
        /*0034*/ 	.byte	0x00, 0xf5, 0x21, 0x00


	//----- nvinfo : EIATTR_KPARAM_INFO
	.align		4
.L_2395:
        /*0038*/ 	.byte	0x04, 0x17
        /*003a*/ 	.short	(.L_2397 - .L_2396)
.L_2396:
        /*003c*/ 	.word	0x00000000
        /*0040*/ 	.short	0x0003
        /*0042*/ 	.short	0x0018
        /*0044*/ 	.byte	0x00, 0xf5, 0x21, 0x00


	//----- nvinfo : EIATTR_KPARAM_INFO
	.align		4
.L_2397:
        /*0048*/ 	.byte	0x04, 0x17
        /*004a*/ 	.short	(.L_2399 - .L_2398)
.L_2398:
        /*004c*/ 	.word	0x00000000
        /*0050*/ 	.short	0x0002
        /*0052*/ 	.short	0x0010
        /*0054*/ 	.byte	0x00, 0xf0, 0x21, 0x00


	//----- nvinfo : EIATTR_KPARAM_INFO
	.align		4
.L_2399:
        /*0058*/ 	.byte	0x04, 0x17
        /*005a*/ 	.short	(.L_2401 - .L_2400)
.L_2400:
        /*005c*/ 	.word	0x00000000
        /*0060*/ 	.short	0x0001
        /*0062*/ 	.short	0x0008
        /*0064*/ 	.byte	0x00, 0xf5, 0x21, 0x00


	//----- nvinfo : EIATTR_KPARAM_INFO
	.align		4
.L_2401:
        /*0068*/ 	.byte	0x04, 0x17
        /*006a*/ 	.short	(.L_2403 - .L_2402)
.L_2402:
        /*006c*/ 	.word	0x00000000
        /*0070*/ 	.short	0x0000
        /*0072*/ 	.short	0x0000
        /*0074*/ 	.byte	0x00, 0xf5, 0x21, 0x00


	//----- nvinfo : EIATTR_SPARSE_MMA_MASK
	.align		4
.L_2403:
        /*0078*/ 	.byte	0x03, 0x50
        /*007a*/ 	.short	0x0000


	//----- nvinfo : EIATTR_MAXREG_COUNT
	.align		4
        /*007c*/ 	.byte	0x03, 0x1b
        /*007e*/ 	.short	0x00ff


	//----- nvinfo : EIATTR_MERCURY_ISA_VERSION
	.align		4
        /*0080*/ 	.byte	0x03, 0x5f
        /*0082*/ 	.short	0x0101


	//----- nvinfo : EIATTR_VRC_CTA_INIT_COUNT
	.align		4
        /*0084*/ 	.byte	0x02, 0x4a
	.zero		1
	.zero		1


	//----- nvinfo : EIATTR_EXIT_INSTR_OFFSETS
	.align		4
        /*0088*/ 	.byte	0x04, 0x1c
        /*008a*/ 	.short	(.L_2405 - .L_2404)


	//   ....[0]....
.L_2404:
        /*008c*/ 	.word	0x00000080


	//   ....[1]....
        /*0090*/ 	.word	0x00001680


	//----- nvinfo : EIATTR_CBANK_PARAM_SIZE
	.align		4
.L_2405:
        /*0094*/ 	.byte	0x03, 0x19
        /*0096*/ 	.short	0x0031


	//----- nvinfo : EIATTR_PARAM_CBANK
	.align		4
        /*0098*/ 	.byte	0x04, 0x0a
        /*009a*/ 	.short	(.L_2407 - .L_2406)
	.align		4
.L_2406:
        /*009c*/ 	.word	index@(.nv.constant0._ZN2at6native55_GLOBAL__N__0955718d_22_SparseCsrTensorMath_cu_868dd54534reduce_sparse_csr_dim0_cuda_kernelIdlNS1_14ReductionMulOpIdEEdEEvPT2_PKT0_lPKT_S9_lT1_)
        /*00a0*/ 	.short	0x0380
        /*00a2*/ 	.short	0x0031


	//----- nvinfo : EIATTR_SW_WAR
	.align		4
.L_2407:
        /*00a4*/ 	.byte	0x04, 0x36
        /*00a6*/ 	.short	(.L_2409 - .L_2408)
.L_2408:
        /*00a8*/ 	.word	0x00000008
.L_2409:


//--------------------- .nv.info._ZN2at6native55_GLOBAL__N__0955718d_22_SparseCsrTensorMath_cu_868dd54534reduce_sparse_csr_dim0_cuda_kernelIdiNS1_14ReductionMulOpIdEEdEEvPT2_PKT0_lPKT_S9_lT1_ --------------------------
	.section	.nv.info._ZN2at6native55_GLOBAL__N__0955718d_22_SparseCsrTensorMath_cu_868dd54534reduce_sparse_csr_dim0_cuda_kernelIdiNS1_14ReductionMulOpIdEEdEEvPT2_PKT0_lPKT_S9_lT1_,"",@"SHT_CUDA_INFO"
	.sectionflags	@""
	.align	4


	//----- nvinfo : EIATTR_CUDA_API_VERSION
	.align		4
        /*0000*/ 	.byte	0x04, 0x37
        /*0002*/ 	.short	(.L_2411 - .L_2410)
.L_2410:
        /*0004*/ 	.word	0x00000082


	//----- nvinfo : EIATTR_KPARAM_INFO
	.align		4
.L_2411:
        /*0008*/ 	.byte	0x04, 0x17
        /*000a*/ 	.short	(.L_2413 - .L_2412)
.L_2412:
        /*000c*/ 	.word	0x00000000
        /*0010*/ 	.short	0x0006
        /*0012*/ 	.short	0x0030
        /*0014*/ 	.byte	0x00, 0xf0, 0x05, 0x00


	//----- nvinfo : EIATTR_KPARAM_INFO
	.align		4
.L_2413:
        /*0018*/ 	.byte	0x04, 0x17
        /*001a*/ 	.short	(.L_2415 - .L_2414)
.L_2414:
        /*001c*/ 	.word	0x00000000
        /*0020*/ 	.short	0x0005
        /*0022*/ 	.short	0x0028
        /*0024*/ 	.byte	0x00, 0xf0, 0x21, 0x00


	//----- nvinfo : EIATTR_KPARAM_INFO
	.align		4
.L_2415:
        /*0028*/ 	.byte	0x04, 0x17
        /*002a*/ 	.short	(.L_2417 - .L_2416)
.L_2416:
        /*002c*/ 	.word	0x00000000
        /*0030*/ 	.short	0x0004
        /*0032*/ 	.short	0x0020
        /*0034*/ 	.byte	0x00, 0xf5, 0x21, 0x00


	//----- nvinfo : EIATTR_KPARAM_INFO
	.align		4
.L_2417:
        /*0038*/ 	.byte	0x04, 0x17
        /*003a*/ 	.short	(.L_2419 - .L_2418)
.L_2418:
        /*003c*/ 	.word	0x00000000
        /*0040*/ 	.short	0x0003
        /*0042*/ 	.short	0x0018
        /*0044*/ 	.byte	0x00, 0xf5, 0x21, 0x00


	//----- nvinfo : EIATTR_KPARAM_INFO
	.align		4
.L_2419:
        /*0048*/ 	.byte	0x04, 0x17
        /*004a*/ 	.short	(.L_2421 - .L_2420)
.L_2420:
        /*004c*/ 	.word	0x00000000
        /*0050*/ 	.short	0x0002
        /*0052*/ 	.short	0x0010
        /*0054*/ 	.byte	0x00, 0xf0, 0x21, 0x00


	//----- nvinfo : EIATTR_KPARAM_INFO
	.align		4
.L_2421:
        /*0058*/ 	.byte	0x04, 0x17
        /*005a*/ 	.short	(.L_2423 - .L_2422)
.L_2422:
        /*005c*/ 	.word	0x00000000
        /*0060*/ 	.short	0x0001
        /*0062*/ 	.short	0x0008
        /*0064*/ 	.byte	0x00, 0xf5, 0x21, 0x00


	//----- nvinfo : EIATTR_KPARAM_INFO
	.align		4
.L_2423:
        /*0068*/ 	.byte	0x04, 0x17
        /*006a*/ 	.short	(.L_2425 - .L_2424)
.L_2424:
        /*006c*/ 	.word	0x00000000
        /*0070*/ 	.short	0x0000
        /*0072*/ 	.short	0x0000
        /*0074*/ 	.byte	0x00, 0xf5, 0x21, 0x00


	//----- nvinfo : EIATTR_SPARSE_MMA_MASK
	.align		4
.L_2425:
        /*0078*/ 	.byte	0x03, 0x50
        /*007a*/ 	.short	0x0000


	//----- nvinfo : EIATTR_MAXREG_COUNT
	.align		4
        /*007c*/ 	.byte	0x03, 0x1b
        /*007e*/ 	.short	0x00ff


	//----- nvinfo : EIATTR_MERCURY_ISA_VERSION
	.align		4
        /*0080*/ 	.byte	0x03, 0x5f
        /*0082*/ 	.short	0x0101


	//----- nvinfo : EIATTR_VRC_CTA_INIT_COUNT
	.align		4
        /*0084*/ 	.byte	0x02, 0x4a
	.zero		1
	.zero		1


	//----- nvinfo : EIATTR_EXIT_INSTR_OFFSETS
	.align		4
        /*0088*/ 	.byte	0x04, 0x1c
        /*008a*/ 	.short	(.L_2427 - .L_2426)


	//   ....[0]....
.L_2426:
        /*008c*/ 	.word	0x00000080


	//   ....[1]....
        /*0090*/ 	.word	0x00001440


	//----- nvinfo : EIATTR_CBANK_PARAM_SIZE
	.align		4
.L_2427:
        /*0094*/ 	.byte	0x03, 0x19
        /*0096*/ 	.short	0x0031


	//----- nvinfo : EIATTR_PARAM_CBANK
	.align		4
        /*0098*/ 	.byte	0x04, 0x0a
        /*009a*/ 	.short	(.L_2429 - .L_2428)
	.align		4
.L_2428:
        /*009c*/ 	.word	index@(.nv.constant0._ZN2at6native55_GLOBAL__N__0955718d_22_SparseCsrTensorMath_cu_868dd54534reduce_sparse_csr_dim0_cuda_kernelIdiNS1_14ReductionMulOpIdEEdEEvPT2_PKT0_lPKT_S9_lT1_)
        /*00a0*/ 	.short	0x0380
        /*00a2*/ 	.short	0x0031


	//----- nvinfo : EIATTR_SW_WAR
	.align		4
.L_2429:
        /*00a4*/ 	.byte	0x04, 0x36
        /*00a6*/ 	.short	(.L_2431 - .L_2430)
.L_2430:
        /*00a8*/ 	.word	0x00000008
.L_2431:


//--------------------- .nv.info._ZN2at6native55_GLOBAL__N__0955718d_22_SparseCsrTensorMath_cu_868dd54534reduce_sparse_csr_dim1_cuda_kernelIslNS1_14ReductionMulOpIsEElEEvPT2_PKT_PKT0_SC_lT1_ --------------------------
	.section	.nv.info._ZN2at6native55_GLOBAL__N__0955718d_22_SparseCsrTensorMath_cu_868dd54534reduce_sparse_csr_dim1_cuda_kernelIslNS1_14ReductionMulOpIsEElEEvPT2_PKT_PKT0_SC_lT1_,"",@"SHT_CUDA_INFO"
	.sectionflags	@""
	.align	4


	//----- nvinfo : EIATTR_CUDA_API_VERSION
	.align		4
        /*0000*/ 	.byte	0x04, 0x37
        /*0002*/ 	.short	(.L_2433 - .L_2432)
.L_2432:
        /*0004*/ 	.word	0x00000082


	//----- nvinfo : EIATTR_KPARAM_INFO
	.align		4
.L_2433:
        /*0008*/ 	.byte	0x04, 0x17
        /*000a*/ 	.short	(.L_2435 - .L_2434)
.L_2434:
        /*000c*/ 	.word	0x00000000
        /*0010*/ 	.short	0x0005
        /*0012*/ 	.short	0x0028
        /*0014*/ 	.byte	0x00, 0xf0, 0x05, 0x00


	//----- nvinfo : EIATTR_KPARAM_INFO
	.align		4
.L_2435:
        /*0018*/ 	.byte	0x04, 0x17
        /*001a*/ 	.short	(.L_2437 - .L_2436)
.L_2436:
        /*001c*/ 	.word	0x00000000
        /*0020*/ 	.short	0x0004
        /*0022*/ 	.short	0x0020
        /*0024*/ 	.byte	0x00, 0xf0, 0x21, 0x00


	//----- nvinfo : EIATTR_KPARAM_INFO
	.align		4
.L_2437:
        /*0028*/ 	.byte	0x04, 0x17
        /*002a*/ 	.short	(.L_2439 - .L_2438)
.L_2438:
        /*002c*/ 	.word	0x00000000
        /*0030*/ 	.short	0x0003
        /*0032*/ 	.short	0x0018
        /*0034*/ 	.byte	0x00, 0xf5, 0x21, 0x00


	//----- nvinfo : EIATTR_KPARAM_INFO
	.align		4
.L_2439:
        /*0038*/ 	.byte	0x04, 0x17
        /*003a*/ 	.short	(.L_2441 - .L_2440)
.L_2440:
        /*003c*/ 	.word	0x00000000
        /*0040*/ 	.short	0x0002
        /*0042*/ 	.short	0x0010
        /*0044*/ 	.byte	0x00, 0xf5, 0x21, 0x00


	//----- nvinfo : EIATTR_KPARAM_INFO
	.align		4
.L_2441:
        /*0048*/ 	.byte	0x04, 0x17
        /*004a*/ 	.short	(.L_2443 - .L_2442)
.L_2442:
        /*004c*/ 	.word	0x00000000
        /*0050*/ 	.short	0x0001
        /*0052*/ 	.short	0x0008
        /*0054*/ 	.byte	0x00, 0xf5, 0x21, 0x00


	//----- nvinfo : EIATTR_KPARAM_INFO
	.align		4
.L_2443:
        /*0058*/ 	.byte	0x04, 0x17
        /*005a*/ 	.short	(.L_2445 - .L_2444)
.L_2444:
        /*005c*/ 	.word	0x00000000
        /*0060*/ 	.short	0x0000
        /*0062*/ 	.short	0x0000
        /*0064*/ 	.byte	0x00, 0xf5, 0x21, 0x00


	//----- nvinfo : EIATTR_SPARSE_MMA_MASK
	.align		4
.L_2445:
        /*0068*/ 	.byte	0x03, 0x50
        /*006a*/ 	.short	0x0000


	//----- nvinfo : EIATTR_MAXREG_COUNT
	.align		4
        /*006c*/ 	.byte	0x03, 0x1b
        /*006e*/ 	.short	0x00ff


	//----- nvinfo : EIATTR_MERCURY_ISA_VERSION
	.align		4
        /*0070*/ 	.byte	0x03, 0x5f
        /*0072*/ 	.short	0x0101


	//----- nvinfo : EIATTR_VRC_CTA_INIT_COUNT
	.align		4
        /*0074*/ 	.byte	0x02, 0x4a
	.zero		1
	.zero		1


	//----- nvinfo : EIATTR_EXIT_INSTR_OFFSETS
	.align		4
        /*0078*/ 	.byte	0x04, 0x1c
        /*007a*/ 	.short	(.L_2447 - .L_2446)


	//   ....[0]....
.L_2446:
        /*007c*/ 	.word	0x00000080


	//   ....[1]....
        /*0080*/ 	.word	0x00000130


	//   ....[2]....
        /*0084*/ 	.word	0x00000f90


	//----- nvinfo : EIATTR_CRS_STACK_SIZE
	.align		4
.L_2447:
        /*0088*/ 	.byte	0x04, 0x1e
        /*008a*/ 	.short	(.L_2449 - .L_2448)
.L_2448:
        /*008c*/ 	.word	0x00000000


	//----- nvinfo : EIATTR_CBANK_PARAM_SIZE
	.align		4
.L_2449:
        /*0090*/ 	.byte	0x03, 0x19
        /*0092*/ 	.short	0x0029


	//----- nvinfo : EIATTR_PARAM_CBANK
	.align		4
        /*0094*/ 	.byte	0x04, 0x0a
        /*0096*/ 	.short	(.L_2451 - .L_2450)
	.align		4
.L_2450:
        /*0098*/ 	.word	index@(.nv.constant0._ZN2at6native55_GLOBAL__N__0955718d_22_SparseCsrTensorMath_cu_868dd54534reduce_sparse_csr_dim1_cuda_kernelIslNS1_14ReductionMulOpIsEElEEvPT2_PKT_PKT0_SC_lT1_)
        /*009c*/ 	.short	0x0380
        /*009e*/ 	.short	0x0029


	//----- nvinfo : EIATTR_SW_WAR
	.align		4
.L_2451:
        /*00a0*/ 	.byte	0x04, 0x36
        /*00a2*/ 	.short	(.L_2453 - .L_2452)
.L_2452:
        /*00a4*/ 	.word	0x00000008
.L_2453:


//--------------------- .nv.info._ZN2at6native55_GLOBAL__N__0955718d_22_SparseCsrTensorMath_cu_868dd54534reduce_sparse_csr_dim1_cuda_kernelIsiNS1_14ReductionMulOpIsEElEEvPT2_PKT_PKT0_SC_lT1_ --------------------------
	.section	.nv.info._ZN2at6native55_GLOBAL__N__0955718d_22_SparseCsrTensorMath_cu_868dd54534reduce_sparse_csr_dim1_cuda_kernelIsiNS1_14ReductionMulOpIsEElEEvPT2_PKT_PKT0_SC_lT1_,"",@"SHT_CUDA_INFO"
	.sectionflags	@""
	.align	4


	//----- nvinfo : EIATTR_CUDA_API_VERSION
	.align		4
        /*0000*/ 	.byte	0x04, 0x37
        /*0002*/ 	.short	(.L_2455 - .L_2454)
.L_2454:
        /*0004*/ 	.word	0x00000082


	//----- nvinfo : EIATTR_KPARAM_INFO
	.align		4
.L_2455:
        /*0008*/ 	.byte	0x04, 0x17
        /*000a*/ 	.short	(.L_2457 - .L_2456)
.L_2456:
        /*000c*/ 	.word	0x00000000
        /*0010*/ 	.short	0x0005
        /*0012*/ 	.short	0x0028
        /*0014*/ 	.byte	0x00, 0xf0, 0x05, 0x00


	//----- nvinfo : EIATTR_KPARAM_INFO
	.align		4
.L_2457:
        /*0018*/ 	.byte	0x04, 0x17
        /*001a*/ 	.short	(.L_2459 - .L_2458)
.L_2458:
        /*001c*/ 	.word	0x00000000
        /*0020*/ 	.short	0x0004
        /*0022*/ 	.short	0x0020
        /*0024*/ 	.byte	0x00, 0xf0, 0x21, 0x00


	//----- nvinfo : EIATTR_KPARAM_INFO
	.align		4
.L_2459:
        /*0028*/ 	.byte	0x04, 0x17
        /*002a*/ 	.short	(.L_2461 - .L_2460)
.L_2460:
        /*002c*/ 	.word	0x00000000
        /*0030*/ 	.short	0x0003
        /*0032*/ 	.short	0x0018
        /*0034*/ 	.byte	0x00, 0xf5, 0x21, 0x00


	//----- nvinfo : EIATTR_KPARAM_INFO
	.align		4
.L_2461:
        /*0038*/ 	.byte	0x04, 0x17
        /*003a*/ 	.short	(.L_2463 - .L_2462)
.L_2462:
        /*003c*/ 	.word	0x00000000
        /*0040*/ 	.short	0x0002
        /*0042*/ 	.short	0x0010
        /*0044*/ 	.byte	0x00, 0xf5, 0x21, 0x00


	//----- nvinfo : EIATTR_KPARAM_INFO
	.align		4
.L_2463:
        /*0048*/ 	.byte	0x04, 0x17
        /*004a*/ 	.short	(.L_2465 - .L_2464)
.L_2464:
        /*004c*/ 	.word	0x00000000
        /*0050*/ 	.short	0x0001
        /*0052*/ 	.short	0x0008
        /*0054*/ 	.byte	0x00, 0xf5, 0x21, 0x00


	//----- nvinfo : EIATTR_KPARAM_INFO
	.align		4
.L_2465:
        /*0058*/ 	.byte	0x04, 0x17
        /*005a*/ 	.short	(.L_2467 - .L_2466)
.L_2466:
        /*005c*/ 	.word	0x00000000
        /*0060*/ 	.short	0x0000
        /*0062*/ 	.short	0x0000
        /*0064*/ 	.byte	0x00, 0xf5, 0x21, 0x00


	//----- nvinfo : EIATTR_SPARSE_MMA_MASK
	.align		4
.L_2467:
        /*0068*/ 	.byte	0x03, 0x50
        /*006a*/ 	.short	0x0000


	//----- nvinfo : EIATTR_MAXREG_COUNT
	.align		4
        /*006c*/ 	.byte	0x03, 0x1b
        /*006e*/ 	.short	0x00ff


	//----- nvinfo : EIATTR_MERCURY_ISA_VERSION
	.align		4
        /*0070*/ 	.byte	0x03, 0x5f
        /*0072*/ 	.short	0x0101


	//----- nvinfo : EIATTR_VRC_CTA_INIT_COUNT
	.align		4
        /*0074*/ 	.byte	0x02, 0x4a
	.zero		1
	.zero		1


	//----- nvinfo : EIATTR_EXIT_INSTR_OFFSETS
	.align		4
        /*0078*/ 	.byte	0x04, 0x1c
        /*007a*/ 	.short	(.L_2469 - .L_2468)


	//   ....[0]....
.L_2468:
        /*007c*/ 	.word	0x00000080


	//   ....[1]....
        /*0080*/ 	.word	0x00000120


	//   ....[2]....
        /*0084*/ 	.word	0x00000cd0


	//----- nvinfo : EIATTR_CRS_STACK_SIZE
	.align		4
.L_2469:
        /*0088*/ 	.byte	0x04, 0x1e
        /*008a*/ 	.short	(.L_2471 - .L_2470)
.L_2470:
        /*008c*/ 	.word	0x00000000


	//----- nvinfo : EIATTR_CBANK_PARAM_SIZE
	.align		4
.L_2471:
        /*0090*/ 	.byte	0x03, 0x19
        /*0092*/ 	.short	0x0029


	//----- nvinfo : EIATTR_PARAM_CBANK
	.align		4
        /*0094*/ 	.byte	0x04, 0x0a
        /*0096*/ 	.short	(.L_2473 - .L_2472)
	.align		4
.L_2472:
        /*0098*/ 	.word	index@(.nv.constant0._ZN2at6native55_GLOBAL__N__0955718d_22_SparseCsrTensorMath_cu_868dd54534reduce_sparse_csr_dim1_cuda_kernelIsiNS1_14ReductionMulOpIsEElEEvPT2_PKT_PKT0_SC_lT1_)
        /*009c*/ 	.short	0x0380
        /*009e*/ 	.short	0x0029


	//----- nvinfo : EIATTR_SW_WAR
	.align		4
.L_2473:
        /*00a0*/ 	.byte	0x04, 0x36
        /*00a2*/ 	.short	(.L_2475 - .L_2474)
.L_2474:
        /*00a4*/ 	.word	0x00000008
.L_2475:


//--------------------- .nv.info._ZN2at6native55_GLOBAL__N__0955718d_22_SparseCsrTensorMath_cu_868dd54534reduce_sparse_csr_dim0_cuda_kernelIslNS1_14ReductionMulOpIsEElEEvPT2_PKT0_lPKT_S9_lT1_ --------------------------
	.section	.nv.info._ZN2at6native55_GLOBAL__N__0955718d_22_SparseCsrTensorMath_cu_868dd54534reduce_sparse_csr_dim0_cuda_kernelIslNS1_14ReductionMulOpIsEElEEvPT2_PKT0_lPKT_S9_lT1_,"",@"SHT_CUDA_INFO"
	.sectionflags	@""
	.align	4


	//----- nvinfo : EIATTR_CUDA_API_VERSION
	.align		4
        /*0000*/ 	.byte	0x04, 0x37
        /*0002*/ 	.short	(.L_2477 - .L_2476)
.L_2476:
        /*0004*/ 	.word	0x00000082


	//----- nvinfo : EIATTR_KPARAM_INFO
	.align		4
.L_2477:
        /*0008*/ 	.byte	0x04, 0x17
        /*000a*/ 	.short	(.L_2479 - .L_2478)
.L_2478:
        /*000c*/ 	.word	0x00000000
        /*0010*/ 	.short	0x0006
        /*0012*/ 	.short	0x0030
        /*0014*/ 	.byte	0x00, 0xf0, 0x05, 0x00


	//----- nvinfo : EIATTR_KPARAM_INFO
	.align		4
.L_2479:
        /*0018*/ 	.byte	0x04, 0x17
        /*001a*/ 	.short	(.L_2481 - .L_2480)
.L_2480:
        /*001c*/ 	.word	0x00000000
        /*0020*/ 	.short	0x0005
        /*0022*/ 	.short	0x0028
        /*0024*/ 	.byte	0x00, 0xf0, 0x21, 0x00


	//----- nvinfo : EIATTR_KPARAM_INFO
	.align		4
.L_2481:
        /*0028*/ 	.byte	0x04, 0x17
        /*002a*/ 	.short	(.L_2483 - .L_2482)
.L_2482:
        /*002c*/ 	.word	0x00000000
        /*0030*/ 	.short	0x0004
        /*0032*/ 	.short	0x0020
        /*0034*/ 	.byte	0x00, 0xf5, 0x21, 0x00


	//----- nvinfo : EIATTR_KPARAM_INFO
	.align		4
.L_2483:
        /*0038*/ 	.byte	0x04, 0x17
        /*003a*/ 	.short	(.L_2485 - .L_2484)
.L_2484:
        /*003c*/ 	.word	0x00000000
        /*0040*/ 	.short	0x0003
        /*0042*/ 	.short	0x0018
        /*0044*/ 	.byte	0x00, 0xf5, 0x21, 0x00


	//----- nvinfo : EIATTR_KPARAM_INFO
	.align		4
.L_2485:
        /*0048*/ 	.byte	0x04, 0x17
        /*004a*/ 	.short	(.L_2487 - .L_2486)
.L_2486:
        /*004c*/ 	.word	0x00000000
        /*0050*/ 	.short	0x0002
        /*0052*/ 	.short	0x0010
        /*0054*/ 	.byte	0x00, 0xf0, 0x21, 0x00


	//----- nvinfo : EIATTR_KPARAM_INFO
	.align		4
.L_2487:
        /*0058*/ 	.byte	0x04, 0x17
        /*005a*/ 	.short	(.L_2489 - .L_2488)
.L_2488:
        /*005c*/ 	.word	0x00000000
        /*0060*/ 	.short	0x0001
        /*0062*/ 	.short	0x0008
        /*0064*/ 	.byte	0x00, 0xf5, 0x21, 0x00


	//----- nvinfo : EIATTR_KPARAM_INFO
	.align		4
.L_2489:
        /*0068*/ 	.byte	0x04, 0x17
        /*006a*/ 	.short	(.L_2491 - .L_2490)
.L_2490:
        /*006c*/ 	.word	0x00000000
        /*0070*/ 	.short	0x0000
        /*0072*/ 	.short	0x0000
        /*0074*/ 	.byte	0x00, 0xf5, 0x21, 0x00


	//----- nvinfo : EIATTR_SPARSE_MMA_MASK
	.align		4
.L_2491:
        /*0078*/ 	.byte	0x03, 0x50
        /*007a*/ 	.short	0x0000


	//----- nvinfo : EIATTR_MAXREG_COUNT
	.align		4
        /*007c*/ 	.byte	0x03, 0x1b
        /*007e*/ 	.short	0x00ff


	//----- nvinfo : EIATTR_MERCURY_ISA_VERSION
	.align		4
        /*0080*/ 	.byte	0x03, 0x5f
        /*0082*/ 	.short	0x0101


	//----- nvinfo : EIATTR_VRC_CTA_INIT_COUNT
	.align		4
        /*0084*/ 	.byte	0x02, 0x4a
	.zero		1
	.zero		1


	//----- nvinfo : EIATTR_EXIT_INSTR_OFFSETS
	.align		4
        /*0088*/ 	.byte	0x04, 0x1c
        /*008a*/ 	.short	(.L_2493 - .L_2492)


	//   ....[0]....
.L_2492:
        /*008c*/ 	.word	0x00000080


	//   ....[1]....
        /*0090*/ 	.word	0x00001e00


	//----- nvinfo : EIATTR_CBANK_PARAM_SIZE
	.align		4
.L_2493:
        /*0094*/ 	.byte	0x03, 0x19
        /*0096*/ 	.short	0x0031


	//----- nvinfo : EIATTR_PARAM_CBANK
	.align		4
        /*0098*/ 	.byte	0x04, 0x0a
        /*009a*/ 	.short	(.L_2495 - .L_2494)
	.align		4
.L_2494:
        /*009c*/ 	.word	index@(.nv.constant0._ZN2at6native55_GLOBAL__N__0955718d_22_SparseCsrTensorMath_cu_868dd54534reduce_sparse_csr_dim0_cuda_kernelIslNS1_14ReductionMulOpIsEElEEvPT2_PKT0_lPKT_S9_lT1_)
        /*00a0*/ 	.short	0x0380
        /*00a2*/ 	.short	0x0031


	//----- nvinfo : EIATTR_SW_WAR
	.align		4
.L_2495:
        /*00a4*/ 	.byte	0x04, 0x36
        /*00a6*/ 	.short	(.L_2497 - .L_2496)
.L_2496:
        /*00a8*/ 	.word	0x00000008
.L_2497:


//--------------------- .nv.info._ZN2at6native55_GLOBAL__N__0955718d_22_SparseCsrTensorMath_cu_868dd54534reduce_sparse_csr_dim0_cuda_kernelIsiNS1_14ReductionMulOpIsEElEEvPT2_PKT0_lPKT_S9_lT1_ --------------------------
	.section	.nv.info._ZN2at6native55_GLOBAL__N__0955718d_22_SparseCsrTensorMath_cu_868dd54534reduce_sparse_csr_dim0_cuda_kernelIsiNS1_14ReductionMulOpIsEElEEvPT2_PKT0_lPKT_S9_lT1_,"",@"SHT_CUDA_INFO"
	.sectionflags	@""
	.align	4


	//----- nvinfo : EIATTR_CUDA_API_VERSION
	.align		4
        /*0000*/ 	.byte	0x04, 0x37
        /*0002*/ 	.short	(.L_2499 - .L_2498)
.L_2498:
        /*0004*/ 	.word	0x00000082


	//----- nvinfo : EIATTR_KPARAM_INFO
	.align		4
.L_2499:
        /*0008*/ 	.byte	0x04, 0x17
        /*000a*/ 	.short	(.L_2501 - .L_2500)
.L_2500:
        /*000c*/ 	.word	0x00000000
        /*0010*/ 	.short	0x0006
        /*0012*/ 	.short	0x0030
        /*0014*/ 	.byte	0x00, 0xf0, 0x05, 0x00


	//----- nvinfo : EIATTR_KPARAM_INFO
	.align		4
.L_2501:
        /*0018*/ 	.byte	0x04, 0x17
        /*001a*/ 	.short	(.L_2503 - .L_2502)
.L_2502:
        /*001c*/ 	.word	0x00000000
        /*0020*/ 	.short	0x0005
        /*0022*/ 	.short	0x0028
        /*0024*/ 	.byte	0x00, 0xf0, 0x21, 0x00


	//----- nvinfo : EIATTR_KPARAM_INFO
	.align		4
.L_2503:
        /*0028*/ 	.byte	0x04, 0x17
        /*002a*/ 	.short	(.L_2505 - .L_2504)
.L_2504:
        /*002c*/ 	.word	0x00000000
        /*0030*/ 	.short	0x0004
        /*0032*/ 	.short	0x0020
        /*0034*/ 	.byte	0x00, 0xf5, 0x21, 0x00


	//----- nvinfo : EIATTR_KPARAM_INFO
	.align		4
.L_2505:
        /*0038*/ 	.byte	0x04, 0x17
        /*003a*/ 	.short	(.L_2507 - .L_2506)
.L_2506:
        /*003c*/ 	.word	0x00000000
        /*0040*/ 	.short	0x0003
        /*0042*/ 	.short	0x0018
        /*0044*/ 	.byte	0x00, 0xf5, 0x21, 0x00


	//----- nvinfo : EIATTR_KPARAM_INFO
	.align		4
.L_2507:
        /*0048*/ 	.byte	0x04, 0x17
        /*004a*/ 	.short	(.L_2509 - .L_2508)
.L_2508:
        /*004c*/ 	.word	0x00000000
        /*0050*/ 	.short	0x0002
        /*0052*/ 	.short	0x0010
        /*0054*/ 	.byte	0x00, 0xf0, 0x21, 0x00


	//----- nvinfo : EIATTR_KPARAM_INFO
	.align		4
.L_2509:
        /*0058*/ 	.byte	0x04, 0x17
        /*005a*/ 	.short	(.L_2511 - .L_2510)
.L_2510:
        /*005c*/ 	.word	0x00000000
        /*0060*/ 	.short	0x0001
        /*0062*/ 	.short	0x0008
        /*0064*/ 	.byte	0x00, 0xf5, 0x21, 0x00


	//----- nvinfo : EIATTR_KPARAM_INFO
	.align		4
.L_2511:
        /*0068*/ 	.byte	0x04, 0x17
        /*006a*/ 	.short	(.L_2513 - .L_2512)
.L_2512:
        /*006c*/ 	.word	0x00000000
        /*0070*/ 	.short	0x0000
        /*0072*/ 	.short	0x0000
        /*0074*/ 	.byte	0x00, 0xf5, 0x21, 0x00


	//----- nvinfo : EIATTR_SPARSE_MMA_MASK
	.align		4
.L_2513:
        /*0078*/ 	.byte	0x03, 0x50
        /*007a*/ 	.short	0x0000


	//----- nvinfo : EIATTR_MAXREG_COUNT
	.align		4
        /*007c*/ 	.byte	0x03, 0x1b
        /*007e*/ 	.short	0x00ff


	//----- nvinfo : EIATTR_MERCURY_ISA_VERSION
	.align		4
        /*0080*/ 	.byte	0x03, 0x5f
        /*0082*/ 	.short	0x0101


	//----- nvinfo : EIATTR_VRC_CTA_INIT_COUNT
	.align		4
        /*0084*/ 	.byte	0x02, 0x4a
	.zero		1
	.zero		1


	//----- nvinfo : EIATTR_EXIT_INSTR_OFFSETS
	.align		4
        /*0088*/ 	.byte	0x04, 0x1c
        /*008a*/ 	.short	(.L_2515 - .L_2514)


	//   ....[0]....
.L_2514:
        /*008c*/ 	.word	0x00000080


	//   ....[1]....
        /*0090*/ 	.word	0x00001bf0


	//----- nvinfo : EIATTR_CBANK_PARAM_SIZE
	.align		4
.L_2515:
        /*0094*/ 	.byte	0x03, 0x19
        /*0096*/ 	.short	0x0031


	//----- nvinfo : EIATTR_PARAM_CBANK
	.align		4
        /*0098*/ 	.byte	0x04, 0x0a
        /*009a*/ 	.short	(.L_2517 - .L_2516)
	.align		4
.L_2516:
        /*009c*/ 	.word	index@(.nv.constant0._ZN2at6native55_GLOBAL__N__0955718d_22_SparseCsrTensorMath_cu_868dd54534reduce_sparse_csr_dim0_cuda_kernelIsiNS1_14ReductionMulOpIsEElEEvPT2_PKT0_lPKT_S9_lT1_)
        /*00a0*/ 	.short	0x0380
        /*00a2*/ 	.short	0x0031


	//----- nvinfo : EIATTR_SW_WAR
	.align		4
.L_2517:
        /*00a4*/ 	.byte	0x04, 0x36
        /*00a6*/ 	.short	(.L_2519 - .L_2518)
.L_2518:
        /*00a8*/ 	.word	0x00000008
.L_2519:


//--------------------- .nv.info._ZN2at6native55_GLOBAL__N__0955718d_22_SparseCsrTensorMath_cu_868dd54534reduce_sparse_csr_dim1_cuda_kernelIllNS1_14ReductionMulOpIlEElEEvPT2_PKT_PKT0_SC_lT1_ --------------------------
	.section	.nv.info._ZN2at6native55_GLOBAL__N__0955718d_22_SparseCsrTensorMath_cu_868dd54534reduce_sparse_csr_dim1_cuda_kernelIllNS1_14ReductionMulOpIlEElEEvPT2_PKT_PKT0_SC_lT1_,"",@"SHT_CUDA_INFO"
	.sectionflags	@""
	.align	4


	//----- nvinfo : EIATTR_CUDA_API_VERSION
	.align		4
        /*0000*/ 	.byte	0x04, 0x37
        /*0002*/ 	.short	(.L_2521 - .L_2520)
.L_2520:
        /*0004*/ 	.word	0x00000082


	//----- nvinfo : EIATTR_KPARAM_INFO
	.align		4
.L_2521:
        /*0008*/ 	.byte	0x04, 0x17
        /*000a*/ 	.short	(.L_2523 - .L_2522)
.L_2522:
        /*000c*/ 	.word	0x00000000
        /*0010*/ 	.short	0x0005
        /*0012*/ 	.short	0x0028
        /*0014*/ 	.byte	0x00, 0xf0, 0x05, 0x00


	//----- nvinfo : EIATTR_KPARAM_INFO
	.align		4
.L_2523:
        /*0018*/ 	.byte	0x04, 0x17
        /*001a*/ 	.short	(.L_2525 - .L_2524)
.L_2524:
        /*001c*/ 	.word	0x00000000
        /*0020*/ 	.short	0x0004
        /*0022*/ 	.short	0x0020
        /*0024*/ 	.byte	0x00, 0xf0, 0x21, 0x00


	//----- nvinfo : EIATTR_KPARAM_INFO
	.align		4
.L_2525:
        /*0028*/ 	.byte	0x04, 0x17
        /*002a*/ 	.short	(.L_2527 - .L_2526)
.L_2526:
        /*002c*/ 	.word	0x00000000
        /*0030*/ 	.short	0x0003
        /*0032*/ 	.short	0x0018
        /*0034*/ 	.byte	0x00, 0xf5, 0x21, 0x00


	//----- nvinfo : EIATTR_KPARAM_INFO
	.align		4
.L_2527:
        /*0038*/ 	.byte	0x04, 0x17
        /*003a*/ 	.short	(.L_2529 - .L_2528)
.L_2528:
        /*003c*/ 	.word	0x00000000
        /*0040*/ 	.short	0x0002
        /*0042*/ 	.short	0x0010
        /*0044*/ 	.byte	0x00, 0xf5, 0x21, 0x00


	//----- nvinfo : EIATTR_KPARAM_INFO
	.align		4
.L_2529:
        /*0048*/ 	.byte	0x04, 0x17
        /*004a*/ 	.short	(.L_2531 - .L_2530)
.L_2530:
        /*004c*/ 	.word	0x00000000
        /*0050*/ 	.short	0x0001
        /*0052*/ 	.short	0x0008
        /*0054*/ 	.byte	0x00, 0xf5, 0x21, 0x00


	//----- nvinfo : EIATTR_KPARAM_INFO
	.align		4
.L_2531:
        /*0058*/ 	.byte	0x04, 0x17
        /*005a*/ 	.short	(.L_2533 - .L_2532)
.L_2532:
        /*005c*/ 	.word	0x00000000
        /*0060*/ 	.short	0x0000
        /*0062*/ 	.short	0x0000
        /*0064*/ 	.byte	0x00, 0xf5, 0x21, 0x00


	//----- nvinfo : EIATTR_SPARSE_MMA_MASK
	.align		4
.L_2533:
        /*0068*/ 	.byte	0x03, 0x50
        /*006a*/ 	.short	0x0000


	//----- nvinfo : EIATTR_MAXREG_COUNT
	.align		4
        /*006c*/ 	.byte	0x03, 0x1b
        /*006e*/ 	.short	0x00ff


	//----- nvinfo : EIATTR_MERCURY_ISA_VERSION
	.align		4
        /*0070*/ 	.byte	0x03, 0x5f
        /*0072*/ 	.short	0x0101


	//----- nvinfo : EIATTR_VRC_CTA_INIT_COUNT
	.align		4
        /*0074*/ 	.byte	0x02, 0x4a
	.zero		1
	.zero		1


	//----- nvinfo : EIATTR_EXIT_INSTR_OFFSETS
	.align		4
        /*0078*/ 	.byte	0x04, 0x1c
        /*007a*/ 	.short	(.L_2535 - .L_2534)


	//   ....[0]....
.L_2534:
        /*007c*/ 	.word	0x00000080


	//   ....[1]....
        /*0080*/ 	.word	0x00000130


	//   ....[2]....
        /*0084*/ 	.word	0x00001000


	//----- nvinfo : EIATTR_CRS_STACK_SIZE
	.align		4
.L_2535:
        /*0088*/ 	.byte	0x04, 0x1e
        /*008a*/ 	.short	(.L_2537 - .L_2536)
.L_2536:
        /*008c*/ 	.word	0x00000000


	//----- nvinfo : EIATTR_CBANK_PARAM_SIZE
	.align		4
.L_2537:
        /*0090*/ 	.byte	0x03, 0x19
        /*0092*/ 	.short	0x0029


	//----- nvinfo : EIATTR_PARAM_CBANK
	.align		4
        /*0094*/ 	.byte	0x04, 0x0a
        /*0096*/ 	.short	(.L_2539 - .L_2538)
	.align		4
.L_2538:
        /*0098*/ 	.word	index@(.nv.constant0._ZN2at6native55_GLOBAL__N__0955718d_22_SparseCsrTensorMath_cu_868dd54534reduce_sparse_csr_dim1_cuda_kernelIllNS1_14ReductionMulOpIlEElEEvPT2_PKT_PKT0_SC_lT1_)
        /*009c*/ 	.short	0x0380
        /*009e*/ 	.short	0x0029


	//----- nvinfo : EIATTR_SW_WAR
	.align		4
.L_2539:
        /*00a0*/ 	.byte	0x04, 0x36
        /*00a2*/ 	.short	(.L_2541 - .L_2540)
.L_2540:
        /*00a4*/ 	.word	0x00000008
.L_2541:


//--------------------- .nv.info._ZN2at6native55_GLOBAL__N__0955718d_22_SparseCsrTensorMath_cu_868dd54534reduce_sparse_csr_dim1_cuda_kernelIliNS1_14ReductionMulOpIlEElEEvPT2_PKT_PKT0_SC_lT1_ --------------------------
	.section	.nv.info._ZN2at6native55_GLOBAL__N__0955718d_22_SparseCsrTensorMath_cu_868dd54534reduce_sparse_csr_dim1_cuda_kernelIliNS1_14ReductionMulOpIlEElEEvPT2_PKT_PKT0_SC_lT1_,"",@"SHT_CUDA_INFO"
	.sectionflags	@""
	.align	4


	//----- nvinfo : EIATTR_CUDA_API_VERSION
	.align		4
        /*0000*/ 	.byte	0x04, 0x37
        /*0002*/ 	.short	(.L_2543 - .L_2542)
.L_2542:
        /*0004*/ 	.word	0x00000082


	//----- nvinfo : EIATTR_KPARAM_INFO
	.align		4
.L_2543:
        /*0008*/ 	.byte	0x04, 0x17
        /*000a*/ 	.short	(.L_2545 - .L_2544)
.L_2544:
        /*000c*/ 	.word	0x00000000
        /*0010*/ 	.short	0x0005
        /*0012*/ 	.short	0x0028
        /*0014*/ 	.byte	0x00, 0xf0, 0x05, 0x00


	//----- nvinfo : EIATTR_KPARAM_INFO
	.align		4
.L_2545:
        /*0018*/ 	.byte	0x04, 0x17
        /*001a*/ 	.short	(.L_2547 - .L_2546)
.L_2546:
        /*001c*/ 	.word	0x00000000
        /*0020*/ 	.short	0x0004
        /*0022*/ 	.short	0x0020
        /*0024*/ 	.byte	0x00, 0xf0, 0x21, 0x00


	//----- nvinfo : EIATTR_KPARAM_INFO
	.align		4
.L_2547:
        /*0028*/ 	.byte	0x04, 0x17
        /*002a*/ 	.short	(.L_2549 - .L_2548)
.L_2548:
        /*002c*/ 	.word	0x00000000
        /*0030*/ 	.short	0x0003
        /*0032*/ 	.short	0x0018
        /*0034*/ 	.byte	0x00, 0xf5, 0x21, 0x00


	//----- nvinfo : EIATTR_KPARAM_INFO
	.align		4
.L_2549:
        /*0038*/ 	.byte	0x04, 0x17
        /*003a*/ 	.short	(.L_2551 - .L_2550)
.L_2550:
        /*003c*/ 	.word	0x00000000
        /*0040*/ 	.short	0x0002
        /*0042*/ 	.short	0x0010
        /*0044*/ 	.byte	0x00, 0xf5, 0x21, 0x00


	//----- nvinfo : EIATTR_KPARAM_INFO
	.align		4
.L_2551:
        /*0048*/ 	.byte	0x04, 0x17
        /*004a*/ 	.short	(.L_2553 - .L_2552)
.L_2552:
        /*004c*/ 	.word	0x00000000
        /*0050*/ 	.short	0x0001
        /*0052*/ 	.short	0x0008
        /*0054*/ 	.byte	0x00, 0xf5, 0x21, 0x00


	//----- nvinfo : EIATTR_KPARAM_INFO
	.align		4
.L_2553:
        /*0058*/ 	.byte	0x04, 0x17
        /*005a*/ 	.short	(.L_2555 - .L_2554)
.L_2554:
        /*005c*/ 	.word	0x00000000
        /*0060*/ 	.short	0x0000
        /*0062*/ 	.short	0x0000
        /*0064*/ 	.byte	0x00, 0xf5, 0x21, 0x00


	//----- nvinfo : EIATTR_SPARSE_MMA_MASK
	.align		4
.L_2555:
        /*0068*/ 	.byte	0x03, 0x50
        /*006a*/ 	.short	0x0000


	//----- nvinfo : EIATTR_MAXREG_COUNT
	.align		4
        /*006c*/ 	.byte	0x03, 0x1b
        /*006e*/ 	.short	0x00ff


	//----- nvinfo : EIATTR_MERCURY_ISA_VERSION
	.align		4
        /*0070*/ 	.byte	0x03, 0x5f
        /*0072*/ 	.short	0x0101


	//----- nvinfo : EIATTR_VRC_CTA_INIT_COUNT
	.align		4
        /*0074*/ 	.byte	0x02, 0x4a
	.zero		1
	.zero		1


	//----- nvinfo : EIATTR_EXIT_INSTR_OFFSETS
	.align		4
        /*0078*/ 	.byte	0x04, 0x1c
        /*007a*/ 	.short	(.L_2557 - .L_2556)


	//   ....[0]....
.L_2556:
        /*007c*/ 	.word	0x00000080


	//   ....[1]....
        /*0080*/ 	.word	0x00000120


	//   ....[2]....
        /*0084*/ 	.word	0x00000e50


	//----- nvinfo : EIATTR_CRS_STACK_SIZE
	.align		4
.L_2557:
        /*0088*/ 	.byte	0x04, 0x1e
        /*008a*/ 	.short	(.L_2559 - .L_2558)
.L_2558:
        /*008c*/ 	.word	0x00000000


	//----- nvinfo : EIATTR_CBANK_PARAM_SIZE
	.align		4
.L_2559:
        /*0090*/ 	.byte	0x03, 0x19
        /*0092*/ 	.short	0x0029


	//----- nvinfo : EIATTR_PARAM_CBANK
	.align		4
        /*0094*/ 	.byte	0x04, 0x0a
        /*0096*/ 	.short	(.L_2561 - .L_2560)
	.align		4
.L_2560:
        /*0098*/ 	.word	index@(.nv.constant0._ZN2at6native55_GLOBAL__N__0955718d_22_SparseCsrTensorMath_cu_868dd54534reduce_sparse_csr_dim1_cuda_kernelIliNS1_14ReductionMulOpIlEElEEvPT2_PKT_PKT0_SC_lT1_)
        /*009c*/ 	.short	0x0380
        /*009e*/ 	.short	0x0029


	//----- nvinfo : EIATTR_SW_WAR
	.align		4
.L_2561:
        /*00a0*/ 	.byte	0x04, 0x36
        /*00a2*/ 	.short	(.L_2563 - .L_2562)
.L_2562:
        /*00a4*/ 	.word	0x00000008
.L_2563:


//--------------------- .nv.info._ZN2at6native55_GLOBAL__N__0955718d_22_SparseCsrTensorMath_cu_868dd54534reduce_sparse_csr_dim0_cuda_kernelIllNS1_14ReductionMulOpIlEElEEvPT2_PKT0_lPKT_S9_lT1_ --------------------------
	.section	.nv.info._ZN2at6native55_GLOBAL__N__0955718d_22_SparseCsrTensorMath_cu_868dd54534reduce_sparse_csr_dim0_cuda_kernelIllNS1_14ReductionMulOpIlEElEEvPT2_PKT0_lPKT_S9_lT1_,"",@"SHT_CUDA_INFO"
	.sectionflags	@""
	.align	4


	//----- nvinfo : EIATTR_CUDA_API_VERSION
	.align		4
        /*0000*/ 	.byte	0x04, 0x37
        /*0002*/ 	.short	(.L_2565 - .L_2564)
.L_2564:
        /*0004*/ 	.word	0x00000082


	//----- nvinfo : EIATTR_KPARAM_INFO
	.align		4
.L_2565:
        /*0008*/ 	.byte	0x04, 0x17
        /*000a*/ 	.short	(.L_2567 - .L_2566)
.L_2566:
        /*000c*/ 	.word	0x00000000
        /*0010*/ 	.short	0x0006
        /*0012*/ 	.short	0x0030
        /*0014*/ 	.byte	0x00, 0xf0, 0x05, 0x00


	//----- nvinfo : EIATTR_KPARAM_INFO
	.align		4
.L_2567:
        /*0018*/ 	.byte	0x04, 0x17
        /*001a*/ 	.short	(.L_2569 - .L_2568)
.L_2568:
        /*001c*/ 	.word	0x00000000
        /*0020*/ 	.short	0x0005
        /*0022*/ 	.short	0x0028
        /*0024*/ 	.byte	0x00, 0xf0, 0x21, 0x00


	//----- nvinfo : EIATTR_KPARAM_INFO
	.align		4
.L_2569:
        /*0028*/ 	.byte	0x04, 0x17
        /*002a*/ 	.short	(.L_2571 - .L_2570)
.L_2570:
        /*002c*/ 	.word	0x00000000
        /*0030*/ 	.short	0x0004
        /*0032*/ 	.short	0x0020
        /*0034*/ 	.byte	0x00, 0xf5, 0x21, 0x00


	//----- nvinfo : EIATTR_KPARAM_INFO
	.align		4
.L_2571:
        /*0038*/ 	.byte	0x04, 0x17
        /*003a*/ 	.short	(.L_2573 - .L_2572)
.L_2572:
        /*003c*/ 	.word	0x00000000
        /*0040*/ 	.short	0x0003
        /*0042*/ 	.short	0x0018
        /*0044*/ 	.byte	0x00, 0xf5, 0x21, 0x00


	//----- nvinfo : EIATTR_KPARAM_INFO
	.align		4
.L_2573:
        /*0048*/ 	.byte	0x04, 0x17
        /*004a*/ 	.short	(.L_2575 - .L_2574)
.L_2574:
        /*004c*/ 	.word	0x00000000
        /*0050*/ 	.short	0x0002
        /*0052*/ 	.short	0x0010
        /*0054*/ 	.byte	0x00, 0xf0, 0x21, 0x00


	//----- nvinfo : EIATTR_KPARAM_INFO
	.align		4
.L_2575:
        /*0058*/ 	.byte	0x04, 0x17
        /*005a*/ 	.short	(.L_2577 - .L_2576)
.L_2576:
        /*005c*/ 	.word	0x00000000
        /*0060*/ 	.short	0x0001
        /*0062*/ 	.short	0x0008
        /*0064*/ 	.byte	0x00, 0xf5, 0x21, 0x00


	//----- nvinfo : EIATTR_KPARAM_INFO
	.align		4
.L_2577:
        /*0068*/ 	.byte	0x04, 0x17
        /*006a*/ 	.short	(.L_2579 - .L_2578)
.L_2578:
        /*006c*/ 	.word	0x00000000
        /*0070*/ 	.short	0x0000
        /*0072*/ 	.short	0x0000
        /*0074*/ 	.byte	0x00, 0xf5, 0x21, 0x00


	//----- nvinfo : EIATTR_SPARSE_MMA_MASK
	.align		4
.L_2579:
        /*0078*/ 	.byte	0x03, 0x50
        /*007a*/ 	.short	0x0000


	//----- nvinfo : EIATTR_MAXREG_COUNT
	.align		4
        /*007c*/ 	.byte	0x03, 0x1b
        /*007e*/ 	.short	0x00ff


	//----- nvinfo : EIATTR_MERCURY_ISA_VERSION
	.align		4
        /*0080*/ 	.byte	0x03, 0x5f
        /*0082*/ 	.short	0x0101


	//----- nvinfo : EIATTR_VRC_CTA_INIT_COUNT
	.align		4
        /*0084*/ 	.byte	0x02, 0x4a
	.zero		1
	.zero		1


	//----- nvinfo : EIATTR_EXIT_INSTR_OFFSETS
	.align		4
        /*0088*/ 	.byte	0x04, 0x1c
        /*008a*/ 	.short	(.L_2581 - .L_2580)


	//   ....[0]....
.L_2580:
        /*008c*/ 	.word	0x00000080


	//   ....[1]....
        /*0090*/ 	.word	0x00001850


	//----- nvinfo : EIATTR_CBANK_PARAM_SIZE
	.align		4
.L_2581:
        /*0094*/ 	.byte	0x03, 0x19
        /*0096*/ 	.short	0x0031


	//----- nvinfo : EIATTR_PARAM_CBANK
	.align		4
        /*0098*/ 	.byte	0x04, 0x0a
        /*009a*/ 	.short	(.L_2583 - .L_2582)
	.align		4
.L_2582:
        /*009c*/ 	.word	index@(.nv.constant0._ZN2at6native55_GLOBAL__N__0955718d_22_SparseCsrTensorMath_cu_868dd54534reduce_sparse_csr_dim0_cuda_kernelIllNS1_14ReductionMulOpIlEElEEvPT2_PKT0_lPKT_S9_lT1_)
        /*00a0*/ 	.short	0x0380
        /*00a2*/ 	.short	0x0031


	//----- nvinfo : EIATTR_SW_WAR
	.align		4
.L_2583:
        /*00a4*/ 	.byte	0x04, 0x36
        /*00a6*/ 	.short	(.L_2585 - .L_2584)
.L_2584:
        /*00a8*/ 	.word	0x00000008
.L_2585:


//--------------------- .nv.info._ZN2at6native55_GLOBAL__N__0955718d_22_SparseCsrTensorMath_cu_868dd54534reduce_sparse_csr_dim0_cuda_kernelIliNS1_14ReductionMulOpIlEElEEvPT2_PKT0_lPKT_S9_lT1_ --------------------------
	.section	.nv.info._ZN2at6native55_GLOBAL__N__0955718d_22_SparseCsrTensorMath_cu_868dd54534reduce_sparse_csr_dim0_cuda_kernelIliNS1_14ReductionMulOpIlEElEEvPT2_PKT0_lPKT_S9_lT1_,"",@"SHT_CUDA_INFO"
	.sectionflags	@""
	.align	4


	//----- nvinfo : EIATTR_CUDA_API_VERSION
	.align		4
        /*0000*/ 	.byte	0x04, 0x37
        /*0002*/ 	.short	(.L_2587 - .L_2586)
.L_2586:
        /*0004*/ 	.word	0x00000082


	//----- nvinfo : EIATTR_KPARAM_INFO
	.align		4
.L_2587:
        /*0008*/ 	.byte	0x04, 0x17
        /*000a*/ 	.short	(.L_2589 - .L_2588)
.L_2588:
        /*000c*/ 	.word	0x00000000
        /*0010*/ 	.short	0x0006
        /*0012*/ 	.short	0x0030
        /*0014*/ 	.byte	0x00, 0xf0, 0x05, 0x00


	//----- nvinfo : EIATTR_KPARAM_INFO
	.align		4
.L_2589:
        /*0018*/ 	.byte	0x04, 0x17
        /*001a*/ 	.short	(.L_2591 - .L_2590)
.L_2590:
        /*001c*/ 	.word	0x00000000
        /*0020*/ 	.short	0x0005
        /*0022*/ 	.short	0x0028
        /*0024*/ 	.byte	0x00, 0xf0, 0x21, 0x00


	//----- nvinfo : EIATTR_KPARAM_INFO
	.align		4
.L_2591:
        /*0028*/ 	.byte	0x04, 0x17
        /*002a*/ 	.short	(.L_2593 - .L_2592)
.L_2592:
        /*002c*/ 	.word	0x00000000
        /*0030*/ 	.short	0x0004
        /*0032*/ 	.short	0x0020
        /*0034*/ 	.byte	0x00, 0xf5, 0x21, 0x00


	//----- nvinfo : EIATTR_KPARAM_INFO
	.align		4
.L_2593:
        /*0038*/ 	.byte	0x04, 0x17
        /*003a*/ 	.short	(.L_2595 - .L_2594)
.L_2594:
        /*003c*/ 	.word	0x00000000
        /*0040*/ 	.short	0x0003
        /*0042*/ 	.short	0x0018
        /*0044*/ 	.byte	0x00, 0xf5, 0x21, 0x00


	//----- nvinfo : EIATTR_KPARAM_INFO
	.align		4
.L_2595:
        /*0048*/ 	.byte	0x04, 0x17
        /*004a*/ 	.short	(.L_2597 - .L_2596)
.L_2596:
        /*004c*/ 	.word	0x00000000
        /*0050*/ 	.short	0x0002
        /*0052*/ 	.short	0x0010
        /*0054*/ 	.byte	0x00, 0xf0, 0x21, 0x00


	//----- nvinfo : EIATTR_KPARAM_INFO
	.align		4
.L_2597:
        /*0058*/ 	.byte	0x04, 0x17
        /*005a*/ 	.short	(.L_2599 - .L_2598)
.L_2598:
        /*005c*/ 	.word	0x00000000
        /*0060*/ 	.short	0x0001
        /*0062*/ 	.short	0x0008
        /*0064*/ 	.byte	0x00, 0xf5, 0x21, 0x00


	//----- nvinfo : EIATTR_KPARAM_INFO
	.align		4
.L_2599:
        /*0068*/ 	.byte	0x04, 0x17
        /*006a*/ 	.short	(.L_2601 - .L_2600)
.L_2600:
        /*006c*/ 	.word	0x00000000
        /*0070*/ 	.short	0x0000
        /*0072*/ 	.short	0x0000
        /*0074*/ 	.byte	0x00, 0xf5, 0x21, 0x00


	//----- nvinfo : EIATTR_SPARSE_MMA_MASK
	.align		4
.L_2601:
        /*0078*/ 	.byte	0x03, 0x50
        /*007a*/ 	.short	0x0000


	//----- nvinfo : EIATTR_MAXREG_COUNT
	.align		4
        /*007c*/ 	.byte	0x03, 0x1b
        /*007e*/ 	.short	0x00ff


	//----- nvinfo : EIATTR_MERCURY_ISA_VERSION
	.align		4
        /*0080*/ 	.byte	0x03, 0x5f
        /*0082*/ 	.short	0x0101


	//----- nvinfo : EIATTR_VRC_CTA_INIT_COUNT
	.align		4
        /*0084*/ 	.byte	0x02, 0x4a
	.zero		1
	.zero		1


	//----- nvinfo : EIATTR_EXIT_INSTR_OFFSETS
	.align		4
        /*0088*/ 	.byte	0x04, 0x1c
        /*008a*/ 	.short	(.L_2603 - .L_2602)


	//   ....[0]....
.L_2602:
        /*008c*/ 	.word	0x00000080


	//   ....[1]....
        /*0090*/ 	.word	0x00001600


	//----- nvinfo : EIATTR_CBANK_PARAM_SIZE
	.align		4
.L_2603:
        /*0094*/ 	.byte	0x03, 0x19
        /*0096*/ 	.short	0x0031


	//----- nvinfo : EIATTR_PARAM_CBANK
	.align		4
        /*0098*/ 	.byte	0x04, 0x0a
        /*009a*/ 	.short	(.L_2605 - .L_2604)
	.align		4
.L_2604:
        /*009c*/ 	.word	index@(.nv.constant0._ZN2at6native55_GLOBAL__N__0955718d_22_SparseCsrTensorMath_cu_868dd54534reduce_sparse_csr_dim0_cuda_kernelIliNS1_14ReductionMulOpIlEElEEvPT2_PKT0_lPKT_S9_lT1_)
        /*00a0*/ 	.short	0x0380
        /*00a2*/ 	.short	0x0031


	//----- nvinfo : EIATTR_SW_WAR
	.align		4
.L_2605:
        /*00a4*/ 	.byte	0x04, 0x36
        /*00a6*/ 	.short	(.L_2607 - .L_2606)
.L_2606:
        /*00a8*/ 	.word	0x00000008
.L_2607:


//--------------------- .nv.info._ZN2at6native55_GLOBAL__N__0955718d_22_SparseCsrTensorMath_cu_868dd54534reduce_sparse_csr_dim1_cuda_kernelIilNS1_14ReductionMulOpIiEElEEvPT2_PKT_PKT0_SC_lT1_ --------------------------
	.section	.nv.info._ZN2at6native55_GLOBAL__N__0955718d_22_SparseCsrTensorMath_cu_868dd54534reduce_sparse_csr_dim1_cuda_kernelIilNS1_14ReductionMulOpIiEElEEvPT2_PKT_PKT0_SC_lT1_,"",@"SHT_CUDA_INFO"
	.sectionflags	@""
	.align	4


	//----- nvinfo : EIATTR_CUDA_API_VERSION
	.align		4
        /*0000*/ 	.byte	0x04, 0x37
        /*0002*/ 	.short	(.L_2609 - .L_2608)
.L_2608:
        /*0004*/ 	.word	0x00000082


	//----- nvinfo : EIATTR_KPARAM_INFO
	.align		4
.L_2609:
        /*0008*/ 	.byte	0x04, 0x17
        /*000a*/ 	.short	(.L_2611 - .L_2610)
.L_2610:
        /*000c*/ 	.word	0x00000000
        /*0010*/ 	.short	0x0005
        /*0012*/ 	.short	0x0028
        /*0014*/ 	.byte	0x00, 0xf0, 0x05, 0x00


	//----- nvinfo : EIATTR_KPARAM_INFO
	.align		4
.L_2611:
        /*0018*/ 	.byte	0x04, 0x17
        /*001a*/ 	.short	(.L_2613 - .L_2612)
.L_2612:
        /*001c*/ 	.word	0x00000000
        /*0020*/ 	.short	0x0004
        /*0022*/ 	.short	0x0020
        /*0024*/ 	.byte	0x00, 0xf0, 0x21, 0x00


	//----- nvinfo : EIATTR_KPARAM_INFO
	.align		4
.L_2613:
        /*0028*/ 	.byte	0x04, 0x17
        /*002a*/ 	.short	(.L_2615 - .L_2614)
.L_2614:
        /*002c*/ 	.word	0x00000000
        /*0030*/ 	.short	0x0003
        /*0032*/ 	.short	0x0018
        /*0034*/ 	.byte	0x00, 0xf5, 0x21, 0x00


	//----- nvinfo : EIATTR_KPARAM_INFO
	.align		4
.L_2615:
        /*0038*/ 	.byte	0x04, 0x17
        /*003a*/ 	.short	(.L_2617 - .L_2616)
.L_2616:
        /*003c*/ 	.word	0x00000000
        /*0040*/ 	.short	0x0002
        /*0042*/ 	.short	0x0010
        /*0044*/ 	.byte	0x00, 0xf5, 0x21, 0x00


	//----- nvinfo : EIATTR_KPARAM_INFO
	.align		4
.L_2617:
        /*0048*/ 	.byte	0x04, 0x17
        /*004a*/ 	.short	(.L_2619 - .L_2618)
.L_2618:
        /*004c*/ 	.word	0x00000000
        /*0050*/ 	.short	0x0001
        /*0052*/ 	.short	0x0008
        /*0054*/ 	.byte	0x00, 0xf5, 0x21, 0x00


	//----- nvinfo : EIATTR_KPARAM_INFO
	.align		4
.L_2619:
        /*0058*/ 	.byte	0x04, 0x17
        /*005a*/ 	.short	(.L_2621 - .L_2620)
.L_2620:
        /*005c*/ 	.word	0x00000000
        /*0060*/ 	.short	0x0000
        /*0062*/ 	.short	0x0000
        /*0064*/ 	.byte	0x00, 0xf5, 0x21, 0x00


	//----- nvinfo : EIATTR_SPARSE_MMA_MASK
	.align		4
.L_2621:
        /*0068*/ 	.byte	0x03, 0x50
        /*006a*/ 	.short	0x0000


	//----- nvinfo : EIATTR_MAXREG_COUNT
	.align		4
        /*006c*/ 	.byte	0x03, 0x1b
        /*006e*/ 	.short	0x00ff


	//----- nvinfo : EIATTR_MERCURY_ISA_VERSION
	.align		4
        /*0070*/ 	.byte	0x03, 0x5f
        /*0072*/ 	.short	0x0101


	//----- nvinfo : EIATTR_VRC_CTA_INIT_COUNT
	.align		4
        /*0074*/ 	.byte	0x02, 0x4a
	.zero		1
	.zero		1


	//----- nvinfo : EIATTR_EXIT_INSTR_OFFSETS
	.align		4
        /*0078*/ 	.byte	0x04, 0x1c
        /*007a*/ 	.short	(.L_2623 - .L_2622)


	//   ....[0]....
.L_2622:
        /*007c*/ 	.word	0x00000080


	//   ....[1]....
        /*0080*/ 	.word	0x00000130


	//   ....[2]....
        /*0084*/ 	.word	0x00000a60


	//----- nvinfo : EIATTR_CRS_STACK_SIZE
	.align		4
.L_2623:
        /*0088*/ 	.byte	0x04, 0x1e
        /*008a*/ 	.short	(.L_2625 - .L_2624)
.L_2624:
        /*008c*/ 	.word	0x00000000


	//----- nvinfo : EIATTR_CBANK_PARAM_SIZE
	.align		4
.L_2625:
        /*0090*/ 	.byte	0x03, 0x19
        /*0092*/ 	.short	0x0029


	//----- nvinfo : EIATTR_PARAM_CBANK
	.align		4
        /*0094*/ 	.byte	0x04, 0x0a
        /*0096*/ 	.short	(.L_2627 - .L_2626)
	.align		4
.L_2626:
        /*0098*/ 	.word	index@(.nv.constant0._ZN2at6native55_GLOBAL__N__0955718d_22_SparseCsrTensorMath_cu_868dd54534reduce_sparse_csr_dim1_cuda_kernelIilNS1_14ReductionMulOpIiEElEEvPT2_PKT_PKT0_SC_lT1_)
        /*009c*/ 	.short	0x0380
        /*009e*/ 	.short	0x0029


	//----- nvinfo : EIATTR_SW_WAR
	.align		4
.L_2627:
        /*00a0*/ 	.byte	0x04, 0x36
        /*00a2*/ 	.short	(.L_2629 - .L_2628)
.L_2628:
        /*00a4*/ 	.word	0x00000008
.L_2629:


//--------------------- .nv.info._ZN2at6native55_GLOBAL__N__0955718d_22_SparseCsrTensorMath_cu_868dd54534reduce_sparse_csr_dim1_cuda_kernelIiiNS1_14ReductionMulOpIiEElEEvPT2_PKT_PKT0_SC_lT1_ --------------------------
	.section	.nv.info._ZN2at6native55_GLOBAL__N__0955718d_22_SparseCsrTensorMath_cu_868dd54534reduce_sparse_csr_dim1_cuda_kernelIiiNS1_14ReductionMulOpIiEElEEvPT2_PKT_PKT0_SC_lT1_,"",@"SHT_CUDA_INFO"
	.sectionflags	@""
	.align	4


	//----- nvinfo : EIATTR_CUDA_API_VERSION
	.align		4
        /*0000*/ 	.byte	0x04, 0x37
        /*0002*/ 	.short	(.L_2631 - .L_2630)
.L_2630:
        /*0004*/ 	.word	0x00000082


	//----- nvinfo : EIATTR_KPARAM_INFO
	.align		4
.L_2631:
        /*0008*/ 	.byte	0x04, 0x17
        /*000a*/ 	.short	(.L_2633 - .L_2632)
.L_2632:
        /*000c*/ 	.word	0x00000000
        /*0010*/ 	.short	0x0005
        /*0012*/ 	.short	0x0028
        /*0014*/ 	.byte	0x00, 0xf0, 0x05, 0x00


	//----- nvinfo : EIATTR_KPARAM_INFO
	.align		4
.L_2633:
        /*0018*/ 	.byte	0x04, 0x17
        /*001a*/ 	.short	(.L_2635 - .L_2634)
.L_2634:
        /*001c*/ 	.word	0x00000000
        /*0020*/ 	.short	0x0004
        /*0022*/ 	.short	0x0020
        /*0024*/ 	.byte	0x00, 0xf0, 0x21, 0x00


	//----- nvinfo : EIATTR_KPARAM_INFO
	.align		4
.L_2635:
        /*0028*/ 	.byte	0x04, 0x17
        /*002a*/ 	.short	(.L_2637 - .L_2636)
.L_2636:
        /*002c*/ 	.word	0x00000000
        /*0030*/ 	.short	0x0003
        /*0032*/ 	.short	0x0018
        /*0034*/ 	.byte	0x00, 0xf5, 0x21, 0x00


	//----- nvinfo : EIATTR_KPARAM_INFO
	.align		4
.L_2637:
        /*0038*/ 	.byte	0x04, 0x17
        /*003a*/ 	.short	(.L_2639 - .L_2638)
.L_2638:
        /*003c*/ 	.word	0x00000000
        /*0040*/ 	.short	0x0002
        /*0042*/ 	.short	0x0010
        /*0044*/ 	.byte	0x00, 0xf5, 0x21, 0x00


	//----- nvinfo : EIATTR_KPARAM_INFO
	.align		4
.L_2639:
        /*0048*/ 	.byte	0x04, 0x17
        /*004a*/ 	.short	(.L_2641 - .L_2640)
.L_2640:
        /*004c*/ 	.word	0x00000000
        /*0050*/ 	.short	0x0001
        /*0052*/ 	.short	0x0008
        /*0054*/ 	.byte	0x00, 0xf5, 0x21, 0x00


	//----- nvinfo : EIATTR_KPARAM_INFO
	.align		4
.L_2641:
        /*0058*/ 	.byte	0x04, 0x17
        /*005a*/ 	.short	(.L_2643 - .L_2642)
.L_2642:
        /*005c*/ 	.word	0x00000000
        /*0060*/ 	.short	0x0000
        /*0062*/ 	.short	0x0000
        /*0064*/ 	.byte	0x00, 0xf5, 0x21, 0x00


	//----- nvinfo : EIATTR_SPARSE_MMA_MASK
	.align		4
.L_2643:
        /*0068*/ 	.byte	0x03, 0x50
        /*006a*/ 	.short	0x0000


	//----- nvinfo : EIATTR_MAXREG_COUNT
	.align		4
        /*006c*/ 	.byte	0x03, 0x1b
        /*006e*/ 	.short	0x00ff


	//----- nvinfo : EIATTR_MERCURY_ISA_VERSION
	.align		4
        /*0070*/ 	.byte	0x03, 0x5f
        /*0072*/ 	.short	0x0101


	//----- nvinfo : EIATTR_VRC_CTA_INIT_COUNT
	.align		4
        /*0074*/ 	.byte	0x02, 0x4a
	.zero		1
	.zero		1


	//----- nvinfo : EIATTR_EXIT_INSTR_OFFSETS
	.align		4
        /*0078*/ 	.byte	0x04, 0x1c
        /*007a*/ 	.short	(.L_2645 - .L_2644)


	//   ....[0]....
.L_2644:
        /*007c*/ 	.word	0x00000080


	//   ....[1]....
        /*0080*/ 	.word	0x00000120


	//   ....[2]....
        /*0084*/ 	.word	0x000008d0


	//----- nvinfo : EIATTR_CRS_STACK_SIZE
	.align		4
.L_2645:
        /*0088*/ 	.byte	0x04, 0x1e
        /*008a*/ 	.short	(.L_2647 - .L_2646)
.L_2646:
        /*008c*/ 	.word	0x00000000


	//----- nvinfo : EIATTR_CBANK_PARAM_SIZE
	.align		4
.L_2647:
        /*0090*/ 	.byte	0x03, 0x19
        /*0092*/ 	.short	0x0029


	//----- nvinfo : EIATTR_PARAM_CBANK
	.align		4
        /*0094*/ 	.byte	0x04, 0x0a
        /*0096*/ 	.short	(.L_2649 - .L_2648)
	.align		4
.L_2648:
        /*0098*/ 	.word	index@(.nv.constant0._ZN2at6native55_GLOBAL__N__0955718d_22_SparseCsrTensorMath_cu_868dd54534reduce_sparse_csr_dim1_cuda_kernelIiiNS1_14ReductionMulOpIiEElEEvPT2_PKT_PKT0_SC_lT1_)
        /*009c*/ 	.short	0x0380
        /*009e*/ 	.short	0x0029


	//----- nvinfo : EIATTR_SW_WAR
	.align		4
.L_2649:
        /*00a0*/ 	.byte	0x04, 0x36
        /*00a2*/ 	.short	(.L_2651 - .L_2650)
.L_2650:
        /*00a4*/ 	.word	0x00000008
.L_2651:


//--------------------- .nv.info._ZN2at6native55_GLOBAL__N__0955718d_22_SparseCsrTensorMath_cu_868dd54534reduce_sparse_csr_dim0_cuda_kernelIilNS1_14ReductionMulOpIiEElEEvPT2_PKT0_lPKT_S9_lT1_ --------------------------
	.section	.nv.info._ZN2at6native55_GLOBAL__N__0955718d_22_SparseCsrTensorMath_cu_868dd54534reduce_sparse_csr_dim0_cuda_kernelIilNS1_14ReductionMulOpIiEElEEvPT2_PKT0_lPKT_S9_lT1_,"",@"SHT_CUDA_INFO"
	.sectionflags	@""
	.align	4


	//----- nvinfo : EIATTR_CUDA_API_VERSION
	.align		4
        /*0000*/ 	.byte	0x04, 0x37
        /*0002*/ 	.short	(.L_2653 - .L_2652)
.L_2652:
        /*0004*/ 	.word	0x00000082


	//----- nvinfo : EIATTR_KPARAM_INFO
	.align		4
.L_2653:
        /*0008*/ 	.byte	0x04, 0x17
        /*000a*/ 	.short	(.L_2655 - .L_2654)
.L_2654:
        /*000c*/ 	.word	0x00000000
        /*0010*/ 	.short	0x0006
        /*0012*/ 	.short	0x0030
        /*0014*/ 	.byte	0x00, 0xf0, 0x05, 0x00


	//----- nvinfo : EIATTR_KPARAM_INFO
	.align		4
.L_2655:
        /*0018*/ 	.byte	0x04, 0x17
        /*001a*/ 	.short	(.L_2657 - .L_2656)
.L_2656:
        /*001c*/ 	.word	0x00000000
        /*0020*/ 	.short	0x0005
        /*0022*/ 	.short	0x0028
        /*0024*/ 	.byte	0x00, 0xf0, 0x21, 0x00


	//----- nvinfo : EIATTR_KPARAM_INFO
	.align		4
.L_2657:
        /*0028*/ 	.byte	0x04, 0x17
        /*002a*/ 	.short	(.L_2659 - .L_2658)
.L_2658:
        /*002c*/ 	.word	0x00000000
        /*0030*/ 	.short	0x0004
        /*0032*/ 	.short	0x0020
        /*0034*/ 	.byte	0x00, 0xf5, 0x21, 0x00


	//----- nvinfo : EIATTR_KPARAM_INFO
	.align		4
.L_2659:
        /*0038*/ 	.byte	0x04, 0x17
        /*003a*/ 	.short	(.L_2661 - .L_2660)
.L_2660:
        /*003c*/ 	.word	0x00000000
        /*0040*/ 	.short	0x0003
        /*0042*/ 	.short	0x0018
        /*0044*/ 	.byte	0x00, 0xf5, 0x21, 0x00


	//----- nvinfo : EIATTR_KPARAM_INFO
	.align		4
.L_2661:
        /*0048*/ 	.byte	0x04, 0x17
        /*004a*/ 	.short	(.L_2663 - .L_2662)
.L_2662:
        /*004c*/ 	.word	0x00000000
        /*0050*/ 	.short	0x0002
        /*0052*/ 	.short	0x0010
        /*0054*/ 	.byte	0x00, 0xf0, 0x21, 0x00


	//----- nvinfo : EIATTR_KPARAM_INFO
	.align		4
.L_2663:
        /*0058*/ 	.byte	0x04, 0x17
        /*005a*/ 	.short	(.L_2665 - .L_2664)
.L_2664:
        /*005c*/ 	.word	0x00000000
        /*0060*/ 	.short	0x0001
        /*0062*/ 	.short	0x0008
        /*0064*/ 	.byte	0x00, 0xf5, 0x21, 0x00


	//----- nvinfo : EIATTR_KPARAM_INFO
	.align		4
.L_2665:
        /*0068*/ 	.byte	0x04, 0x17
        /*006a*/ 	.short	(.L_2667 - .L_2666)
.L_2666:
        /*006c*/ 	.word	0x00000000
        /*0070*/ 	.short	0x0000
        /*0072*/ 	.short	0x0000
        /*0074*/ 	.byte	0x00, 0xf5, 0x21, 0x00


	//----- nvinfo : EIATTR_SPARSE_MMA_MASK
	.align		4
.L_2667:
        /*0078*/ 	.byte	0x03, 0x50
        /*007a*/ 	.short	0x0000


	//----- nvinfo : EIATTR_MAXREG_COUNT
	.align		4
        /*007c*/ 	.byte	0x03, 0x1b
        /*007e*/ 	.short	0x00ff


	//----- nvinfo : EIATTR_MERCURY_ISA_VERSION
	.align		4
        /*0080*/ 	.byte	0x03, 0x5f
        /*0082*/ 	.short	0x0101


	//----- nvinfo : EIATTR_VRC_CTA_INIT_COUNT
	.align		4
        /*0084*/ 	.byte	0x02, 0x4a
	.zero		1
	.zero		1


	//----- nvinfo : EIATTR_EXIT_INSTR_OFFSETS
	.align		4
        /*0088*/ 	.byte	0x04, 0x1c
        /*008a*/ 	.short	(.L_2669 - .L_2668)


	//   ....[0]....
.L_2668:
        /*008c*/ 	.word	0x00000080


	//   ....[1]....
        /*0090*/ 	.word	0x00001640


	//----- nvinfo : EIATTR_CBANK_PARAM_SIZE
	.align		4
.L_2669:
        /*0094*/ 	.byte	0x03, 0x19
        /*0096*/ 	.short	0x0031


	//----- nvinfo : EIATTR_PARAM_CBANK
	.align		4
        /*0098*/ 	.byte	0x04, 0x0a
        /*009a*/ 	.short	(.L_2671 - .L_2670)
	.align		4
.L_2670:
        /*009c*/ 	.word	index@(.nv.constant0._ZN2at6native55_GLOBAL__N__0955718d_22_SparseCsrTensorMath_cu_868dd54534reduce_sparse_csr_dim0_cuda_kernelIilNS1_14ReductionMulOpIiEElEEvPT2_PKT0_lPKT_S9_lT1_)
        /*00a0*/ 	.short	0x0380
        /*00a2*/ 	.short	0x0031


	//----- nvinfo : EIATTR_SW_WAR
	.align		4
.L_2671:
        /*00a4*/ 	.byte	0x04, 0x36
        /*00a6*/ 	.short	(.L_2673 - .L_2672)
.L_2672:
        /*00a8*/ 	.word	0x00000008
.L_2673:


//--------------------- .nv.info._ZN2at6native55_GLOBAL__N__0955718d_22_SparseCsrTensorMath_cu_868dd54534reduce_sparse_csr_dim0_cuda_kernelIiiNS1_14ReductionMulOpIiEElEEvPT2_PKT0_lPKT_S9_lT1_ --------------------------
	.section	.nv.info._ZN2at6native55_GLOBAL__N__0955718d_22_SparseCsrTensorMath_cu_868dd54534reduce_sparse_csr_dim0_cuda_kernelIiiNS1_14ReductionMulOpIiEElEEvPT2_PKT0_lPKT_S9_lT1_,"",@"SHT_CUDA_INFO"
	.sectionflags	@""
	.align	4


	//----- nvinfo : EIATTR_CUDA_API_VERSION
	.align		4
        /*0000*/ 	.byte	0x04, 0x37
        /*0002*/ 	.short	(.L_2675 - .L_2674)
.L_2674:
        /*0004*/ 	.word	0x00000082


	//----- nvinfo : EIATTR_KPARAM_INFO
	.align		4
.L_2675:
        /*0008*/ 	.byte	0x04, 0x17
        /*000a*/ 	.short	(.L_2677 - .L_2676)
.L_2676:
        /*000c*/ 	.word	0x00000000
        /*0010*/ 	.short	0x0006
        /*0012*/ 	.short	0x0030
        /*0014*/ 	.byte	0x00, 0xf0, 0x05, 0x00


	//----- nvinfo : EIATTR_KPARAM_INFO
	.align		4
.L_2677:
        /*0018*/ 	.byte	0x04, 0x17
        /*001a*/ 	.short	(.L_2679 - .L_2678)
.L_2678:
        /*001c*/ 	.word	0x00000000
        /*0020*/ 	.short	0x0005
        /*0022*/ 	.short	0x0028
        /*0024*/ 	.byte	0x00, 0xf0, 0x21, 0x00


	//----- nvinfo : EIATTR_KPARAM_INFO
	.align		4
.L_2679:
        /*0028*/ 	.byte	0x04, 0x17
        /*002a*/ 	.short	(.L_2681 - .L_2680)
.L_2680:
        /*002c*/ 	.word	0x00000000
        /*0030*/ 	.short	0x0004
        /*0032*/ 	.short	0x0020
        /*0034*/ 	.byte	0x00, 0xf5, 0x21, 0x00


	//----- nvinfo : EIATTR_KPARAM_INFO
	.align		4
.L_2681:
        /*0038*/ 	.byte	0x04, 0x17
        /*003a*/ 	.short	(.L_2683 - .L_2682)
.L_2682:
        /*003c*/ 	.word	0x00000000
        /*0040*/ 	.short	0x0003
        /*0042*/ 	.short	0x0018
        /*0044*/ 	.byte	0x00, 0xf5, 0x21, 0x00


	//----- nvinfo : EIATTR_KPARAM_INFO
	.align		4
.L_2683:
        /*0048*/ 	.byte	0x04, 0x17
        /*004a*/ 	.short	(.L_2685 - .L_2684)
.L_2684:
        /*004c*/ 	.word	0x00000000
        /*0050*/ 	.short	0x0002
        /*0052*/ 	.short	0x0010
        /*0054*/ 	.byte	0x00, 0xf0, 0x21, 0x00


	//----- nvinfo : EIATTR_KPARAM_INFO
	.align		4
.L_2685:
        /*0058*/ 	.byte	0x04, 0x17
        /*005a*/ 	.short	(.L_2687 - .L_2686)
.L_2686:
        /*005c*/ 	.word	0x00000000
        /*0060*/ 	.short	0x0001
        /*0062*/ 	.short	0x0008
        /*0064*/ 	.byte	0x00, 0xf5, 0x21, 0x00


	//----- nvinfo : EIATTR_KPARAM_INFO
	.align		4
.L_2687:
        /*0068*/ 	.byte	0x04, 0x17
        /*006a*/ 	.short	(.L_2689 - .L_2688)
.L_2688:
        /*006c*/ 	.word	0x00000000
        /*0070*/ 	.short	0x0000
        /*0072*/ 	.short	0x0000
        /*0074*/ 	.byte	0x00, 0xf5, 0x21, 0x00


	//----- nvinfo : EIATTR_SPARSE_MMA_MASK
	.align		4
.L_2689:
        /*0078*/ 	.byte	0x03, 0x50
        /*007a*/ 	.short	0x0000


	//----- nvinfo : EIATTR_MAXREG_COUNT
	.align		4
        /*007c*/ 	.byte	0x03, 0x1b
        /*007e*/ 	.short	0x00ff


	//----- nvinfo : EIATTR_MERCURY_ISA_VERSION
	.align		4
        /*0080*/ 	.byte	0x03, 0x5f
        /*0082*/ 	.short	0x0101


	//----- nvinfo : EIATTR_VRC_CTA_INIT_COUNT
	.align		4
        /*0084*/ 	.byte	0x02, 0x4a
	.zero		1
	.zero		1


	//----- nvinfo : EIATTR_EXIT_INSTR_OFFSETS
	.align		4
        /*0088*/ 	.byte	0x04, 0x1c
        /*008a*/ 	.short	(.L_2691 - .L_2690)


	//   ....[0]....
.L_2690:
        /*008c*/ 	.word	0x00000080


	//   ....[1]....
        /*0090*/ 	.word	0x000014a0


	//----- nvinfo : EIATTR_CBANK_PARAM_SIZE
	.align		4
.L_2691:
        /*0094*/ 	.byte	0x03, 0x19
        /*0096*/ 	.short	0x0031


	//----- nvinfo : EIATTR_PARAM_CBANK
	.align		4
        /*0098*/ 	.byte	0x04, 0x0a
        /*009a*/ 	.short	(.L_2693 - .L_2692)
	.align		4
.L_2692:
        /*009c*/ 	.word	index@(.nv.constant0._ZN2at6native55_GLOBAL__N__0955718d_22_SparseCsrTensorMath_cu_868dd54534reduce_sparse_csr_dim0_cuda_kernelIiiNS1_14ReductionMulOpIiEElEEvPT2_PKT0_lPKT_S9_lT1_)
        /*00a0*/ 	.short	0x0380
        /*00a2*/ 	.short	0x0031


	//----- nvinfo : EIATTR_SW_WAR
	.align		4
.L_2693:
        /*00a4*/ 	.byte	0x04, 0x36
        /*00a6*/ 	.short	(.L_2695 - .L_2694)
.L_2694:
        /*00a8*/ 	.word	0x00000008
.L_2695:


//--------------------- .nv.info._ZN2at6native55_GLOBAL__N__0955718d_22_SparseCsrTensorMath_cu_868dd54534reduce_sparse_csr_dim1_cuda_kernelIalNS1_14ReductionMulOpIaEElEEvPT2_PKT_PKT0_SC_lT1_ --------------------------
	.section	.nv.info._ZN2at6native55_GLOBAL__N__0955718d_22_SparseCsrTensorMath_cu_868dd54534reduce_sparse_csr_dim1_cuda_kernelIalNS1_14ReductionMulOpIaEElEEvPT2_PKT_PKT0_SC_lT1_,"",@"SHT_CUDA_INFO"
	.sectionflags	@""
	.align	4


	//----- nvinfo : EIATTR_CUDA_API_VERSION
	.align		4
        /*0000*/ 	.byte	0x04, 0x37
        /*0002*/ 	.short	(.L_2697 - .L_2696)
.L_2696:
        /*0004*/ 	.word	0x00000082


	//----- nvinfo : EIATTR_KPARAM_INFO
	.align		4
.L_2697:
        /*0008*/ 	.byte	0x04, 0x17
        /*000a*/ 	.short	(.L_2699 - .L_2698)
.L_2698:
        /*000c*/ 	.word	0x00000000
        /*0010*/ 	.short	0x0005
        /*0012*/ 	.short	0x0028
        /*0014*/ 	.byte	0x00, 0xf0, 0x05, 0x00


	//----- nvinfo : EIATTR_KPARAM_INFO
	.align		4
.L_2699:
        /*0018*/ 	.byte	0x04, 0x17
        /*001a*/ 	.short	(.L_2701 - .L_2700)
.L_2700:
        /*001c*/ 	.word	0x00000000
        /*0020*/ 	.short	0x0004
        /*0022*/ 	.short	0x0020
        /*0024*/ 	.byte	0x00, 0xf0, 0x21, 0x00


	//----- nvinfo : EIATTR_KPARAM_INFO
	.align		4
.L_2701:
        /*0028*/ 	.byte	0x04, 0x17
        /*002a*/ 	.short	(.L_2703 - .L_2702)
.L_2702:
        /*002c*/ 	.word	0x00000000
        /*0030*/ 	.short	0x0003
        /*0032*/ 	.short	0x0018
        /*0034*/ 	.byte	0x00, 0xf5, 0x21, 0x00


	//----- nvinfo : EIATTR_KPARAM_INFO
	.align		4
.L_2703:
        /*0038*/ 	.byte	0x04, 0x17
        /*003a*/ 	.short	(.L_2705 - .L_2704)
.L_2704:
        /*003c*/ 	.word	0x00000000
        /*0040*/ 	.short	0x0002
        /*0042*/ 	.short	0x0010
        /*0044*/ 	.byte	0x00, 0xf5, 0x21, 0x00


	//----- nvinfo : EIATTR_KPARAM_INFO
	.align		4
.L_2705:
        /*0048*/ 	.byte	0x04, 0x17
        /*004a*/ 	.short	(.L_2707 - .L_2706)
.L_2706:
        /*004c*/ 	.word	0x00000000
        /*0050*/ 	.short	0x0001
        /*0052*/ 	.short	0x0008
        /*0054*/ 	.byte	0x00, 0xf5, 0x21, 0x00


	//----- nvinfo : EIATTR_KPARAM_INFO
	.align		4
.L_2707:
        /*0058*/ 	.byte	0x04, 0x17
        /*005a*/ 	.short	(.L_2709 - .L_2708)
.L_2708:
        /*005c*/ 	.word	0x00000000
        /*0060*/ 	.short	0x0000
        /*0062*/ 	.short	0x0000
        /*0064*/ 	.byte	0x00, 0xf5, 0x21, 0x00


	//----- nvinfo : EIATTR_SPARSE_MMA_MASK
	.align		4
.L_2709:
        /*0068*/ 	.byte	0x03, 0x50
        /*006a*/ 	.short	0x0000


	//----- nvinfo : EIATTR_MAXREG_COUNT
	.align		4
        /*006c*/ 	.byte	0x03, 0x1b
        /*006e*/ 	.short	0x00ff


	//----- nvinfo : EIATTR_MERCURY_ISA_VERSION
	.align		4
        /*0070*/ 	.byte	0x03, 0x5f
        /*0072*/ 	.short	0x0101


	//----- nvinfo : EIATTR_VRC_CTA_INIT_COUNT
	.align		4
        /*0074*/ 	.byte	0x02, 0x4a
	.zero		1
	.zero		1


	//----- nvinfo : EIATTR_EXIT_INSTR_OFFSETS
	.align		4
        /*0078*/ 	.byte	0x04, 0x1c
        /*007a*/ 	.short	(.L_2711 - .L_2710)


	//   ....[0]....
.L_2710:
        /*007c*/ 	.word	0x00000080


	//   ....[1]....
        /*0080*/ 	.word	0x00000130


	//   ....[2]....
        /*0084*/ 	.word	0x00000c40


	//----- nvinfo : EIATTR_CRS_STACK_SIZE
	.align		4
.L_2711:
        /*0088*/ 	.byte	0x04, 0x1e
        /*008a*/ 	.short	(.L_2713 - .L_2712)
.L_2712:
        /*008c*/ 	.word	0x00000000


	//----- nvinfo : EIATTR_CBANK_PARAM_SIZE
	.align		4
.L_2713:
        /*0090*/ 	.byte	0x03, 0x19
        /*0092*/ 	.short	0x0029


	//----- nvinfo : EIATTR_PARAM_CBANK
	.align		4
        /*0094*/ 	.byte	0x04, 0x0a
        /*0096*/ 	.short	(.L_2715 - .L_2714)
	.align		4
.L_2714:
        /*0098*/ 	.word	index@(.nv.constant0._ZN2at6native55_GLOBAL__N__0955718d_22_SparseCsrTensorMath_cu_868dd54534reduce_sparse_csr_dim1_cuda_kernelIalNS1_14ReductionMulOpIaEElEEvPT2_PKT_PKT0_SC_lT1_)
        /*009c*/ 	.short	0x0380
        /*009e*/ 	.short	0x0029


	//----- nvinfo : EIATTR_SW_WAR
	.align		4
.L_2715:
        /*00a0*/ 	.byte	0x04, 0x36
        /*00a2*/ 	.short	(.L_2717 - .L_2716)
.L_2716:
        /*00a4*/ 	.word	0x00000008
.L_2717:


//--------------------- .nv.info._ZN2at6native55_GLOBAL__N__0955718d_22_SparseCsrTensorMath_cu_868dd54534reduce_sparse_csr_dim1_cuda_kernelIaiNS1_14ReductionMulOpIaEElEEvPT2_PKT_PKT0_SC_lT1_ --------------------------
	.section	.nv.info._ZN2at6native55_GLOBAL__N__0955718d_22_SparseCsrTensorMath_cu_868dd54534reduce_sparse_csr_dim1_cuda_kernelIaiNS1_14ReductionMulOpIaEElEEvPT2_PKT_PKT0_SC_lT1_,"",@"SHT_CUDA_INFO"
	.sectionflags	@""
	.align	4


	//----- nvinfo : EIATTR_CUDA_API_VERSION
	.align		4
        /*0000*/ 	.byte	0x04, 0x37
        /*0002*/ 	.short	(.L_2719 - .L_2718)
.L_2718:
        /*0004*/ 	.word	0x00000082


	//----- nvinfo : EIATTR_KPARAM_INFO
	.align		4
.L_2719:
        /*0008*/ 	.byte	0x04, 0x17
        /*000a*/ 	.short	(.L_2721 - .L_2720)
.L_2720:
        /*000c*/ 	.word	0x00000000
        /*0010*/ 	.short	0x0005
        /*0012*/ 	.short	0x0028
        /*0014*/ 	.byte	0x00, 0xf0, 0x05, 0x00


	//----- nvinfo : EIATTR_KPARAM_INFO
	.align		4
.L_2721:
        /*0018*/ 	.byte	0x04, 0x17
        /*001a*/ 	.short	(.L_2723 - .L_2722)
.L_2722:
        /*001c*/ 	.word	0x00000000
        /*0020*/ 	.short	0x0004
        /*0022*/ 	.short	0x0020
        /*0024*/ 	.byte	0x00, 0xf0, 0x21, 0x00


	//----- nvinfo : EIATTR_KPARAM_INFO
	.align		4
.L_2723:
        /*0028*/ 	.byte	0x04, 0x17
        /*002a*/ 	.short	(.L_2725 - .L_2724)
.L_2724:
        /*002c*/ 	.word	0x00000000
        /*0030*/ 	.short	0x0003
        /*0032*/ 	.short	0x0018
        /*0034*/ 	.byte	0x00, 0xf5, 0x21, 0x00


	//----- nvinfo : EIATTR_KPARAM_INFO
	.align		4
.L_2725:
        /*0038*/ 	.byte	0x04, 0x17
        /*003a*/ 	.short	(.L_2727 - .L_2726)
.L_2726:
        /*003c*/ 	.word	0x00000000
        /*0040*/ 	.short	0x0002
        /*0042*/ 	.short	0x0010
        /*0044*/ 	.byte	0x00, 0xf5, 0x21, 0x00


	//----- nvinfo : EIATTR_KPARAM_INFO
	.align		4
.L_2727:
        /*0048*/ 	.byte	0x04, 0x17
        /*004a*/ 	.short	(.L_2729 - .L_2728)
.L_2728:
        /*004c*/ 	.word	0x00000000
        /*0050*/ 	.short	0x0001
        /*0052*/ 	.short	0x0008
        /*0054*/ 	.byte	0x00, 0xf5, 0x21, 0x00


	//----- nvinfo : EIATTR_KPARAM_INFO
	.align		4
.L_2729:
        /*0058*/ 	.byte	0x04, 0x17
        /*005a*/ 	.short	(.L_2731 - .L_2730)
.L_2730:
        /*005c*/ 	.word	0x00000000
        /*0060*/ 	.short	0x0000
        /*0062*/ 	.short	0x0000
        /*0064*/ 	.byte	0x00, 0xf5, 0x21, 0x00


	//----- nvinfo : EIATTR_SPARSE_MMA_MASK
	.align		4
.L_2731:
        /*0068*/ 	.byte	0x03, 0x50
        /*006a*/ 	.short	0x0000


	//----- nvinfo : EIATTR_MAXREG_COUNT
	.align		4
        /*006c*/ 	.byte	0x03, 0x1b
        /*006e*/ 	.short	0x00ff


	//----- nvinfo : EIATTR_MERCURY_ISA_VERSION
	.align		4
        /*0070*/ 	.byte	0x03, 0x5f
        /*0072*/ 	.short	0x0101


	//----- nvinfo : EIATTR_VRC_CTA_INIT_COUNT
	.align		4
        /*0074*/ 	.byte	0x02, 0x4a
	.zero		1
	.zero		1


	//----- nvinfo : EIATTR_EXIT_INSTR_OFFSETS
	.align		4
        /*0078*/ 	.byte	0x04, 0x1c
        /*007a*/ 	.short	(.L_2733 - .L_2732)


	//   ....[0]....
.L_2732:
        /*007c*/ 	.word	0x00000080


	//   ....[1]....
        /*0080*/ 	.word	0x00000120


	//   ....[2]....
        /*0084*/ 	.word	0x00000b20


	//----- nvinfo : EIATTR_CRS_STACK_SIZE
	.align		4
.L_2733:
        /*0088*/ 	.byte	0x04, 0x1e
        /*008a*/ 	.short	(.L_2735 - .L_2734)
.L_2734:
        /*008c*/ 	.word	0x00000000


	//----- nvinfo : EIATTR_CBANK_PARAM_SIZE
	.align		4
.L_2735:
        /*0090*/ 	.byte	0x03, 0x19
        /*0092*/ 	.short	0x0029


	//----- nvinfo : EIATTR_PARAM_CBANK
	.align		4
        /*0094*/ 	.byte	0x04, 0x0a
        /*0096*/ 	.short	(.L_2737 - .L_2736)
	.align		4
.L_2736:
        /*0098*/ 	.word	index@(.nv.constant0._ZN2at6native55_GLOBAL__N__0955718d_22_SparseCsrTensorMath_cu_868dd54534reduce_sparse_csr_dim1_cuda_kernelIaiNS1_14ReductionMulOpIaEElEEvPT2_PKT_PKT0_SC_lT1_)
        /*009c*/ 	.short	0x0380
        /*009e*/ 	.short	0x0029


	//----- nvinfo : EIATTR_SW_WAR
	.align		4
.L_2737:
        /*00a0*/ 	.byte	0x04, 0x36
        /*00a2*/ 	.short	(.L_2739 - .L_2738)
.L_2738:
        /*00a4*/ 	.word	0x00000008
.L_2739:


//--------------------- .nv.info._ZN2at6native55_GLOBAL__N__0955718d_22_SparseCsrTensorMath_cu_868dd54534reduce_sparse_csr_dim0_cuda_kernelIalNS1_14ReductionMulOpIaEElEEvPT2_PKT0_lPKT_S9_lT1_ --------------------------
	.section	.nv.info._ZN2at6native55_GLOBAL__N__0955718d_22_SparseCsrTensorMath_cu_868dd54534reduce_sparse_csr_dim0_cuda_kernelIalNS1_14ReductionMulOpIaEElEEvPT2_PKT0_lPKT_S9_lT1_,"",@"SHT_CUDA_INFO"
	.sectionflags	@""
	.align	4


	//----- nvinfo : EIATTR_CUDA_API_VERSION
	.align		4
        /*0000*/ 	.byte	0x04, 0x37
        /*0002*/ 	.short	(.L_2741 - .L_2740)
.L_2740:
        /*0004*/ 	.word	0x00000082


	//----- nvinfo : EIATTR_KPARAM_INFO
	.align		4
.L_2741:
        /*0008*/ 	.byte	0x04, 0x17
        /*000a*/ 	.short	(.L_2743 - .L_2742)
.L_2742:
        /*000c*/ 	.word	0x00000000
        /*0010*/ 	.short	0x0006
        /*0012*/ 	.short	0x0030
        /*0014*/ 	.byte	0x00, 0xf0, 0x05, 0x00


	//----- nvinfo : EIATTR_KPARAM_INFO
	.align		4
.L_2743:
        /*0018*/ 	.byte	0x04, 0x17
        /*001a*/ 	.short	(.L_2745 - .L_2744)
.L_2744:
        /*001c*/ 	.word	0x00000000
        /*0020*/ 	.short	0x0005
        /*0022*/ 	.short	0x0028
        /*0024*/ 	.byte	0x00, 0xf0, 0x21, 0x00


	//----- nvinfo : EIATTR_KPARAM_INFO
	.align		4
.L_2745:
        /*0028*/ 	.byte	0x04, 0x17
        /*002a*/ 	.short	(.L_2747 - .L_2746)
.L_2746:
        /*002c*/ 	.word	0x00000000
        /*0030*/ 	.short	0x0004
        /*0032*/ 	.short	0x0020
        /*0034*/ 	.byte	0x00, 0xf5, 0x21, 0x00


	//----- nvinfo : EIATTR_KPARAM_INFO
	.align		4
.L_2747:
        /*0038*/ 	.byte	0x04, 0x17
        /*003a*/ 	.short	(.L_2749 - .L_2748)
.L_2748:
        /*003c*/ 	.word	0x00000000
        /*0040*/ 	.short	0x0003
        /*0042*/ 	.short	0x0018
        /*0044*/ 	.byte	0x00, 0xf5, 0x21, 0x00


	//----- nvinfo : EIATTR_KPARAM_INFO
	.align		4
.L_2749:
        /*0048*/ 	.byte	0x04, 0x17
        /*004a*/ 	.short	(.L_2751 - .L_2750)
.L_2750:
        /*004c*/ 	.word	0x00000000
        /*0050*/ 	.short	0x0002
        /*0052*/ 	.short	0x0010
        /*0054*/ 	.byte	0x00, 0xf0, 0x21, 0x00


	//----- nvinfo : EIATTR_KPARAM_INFO
	.align		4
.L_2751:
        /*0058*/ 	.byte	0x04, 0x17
        /*005a*/ 	.short	(.L_2753 - .L_2752)
.L_2752:
        /*005c*/ 	.word	0x00000000
        /*0060*/ 	.short	0x0001
        /*0062*/ 	.short	0x0008
        /*0064*/ 	.byte	0x00, 0xf5, 0x21, 0x00


	//----- nvinfo : EIATTR_KPARAM_INFO
	.align		4
.L_2753:
        /*0068*/ 	.byte	0x04, 0x17
        /*006a*/ 	.short	(.L_2755 - .L_2754)
.L_2754:
        /*006c*/ 	.word	0x00000000
        /*0070*/ 	.short	0x0000
        /*0072*/ 	.short	0x0000
        /*0074*/ 	.byte	0x00, 0xf5, 0x21, 0x00


	//----- nvinfo : EIATTR_SPARSE_MMA_MASK
	.align		4
.L_2755:
        /*0078*/ 	.byte	0x03, 0x50
        /*007a*/ 	.short	0x0000


	//----- nvinfo : EIATTR_MAXREG_COUNT
	.align		4
        /*007c*/ 	.byte	0x03, 0x1b
        /*007e*/ 	.short	0x00ff


	//----- nvinfo : EIATTR_MERCURY_ISA_VERSION
	.align		4
        /*0080*/ 	.byte	0x03, 0x5f
        /*0082*/ 	.short	0x0101


	//----- nvinfo : EIATTR_VRC_CTA_INIT_COUNT
	.align		4
        /*0084*/ 	.byte	0x02, 0x4a
	.zero		1
	.zero		1


	//----- nvinfo : EIATTR_EXIT_INSTR_OFFSETS
	.align		4
        /*0088*/ 	.byte	0x04, 0x1c
        /*008a*/ 	.short	(.L_2757 - .L_2756)


	//   ....[0]....
.L_2756:
        /*008c*/ 	.word	0x00000080


	//   ....[1]....
        /*0090*/ 	.word	0x00001250


	//----- nvinfo : EIATTR_CRS_STACK_SIZE
	.align		4
.L_2757:
        /*0094*/ 	.byte	0x04, 0x1e
        /*0096*/ 	.short	(.L_2759 - .L_2758)
.L_2758:
        /*0098*/ 	.word	0x00000000


	//----- nvinfo : EIATTR_CBANK_PARAM_SIZE
	.align		4
.L_2759:
        /*009c*/ 	.byte	0x03, 0x19
        /*009e*/ 	.short	0x0031


	//----- nvinfo : EIATTR_PARAM_CBANK
	.align		4
        /*00a0*/ 	.byte	0x04, 0x0a
        /*00a2*/ 	.short	(.L_2761 - .L_2760)
	.align		4
.L_2760:
        /*00a4*/ 	.word	index@(.nv.constant0._ZN2at6native55_GLOBAL__N__0955718d_22_SparseCsrTensorMath_cu_868dd54534reduce_sparse_csr_dim0_cuda_kernelIalNS1_14ReductionMulOpIaEElEEvPT2_PKT0_lPKT_S9_lT1_)
        /*00a8*/ 	.short	0x0380
        /*00aa*/ 	.short	0x0031


	//----- nvinfo : EIATTR_SW_WAR
	.align		4
.L_2761:
        /*00ac*/ 	.byte	0x04, 0x36
        /*00ae*/ 	.short	(.L_2763 - .L_2762)
.L_2762:
        /*00b0*/ 	.word	0x00000008
.L_2763:


//--------------------- .nv.info._ZN2at6native55_GLOBAL__N__0955718d_22_SparseCsrTensorMath_cu_868dd54534reduce_sparse_csr_dim0_cuda_kernelIaiNS1_14ReductionMulOpIaEElEEvPT2_PKT0_lPKT_S9_lT1_ --------------------------
	.section	.nv.info._ZN2at6native55_GLOBAL__N__0955718d_22_SparseCsrTensorMath_cu_868dd54534reduce_sparse_csr_dim0_cuda_kernelIaiNS1_14ReductionMulOpIaEElEEvPT2_PKT0_lPKT_S9_lT1_,"",@"SHT_CUDA_INFO"
	.sectionflags	@""
	.align	4


	//----- nvinfo : EIATTR_CUDA_API_VERSION
	.align		4
        /*0000*/ 	.byte	0x04, 0x37
        /*0002*/ 	.short	(.L_2765 - .L_2764)
.L_2764:
        /*0004*/ 	.word	0x00000082


	//----- nvinfo : EIATTR_KPARAM_INFO
	.align		4
.L_2765:
        /*0008*/ 	.byte	0x04, 0x17
        /*000a*/ 	.short	(.L_2767 - .L_2766)
.L_2766:
        /*000c*/ 	.word	0x00000000
        /*0010*/ 	.short	0x0006
        /*0012*/ 	.short	0x0030
        /*0014*/ 	.byte	0x00, 0xf0, 0x05, 0x00


	//----- nvinfo : EIATTR_KPARAM_INFO
	.align		4
.L_2767:
        /*0018*/ 	.byte	0x04, 0x17
        /*001a*/ 	.short	(.L_2769 - .L_2768)
.L_2768:
        /*001c*/ 	.word	0x00000000
        /*0020*/ 	.short	0x0005
        /*0022*/ 	.short	0x0028
        /*0024*/ 	.byte	0x00, 0xf0, 0x21, 0x00


	//----- nvinfo : EIATTR_KPARAM_INFO
	.align		4
.L_2769:
        /*0028*/ 	.byte	0x04, 0x17
        /*002a*/ 	.short	(.L_2771 - .L_2770)
.L_2770:
        /*002c*/ 	.word	0x00000000
        /*0030*/ 	.short	0x0004
        /*0032*/ 	.short	0x0020
        /*0034*/ 	.byte	0x00, 0xf5, 0x21, 0x00


	//----- nvinfo : EIATTR_KPARAM_INFO
	.align		4
.L_2771:
        /*0038*/ 	.byte	0x04, 0x17
        /*003a*/ 	.short	(.L_2773 - .L_2772)
.L_2772:
        /*003c*/ 	.word	0x00000000
        /*0040*/ 	.short	0x0003
        /*0042*/ 	.short	0x0018
        /*0044*/ 	.byte	0x00, 0xf5, 0x21, 0x00


	//----- nvinfo : EIATTR_KPARAM_INFO
	.align		4
.L_2773:
        /*0048*/ 	.byte	0x04, 0x17
        /*004a*/ 	.short	(.L_2775 - .L_2774)
.L_2774:
        /*004c*/ 	.word	0x00000000
        /*0050*/ 	.short	0x0002
        /*0052*/ 	.short	0x0010
        /*0054*/ 	.byte	0x00, 0xf0, 0x21, 0x00


	//----- nvinfo : EIATTR_KPARAM_INFO
	.align		4
.L_2775:
        /*0058*/ 	.byte	0x04, 0x17
        /*005a*/ 	.short	(.L_2777 - .L_2776)
.L_2776:
        /*005c*/ 	.word	0x00000000
        /*0060*/ 	.short	0x0001
        /*0062*/ 	.short	0x0008
        /*0064*/ 	.byte	0x00, 0xf5, 0x21, 0x00


	//----- nvinfo : EIATTR_KPARAM_INFO
	.align		4
.L_2777:
        /*0068*/ 	.byte	0x04, 0x17
        /*006a*/ 	.short	(.L_2779 - .L_2778)
.L_2778:
        /*006c*/ 	.word	0x00000000
        /*0070*/ 	.short	0x0000
        /*0072*/ 	.short	0x0000
        /*0074*/ 	.byte	0x00, 0xf5, 0x21, 0x00


	//----- nvinfo : EIATTR_SPARSE_MMA_MASK
	.align		4
.L_2779:
        /*0078*/ 	.byte	0x03, 0x50
        /*007a*/ 	.short	0x0000


	//----- nvinfo : EIATTR_MAXREG_COUNT
	.align		4
        /*007c*/ 	.byte	0x03, 0x1b
        /*007e*/ 	.short	0x00ff


	//----- nvinfo : EIATTR_MERCURY_ISA_VERSION
	.align		4
        /*0080*/ 	.byte	0x03, 0x5f
        /*0082*/ 	.short	0x0101


	//----- nvinfo : EIATTR_VRC_CTA_INIT_COUNT
	.align		4
        /*0084*/ 	.byte	0x02, 0x4a
	.zero		1
	.zero		1


	//----- nvinfo : EIATTR_EXIT_INSTR_OFFSETS
	.align		4
        /*0088*/ 	.byte	0x04, 0x1c
        /*008a*/ 	.short	(.L_2781 - .L_2780)


	//   ....[0]....
.L_2780:
        /*008c*/ 	.word	0x00000080


	//   ....[1]....
        /*0090*/ 	.word	0x00001130


	//----- nvinfo : EIATTR_CRS_STACK_SIZE
	.align		4
.L_2781:
        /*0094*/ 	.byte	0x04, 0x1e
        /*0096*/ 	.short	(.L_2783 - .L_2782)
.L_2782:
        /*0098*/ 	.word	0x00000000


	//----- nvinfo : EIATTR_CBANK_PARAM_SIZE
	.align		4
.L_2783:
        /*009c*/ 	.byte	0x03, 0x19
        /*009e*/ 	.short	0x0031


	//----- nvinfo : EIATTR_PARAM_CBANK
	.align		4
        /*00a0*/ 	.byte	0x04, 0x0a
        /*00a2*/ 	.short	(.L_2785 - .L_2784)
	.align		4
.L_2784:
        /*00a4*/ 	.word	index@(.nv.constant0._ZN2at6native55_GLOBAL__N__0955718d_22_SparseCsrTensorMath_cu_868dd54534reduce_sparse_csr_dim0_cuda_kernelIaiNS1_14ReductionMulOpIaEElEEvPT2_PKT0_lPKT_S9_lT1_)
        /*00a8*/ 	.short	0x0380
        /*00aa*/ 	.short	0x0031


	//----- nvinfo : EIATTR_SW_WAR
	.align		4
.L_2785:
        /*00ac*/ 	.byte	0x04, 0x36
        /*00ae*/ 	.short	(.L_2787 - .L_2786)
.L_2786:
        /*00b0*/ 	.word	0x00000008
.L_2787:


//--------------------- .nv.info._ZN2at6native55_GLOBAL__N__0955718d_22_SparseCsrTensorMath_cu_868dd54534reduce_sparse_csr_dim1_cuda_kernelIhlNS1_14ReductionMulOpIhEElEEvPT2_PKT_PKT0_SC_lT1_ --------------------------
	.section	.nv.info._ZN2at6native55_GLOBAL__N__0955718d_22_SparseCsrTensorMath_cu_868dd54534reduce_sparse_csr_dim1_cuda_kernelIhlNS1_14ReductionMulOpIhEElEEvPT2_PKT_PKT0_SC_lT1_,"",@"SHT_CUDA_INFO"
	.sectionflags	@""
	.align	4


	//----- nvinfo : EIATTR_CUDA_API_VERSION
	.align		4
        /*0000*/ 	.byte	0x04, 0x37
        /*0002*/ 	.short	(.L_2789 - .L_2788)
.L_2788:
        /*0004*/ 	.word	0x00000082


	//----- nvinfo : EIATTR_KPARAM_INFO
	.align		4
.L_2789:
        /*0008*/ 	.byte	0x04, 0x17
        /*000a*/ 	.short	(.L_2791 - .L_2790)
.L_2790:
        /*000c*/ 	.word	0x00000000
        /*0010*/ 	.short	0x0005
        /*0012*/ 	.short	0x0028
        /*0014*/ 	.byte	0x00, 0xf0, 0x05, 0x00


	//----- nvinfo : EIATTR_KPARAM_INFO
	.align		4
.L_2791:
        /*0018*/ 	.byte	0x04, 0x17
        /*001a*/ 	.short	(.L_2793 - .L_2792)
.L_2792:
        /*001c*/ 	.word	0x00000000
        /*0020*/ 	.short	0x0004
        /*0022*/ 	.short	0x0020
        /*0024*/ 	.byte	0x00, 0xf0, 0x21, 0x00


	//----- nvinfo : EIATTR_KPARAM_INFO
	.align		4
.L_2793:
        /*0028*/ 	.byte	0x04, 0x17
        /*002a*/ 	.short	(.L_2795 - .L_2794)
.L_2794:
        /*002c*/ 	.word	0x00000000
        /*0030*/ 	.short	0x0003
        /*0032*/ 	.short	0x0018
        /*0034*/ 	.byte	0x00, 0xf5, 0x21, 0x00


	//----- nvinfo : EIATTR_KPARAM_INFO
	.align		4
.L_2795:
        /*0038*/ 	.byte	0x04, 0x17
        /*003a*/ 	.short	(.L_2797 - .L_2796)
.L_2796:
        /*003c*/ 	.word	0x00000000
        /*0040*/ 	.short	0x0002
        /*0042*/ 	.short	0x0010
        /*0044*/ 	.byte	0x00, 0xf5, 0x21, 0x00


	//----- nvinfo : EIATTR_KPARAM_INFO
	.align		4
.L_2797:
        /*0048*/ 	.byte	0x04, 0x17
        /*004a*/ 	.short	(.L_2799 - .L_2798)
.L_2798:
        /*004c*/ 	.word	0x00000000
        /*0050*/ 	.short	0x0001
        /*0052*/ 	.short	0x0008
        /*0054*/ 	.byte	0x00, 0xf5, 0x21, 0x00


	//----- nvinfo : EIATTR_KPARAM_INFO
	.align		4
.L_2799:
        /*0058*/ 	.byte	0x04, 0x17
        /*005a*/ 	.short	(.L_2801 - .L_2800)
.L_2800:
        /*005c*/ 	.word	0x00000000
        /*0060*/ 	.short	0x0000
        /*0062*/ 	.short	0x0000
        /*0064*/ 	.byte	0x00, 0xf5, 0x21, 0x00


	//----- nvinfo : EIATTR_SPARSE_MMA_MASK
	.align		4
.L_2801:
        /*0068*/ 	.byte	0x03, 0x50
        /*006a*/ 	.short	0x0000


	//----- nvinfo : EIATTR_MAXREG_COUNT
	.align		4
        /*006c*/ 	.byte	0x03, 0x1b
        /*006e*/ 	.short	0x00ff


	//----- nvinfo : EIATTR_MERCURY_ISA_VERSION
	.align		4
        /*0070*/ 	.byte	0x03, 0x5f
        /*0072*/ 	.short	0x0101


	//----- nvinfo : EIATTR_VRC_CTA_INIT_COUNT
	.align		4
        /*0074*/ 	.byte	0x02, 0x4a
	.zero		1
	.zero		1


	//----- nvinfo : EIATTR_EXIT_INSTR_OFFSETS
	.align		4
        /*0078*/ 	.byte	0x04, 0x1c
        /*007a*/ 	.short	(.L_2803 - .L_2802)


	//   ....[0]....
.L_2802:
        /*007c*/ 	.word	0x00000080


	//   ....[1]....
        /*0080*/ 	.word	0x00000130


	//   ....[2]....
        /*0084*/ 	.word	0x00000c40


	//----- nvinfo : EIATTR_CRS_STACK_SIZE
	.align		4
.L_2803:
        /*0088*/ 	.byte	0x04, 0x1e
        /*008a*/ 	.short	(.L_2805 - .L_2804)
.L_2804:
        /*008c*/ 	.word	0x00000000


	//----- nvinfo : EIATTR_CBANK_PARAM_SIZE
	.align		4
.L_2805:
        /*0090*/ 	.byte	0x03, 0x19
        /*0092*/ 	.short	0x0029


	//----- nvinfo : EIATTR_PARAM_CBANK
	.align		4
        /*0094*/ 	.byte	0x04, 0x0a
        /*0096*/ 	.short	(.L_2807 - .L_2806)
	.align		4
.L_2806:
        /*0098*/ 	.word	index@(.nv.constant0._ZN2at6native55_GLOBAL__N__0955718d_22_SparseCsrTensorMath_cu_868dd54534reduce_sparse_csr_dim1_cuda_kernelIhlNS1_14ReductionMulOpIhEElEEvPT2_PKT_PKT0_SC_lT1_)
        /*009c*/ 	.short	0x0380
        /*009e*/ 	.short	0x0029


	//----- nvinfo : EIATTR_SW_WAR
	.align		4
.L_2807:
        /*00a0*/ 	.byte	0x04, 0x36
        /*00a2*/ 	.short	(.L_2809 - .L_2808)
.L_2808:
        /*00a4*/ 	.word	0x00000008
.L_2809:


//--------------------- .nv.info._ZN2at6native55_GLOBAL__N__0955718d_22_SparseCsrTensorMath_cu_868dd54534reduce_sparse_csr_dim1_cuda_kernelIhiNS1_14ReductionMulOpIhEElEEvPT2_PKT_PKT0_SC_lT1_ --------------------------
	.section	.nv.info._ZN2at6native55_GLOBAL__N__0955718d_22_SparseCsrTensorMath_cu_868dd54534reduce_sparse_csr_dim1_cuda_kernelIhiNS1_14ReductionMulOpIhEElEEvPT2_PKT_PKT0_SC_lT1_,"",@"SHT_CUDA_INFO"
	.sectionflags	@""
	.align	4


	//----- nvinfo : EIATTR_CUDA_API_VERSION
	.align		4
        /*0000*/ 	.byte	0x04, 0x37
        /*0002*/ 	.short	(.L_2811 - .L_2810)
.L_2810:
        /*0004*/ 	.word	0x00000082


	//----- nvinfo : EIATTR_KPARAM_INFO
	.align		4
.L_2811:
        /*0008*/ 	.byte	0x04, 0x17
        /*000a*/ 	.short	(.L_2813 - .L_2812)
.L_2812:
        /*000c*/ 	.word	0x00000000
        /*0010*/ 	.short	0x0005
        /*0012*/ 	.short	0x0028
        /*0014*/ 	.byte	0x00, 0xf0, 0x05, 0x00


	//----- nvinfo : EIATTR_KPARAM_INFO
	.align		4
.L_2813:
        /*0018*/ 	.byte	0x04, 0x17
        /*001a*/ 	.short	(.L_2815 - .L_2814)
.L_2814:
        /*001c*/ 	.word	0x00000000
        /*0020*/ 	.short	0x0004
        /*0022*/ 	.short	0x0020
        /*0024*/ 	.byte	0x00, 0xf0, 0x21, 0x00


	//----- nvinfo : EIATTR_KPARAM_INFO
	.align		4
.L_2815:
        /*0028*/ 	.byte	0x04, 0x17
        /*002a*/ 	.short	(.L_2817 - .L_2816)
.L_2816:
        /*002c*/ 	.word	0x00000000
        /*0030*/ 	.short	0x0003
        /*0032*/ 	.short	0x0018
        /*0034*/ 	.byte	0x00, 0xf5, 0x21, 0x00


	//----- nvinfo : EIATTR_KPARAM_INFO
	.align		4
.L_2817:
        /*0038*/ 	.byte	0x04, 0x17
        /*003a*/ 	.short	(.L_2819 - .L_2818)
.L_2818:
        /*003c*/ 	.word	0x00000000
        /*0040*/ 	.short	0x0002
        /*0042*/ 	.short	0x0010
        /*0044*/ 	.byte	0x00, 0xf5, 0x21, 0x00


	//----- nvinfo : EIATTR_KPARAM_INFO
	.align		4
.L_2819:
        /*0048*/ 	.byte	0x04, 0x17
        /*004a*/ 	.short	(.L_2821 - .L_2820)
.L_2820:
        /*004c*/ 	.word	0x00000000
        /*0050*/ 	.short	0x0001
        /*0052*/ 	.short	0x0008
        /*0054*/ 	.byte	0x00, 0xf5, 0x21, 0x00


	//----- nvinfo : EIATTR_KPARAM_INFO
	.align		4
.L_2821:
        /*0058*/ 	.byte	0x04, 0x17
        /*005a*/ 	.short	(.L_2823 - .L_2822)
.L_2822:
        /*005c*/ 	.word	0x00000000
        /*0060*/ 	.short	0x0000
        /*0062*/ 	.short	0x0000
        /*0064*/ 	.byte	0x00, 0xf5, 0x21, 0x00


	//----- nvinfo : EIATTR_SPARSE_MMA_MASK
	.align		4
.L_2823:
        /*0068*/ 	.byte	0x03, 0x50
        /*006a*/ 	.short	0x0000


	//----- nvinfo : EIATTR_MAXREG_COUNT
	.align		4
        /*006c*/ 	.byte	0x03, 0x1b
        /*006e*/ 	.short	0x00ff


	//----- nvinfo : EIATTR_MERCURY_ISA_VERSION
	.align		4
        /*0070*/ 	.byte	0x03, 0x5f
        /*0072*/ 	.short	0x0101


	//----- nvinfo : EIATTR_VRC_CTA_INIT_COUNT
	.align		4
        /*0074*/ 	.byte	0x02, 0x4a
	.zero		1
	.zero		1


	//----- nvinfo : EIATTR_EXIT_INSTR_OFFSETS
	.align		4
        /*0078*/ 	.byte	0x04, 0x1c
        /*007a*/ 	.short	(.L_2825 - .L_2824)


	//   ....[0]....
.L_2824:
        /*007c*/ 	.word	0x00000080


	//   ....[1]....
        /*0080*/ 	.word	0x00000120


	//   ....[2]....
        /*0084*/ 	.word	0x00000b20


	//----- nvinfo : EIATTR_CRS_STACK_SIZE
	.align		4
.L_2825:
        /*0088*/ 	.byte	0x04, 0x1e
        /*008a*/ 	.short	(.L_2827 - .L_2826)
.L_2826:
        /*008c*/ 	.word	0x00000000


	//----- nvinfo : EIATTR_CBANK_PARAM_SIZE
	.align		4
.L_2827:
        /*0090*/ 	.byte	0x03, 0x19
        /*0092*/ 	.short	0x0029


	//----- nvinfo : EIATTR_PARAM_CBANK
	.align		4
        /*0094*/ 	.byte	0x04, 0x0a
        /*0096*/ 	.short	(.L_2829 - .L_2828)
	.align		4
.L_2828:
        /*0098*/ 	.word	index@(.nv.constant0._ZN2at6native55_GLOBAL__N__0955718d_22_SparseCsrTensorMath_cu_868dd54534reduce_sparse_csr_dim1_cuda_kernelIhiNS1_14ReductionMulOpIhEElEEvPT2_PKT_PKT0_SC_lT1_)
        /*009c*/ 	.short	0x0380
        /*009e*/ 	.short	0x0029


	//----- nvinfo : EIATTR_SW_WAR
	.align		4
.L_2829:
        /*00a0*/ 	.byte	0x04, 0x36
        /*00a2*/ 	.short	(.L_2831 - .L_2830)
.L_2830:
        /*00a4*/ 	.word	0x00000008
.L_2831:


//--------------------- .nv.info._ZN2at6native55_GLOBAL__N__0955718d_22_SparseCsrTensorMath_cu_868dd54534reduce_sparse_csr_dim0_cuda_kernelIhlNS1_14ReductionMulOpIhEElEEvPT2_PKT0_lPKT_S9_lT1_ --------------------------
	.section	.nv.info._ZN2at6native55_GLOBAL__N__0955718d_22_SparseCsrTensorMath_cu_868dd54534reduce_sparse_csr_dim0_cuda_kernelIhlNS1_14ReductionMulOpIhEElEEvPT2_PKT0_lPKT_S9_lT1_,"",@"SHT_CUDA_INFO"
	.sectionflags	@""
	.align	4


	//----- nvinfo : EIATTR_CUDA_API_VERSION
	.align		4
        /*0000*/ 	.byte	0x04, 0x37
        /*0002*/ 	.short	(.L_2833 - .L_2832)
.L_2832:
        /*0004*/ 	.word	0x00000082


	//----- nvinfo : EIATTR_KPARAM_INFO
	.align		4
.L_2833:
        /*0008*/ 	.byte	0x04, 0x17
        /*000a*/ 	.short	(.L_2835 - .L_2834)
.L_2834:
        /*000c*/ 	.word	0x00000000
        /*0010*/ 	.short	0x0006
        /*0012*/ 	.short	0x0030
        /*0014*/ 	.byte	0x00, 0xf0, 0x05, 0x00


	//----- nvinfo : EIATTR_KPARAM_INFO
	.align		4
.L_2835:
        /*0018*/ 	.byte	0x04, 0x17
        /*001a*/ 	.short	(.L_2837 - .L_2836)
.L_2836:
        /*001c*/ 	.word	0x00000000
        /*0020*/ 	.short	0x0005
        /*0022*/ 	.short	0x0028
        /*0024*/ 	.byte	0x00, 0xf0, 0x21, 0x00


	//----- nvinfo : EIATTR_KPARAM_INFO
	.align		4
.L_2837:
        /*0028*/ 	.byte	0x04, 0x17
        /*002a*/ 	.short	(.L_2839 - .L_2838)
.L_2838:
        /*002c*/ 	.word	0x00000000
        /*0030*/ 	.short	0x0004
        /*0032*/ 	.short	0x0020
        /*0034*/ 	.byte	0x00, 0xf5, 0x21, 0x00


	//----- nvinfo : EIATTR_KPARAM_INFO
	.align		4
.L_2839:
        /*0038*/ 	.byte	0x04, 0x17
        /*003a*/ 	.short	(.L_2841 - .L_2840)
.L_2840:
        /*003c*/ 	.word	0x00000000
        /*0040*/ 	.short	0x0003
        /*0042*/ 	.short	0x0018
        /*0044*/ 	.byte	0x00, 0xf5, 0x21, 0x00


	//----- nvinfo : EIATTR_KPARAM_INFO
	.align		4
.L_2841:
        /*0048*/ 	.byte	0x04, 0x17
        /*004a*/ 	.short	(.L_2843 - .L_2842)
.L_2842:
        /*004c*/ 	.word	0x00000000
        /*0050*/ 	.short	0x0002
        /*0052*/ 	.short	0x0010
        /*0054*/ 	.byte	0x00, 0xf0, 0x21, 0x00


	//----- nvinfo : EIATTR_KPARAM_INFO
	.align		4
.L_2843:
        /*0058*/ 	.byte	0x04, 0x17
        /*005a*/ 	.short	(.L_2845 - .L_2844)
.L_2844:
        /*005c*/ 	.word	0x00000000
        /*0060*/ 	.short	0x0001
        /*0062*/ 	.short	0x0008
        /*0064*/ 	.byte	0x00, 0xf5, 0x21, 0x00


	//----- nvinfo : EIATTR_KPARAM_INFO
	.align		4
.L_2845:
        /*0068*/ 	.byte	0x04, 0x17
        /*006a*/ 	.short	(.L_2847 - .L_2846)
.L_2846:
        /*006c*/ 	.word	0x00000000
        /*0070*/ 	.short	0x0000
        /*0072*/ 	.short	0x0000
        /*0074*/ 	.byte	0x00, 0xf5, 0x21, 0x00


	//----- nvinfo : EIATTR_SPARSE_MMA_MASK
	.align		4
.L_2847:
        /*0078*/ 	.byte	0x03, 0x50
        /*007a*/ 	.short	0x0000


	//----- nvinfo : EIATTR_MAXREG_COUNT
	.align		4
        /*007c*/ 	.byte	0x03, 0x1b
        /*007e*/ 	.short	0x00ff


	//----- nvinfo : EIATTR_MERCURY_ISA_VERSION
	.align		4
        /*0080*/ 	.byte	0x03, 0x5f
        /*0082*/ 	.short	0x0101


	//----- nvinfo : EIATTR_VRC_CTA_INIT_COUNT
	.align		4
        /*0084*/ 	.byte	0x02, 0x4a
	.zero		1
	.zero		1


	//----- nvinfo : EIATTR_EXIT_INSTR_OFFSETS
	.align		4
        /*0088*/ 	.byte	0x04, 0x1c
        /*008a*/ 	.short	(.L_2849 - .L_2848)


	//   ....[0]....
.L_2848:
        /*008c*/ 	.word	0x00000080


	//   ....[1]....
        /*0090*/ 	.word	0x00000dc0


	//----- nvinfo : EIATTR_CRS_STACK_SIZE
	.align		4
.L_2849:
        /*0094*/ 	.byte	0x04, 0x1e
        /*0096*/ 	.short	(.L_2851 - .L_2850)
.L_2850:
        /*0098*/ 	.word	0x00000000


	//----- nvinfo : EIATTR_CBANK_PARAM_SIZE
	.align		4
.L_2851:
        /*009c*/ 	.byte	0x03, 0x19
        /*009e*/ 	.short	0x0031


	//----- nvinfo : EIATTR_PARAM_CBANK
	.align		4
        /*00a0*/ 	.byte	0x04, 0x0a
        /*00a2*/ 	.short	(.L_2853 - .L_2852)
	.align		4
.L_2852:
        /*00a4*/ 	.word	index@(.nv.constant0._ZN2at6native55_GLOBAL__N__0955718d_22_SparseCsrTensorMath_cu_868dd54534reduce_sparse_csr_dim0_cuda_kernelIhlNS1_14ReductionMulOpIhEElEEvPT2_PKT0_lPKT_S9_lT1_)
        /*00a8*/ 	.short	0x0380
        /*00aa*/ 	.short	0x0031


	//----- nvinfo : EIATTR_SW_WAR
	.align		4
.L_2853:
        /*00ac*/ 	.byte	0x04, 0x36
        /*00ae*/ 	.short	(.L_2855 - .L_2854)
.L_2854:
        /*00b0*/ 	.word	0x00000008
.L_2855:


//--------------------- .nv.info._ZN2at6native55_GLOBAL__N__0955718d_22_SparseCsrTensorMath_cu_868dd54534reduce_sparse_csr_dim0_cuda_kernelIhiNS1_14ReductionMulOpIhEElEEvPT2_PKT0_lPKT_S9_lT1_ --------------------------
	.section	.nv.info._ZN2at6native55_GLOBAL__N__0955718d_22_SparseCsrTensorMath_cu_868dd54534reduce_sparse_csr_dim0_cuda_kernelIhiNS1_14ReductionMulOpIhEElEEvPT2_PKT0_lPKT_S9_lT1_,"",@"SHT_CUDA_INFO"
	.sectionflags	@""
	.align	4


	//----- nvinfo : EIATTR_CUDA_API_VERSION
	.align		4
        /*0000*/ 	.byte	0x04, 0x37
        /*0002*/ 	.short	(.L_2857 - .L_2856)
.L_2856:
        /*0004*/ 	.word	0x00000082


	//----- nvinfo : EIATTR_KPARAM_INFO
	.align		4
.L_2857:
        /*0008*/ 	.byte	0x04, 0x17
        /*000a*/ 	.short	(.L_2859 - .L_2858)
.L_2858:
        /*000c*/ 	.word	0x00000000
        /*0010*/ 	.short	0x0006
        /*0012*/ 	.short	0x0030
        /*0014*/ 	.byte	0x00, 0xf0, 0x05, 0x00


	//----- nvinfo : EIATTR_KPARAM_INFO
	.align		4
.L_2859:
        /*0018*/ 	.byte	0x04, 0x17
        /*001a*/ 	.short	(.L_2861 - .L_2860)
.L_2860:
        /*001c*/ 	.word	0x00000000
        /*0020*/ 	.short	0x0005
        /*0022*/ 	.short	0x0028
        /*0024*/ 	.byte	0x00, 0xf0, 0x21, 0x00


	//----- nvinfo : EIATTR_KPARAM_INFO
	.align		4
.L_2861:
        /*0028*/ 	.byte	0x04, 0x17
        /*002a*/ 	.short	(.L_2863 - .L_2862)
.L_2862:
        /*002c*/ 	.word	0x00000000
        /*0030*/ 	.short	0x0004
        /*0032*/ 	.short	0x0020
        /*0034*/ 	.byte	0x00, 0xf5, 0x21, 0x00


	//----- nvinfo : EIATTR_KPARAM_INFO
	.align		4
.L_2863:
        /*0038*/ 	.byte	0x04, 0x17
        /*003a*/ 	.short	(.L_2865 - .L_2864)
.L_2864:
        /*003c*/ 	.word	0x00000000
        /*0040*/ 	.short	0x0003
        /*0042*/ 	.short	0x0018
        /*0044*/ 	.byte	0x00, 0xf5, 0x21, 0x00


	//----- nvinfo : EIATTR_KPARAM_INFO
	.align		4
.L_2865:
        /*0048*/ 	.byte	0x04, 0x17
        /*004a*/ 	.short	(.L_2867 - .L_2866)
.L_2866:
        /*004c*/ 	.word	0x00000000
        /*0050*/ 	.short	0x0002
        /*0052*/ 	.short	0x0010
        /*0054*/ 	.byte	0x00, 0xf0, 0x21, 0x00


	//----- nvinfo : EIATTR_KPARAM_INFO
	.align		4
.L_2867:
        /*0058*/ 	.byte	0x04, 0x17
        /*005a*/ 	.short	(.L_2869 - .L_2868)
.L_2868:
        /*005c*/ 	.word	0x00000000
        /*0060*/ 	.short	0x0001
        /*0062*/ 	.short	0x0008
        /*0064*/ 	.byte	0x00, 0xf5, 0x21, 0x00


	//----- nvinfo : EIATTR_KPARAM_INFO
	.align		4
.L_2869:
        /*0068*/ 	.byte	0x04, 0x17
        /*006a*/ 	.short	(.L_2871 - .L_2870)
.L_2870:
        /*006c*/ 	.word	0x00000000
        /*0070*/ 	.short	0x0000
        /*0072*/ 	.short	0x0000
        /*0074*/ 	.byte	0x00, 0xf5, 0x21, 0x00


	//----- nvinfo : EIATTR_SPARSE_MMA_MASK
	.align		4
.L_2871:
        /*0078*/ 	.byte	0x03, 0x50
        /*007a*/ 	.short	0x0000


	//----- nvinfo : EIATTR_MAXREG_COUNT
	.align		4
        /*007c*/ 	.byte	0x03, 0x1b
        /*007e*/ 	.short	0x00ff


	//----- nvinfo : EIATTR_MERCURY_ISA_VERSION
	.align		4
        /*0080*/ 	.byte	0x03, 0x5f
        /*0082*/ 	.short	0x0101


	//----- nvinfo : EIATTR_VRC_CTA_INIT_COUNT
	.align		4
        /*0084*/ 	.byte	0x02, 0x4a
	.zero		1
	.zero		1


	//----- nvinfo : EIATTR_EXIT_INSTR_OFFSETS
	.align		4
        /*0088*/ 	.byte	0x04, 0x1c
        /*008a*/ 	.short	(.L_2873 - .L_2872)


	//   ....[0]....
.L_2872:
        /*008c*/ 	.word	0x00000080


	//   ....[1]....
        /*0090*/ 	.word	0x00000ca0


	//----- nvinfo : EIATTR_CRS_STACK_SIZE
	.align		4
.L_2873:
        /*0094*/ 	.byte	0x04, 0x1e
        /*0096*/ 	.short	(.L_2875 - .L_2874)
.L_2874:
        /*0098*/ 	.word	0x00000000


	//----- nvinfo : EIATTR_CBANK_PARAM_SIZE
	.align		4
.L_2875:
        /*009c*/ 	.byte	0x03, 0x19
        /*009e*/ 	.short	0x0031


	//----- nvinfo : EIATTR_PARAM_CBANK
	.align		4
        /*00a0*/ 	.byte	0x04, 0x0a
        /*00a2*/ 	.short	(.L_2877 - .L_2876)
	.align		4
.L_2876:
        /*00a4*/ 	.word	index@(.nv.constant0._ZN2at6native55_GLOBAL__N__0955718d_22_SparseCsrTensorMath_cu_868dd54534reduce_sparse_csr_dim0_cuda_kernelIhiNS1_14ReductionMulOpIhEElEEvPT2_PKT0_lPKT_S9_lT1_)
        /*00a8*/ 	.short	0x0380
        /*00aa*/ 	.short	0x0031


	//----- nvinfo : EIATTR_SW_WAR
	.align		4
.L_2877:
        /*00ac*/ 	.byte	0x04, 0x36
        /*00ae*/ 	.short	(.L_2879 - .L_2878)
.L_2878:
        /*00b0*/ 	.word	0x00000008
.L_2879:


//--------------------- .nv.info._ZN2at6native55_GLOBAL__N__0955718d_22_SparseCsrTensorMath_cu_868dd54534reduce_sparse_csr_dim1_cuda_kernelIN3c108BFloat16ElNS1_14ReductionAddOpIfEEfEEvPT2_PKT_PKT0_SE_lT1_ --------------------------
	.section	.nv.info._ZN2at6native55_GLOBAL__N__0955718d_22_SparseCsrTensorMath_cu_868dd54534reduce_sparse_csr_dim1_cuda_kernelIN3c108BFloat16ElNS1_14ReductionAddOpIfEEfEEvPT2_PKT_PKT0_SE_lT1_,"",@"SHT_CUDA_INFO"
	.sectionflags	@""
	.align	4


	//----- nvinfo : EIATTR_CUDA_API_VERSION
	.align		4
        /*0000*/ 	.byte	0x04, 0x37
        /*0002*/ 	.short	(.L_2881 - .L_2880)
.L_2880:
        /*0004*/ 	.word	0x00000082


	//----- nvinfo : EIATTR_KPARAM_INFO
	.align		4
.L_2881:
        /*0008*/ 	.byte	0x04, 0x17
        /*000a*/ 	.short	(.L_2883 - .L_2882)
.L_2882:
        /*000c*/ 	.word	0x00000000
        /*0010*/ 	.short	0x0005
        /*0012*/ 	.short	0x0028
        /*0014*/ 	.byte	0x00, 0xf0, 0x05, 0x00


	//----- nvinfo : EIATTR_KPARAM_INFO
	.align		4
.L_2883:
        /*0018*/ 	.byte	0x04, 0x17
        /*001a*/ 	.short	(.L_2885 - .L_2884)
.L_2884:
        /*001c*/ 	.word	0x00000000
        /*0020*/ 	.short	0x0004
        /*0022*/ 	.short	0x0020
        /*0024*/ 	.byte	0x00, 0xf0, 0x21, 0x00


	//----- nvinfo : EIATTR_KPARAM_INFO
	.align		4
.L_2885:
        /*0028*/ 	.byte	0x04, 0x17
        /*002a*/ 	.short	(.L_2887 - .L_2886)
.L_2886:
        /*002c*/ 	.word	0x00000000
        /*0030*/ 	.short	0x0003
        /*0032*/ 	.short	0x0018
        /*0034*/ 	.byte	0x00, 0xf5, 0x21, 0x00


	//----- nvinfo : EIATTR_KPARAM_INFO
	.align		4
.L_2887:
        /*0038*/ 	.byte	0x04, 0x17
        /*003a*/ 	.short	(.L_2889 - .L_2888)
.L_2888:
        /*003c*/ 	.word	0x00000000
        /*0040*/ 	.short	0x0002
        /*0042*/ 	.short	0x0010
        /*0044*/ 	.byte	0x00, 0xf5, 0x21, 0x00


	//----- nvinfo : EIATTR_KPARAM_INFO
	.align		4
.L_2889:
        /*0048*/ 	.byte	0x04, 0x17
        /*004a*/ 	.short	(.L_2891 - .L_2890)
.L_2890:
        /*004c*/ 	.word	0x00000000
        /*0050*/ 	.short	0x0001
        /*0052*/ 	.short	0x0008
        /*0054*/ 	.byte	0x00, 0xf5, 0x21, 0x00


	//----- nvinfo : EIATTR_KPARAM_INFO
	.align		4
.L_2891:
        /*0058*/ 	.byte	0x04, 0x17
        /*005a*/ 	.short	(.L_2893 - .L_2892)
.L_2892:
        /*005c*/ 	.word	0x00000000
        /*0060*/ 	.short	0x0000
        /*0062*/ 	.short	0x0000
        /*0064*/ 	.byte	0x00, 0xf5, 0x21, 0x00


	//----- nvinfo : EIATTR_SPARSE_MMA_MASK
	.align		4
.L_2893:
        /*0068*/ 	.byte	0x03, 0x50
        /*006a*/ 	.short	0x0000


	//----- nvinfo : EIATTR_MAXREG_COUNT
	.align		4
        /*006c*/ 	.byte	0x03, 0x1b
        /*006e*/ 	.short	0x00ff


	//----- nvinfo : EIATTR_MERCURY_ISA_VERSION
	.align		4
        /*0070*/ 	.byte	0x03, 0x5f
        /*0072*/ 	.short	0x0101


	//----- nvinfo : EIATTR_VRC_CTA_INIT_COUNT
	.align		4
        /*0074*/ 	.byte	0x02, 0x4a
	.zero		1
	.zero		1


	//----- nvinfo : EIATTR_EXIT_INSTR_OFFSETS
	.align		4
        /*0078*/ 	.byte	0x04, 0x1c
        /*007a*/ 	.short	(.L_2895 - .L_2894)


	//   ....[0]....
.L_2894:
        /*007c*/ 	.word	0x00000080


	//   ....[1]....
        /*0080*/ 	.word	0x00000130


	//   ....[2]....
        /*0084*/ 	.word	0x00000be0


	//----- nvinfo : EIATTR_CRS_STACK_SIZE
	.align		4
.L_2895:
        /*0088*/ 	.byte	0x04, 0x1e
        /*008a*/ 	.short	(.L_2897 - .L_2896)
.L_2896:
        /*008c*/ 	.word	0x00000000


	//----- nvinfo : EIATTR_CBANK_PARAM_SIZE
	.align		4
.L_2897:
        /*0090*/ 	.byte	0x03, 0x19
        /*0092*/ 	.short	0x0029


	//----- nvinfo : EIATTR_PARAM_CBANK
	.align		4
        /*0094*/ 	.byte	0x04, 0x0a
        /*0096*/ 	.short	(.L_2899 - .L_2898)
	.align		4
.L_2898:
        /*0098*/ 	.word	index@(.nv.constant0._ZN2at6native55_GLOBAL__N__0955718d_22_SparseCsrTensorMath_cu_868dd54534reduce_sparse_csr_dim1_cuda_kernelIN3c108BFloat16ElNS1_14ReductionAddOpIfEEfEEvPT2_PKT_PKT0_SE_lT1_)
        /*009c*/ 	.short	0x0380
        /*009e*/ 	.short	0x0029


	//----- nvinfo : EIATTR_SW_WAR
	.align		4
.L_2899:
        /*00a0*/ 	.byte	0x04, 0x36
        /*00a2*/ 	.short	(.L_2901 - .L_2900)
.L_2900:
        /*00a4*/ 	.word	0x00000008
.L_2901:


//--------------------- .nv.info._ZN2at6native55_GLOBAL__N__0955718d_22_SparseCsrTensorMath_cu_868dd54534reduce_sparse_csr_dim1_cuda_kernelIN3c108BFloat16EiNS1_14ReductionAddOpIfEEfEEvPT2_PKT_PKT0_SE_lT1_ --------------------------
	.section	.nv.info._ZN2at6native55_GLOBAL__N__0955718d_22_SparseCsrTensorMath_cu_868dd54534reduce_sparse_csr_dim1_cuda_kernelIN3c108BFloat16EiNS1_14ReductionAddOpIfEEfEEvPT2_PKT_PKT0_SE_lT1_,"",@"SHT_CUDA_INFO"
	.sectionflags	@""
	.align	4


	//----- nvinfo : EIATTR_CUDA_API_VERSION
	.align		4
        /*0000*/ 	.byte	0x04, 0x37
        /*0002*/ 	.short	(.L_2903 - .L_2902)
.L_2902:
        /*0004*/ 	.word	0x00000082


	//----- nvinfo : EIATTR_KPARAM_INFO
	.align		4
.L_2903:
        /*0008*/ 	.byte	0x04, 0x17
        /*000a*/ 	.short	(.L_2905 - .L_2904)
.L_2904:
        /*000c*/ 	.word	0x00000000
        /*0010*/ 	.short	0x0005
        /*0012*/ 	.short	0x0028
        /*0014*/ 	.byte	0x00, 0xf0, 0x05, 0x00


	//----- nvinfo : EIATTR_KPARAM_INFO
	.align		4
.L_2905:
        /*0018*/ 	.byte	0x04, 0x17
        /*001a*/ 	.short	(.L_2907 - .L_2906)
.L_2906:
        /*001c*/ 	.word	0x00000000
        /*0020*/ 	.short	0x0004
        /*0022*/ 	.short	0x0020
        /*0024*/ 	.byte	0x00, 0xf0, 0x21, 0x00


	//----- nvinfo : EIATTR_KPARAM_INFO
	.align		4
.L_2907:
        /*0028*/ 	.byte	0x04, 0x17
        /*002a*/ 	.short	(.L_2909 - .L_2908)
.L_2908:
        /*002c*/ 	.word	0x00000000
        /*0030*/ 	.short	0x0003
        /*0032*/ 	.short	0x0018
        /*0034*/ 	.byte	0x00, 0xf5, 0x21, 0x00


	//----- nvinfo : EIATTR_KPARAM_INFO
	.align		4
.L_2909:
        /*0038*/ 	.byte	0x04, 0x17
        /*003a*/ 	.short	(.L_2911 - .L_2910)
.L_2910:
        /*003c*/ 	.word	0x00000000
        /*0040*/ 	.short	0x0002
        /*0042*/ 	.short	0x0010
        /*0044*/ 	.byte	0x00, 0xf5, 0x21, 0x00


	//----- nvinfo : EIATTR_KPARAM_INFO
	.align		4
.L_2911:
        /*0048*/ 	.byte	0x04, 0x17
        /*004a*/ 	.short	(.L_2913 - .L_2912)
.L_2912:
        /*004c*/ 	.word	0x00000000
        /*0050*/ 	.short	0x0001
        /*0052*/ 	.short	0x0008
        /*0054*/ 	.byte	0x00, 0xf5, 0x21, 0x00


	//----- nvinfo : EIATTR_KPARAM_INFO
	.align		4
.L_2913:
        /*0058*/ 	.byte	0x04, 0x17
        /*005a*/ 	.short	(.L_2915 - .L_2914)
.L_2914:
        /*005c*/ 	.word	0x00000000
        /*0060*/ 	.short	0x0000
        /*0062*/ 	.short	0x0000
        /*0064*/ 	.byte	0x00, 0xf5, 0x21, 0x00


	//----- nvinfo : EIATTR_SPARSE_MMA_MASK
	.align		4
.L_2915:
        /*0068*/ 	.byte	0x03, 0x50
        /*006a*/ 	.short	0x0000


	//----- nvinfo : EIATTR_MAXREG_COUNT
	.align		4
        /*006c*/ 	.byte	0x03, 0x1b
        /*006e*/ 	.short	0x00ff


	//----- nvinfo : EIATTR_MERCURY_ISA_VERSION
	.align		4
        /*0070*/ 	.byte	0x03, 0x5f
        /*0072*/ 	.short	0x0101


	//----- nvinfo : EIATTR_VRC_CTA_INIT_COUNT
	.align		4
        /*0074*/ 	.byte	0x02, 0x4a
	.zero		1
	.zero		1


	//----- nvinfo : EIATTR_EXIT_INSTR_OFFSETS
	.align		4
        /*0078*/ 	.byte	0x04, 0x1c
        /*007a*/ 	.short	(.L_2917 - .L_2916)


	//   ....[0]....
.L_2916:
        /*007c*/ 	.word	0x00000080


	//   ....[1]....
        /*0080*/ 	.word	0x00000120


	//   ....[2]....
        /*0084*/ 	.word	0x00000a60


	//----- nvinfo : EIATTR_CRS_STACK_SIZE
	.align		4
.L_2917:
        /*0088*/ 	.byte	0x04, 0x1e
        /*008a*/ 	.short	(.L_2919 - .L_2918)
.L_2918:
        /*008c*/ 	.word	0x00000000


	//----- nvinfo : EIATTR_CBANK_PARAM_SIZE
	.align		4
.L_2919:
        /*0090*/ 	.byte	0x03, 0x19
        /*0092*/ 	.short	0x0029


	//----- nvinfo : EIATTR_PARAM_CBANK
	.align		4
        /*0094*/ 	.byte	0x04, 0x0a
        /*0096*/ 	.short	(.L_2921 - .L_2920)
	.align		4
.L_2920:
        /*0098*/ 	.word	index@(.nv.constant0._ZN2at6native55_GLOBAL__N__0955718d_22_SparseCsrTensorMath_cu_868dd54534reduce_sparse_csr_dim1_cuda_kernelIN3c108BFloat16EiNS1_14ReductionAddOpIfEEfEEvPT2_PKT_PKT0_SE_lT1_)
        /*009c*/ 	.short	0x0380
        /*009e*/ 	.short	0x0029


	//----- nvinfo : EIATTR_SW_WAR
	.align		4
.L_2921:
        /*00a0*/ 	.byte	0x04, 0x36
        /*00a2*/ 	.short	(.L_2923 - .L_2922)
.L_2922:
        /*00a4*/ 	.word	0x00000008
.L_2923:


//--------------------- .nv.info._ZN2at6native55_GLOBAL__N__0955718d_22_SparseCsrTensorMath_cu_868dd54534reduce_sparse_csr_dim0_cuda_kernelIN3c108BFloat16ElNS1_14ReductionAddOpIfEEfEEvPT2_PKT0_lPKT_SB_lT1_ --------------------------
	.section	.nv.info._ZN2at6native55_GLOBAL__N__0955718d_22_SparseCsrTensorMath_cu_868dd54534reduce_sparse_csr_dim0_cuda_kernelIN3c108BFloat16ElNS1_14ReductionAddOpIfEEfEEvPT2_PKT0_lPKT_SB_lT1_,"",@"SHT_CUDA_INFO"
	.sectionflags	@""
	.align	4


	//----- nvinfo : EIATTR_CUDA_API_VERSION
	.align		4
        /*0000*/ 	.byte	0x04, 0x37
        /*0002*/ 	.short	(.L_2925 - .L_2924)
.L_2924:
        /*0004*/ 	.word	0x00000082


	//----- nvinfo : EIATTR_KPARAM_INFO
	.align		4
.L_2925:
        /*0008*/ 	.byte	0x04, 0x17
        /*000a*/ 	.short	(.L_2927 - .L_2926)
.L_2926:
        /*000c*/ 	.word	0x00000000
        /*0010*/ 	.short	0x0006
        /*0012*/ 	.short	0x0030
        /*0014*/ 	.byte	0x00, 0xf0, 0x05, 0x00


	//----- nvinfo : EIATTR_KPARAM_INFO
	.align		4
.L_2927:
        /*0018*/ 	.byte	0x04, 0x17
        /*001a*/ 	.short	(.L_2929 - .L_2928)
.L_2928:
        /*001c*/ 	.word	0x00000000
        /*0020*/ 	.short	0x0005
        /*0022*/ 	.short	0x0028
        /*0024*/ 	.byte	0x00, 0xf0, 0x21, 0x00


	//----- nvinfo : EIATTR_KPARAM_INFO
	.align		4
.L_2929:
        /*0028*/ 	.byte	0x04, 0x17
        /*002a*/ 	.short	(.L_2931 - .L_2930)
.L_2930:
        /*002c*/ 	.word	0x00000000
        /*0030*/ 	.short	0x0004
        /*0032*/ 	.short	0x0020
        /*0034*/ 	.byte	0x00, 0xf5, 0x21, 0x00


	//----- nvinfo : EIATTR_KPARAM_INFO
	.align		4
.L_2931:
        /*0038*/ 	.byte	0x04, 0x17
        /*003a*/ 	.short	(.L_2933 - .L_2932)
.L_2932:
        /*003c*/ 	.word	0x00000000
        /*0040*/ 	.short	0x0003
        /*0042*/ 	.short	0x0018
        /*0044*/ 	.byte	0x00, 0xf5, 0x21, 0x00


	//----- nvinfo : EIATTR_KPARAM_INFO
	.align		4
.L_2933:
        /*0048*/ 	.byte	0x04, 0x17
        /*004a*/ 	.short	(.L_2935 - .L_2934)
.L_2934:
        /*004c*/ 	.word	0x00000000
        /*0050*/ 	.short	0x0002
        /*0052*/ 	.short	0x0010
        /*0054*/ 	.byte	0x00, 0xf0, 0x21, 0x00


	//----- nvinfo : EIATTR_KPARAM_INFO
	.align		4
.L_2935:
        /*0058*/ 	.byte	0x04, 0x17
        /*005a*/ 	.short	(.L_2937 - .L_2936)
.L_2936:
        /*005c*/ 	.word	0x00000000
        /*0060*/ 	.short	0x0001
        /*0062*/ 	.short	0x0008
        /*0064*/ 	.byte	0x00, 0xf5, 0x21, 0x00


	//----- nvinfo : EIATTR_KPARAM_INFO
	.align		4
.L_2937:
        /*0068*/ 	.byte	0x04, 0x17
        /*006a*/ 	.short	(.L_2939 - .L_2938)
.L_2938:
        /*006c*/ 	.word	0x00000000
        /*0070*/ 	.short	0x0000
        /*0072*/ 	.short	0x0000
        /*0074*/ 	.byte	0x00, 0xf5, 0x21, 0x00


	//----- nvinfo : EIATTR_SPARSE_MMA_MASK
	.align		4
.L_2939:
        /*0078*/ 	.byte	0x03, 0x50
        /*007a*/ 	.short	0x0000


	//----- nvinfo : EIATTR_MAXREG_COUNT
	.align		4
        /*007c*/ 	.byte	0x03, 0x1b
        /*007e*/ 	.short	0x00ff


	//----- nvinfo : EIATTR_MERCURY_ISA_VERSION
	.align		4
        /*0080*/ 	.byte	0x03, 0x5f
        /*0082*/ 	.short	0x0101


	//----- nvinfo : EIATTR_VRC_CTA_INIT_COUNT
	.align		4
        /*0084*/ 	.byte	0x02, 0x4a
	.zero		1
	.zero		1


	//----- nvinfo : EIATTR_EXIT_INSTR_OFFSETS
	.align		4
        /*0088*/ 	.byte	0x04, 0x1c
        /*008a*/ 	.short	(.L_2941 - .L_2940)


	//   ....[0]....
.L_2940:
        /*008c*/ 	.word	0x00000080


	//   ....[1]....
        /*0090*/ 	.word	0x00001240


	//----- nvinfo : EIATTR_CBANK_PARAM_SIZE
	.align		4
.L_2941:
        /*0094*/ 	.byte	0x03, 0x19
        /*0096*/ 	.short	0x0031


	//----- nvinfo : EIATTR_PARAM_CBANK
	.align		4
        /*0098*/ 	.byte	0x04, 0x0a
        /*009a*/ 	.short	(.L_2943 - .L_2942)
	.align		4
.L_2942:
        /*009c*/ 	.word	index@(.nv.constant0._ZN2at6native55_GLOBAL__N__0955718d_22_SparseCsrTensorMath_cu_868dd54534reduce_sparse_csr_dim0_cuda_kernelIN3c108BFloat16ElNS1_14ReductionAddOpIfEEfEEvPT2_PKT0_lPKT_SB_lT1_)
        /*00a0*/ 	.short	0x0380
        /*00a2*/ 	.short	0x0031


	//----- nvinfo : EIATTR_SW_WAR
	.align		4
.L_2943:
        /*00a4*/ 	.byte	0x04, 0x36
        /*00a6*/ 	.short	(.L_2945 - .L_2944)
.L_2944:
        /*00a8*/ 	.word	0x00000008
.L_2945:


//--------------------- .nv.info._ZN2at6native55_GLOBAL__N__0955718d_22_SparseCsrTensorMath_cu_868dd54534reduce_sparse_csr_dim0_cuda_kernelIN3c108BFloat16EiNS1_14ReductionAddOpIfEEfEEvPT2_PKT0_lPKT_SB_lT1_ --------------------------
	.section	.nv.info._ZN2at6native55_GLOBAL__N__0955718d_22_SparseCsrTensorMath_cu_868dd54534reduce_sparse_csr_dim0_cuda_kernelIN3c108BFloat16EiNS1_14ReductionAddOpIfEEfEEvPT2_PKT0_lPKT_SB_lT1_,"",@"SHT_CUDA_INFO"
	.sectionflags	@""
	.align	4


	//----- nvinfo : EIATTR_CUDA_API_VERSION
	.align		4
        /*0000*/ 	.byte	0x04, 0x37
        /*0002*/ 	.short	(.L_2947 - .L_2946)
.L_2946:
        /*0004*/ 	.word	0x00000082


	//----- nvinfo : EIATTR_KPARAM_INFO
	.align		4
.L_2947:
        /*0008*/ 	.byte	0x04, 0x17
        /*000a*/ 	.short	(.L_2949 - .L_2948)
.L_2948:
        /*000c*/ 	.word	0x00000000
        /*0010*/ 	.short	0x0006
        /*0012*/ 	.short	0x0030
        /*0014*/ 	.byte	0x00, 0xf0, 0x05, 0x00


	//----- nvinfo : EIATTR_KPARAM_INFO
	.align		4
.L_2949:
        /*0018*/ 	.byte	0x04, 0x17
        /*001a*/ 	.short	(.L_2951 - .L_2950)
.L_2950:
        /*001c*/ 	.word	0x00000000
        /*0020*/ 	.short	0x0005
        /*0022*/ 	.short	0x0028
        /*0024*/ 	.byte	0x00, 0xf0, 0x21, 0x00


	//----- nvinfo : EIATTR_KPARAM_INFO
	.align		4
.L_2951:
        /*0028*/ 	.byte	0x04, 0x17
        /*002a*/ 	.short	(.L_2953 - .L_2952)
.L_2952:
        /*002c*/ 	.word	0x00000000
        /*0030*/ 	.short	0x0004
        /*0032*/ 	.short	0x0020
        /*0034*/ 	.byte	0x00, 0xf5, 0x21, 0x00


	//----- nvinfo : EIATTR_KPARAM_INFO
	.align		4
.L_2953:
        /*0038*/ 	.byte	0x04, 0x17
        /*003a*/ 	.short	(.L_2955 - .L_2954)
.L_2954:
        /*003c*/ 	.word	0x00000000
        /*0040*/ 	.short	0x0003
        /*0042*/ 	.short	0x0018
        /*0044*/ 	.byte	0x00, 0xf5, 0x21, 0x00


	//----- nvinfo : EIATTR_KPARAM_INFO
	.align		4
.L_2955:
        /*0048*/ 	.byte	0x04, 0x17
        /*004a*/ 	.short	(.L_2957 - .L_2956)
.L_2956:
        /*004c*/ 	.word	0x00000000
        /*0050*/ 	.short	0x0002
        /*0052*/ 	.short	0x0010
        /*0054*/ 	.byte	0x00, 0xf0, 0x21, 0x00


	//----- nvinfo : EIATTR_KPARAM_INFO
	.align		4
.L_2957:
        /*0058*/ 	.byte	0x04, 0x17
        /*005a*/ 	.short	(.L_2959 - .L_2958)
.L_2958:
        /*005c*/ 	.word	0x00000000
        /*0060*/ 	.short	0x0001
        /*0062*/ 	.short	0x0008
        /*0064*/ 	.byte	0x00, 0xf5, 0x21, 0x00


	//----- nvinfo : EIATTR_KPARAM_INFO
	.align		4
.L_2959:
        /*0068*/ 	.byte	0x04, 0x17
        /*006a*/ 	.short	(.L_2961 - .L_2960)
.L_2960:
        /*006c*/ 	.word	0x00000000
        /*0070*/ 	.short	0x0000
        /*0072*/ 	.short	0x0000
        /*0074*/ 	.byte	0x00, 0xf5, 0x21, 0x00


	//----- nvinfo : EIATTR_SPARSE_MMA_MASK
	.align		4
.L_2961:
        /*0078*/ 	.byte	0x03, 0x50
        /*007a*/ 	.short	0x0000


	//----- nvinfo : EIATTR_MAXREG_COUNT
	.align		4
        /*007c*/ 	.byte	0x03, 0x1b
        /*007e*/ 	.short	0x00ff


	//----- nvinfo : EIATTR_MERCURY_ISA_VERSION
	.align		4
        /*0080*/ 	.byte	0x03, 0x5f
        /*0082*/ 	.short	0x0101


	//----- nvinfo : EIATTR_VRC_CTA_INIT_COUNT
	.align		4
        /*0084*/ 	.byte	0x02, 0x4a
	.zero		1
	.zero		1


	//----- nvinfo : EIATTR_EXIT_INSTR_OFFSETS
	.align		4
        /*0088*/ 	.byte	0x04, 0x1c
        /*008a*/ 	.short	(.L_2963 - .L_2962)


	//   ....[0]....
.L_2962:
        /*008c*/ 	.word	0x00000080


	//   ....[1]....
        /*0090*/ 	.word	0x00001080


	//----- nvinfo : EIATTR_CBANK_PARAM_SIZE
	.align		4
.L_2963:
        /*0094*/ 	.byte	0x03, 0x19
        /*0096*/ 	.short	0x0031


	//----- nvinfo : EIATTR_PARAM_CBANK
	.align		4
        /*0098*/ 	.byte	0x04, 0x0a
        /*009a*/ 	.short	(.L_2965 - .L_2964)
	.align		4
.L_2964:
        /*009c*/ 	.word	index@(.nv.constant0._ZN2at6native55_GLOBAL__N__0955718d_22_SparseCsrTensorMath_cu_868dd54534reduce_sparse_csr_dim0_cuda_kernelIN3c108BFloat16EiNS1_14ReductionAddOpIfEEfEEvPT2_PKT0_lPKT_SB_lT1_)
        /*00a0*/ 	.short	0x0380
        /*00a2*/ 	.short	0x0031


	//----- nvinfo : EIATTR_SW_WAR
	.align		4
.L_2965:
        /*00a4*/ 	.byte	0x04, 0x36
        /*00a6*/ 	.short	(.L_2967 - .L_2966)
.L_2966:
        /*00a8*/ 	.word	0x00000008
.L_2967:


//--------------------- .nv.info._ZN2at6native55_GLOBAL__N__0955718d_22_SparseCsrTensorMath_cu_868dd54534reduce_sparse_csr_dim1_cuda_kernelIN3c104HalfElNS1_14ReductionAddOpIfEEfEEvPT2_PKT_PKT0_SE_lT1_ --------------------------
	.section	.nv.info._ZN2at6native55_GLOBAL__N__0955718d_22_SparseCsrTensorMath_cu_868dd54534reduce_sparse_csr_dim1_cuda_kernelIN3c104HalfElNS1_14ReductionAddOpIfEEfEEvPT2_PKT_PKT0_SE_lT1_,"",@"SHT_CUDA_INFO"
	.sectionflags	@""
	.align	4


	//----- nvinfo : EIATTR_CUDA_API_VERSION
	.align		4
        /*0000*/ 	.byte	0x04, 0x37
        /*0002*/ 	.short	(.L_2969 - .L_2968)
.L_2968:
        /*0004*/ 	.word	0x00000082


	//----- nvinfo : EIATTR_KPARAM_INFO
	.align		4
.L_2969:
        /*0008*/ 	.byte	0x04, 0x17
        /*000a*/ 	.short	(.L_2971 - .L_2970)
.L_2970:
        /*000c*/ 	.word	0x00000000
        /*0010*/ 	.short	0x0005
        /*0012*/ 	.short	0x0028
        /*0014*/ 	.byte	0x00, 0xf0, 0x05, 0x00


	//----- nvinfo : EIATTR_KPARAM_INFO
	.align		4
.L_2971:
        /*0018*/ 	.byte	0x04, 0x17
        /*001a*/ 	.short	(.L_2973 - .L_2972)
.L_2972:
        /*001c*/ 	.word	0x00000000
        /*0020*/ 	.short	0x0004
        /*0022*/ 	.short	0x0020
        /*0024*/ 	.byte	0x00, 0xf0, 0x21, 0x00


	//----- nvinfo : EIATTR_KPARAM_INFO
	.align		4
.L_2973:
        /*0028*/ 	.byte	0x04, 0x17
        /*002a*/ 	.short	(.L_2975 - .L_2974)
.L_2974:
        /*002c*/ 	.word	0x00000000
        /*0030*/ 	.short	0x0003
        /*0032*/ 	.short	0x0018
        /*0034*/ 	.byte	0x00, 0xf5, 0x21, 0x00


	//----- nvinfo : EIATTR_KPARAM_INFO
	.align		4
.L_2975:
        /*0038*/ 	.byte	0x04, 0x17
        /*003a*/ 	.short	(.L_2977 - .L_2976)
.L_2976:
        /*003c*/ 	.word	0x00000000
        /*0040*/ 	.short	0x0002
        /*0042*/ 	.short	0x0010
        /*0044*/ 	.byte	0x00, 0xf5, 0x21, 0x00


	//----- nvinfo : EIATTR_KPARAM_INFO
	.align		4
.L_2977:
        /*0048*/ 	.byte	0x04, 0x17
        /*004a*/ 	.short	(.L_2979 - .L_2978)
.L_2978:
        /*004c*/ 	.word	0x00000000
        /*0050*/ 	.short	0x0001
        /*0052*/ 	.short	0x0008
        /*0054*/ 	.byte	0x00, 0xf5, 0x21, 0x00


	//----- nvinfo : EIATTR_KPARAM_INFO
	.align		4
.L_2979:
        /*0058*/ 	.byte	0x04, 0x17
        /*005a*/ 	.short	(.L_2981 - .L_2980)
.L_2980:
        /*005c*/ 	.word	0x00000000
        /*0060*/ 	.short	0x0000
        /*0062*/ 	.short	0x0000
        /*0064*/ 	.byte	0x00, 0xf5, 0x21, 0x00


	//----- nvinfo : EIATTR_SPARSE_MMA_MASK
	.align		4
.L_2981:
        /*0068*/ 	.byte	0x03, 0x50
        /*006a*/ 	.short	0x0000


	//----- nvinfo : EIATTR_MAXREG_COUNT
	.align		4
        /*006c*/ 	.byte	0x03, 0x1b
        /*006e*/ 	.short	0x00ff


	//----- nvinfo : EIATTR_MERCURY_ISA_VERSION
	.align		4
        /*0070*/ 	.byte	0x03, 0x5f
        /*0072*/ 	.short	0x0101


	//----- nvinfo : EIATTR_VRC_CTA_INIT_COUNT
	.align		4
        /*0074*/ 	.byte	0x02, 0x4a
	.zero		1
	.zero		1


	//----- nvinfo : EIATTR_EXIT_INSTR_OFFSETS
	.align		4
        /*0078*/ 	.byte	0x04, 0x1c
        /*007a*/ 	.short	(.L_2983 - .L_2982)


	//   ....[0]....
.L_2982:
        /*007c*/ 	.word	0x00000080


	//   ....[1]....
        /*0080*/ 	.word	0x00000130


	//   ....[2]....
        /*0084*/ 	.word	0x00000be0


	//----- nvinfo : EIATTR_CRS_STACK_SIZE
	.align		4
.L_2983:
        /*0088*/ 	.byte	0x04, 0x1e
        /*008a*/ 	.short	(.L_2985 - .L_2984)
.L_2984:
        /*008c*/ 	.word	0x00000000


	//----- nvinfo : EIATTR_CBANK_PARAM_SIZE
	.align		4
.L_2985:
        /*0090*/ 	.byte	0x03, 0x19
        /*0092*/ 	.short	0x0029


	//----- nvinfo : EIATTR_PARAM_CBANK
	.align		4
        /*0094*/ 	.byte	0x04, 0x0a
        /*0096*/ 	.short	(.L_2987 - .L_2986)
	.align		4
.L_2986:
        /*0098*/ 	.word	index@(.nv.constant0._ZN2at6native55_GLOBAL__N__0955718d_22_SparseCsrTensorMath_cu_868dd54534reduce_sparse_csr_dim1_cuda_kernelIN3c104HalfElNS1_14ReductionAddOpIfEEfEEvPT2_PKT_PKT0_SE_lT1_)
        /*009c*/ 	.short	0x0380
        /*009e*/ 	.short	0x0029


	//----- nvinfo : EIATTR_SW_WAR
	.align		4
.L_2987:
        /*00a0*/ 	.byte	0x04, 0x36
        /*00a2*/ 	.short	(.L_2989 - .L_2988)
.L_2988:
        /*00a4*/ 	.word	0x00000008
.L_2989:


//--------------------- .nv.info._ZN2at6native55_GLOBAL__N__0955718d_22_SparseCsrTensorMath_cu_868dd54534reduce_sparse_csr_dim1_cuda_kernelIN3c104HalfEiNS1_14ReductionAddOpIfEEfEEvPT2_PKT_PKT0_SE_lT1_ --------------------------
	.section	.nv.info._ZN2at6native55_GLOBAL__N__0955718d_22_SparseCsrTensorMath_cu_868dd54534reduce_sparse_csr_dim1_cuda_kernelIN3c104HalfEiNS1_14ReductionAddOpIfEEfEEvPT2_PKT_PKT0_SE_lT1_,"",@"SHT_CUDA_INFO"
	.sectionflags	@""
	.align	4


	//----- nvinfo : EIATTR_CUDA_API_VERSION
	.align		4
        /*0000*/ 	.byte	0x04, 0x37
        /*0002*/ 	.short	(.L_2991 - .L_2990)
.L_2990:
        /*0004*/ 	.word	0x00000082


	//----- nvinfo : EIATTR_KPARAM_INFO
	.align		4
.L_2991:
        /*0008*/ 	.byte	0x04, 0x17
        /*000a*/ 	.short	(.L_2993 - .L_2992)
.L_2992:
        /*000c*/ 	.word	0x00000000
        /*0010*/ 	.short	0x0005
        /*0012*/ 	.short	0x0028
        /*0014*/ 	.byte	0x00, 0xf0, 0x05, 0x00


	//----- nvinfo : EIATTR_KPARAM_INFO
	.align		4
.L_2993:
        /*0018*/ 	.byte	0x04, 0x17
        /*001a*/ 	.short	(.L_2995 - .L_2994)
.L_2994:
        /*001c*/ 	.word	0x00000000
        /*0020*/ 	.short	0x0004
        /*0022*/ 	.short	0x0020
        /*0024*/ 	.byte	0x00, 0xf0, 0x21, 0x00


	//----- nvinfo : EIATTR_KPARAM_INFO
	.align		4
.L_2995:
        /*0028*/ 	.byte	0x04, 0x17
        /*002a*/ 	.short	(.L_2997 - .L_2996)
.L_2996:
        /*002c*/ 	.word	0x00000000
        /*0030*/ 	.short	0x0003
        /*0032*/ 	.short	0x0018
        /*0034*/ 	.byte	0x00, 0xf5, 0x21, 0x00


	//----- nvinfo : EIATTR_KPARAM_INFO
	.align		4
.L_2997:
        /*0038*/ 	.byte	0x04, 0x17
        /*003a*/ 	.short	(.L_2999 - .L_2998)
.L_2998:
        /*003c*/ 	.word	0x00000000
        /*0040*/ 	.short	0x0002
        /*0042*/ 	.short	0x0010
        /*0044*/ 	.byte	0x00, 0xf5, 0x21, 0x00


	//----- nvinfo : EIATTR_KPARAM_INFO
	.align		4
.L_2999:
        /*0048*/ 	.byte	0x04, 0x17
        /*004a*/ 	.short	(.L_3001 - .L_3000)
.L_3000:
        /*004c*/ 	.word	0x00000000
        /*0050*/ 	.short	0x0001
        /*0052*/ 	.short	0x0008
        /*0054*/ 	.byte	0x00, 0xf5, 0x21, 0x00


	//----- nvinfo : EIATTR_KPARAM_INFO
	.align		4
.L_3001:
        /*0058*/ 	.byte	0x04, 0x17
        /*005a*/ 	.short	(.L_3003 - .L_3002)
.L_3002:
        /*005c*/ 	.word	0x00000000
        /*0060*/ 	.short	0x0000
        /*0062*/ 	.short	0x0000
        /*0064*/ 	.byte	0x00, 0xf5, 0x21, 0x00


	//----- nvinfo : EIATTR_SPARSE_MMA_MASK
	.align		4
.L_3003:
        /*0068*/ 	.byte	0x03, 0x50
        /*006a*/ 	.short	0x0000


	//----- nvinfo : EIATTR_MAXREG_COUNT
	.align		4
        /*006c*/ 	.byte	0x03, 0x1b
        /*006e*/ 	.short	0x00ff


	//----- nvinfo : EIATTR_MERCURY_ISA_VERSION
	.align		4
        /*0070*/ 	.byte	0x03, 0x5f
        /*0072*/ 	.short	0x0101


	//----- nvinfo : EIATTR_VRC_CTA_INIT_COUNT
	.align		4
        /*0074*/ 	.byte	0x02, 0x4a
	.zero		1
	.zero		1


	//----- nvinfo : EIATTR_EXIT_INSTR_OFFSETS
	.align		4
        /*0078*/ 	.byte	0x04, 0x1c
        /*007a*/ 	.short	(.L_3005 - .L_3004)


	//   ....[0]....
.L_3004:
        /*007c*/ 	.word	0x00000080


	//   ....[1]....
        /*0080*/ 	.word	0x00000120


	//   ....[2]....
        /*0084*/ 	.word	0x00000a60


	//----- nvinfo : EIATTR_CRS_STACK_SIZE
	.align		4
.L_3005:
        /*0088*/ 	.byte	0x04, 0x1e
        /*008a*/ 	.short	(.L_3007 - .L_3006)
.L_3006:
        /*008c*/ 	.word	0x00000000


	//----- nvinfo : EIATTR_CBANK_PARAM_SIZE
	.align		4
.L_3007:
        /*0090*/ 	.byte	0x03, 0x19
        /*0092*/ 	.short	0x0029


	//----- nvinfo : EIATTR_PARAM_CBANK
	.align		4
        /*0094*/ 	.byte	0x04, 0x0a
        /*0096*/ 	.short	(.L_3009 - .L_3008)
	.align		4
.L_3008:
        /*0098*/ 	.word	index@(.nv.constant0._ZN2at6native55_GLOBAL__N__0955718d_22_SparseCsrTensorMath_cu_868dd54534reduce_sparse_csr_dim1_cuda_kernelIN3c104HalfEiNS1_14ReductionAddOpIfEEfEEvPT2_PKT_PKT0_SE_lT1_)
        /*009c*/ 	.short	0x0380
        /*009e*/ 	.short	0x0029


	//----- nvinfo : EIATTR_SW_WAR
	.align		4
.L_3009:
        /*00a0*/ 	.byte	0x04, 0x36
        /*00a2*/ 	.short	(.L_3011 - .L_3010)
.L_3010:
        /*00a4*/ 	.word	0x00000008
.L_3011:


//--------------------- .nv.info._ZN2at6native55_GLOBAL__N__0955718d_22_SparseCsrTensorMath_cu_868dd54534reduce_sparse_csr_dim0_cuda_kernelIN3c104HalfElNS1_14ReductionAddOpIfEEfEEvPT2_PKT0_lPKT_SB_lT1_ --------------------------
	.section	.nv.info._ZN2at6native55_GLOBAL__N__0955718d_22_SparseCsrTensorMath_cu_868dd54534reduce_sparse_csr_dim0_cuda_kernelIN3c104HalfElNS1_14ReductionAddOpIfEEfEEvPT2_PKT0_lPKT_SB_lT1_,"",@"SHT_CUDA_INFO"
	.sectionflags	@""
	.align	4


	//----- nvinfo : EIATTR_CUDA_API_VERSION
	.align		4
        /*0000*/ 	.byte	0x04, 0x37
        /*0002*/ 	.short	(.L_3013 - .L_3012)
.L_3012:
        /*0004*/ 	.word	0x00000082


	//----- nvinfo : EIATTR_KPARAM_INFO
	.align		4
.L_3013:
        /*0008*/ 	.byte	0x04, 0x17
        /*000a*/ 	.short	(.L_3015 - .L_3014)
.L_3014:
        /*000c*/ 	.word	0x00000000
        /*0010*/ 	.short	0x0006
        /*0012*/ 	.short	0x0030
        /*0014*/ 	.byte	0x00, 0xf0, 0x05, 0x00


	//----- nvinfo : EIATTR_KPARAM_INFO
	.align		4
.L_3015:
        /*0018*/ 	.byte	0x04, 0x17
        /*001a*/ 	.short	(.L_3017 - .L_3016)
.L_3016:
        /*001c*/ 	.word	0x00000000
        /*0020*/ 	.short	0x0005
        /*0022*/ 	.short	0x0028
        /*0024*/ 	.byte	0x00, 0xf0, 0x21, 0x00


	//----- nvinfo : EIATTR_KPARAM_INFO
	.align		4
.L_3017:
        /*0028*/ 	.byte	0x04, 0x17
        /*002a*/ 	.short	(.L_3019 - .L_3018)
.L_3018:
        /*002c*/ 	.word	0x00000000
        /*0030*/ 	.short	0x0004
        /*0032*/ 	.short	0x0020
        /*0034*/ 	.byte	0x00, 0xf5, 0x21, 0x00


	//----- nvinfo : EIATTR_KPARAM_INFO
	.align		4
.L_3019:
        /*0038*/ 	.byte	0x04, 0x17
        /*003a*/ 	.short	(.L_3021 - .L_3020)
.L_3020:
        /*003c*/ 	.word	0x00000000
        /*0040*/ 	.short	0x0003
        /*0042*/ 	.short	0x0018
        /*0044*/ 	.byte	0x00, 0xf5, 0x21, 0x00


	//----- nvinfo : EIATTR_KPARAM_INFO
	.align		4
.L_3021:
        /*0048*/ 	.byte	0x04, 0x17
        /*004a*/ 	.short	(.L_3023 - .L_3022)
.L_3022:
        /*004c*/ 	.word	0x00000000
        /*0050*/ 	.short	0x0002
        /*0052*/ 	.short	0x0010
        /*0054*/ 	.byte	0x00, 0xf0, 0x21, 0x00


	//----- nvinfo : EIATTR_KPARAM_INFO
	.align		4
.L_3023:
        /*0058*/ 	.byte	0x04, 0x17
        /*005a*/ 	.short	(.L_3025 - .L_3024)
.L_3024:
        /*005c*/ 	.word	0x00000000
        /*0060*/ 	.short	0x0001
        /*0062*/ 	.short	0x0008
        /*0064*/ 	.byte	0x00, 0xf5, 0x21, 0x00


	//----- nvinfo : EIATTR_KPARAM_INFO
	.align		4
.L_3025:
        /*0068*/ 	.byte	0x04, 0x17
        /*006a*/ 	.short	(.L_3027 - .L_3026)
.L_3026:
        /*006c*/ 	.word	0x00000000
        /*0070*/ 	.short	0x0000
        /*0072*/ 	.short	0x0000
        /*0074*/ 	.byte	0x00, 0xf5, 0x21, 0x00


	//----- nvinfo : EIATTR_SPARSE_MMA_MASK
	.align		4
.L_3027:
        /*0078*/ 	.byte	0x03, 0x50
        /*007a*/ 	.short	0x0000


	//----- nvinfo : EIATTR_MAXREG_COUNT
	.align		4
        /*007c*/ 	.byte	0x03, 0x1b
        /*007e*/ 	.short	0x00ff


	//----- nvinfo : EIATTR_MERCURY_ISA_VERSION
	.align		4
        /*0080*/ 	.byte	0x03, 0x5f
        /*0082*/ 	.short	0x0101


	//----- nvinfo : EIATTR_VRC_CTA_INIT_COUNT
	.align		4
        /*0084*/ 	.byte	0x02, 0x4a
	.zero		1
	.zero		1


	//----- nvinfo : EIATTR_EXIT_INSTR_OFFSETS
	.align		4
        /*0088*/ 	.byte	0x04, 0x1c
        /*008a*/ 	.short	(.L_3029 - .L_3028)


	//   ....[0]....
.L_3028:
        /*008c*/ 	.word	0x00000080


	//   ....[1]....
        /*0090*/ 	.word	0x00001240


	//----- nvinfo : EIATTR_CBANK_PARAM_SIZE
	.align		4
.L_3029:
        /*0094*/ 	.byte	0x03, 0x19
        /*0096*/ 	.short	0x0031


	//----- nvinfo : EIATTR_PARAM_CBANK
	.align		4
        /*0098*/ 	.byte	0x04, 0x0a
        /*009a*/ 	.short	(.L_3031 - .L_3030)
	.align		4
.L_3030:
        /*009c*/ 	.word	index@(.nv.constant0._ZN2at6native55_GLOBAL__N__0955718d_22_SparseCsrTensorMath_cu_868dd54534reduce_sparse_csr_dim0_cuda_kernelIN3c104HalfElNS1_14ReductionAddOpIfEEfEEvPT2_PKT0_lPKT_SB_lT1_)
        /*00a0*/ 	.short	0x0380
        /*00a2*/ 	.short	0x0031


	//----- nvinfo : EIATTR_SW_WAR
	.align		4
.L_3031:
        /*00a4*/ 	.byte	0x04, 0x36
        /*00a6*/ 	.short	(.L_3033 - .L_3032)
.L_3032:
        /*00a8*/ 	.word	0x00000008
.L_3033:


//--------------------- .nv.info._ZN2at6native55_GLOBAL__N__0955718d_22_SparseCsrTensorMath_cu_868dd54534reduce_sparse_csr_dim0_cuda_kernelIN3c104HalfEiNS1_14ReductionAddOpIfEEfEEvPT2_PKT0_lPKT_SB_lT1_ --------------------------
	.section	.nv.info._ZN2at6native55_GLOBAL__N__0955718d_22_SparseCsrTensorMath_cu_868dd54534reduce_sparse_csr_dim0_cuda_kernelIN3c104HalfEiNS1_14ReductionAddOpIfEEfEEvPT2_PKT0_lPKT_SB_lT1_,"",@"SHT_CUDA_INFO"
	.sectionflags	@""
	.align	4


	//----- nvinfo : EIATTR_CUDA_API_VERSION
	.align		4
        /*0000*/ 	.byte	0x04, 0x37
        /*0002*/ 	.short	(.L_3035 - .L_3034)
.L_3034:
        /*0004*/ 	.word	0x00000082


	//----- nvinfo : EIATTR_KPARAM_INFO
	.align		4
.L_3035:
        /*0008*/ 	.byte	0x04, 0x17
        /*000a*/ 	.short	(.L_3037 - .L_3036)
.L_3036:
        /*000c*/ 	.word	0x00000000
        /*0010*/ 	.short	0x0006
        /*0012*/ 	.short	0x0030
        /*0014*/ 	.byte	0x00, 0xf0, 0x05, 0x00


	//----- nvinfo : EIATTR_KPARAM_INFO
	.align		4
.L_3037:
        /*0018*/ 	.byte	0x04, 0x17
        /*001a*/ 	.short	(.L_3039 - .L_3038)
.L_3038:
        /*001c*/ 	.word	0x00000000
        /*0020*/ 	.short	0x0005
        /*0022*/ 	.short	0x0028
        /*0024*/ 	.byte	0x00, 0xf0, 0x21, 0x00


	//----- nvinfo : EIATTR_KPARAM_INFO
	.align		4
.L_3039:
        /*0028*/ 	.byte	0x04, 0x17
        /*002a*/ 	.short	(.L_3041 - .L_3040)
.L_3040:
        /*002c*/ 	.word	0x00000000
        /*0030*/ 	.short	0x0004
        /*0032*/ 	.short	0x0020
        /*0034*/ 	.byte	0x00, 0xf5, 0x21, 0x00


	//----- nvinfo : EIATTR_KPARAM_INFO
	.align		4
.L_3041:
        /*0038*/ 	.byte	0x04, 0x17
        /*003a*/ 	.short	(.L_3043 - .L_3042)
.L_3042:
        /*003c*/ 	.word	0x00000000
        /*0040*/ 	.short	0x0003
        /*0042*/ 	.short	0x0018
        /*0044*/ 	.byte	0x00, 0xf5, 0x21, 0x00


	//----- nvinfo : EIATTR_KPARAM_INFO
	.align		4
.L_3043:
        /*0048*/ 	.byte	0x04, 0x17
        /*004a*/ 	.short	(.L_3045 - .L_3044)
.L_3044:
        /*004c*/ 	.word	0x00000000
        /*0050*/ 	.short	0x0002
        /*0052*/ 	.short	0x0010
        /*0054*/ 	.byte	0x00, 0xf0, 0x21, 0x00


	//----- nvinfo : EIATTR_KPARAM_INFO
	.align		4
.L_3045:
        /*0058*/ 	.byte	0x04, 0x17
        /*005a*/ 	.short	(.L_3047 - .L_3046)
.L_3046:
        /*005c*/ 	.word	0x00000000
        /*0060*/ 	.short	0x0001
        /*0062*/ 	.short	0x0008
        /*0064*/ 	.byte	0x00, 0xf5, 0x21, 0x00


	//----- nvinfo : EIATTR_KPARAM_INFO
	.align		4
.L_3047:
        /*0068*/ 	.byte	0x04, 0x17
        /*006a*/ 	.short	(.L_3049 - .L_3048)
.L_3048:
        /*006c*/ 	.word	0x00000000
        /*0070*/ 	.short	0x0000
        /*0072*/ 	.short	0x0000
        /*0074*/ 	.byte	0x00, 0xf5, 0x21, 0x00


	//----- nvinfo : EIATTR_SPARSE_MMA_MASK
	.align		4
.L_3049:
        /*0078*/ 	.byte	0x03, 0x50
        /*007a*/ 	.short	0x0000


	//----- nvinfo : EIATTR_MAXREG_COUNT
	.align		4
        /*007c*/ 	.byte	0x03, 0x1b
        /*007e*/ 	.short	0x00ff


	//----- nvinfo : EIATTR_MERCURY_ISA_VERSION
	.align		4
        /*0080*/ 	.byte	0x03, 0x5f
        /*0082*/ 	.short	0x0101


	//----- nvinfo : EIATTR_VRC_CTA_INIT_COUNT
	.align		4
        /*0084*/ 	.byte	0x02, 0x4a
	.zero		1
	.zero		1


	//----- nvinfo : EIATTR_EXIT_INSTR_OFFSETS
	.align		4
        /*0088*/ 	.byte	0x04, 0x1c
        /*008a*/ 	.short	(.L_3051 - .L_3050)


	//   ....[0]....
.L_3050:
        /*008c*/ 	.word	0x00000080


	//   ....[1]....
        /*0090*/ 	.word	0x00001080


	//----- nvinfo : EIATTR_CBANK_PARAM_SIZE
	.align		4
.L_3051:
        /*0094*/ 	.byte	0x03, 0x19
        /*0096*/ 	.short	0x0031


	//----- nvinfo : EIATTR_PARAM_CBANK
	.align		4
        /*0098*/ 	.byte	0x04, 0x0a
        /*009a*/ 	.short	(.L_3053 - .L_3052)
	.align		4
.L_3052:
        /*009c*/ 	.word	index@(.nv.constant0._ZN2at6native55_GLOBAL__N__0955718d_22_SparseCsrTensorMath_cu_868dd54534reduce_sparse_csr_dim0_cuda_kernelIN3c104HalfEiNS1_14ReductionAddOpIfEEfEEvPT2_PKT0_lPKT_SB_lT1_)
        /*00a0*/ 	.short	0x0380
        /*00a2*/ 	.short	0x0031


	//----- nvinfo : EIATTR_SW_WAR
	.align		4
.L_3053:
        /*00a4*/ 	.byte	0x04, 0x36
        /*00a6*/ 	.short	(.L_3055 - .L_3054)
.L_3054:
        /*00a8*/ 	.word	0x00000008
.L_3055:


//--------------------- .nv.info._ZN2at6native55_GLOBAL__N__0955718d_22_SparseCsrTensorMath_cu_868dd54534reduce_sparse_csr_dim1_cuda_kernelIN3c107complexIfEElNS1_14ReductionAddOpIS5_EES5_EEvPT2_PKT_PKT0_SF_lT1_ --------------------------
	.section	.nv.info._ZN2at6native55_GLOBAL__N__0955718d_22_SparseCsrTensorMath_cu_868dd54534reduce_sparse_csr_dim1_cuda_kernelIN3c107complexIfEElNS1_14ReductionAddOpIS5_EES5_EEvPT2_PKT_PKT0_SF_lT1_,"",@"SHT_CUDA_INFO"
	.sectionflags	@""
	.align	4


	//----- nvinfo : EIATTR_CUDA_API_VERSION
	.align		4
        /*0000*/ 	.byte	0x04, 0x37
        /*0002*/ 	.short	(.L_3057 - .L_3056)
.L_3056:
        /*0004*/ 	.word	0x00000082


	//----- nvinfo : EIATTR_KPARAM_INFO
	.align		4
.L_3057:
        /*0008*/ 	.byte	0x04, 0x17
        /*000a*/ 	.short	(.L_3059 - .L_3058)
.L_3058:
        /*000c*/ 	.word	0x00000000
        /*0010*/ 	.short	0x0005
        /*0012*/ 	.short	0x0028
        /*0014*/ 	.byte	0x00, 0xf0, 0x05, 0x00


	//----- nvinfo : EIATTR_KPARAM_INFO
	.align		4
.L_3059:
        /*0018*/ 	.byte	0x04, 0x17
        /*001a*/ 	.short	(.L_3061 - .L_3060)
.L_3060:
        /*001c*/ 	.word	0x00000000
        /*0020*/ 	.short	0x0004
        /*0022*/ 	.short	0x0020
        /*0024*/ 	.byte	0x00, 0xf0, 0x21, 0x00


	//----- nvinfo : EIATTR_KPARAM_INFO
	.align		4
.L_3061:
        /*0028*/ 	.byte	0x04, 0x17
        /*002a*/ 	.short	(.L_3063 - .L_3062)
.L_3062:
        /*002c*/ 	.word	0x00000000
        /*0030*/ 	.short	0x0003
        /*0032*/ 	.short	0x0018
        /*0034*/ 	.byte	0x00, 0xf5, 0x21, 0x00


	//----- nvinfo : EIATTR_KPARAM_INFO
	.align		4
.L_3063:
        /*0038*/ 	.byte	0x04, 0x17
        /*003a*/ 	.short	(.L_3065 - .L_3064)
.L_3064:
        /*003c*/ 	.word	0x00000000
        /*0040*/ 	.short	0x0002
        /*0042*/ 	.short	0x0010
        /*0044*/ 	.byte	0x00, 0xf5, 0x21, 0x00


	//----- nvinfo : EIATTR_KPARAM_INFO
	.align		4
.L_3065:
        /*0048*/ 	.byte	0x04, 0x17
        /*004a*/ 	.short	(.L_3067 - .L_3066)
.L_3066:
        /*004c*/ 	.word	0x00000000
        /*0050*/ 	.short	0x0001
        /*0052*/ 	.short	0x0008
        /*0054*/ 	.byte	0x00, 0xf5, 0x21, 0x00


	//----- nvinfo : EIATTR_KPARAM_INFO
	.align		4
.L_3067:
        /*0058*/ 	.byte	0x04, 0x17
        /*005a*/ 	.short	(.L_3069 - .L_3068)
.L_3068:
        /*005c*/ 	.word	0x00000000
        /*0060*/ 	.short	0x0000
        /*0062*/ 	.short	0x0000
        /*0064*/ 	.byte	0x00, 0xf5, 0x21, 0x00


	//----- nvinfo : EIATTR_SPARSE_MMA_MASK
	.align		4
.L_3069:
        /*0068*/ 	.byte	0x03, 0x50
        /*006a*/ 	.short	0x0000


	//----- nvinfo : EIATTR_MAXREG_COUNT
	.align		4
        /*006c*/ 	.byte	0x03, 0x1b
        /*006e*/ 	.short	0x00ff


	//----- nvinfo : EIATTR_MERCURY_ISA_VERSION
	.align		4
        /*0070*/ 	.byte	0x03, 0x5f
        /*0072*/ 	.short	0x0101


	//----- nvinfo : EIATTR_VRC_CTA_INIT_COUNT
	.align		4
        /*0074*/ 	.byte	0x02, 0x4a
	.zero		1
	.zero		1


	//----- nvinfo : EIATTR_EXIT_INSTR_OFFSETS
	.align		4
        /*0078*/ 	.byte	0x04, 0x1c
        /*007a*/ 	.short	(.L_3071 - .L_3070)


	//   ....[0]....
.L_3070:
        /*007c*/ 	.word	0x00000080


	//   ....[1]....
        /*0080*/ 	.word	0x00000130


	//   ....[2]....
        /*0084*/ 	.word	0x00000bf0


	//----- nvinfo : EIATTR_CRS_STACK_SIZE
	.align		4
.L_3071:
        /*0088*/ 	.byte	0x04, 0x1e
        /*008a*/ 	.short	(.L_3073 - .L_3072)
.L_3072:
        /*008c*/ 	.word	0x00000000


	//----- nvinfo : EIATTR_CBANK_PARAM_SIZE
	.align		4
.L_3073:
        /*0090*/ 	.byte	0x03, 0x19
        /*0092*/ 	.short	0x0029


	//----- nvinfo : EIATTR_PARAM_CBANK
	.align		4
        /*0094*/ 	.byte	0x04, 0x0a
        /*0096*/ 	.short	(.L_3075 - .L_3074)
	.align		4
.L_3074:
        /*0098*/ 	.word	index@(.nv.constant0._ZN2at6native55_GLOBAL__N__0955718d_22_SparseCsrTensorMath_cu_868dd54534reduce_sparse_csr_dim1_cuda_kernelIN3c107complexIfEElNS1_14ReductionAddOpIS5_EES5_EEvPT2_PKT_PKT0_SF_lT1_)
        /*009c*/ 	.short	0x0380
        /*009e*/ 	.short	0x0029


	//----- nvinfo : EIATTR_SW_WAR
	.align		4
.L_3075:
        /*00a0*/ 	.byte	0x04, 0x36
        /*00a2*/ 	.short	(.L_3077 - .L_3076)
.L_3076:
        /*00a4*/ 	.word	0x00000008
.L_3077:


//--------------------- .nv.info._ZN2at6native55_GLOBAL__N__0955718d_22_SparseCsrTensorMath_cu_868dd54534reduce_sparse_csr_dim1_cuda_kernelIN3c107complexIfEEiNS1_14ReductionAddOpIS5_EES5_EEvPT2_PKT_PKT0_SF_lT1_ --------------------------
	.section	.nv.info._ZN2at6native55_GLOBAL__N__0955718d_22_SparseCsrTensorMath_cu_868dd54534reduce_sparse_csr_dim1_cuda_kernelIN3c107complexIfEEiNS1_14ReductionAddOpIS5_EES5_EEvPT2_PKT_PKT0_SF_lT1_,"",@"SHT_CUDA_INFO"
	.sectionflags	@""
	.align	4


	//----- nvinfo : EIATTR_CUDA_API_VERSION
	.align		4
        /*0000*/ 	.byte	0x04, 0x37
        /*0002*/ 	.short	(.L_3079 - .L_3078)
.L_3078:
        /*0004*/ 	.word	0x00000082


	//----- nvinfo : EIATTR_KPARAM_INFO
	.align		4
.L_3079:
        /*0008*/ 	.byte	0x04, 0x17
        /*000a*/ 	.short	(.L_3081 - .L_3080)
.L_3080:
        /*000c*/ 	.word	0x00000000
        /*0010*/ 	.short	0x0005
        /*0012*/ 	.short	0x0028
        /*0014*/ 	.byte	0x00, 0xf0, 0x05, 0x00


	//----- nvinfo : EIATTR_KPARAM_INFO
	.align		4
.L_3081:
        /*0018*/ 	.byte	0x04, 0x17
        /*001a*/ 	.short	(.L_3083 - .L_3082)
.L_3082:
        /*001c*/ 	.word	0x00000000
        /*0020*/ 	.short	0x0004
        /*0022*/ 	.short	0x0020
        /*0024*/ 	.byte	0x00, 0xf0, 0x21, 0x00


	//----- nvinfo : EIATTR_KPARAM_INFO
	.align		4
.L_3083:
        /*0028*/ 	.byte	0x04, 0x17
        /*002a*/ 	.short	(.L_3085 - .L_3084)
.L_3084:
        /*002c*/ 	.word	0x00000000
        /*0030*/ 	.short	0x0003
        /*0032*/ 	.short	0x0018
        /*0034*/ 	.byte	0x00, 0xf5, 0x21, 0x00


	//----- nvinfo : EIATTR_KPARAM_INFO
	.align		4
.L_3085:
        /*0038*/ 	.byte	0x04, 0x17
        /*003a*/ 	.short	(.L_3087 - .L_3086)
.L_3086:
        /*003c*/ 	.word	0x00000000
        /*0040*/ 	.short	0x0002
        /*0042*/ 	.short	0x0010
        /*0044*/ 	.byte	0x00, 0xf5, 0x21, 0x00


	//----- nvinfo : EIATTR_KPARAM_INFO
	.align		4
.L_3087:
        /*0048*/ 	.byte	0x04, 0x17
        /*004a*/ 	.short	(.L_3089 - .L_3088)
.L_3088:
        /*004c*/ 	.word	0x00000000
        /*0050*/ 	.short	0x0001
        /*0052*/ 	.short	0x0008
        /*0054*/ 	.byte	0x00, 0xf5, 0x21, 0x00


	//----- nvinfo : EIATTR_KPARAM_INFO
	.align		4
.L_3089:
        /*0058*/ 	.byte	0x04, 0x17
        /*005a*/ 	.short	(.L_3091 - .L_3090)
.L_3090:
        /*005c*/ 	.word	0x00000000
        /*0060*/ 	.short	0x0000
        /*0062*/ 	.short	0x0000
        /*0064*/ 	.byte	0x00, 0xf5, 0x21, 0x00


	//----- nvinfo : EIATTR_SPARSE_MMA_MASK
	.align		4
.L_3091:
        /*0068*/ 	.byte	0x03, 0x50
        /*006a*/ 	.short	0x0000


	//----- nvinfo : EIATTR_MAXREG_COUNT
	.align		4
        /*006c*/ 	.byte	0x03, 0x1b
        /*006e*/ 	.short	0x00ff


	//----- nvinfo : EIATTR_MERCURY_ISA_VERSION
	.align		4
        /*0070*/ 	.byte	0x03, 0x5f
        /*0072*/ 	.short	0x0101


	//----- nvinfo : EIATTR_VRC_CTA_INIT_COUNT
	.align		4
        /*0074*/ 	.byte	0x02, 0x4a
	.zero		1
	.zero		1


	//----- nvinfo : EIATTR_EXIT_INSTR_OFFSETS
	.align		4
        /*0078*/ 	.byte	0x04, 0x1c
        /*007a*/ 	.short	(.L_3093 - .L_3092)


	//   ....[0]....
.L_3092:
        /*007c*/ 	.word	0x00000080


	//   ....[1]....
        /*0080*/ 	.word	0x00000120


	//   ....[2]....
        /*0084*/ 	.word	0x00000a60


	//----- nvinfo : EIATTR_CRS_STACK_SIZE
	.align		4
.L_3093:
        /*0088*/ 	.byte	0x04, 0x1e
        /*008a*/ 	.short	(.L_3095 - .L_3094)
.L_3094:
        /*008c*/ 	.word	0x00000000


	//----- nvinfo : EIATTR_CBANK_PARAM_SIZE
	.align		4
.L_3095:
        /*0090*/ 	.byte	0x03, 0x19
        /*0092*/ 	.short	0x0029


	//----- nvinfo : EIATTR_PARAM_CBANK
	.align		4
        /*0094*/ 	.byte	0x04, 0x0a
        /*0096*/ 	.short	(.L_3097 - .L_3096)
	.align		4
.L_3096:
        /*0098*/ 	.word	index@(.nv.constant0._ZN2at6native55_GLOBAL__N__0955718d_22_SparseCsrTensorMath_cu_868dd54534reduce_sparse_csr_dim1_cuda_kernelIN3c107complexIfEEiNS1_14ReductionAddOpIS5_EES5_EEvPT2_PKT_PKT0_SF_lT1_)
        /*009c*/ 	.short	0x0380
        /*009e*/ 	.short	0x0029


	//----- nvinfo : EIATTR_SW_WAR
	.align		4
.L_3097:
        /*00a0*/ 	.byte	0x04, 0x36
        /*00a2*/ 	.short	(.L_3099 - .L_3098)
.L_3098:
        /*00a4*/ 	.word	0x00000008
.L_3099:


//--------------------- .nv.info._ZN2at6native55_GLOBAL__N__0955718d_22_SparseCsrTensorMath_cu_868dd54534reduce_sparse_csr_dim0_cuda_kernelIN3c107complexIfEElNS1_14ReductionAddOpIS5_EES5_EEvPT2_PKT0_lPKT_SC_lT1_ --------------------------
	.section	.nv.info._ZN2at6native55_GLOBAL__N__0955718d_22_SparseCsrTensorMath_cu_868dd54534reduce_sparse_csr_dim0_cuda_kernelIN3c107complexIfEElNS1_14ReductionAddOpIS5_EES5_EEvPT2_PKT0_lPKT_SC_lT1_,"",@"SHT_CUDA_INFO"
	.sectionflags	@""
	.align	4


	//----- nvinfo : EIATTR_CUDA_API_VERSION
	.align		4
        /*0000*/ 	.byte	0x04, 0x37
        /*0002*/ 	.short	(.L_3101 - .L_3100)
.L_3100:
        /*0004*/ 	.word	0x00000082


	//----- nvinfo : EIATTR_KPARAM_INFO
	.align		4
.L_3101:
        /*0008*/ 	.byte	0x04, 0x17
        /*000a*/ 	.short	(.L_3103 - .L_3102)
.L_3102:
        /*000c*/ 	.word	0x00000000
        /*0010*/ 	.short	0x0006
        /*0012*/ 	.short	0x0030
        /*0014*/ 	.byte	0x00, 0xf0, 0x05, 0x00


	//----- nvinfo : EIATTR_KPARAM_INFO
	.align		4
.L_3103:
        /*0018*/ 	.byte	0x04, 0x17
        /*001a*/ 	.short	(.L_3105 - .L_3104)
.L_3104:
        /*001c*/ 	.word	0x00000000
        /*0020*/ 	.short	0x0005
        /*0022*/ 	.short	0x0028
        /*0024*/ 	.byte	0x00, 0xf0, 0x21, 0x00


	//----- nvinfo : EIATTR_KPARAM_INFO
	.align		4
.L_3105:
        /*0028*/ 	.byte	0x04, 0x17
        /*002a*/ 	.short	(.L_3107 - .L_3106)
.L_3106:
        /*002c*/ 	.word	0x00000000
        /*0030*/ 	.short	0x0004
        /*0032*/ 	.short	0x0020
        /*0034*/ 	.byte	0x00, 0xf5, 0x21, 0x00


	//----- nvinfo : EIATTR_KPARAM_INFO
	.align		4
.L_3107:
        /*0038*/ 	.byte	0x04, 0x17
        /*003a*/ 	.short	(.L_3109 - .L_3108)
.L_3108:
        /*003c*/ 	.word	0x00000000
        /*0040*/ 	.short	0x0003
        /*0042*/ 	.short	0x0018
        /*0044*/ 	.byte	0x00, 0xf5, 0x21, 0x00


	//----- nvinfo : EIATTR_KPARAM_INFO
	.align		4
.L_3109:
        /*0048*/ 	.byte	0x04, 0x17
        /*004a*/ 	.short	(.L_3111 - .L_3110)
.L_3110:
        /*004c*/ 	.word	0x00000000
        /*0050*/ 	.short	0x0002
        /*0052*/ 	.short	0x0010
        /*0054*/ 	.byte	0x00, 0xf0, 0x21, 0x00


	//----- nvinfo : EIATTR_KPARAM_INFO
	.align		4
.L_3111:
        /*0058*/ 	.byte	0x04, 0x17
        /*005a*/ 	.short	(.L_3113 - .L_3112)
.L_3112:
        /*005c*/ 	.word	0x00000000
        /*0060*/ 	.short	0x0001
        /*0062*/ 	.short	0x0008
        /*0064*/ 	.byte	0x00, 0xf5, 0x21, 0x00


	//----- nvinfo : EIATTR_KPARAM_INFO
	.align		4
.L_3113:
        /*0068*/ 	.byte	0x04, 0x17
        /*006a*/ 	.short	(.L_3115 - .L_3114)
.L_3114:
        /*006c*/ 	.word	0x00000000
        /*0070*/ 	.short	0x0000
        /*0072*/ 	.short	0x0000
        /*0074*/ 	.byte	0x00, 0xf5, 0x21, 0x00


	//----- nvinfo : EIATTR_SPARSE_MMA_MASK
	.align		4
.L_3115:
        /*0078*/ 	.byte	0x03, 0x50
        /*007a*/ 	.short	0x0000


	//----- nvinfo : EIATTR_MAXREG_COUNT
	.align		4
        /*007c*/ 	.byte	0x03, 0x1b
        /*007e*/ 	.short	0x00ff


	//----- nvinfo : EIATTR_MERCURY_ISA_VERSION
	.align		4
        /*0080*/ 	.byte	0x03, 0x5f
        /*0082*/ 	.short	0x0101


	//----- nvinfo : EIATTR_VRC_CTA_INIT_COUNT
	.align		4
        /*0084*/ 	.byte	0x02, 0x4a
	.zero		1
	.zero		1


	//----- nvinfo : EIATTR_EXIT_INSTR_OFFSETS
	.align		4
        /*0088*/ 	.byte	0x04, 0x1c
        /*008a*/ 	.short	(.L_3117 - .L_3116)


	//   ....[0]....
.L_3116:
        /*008c*/ 	.word	0x00000080


	//   ....[1]....
        /*0090*/ 	.word	0x00000cf0


	//----- nvinfo : EIATTR_CRS_STACK_SIZE
	.align		4
.L_3117:
        /*0094*/ 	.byte	0x04, 0x1e
        /*0096*/ 	.short	(.L_3119 - .L_3118)
.L_3118:
        /*0098*/ 	.word	0x00000000


	//----- nvinfo : EIATTR_CBANK_PARAM_SIZE
	.align		4
.L_3119:
        /*009c*/ 	.byte	0x03, 0x19
        /*009e*/ 	.short	0x0031


	//----- nvinfo : EIATTR_PARAM_CBANK
	.align		4
        /*00a0*/ 	.byte	0x04, 0x0a
        /*00a2*/ 	.short	(.L_3121 - .L_3120)
	.align		4
.L_3120:
        /*00a4*/ 	.word	index@(.nv.constant0._ZN2at6native55_GLOBAL__N__0955718d_22_SparseCsrTensorMath_cu_868dd54534reduce_sparse_csr_dim0_cuda_kernelIN3c107complexIfEElNS1_14ReductionAddOpIS5_EES5_EEvPT2_PKT0_lPKT_SC_lT1_)
        /*00a8*/ 	.short	0x0380
        /*00aa*/ 	.short	0x0031


	//----- nvinfo : EIATTR_SW_WAR
	.align		4
.L_3121:
        /*00ac*/ 	.byte	0x04, 0x36
        /*00ae*/ 	.short	(.L_3123 - .L_3122)
.L_3122:
        /*00b0*/ 	.word	0x00000008
.L_3123:


//--------------------- .nv.info._ZN2at6native55_GLOBAL__N__0955718d_22_SparseCsrTensorMath_cu_868dd54534reduce_sparse_csr_dim0_cuda_kernelIN3c107complexIfEEiNS1_14ReductionAddOpIS5_EES5_EEvPT2_PKT0_lPKT_SC_lT1_ --------------------------
	.section	.nv.info._ZN2at6native55_GLOBAL__N__0955718d_22_SparseCsrTensorMath_cu_868dd54534reduce_sparse_csr_dim0_cuda_kernelIN3c107complexIfEEiNS1_14ReductionAddOpIS5_EES5_EEvPT2_PKT0_lPKT_SC_lT1_,"",@"SHT_CUDA_INFO"
	.sectionflags	@""
	.align	4


	//----- nvinfo : EIATTR_CUDA_API_VERSION
	.align		4
        /*0000*/ 	.byte	0x04, 0x37
        /*0002*/ 	.short	(.L_3125 - .L_3124)
.L_3124:
        /*0004*/ 	.word	0x00000082


	//----- nvinfo : EIATTR_KPARAM_INFO
	.align		4
.L_3125:
        /*0008*/ 	.byte	0x04, 0x17
        /*000a*/ 	.short	(.L_3127 - .L_3126)
.L_3126:
        /*000c*/ 	.word	0x00000000
        /*0010*/ 	.short	0x0006
        /*0012*/ 	.short	0x0030
        /*0014*/ 	.byte	0x00, 0xf0, 0x05, 0x00


	//----- nvinfo : EIATTR_KPARAM_INFO
	.align		4
.L_3127:
        /*0018*/ 	.byte	0x04, 0x17
        /*001a*/ 	.short	(.L_3129 - .L_3128)
.L_3128:
        /*001c*/ 	.word	0x00000000
        /*0020*/ 	.short	0x0005
        /*0022*/ 	.short	0x0028
        /*0024*/ 	.byte	0x00, 0xf0, 0x21, 0x00


	//----- nvinfo : EIATTR_KPARAM_INFO
	.align		4
.L_3129:
        /*0028*/ 	.byte	0x04, 0x17
        /*002a*/ 	.short	(.L_3131 - .L_3130)
.L_3130:
        /*002c*/ 	.word	0x00000000
        /*0030*/ 	.short	0x0004
        /*0032*/ 	.short	0x0020
        /*0034*/ 	.byte	0x00, 0xf5, 0x21, 0x00


	//----- nvinfo : EIATTR_KPARAM_INFO
	.align		4
.L_3131:
        /*0038*/ 	.byte	0x04, 0x17
        /*003a*/ 	.short	(.L_3133 - .L_3132)
.L_3132:
        /*003c*/ 	.word	0x00000000
        /*0040*/ 	.short	0x0003
        /*0042*/ 	.short	0x0018
        /*0044*/ 	.byte	0x00, 0xf5, 0x21, 0x00


	//----- nvinfo : EIATTR_KPARAM_INFO
	.align		4
.L_3133:
        /*0048*/ 	.byte	0x04, 0x17
        /*004a*/ 	.short	(.L_3135 - .L_3134)
.L_3134:
        /*004c*/ 	.word	0x00000000
        /*0050*/ 	.short	0x0002
        /*0052*/ 	.short	0x0010
        /*0054*/ 	.byte	0x00, 0xf0, 0x21, 0x00


	//----- nvinfo : EIATTR_KPARAM_INFO
	.align		4
.L_3135:
        /*0058*/ 	.byte	0x04, 0x17
        /*005a*/ 	.short	(.L_3137 - .L_3136)
.L_3136:
        /*005c*/ 	.word	0x00000000
        /*0060*/ 	.short	0x0001
        /*0062*/ 	.short	0x0008
        /*0064*/ 	.byte	0x00, 0xf5, 0x21, 0x00


	//----- nvinfo : EIATTR_KPARAM_INFO
	.align		4
.L_3137:
        /*0068*/ 	.byte	0x04, 0x17
        /*006a*/ 	.short	(.L_3139 - .L_3138)
.L_3138:
        /*006c*/ 	.word	0x00000000
        /*0070*/ 	.short	0x0000
        /*0072*/ 	.short	0x0000
        /*0074*/ 	.byte	0x00, 0xf5, 0x21, 0x00


	//----- nvinfo : EIATTR_SPARSE_MMA_MASK
	.align		4
.L_3139:
        /*0078*/ 	.byte	0x03, 0x50
        /*007a*/ 	.short	0x0000


	//----- nvinfo : EIATTR_MAXREG_COUNT
	.align		4
        /*007c*/ 	.byte	0x03, 0x1b
        /*007e*/ 	.short	0x00ff


	//----- nvinfo : EIATTR_MERCURY_ISA_VERSION
	.align		4
        /*0080*/ 	.byte	0x03, 0x5f
        /*0082*/ 	.short	0x0101


	//----- nvinfo : EIATTR_VRC_CTA_INIT_COUNT
	.align		4
        /*0084*/ 	.byte	0x02, 0x4a
	.zero		1
	.zero		1


	//----- nvinfo : EIATTR_EXIT_INSTR_OFFSETS
	.align		4
        /*0088*/ 	.byte	0x04, 0x1c
        /*008a*/ 	.short	(.L_3141 - .L_3140)


	//   ....[0]....
.L_3140:
        /*008c*/ 	.word	0x00000080


	//   ....[1]....
        /*0090*/ 	.word	0x00000b80


	//----- nvinfo : EIATTR_CRS_STACK_SIZE
	.align		4
.L_3141:
        /*0094*/ 	.byte	0x04, 0x1e
        /*0096*/ 	.short	(.L_3143 - .L_3142)
.L_3142:
        /*0098*/ 	.word	0x00000000


	//----- nvinfo : EIATTR_CBANK_PARAM_SIZE
	.align		4
.L_3143:
        /*009c*/ 	.byte	0x03, 0x19
        /*009e*/ 	.short	0x0031


	//----- nvinfo : EIATTR_PARAM_CBANK
	.align		4
        /*00a0*/ 	.byte	0x04, 0x0a
        /*00a2*/ 	.short	(.L_3145 - .L_3144)
	.align		4
.L_3144:
        /*00a4*/ 	.word	index@(.nv.constant0._ZN2at6native55_GLOBAL__N__0955718d_22_SparseCsrTensorMath_cu_868dd54534reduce_sparse_csr_dim0_cuda_kernelIN3c107complexIfEEiNS1_14ReductionAddOpIS5_EES5_EEvPT2_PKT0_lPKT_SC_lT1_)
        /*00a8*/ 	.short	0x0380
        /*00aa*/ 	.short	0x0031


	//----- nvinfo : EIATTR_SW_WAR
	.align		4
.L_3145:
        /*00ac*/ 	.byte	0x04, 0x36
        /*00ae*/ 	.short	(.L_3147 - .L_3146)
.L_3146:
        /*00b0*/ 	.word	0x00000008
.L_3147:


//--------------------- .nv.info._ZN2at6native55_GLOBAL__N__0955718d_22_SparseCsrTensorMath_cu_868dd54534reduce_sparse_csr_dim1_cuda_kernelIN3c107complexIdEElNS1_14ReductionAddOpIS5_EES5_EEvPT2_PKT_PKT0_SF_lT1_ --------------------------
	.section	.nv.info._ZN2at6native55_GLOBAL__N__0955718d_22_SparseCsrTensorMath_cu_868dd54534reduce_sparse_csr_dim1_cuda_kernelIN3c107complexIdEElNS1_14ReductionAddOpIS5_EES5_EEvPT2_PKT_PKT0_SF_lT1_,"",@"SHT_CUDA_INFO"
	.sectionflags	@""
	.align	4


	//----- nvinfo : EIATTR_CUDA_API_VERSION
	.align		4
        /*0000*/ 	.byte	0x04, 0x37
        /*0002*/ 	.short	(.L_3149 - .L_3148)
.L_3148:
        /*0004*/ 	.word	0x00000082


	//----- nvinfo : EIATTR_KPARAM_INFO
	.align		4
.L_3149:
        /*0008*/ 	.byte	0x04, 0x17
        /*000a*/ 	.short	(.L_3151 - .L_3150)
.L_3150:
        /*000c*/ 	.word	0x00000000
        /*0010*/ 	.short	0x0005
        /*0012*/ 	.short	0x0028
        /*0014*/ 	.byte	0x00, 0xf0, 0x05, 0x00


	//----- nvinfo : EIATTR_KPARAM_INFO
	.align		4
.L_3151:
        /*0018*/ 	.byte	0x04, 0x17
        /*001a*/ 	.short	(.L_3153 - .L_3152)
.L_3152:
        /*001c*/ 	.word	0x00000000
        /*0020*/ 	.short	0x0004
        /*0022*/ 	.short	0x0020
        /*0024*/ 	.byte	0x00, 0xf0, 0x21, 0x00


	//----- nvinfo : EIATTR_KPARAM_INFO
	.align		4
.L_3153:
        /*0028*/ 	.byte	0x04, 0x17
        /*002a*/ 	.short	(.L_3155 - .L_3154)
.L_3154:
        /*002c*/ 	.word	0x00000000
        /*0030*/ 	.short	0x0003
        /*0032*/ 	.short	0x0018
        /*0034*/ 	.byte	0x00, 0xf5, 0x21, 0x00


	//----- nvinfo : EIATTR_KPARAM_INFO
	.align		4
.L_3155:
        /*0038*/ 	.byte	0x04, 0x17
        /*003a*/ 	.short	(.L_3157 - .L_3156)
.L_3156:
        /*003c*/ 	.word	0x00000000
        /*0040*/ 	.short	0x0002
        /*0042*/ 	.short	0x0010
        /*0044*/ 	.byte	0x00, 0xf5, 0x21, 0x00


	//----- nvinfo : EIATTR_KPARAM_INFO
	.align		4
.L_3157:
        /*0048*/ 	.byte	0x04, 0x17
        /*004a*/ 	.short	(.L_3159 - .L_3158)
.L_3158:
        /*004c*/ 	.word	0x00000000
        /*0050*/ 	.short	0x0001
        /*0052*/ 	.short	0x0008
        /*0054*/ 	.byte	0x00, 0xf5, 0x21, 0x00


	//----- nvinfo : EIATTR_KPARAM_INFO
	.align		4
.L_3159:
        /*0058*/ 	.byte	0x04, 0x17
        /*005a*/ 	.short	(.L_3161 - .L_3160)
.L_3160:
        /*005c*/ 	.word	0x00000000
        /*0060*/ 	.short	0x0000
        /*0062*/ 	.short	0x0000
        /*0064*/ 	.byte	0x00, 0xf5, 0x21, 0x00


	//----- nvinfo : EIATTR_SPARSE_MMA_MASK
	.align		4
.L_3161:
        /*0068*/ 	.byte	0x03, 0x50
        /*006a*/ 	.short	0x0000


	//----- nvinfo : EIATTR_MAXREG_COUNT
	.align		4
        /*006c*/ 	.byte	0x03, 0x1b
        /*006e*/ 	.short	0x00ff


	//----- nvinfo : EIATTR_MERCURY_ISA_VERSION
	.align		4
        /*0070*/ 	.byte	0x03, 0x5f
        /*0072*/ 	.short	0x0101


	//----- nvinfo : EIATTR_VRC_CTA_INIT_COUNT
	.align		4
        /*0074*/ 	.byte	0x02, 0x4a
	.zero		1
	.zero		1


	//----- nvinfo : EIATTR_EXIT_INSTR_OFFSETS
	.align		4
        /*0078*/ 	.byte	0x04, 0x1c
        /*007a*/ 	.short	(.L_3163 - .L_3162)


	//   ....[0]....
.L_3162:
        /*007c*/ 	.word	0x00000080


	//   ....[1]....
        /*0080*/ 	.word	0x00000130


	//   ....[2]....
        /*0084*/ 	.word	0x00001940


	//----- nvinfo : EIATTR_CRS_STACK_SIZE
	.align		4
.L_3163:
        /*0088*/ 	.byte	0x04, 0x1e
        /*008a*/ 	.short	(.L_3165 - .L_3164)
.L_3164:
        /*008c*/ 	.word	0x00000000


	//----- nvinfo : EIATTR_CBANK_PARAM_SIZE
	.align		4
.L_3165:
        /*0090*/ 	.byte	0x03, 0x19
        /*0092*/ 	.short	0x0029


	//----- nvinfo : EIATTR_PARAM_CBANK
	.align		4
        /*0094*/ 	.byte	0x04, 0x0a
        /*0096*/ 	.short	(.L_3167 - .L_3166)
	.align		4
.L_3166:
        /*0098*/ 	.word	index@(.nv.constant0._ZN2at6native55_GLOBAL__N__0955718d_22_SparseCsrTensorMath_cu_868dd54534reduce_sparse_csr_dim1_cuda_kernelIN3c107complexIdEElNS1_14ReductionAddOpIS5_EES5_EEvPT2_PKT_PKT0_SF_lT1_)
        /*009c*/ 	.short	0x0380
        /*009e*/ 	.short	0x0029


	//----- nvinfo : EIATTR_SW_WAR
	.align		4
.L_3167:
        /*00a0*/ 	.byte	0x04, 0x36
        /*00a2*/ 	.short	(.L_3169 - .L_3168)
.L_3168:
        /*00a4*/ 	.word	0x00000008
.L_3169:


//--------------------- .nv.info._ZN2at6native55_GLOBAL__N__0955718d_22_SparseCsrTensorMath_cu_868dd54534reduce_sparse_csr_dim1_cuda_kernelIN3c107complexIdEEiNS1_14ReductionAddOpIS5_EES5_EEvPT2_PKT_PKT0_SF_lT1_ --------------------------
	.section	.nv.info._ZN2at6native55_GLOBAL__N__0955718d_22_SparseCsrTensorMath_cu_868dd54534reduce_sparse_csr_dim1_cuda_kernelIN3c107complexIdEEiNS1_14ReductionAddOpIS5_EES5_EEvPT2_PKT_PKT0_SF_lT1_,"",@"SHT_CUDA_INFO"
	.sectionflags	@""
	.align	4


	//----- nvinfo : EIATTR_CUDA_API_VERSION
	.align		4
        /*0000*/ 	.byte	0x04, 0x37
        /*0002*/ 	.short	(.L_3171 - .L_3170)
.L_3170:
        /*0004*/ 	.word	0x00000082


	//----- nvinfo : EIATTR_KPARAM_INFO
	.align		4
.L_3171:
        /*0008*/ 	.byte	0x04, 0x17
        /*000a*/ 	.short	(.L_3173 - .L_3172)
.L_3172:
        /*000c*/ 	.word	0x00000000
        /*0010*/ 	.short	0x0005
        /*0012*/ 	.short	0x0028
        /*0014*/ 	.byte	0x00, 0xf0, 0x05, 0x00


	//----- nvinfo : EIATTR_KPARAM_INFO
	.align		4
.L_3173:
        /*0018*/ 	.byte	0x04, 0x17
        /*001a*/ 	.short	(.L_3175 - .L_3174)
.L_3174:
        /*001c*/ 	.word	0x00000000
        /*0020*/ 	.short	0x0004
        /*0022*/ 	.short	0x0020
        /*0024*/ 	.byte	0x00, 0xf0, 0x21, 0x00


	//----- nvinfo : EIATTR_KPARAM_INFO
	.align		4
.L_3175:
        /*0028*/ 	.byte	0x04, 0x17
        /*002a*/ 	.short	(.L_3177 - .L_3176)
.L_3176:
        /*002c*/ 	.word	0x00000000
        /*0030*/ 	.short	0x0003
        /*0032*/ 	.short	0x0018
        /*0034*/ 	.byte	0x00, 0xf5, 0x21, 0x00


	//----- nvinfo : EIATTR_KPARAM_INFO
	.align		4
.L_3177:
        /*0038*/ 	.byte	0x04, 0x17
        /*003a*/ 	.short	(.L_3179 - .L_3178)
.L_3178:
        /*003c*/ 	.word	0x00000000
        /*0040*/ 	.short	0x0002
        /*0042*/ 	.short	0x0010
        /*0044*/ 	.byte	0x00, 0xf5, 0x21, 0x00


	//----- nvinfo : EIATTR_KPARAM_INFO
	.align		4
.L_3179:
        /*0048*/ 	.byte	0x04, 0x17
        /*004a*/ 	.short	(.L_3181 - .L_3180)
.L_3180:
        /*004c*/ 	.word	0x00000000
        /*0050*/ 	.short	0x0001
        /*0052*/ 	.short	0x0008
        /*0054*/ 	.byte	0x00, 0xf5, 0x21, 0x00


	//----- nvinfo : EIATTR_KPARAM_INFO
	.align		4
.L_3181:
        /*0058*/ 	.byte	0x04, 0x17
        /*005a*/ 	.short	(.L_3183 - .L_3182)
.L_3182:
        /*005c*/ 	.word	0x00000000
        /*0060*/ 	.short	0x0000
        /*0062*/ 	.short	0x0000
        /*0064*/ 	.byte	0x00, 0xf5, 0x21, 0x00


	//----- nvinfo : EIATTR_SPARSE_MMA_MASK
	.align		4
.L_3183:
        /*0068*/ 	.byte	0x03, 0x50
        /*006a*/ 	.short	0x0000


	//----- nvinfo : EIATTR_MAXREG_COUNT
	.align		4
        /*006c*/ 	.byte	0x03, 0x1b
        /*006e*/ 	.short	0x00ff


	//----- nvinfo : EIATTR_MERCURY_ISA_VERSION
	.align		4
        /*0070*/ 	.byte	0x03, 0x5f
        /*0072*/ 	.short	0x0101


	//----- nvinfo : EIATTR_VRC_CTA_INIT_COUNT
	.align		4
        /*0074*/ 	.byte	0x02, 0x4a
	.zero		1
	.zero		1


	//----- nvinfo : EIATTR_EXIT_INSTR_OFFSETS
	.align		4
        /*0078*/ 	.byte	0x04, 0x1c
        /*007a*/ 	.short	(.L_3185 - .L_3184)


	//   ....[0]....
.L_3184:
        /*007c*/ 	.word	0x00000080


	//   ....[1]....
        /*0080*/ 	.word	0x00000120


	//   ....[2]....
        /*0084*/ 	.word	0x000017f0


	//----- nvinfo : EIATTR_CRS_STACK_SIZE
	.align		4
.L_3185:
        /*0088*/ 	.byte	0x04, 0x1e
        /*008a*/ 	.short	(.L_3187 - .L_3186)
.L_3186:
        /*008c*/ 	.word	0x00000000


	//----- nvinfo : EIATTR_CBANK_PARAM_SIZE
	.align		4
.L_3187:
        /*0090*/ 	.byte	0x03, 0x19
        /*0092*/ 	.short	0x0029


	//----- nvinfo : EIATTR_PARAM_CBANK
	.align		4
        /*0094*/ 	.byte	0x04, 0x0a
        /*0096*/ 	.short	(.L_3189 - .L_3188)
	.align		4
.L_3188:
        /*0098*/ 	.word	index@(.nv.constant0._ZN2at6native55_GLOBAL__N__0955718d_22_SparseCsrTensorMath_cu_868dd54534reduce_sparse_csr_dim1_cuda_kernelIN3c107complexIdEEiNS1_14ReductionAddOpIS5_EES5_EEvPT2_PKT_PKT0_SF_lT1_)
        /*009c*/ 	.short	0x0380
        /*009e*/ 	.short	0x0029


	//----- nvinfo : EIATTR_SW_WAR
	.align		4
.L_3189:
        /*00a0*/ 	.byte	0x04, 0x36
        /*00a2*/ 	.short	(.L_3191 - .L_3190)
.L_3190:
        /*00a4*/ 	.word	0x00000008
.L_3191:


//--------------------- .nv.info._ZN2at6native55_GLOBAL__N__0955718d_22_SparseCsrTensorMath_cu_868dd54534reduce_sparse_csr_dim0_cuda_kernelIN3c107complexIdEElNS1_14ReductionAddOpIS5_EES5_EEvPT2_PKT0_lPKT_SC_lT1_ --------------------------
	.section	.nv.info._ZN2at6native55_GLOBAL__N__0955718d_22_SparseCsrTensorMath_cu_868dd54534reduce_sparse_csr_dim0_cuda_kernelIN3c107complexIdEElNS1_14ReductionAddOpIS5_EES5_EEvPT2_PKT0_lPKT_SC_lT1_,"",@"SHT_CUDA_INFO"
	.sectionflags	@""
	.align	4


	//----- nvinfo : EIATTR_CUDA_API_VERSION
	.align		4
        /*0000*/ 	.byte	0x04, 0x37
        /*0002*/ 	.short	(.L_3193 - .L_3192)
.L_3192:
        /*0004*/ 	.word	0x00000082


	//----- nvinfo : EIATTR_KPARAM_INFO
	.align		4
.L_3193:
        /*0008*/ 	.byte	0x04, 0x17
        /*000a*/ 	.short	(.L_3195 - .L_3194)
.L_3194:
        /*000c*/ 	.word	0x00000000
        /*0010*/ 	.short	0x0006
        /*0012*/ 	.short	0x0030
        /*0014*/ 	.byte	0x00, 0xf0, 0x05, 0x00


	//----- nvinfo : EIATTR_KPARAM_INFO
	.align		4
.L_3195:
        /*0018*/ 	.byte	0x04, 0x17
        /*001a*/ 	.short	(.L_3197 - .L_3196)
.L_3196:
        /*001c*/ 	.word	0x00000000
        /*0020*/ 	.short	0x0005
        /*0022*/ 	.short	0x0028
        /*0024*/ 	.byte	0x00, 0xf0, 0x21, 0x00


	//----- nvinfo : EIATTR_KPARAM_INFO
	.align		4
.L_3197:
        /*0028*/ 	.byte	0x04, 0x17
        /*002a*/ 	.short	(.L_3199 - .L_3198)
.L_3198:
        /*002c*/ 	.word	0x00000000
        /*0030*/ 	.short	0x0004
        /*0032*/ 	.short	0x0020
        /*0034*/ 	.byte	0x00, 0xf5, 0x21, 0x00


	//----- nvinfo : EIATTR_KPARAM_INFO
	.align		4
.L_3199:
        /*0038*/ 	.byte	0x04, 0x17
        /*003a*/ 	.short	(.L_3201 - .L_3200)
.L_3200:
        /*003c*/ 	.word	0x00000000
        /*0040*/ 	.short	0x0003
        /*0042*/ 	.short	0x0018
        /*0044*/ 	.byte	0x00, 0xf5, 0x21, 0x00


	//----- nvinfo : EIATTR_KPARAM_INFO
	.align		4
.L_3201:
        /*0048*/ 	.byte	0x04, 0x17
        /*004a*/ 	.short	(.L_3203 - .L_3202)
.L_3202:
        /*004c*/ 	.word	0x00000000
        /*0050*/ 	.short	0x0002
        /*0052*/ 	.short	0x0010
        /*0054*/ 	.byte	0x00, 0xf0, 0x21, 0x00


	//----- nvinfo : EIATTR_KPARAM_INFO
	.align		4
.L_3203:
        /*0058*/ 	.byte	0x04, 0x17
        /*005a*/ 	.short	(.L_3205 - .L_3204)
.L_3204:
        /*005c*/ 	.word	0x00000000
        /*0060*/ 	.short	0x0001
        /*0062*/ 	.short	0x0008
        /*0064*/ 	.byte	0x00, 0xf5, 0x21, 0x00


	//----- nvinfo : EIATTR_KPARAM_INFO
	.align		4
.L_3205:
        /*0068*/ 	.byte	0x04, 0x17
        /*006a*/ 	.short	(.L_3207 - .L_3206)
.L_3206:
        /*006c*/ 	.word	0x00000000
        /*0070*/ 	.short	0x0000
        /*0072*/ 	.short	0x0000
        /*0074*/ 	.byte	0x00, 0xf5, 0x21, 0x00


	//----- nvinfo : EIATTR_SPARSE_MMA_MASK
	.align		4
.L_3207:
        /*0078*/ 	.byte	0x03, 0x50
        /*007a*/ 	.short	0x0000


	//----- nvinfo : EIATTR_MAXREG_COUNT
	.align		4
        /*007c*/ 	.byte	0x03, 0x1b
        /*007e*/ 	.short	0x00ff


	//----- nvinfo : EIATTR_MERCURY_ISA_VERSION
	.align		4
        /*0080*/ 	.byte	0x03, 0x5f
        /*0082*/ 	.short	0x0101


	//----- nvinfo : EIATTR_VRC_CTA_INIT_COUNT
	.align		4
        /*0084*/ 	.byte	0x02, 0x4a
	.zero		1
	.zero		1


	//----- nvinfo : EIATTR_EXIT_INSTR_OFFSETS
	.align		4
        /*0088*/ 	.byte	0x04, 0x1c
        /*008a*/ 	.short	(.L_3209 - .L_3208)


	//   ....[0]....
.L_3208:
        /*008c*/ 	.word	0x00000080


	//   ....[1]....
        /*0090*/ 	.word	0x000012a0


	//----- nvinfo : EIATTR_CRS_STACK_SIZE
	.align		4
.L_3209:
        /*0094*/ 	.byte	0x04, 0x1e
        /*0096*/ 	.short	(.L_3211 - .L_3210)
.L_3210:
        /*0098*/ 	.word	0x00000000


	//----- nvinfo : EIATTR_CBANK_PARAM_SIZE
	.align		4
.L_3211:
        /*009c*/ 	.byte	0x03, 0x19
        /*009e*/ 	.short	0x0031


	//----- nvinfo : EIATTR_PARAM_CBANK
	.align		4
        /*00a0*/ 	.byte	0x04, 0x0a
        /*00a2*/ 	.short	(.L_3213 - .L_3212)
	.align		4
.L_3212:
        /*00a4*/ 	.word	index@(.nv.constant0._ZN2at6native55_GLOBAL__N__0955718d_22_SparseCsrTensorMath_cu_868dd54534reduce_sparse_csr_dim0_cuda_kernelIN3c107complexIdEElNS1_14ReductionAddOpIS5_EES5_EEvPT2_PKT0_lPKT_SC_lT1_)
        /*00a8*/ 	.short	0x0380
        /*00aa*/ 	.short	0x0031


	//----- nvinfo : EIATTR_SW_WAR
	.align		4
.L_3213:
        /*00ac*/ 	.byte	0x04, 0x36
        /*00ae*/ 	.short	(.L_3215 - .L_3214)
.L_3214:
        /*00b0*/ 	.word	0x00000008
.L_3215:


//--------------------- .nv.info._ZN2at6native55_GLOBAL__N__0955718d_22_SparseCsrTensorMath_cu_868dd54534reduce_sparse_csr_dim0_cuda_kernelIN3c107complexIdEEiNS1_14ReductionAddOpIS5_EES5_EEvPT2_PKT0_lPKT_SC_lT1_ --------------------------
	.section	.nv.info._ZN2at6native55_GLOBAL__N__0955718d_22_SparseCsrTensorMath_cu_868dd54534reduce_sparse_csr_dim0_cuda_kernelIN3c107complexIdEEiNS1_14ReductionAddOpIS5_EES5_EEvPT2_PKT0_lPKT_SC_lT1_,"",@"SHT_CUDA_INFO"
	.sectionflags	@""
	.align	4


	//----- nvinfo : EIATTR_CUDA_API_VERSION
	.align		4
        /*0000*/ 	.byte	0x04, 0x37
        /*0002*/ 	.short	(.L_3217 - .L_3216)
.L_3216:
        /*0004*/ 	.word	0x00000082


	//----- nvinfo : EIATTR_KPARAM_INFO
	.align		4
.L_3217:
        /*0008*/ 	.byte	0x04, 0x17
        /*000a*/ 	.short	(.L_3219 - .L_3218)
.L_3218:
        /*000c*/ 	.word	0x00000000
        /*0010*/ 	.short	0x0006
        /*0012*/ 	.short	0x0030
        /*0014*/ 	.byte	0x00, 0xf0, 0x05, 0x00


	//----- nvinfo : EIATTR_KPARAM_INFO
	.align		4
.L_3219:
        /*0018*/ 	.byte	0x04, 0x17
        /*001a*/ 	.short	(.L_3221 - .L_3220)
.L_3220:
        /*001c*/ 	.word	0x00000000
        /*0020*/ 	.short	0x0005
        /*0022*/ 	.short	0x0028
        /*0024*/ 	.byte	0x00, 0xf0, 0x21, 0x00


	//----- nvinfo : EIATTR_KPARAM_INFO
	.align		4
.L_3221:
        /*0028*/ 	.byte	0x04, 0x17
        /*002a*/ 	.short	(.L_3223 - .L_3222)
.L_3222:
        /*002c*/ 	.word	0x00000000
        /*0030*/ 	.short	0x0004
        /*0032*/ 	.short	0x0020
        /*0034*/ 	.byte	0x00, 0xf5, 0x21, 0x00


	//----- nvinfo : EIATTR_KPARAM_INFO
	.align		4
.L_3223:
        /*0038*/ 	.byte	0x04, 0x17
        /*003a*/ 	.short	(.L_3225 - .L_3224)
.L_3224:
        /*003c*/ 	.word	0x00000000
        /*0040*/ 	.short	0x0003
        /*0042*/ 	.short	0x0018
        /*0044*/ 	.byte	0x00, 0xf5, 0x21, 0x00


	//----- nvinfo : EIATTR_KPARAM_INFO
	.align		4
.L_3225:
        /*0048*/ 	.byte	0x04, 0x17
        /*004a*/ 	.short	(.L_3227 - .L_3226)
.L_3226:
        /*004c*/ 	.word	0x00000000
        /*0050*/ 	.short	0x0002
        /*0052*/ 	.short	0x0010
        /*0054*/ 	.byte	0x00, 0xf0, 0x21, 0x00


	//----- nvinfo : EIATTR_KPARAM_INFO
	.align		4
.L_3227:
        /*0058*/ 	.byte	0x04, 0x17
        /*005a*/ 	.short	(.L_3229 - .L_3228)
.L_3228:
        /*005c*/ 	.word	0x00000000
        /*0060*/ 	.short	0x0001
        /*0062*/ 	.short	0x0008
        /*0064*/ 	.byte	0x00, 0xf5, 0x21, 0x00


	//----- nvinfo : EIATTR_KPARAM_INFO
	.align		4
.L_3229:
        /*0068*/ 	.byte	0x04, 0x17
        /*006a*/ 	.short	(.L_3231 - .L_3230)
.L_3230:
        /*006c*/ 	.word	0x00000000
        /*0070*/ 	.short	0x0000
        /*0072*/ 	.short	0x0000
        /*0074*/ 	.byte	0x00, 0xf5, 0x21, 0x00


	//----- nvinfo : EIATTR_SPARSE_MMA_MASK
	.align		4
.L_3231:
        /*0078*/ 	.byte	0x03, 0x50
        /*007a*/ 	.short	0x0000


	//----- nvinfo : EIATTR_MAXREG_COUNT
	.align		4
        /*007c*/ 	.byte	0x03, 0x1b
        /*007e*/ 	.short	0x00ff


	//----- nvinfo : EIATTR_MERCURY_ISA_VERSION
	.align		4
        /*0080*/ 	.byte	0x03, 0x5f
        /*0082*/ 	.short	0x0101


	//----- nvinfo : EIATTR_VRC_CTA_INIT_COUNT
	.align		4
        /*0084*/ 	.byte	0x02, 0x4a
	.zero		1
	.zero		1


	//----- nvinfo : EIATTR_EXIT_INSTR_OFFSETS
	.align		4
        /*0088*/ 	.byte	0x04, 0x1c
        /*008a*/ 	.short	(.L_3233 - .L_3232)


	//   ....[0]....
.L_3232:
        /*008c*/ 	.word	0x00000080


	//   ....[1]....
        /*0090*/ 	.word	0x000011c0


	//----- nvinfo : EIATTR_CRS_STACK_SIZE
	.align		4
.L_3233:
        /*0094*/ 	.byte	0x04, 0x1e
        /*0096*/ 	.short	(.L_3235 - .L_3234)
.L_3234:
        /*0098*/ 	.word	0x00000000


	//----- nvinfo : EIATTR_CBANK_PARAM_SIZE
	.align		4
.L_3235:
        /*009c*/ 	.byte	0x03, 0x19
        /*009e*/ 	.short	0x0031


	//----- nvinfo : EIATTR_PARAM_CBANK
	.align		4
        /*00a0*/ 	.byte	0x04, 0x0a
        /*00a2*/ 	.short	(.L_3237 - .L_3236)
	.align		4
.L_3236:
        /*00a4*/ 	.word	index@(.nv.constant0._ZN2at6native55_GLOBAL__N__0955718d_22_SparseCsrTensorMath_cu_868dd54534reduce_sparse_csr_dim0_cuda_kernelIN3c107complexIdEEiNS1_14ReductionAddOpIS5_EES5_EEvPT2_PKT0_lPKT_SC_lT1_)
        /*00a8*/ 	.short	0x0380
        /*00aa*/ 	.short	0x0031


	//----- nvinfo : EIATTR_SW_WAR
	.align		4
.L_3237:
        /*00ac*/ 	.byte	0x04, 0x36
        /*00ae*/ 	.short	(.L_3239 - .L_3238)
.L_3238:
        /*00b0*/ 	.word	0x00000008
.L_3239:


//--------------------- .nv.info._ZN2at6native55_GLOBAL__N__0955718d_22_SparseCsrTensorMath_cu_868dd54534reduce_sparse_csr_dim1_cuda_kernelIflNS1_14ReductionAddOpIfEEfEEvPT2_PKT_PKT0_SC_lT1_ --------------------------
	.section	.nv.info._ZN2at6native55_GLOBAL__N__0955718d_22_SparseCsrTensorMath_cu_868dd54534reduce_sparse_csr_dim1_cuda_kernelIflNS1_14ReductionAddOpIfEEfEEvPT2_PKT_PKT0_SC_lT1_,"",@"SHT_CUDA_INFO"
	.sectionflags	@""
	.align	4


	//----- nvinfo : EIATTR_CUDA_API_VERSION
	.align		4
        /*0000*/ 	.byte	0x04, 0x37
        /*0002*/ 	.short	(.L_3241 - .L_3240)
.L_3240:
        /*0004*/ 	.word	0x00000082


	//----- nvinfo : EIATTR_KPARAM_INFO
	.align		4
.L_3241:
        /*0008*/ 	.byte	0x04, 0x17
        /*000a*/ 	.short	(.L_3243 - .L_3242)
.L_3242:
        /*000c*/ 	.word	0x00000000
        /*0010*/ 	.short	0x0005
        /*0012*/ 	.short	0x0028
        /*0014*/ 	.byte	0x00, 0xf0, 0x05, 0x00


	//----- nvinfo : EIATTR_KPARAM_INFO
	.align		4
.L_3243:
        /*0018*/ 	.byte	0x04, 0x17
        /*001a*/ 	.short	(.L_3245 - .L_3244)
.L_3244:
        /*001c*/ 	.word	0x00000000
        /*0020*/ 	.short	0x0004
        /*0022*/ 	.short	0x0020
        /*0024*/ 	.byte	0x00, 0xf0, 0x21, 0x00


	//----- nvinfo : EIATTR_KPARAM_INFO
	.align		4
.L_3245:
        /*0028*/ 	.byte	0x04, 0x17
        /*002a*/ 	.short	(.L_3247 - .L_3246)
.L_3246:
        /*002c*/ 	.word	0x00000000
        /*0030*/ 	.short	0x0003
        /*0032*/ 	.short	0x0018
        /*0034*/ 	.byte	0x00, 0xf5, 0x21, 0x00


	//----- nvinfo : EIATTR_KPARAM_INFO
	.align		4
.L_3247:
        /*0038*/ 	.byte	0x04, 0x17
        /*003a*/ 	.short	(.L_3249 - .L_3248)
.L_3248:
        /*003c*/ 	.word	0x00000000
        /*0040*/ 	.short	0x0002
        /*0042*/ 	.short	0x0010
        /*0044*/ 	.byte	0x00, 0xf5, 0x21, 0x00


	//----- nvinfo : EIATTR_KPARAM_INFO
	.align		4
.L_3249:
        /*0048*/ 	.byte	0x04, 0x17
        /*004a*/ 	.short	(.L_3251 - .L_3250)
.L_3250:
        /*004c*/ 	.word	0x00000000
        /*0050*/ 	.short	0x0001
        /*0052*/ 	.short	0x0008
        /*0054*/ 	.byte	0x00, 0xf5, 0x21, 0x00


	//----- nvinfo : EIATTR_KPARAM_INFO
	.align		4
.L_3251:
        /*0058*/ 	.byte	0x04, 0x17
        /*005a*/ 	.short	(.L_3253 - .L_3252)
.L_3252:
        /*005c*/ 	.word	0x00000000
        /*0060*/ 	.short	0x0000
        /*0062*/ 	.short	0x0000
        /*0064*/ 	.byte	0x00, 0xf5, 0x21, 0x00


	//----- nvinfo : EIATTR_SPARSE_MMA_MASK
	.align		4
.L_3253:
        /*0068*/ 	.byte	0x03, 0x50
        /*006a*/ 	.short	0x0000


	//----- nvinfo : EIATTR_MAXREG_COUNT
	.align		4
        /*006c*/ 	.byte	0x03, 0x1b
        /*006e*/ 	.short	0x00ff


	//----- nvinfo : EIATTR_MERCURY_ISA_VERSION
	.align		4
        /*0070*/ 	.byte	0x03, 0x5f
        /*0072*/ 	.short	0x0101


	//----- nvinfo : EIATTR_VRC_CTA_INIT_COUNT
	.align		4
        /*0074*/ 	.byte	0x02, 0x4a
	.zero		1
	.zero		1


	//----- nvinfo : EIATTR_EXIT_INSTR_OFFSETS
	.align		4
        /*0078*/ 	.byte	0x04, 0x1c
        /*007a*/ 	.short	(.L_3255 - .L_3254)


	//   ....[0]....
.L_3254:
        /*007c*/ 	.word	0x00000080


	//   ....[1]....
        /*0080*/ 	.word	0x00000130


	//   ....[2]....
        /*0084*/ 	.word	0x00000a00


	//----- nvinfo : EIATTR_CRS_STACK_SIZE
	.align		4
.L_3255:
        /*0088*/ 	.byte	0x04, 0x1e
        /*008a*/ 	.short	(.L_3257 - .L_3256)
.L_3256:
        /*008c*/ 	.word	0x00000000


	//----- nvinfo : EIATTR_CBANK_PARAM_SIZE
	.align		4
.L_3257:
        /*0090*/ 	.byte	0x03, 0x19
        /*0092*/ 	.short	0x0029


	//----- nvinfo : EIATTR_PARAM_CBANK
	.align		4
        /*0094*/ 	.byte	0x04, 0x0a
        /*0096*/ 	.short	(.L_3259 - .L_3258)
	.align		4
.L_3258:
        /*0098*/ 	.word	index@(.nv.constant0._ZN2at6native55_GLOBAL__N__0955718d_22_SparseCsrTensorMath_cu_868dd54534reduce_sparse_csr_dim1_cuda_kernelIflNS1_14ReductionAddOpIfEEfEEvPT2_PKT_PKT0_SC_lT1_)
        /*009c*/ 	.short	0x0380
        /*009e*/ 	.short	0x0029


	//----- nvinfo : EIATTR_SW_WAR
	.align		4
.L_3259:
        /*00a0*/ 	.byte	0x04, 0x36
        /*00a2*/ 	.short	(.L_3261 - .L_3260)
.L_3260:
        /*00a4*/ 	.word	0x00000008
.L_3261:


//--------------------- .nv.info._ZN2at6native55_GLOBAL__N__0955718d_22_SparseCsrTensorMath_cu_868dd54534reduce_sparse_csr_dim1_cuda_kernelIfiNS1_14ReductionAddOpIfEEfEEvPT2_PKT_PKT0_SC_lT1_ --------------------------
	.section	.nv.info._ZN2at6native55_GLOBAL__N__0955718d_22_SparseCsrTensorMath_cu_868dd54534reduce_sparse_csr_dim1_cuda_kernelIfiNS1_14ReductionAddOpIfEEfEEvPT2_PKT_PKT0_SC_lT1_,"",@"SHT_CUDA_INFO"
	.sectionflags	@""
	.align	4


	//----- nvinfo : EIATTR_CUDA_API_VERSION
	.align		4
        /*0000*/ 	.byte	0x04, 0x37
        /*0002*/ 	.short	(.L_3263 - .L_3262)
.L_3262:
        /*0004*/ 	.word	0x00000082


	//----- nvinfo : EIATTR_KPARAM_INFO
	.align		4
.L_3263:
        /*0008*/ 	.byte	0x04, 0x17
        /*000a*/ 	.short	(.L_3265 - .L_3264)
.L_3264:
        /*000c*/ 	.word	0x00000000
        /*0010*/ 	.short	0x0005
        /*0012*/ 	.short	0x0028
        /*0014*/ 	.byte	0x00, 0xf0, 0x05, 0x00


	//----- nvinfo : EIATTR_KPARAM_INFO
	.align		4
.L_3265:
        /*0018*/ 	.byte	0x04, 0x17
        /*001a*/ 	.short	(.L_3267 - .L_3266)
.L_3266:
        /*001c*/ 	.word	0x00000000
        /*0020*/ 	.short	0x0004
        /*0022*/ 	.short	0x0020
        /*0024*/ 	.byte	0x00, 0xf0, 0x21, 0x00


	//----- nvinfo : EIATTR_KPARAM_INFO
	.align		4
.L_3267:
        /*0028*/ 	.byte	0x04, 0x17
        /*002a*/ 	.short	(.L_3269 - .L_3268)
.L_3268:
        /*002c*/ 	.word	0x00000000
        /*0030*/ 	.short	0x0003
        /*0032*/ 	.short	0x0018
        /*0034*/ 	.byte	0x00, 0xf5, 0x21, 0x00


	//----- nvinfo : EIATTR_KPARAM_INFO
	.align		4
.L_3269:
        /*0038*/ 	.byte	0x04, 0x17
        /*003a*/ 	.short	(.L_3271 - .L_3270)
.L_3270:
        /*003c*/ 	.word	0x00000000
        /*0040*/ 	.short	0x0002
        /*0042*/ 	.short	0x0010
        /*0044*/ 	.byte	0x00, 0xf5, 0x21, 0x00


	//----- nvinfo : EIATTR_KPARAM_INFO
	.align		4
.L_3271:
        /*0048*/ 	.byte	0x04, 0x17
        /*004a*/ 	.short	(.L_3273 - .L_3272)
.L_3272:
        /*004c*/ 	.word	0x00000000
        /*0050*/ 	.short	0x0001
        /*0052*/ 	.short	0x0008
        /*0054*/ 	.byte	0x00, 0xf5, 0x21, 0x00


	//----- nvinfo : EIATTR_KPARAM_INFO
	.align		4
.L_3273:
        /*0058*/ 	.byte	0x04, 0x17
        /*005a*/ 	.short	(.L_3275 - .L_3274)
.L_3274:
        /*005c*/ 	.word	0x00000000
        /*0060*/ 	.short	0x0000
        /*0062*/ 	.short	0x0000
        /*0064*/ 	.byte	0x00, 0xf5, 0x21, 0x00


	//----- nvinfo : EIATTR_SPARSE_MMA_MASK
	.align		4
.L_3275:
        /*0068*/ 	.byte	0x03, 0x50
        /*006a*/ 	.short	0x0000


	//----- nvinfo : EIATTR_MAXREG_COUNT
	.align		4
        /*006c*/ 	.byte	0x03, 0x1b
        /*006e*/ 	.short	0x00ff


	//----- nvinfo : EIATTR_MERCURY_ISA_VERSION
	.align		4
        /*0070*/ 	.byte	0x03, 0x5f
        /*0072*/ 	.short	0x0101


	//----- nvinfo : EIATTR_VRC_CTA_INIT_COUNT
	.align		4
        /*0074*/ 	.byte	0x02, 0x4a
	.zero		1
	.zero		1


	//----- nvinfo : EIATTR_EXIT_INSTR_OFFSETS
	.align		4
        /*0078*/ 	.byte	0x04, 0x1c
        /*007a*/ 	.short	(.L_3277 - .L_3276)


	//   ....[0]....
.L_3276:
        /*007c*/ 	.word	0x00000080


	//   ....[1]....
        /*0080*/ 	.word	0x00000120


	//   ....[2]....
        /*0084*/ 	.word	0x00000890


	//----- nvinfo : EIATTR_CRS_STACK_SIZE
	.align		4
.L_3277:
        /*0088*/ 	.byte	0x04, 0x1e
        /*008a*/ 	.short	(.L_3279 - .L_3278)
.L_3278:
        /*008c*/ 	.word	0x00000000


	//----- nvinfo : EIATTR_CBANK_PARAM_SIZE
	.align		4
.L_3279:
        /*0090*/ 	.byte	0x03, 0x19
        /*0092*/ 	.short	0x0029


	//----- nvinfo : EIATTR_PARAM_CBANK
	.align		4
        /*0094*/ 	.byte	0x04, 0x0a
        /*0096*/ 	.short	(.L_3281 - .L_3280)
	.align		4
.L_3280:
        /*0098*/ 	.word	index@(.nv.constant0._ZN2at6native55_GLOBAL__N__0955718d_22_SparseCsrTensorMath_cu_868dd54534reduce_sparse_csr_dim1_cuda_kernelIfiNS1_14ReductionAddOpIfEEfEEvPT2_PKT_PKT0_SC_lT1_)
        /*009c*/ 	.short	0x0380
        /*009e*/ 	.short	0x0029


	//----- nvinfo : EIATTR_SW_WAR
	.align		4
.L_3281:
        /*00a0*/ 	.byte	0x04, 0x36
        /*00a2*/ 	.short	(.L_3283 - .L_3282)
.L_3282:
        /*00a4*/ 	.word	0x00000008
.L_3283:


//--------------------- .nv.info._ZN2at6native55_GLOBAL__N__0955718d_22_SparseCsrTensorMath_cu_868dd54534reduce_sparse_csr_dim0_cuda_kernelIflNS1_14ReductionAddOpIfEEfEEvPT2_PKT0_lPKT_S9_lT1_ --------------------------
	.section	.nv.info._ZN2at6native55_GLOBAL__N__0955718d_22_SparseCsrTensorMath_cu_868dd54534reduce_sparse_csr_dim0_cuda_kernelIflNS1_14ReductionAddOpIfEEfEEvPT2_PKT0_lPKT_S9_lT1_,"",@"SHT_CUDA_INFO"
	.sectionflags	@""
	.align	4


	//----- nvinfo : EIATTR_CUDA_API_VERSION
	.align		4
        /*0000*/ 	.byte	0x04, 0x37
        /*0002*/ 	.short	(.L_3285 - .L_3284)
.L_3284:
        /*0004*/ 	.word	0x00000082


	//----- nvinfo : EIATTR_KPARAM_INFO
	.align		4
.L_3285:
        /*0008*/ 	.byte	0x04, 0x17
        /*000a*/ 	.short	(.L_3287 - .L_3286)
.L_3286:
        /*000c*/ 	.word	0x00000000
        /*0010*/ 	.short	0x0006
        /*0012*/ 	.short	0x0030
        /*0014*/ 	.byte	0x00, 0xf0, 0x05, 0x00


	//----- nvinfo : EIATTR_KPARAM_INFO
	.align		4
.L_3287:
        /*0018*/ 	.byte	0x04, 0x17
        /*001a*/ 	.short	(.L_3289 - .L_3288)
.L_3288:
        /*001c*/ 	.word	0x00000000
        /*0020*/ 	.short	0x0005
        /*0022*/ 	.short	0x0028
        /*0024*/ 	.byte	0x00, 0xf0, 0x21, 0x00


	//----- nvinfo : EIATTR_KPARAM_INFO
	.align		4
.L_3289:
        /*0028*/ 	.byte	0x04, 0x17
        /*002a*/ 	.short	(.L_3291 - .L_3290)
.L_3290:
        /*002c*/ 	.word	0x00000000
        /*0030*/ 	.short	0x0004
        /*0032*/ 	.short	0x0020
        /*0034*/ 	.byte	0x00, 0xf5, 0x21, 0x00


	//----- nvinfo : EIATTR_KPARAM_INFO
	.align		4
.L_3291:
        /*0038*/ 	.byte	0x04, 0x17
        /*003a*/ 	.short	(.L_3293 - .L_3292)
.L_3292:
        /*003c*/ 	.word	0x00000000
        /*0040*/ 	.short	0x0003
        /*0042*/ 	.short	0x0018
        /*0044*/ 	.byte	0x00, 0xf5, 0x21, 0x00


	//----- nvinfo : EIATTR_KPARAM_INFO
	.align		4
.L_3293:
        /*0048*/ 	.byte	0x04, 0x17
        /*004a*/ 	.short	(.L_3295 - .L_3294)
.L_3294:
        /*004c*/ 	.word	0x00000000
        /*0050*/ 	.short	0x0002
        /*0052*/ 	.short	0x0010
        /*0054*/ 	.byte	0x00, 0xf0, 0x21, 0x00


	//----- nvinfo : EIATTR_KPARAM_INFO
	.align		4
.L_3295:
        /*0058*/ 	.byte	0x04, 0x17
        /*005a*/ 	.short	(.L_3297 - .L_3296)
.L_3296:
        /*005c*/ 	.word	0x00000000
        /*0060*/ 	.short	0x0001
        /*0062*/ 	.short	0x0008
        /*0064*/ 	.byte	0x00, 0xf5, 0x21, 0x00


	//----- nvinfo : EIATTR_KPARAM_INFO
	.align		4
.L_3297:
        /*0068*/ 	.byte	0x04, 0x17
        /*006a*/ 	.short	(.L_3299 - .L_3298)
.L_3298:
        /*006c*/ 	.word	0x00000000
        /*0070*/ 	.short	0x0000
        /*0072*/ 	.short	0x0000
        /*0074*/ 	.byte	0x00, 0xf5, 0x21, 0x00


	//----- nvinfo : EIATTR_SPARSE_MMA_MASK
	.align		4
.L_3299:
        /*0078*/ 	.byte	0x03, 0x50
        /*007a*/ 	.short	0x0000


	//----- nvinfo : EIATTR_MAXREG_COUNT
	.align		4
        /*007c*/ 	.byte	0x03, 0x1b
        /*007e*/ 	.short	0x00ff


	//----- nvinfo : EIATTR_MERCURY_ISA_VERSION
	.align		4
        /*0080*/ 	.byte	0x03, 0x5f
        /*0082*/ 	.short	0x0101


	//----- nvinfo : EIATTR_VRC_CTA_INIT_COUNT
	.align		4
        /*0084*/ 	.byte	0x02, 0x4a
	.zero		1
	.zero		1


	//----- nvinfo : EIATTR_EXIT_INSTR_OFFSETS
	.align		4
        /*0088*/ 	.byte	0x04, 0x1c
        /*008a*/ 	.short	(.L_3301 - .L_3300)


	//   ....[0]....
.L_3300:
        /*008c*/ 	.word	0x00000080


	//   ....[1]....
        /*0090*/ 	.word	0x00001070


	//----- nvinfo : EIATTR_CBANK_PARAM_SIZE
	.align		4
.L_3301:
        /*0094*/ 	.byte	0x03, 0x19
        /*0096*/ 	.short	0x0031


	//----- nvinfo : EIATTR_PARAM_CBANK
	.align		4
        /*0098*/ 	.byte	0x04, 0x0a
        /*009a*/ 	.short	(.L_3303 - .L_3302)
	.align		4
.L_3302:
        /*009c*/ 	.word	index@(.nv.constant0._ZN2at6native55_GLOBAL__N__0955718d_22_SparseCsrTensorMath_cu_868dd54534reduce_sparse_csr_dim0_cuda_kernelIflNS1_14ReductionAddOpIfEEfEEvPT2_PKT0_lPKT_S9_lT1_)
        /*00a0*/ 	.short	0x0380
        /*00a2*/ 	.short	0x0031


	//----- nvinfo : EIATTR_SW_WAR
	.align		4
.L_3303:
        /*00a4*/ 	.byte	0x04, 0x36
        /*00a6*/ 	.short	(.L_3305 - .L_3304)
.L_3304:
        /*00a8*/ 	.word	0x00000008
.L_3305:


//--------------------- .nv.info._ZN2at6native55_GLOBAL__N__0955718d_22_SparseCsrTensorMath_cu_868dd54534reduce_sparse_csr_dim0_cuda_kernelIfiNS1_14ReductionAddOpIfEEfEEvPT2_PKT0_lPKT_S9_lT1_ --------------------------
	.section	.nv.info._ZN2at6native55_GLOBAL__N__0955718d_22_SparseCsrTensorMath_cu_868dd54534reduce_sparse_csr_dim0_cuda_kernelIfiNS1_14ReductionAddOpIfEEfEEvPT2_PKT0_lPKT_S9_lT1_,"",@"SHT_CUDA_INFO"
	.sectionflags	@""
	.align	4


	//----- nvinfo : EIATTR_CUDA_API_VERSION
	.align		4
        /*0000*/ 	.byte	0x04, 0x37
        /*0002*/ 	.short	(.L_3307 - .L_3306)
.L_3306:
        /*0004*/ 	.word	0x00000082


	//----- nvinfo : EIATTR_KPARAM_INFO
	.align		4
.L_3307:
        /*0008*/ 	.byte	0x04, 0x17
        /*000a*/ 	.short	(.L_3309 - .L_3308)
.L_3308:
        /*000c*/ 	.word	0x00000000
        /*0010*/ 	.short	0x0006
        /*0012*/ 	.short	0x0030
        /*0014*/ 	.byte	0x00, 0xf0, 0x05, 0x00


	//----- nvinfo : EIATTR_KPARAM_INFO
	.align		4
.L_3309:
        /*0018*/ 	.byte	0x04, 0x17
        /*001a*/ 	.short	(.L_3311 - .L_3310)
.L_3310:
        /*001c*/ 	.word	0x00000000
        /*0020*/ 	.short	0x0005
        /*0022*/ 	.short	0x0028
        /*0024*/ 	.byte	0x00, 0xf0, 0x21, 0x00


	//----- nvinfo : EIATTR_KPARAM_INFO
	.align		4
.L_3311:
        /*0028*/ 	.byte	0x04, 0x17
        /*002a*/ 	.short	(.L_3313 - .L_3312)
.L_3312:
        /*002c*/ 	.word	0x00000000
        /*0030*/ 	.short	0x0004
        /*0032*/ 	.short	0x0020
        /*0034*/ 	.byte	0x00, 0xf5, 0x21, 0x00


	//----- nvinfo : EIATTR_KPARAM_INFO
	.align		4
.L_3313:
        /*0038*/ 	.byte	0x04, 0x17
        /*003a*/ 	.short	(.L_3315 - .L_3314)
.L_3314:
        /*003c*/ 	.word	0x00000000
        /*0040*/ 	.short	0x0003
        /*0042*/ 	.short	0x0018
        /*0044*/ 	.byte	0x00, 0xf5, 0x21, 0x00


	//----- nvinfo : EIATTR_KPARAM_INFO
	.align		4
.L_3315:
        /*0048*/ 	.byte	0x04, 0x17
        /*004a*/ 	.short	(.L_3317 - .L_3316)
.L_3316:
        /*004c*/ 	.word	0x00000000
        /*0050*/ 	.short	0x0002
        /*0052*/ 	.short	0x0010
        /*0054*/ 	.byte	0x00, 0xf0, 0x21, 0x00


	//----- nvinfo : EIATTR_KPARAM_INFO
	.align		4
.L_3317:
        /*0058*/ 	.byte	0x04, 0x17
        /*005a*/ 	.short	(.L_3319 - .L_3318)
.L_3318:
        /*005c*/ 	.word	0x00000000
        /*0060*/ 	.short	0x0001
        /*0062*/ 	.short	0x0008
        /*0064*/ 	.byte	0x00, 0xf5, 0x21, 0x00


	//----- nvinfo : EIATTR_KPARAM_INFO
	.align		4
.L_3319:
        /*0068*/ 	.byte	0x04, 0x17
        /*006a*/ 	.short	(.L_3321 - .L_3320)
.L_3320:
        /*006c*/ 	.word	0x00000000
        /*0070*/ 	.short	0x0000
        /*0072*/ 	.short	0x0000
        /*0074*/ 	.byte	0x00, 0xf5, 0x21, 0x00


	//----- nvinfo : EIATTR_SPARSE_MMA_MASK
	.align		4
.L_3321:
        /*0078*/ 	.byte	0x03, 0x50
        /*007a*/ 	.short	0x0000


	//----- nvinfo : EIATTR_MAXREG_COUNT
	.align		4
        /*007c*/ 	.byte	0x03, 0x1b
        /*007e*/ 	.short	0x00ff


	//----- nvinfo : EIATTR_MERCURY_ISA_VERSION
	.align		4
        /*0080*/ 	.byte	0x03, 0x5f
        /*0082*/ 	.short	0x0101


	//----- nvinfo : EIATTR_VRC_CTA_INIT_COUNT
	.align		4
        /*0084*/ 	.byte	0x02, 0x4a
	.zero		1
	.zero		1


	//----- nvinfo : EIATTR_EXIT_INSTR_OFFSETS
	.align		4
        /*0088*/ 	.byte	0x04, 0x1c
        /*008a*/ 	.short	(.L_3323 - .L_3322)


	//   ....[0]....
.L_3322:
        /*008c*/ 	.word	0x00000080


	//   ....[1]....
        /*0090*/ 	.word	0x00000f10


	//----- nvinfo : EIATTR_CBANK_PARAM_SIZE
	.align		4
.L_3323:
        /*0094*/ 	.byte	0x03, 0x19
        /*0096*/ 	.short	0x0031


	//----- nvinfo : EIATTR_PARAM_CBANK
	.align		4
        /*0098*/ 	.byte	0x04, 0x0a
        /*009a*/ 	.short	(.L_3325 - .L_3324)
	.align		4
.L_3324:
        /*009c*/ 	.word	index@(.nv.constant0._ZN2at6native55_GLOBAL__N__0955718d_22_SparseCsrTensorMath_cu_868dd54534reduce_sparse_csr_dim0_cuda_kernelIfiNS1_14ReductionAddOpIfEEfEEvPT2_PKT0_lPKT_S9_lT1_)
        /*00a0*/ 	.short	0x0380
        /*00a2*/ 	.short	0x0031


	//----- nvinfo : EIATTR_SW_WAR
	.align		4
.L_3325:
        /*00a4*/ 	.byte	0x04, 0x36
        /*00a6*/ 	.short	(.L_3327 - .L_3326)
.L_3326:
        /*00a8*/ 	.word	0x00000008
.L_3327:


//--------------------- .nv.info._ZN2at6native55_GLOBAL__N__0955718d_22_SparseCsrTensorMath_cu_868dd54534reduce_sparse_csr_dim1_cuda_kernelIdlNS1_14ReductionAddOpIdEEdEEvPT2_PKT_PKT0_SC_lT1_ --------------------------
	.section	.nv.info._ZN2at6native55_GLOBAL__N__0955718d_22_SparseCsrTensorMath_cu_868dd54534reduce_sparse_csr_dim1_cuda_kernelIdlNS1_14ReductionAddOpIdEEdEEvPT2_PKT_PKT0_SC_lT1_,"",@"SHT_CUDA_INFO"
	.sectionflags	@""
	.align	4


	//----- nvinfo : EIATTR_CUDA_API_VERSION
	.align		4
        /*0000*/ 	.byte	0x04, 0x37
        /*0002*/ 	.short	(.L_3329 - .L_3328)
.L_3328:
        /*0004*/ 	.word	0x00000082


	//----- nvinfo : EIATTR_KPARAM_INFO
	.align		4
.L_3329:
        /*0008*/ 	.byte	0x04, 0x17
        /*000a*/ 	.short	(.L_3331 - .L_3330)
.L_3330:
        /*000c*/ 	.word	0x00000000
        /*0010*/ 	.short	0x0005
        /*0012*/ 	.short	0x0028
        /*0014*/ 	.byte	0x00, 0xf0, 0x05, 0x00


	//----- nvinfo : EIATTR_KPARAM_INFO
	.align		4
.L_3331:
        /*0018*/ 	.byte	0x04, 0x17
        /*001a*/ 	.short	(.L_3333 - .L_3332)
.L_3332:
        /*001c*/ 	.word	0x00000000
        /*0020*/ 	.short	0x0004
        /*0022*/ 	.short	0x0020
        /*0024*/ 	.byte	0x00, 0xf0, 0x21, 0x00


	//----- nvinfo : EIATTR_KPARAM_INFO
	.align		4
.L_3333:
        /*0028*/ 	.byte	0x04, 0x17
        /*002a*/ 	.short	(.L_3335 - .L_3334)
.L_3334:
        /*002c*/ 	.word	0x00000000
        /*0030*/ 	.short	0x0003
        /*0032*/ 	.short	0x0018
        /*0034*/ 	.byte	0x00, 0xf5, 0x21, 0x00


	//----- nvinfo : EIATTR_KPARAM_INFO
	.align		4
.L_3335:
        /*0038*/ 	.byte	0x04, 0x17
        /*003a*/ 	.short	(.L_3337 - .L_3336)
.L_3336:
        /*003c*/ 	.word	0x00000000
        /*0040*/ 	.short	0x0002
        /*0042*/ 	.short	0x0010
        /*0044*/ 	.byte	0x00, 0xf5, 0x21, 0x00


	//----- nvinfo : EIATTR_KPARAM_INFO
	.align		4
.L_3337:
        /*0048*/ 	.byte	0x04, 0x17
        /*004a*/ 	.short	(.L_3339 - .L_3338)
.L_3338:
        /*004c*/ 	.word	0x00000000
        /*0050*/ 	.short	0x0001
        /*0052*/ 	.short	0x0008
        /*0054*/ 	.byte	0x00, 0xf5, 0x21, 0x00


	//----- nvinfo : EIATTR_KPARAM_INFO
	.align		4
.L_3339:
        /*0058*/ 	.byte	0x04, 0x17
        /*005a*/ 	.short	(.L_3341 - .L_3340)
.L_3340:
        /*005c*/ 	.word	0x00000000
        /*0060*/ 	.short	0x0000
        /*0062*/ 	.short	0x0000
        /*0064*/ 	.byte	0x00, 0xf5, 0x21, 0x00


	//----- nvinfo : EIATTR_SPARSE_MMA_MASK
	.align		4
.L_3341:
        /*0068*/ 	.byte	0x03, 0x50
        /*006a*/ 	.short	0x0000


	//----- nvinfo : EIATTR_MAXREG_COUNT
	.align		4
        /*006c*/ 	.byte	0x03, 0x1b
        /*006e*/ 	.short	0x00ff


	//----- nvinfo : EIATTR_MERCURY_ISA_VERSION
	.align		4
        /*0070*/ 	.byte	0x03, 0x5f
        /*0072*/ 	.short	0x0101


	//----- nvinfo : EIATTR_VRC_CTA_INIT_COUNT
	.align		4
        /*0074*/ 	.byte	0x02, 0x4a
	.zero		1
	.zero		1


	//----- nvinfo : EIATTR_EXIT_INSTR_OFFSETS
	.align		4
        /*0078*/ 	.byte	0x04, 0x1c
        /*007a*/ 	.short	(.L_3343 - .L_3342)


	//   ....[0]....
.L_3342:
        /*007c*/ 	.word	0x00000080


	//   ....[1]....
        /*0080*/ 	.word	0x00000130


	//   ....[2]....
        /*0084*/ 	.word	0x00001030


	//----- nvinfo : EIATTR_CRS_STACK_SIZE
	.align		4
.L_3343:
        /*0088*/ 	.byte	0x04, 0x1e
        /*008a*/ 	.short	(.L_3345 - .L_3344)
.L_3344:
        /*008c*/ 	.word	0x00000000


	//----- nvinfo : EIATTR_CBANK_PARAM_SIZE
	.align		4
.L_3345:
        /*0090*/ 	.byte	0x03, 0x19
        /*0092*/ 	.short	0x0029


	//----- nvinfo : EIATTR_PARAM_CBANK
	.align		4
        /*0094*/ 	.byte	0x04, 0x0a
        /*0096*/ 	.short	(.L_3347 - .L_3346)
	.align		4
.L_3346:
        /*0098*/ 	.word	index@(.nv.constant0._ZN2at6native55_GLOBAL__N__0955718d_22_SparseCsrTensorMath_cu_868dd54534reduce_sparse_csr_dim1_cuda_kernelIdlNS1_14ReductionAddOpIdEEdEEvPT2_PKT_PKT0_SC_lT1_)
        /*009c*/ 	.short	0x0380
        /*009e*/ 	.short	0x0029


	//----- nvinfo : EIATTR_SW_WAR
	.align		4
.L_3347:
        /*00a0*/ 	.byte	0x04, 0x36
        /*00a2*/ 	.short	(.L_3349 - .L_3348)
.L_3348:
        /*00a4*/ 	.word	0x00000008
.L_3349:


//--------------------- .nv.info._ZN2at6native55_GLOBAL__N__0955718d_22_SparseCsrTensorMath_cu_868dd54534reduce_sparse_csr_dim1_cuda_kernelIdiNS1_14ReductionAddOpIdEEdEEvPT2_PKT_PKT0_SC_lT1_ --------------------------
	.section	.nv.info._ZN2at6native55_GLOBAL__N__0955718d_22_SparseCsrTensorMath_cu_868dd54534reduce_sparse_csr_dim1_cuda_kernelIdiNS1_14ReductionAddOpIdEEdEEvPT2_PKT_PKT0_SC_lT1_,"",@"SHT_CUDA_INFO"
	.sectionflags	@""
	.align	4


	//----- nvinfo : EIATTR_CUDA_API_VERSION
	.align		4
        /*0000*/ 	.byte	0x04, 0x37
        /*0002*/ 	.short	(.L_3351 - .L_3350)
.L_3350:
        /*0004*/ 	.word	0x00000082


	//----- nvinfo : EIATTR_KPARAM_INFO
	.align		4
.L_3351:
        /*0008*/ 	.byte	0x04, 0x17
        /*000a*/ 	.short	(.L_3353 - .L_3352)
.L_3352:
        /*000c*/ 	.word	0x00000000
        /*0010*/ 	.short	0x0005
        /*0012*/ 	.short	0x0028
        /*0014*/ 	.byte	0x00, 0xf0, 0x05, 0x00


	//----- nvinfo : EIATTR_KPARAM_INFO
	.align		4
.L_3353:
        /*0018*/ 	.byte	0x04, 0x17
        /*001a*/ 	.short	(.L_3355 - .L_3354)
.L_3354:
        /*001c*/ 	.word	0x00000000
        /*0020*/ 	.short	0x0004
        /*0022*/ 	.short	0x0020
        /*0024*/ 	.byte	0x00, 0xf0, 0x21, 0x00


	//----- nvinfo : EIATTR_KPARAM_INFO
	.align		4
.L_3355:
        /*0028*/ 	.byte	0x04, 0x17
        /*002a*/ 	.short	(.L_3357 - .L_3356)
.L_3356:
        /*002c*/ 	.word	0x00000000
        /*0030*/ 	.short	0x0003
        /*0032*/ 	.short	0x0018
        /*0034*/ 	.byte	0x00, 0xf5, 0x21, 0x00


	//----- nvinfo : EIATTR_KPARAM_INFO
	.align		4
.L_3357:
        /*0038*/ 	.byte	0x04, 0x17
        /*003a*/ 	.short	(.L_3359 - .L_3358)
.L_3358:
        /*003c*/ 	.word	0x00000000
        /*0040*/ 	.short	0x0002
        /*0042*/ 	.short	0x0010
        /*0044*/ 	.byte	0x00, 0xf5, 0x21, 0x00


	//----- nvinfo : EIATTR_KPARAM_INFO
	.align		4
.L_3359:
        /*0048*/ 	.byte	0x04, 0x17
        /*004a*/ 	.short	(.L_3361 - .L_3360)
.L_3360:
        /*004c*/ 	.word	0x00000000
        /*0050*/ 	.short	0x0001
        /*0052*/ 	.short	0x0008
        /*0054*/ 	.byte	0x00, 0xf5, 0x21, 0x00


	//----- nvinfo : EIATTR_KPARAM_INFO
	.align		4
.L_3361:
        /*0058*/ 	.byte	0x04, 0x17
        /*005a*/ 	.short	(.L_3363 - .L_3362)
.L_3362:
        /*005c*/ 	.word	0x00000000
        /*0060*/ 	.short	0x0000
        /*0062*/ 	.short	0x0000
        /*0064*/ 	.byte	0x00, 0xf5, 0x21, 0x00


	//----- nvinfo : EIATTR_SPARSE_MMA_MASK
	.align		4
.L_3363:
        /*0068*/ 	.byte	0x03, 0x50
        /*006a*/ 	.short	0x0000


	//----- nvinfo : EIATTR_MAXREG_COUNT
	.align		4
        /*006c*/ 	.byte	0x03, 0x1b
        /*006e*/ 	.short	0x00ff


	//----- nvinfo : EIATTR_MERCURY_ISA_VERSION
	.align		4
        /*0070*/ 	.byte	0x03, 0x5f
        /*0072*/ 	.short	0x0101


	//----- nvinfo : EIATTR_VRC_CTA_INIT_COUNT
	.align		4
        /*0074*/ 	.byte	0x02, 0x4a
	.zero		1
	.zero		1


	//----- nvinfo : EIATTR_EXIT_INSTR_OFFSETS
	.align		4
        /*0078*/ 	.byte	0x04, 0x1c
        /*007a*/ 	.short	(.L_3365 - .L_3364)


	//   ....[0]....
.L_3364:
        /*007c*/ 	.word	0x00000080


	//   ....[1]....
        /*0080*/ 	.word	0x00000120


	//   ....[2]....
        /*0084*/ 	.word	0x00000ec0


	//----- nvinfo : EIATTR_CRS_STACK_SIZE
	.align		4
.L_3365:
        /*0088*/ 	.byte	0x04, 0x1e
        /*008a*/ 	.short	(.L_3367 - .L_3366)
.L_3366:
        /*008c*/ 	.word	0x00000000


	//----- nvinfo : EIATTR_CBANK_PARAM_SIZE
	.align		4
.L_3367:
        /*0090*/ 	.byte	0x03, 0x19
        /*0092*/ 	.short	0x0029


	//----- nvinfo : EIATTR_PARAM_CBANK
	.align		4
        /*0094*/ 	.byte	0x04, 0x0a
        /*0096*/ 	.short	(.L_3369 - .L_3368)
	.align		4
.L_3368:
        /*0098*/ 	.word	index@(.nv.constant0._ZN2at6native55_GLOBAL__N__0955718d_22_SparseCsrTensorMath_cu_868dd54534reduce_sparse_csr_dim1_cuda_kernelIdiNS1_14ReductionAddOpIdEEdEEvPT2_PKT_PKT0_SC_lT1_)
        /*009c*/ 	.short	0x0380
        /*009e*/ 	.short	0x0029


	//----- nvinfo : EIATTR_SW_WAR
	.align		4
.L_3369:
        /*00a0*/ 	.byte	0x04, 0x36
        /*00a2*/ 	.short	(.L_3371 - .L_3370)
.L_3370:
        /*00a4*/ 	.word	0x00000008
.L_3371:


//--------------------- .nv.info._ZN2at6native55_GLOBAL__N__0955718d_22_SparseCsrTensorMath_cu_868dd54534reduce_sparse_csr_dim0_cuda_kernelIdlNS1_14ReductionAddOpIdEEdEEvPT2_PKT0_lPKT_S9_lT1_ --------------------------
	.section	.nv.info._ZN2at6native55_GLOBAL__N__0955718d_22_SparseCsrTensorMath_cu_868dd54534reduce_sparse_csr_dim0_cuda_kernelIdlNS1_14ReductionAddOpIdEEdEEvPT2_PKT0_lPKT_S9_lT1_,"",@"SHT_CUDA_INFO"
	.sectionflags	@""
	.align	4


	//----- nvinfo : EIATTR_CUDA_API_VERSION
	.align		4
        /*0000*/ 	.byte	0x04, 0x37
        /*0002*/ 	.short	(.L_3373 - .L_3372)
.L_3372:
        /*0004*/ 	.word	0x00000082


	//----- nvinfo : EIATTR_KPARAM_INFO
	.align		4
.L_3373:
        /*0008*/ 	.byte	0x04, 0x17
        /*000a*/ 	.short	(.L_3375 - .L_3374)
.L_3374:
        /*000c*/ 	.word	0x00000000
        /*0010*/ 	.short	0x0006
        /*0012*/ 	.short	0x0030
        /*0014*/ 	.byte	0x00, 0xf0, 0x05, 0x00


	//----- nvinfo : EIATTR_KPARAM_INFO
	.align		4
.L_3375:
        /*0018*/ 	.byte	0x04, 0x17
        /*001a*/ 	.short	(.L_3377 - .L_3376)
.L_3376:
        /*001c*/ 	.word	0x00000000
        /*0020*/ 	.short	0x0005
        /*0022*/ 	.short	0x0028
        /*0024*/ 	.byte	0x00, 0xf0, 0x21, 0x00


	//----- nvinfo : EIATTR_KPARAM_INFO
	.align		4
.L_3377:
        /*0028*/ 	.byte	0x04, 0x17
        /*002a*/ 	.short	(.L_3379 - .L_3378)
.L_3378:
        /*002c*/ 	.word	0x00000000
        /*0030*/ 	.short	0x0004
        /*0032*/ 	.short	0x0020
        /*0034*/ 	.byte	0x00, 0xf5, 0x21, 0x00


	//----- nvinfo : EIATTR_KPARAM_INFO
	.align		4
.L_3379:
        /*0038*/ 	.byte	0x04, 0x17
        /*003a*/ 	.short	(.L_3381 - .L_3380)
.L_3380:
        /*003c*/ 	.word	0x00000000
        /*0040*/ 	.short	0x0003
        /*0042*/ 	.short	0x0018
        /*0044*/ 	.byte	0x00, 0xf5, 0x21, 0x00


	//----- nvinfo : EIATTR_KPARAM_INFO
	.align		4
.L_3381:
        /*0048*/ 	.byte	0x04, 0x17
        /*004a*/ 	.short	(.L_3383 - .L_3382)
.L_3382:
        /*004c*/ 	.word	0x00000000
        /*0050*/ 	.short	0x0002
        /*0052*/ 	.short	0x0010
        /*0054*/ 	.byte	0x00, 0xf0, 0x21, 0x00


	//----- nvinfo : EIATTR_KPARAM_INFO
	.align		4
.L_3383:
        /*0058*/ 	.byte	0x04, 0x17
        /*005a*/ 	.short	(.L_3385 - .L_3384)
.L_3384:
        /*005c*/ 	.word	0x00000000
        /*0060*/ 	.short	0x0001
        /*0062*/ 	.short	0x0008
        /*0064*/ 	.byte	0x00, 0xf5, 0x21, 0x00


	//----- nvinfo : EIATTR_KPARAM_INFO
	.align		4
.L_3385:
        /*0068*/ 	.byte	0x04, 0x17
        /*006a*/ 	.short	(.L_3387 - .L_3386)
.L_3386:
        /*006c*/ 	.word	0x00000000
        /*0070*/ 	.short	0x0000
        /*0072*/ 	.short	0x0000
        /*0074*/ 	.byte	0x00, 0xf5, 0x21, 0x00


	//----- nvinfo : EIATTR_SPARSE_MMA_MASK
	.align		4
.L_3387:
        /*0078*/ 	.byte	0x03, 0x50
        /*007a*/ 	.short	0x0000


	//----- nvinfo : EIATTR_MAXREG_COUNT
	.align		4
        /*007c*/ 	.byte	0x03, 0x1b
        /*007e*/ 	.short	0x00ff


	//----- nvinfo : EIATTR_MERCURY_ISA_VERSION
	.align		4
        /*0080*/ 	.byte	0x03, 0x5f
        /*0082*/ 	.short	0x0101


	//----- nvinfo : EIATTR_VRC_CTA_INIT_COUNT
	.align		4
        /*0084*/ 	.byte	0x02, 0x4a
	.zero		1
	.zero		1


	//----- nvinfo : EIATTR_EXIT_INSTR_OFFSETS
	.align		4
        /*0088*/ 	.byte	0x04, 0x1c
        /*008a*/ 	.short	(.L_3389 - .L_3388)


	//   ....[0]....
.L_3388:
        /*008c*/ 	.word	0x00000080


	//   ....[1]....
        /*0090*/ 	.word	0x00001650


	//----- nvinfo : EIATTR_CBANK_PARAM_SIZE
	.align		4
.L_3389:
        /*0094*/ 	.byte	0x03, 0x19
        /*0096*/ 	.short	0x0031


	//----- nvinfo : EIATTR_PARAM_CBANK
	.align		4
        /*0098*/ 	.byte	0x04, 0x0a
        /*009a*/ 	.short	(.L_3391 - .L_3390)
	.align		4
.L_3390:
        /*009c*/ 	.word	index@(.nv.constant0._ZN2at6native55_GLOBAL__N__0955718d_22_SparseCsrTensorMath_cu_868dd54534reduce_sparse_csr_dim0_cuda_kernelIdlNS1_14ReductionAddOpIdEEdEEvPT2_PKT0_lPKT_S9_lT1_)
        /*00a0*/ 	.short	0x0380
        /*00a2*/ 	.short	0x0031


	//----- nvinfo : EIATTR_SW_WAR
	.align		4
.L_3391:
        /*00a4*/ 	.byte	0x04, 0x36
        /*00a6*/ 	.short	(.L_3393 - .L_3392)
.L_3392:
        /*00a8*/ 	.word	0x00000008
.L_3393:


//--------------------- .nv.info._ZN2at6native55_GLOBAL__N__0955718d_22_SparseCsrTensorMath_cu_868dd54534reduce_sparse_csr_dim0_cuda_kernelIdiNS1_14ReductionAddOpIdEEdEEvPT2_PKT0_lPKT_S9_lT1_ --------------------------
	.section	.nv.info._ZN2at6native55_GLOBAL__N__0955718d_22_SparseCsrTensorMath_cu_868dd54534reduce_sparse_csr_dim0_cuda_kernelIdiNS1_14ReductionAddOpIdEEdEEvPT2_PKT0_lPKT_S9_lT1_,"",@"SHT_CUDA_INFO"
	.sectionflags	@""
	.align	4


	//----- nvinfo : EIATTR_CUDA_API_VERSION
	.align		4
        /*0000*/ 	.byte	0x04, 0x37
        /*0002*/ 	.short	(.L_3395 - .L_3394)
.L_3394:
        /*0004*/ 	.word	0x00000082


	//----- nvinfo : EIATTR_KPARAM_INFO
	.align		4
.L_3395:
        /*0008*/ 	.byte	0x04, 0x17
        /*000a*/ 	.short	(.L_3397 - .L_3396)
.L_3396:
        /*000c*/ 	.word	0x00000000
        /*0010*/ 	.short	0x0006
        /*0012*/ 	.short	0x0030
        /*0014*/ 	.byte	0x00, 0xf0, 0x05, 0x00


	//----- nvinfo : EIATTR_KPARAM_INFO
	.align		4
.L_3397:
        /*0018*/ 	.byte	0x04, 0x17
        /*001a*/ 	.short	(.L_3399 - .L_3398)
.L_3398:
        /*001c*/ 	.word	0x00000000
        /*0020*/ 	.short	0x0005
        /*0022*/ 	.short	0x0028
        /*0024*/ 	.byte	0x00, 0xf0, 0x21, 0x00


	//----- nvinfo : EIATTR_KPARAM_INFO
	.align		4
.L_3399:
        /*0028*/ 	.byte	0x04, 0x17
        /*002a*/ 	.short	(.L_3401 - .L_3400)
.L_3400:
        /*002c*/ 	.word	0x00000000
        /*0030*/ 	.short	0x0004
        /*0032*/ 	.short	0x0020
        /*0034*/ 	.byte	0x00, 0xf5, 0x21, 0x00


	//----- nvinfo : EIATTR_KPARAM_INFO
	.align		4
.L_3401:
        /*0038*/ 	.byte	0x04, 0x17
        /*003a*/ 	.short	(.L_3403 - .L_3402)
.L_3402:
        /*003c*/ 	.word	0x00000000
        /*0040*/ 	.short	0x0003
        /*0042*/ 	.short	0x0018
        /*0044*/ 	.byte	0x00, 0xf5, 0x21, 0x00


	//----- nvinfo : EIATTR_KPARAM_INFO
	.align		4
.L_3403:
        /*0048*/ 	.byte	0x04, 0x17
        /*004a*/ 	.short	(.L_3405 - .L_3404)
.L_3404:
        /*004c*/ 	.word	0x00000000
        /*0050*/ 	.short	0x0002
        /*0052*/ 	.short	0x0010
        /*0054*/ 	.byte	0x00, 0xf0, 0x21, 0x00


	//----- nvinfo : EIATTR_KPARAM_INFO
	.align		4
.L_3405:
        /*0058*/ 	.byte	0x04, 0x17
        /*005a*/ 	.short	(.L_3407 - .L_3406)
.L_3406:
        /*005c*/ 	.word	0x00000000
        /*0060*/ 	.short	0x0001
        /*0062*/ 	.short	0x0008
        /*0064*/ 	.byte	0x00, 0xf5, 0x21, 0x00


	//----- nvinfo : EIATTR_KPARAM_INFO
	.align		4
.L_3407:
        /*0068*/ 	.byte	0x04, 0x17
        /*006a*/ 	.short	(.L_3409 - .L_3408)
.L_3408:
        /*006c*/ 	.word	0x00000000
        /*0070*/ 	.short	0x0000
        /*0072*/ 	.short	0x0000
        /*0074*/ 	.byte	0x00, 0xf5, 0x21, 0x00


	//----- nvinfo : EIATTR_SPARSE_MMA_MASK
	.align		4
.L_3409:
        /*0078*/ 	.byte	0x03, 0x50
        /*007a*/ 	.short	0x0000


	//----- nvinfo : EIATTR_MAXREG_COUNT
	.align		4
        /*007c*/ 	.byte	0x03, 0x1b
        /*007e*/ 	.short	0x00ff


	//----- nvinfo : EIATTR_MERCURY_ISA_VERSION
	.align		4
        /*0080*/ 	.byte	0x03, 0x5f
        /*0082*/ 	.short	0x0101


	//----- nvinfo : EIATTR_VRC_CTA_INIT_COUNT
	.align		4
        /*0084*/ 	.byte	0x02, 0x4a
	.zero		1
	.zero		1


	//----- nvinfo : EIATTR_EXIT_INSTR_OFFSETS
	.align		4
        /*0088*/ 	.byte	0x04, 0x1c
        /*008a*/ 	.short	(.L_3411 - .L_3410)


	//   ....[0]....
.L_3410:
        /*008c*/ 	.word	0x00000080


	//   ....[1]....
        /*0090*/ 	.word	0x00001410


	//----- nvinfo : EIATTR_CBANK_PARAM_SIZE
	.align		4
.L_3411:
        /*0094*/ 	.byte	0x03, 0x19
        /*0096*/ 	.short	0x0031


	//----- nvinfo : EIATTR_PARAM_CBANK
	.align		4
        /*0098*/ 	.byte	0x04, 0x0a
        /*009a*/ 	.short	(.L_3413 - .L_3412)
	.align		4
.L_3412:
        /*009c*/ 	.word	index@(.nv.constant0._ZN2at6native55_GLOBAL__N__0955718d_22_SparseCsrTensorMath_cu_868dd54534reduce_sparse_csr_dim0_cuda_kernelIdiNS1_14ReductionAddOpIdEEdEEvPT2_PKT0_lPKT_S9_lT1_)
        /*00a0*/ 	.short	0x0380
        /*00a2*/ 	.short	0x0031


	//----- nvinfo : EIATTR_SW_WAR
	.align		4
.L_3413:
        /*00a4*/ 	.byte	0x04, 0x36
        /*00a6*/ 	.short	(.L_3415 - .L_3414)
.L_3414:
        /*00a8*/ 	.word	0x00000008
.L_3415:


//--------------------- .nv.info._ZN2at6native55_GLOBAL__N__0955718d_22_SparseCsrTensorMath_cu_868dd54534reduce_sparse_csr_dim1_cuda_kernelIslNS1_14ReductionAddOpIlEElEEvPT2_PKT_PKT0_SC_lT1_ --------------------------
	.section	.nv.info._ZN2at6native55_GLOBAL__N__0955718d_22_SparseCsrTensorMath_cu_868dd54534reduce_sparse_csr_dim1_cuda_kernelIslNS1_14ReductionAddOpIlEElEEvPT2_PKT_PKT0_SC_lT1_,"",@"SHT_CUDA_INFO"
	.sectionflags	@""
	.align	4


	//----- nvinfo : EIATTR_CUDA_API_VERSION
	.align		4
        /*0000*/ 	.byte	0x04, 0x37
        /*0002*/ 	.short	(.L_3417 - .L_3416)
.L_3416:
        /*0004*/ 	.word	0x00000082


	//----- nvinfo : EIATTR_KPARAM_INFO
	.align		4
.L_3417:
        /*0008*/ 	.byte	0x04, 0x17
        /*000a*/ 	.short	(.L_3419 - .L_3418)
.L_3418:
        /*000c*/ 	.word	0x00000000
        /*0010*/ 	.short	0x0005
        /*0012*/ 	.short	0x0028
        /*0014*/ 	.byte	0x00, 0xf0, 0x05, 0x00


	//----- nvinfo : EIATTR_KPARAM_INFO
	.align		4
.L_3419:
        /*0018*/ 	.byte	0x04, 0x17
        /*001a*/ 	.short	(.L_3421 - .L_3420)
.L_3420:
        /*001c*/ 	.word	0x00000000
        /*0020*/ 	.short	0x0004
        /*0022*/ 	.short	0x0020
        /*0024*/ 	.byte	0x00, 0xf0, 0x21, 0x00


	//----- nvinfo : EIATTR_KPARAM_INFO
	.align		4
.L_3421:
        /*0028*/ 	.byte	0x04, 0x17
        /*002a*/ 	.short	(.L_3423 - .L_3422)
.L_3422:
        /*002c*/ 	.word	0x00000000
        /*0030*/ 	.short	0x0003
        /*0032*/ 	.short	0x0018
        /*0034*/ 	.byte	0x00, 0xf5, 0x21, 0x00


	//----- nvinfo : EIATTR_KPARAM_INFO
	.align		4
.L_3423:
        /*0038*/ 	.byte	0x04, 0x17
        /*003a*/ 	.short	(.L_3425 - .L_3424)
.L_3424:
        /*003c*/ 	.word	0x00000000
        /*0040*/ 	.short	0x0002
        /*0042*/ 	.short	0x0010
        /*0044*/ 	.byte	0x00, 0xf5, 0x21, 0x00


	//----- nvinfo : EIATTR_KPARAM_INFO
	.align		4
.L_3425:
        /*0048*/ 	.byte	0x04, 0x17
        /*004a*/ 	.short	(.L_3427 - .L_3426)
.L_3426:
        /*004c*/ 	.word	0x00000000
        /*0050*/ 	.short	0x0001
        /*0052*/ 	.short	0x0008
        /*0054*/ 	.byte	0x00, 0xf5, 0x21, 0x00


	//----- nvinfo : EIATTR_KPARAM_INFO
	.align		4
.L_3427:
        /*0058*/ 	.byte	0x04, 0x17
        /*005a*/ 	.short	(.L_3429 - .L_3428)
.L_3428:
        /*005c*/ 	.word	0x00000000
        /*0060*/ 	.short	0x0000
        /*0062*/ 	.short	0x0000
        /*0064*/ 	.byte	0x00, 0xf5, 0x21, 0x00


	//----- nvinfo : EIATTR_SPARSE_MMA_MASK
	.align		4
.L_3429:
        /*0068*/ 	.byte	0x03, 0x50
        /*006a*/ 	.short	0x0000


	//----- nvinfo : EIATTR_MAXREG_COUNT
	.align		4
        /*006c*/ 	.byte	0x03, 0x1b
        /*006e*/ 	.short	0x00ff


	//----- nvinfo : EIATTR_MERCURY_ISA_VERSION
	.align		4
        /*0070*/ 	.byte	0x03, 0x5f
        /*0072*/ 	.short	0x0101


	//----- nvinfo : EIATTR_VRC_CTA_INIT_COUNT
	.align		4
        /*0074*/ 	.byte	0x02, 0x4a
	.zero		1
	.zero		1


	//----- nvinfo : EIATTR_EXIT_INSTR_OFFSETS
	.align		4
        /*0078*/ 	.byte	0x04, 0x1c
        /*007a*/ 	.short	(.L_3431 - .L_3430)


	//   ....[0]....
.L_3430:
        /*007c*/ 	.word	0x00000080


	//   ....[1]....
        /*0080*/ 	.word	0x00000130


	//   ....[2]....
        /*0084*/ 	.word	0x00000bf0


	//----- nvinfo : EIATTR_CRS_STACK_SIZE
	.align		4
.L_3431:
        /*0088*/ 	.byte	0x04, 0x1e
        /*008a*/ 	.short	(.L_3433 - .L_3432)
.L_3432:
        /*008c*/ 	.word	0x00000000


	//----- nvinfo : EIATTR_CBANK_PARAM_SIZE
	.align		4
.L_3433:
        /*0090*/ 	.byte	0x03, 0x19
        /*0092*/ 	.short	0x0029


	//----- nvinfo : EIATTR_PARAM_CBANK
	.align		4
        /*0094*/ 	.byte	0x04, 0x0a
        /*0096*/ 	.short	(.L_3435 - .L_3434)
	.align		4
.L_3434:
        /*0098*/ 	.word	index@(.nv.constant0._ZN2at6native55_GLOBAL__N__0955718d_22_SparseCsrTensorMath_cu_868dd54534reduce_sparse_csr_dim1_cuda_kernelIslNS1_14ReductionAddOpIlEElEEvPT2_PKT_PKT0_SC_lT1_)
        /*009c*/ 	.short	0x0380
        /*009e*/ 	.short	0x0029


	//----- nvinfo : EIATTR_SW_WAR
	.align		4
.L_3435:
        /*00a0*/ 	.byte	0x04, 0x36
        /*00a2*/ 	.short	(.L_3437 - .L_3436)
.L_3436:
        /*00a4*/ 	.word	0x00000008
.L_3437:


//--------------------- .nv.info._ZN2at6native55_GLOBAL__N__0955718d_22_SparseCsrTensorMath_cu_868dd54534reduce_sparse_csr_dim1_cuda_kernelIsiNS1_14ReductionAddOpIlEElEEvPT2_PKT_PKT0_SC_lT1_ --------------------------
	.section	.nv.info._ZN2at6native55_GLOBAL__N__0955718d_22_SparseCsrTensorMath_cu_868dd54534reduce_sparse_csr_dim1_cuda_kernelIsiNS1_14ReductionAddOpIlEElEEvPT2_PKT_PKT0_SC_lT1_,"",@"SHT_CUDA_INFO"
	.sectionflags	@""
	.align	4


	//----- nvinfo : EIATTR_CUDA_API_VERSION
	.align		4
        /*0000*/ 	.byte	0x04, 0x37
        /*0002*/ 	.short	(.L_3439 - .L_3438)
.L_3438:
        /*0004*/ 	.word	0x00000082


	//----- nvinfo : EIATTR_KPARAM_INFO
	.align		4
.L_3439:
        /*0008*/ 	.byte	0x04, 0x17
        /*000a*/ 	.short	(.L_3441 - .L_3440)
.L_3440:
        /*000c*/ 	.word	0x00000000
        /*0010*/ 	.short	0x0005
        /*0012*/ 	.short	0x0028
        /*0014*/ 	.byte	0x00, 0xf0, 0x05, 0x00


	//----- nvinfo : EIATTR_KPARAM_INFO
	.align		4
.L_3441:
        /*0018*/ 	.byte	0x04, 0x17
        /*001a*/ 	.short	(.L_3443 - .L_3442)
.L_3442:
        /*001c*/ 	.word	0x00000000
        /*0020*/ 	.short	0x0004
        /*0022*/ 	.short	0x0020
        /*0024*/ 	.byte	0x00, 0xf0, 0x21, 0x00


	//----- nvinfo : EIATTR_KPARAM_INFO
	.align		4
.L_3443:
        /*0028*/ 	.byte	0x04, 0x17
        /*002a*/ 	.short	(.L_3445 - .L_3444)
.L_3444:
        /*002c*/ 	.word	0x00000000
        /*0030*/ 	.short	0x0003
        /*0032*/ 	.short	0x0018
        /*0034*/ 	.byte	0x00, 0xf5, 0x21, 0x00


	//----- nvinfo : EIATTR_KPARAM_INFO
	.align		4
.L_3445:
        /*0038*/ 	.byte	0x04, 0x17
        /*003a*/ 	.short	(.L_3447 - .L_3446)
.L_3446:
        /*003c*/ 	.word	0x00000000
        /*0040*/ 	.short	0x0002
        /*0042*/ 	.short	0x0010
        /*0044*/ 	.byte	0x00, 0xf5, 0x21, 0x00


	//----- nvinfo : EIATTR_KPARAM_INFO
	.align		4
.L_3447:
        /*0048*/ 	.byte	0x04, 0x17
        /*004a*/ 	.short	(.L_3449 - .L_3448)
.L_3448:
        /*004c*/ 	.word	0x00000000
        /*0050*/ 	.short	0x0001
        /*0052*/ 	.short	0x0008
        /*0054*/ 	.byte	0x00, 0xf5, 0x21, 0x00


	//----- nvinfo : EIATTR_KPARAM_INFO
	.align		4
.L_3449:
        /*0058*/ 	.byte	0x04, 0x17
        /*005a*/ 	.short	(.L_3451 - .L_3450)
.L_3450:
        /*005c*/ 	.word	0x00000000
        /*0060*/ 	.short	0x0000
        /*0062*/ 	.short	0x0000
        /*0064*/ 	.byte	0x00, 0xf5, 0x21, 0x00


	//----- nvinfo : EIATTR_SPARSE_MMA_MASK
	.align		4
.L_3451:
        /*0068*/ 	.byte	0x03, 0x50
        /*006a*/ 	.short	0x0000


	//----- nvinfo : EIATTR_MAXREG_COUNT
	.align		4
        /*006c*/ 	.byte	0x03, 0x1b
        /*006e*/ 	.short	0x00ff


	//----- nvinfo : EIATTR_MERCURY_ISA_VERSION
	.align		4
        /*0070*/ 	.byte	0x03, 0x5f
        /*0072*/ 	.short	0x0101


	//----- nvinfo : EIATTR_VRC_CTA_INIT_COUNT
	.align		4
        /*0074*/ 	.byte	0x02, 0x4a
	.zero		1
	.zero		1


	//----- nvinfo : EIATTR_EXIT_INSTR_OFFSETS
	.align		4
        /*0078*/ 	.byte	0x04, 0x1c
        /*007a*/ 	.short	(.L_3453 - .L_3452)


	//   ....[0]....
.L_3452:
        /*007c*/ 	.word	0x00000080


	//   ....[1]....
        /*0080*/ 	.word	0x00000120


	//   ....[2]....
        /*0084*/ 	.word	0x00000a60


	//----- nvinfo : EIATTR_CRS_STACK_SIZE
	.align		4
.L_3453:
        /*0088*/ 	.byte	0x04, 0x1e
        /*008a*/ 	.short	(.L_3455 - .L_3454)
.L_3454:
        /*008c*/ 	.word	0x00000000


	//----- nvinfo : EIATTR_CBANK_PARAM_SIZE
	.align		4
.L_3455:
        /*0090*/ 	.byte	0x03, 0x19
        /*0092*/ 	.short	0x0029


	//----- nvinfo : EIATTR_PARAM_CBANK
	.align		4
        /*0094*/ 	.byte	0x04, 0x0a
        /*0096*/ 	.short	(.L_3457 - .L_3456)
	.align		4
.L_3456:
        /*0098*/ 	.word	index@(.nv.constant0._ZN2at6native55_GLOBAL__N__0955718d_22_SparseCsrTensorMath_cu_868dd54534reduce_sparse_csr_dim1_cuda_kernelIsiNS1_14ReductionAddOpIlEElEEvPT2_PKT_PKT0_SC_lT1_)
        /*009c*/ 	.short	0x0380
        /*009e*/ 	.short	0x0029


	//----- nvinfo : EIATTR_SW_WAR
	.align		4
.L_3457:
        /*00a0*/ 	.byte	0x04, 0x36
        /*00a2*/ 	.short	(.L_3459 - .L_3458)
.L_3458:
        /*00a4*/ 	.word	0x00000008
.L_3459:


//--------------------- .nv.info._ZN2at6native55_GLOBAL__N__0955718d_22_SparseCsrTensorMath_cu_868dd54534reduce_sparse_csr_dim0_cuda_kernelIslNS1_14ReductionAddOpIlEElEEvPT2_PKT0_lPKT_S9_lT1_ --------------------------
	.section	.nv.info._ZN2at6native55_GLOBAL__N__0955718d_22_SparseCsrTensorMath_cu_868dd54534reduce_sparse_csr_dim0_cuda_kernelIslNS1_14ReductionAddOpIlEElEEvPT2_PKT0_lPKT_S9_lT1_,"",@"SHT_CUDA_INFO"
	.sectionflags	@""
	.align	4


	//----- nvinfo : EIATTR_CUDA_API_VERSION
	.align		4
        /*0000*/ 	.byte	0x04, 0x37
        /*0002*/ 	.short	(.L_3461 - .L_3460)
.L_3460:
        /*0004*/ 	.word	0x00000082


	//----- nvinfo : EIATTR_KPARAM_INFO
	.align		4
.L_3461:
        /*0008*/ 	.byte	0x04, 0x17
        /*000a*/ 	.short	(.L_3463 - .L_3462)
.L_3462:
        /*000c*/ 	.word	0x00000000
        /*0010*/ 	.short	0x0006
        /*0012*/ 	.short	0x0030
        /*0014*/ 	.byte	0x00, 0xf0, 0x05, 0x00


	//----- nvinfo : EIATTR_KPARAM_INFO
	.align		4
.L_3463:
        /*0018*/ 	.byte	0x04, 0x17
        /*001a*/ 	.short	(.L_3465 - .L_3464)
.L_3464:
        /*001c*/ 	.word	0x00000000
        /*0020*/ 	.short	0x0005
        /*0022*/ 	.short	0x0028
        /*0024*/ 	.byte	0x00, 0xf0, 0x21, 0x00


	//----- nvinfo : EIATTR_KPARAM_INFO
	.align		4
.L_3465:
        /*0028*/ 	.byte	0x04, 0x17
        /*002a*/ 	.short	(.L_3467 - .L_3466)
.L_3466:
        /*002c*/ 	.word	0x00000000
        /*0030*/ 	.short	0x0004
        /*0032*/ 	.short	0x0020
        /*0034*/ 	.byte	0x00, 0xf5, 0x21, 0x00


	//----- nvinfo : EIATTR_KPARAM_INFO
	.align		4
.L_3467:
        /*0038*/ 	.byte	0x04, 0x17
        /*003a*/ 	.short	(.L_3469 - .L_3468)
.L_3468:
        /*003c*/ 	.word	0x00000000
        /*0040*/ 	.short	0x0003
        /*0042*/ 	.short	0x0018
        /*0044*/ 	.byte	0x00, 0xf5, 0x21, 0x00


	//----- nvinfo : EIATTR_KPARAM_INFO
	.align		4
.L_3469:
        /*0048*/ 	.byte	0x04, 0x17
        /*004a*/ 	.short	(.L_3471 - .L_3470)
.L_3470:
        /*004c*/ 	.word	0x00000000
        /*0050*/ 	.short	0x0002
        /*0052*/ 	.short	0x0010
        /*0054*/ 	.byte	0x00, 0xf0, 0x21, 0x00


	//----- nvinfo : EIATTR_KPARAM_INFO
	.align		4
.L_3471:
        /*0058*/ 	.byte	0x04, 0x17
        /*005a*/ 	.short	(.L_3473 - .L_3472)
.L_3472:
        /*005c*/ 	.word	0x00000000
        /*0060*/ 	.short	0x0001
        /*0062*/ 	.short	0x0008
        /*0064*/ 	.byte	0x00, 0xf5, 0x21, 0x00


	//----- nvinfo : EIATTR_KPARAM_INFO
	.align		4
.L_3473:
        /*0068*/ 	.byte	0x04, 0x17
        /*006a*/ 	.short	(.L_3475 - .L_3474)
.L_3474:
        /*006c*/ 	.word	0x00000000
        /*0070*/ 	.short	0x0000
        /*0072*/ 	.short	0x0000
        /*0074*/ 	.byte	0x00, 0xf5, 0x21, 0x00


	//----- nvinfo : EIATTR_SPARSE_MMA_MASK
	.align		4
.L_3475:
        /*0078*/ 	.byte	0x03, 0x50
        /*007a*/ 	.short	0x0000


	//----- nvinfo : EIATTR_MAXREG_COUNT
	.align		4
        /*007c*/ 	.byte	0x03, 0x1b
        /*007e*/ 	.short	0x00ff


	//----- nvinfo : EIATTR_MERCURY_ISA_VERSION
	.align		4
        /*0080*/ 	.byte	0x03, 0x5f
        /*0082*/ 	.short	0x0101


	//----- nvinfo : EIATTR_VRC_CTA_INIT_COUNT
	.align		4
        /*0084*/ 	.byte	0x02, 0x4a
	.zero		1
	.zero		1


	//----- nvinfo : EIATTR_EXIT_INSTR_OFFSETS
	.align		4
        /*0088*/ 	.byte	0x04, 0x1c
        /*008a*/ 	.short	(.L_3477 - .L_3476)


	//   ....[0]....
.L_3476:
        /*008c*/ 	.word	0x00000080


	//   ....[1]....
        /*0090*/ 	.word	0x000012a0


	//----- nvinfo : EIATTR_CBANK_PARAM_SIZE
	.align		4
.L_3477:
        /*0094*/ 	.byte	0x03, 0x19
        /*0096*/ 	.short	0x0031


	//----- nvinfo : EIATTR_PARAM_CBANK
	.align		4
        /*0098*/ 	.byte	0x04, 0x0a
        /*009a*/ 	.short	(.L_3479 - .L_3478)
	.align		4
.L_3478:
        /*009c*/ 	.word	index@(.nv.constant0._ZN2at6native55_GLOBAL__N__0955718d_22_SparseCsrTensorMath_cu_868dd54534reduce_sparse_csr_dim0_cuda_kernelIslNS1_14ReductionAddOpIlEElEEvPT2_PKT0_lPKT_S9_lT1_)
        /*00a0*/ 	.short	0x0380
        /*00a2*/ 	.short	0x0031


	//----- nvinfo : EIATTR_SW_WAR
	.align		4
.L_3479:
        /*00a4*/ 	.byte	0x04, 0x36
        /*00a6*/ 	.short	(.L_3481 - .L_3480)
.L_3480:
        /*00a8*/ 	.word	0x00000008
.L_3481:


//--------------------- .nv.info._ZN2at6native55_GLOBAL__N__0955718d_22_SparseCsrTensorMath_cu_868dd54534reduce_sparse_csr_dim0_cuda_kernelIsiNS1_14ReductionAddOpIlEElEEvPT2_PKT0_lPKT_S9_lT1_ --------------------------
	.section	.nv.info._ZN2at6native55_GLOBAL__N__0955718d_22_SparseCsrTensorMath_cu_868dd54534reduce_sparse_csr_dim0_cuda_kernelIsiNS1_14ReductionAddOpIlEElEEvPT2_PKT0_lPKT_S9_lT1_,"",@"SHT_CUDA_INFO"
	.sectionflags	@""
	.align	4


	//----- nvinfo : EIATTR_CUDA_API_VERSION
	.align		4
        /*0000*/ 	.byte	0x04, 0x37
        /*0002*/ 	.short	(.L_3483 - .L_3482)
.L_3482:
        /*0004*/ 	.word	0x00000082


	//----- nvinfo : EIATTR_KPARAM_INFO
	.align		4
.L_3483:
        /*0008*/ 	.byte	0x04, 0x17
        /*000a*/ 	.short	(.L_3485 - .L_3484)
.L_3484:
        /*000c*/ 	.word	0x00000000
        /*0010*/ 	.short	0x0006
        /*0012*/ 	.short	0x0030
        /*0014*/ 	.byte	0x00, 0xf0, 0x05, 0x00


	//----- nvinfo : EIATTR_KPARAM_INFO
	.align		4
.L_3485:
        /*0018*/ 	.byte	0x04, 0x17
        /*001a*/ 	.short	(.L_3487 - .L_3486)
.L_3486:
        /*001c*/ 	.word	0x00000000
        /*0020*/ 	.short	0x0005
        /*0022*/ 	.short	0x0028
        /*0024*/ 	.byte	0x00, 0xf0, 0x21, 0x00


	//----- nvinfo : EIATTR_KPARAM_INFO
	.align		4
.L_3487:
        /*0028*/ 	.byte	0x04, 0x17
        /*002a*/ 	.short	(.L_3489 - .L_3488)
.L_3488:
        /*002c*/ 	.word	0x00000000
        /*0030*/ 	.short	0x0004
        /*0032*/ 	.short	0x0020
        /*0034*/ 	.byte	0x00, 0xf5, 0x21, 0x00


	//----- nvinfo : EIATTR_KPARAM_INFO
	.align		4
.L_3489:
        /*0038*/ 	.byte	0x04, 0x17
        /*003a*/ 	.short	(.L_3491 - .L_3490)
.L_3490:
        /*003c*/ 	.word	0x00000000
        /*0040*/ 	.short	0x0003
        /*0042*/ 	.short	0x0018
        /*0044*/ 	.byte	0x00, 0xf5, 0x21, 0x00


	//----- nvinfo : EIATTR_KPARAM_INFO
	.align		4
.L_3491:
        /*0048*/ 	.byte	0x04, 0x17
        /*004a*/ 	.short	(.L_3493 - .L_3492)
.L_3492:
        /*004c*/ 	.word	0x00000000
        /*0050*/ 	.short	0x0002
        /*0052*/ 	.short	0x0010
        /*0054*/ 	.byte	0x00, 0xf0, 0x21, 0x00


	//----- nvinfo : EIATTR_KPARAM_INFO
	.align		4
.L_3493:
        /*0058*/ 	.byte	0x04, 0x17
        /*005a*/ 	.short	(.L_3495 - .L_3494)
.L_3494:
        /*005c*/ 	.word	0x00000000
        /*0060*/ 	.short	0x0001
        /*0062*/ 	.short	0x0008
        /*0064*/ 	.byte	0x00, 0xf5, 0x21, 0x00


	//----- nvinfo : EIATTR_KPARAM_INFO
	.align		4
.L_3495:
        /*0068*/ 	.byte	0x04, 0x17
        /*006a*/ 	.short	(.L_3497 - .L_3496)
.L_3496:
        /*006c*/ 	.word	0x00000000
        /*0070*/ 	.short	0x0000
        /*0072*/ 	.short	0x0000
        /*0074*/ 	.byte	0x00, 0xf5, 0x21, 0x00


	//----- nvinfo : EIATTR_SPARSE_MMA_MASK
	.align		4
.L_3497:
        /*0078*/ 	.byte	0x03, 0x50
        /*007a*/ 	.short	0x0000


	//----- nvinfo : EIATTR_MAXREG_COUNT
	.align		4
        /*007c*/ 	.byte	0x03, 0x1b
        /*007e*/ 	.short	0x00ff


	//----- nvinfo : EIATTR_MERCURY_ISA_VERSION
	.align		4
        /*0080*/ 	.byte	0x03, 0x5f
        /*0082*/ 	.short	0x0101


	//----- nvinfo : EIATTR_VRC_CTA_INIT_COUNT
	.align		4
        /*0084*/ 	.byte	0x02, 0x4a
	.zero		1
	.zero		1


	//----- nvinfo : EIATTR_EXIT_INSTR_OFFSETS
	.align		4
        /*0088*/ 	.byte	0x04, 0x1c
        /*008a*/ 	.short	(.L_3499 - .L_3498)


	//   ....[0]....
.L_3498:
        /*008c*/ 	.word	0x00000080


	//   ....[1]....
        /*0090*/ 	.word	0x000010a0


	//----- nvinfo : EIATTR_CBANK_PARAM_SIZE
	.align		4
.L_3499:
        /*0094*/ 	.byte	0x03, 0x19
        /*0096*/ 	.short	0x0031


	//----- nvinfo : EIATTR_PARAM_CBANK
	.align		4
        /*0098*/ 	.byte	0x04, 0x0a
        /*009a*/ 	.short	(.L_3501 - .L_3500)
	.align		4
.L_3500:
        /*009c*/ 	.word	index@(.nv.constant0._ZN2at6native55_GLOBAL__N__0955718d_22_SparseCsrTensorMath_cu_868dd54534reduce_sparse_csr_dim0_cuda_kernelIsiNS1_14ReductionAddOpIlEElEEvPT2_PKT0_lPKT_S9_lT1_)
        /*00a0*/ 	.short	0x0380
        /*00a2*/ 	.short	0x0031


	//----- nvinfo : EIATTR_SW_WAR
	.align		4
.L_3501:
        /*00a4*/ 	.byte	0x04, 0x36
        /*00a6*/ 	.short	(.L_3503 - .L_3502)
.L_3502:
        /*00a8*/ 	.word	0x00000008
.L_3503:


//--------------------- .nv.info._ZN2at6native55_GLOBAL__N__0955718d_22_SparseCsrTensorMath_cu_868dd54534reduce_sparse_csr_dim1_cuda_kernelIllNS1_14ReductionAddOpIlEElEEvPT2_PKT_PKT0_SC_lT1_ --------------------------
	.section	.nv.info._ZN2at6native55_GLOBAL__N__0955718d_22_SparseCsrTensorMath_cu_868dd54534reduce_sparse_csr_dim1_cuda_kernelIllNS1_14ReductionAddOpIlEElEEvPT2_PKT_PKT0_SC_lT1_,"",@"SHT_CUDA_INFO"
	.sectionflags	@""
	.align	4


	//----- nvinfo : EIATTR_CUDA_API_VERSION
	.align		4
        /*0000*/ 	.byte	0x04, 0x37
        /*0002*/ 	.short	(.L_3505 - .L_3504)
.L_3504:
        /*0004*/ 	.word	0x00000082


	//----- nvinfo : EIATTR_KPARAM_INFO
	.align		4
.L_3505:
        /*0008*/ 	.byte	0x04, 0x17
        /*000a*/ 	.short	(.L_3507 - .L_3506)
.L_3506:
        /*000c*/ 	.word	0x00000000
        /*0010*/ 	.short	0x0005
        /*0012*/ 	.short	0x0028
        /*0014*/ 	.byte	0x00, 0xf0, 0x05, 0x00


	//----- nvinfo : EIATTR_KPARAM_INFO
	.align		4
.L_3507:
        /*0018*/ 	.byte	0x04, 0x17
        /*001a*/ 	.short	(.L_3509 - .L_3508)
.L_3508:
        /*001c*/ 	.word	0x00000000
        /*0020*/ 	.short	0x0004
        /*0022*/ 	.short	0x0020
        /*0024*/ 	.byte	0x00, 0xf0, 0x21, 0x00


	//----- nvinfo : EIATTR_KPARAM_INFO
	.align		4
.L_3509:
        /*0028*/ 	.byte	0x04, 0x17
        /*002a*/ 	.short	(.L_3511 - .L_3510)
.L_3510:
        /*002c*/ 	.word	0x00000000
        /*0030*/ 	.short	0x0003
        /*0032*/ 	.short	0x0018
        /*0034*/ 	.byte	0x00, 0xf5, 0x21, 0x00


	//----- nvinfo : EIATTR_KPARAM_INFO
	.align		4
.L_3511:
        /*0038*/ 	.byte	0x04, 0x17
        /*003a*/ 	.short	(.L_3513 - .L_3512)
.L_3512:
        /*003c*/ 	.word	0x00000000
        /*0040*/ 	.short	0x0002
        /*0042*/ 	.short	0x0010
        /*0044*/ 	.byte	0x00, 0xf5, 0x21, 0x00


	//----- nvinfo : EIATTR_KPARAM_INFO
	.align		4
.L_3513:
        /*0048*/ 	.byte	0x04, 0x17
        /*004a*/ 	.short	(.L_3515 - .L_3514)
.L_3514:
        /*004c*/ 	.word	0x00000000
        /*0050*/ 	.short	0x0001
        /*0052*/ 	.short	0x0008
        /*0054*/ 	.byte	0x00, 0xf5, 0x21, 0x00


	//----- nvinfo : EIATTR_KPARAM_INFO
	.align		4
.L_3515:
        /*0058*/ 	.byte	0x04, 0x17
        /*005a*/ 	.short	(.L_3517 - .L_3516)
.L_3516:
        /*005c*/ 	.word	0x00000000
        /*0060*/ 	.short	0x0000
        /*0062*/ 	.short	0x0000
        /*0064*/ 	.byte	0x00, 0xf5, 0x21, 0x00


	//----- nvinfo : EIATTR_SPARSE_MMA_MASK
	.align		4
.L_3517:
        /*0068*/ 	.byte	0x03, 0x50
        /*006a*/ 	.short	0x0000


	//----- nvinfo : EIATTR_MAXREG_COUNT
	.align		4
        /*006c*/ 	.byte	0x03, 0x1b
        /*006e*/ 	.short	0x00ff


	//----- nvinfo : EIATTR_MERCURY_ISA_VERSION
	.align		4
        /*0070*/ 	.byte	0x03, 0x5f
        /*0072*/ 	.short	0x0101


	//----- nvinfo : EIATTR_VRC_CTA_INIT_COUNT
	.align		4
        /*0074*/ 	.byte	0x02, 0x4a
	.zero		1
	.zero		1


	//----- nvinfo : EIATTR_EXIT_INSTR_OFFSETS
	.align		4
        /*0078*/ 	.byte	0x04, 0x1c
        /*007a*/ 	.short	(.L_3519 - .L_3518)


	//   ....[0]....
.L_3518:
        /*007c*/ 	.word	0x00000080


	//   ....[1]....
        /*0080*/ 	.word	0x00000130


	//   ....[2]....
        /*0084*/ 	.word	0x00000a80


	//----- nvinfo : EIATTR_CRS_STACK_SIZE
	.align		4
.L_3519:
        /*0088*/ 	.byte	0x04, 0x1e
        /*008a*/ 	.short	(.L_3521 - .L_3520)
.L_3520:
        /*008c*/ 	.word	0x00000000


	//----- nvinfo : EIATTR_CBANK_PARAM_SIZE
	.align		4
.L_3521:
        /*0090*/ 	.byte	0x03, 0x19
        /*0092*/ 	.short	0x0029


	//----- nvinfo : EIATTR_PARAM_CBANK
	.align		4
        /*0094*/ 	.byte	0x04, 0x0a
        /*0096*/ 	.short	(.L_3523 - .L_3522)
	.align		4
.L_3522:
        /*0098*/ 	.word	index@(.nv.constant0._ZN2at6native55_GLOBAL__N__0955718d_22_SparseCsrTensorMath_cu_868dd54534reduce_sparse_csr_dim1_cuda_kernelIllNS1_14ReductionAddOpIlEElEEvPT2_PKT_PKT0_SC_lT1_)
        /*009c*/ 	.short	0x0380
        /*009e*/ 	.short	0x0029


	//----- nvinfo : EIATTR_SW_WAR
	.align		4
.L_3523:
        /*00a0*/ 	.byte	0x04, 0x36
        /*00a2*/ 	.short	(.L_3525 - .L_3524)
.L_3524:
        /*00a4*/ 	.word	0x00000008
.L_3525:


//--------------------- .nv.info._ZN2at6native55_GLOBAL__N__0955718d_22_SparseCsrTensorMath_cu_868dd54534reduce_sparse_csr_dim1_cuda_kernelIliNS1_14ReductionAddOpIlEElEEvPT2_PKT_PKT0_SC_lT1_ --------------------------
	.section	.nv.info._ZN2at6native55_GLOBAL__N__0955718d_22_SparseCsrTensorMath_cu_868dd54534reduce_sparse_csr_dim1_cuda_kernelIliNS1_14ReductionAddOpIlEElEEvPT2_PKT_PKT0_SC_lT1_,"",@"SHT_CUDA_INFO"
	.sectionflags	@""
	.align	4


	//----- nvinfo : EIATTR_CUDA_API_VERSION
	.align		4
        /*0000*/ 	.byte	0x04, 0x37
        /*0002*/ 	.short	(.L_3527 - .L_3526)
.L_3526:
        /*0004*/ 	.word	0x00000082


	//----- nvinfo : EIATTR_KPARAM_INFO
	.align		4
.L_3527:
        /*0008*/ 	.byte	0x04, 0x17
        /*000a*/ 	.short	(.L_3529 - .L_3528)
.L_3528:
        /*000c*/ 	.word	0x00000000
        /*0010*/ 	.short	0x0005
        /*0012*/ 	.short	0x0028
        /*0014*/ 	.byte	0x00, 0xf0, 0x05, 0x00


	//----- nvinfo : EIATTR_KPARAM_INFO
	.align		4
.L_3529:
        /*0018*/ 	.byte	0x04, 0x17
        /*001a*/ 	.short	(.L_3531 - .L_3530)
.L_3530:
        /*001c*/ 	.word	0x00000000
        /*0020*/ 	.short	0x0004
        /*0022*/ 	.short	0x0020
        /*0024*/ 	.byte	0x00, 0xf0, 0x21, 0x00


	//----- nvinfo : EIATTR_KPARAM_INFO
	.align		4
.L_3531:
        /*0028*/ 	.byte	0x04, 0x17
        /*002a*/ 	.short	(.L_3533 - .L_3532)
.L_3532:
        /*002c*/ 	.word	0x00000000
        /*0030*/ 	.short	0x0003
        /*0032*/ 	.short	0x0018
        /*0034*/ 	.byte	0x00, 0xf5, 0x21, 0x00


	//----- nvinfo : EIATTR_KPARAM_INFO
	.align		4
.L_3533:
        /*0038*/ 	.byte	0x04, 0x17
        /*003a*/ 	.short	(.L_3535 - .L_3534)
.L_3534:
        /*003c*/ 	.word	0x00000000
        /*0040*/ 	.short	0x0002
        /*0042*/ 	.short	0x0010
        /*0044*/ 	.byte	0x00, 0xf5, 0x21, 0x00


	//----- nvinfo : EIATTR_KPARAM_INFO
	.align		4
.L_3535:
        /*0048*/ 	.byte	0x04, 0x17
        /*004a*/ 	.short	(.L_3537 - .L_3536)
.L_3536:
        /*004c*/ 	.word	0x00000000
        /*0050*/ 	.short	0x0001
        /*0052*/ 	.short	0x0008
        /*0054*/ 	.byte	0x00, 0xf5, 0x21, 0x00


	//----- nvinfo : EIATTR_KPARAM_INFO
	.align		4
.L_3537:
        /*0058*/ 	.byte	0x04, 0x17
        /*005a*/ 	.short	(.L_3539 - .L_3538)
.L_3538:
        /*005c*/ 	.word	0x00000000
        /*0060*/ 	.short	0x0000
        /*0062*/ 	.short	0x0000
        /*0064*/ 	.byte	0x00, 0xf5, 0x21, 0x00


	//----- nvinfo : EIATTR_SPARSE_MMA_MASK
	.align		4
.L_3539:
        /*0068*/ 	.byte	0x03, 0x50
        /*006a*/ 	.short	0x0000


	//----- nvinfo : EIATTR_MAXREG_COUNT
	.align		4
        /*006c*/ 	.byte	0x03, 0x1b
        /*006e*/ 	.short	0x00ff


	//----- nvinfo : EIATTR_MERCURY_ISA_VERSION
	.align		4
        /*0070*/ 	.byte	0x03, 0x5f
        /*0072*/ 	.short	0x0101


	//----- nvinfo : EIATTR_VRC_CTA_INIT_COUNT
	.align		4
        /*0074*/ 	.byte	0x02, 0x4a
	.zero		1
	.zero		1


	//----- nvinfo : EIATTR_EXIT_INSTR_OFFSETS
	.align		4
        /*0078*/ 	.byte	0x04, 0x1c
        /*007a*/ 	.short	(.L_3541 - .L_3540)


	//   ....[0]....
.L_3540:
        /*007c*/ 	.word	0x00000080


	//   ....[1]....
        /*0080*/ 	.word	0x00000120


	//   ....[2]....
        /*0084*/ 	.word	0x000008e0


	//----- nvinfo : EIATTR_CRS_STACK_SIZE
	.align		4
.L_3541:
        /*0088*/ 	.byte	0x04, 0x1e
        /*008a*/ 	.short	(.L_3543 - .L_3542)
.L_3542:
        /*008c*/ 	.word	0x00000000


	//----- nvinfo : EIATTR_CBANK_PARAM_SIZE
	.align		4
.L_3543:
        /*0090*/ 	.byte	0x03, 0x19
        /*0092*/ 	.short	0x0029


	//----- nvinfo : EIATTR_PARAM_CBANK
	.align		4
        /*0094*/ 	.byte	0x04, 0x0a
        /*0096*/ 	.short	(.L_3545 - .L_3544)
	.align		4
.L_3544:
        /*0098*/ 	.word	index@(.nv.constant0._ZN2at6native55_GLOBAL__N__0955718d_22_SparseCsrTensorMath_cu_868dd54534reduce_sparse_csr_dim1_cuda_kernelIliNS1_14ReductionAddOpIlEElEEvPT2_PKT_PKT0_SC_lT1_)
        /*009c*/ 	.short	0x0380
        /*009e*/ 	.short	0x0029


	//----- nvinfo : EIATTR_SW_WAR
	.align		4
.L_3545:
        /*00a0*/ 	.byte	0x04, 0x36
        /*00a2*/ 	.short	(.L_3547 - .L_3546)
.L_3546:
        /*00a4*/ 	.word	0x00000008
.L_3547:


//--------------------- .nv.info._ZN2at6native55_GLOBAL__N__0955718d_22_SparseCsrTensorMath_cu_868dd54534reduce_sparse_csr_dim0_cuda_kernelIllNS1_14ReductionAddOpIlEElEEvPT2_PKT0_lPKT_S9_lT1_ --------------------------
	.section	.nv.info._ZN2at6native55_GLOBAL__N__0955718d_22_SparseCsrTensorMath_cu_868dd54534reduce_sparse_csr_dim0_cuda_kernelIllNS1_14ReductionAddOpIlEElEEvPT2_PKT0_lPKT_S9_lT1_,"",@"SHT_CUDA_INFO"
	.sectionflags	@""
	.align	4


	//----- nvinfo : EIATTR_CUDA_API_VERSION
	.align		4
        /*0000*/ 	.byte	0x04, 0x37
        /*0002*/ 	.short	(.L_3549 - .L_3548)
.L_3548:
        /*0004*/ 	.word	0x00000082


	//----- nvinfo : EIATTR_KPARAM_INFO
	.align		4
.L_3549:
        /*0008*/ 	.byte	0x04, 0x17
        /*000a*/ 	.short	(.L_3551 - .L_3550)
.L_3550:
        /*000c*/ 	.word	0x00000000
        /*0010*/ 	.short	0x0006
        /*0012*/ 	.short	0x0030
        /*0014*/ 	.byte	0x00, 0xf0, 0x05, 0x00


	//----- nvinfo : EIATTR_KPARAM_INFO
	.align		4
.L_3551:
        /*0018*/ 	.byte	0x04, 0x17
        /*001a*/ 	.short	(.L_3553 - .L_3552)
.L_3552:
        /*001c*/ 	.word	0x00000000
        /*0020*/ 	.short	0x0005
        /*0022*/ 	.short	0x0028
        /*0024*/ 	.byte	0x00, 0xf0, 0x21, 0x00


	//----- nvinfo : EIATTR_KPARAM_INFO
	.align		4
.L_3553:
        /*0028*/ 	.byte	0x04, 0x17
        /*002a*/ 	.short	(.L_3555 - .L_3554)
.L_3554:
        /*002c*/ 	.word	0x00000000
        /*0030*/ 	.short	0x0004
        /*0032*/ 	.short	0x0020
        /*0034*/ 	.byte	0x00, 0xf5, 0x21, 0x00


	//----- nvinfo : EIATTR_KPARAM_INFO
	.align		4
.L_3555:
        /*0038*/ 	.byte	0x04, 0x17
        /*003a*/ 	.short	(.L_3557 - .L_3556)
.L_3556:
        /*003c*/ 	.word	0x00000000
        /*0040*/ 	.short	0x0003
        /*0042*/ 	.short	0x0018
        /*0044*/ 	.byte	0x00, 0xf5, 0x21, 0x00


	//----- nvinfo : EIATTR_KPARAM_INFO
	.align		4
.L_3557:
        /*0048*/ 	.byte	0x04, 0x17
        /*004a*/ 	.short	(.L_3559 - .L_3558)
.L_3558:
        /*004c*/ 	.word	0x00000000
        /*0050*/ 	.short	0x0002
        /*0052*/ 	.short	0x0010
        /*0054*/ 	.byte	0x00, 0xf0, 0x21, 0x00


	//----- nvinfo : EIATTR_KPARAM_INFO
	.align		4
.L_3559:
        /*0058*/ 	.byte	0x04, 0x17
        /*005a*/ 	.short	(.L_3561 - .L_3560)
.L_3560:
        /*005c*/ 	.word	0x00000000
        /*0060*/ 	.short	0x0001
        /*0062*/ 	.short	0x0008
        /*0064*/ 	.byte	0x00, 0xf5, 0x21, 0x00


	//----- nvinfo : EIATTR_KPARAM_INFO
	.align		4
.L_3561:
        /*0068*/ 	.byte	0x04, 0x17
        /*006a*/ 	.short	(.L_3563 - .L_3562)
.L_3562:
        /*006c*/ 	.word	0x00000000
        /*0070*/ 	.short	0x0000
        /*0072*/ 	.short	0x0000
        /*0074*/ 	.byte	0x00, 0xf5, 0x21, 0x00


	//----- nvinfo : EIATTR_SPARSE_MMA_MASK
	.align		4
.L_3563:
        /*0078*/ 	.byte	0x03, 0x50
        /*007a*/ 	.short	0x0000


	//----- nvinfo : EIATTR_MAXREG_COUNT
	.align		4
        /*007c*/ 	.byte	0x03, 0x1b
        /*007e*/ 	.short	0x00ff


	//----- nvinfo : EIATTR_MERCURY_ISA_VERSION
	.align		4
        /*0080*/ 	.byte	0x03, 0x5f
        /*0082*/ 	.short	0x0101


	//----- nvinfo : EIATTR_VRC_CTA_INIT_COUNT
	.align		4
        /*0084*/ 	.byte	0x02, 0x4a
	.zero		1
	.zero		1


	//----- nvinfo : EIATTR_EXIT_INSTR_OFFSETS
	.align		4
        /*0088*/ 	.byte	0x04, 0x1c
        /*008a*/ 	.short	(.L_3565 - .L_3564)


	//   ....[0]....
.L_3564:
        /*008c*/ 	.word	0x00000080


	//   ....[1]....
        /*0090*/ 	.word	0x00001300


	//----- nvinfo : EIATTR_CBANK_PARAM_SIZE
	.align		4
.L_3565:
        /*0094*/ 	.byte	0x03, 0x19
        /*0096*/ 	.short	0x0031


	//----- nvinfo : EIATTR_PARAM_CBANK
	.align		4
        /*0098*/ 	.byte	0x04, 0x0a
        /*009a*/ 	.short	(.L_3567 - .L_3566)
	.align		4
.L_3566:
        /*009c*/ 	.word	index@(.nv.constant0._ZN2at6native55_GLOBAL__N__0955718d_22_SparseCsrTensorMath_cu_868dd54534reduce_sparse_csr_dim0_cuda_kernelIllNS1_14ReductionAddOpIlEElEEvPT2_PKT0_lPKT_S9_lT1_)
        /*00a0*/ 	.short	0x0380
        /*00a2*/ 	.short	0x0031


	//----- nvinfo : EIATTR_SW_WAR
	.align		4
.L_3567:
        /*00a4*/ 	.byte	0x04, 0x36
        /*00a6*/ 	.short	(.L_3569 - .L_3568)
.L_3568:
        /*00a8*/ 	.word	0x00000008
.L_3569:


//--------------------- .nv.info._ZN2at6native55_GLOBAL__N__0955718d_22_SparseCsrTensorMath_cu_868dd54534reduce_sparse_csr_dim0_cuda_kernelIliNS1_14ReductionAddOpIlEElEEvPT2_PKT0_lPKT_S9_lT1_ --------------------------
	.section	.nv.info._ZN2at6native55_GLOBAL__N__0955718d_22_SparseCsrTensorMath_cu_868dd54534reduce_sparse_csr_dim0_cuda_kernelIliNS1_14ReductionAddOpIlEElEEvPT2_PKT0_lPKT_S9_lT1_,"",@"SHT_CUDA_INFO"
	.sectionflags	@""
	.align	4


	//----- nvinfo : EIATTR_CUDA_API_VERSION
	.align		4
        /*0000*/ 	.byte	0x04, 0x37
        /*0002*/ 	.short	(.L_3571 - .L_3570)
.L_3570:
        /*0004*/ 	.word	0x00000082


	//----- nvinfo : EIATTR_KPARAM_INFO
	.align		4
.L_3571:
        /*0008*/ 	.byte	0x04, 0x17
        /*000a*/ 	.short	(.L_3573 - .L_3572)
.L_3572:
        /*000c*/ 	.word	0x00000000
        /*0010*/ 	.short	0x0006
        /*0012*/ 	.short	0x0030
        /*0014*/ 	.byte	0x00, 0xf0, 0x05, 0x00


	//----- nvinfo : EIATTR_KPARAM_INFO
	.align		4
.L_3573:
        /*0018*/ 	.byte	0x04, 0x17
        /*001a*/ 	.short	(.L_3575 - .L_3574)
.L_3574:
        /*001c*/ 	.word	0x00000000
        /*0020*/ 	.short	0x0005
        /*0022*/ 	.short	0x0028
        /*0024*/ 	.byte	0x00, 0xf0, 0x21, 0x00


	//----- nvinfo : EIATTR_KPARAM_INFO
	.align		4
.L_3575:
        /*0028*/ 	.byte	0x04, 0x17
        /*002a*/ 	.short	(.L_3577 - .L_3576)
.L_3576:
        /*002c*/ 	.word	0x00000000
        /*0030*/ 	.short	0x0004
        /*0032*/ 	.short	0x0020
        /*0034*/ 	.byte	0x00, 0xf5, 0x21, 0x00


	//----- nvinfo : EIATTR_KPARAM_INFO
	.align		4
.L_3577:
        /*0038*/ 	.byte	0x04, 0x17
        /*003a*/ 	.short	(.L_3579 - .L_3578)
.L_3578:
        /*003c*/ 	.word	0x00000000
        /*0040*/ 	.short	0x0003
        /*0042*/ 	.short	0x0018
        /*0044*/ 	.byte	0x00, 0xf5, 0x21, 0x00


	//----- nvinfo : EIATTR_KPARAM_INFO
	.align		4
.L_3579:
        /*0048*/ 	.byte	0x04, 0x17
        /*004a*/ 	.short	(.L_3581 - .L_3580)
.L_3580:
        /*004c*/ 	.word	0x00000000
        /*0050*/ 	.short	0x0002
        /*0052*/ 	.short	0x0010
        /*0054*/ 	.byte	0x00, 0xf0, 0x21, 0x00


	//----- nvinfo : EIATTR_KPARAM_INFO
	.align		4
.L_3581:
        /*0058*/ 	.byte	0x04, 0x17
        /*005a*/ 	.short	(.L_3583 - .L_3582)
.L_3582:
        /*005c*/ 	.word	0x00000000
        /*0060*/ 	.short	0x0001
        /*0062*/ 	.short	0x0008
        /*0064*/ 	.byte	0x00, 0xf5, 0x21, 0x00


	//----- nvinfo : EIATTR_KPARAM_INFO
	.align		4
.L_3583:
        /*0068*/ 	.byte	0x04, 0x17
        /*006a*/ 	.short	(.L_3585 - .L_3584)
.L_3584:
        /*006c*/ 	.word	0x00000000
        /*0070*/ 	.short	0x0000
        /*0072*/ 	.short	0x0000
        /*0074*/ 	.byte	0x00, 0xf5, 0x21, 0x00


	//----- nvinfo : EIATTR_SPARSE_MMA_MASK
	.align		4
.L_3585:
        /*0078*/ 	.byte	0x03, 0x50
        /*007a*/ 	.short	0x0000


	//----- nvinfo : EIATTR_MAXREG_COUNT
	.align		4
        /*007c*/ 	.byte	0x03, 0x1b
        /*007e*/ 	.short	0x00ff


	//----- nvinfo : EIATTR_MERCURY_ISA_VERSION
	.align		4
        /*0080*/ 	.byte	0x03, 0x5f
        /*0082*/ 	.short	0x0101


	//----- nvinfo : EIATTR_VRC_CTA_INIT_COUNT
	.align		4
        /*0084*/ 	.byte	0x02, 0x4a
	.zero		1
	.zero		1


	//----- nvinfo : EIATTR_EXIT_INSTR_OFFSETS
	.align		4
        /*0088*/ 	.byte	0x04, 0x1c
        /*008a*/ 	.short	(.L_3587 - .L_3586)


	//   ....[0]....
.L_3586:
        /*008c*/ 	.word	0x00000080


	//   ....[1]....
        /*0090*/ 	.word	0x000010a0


	//----- nvinfo : EIATTR_CBANK_PARAM_SIZE
	.align		4
.L_3587:
        /*0094*/ 	.byte	0x03, 0x19
        /*0096*/ 	.short	0x0031


	//----- nvinfo : EIATTR_PARAM_CBANK
	.align		4
        /*0098*/ 	.byte	0x04, 0x0a
        /*009a*/ 	.short	(.L_3589 - .L_3588)
	.align		4
.L_3588:
        /*009c*/ 	.word	index@(.nv.constant0._ZN2at6native55_GLOBAL__N__0955718d_22_SparseCsrTensorMath_cu_868dd54534reduce_sparse_csr_dim0_cuda_kernelIliNS1_14ReductionAddOpIlEElEEvPT2_PKT0_lPKT_S9_lT1_)
        /*00a0*/ 	.short	0x0380
        /*00a2*/ 	.short	0x0031


	//----- nvinfo : EIATTR_SW_WAR
	.align		4
.L_3589:
        /*00a4*/ 	.byte	0x04, 0x36
        /*00a6*/ 	.short	(.L_3591 - .L_3590)
.L_3590:
        /*00a8*/ 	.word	0x00000008
.L_3591:


//--------------------- .nv.info._ZN2at6native55_GLOBAL__N__0955718d_22_SparseCsrTensorMath_cu_868dd54534reduce_sparse_csr_dim1_cuda_kernelIilNS1_14ReductionAddOpIlEElEEvPT2_PKT_PKT0_SC_lT1_ --------------------------
	.section	.nv.info._ZN2at6native55_GLOBAL__N__0955718d_22_SparseCsrTensorMath_cu_868dd54534reduce_sparse_csr_dim1_cuda_kernelIilNS1_14ReductionAddOpIlEElEEvPT2_PKT_PKT0_SC_lT1_,"",@"SHT_CUDA_INFO"
	.sectionflags	@""
	.align	4


	//----- nvinfo : EIATTR_CUDA_API_VERSION
	.align		4
        /*0000*/ 	.byte	0x04, 0x37
        /*0002*/ 	.short	(.L_3593 - .L_3592)
.L_3592:
        /*0004*/ 	.word	0x00000082


	//----- nvinfo : EIATTR_KPARAM_INFO
	.align		4
.L_3593:
        /*0008*/ 	.byte	0x04, 0x17
        /*000a*/ 	.short	(.L_3595 - .L_3594)
.L_3594:
        /*000c*/ 	.word	0x00000000
        /*0010*/ 	.short	0x0005
        /*0012*/ 	.short	0x0028
        /*0014*/ 	.byte	0x00, 0xf0, 0x05, 0x00


	//----- nvinfo : EIATTR_KPARAM_INFO
	.align		4
.L_3595:
        /*0018*/ 	.byte	0x04, 0x17
        /*001a*/ 	.short	(.L_3597 - .L_3596)
.L_3596:
        /*001c*/ 	.word	0x00000000
        /*0020*/ 	.short	0x0004
        /*0022*/ 	.short	0x0020
        /*0024*/ 	.byte	0x00, 0xf0, 0x21, 0x00


	//----- nvinfo : EIATTR_KPARAM_INFO
	.align		4
.L_3597:
        /*0028*/ 	.byte	0x04, 0x17
        /*002a*/ 	.short	(.L_3599 - .L_3598)
.L_3598:
        /*002c*/ 	.word	0x00000000
        /*0030*/ 	.short	0x0003
        /*0032*/ 	.short	0x0018
        /*0034*/ 	.byte	0x00, 0xf5, 0x21, 0x00


	//----- nvinfo : EIATTR_KPARAM_INFO
	.align		4
.L_3599:
        /*0038*/ 	.byte	0x04, 0x17
        /*003a*/ 	.short	(.L_3601 - .L_3600)
.L_3600:
        /*003c*/ 	.word	0x00000000
        /*0040*/ 	.short	0x0002
        /*0042*/ 	.short	0x0010
        /*0044*/ 	.byte	0x00, 0xf5, 0x21, 0x00


	//----- nvinfo : EIATTR_KPARAM_INFO
	.align		4
.L_3601:
        /*0048*/ 	.byte	0x04, 0x17
        /*004a*/ 	.short	(.L_3603 - .L_3602)
.L_3602:
        /*004c*/ 	.word	0x00000000
        /*0050*/ 	.short	0x0001
        /*0052*/ 	.short	0x0008
        /*0054*/ 	.byte	0x00, 0xf5, 0x21, 0x00


	//----- nvinfo : EIATTR_KPARAM_INFO
	.align		4
.L_3603:
        /*0058*/ 	.byte	0x04, 0x17
        /*005a*/ 	.short	(.L_3605 - .L_3604)
.L_3604:
        /*005c*/ 	.word	0x00000000
        /*0060*/ 	.short	0x0000
        /*0062*/ 	.short	0x0000
        /*0064*/ 	.byte	0x00, 0xf5, 0x21, 0x00


	//----- nvinfo : EIATTR_SPARSE_MMA_MASK
	.align		4
.L_3605:
        /*0068*/ 	.byte	0x03, 0x50
        /*006a*/ 	.short	0x0000


	//----- nvinfo : EIATTR_MAXREG_COUNT
	.align		4
        /*006c*/ 	.byte	0x03, 0x1b
        /*006e*/ 	.short	0x00ff


	//----- nvinfo : EIATTR_MERCURY_ISA_VERSION
	.align		4
        /*0070*/ 	.byte	0x03, 0x5f
        /*0072*/ 	.short	0x0101


	//----- nvinfo : EIATTR_VRC_CTA_INIT_COUNT
	.align		4
        /*0074*/ 	.byte	0x02, 0x4a
	.zero		1
	.zero		1


	//----- nvinfo : EIATTR_EXIT_INSTR_OFFSETS
	.align		4
        /*0078*/ 	.byte	0x04, 0x1c
        /*007a*/ 	.short	(.L_3607 - .L_3606)


	//   ....[0]....
.L_3606:
        /*007c*/ 	.word	0x00000080


	//   ....[1]....
        /*0080*/ 	.word	0x00000130


	//   ....[2]....
        /*0084*/ 	.word	0x00000bf0


	//----- nvinfo : EIATTR_CRS_STACK_SIZE
	.align		4
.L_3607:
        /*0088*/ 	.byte	0x04, 0x1e
        /*008a*/ 	.short	(.L_3609 - .L_3608)
.L_3608:
        /*008c*/ 	.word	0x00000000


	//----- nvinfo : EIATTR_CBANK_PARAM_SIZE
	.align		4
.L_3609:
        /*0090*/ 	.byte	0x03, 0x19
        /*0092*/ 	.short	0x0029


	//----- nvinfo : EIATTR_PARAM_CBANK
	.align		4
        /*0094*/ 	.byte	0x04, 0x0a
        /*0096*/ 	.short	(.L_3611 - .L_3610)
	.align		4
.L_3610:
        /*0098*/ 	.word	index@(.nv.constant0._ZN2at6native55_GLOBAL__N__0955718d_22_SparseCsrTensorMath_cu_868dd54534reduce_sparse_csr_dim1_cuda_kernelIilNS1_14ReductionAddOpIlEElEEvPT2_PKT_PKT0_SC_lT1_)
        /*009c*/ 	.short	0x0380
        /*009e*/ 	.short	0x0029


	//----- nvinfo : EIATTR_SW_WAR
	.align		4
.L_3611:
        /*00a0*/ 	.byte	0x04, 0x36
        /*00a2*/ 	.short	(.L_3613 - .L_3612)
.L_3612:
        /*00a4*/ 	.word	0x00000008
.L_3613:


//--------------------- .nv.info._ZN2at6native55_GLOBAL__N__0955718d_22_SparseCsrTensorMath_cu_868dd54534reduce_sparse_csr_dim1_cuda_kernelIiiNS1_14ReductionAddOpIlEElEEvPT2_PKT_PKT0_SC_lT1_ --------------------------
	.section	.nv.info._ZN2at6native55_GLOBAL__N__0955718d_22_SparseCsrTensorMath_cu_868dd54534reduce_sparse_csr_dim1_cuda_kernelIiiNS1_14ReductionAddOpIlEElEEvPT2_PKT_PKT0_SC_lT1_,"",@"SHT_CUDA_INFO"
	.sectionflags	@""
	.align	4


	//----- nvinfo : EIATTR_CUDA_API_VERSION
	.align		4
        /*0000*/ 	.byte	0x04, 0x37
        /*0002*/ 	.short	(.L_3615 - .L_3614)
.L_3614:
        /*0004*/ 	.word	0x00000082


	//----- nvinfo : EIATTR_KPARAM_INFO
	.align		4
.L_3615:
        /*0008*/ 	.byte	0x04, 0x17
        /*000a*/ 	.short	(.L_3617 - .L_3616)
.L_3616:
        /*000c*/ 	.word	0x00000000
        /*0010*/ 	.short	0x0005
        /*0012*/ 	.short	0x0028
        /*0014*/ 	.byte	0x00, 0xf0, 0x05, 0x00


	//----- nvinfo : EIATTR_KPARAM_INFO
	.align		4
.L_3617:
        /*0018*/ 	.byte	0x04, 0x17
        /*001a*/ 	.short	(.L_3619 - .L_3618)
.L_3618:
        /*001c*/ 	.word	0x00000000
        /*0020*/ 	.short	0x0004
        /*0022*/ 	.short	0x0020
        /*0024*/ 	.byte	0x00, 0xf0, 0x21, 0x00


	//----- nvinfo : EIATTR_KPARAM_INFO
	.align		4
.L_3619:
        /*0028*/ 	.byte	0x04, 0x17
        /*002a*/ 	.short	(.L_3621 - .L_3620)
.L_3620:
        /*002c*/ 	.word	0x00000000
        /*0030*/ 	.short	0x0003
        /*0032*/ 	.short	0x0018
        /*0034*/ 	.byte	0x00, 0xf5, 0x21, 0x00


	//----- nvinfo : EIATTR_KPARAM_INFO
	.align		4
.L_3621:
        /*0038*/ 	.byte	0x04, 0x17
        /*003a*/ 	.short	(.L_3623 - .L_3622)
.L_3622:
        /*003c*/ 	.word	0x00000000
        /*0040*/ 	.short	0x0002
        /*0042*/ 	.short	0x0010
        /*0044*/ 	.byte	0x00, 0xf5, 0x21, 0x00


	//----- nvinfo : EIATTR_KPARAM_INFO
	.align		4
.L_3623:
        /*0048*/ 	.byte	0x04, 0x17
        /*004a*/ 	.short	(.L_3625 - .L_3624)
.L_3624:
        /*004c*/ 	.word	0x00000000
        /*0050*/ 	.short	0x0001
        /*0052*/ 	.short	0x0008
        /*0054*/ 	.byte	0x00, 0xf5, 0x21, 0x00


	//----- nvinfo : EIATTR_KPARAM_INFO
	.align		4
.L_3625:
        /*0058*/ 	.byte	0x04, 0x17
        /*005a*/ 	.short	(.L_3627 - .L_3626)
.L_3626:
        /*005c*/ 	.word	0x00000000
        /*0060*/ 	.short	0x0000
        /*0062*/ 	.short	0x0000
        /*0064*/ 	.byte	0x00, 0xf5, 0x21, 0x00


	//----- nvinfo : EIATTR_SPARSE_MMA_MASK
	.align		4
.L_3627:
        /*0068*/ 	.byte	0x03, 0x50
        /*006a*/ 	.short	0x0000


	//----- nvinfo : EIATTR_MAXREG_COUNT
	.align		4
        /*006c*/ 	.byte	0x03, 0x1b
        /*006e*/ 	.short	0x00ff


	//----- nvinfo : EIATTR_MERCURY_ISA_VERSION
	.align		4
        /*0070*/ 	.byte	0x03, 0x5f
        /*0072*/ 	.short	0x0101


	//----- nvinfo : EIATTR_VRC_CTA_INIT_COUNT
	.align		4
        /*0074*/ 	.byte	0x02, 0x4a
	.zero		1
	.zero		1


	//----- nvinfo : EIATTR_EXIT_INSTR_OFFSETS
	.align		4
        /*0078*/ 	.byte	0x04, 0x1c
        /*007a*/ 	.short	(.L_3629 - .L_3628)


	//   ....[0]....
.L_3628:
        /*007c*/ 	.word	0x00000080


	//   ....[1]....
        /*0080*/ 	.word	0x00000120


	//   ....[2]....
        /*0084*/ 	.word	0x00000a60


	//----- nvinfo : EIATTR_CRS_STACK_SIZE
	.align		4
.L_3629:
        /*0088*/ 	.byte	0x04, 0x1e
        /*008a*/ 	.short	(.L_3631 - .L_3630)
.L_3630:
        /*008c*/ 	.word	0x00000000


	//----- nvinfo : EIATTR_CBANK_PARAM_SIZE
	.align		4
.L_3631:
        /*0090*/ 	.byte	0x03, 0x19
        /*0092*/ 	.short	0x0029


	//----- nvinfo : EIATTR_PARAM_CBANK
	.align		4
        /*0094*/ 	.byte	0x04, 0x0a
        /*0096*/ 	.short	(.L_3633 - .L_3632)
	.align		4
.L_3632:
        /*0098*/ 	.word	index@(.nv.constant0._ZN2at6native55_GLOBAL__N__0955718d_22_SparseCsrTensorMath_cu_868dd54534reduce_sparse_csr_dim1_cuda_kernelIiiNS1_14ReductionAddOpIlEElEEvPT2_PKT_PKT0_SC_lT1_)
        /*009c*/ 	.short	0x0380
        /*009e*/ 	.short	0x0029


	//----- nvinfo : EIATTR_SW_WAR
	.align		4
.L_3633:
        /*00a0*/ 	.byte	0x04, 0x36
        /*00a2*/ 	.short	(.L_3635 - .L_3634)
.L_3634:
        /*00a4*/ 	.word	0x00000008
.L_3635:


//--------------------- .nv.info._ZN2at6native55_GLOBAL__N__0955718d_22_SparseCsrTensorMath_cu_868dd54534reduce_sparse_csr_dim0_cuda_kernelIilNS1_14ReductionAddOpIlEElEEvPT2_PKT0_lPKT_S9_lT1_ --------------------------
	.section	.nv.info._ZN2at6native55_GLOBAL__N__0955718d_22_SparseCsrTensorMath_cu_868dd54534reduce_sparse_csr_dim0_cuda_kernelIilNS1_14ReductionAddOpIlEElEEvPT2_PKT0_lPKT_S9_lT1_,"",@"SHT_CUDA_INFO"
	.sectionflags	@""
	.align	4


	//----- nvinfo : EIATTR_CUDA_API_VERSION
	.align		4
        /*0000*/ 	.byte	0x04, 0x37
        /*0002*/ 	.short	(.L_3637 - .L_3636)
.L_3636:
        /*0004*/ 	.word	0x00000082


	//----- nvinfo : EIATTR_KPARAM_INFO
	.align		4
.L_3637:
        /*0008*/ 	.byte	0x04, 0x17
        /*000a*/ 	.short	(.L_3639 - .L_3638)
.L_3638:
        /*000c*/ 	.word	0x00000000
        /*0010*/ 	.short	0x0006
        /*0012*/ 	.short	0x0030
        /*0014*/ 	.byte	0x00, 0xf0, 0x05, 0x00


	//----- nvinfo : EIATTR_KPARAM_INFO
	.align		4
.L_3639:
        /*0018*/ 	.byte	0x04, 0x17
        /*001a*/ 	.short	(.L_3641 - .L_3640)
.L_3640:
        /*001c*/ 	.word	0x00000000
        /*0020*/ 	.short	0x0005
        /*0022*/ 	.short	0x0028
        /*0024*/ 	.byte	0x00, 0xf0, 0x21, 0x00


	//----- nvinfo : EIATTR_KPARAM_INFO
	.align		4
.L_3641:
        /*0028*/ 	.byte	0x04, 0x17
        /*002a*/ 	.short	(.L_3643 - .L_3642)
.L_3642:
        /*002c*/ 	.word	0x00000000
        /*0030*/ 	.short	0x0004
        /*0032*/ 	.short	0x0020
        /*0034*/ 	.byte	0x00, 0xf5, 0x21, 0x00


	//----- nvinfo : EIATTR_KPARAM_INFO
	.align		4
.L_3643:
        /*0038*/ 	.byte	0x04, 0x17
        /*003a*/ 	.short	(.L_3645 - .L_3644)
.L_3644:
        /*003c*/ 	.word	0x00000000
        /*0040*/ 	.short	0x0003
        /*0042*/ 	.short	0x0018
        /*0044*/ 	.byte	0x00, 0xf5, 0x21, 0x00


	//----- nvinfo : EIATTR_KPARAM_INFO
	.align		4
.L_3645:
        /*0048*/ 	.byte	0x04, 0x17
        /*004a*/ 	.short	(.L_3647 - .L_3646)
.L_3646:
        /*004c*/ 	.word	0x00000000
        /*0050*/ 	.short	0x0002
        /*0052*/ 	.short	0x0010
        /*0054*/ 	.byte	0x00, 0xf0, 0x21, 0x00


	//----- nvinfo : EIATTR_KPARAM_INFO
	.align		4
.L_3647:
        /*0058*/ 	.byte	0x04, 0x17
        /*005a*/ 	.short	(.L_3649 - .L_3648)
.L_3648:
        /*005c*/ 	.word	0x00000000
        /*0060*/ 	.short	0x0001
        /*0062*/ 	.short	0x0008
        /*0064*/ 	.byte	0x00, 0xf5, 0x21, 0x00


	//----- nvinfo : EIATTR_KPARAM_INFO
	.align		4
.L_3649:
        /*0068*/ 	.byte	0x04, 0x17
        /*006a*/ 	.short	(.L_3651 - .L_3650)
.L_3650:
        /*006c*/ 	.word	0x00000000
        /*0070*/ 	.short	0x0000
        /*0072*/ 	.short	0x0000
        /*0074*/ 	.byte	0x00, 0xf5, 0x21, 0x00


	//----- nvinfo : EIATTR_SPARSE_MMA_MASK
	.align		4
.L_3651:
        /*0078*/ 	.byte	0x03, 0x50
        /*007a*/ 	.short	0x0000


	//----- nvinfo : EIATTR_MAXREG_COUNT
	.align		4
        /*007c*/ 	.byte	0x03, 0x1b
        /*007e*/ 	.short	0x00ff


	//----- nvinfo : EIATTR_MERCURY_ISA_VERSION
	.align		4
        /*0080*/ 	.byte	0x03, 0x5f
        /*0082*/ 	.short	0x0101


	//----- nvinfo : EIATTR_VRC_CTA_INIT_COUNT
	.align		4
        /*0084*/ 	.byte	0x02, 0x4a
	.zero		1
	.zero		1


	//----- nvinfo : EIATTR_EXIT_INSTR_OFFSETS
	.align		4
        /*0088*/ 	.byte	0x04, 0x1c
        /*008a*/ 	.short	(.L_3653 - .L_3652)


	//   ....[0]....
.L_3652:
        /*008c*/ 	.word	0x00000080


	//   ....[1]....
        /*0090*/ 	.word	0x000012a0


	//----- nvinfo : EIATTR_CBANK_PARAM_SIZE
	.align		4
.L_3653:
        /*0094*/ 	.byte	0x03, 0x19
        /*0096*/ 	.short	0x0031


	//----- nvinfo : EIATTR_PARAM_CBANK
	.align		4
        /*0098*/ 	.byte	0x04, 0x0a
        /*009a*/ 	.short	(.L_3655 - .L_3654)
	.align		4
.L_3654:
        /*009c*/ 	.word	index@(.nv.constant0._ZN2at6native55_GLOBAL__N__0955718d_22_SparseCsrTensorMath_cu_868dd54534reduce_sparse_csr_dim0_cuda_kernelIilNS1_14ReductionAddOpIlEElEEvPT2_PKT0_lPKT_S9_lT1_)
        /*00a0*/ 	.short	0x0380
        /*00a2*/ 	.short	0x0031


	//----- nvinfo : EIATTR_SW_WAR
	.align		4
.L_3655:
        /*00a4*/ 	.byte	0x04, 0x36
        /*00a6*/ 	.short	(.L_3657 - .L_3656)
.L_3656:
        /*00a8*/ 	.word	0x00000008
.L_3657:


//--------------------- .nv.info._ZN2at6native55_GLOBAL__N__0955718d_22_SparseCsrTensorMath_cu_868dd54534reduce_sparse_csr_dim0_cuda_kernelIiiNS1_14ReductionAddOpIlEElEEvPT2_PKT0_lPKT_S9_lT1_ --------------------------
	.section	.nv.info._ZN2at6native55_GLOBAL__N__0955718d_22_SparseCsrTensorMath_cu_868dd54534reduce_sparse_csr_dim0_cuda_kernelIiiNS1_14ReductionAddOpIlEElEEvPT2_PKT0_lPKT_S9_lT1_,"",@"SHT_CUDA_INFO"
	.sectionflags	@""
	.align	4


	//----- nvinfo : EIATTR_CUDA_API_VERSION
	.align		4
        /*0000*/ 	.byte	0x04, 0x37
        /*0002*/ 	.short	(.L_3659 - .L_3658)
.L_3658:
        /*0004*/ 	.word	0x00000082


	//----- nvinfo : EIATTR_KPARAM_INFO
	.align		4
.L_3659:
        /*0008*/ 	.byte	0x04, 0x17
        /*000a*/ 	.short	(.L_3661 - .L_3660)
.L_3660:
        /*000c*/ 	.word	0x00000000
        /*0010*/ 	.short	0x0006
        /*0012*/ 	.short	0x0030
        /*0014*/ 	.byte	0x00, 0xf0, 0x05, 0x00


	//----- nvinfo : EIATTR_KPARAM_INFO
	.align		4
.L_3661:
        /*0018*/ 	.byte	0x04, 0x17
        /*001a*/ 	.short	(.L_3663 - .L_3662)
.L_3662:
        /*001c*/ 	.word	0x00000000
        /*0020*/ 	.short	0x0005
        /*0022*/ 	.short	0x0028
        /*0024*/ 	.byte	0x00, 0xf0, 0x21, 0x00


	//----- nvinfo : EIATTR_KPARAM_INFO
	.align		4
.L_3663:
        /*0028*/ 	.byte	0x04, 0x17
        /*002a*/ 	.short	(.L_3665 - .L_3664)
.L_3664:
        /*002c*/ 	.word	0x00000000
        /*0030*/ 	.short	0x0004
        /*0032*/ 	.short	0x0020
        /*0034*/ 	.byte	0x00, 0xf5, 0x21, 0x00


	//----- nvinfo : EIATTR_KPARAM_INFO
	.align		4
.L_3665:
        /*0038*/ 	.byte	0x04, 0x17
        /*003a*/ 	.short	(.L_3667 - .L_3666)
.L_3666:
        /*003c*/ 	.word	0x00000000
        /*0040*/ 	.short	0x0003
        /*0042*/ 	.short	0x0018
        /*0044*/ 	.byte	0x00, 0xf5, 0x21, 0x00


	//----- nvinfo : EIATTR_KPARAM_INFO
	.align		4
.L_3667:
        /*0048*/ 	.byte	0x04, 0x17
        /*004a*/ 	.short	(.L_3669 - .L_3668)
.L_3668:
        /*004c*/ 	.word	0x00000000
        /*0050*/ 	.short	0x0002
        /*0052*/ 	.short	0x0010
        /*0054*/ 	.byte	0x00, 0xf0, 0x21, 0x00


	//----- nvinfo : EIATTR_KPARAM_INFO
	.align		4
.L_3669:
        /*0058*/ 	.byte	0x04, 0x17
        /*005a*/ 	.short	(.L_3671 - .L_3670)
.L_3670:
        /*005c*/ 	.word	0x00000000
        /*0060*/ 	.short	0x0001
        /*0062*/ 	.short	0x0008
        /*0064*/ 	.byte	0x00, 0xf5, 0x21, 0x00


	//----- nvinfo : EIATTR_KPARAM_INFO
	.align		4
.L_3671:
        /*0068*/ 	.byte	0x04, 0x17
        /*006a*/ 	.short	(.L_3673 - .L_3672)
.L_3672:
        /*006c*/ 	.word	0x00000000
        /*0070*/ 	.short	0x0000
        /*0072*/ 	.short	0x0000
        /*0074*/ 	.byte	0x00, 0xf5, 0x21, 0x00


	//----- nvinfo : EIATTR_SPARSE_MMA_MASK
	.align		4
.L_3673:
        /*0078*/ 	.byte	0x03, 0x50
        /*007a*/ 	.short	0x0000


	//----- nvinfo : EIATTR_MAXREG_COUNT
	.align		4
        /*007c*/ 	.byte	0x03, 0x1b
        /*007e*/ 	.short	0x00ff


	//----- nvinfo : EIATTR_MERCURY_ISA_VERSION
	.align		4
        /*0080*/ 	.byte	0x03, 0x5f
        /*0082*/ 	.short	0x0101


	//----- nvinfo : EIATTR_VRC_CTA_INIT_COUNT
	.align		4
        /*0084*/ 	.byte	0x02, 0x4a
	.zero		1
	.zero		1


	//----- nvinfo : EIATTR_EXIT_INSTR_OFFSETS
	.align		4
        /*0088*/ 	.byte	0x04, 0x1c
        /*008a*/ 	.short	(.L_3675 - .L_3674)


	//   ....[0]....
.L_3674:
        /*008c*/ 	.word	0x00000080


	//   ....[1]....
        /*0090*/ 	.word	0x00001100


	//----- nvinfo : EIATTR_CBANK_PARAM_SIZE
	.align		4
.L_3675:
        /*0094*/ 	.byte	0x03, 0x19
        /*0096*/ 	.short	0x0031


	//----- nvinfo : EIATTR_PARAM_CBANK
	.align		4
        /*0098*/ 	.byte	0x04, 0x0a
        /*009a*/ 	.short	(.L_3677 - .L_3676)
	.align		4
.L_3676:
        /*009c*/ 	.word	index@(.nv.constant0._ZN2at6native55_GLOBAL__N__0955718d_22_SparseCsrTensorMath_cu_868dd54534reduce_sparse_csr_dim0_cuda_kernelIiiNS1_14ReductionAddOpIlEElEEvPT2_PKT0_lPKT_S9_lT1_)
        /*00a0*/ 	.short	0x0380
        /*00a2*/ 	.short	0x0031


	//----- nvinfo : EIATTR_SW_WAR
	.align		4
.L_3677:
        /*00a4*/ 	.byte	0x04, 0x36
        /*00a6*/ 	.short	(.L_3679 - .L_3678)
.L_3678:
        /*00a8*/ 	.word	0x00000008
.L_3679:


//--------------------- .nv.info._ZN2at6native55_GLOBAL__N__0955718d_22_SparseCsrTensorMath_cu_868dd54534reduce_sparse_csr_dim1_cuda_kernelIalNS1_14ReductionAddOpIlEElEEvPT2_PKT_PKT0_SC_lT1_ --------------------------
	.section	.nv.info._ZN2at6native55_GLOBAL__N__0955718d_22_SparseCsrTensorMath_cu_868dd54534reduce_sparse_csr_dim1_cuda_kernelIalNS1_14ReductionAddOpIlEElEEvPT2_PKT_PKT0_SC_lT1_,"",@"SHT_CUDA_INFO"
	.sectionflags	@""
	.align	4


	//----- nvinfo : EIATTR_CUDA_API_VERSION
	.align		4
        /*0000*/ 	.byte	0x04, 0x37
        /*0002*/ 	.short	(.L_3681 - .L_3680)
.L_3680:
        /*0004*/ 	.word	0x00000082


	//----- nvinfo : EIATTR_KPARAM_INFO
	.align		4
.L_3681:
        /*0008*/ 	.byte	0x04, 0x17
        /*000a*/ 	.short	(.L_3683 - .L_3682)
.L_3682:
        /*000c*/ 	.word	0x00000000
        /*0010*/ 	.short	0x0005
        /*0012*/ 	.short	0x0028
        /*0014*/ 	.byte	0x00, 0xf0, 0x05, 0x00


	//----- nvinfo : EIATTR_KPARAM_INFO
	.align		4
.L_3683:
        /*0018*/ 	.byte	0x04, 0x17
        /*001a*/ 	.short	(.L_3685 - .L_3684)
.L_3684:
        /*001c*/ 	.word	0x00000000
        /*0020*/ 	.short	0x0004
        /*0022*/ 	.short	0x0020
        /*0024*/ 	.byte	0x00, 0xf0, 0x21, 0x00


	//----- nvinfo : EIATTR_KPARAM_INFO
	.align		4
.L_3685:
        /*0028*/ 	.byte	0x04, 0x17
        /*002a*/ 	.short	(.L_3687 - .L_3686)
.L_3686:
        /*002c*/ 	.word	0x00000000
        /*0030*/ 	.short	0x0003
        /*0032*/ 	.short	0x0018
        /*0034*/ 	.byte	0x00, 0xf5, 0x21, 0x00


	//----- nvinfo : EIATTR_KPARAM_INFO
	.align		4
.L_3687:
        /*0038*/ 	.byte	0x04, 0x17
        /*003a*/ 	.short	(.L_3689 - .L_3688)
.L_3688:
        /*003c*/ 	.word	0x00000000
        /*0040*/ 	.short	0x0002
        /*0042*/ 	.short	0x0010
        /*0044*/ 	.byte	0x00, 0xf5, 0x21, 0x00


	//----- nvinfo : EIATTR_KPARAM_INFO
	.align		4
.L_3689:
        /*0048*/ 	.byte	0x04, 0x17
        /*004a*/ 	.short	(.L_3691 - .L_3690)
.L_3690:
        /*004c*/ 	.word	0x00000000
        /*0050*/ 	.short	0x0001
        /*0052*/ 	.short	0x0008
        /*0054*/ 	.byte	0x00, 0xf5, 0x21, 0x00


	//----- nvinfo : EIATTR_KPARAM_INFO
	.align		4
.L_3691:
        /*0058*/ 	.byte	0x04, 0x17
        /*005a*/ 	.short	(.L_3693 - .L_3692)
.L_3692:
        /*005c*/ 	.word	0x00000000
        /*0060*/ 	.short	0x0000
        /*0062*/ 	.short	0x0000
        /*0064*/ 	.byte	0x00, 0xf5, 0x21, 0x00


	//----- nvinfo : EIATTR_SPARSE_MMA_MASK
	.align		4
.L_3693:
        /*0068*/ 	.byte	0x03, 0x50
        /*006a*/ 	.short	0x0000


	//----- nvinfo : EIATTR_MAXREG_COUNT
	.align		4
        /*006c*/ 	.byte	0x03, 0x1b
        /*006e*/ 	.short	0x00ff


	//----- nvinfo : EIATTR_MERCURY_ISA_VERSION
	.align		4
        /*0070*/ 	.byte	0x03, 0x5f
        /*0072*/ 	.short	0x0101


	//----- nvinfo : EIATTR_VRC_CTA_INIT_COUNT
	.align		4
        /*0074*/ 	.byte	0x02, 0x4a
	.zero		1
	.zero		1


	//----- nvinfo : EIATTR_EXIT_INSTR_OFFSETS
	.align		4
        /*0078*/ 	.byte	0x04, 0x1c
        /*007a*/ 	.short	(.L_3695 - .L_3694)


	//   ....[0]....
.L_3694:
        /*007c*/ 	.word	0x00000080


	//   ....[1]....
        /*0080*/ 	.word	0x00000130


	//   ....[2]....
        /*0084*/ 	.word	0x00000bb0


	//----- nvinfo : EIATTR_CRS_STACK_SIZE
	.align		4
.L_3695:
        /*0088*/ 	.byte	0x04, 0x1e
        /*008a*/ 	.short	(.L_3697 - .L_3696)
.L_3696:
        /*008c*/ 	.word	0x00000000


	//----- nvinfo : EIATTR_CBANK_PARAM_SIZE
	.align		4
.L_3697:
        /*0090*/ 	.byte	0x03, 0x19
        /*0092*/ 	.short	0x0029


	//----- nvinfo : EIATTR_PARAM_CBANK
	.align		4
        /*0094*/ 	.byte	0x04, 0x0a
        /*0096*/ 	.short	(.L_3699 - .L_3698)
	.align		4
.L_3698:
        /*0098*/ 	.word	index@(.nv.constant0._ZN2at6native55_GLOBAL__N__0955718d_22_SparseCsrTensorMath_cu_868dd54534reduce_sparse_csr_dim1_cuda_kernelIalNS1_14ReductionAddOpIlEElEEvPT2_PKT_PKT0_SC_lT1_)
        /*009c*/ 	.short	0x0380
        /*009e*/ 	.short	0x0029


	//----- nvinfo : EIATTR_SW_WAR
	.align		4
.L_3699:
        /*00a0*/ 	.byte	0x04, 0x36
        /*00a2*/ 	.short	(.L_3701 - .L_3700)
.L_3700:
        /*00a4*/ 	.word	0x00000008
.L_3701:


//--------------------- .nv.info._ZN2at6native55_GLOBAL__N__0955718d_22_SparseCsrTensorMath_cu_868dd54534reduce_sparse_csr_dim1_cuda_kernelIaiNS1_14ReductionAddOpIlEElEEvPT2_PKT_PKT0_SC_lT1_ --------------------------
	.section	.nv.info._ZN2at6native55_GLOBAL__N__0955718d_22_SparseCsrTensorMath_cu_868dd54534reduce_sparse_csr_dim1_cuda_kernelIaiNS1_14ReductionAddOpIlEElEEvPT2_PKT_PKT0_SC_lT1_,"",@"SHT_CUDA_INFO"
	.sectionflags	@""
	.align	4


	//----- nvinfo : EIATTR_CUDA_API_VERSION
	.align		4
        /*0000*/ 	.byte	0x04, 0x37
        /*0002*/ 	.short	(.L_3703 - .L_3702)
.L_3702:
        /*0004*/ 	.word	0x00000082


	//----- nvinfo : EIATTR_KPARAM_INFO
	.align		4
.L_3703:
        /*0008*/ 	.byte	0x04, 0x17
        /*000a*/ 	.short	(.L_3705 - .L_3704)
.L_3704:
        /*000c*/ 	.word	0x00000000
        /*0010*/ 	.short	0x0005
        /*0012*/ 	.short	0x0028
        /*0014*/ 	.byte	0x00, 0xf0, 0x05, 0x00


	//----- nvinfo : EIATTR_KPARAM_INFO
	.align		4
.L_3705:
        /*0018*/ 	.byte	0x04, 0x17
        /*001a*/ 	.short	(.L_3707 - .L_3706)
.L_3706:
        /*001c*/ 	.word	0x00000000
        /*0020*/ 	.short	0x0004
        /*0022*/ 	.short	0x0020
        /*0024*/ 	.byte	0x00, 0xf0, 0x21, 0x00


	//----- nvinfo : EIATTR_KPARAM_INFO
	.align		4
.L_3707:
        /*0028*/ 	.byte	0x04, 0x17
        /*002a*/ 	.short	(.L_3709 - .L_3708)
.L_3708:
        /*002c*/ 	.word	0x00000000
        /*0030*/ 	.short	0x0003
        /*0032*/ 	.short	0x0018
        /*0034*/ 	.byte	0x00, 0xf5, 0x21, 0x00


	//----- nvinfo : EIATTR_KPARAM_INFO
	.align		4
.L_3709:
        /*0038*/ 	.byte	0x04, 0x17
        /*003a*/ 	.short	(.L_3711 - .L_3710)
.L_3710:
        /*003c*/ 	.word	0x00000000
        /*0040*/ 	.short	0x0002
        /*0042*/ 	.short	0x0010
        /*0044*/ 	.byte	0x00, 0xf5, 0x21, 0x00


	//----- nvinfo : EIATTR_KPARAM_INFO
	.align		4
.L_3711:
        /*0048*/ 	.byte	0x04, 0x17
        /*004a*/ 	.short	(.L_3713 - .L_3712)
.L_3712:
        /*004c*/ 	.word	0x00000000
        /*0050*/ 	.short	0x0001
        /*0052*/ 	.short	0x0008
        /*0054*/ 	.byte	0x00, 0xf5, 0x21, 0x00


	//----- nvinfo : EIATTR_KPARAM_INFO
	.align		4
.L_3713:
        /*0058*/ 	.byte	0x04, 0x17
        /*005a*/ 	.short	(.L_3715 - .L_3714)
.L_3714:
        /*005c*/ 	.word	0x00000000
        /*0060*/ 	.short	0x0000
        /*0062*/ 	.short	0x0000
        /*0064*/ 	.byte	0x00, 0xf5, 0x21, 0x00


	//----- nvinfo : EIATTR_SPARSE_MMA_MASK
	.align		4
.L_3715:
        /*0068*/ 	.byte	0x03, 0x50
        /*006a*/ 	.short	0x0000


	//----- nvinfo : EIATTR_MAXREG_COUNT
	.align		4
        /*006c*/ 	.byte	0x03, 0x1b
        /*006e*/ 	.short	0x00ff


	//----- nvinfo : EIATTR_MERCURY_ISA_VERSION
	.align		4
        /*0070*/ 	.byte	0x03, 0x5f
        /*0072*/ 	.short	0x0101


	//----- nvinfo : EIATTR_VRC_CTA_INIT_COUNT
	.align		4
        /*0074*/ 	.byte	0x02, 0x4a
	.zero		1
	.zero		1


	//----- nvinfo : EIATTR_EXIT_INSTR_OFFSETS
	.align		4
        /*0078*/ 	.byte	0x04, 0x1c
        /*007a*/ 	.short	(.L_3717 - .L_3716)


	//   ....[0]....
.L_3716:
        /*007c*/ 	.word	0x00000080


	//   ....[1]....
        /*0080*/ 	.word	0x00000120


	//   ....[2]....
        /*0084*/ 	.word	0x00000a90


	//----- nvinfo : EIATTR_CRS_STACK_SIZE
	.align		4
.L_3717:
        /*0088*/ 	.byte	0x04, 0x1e
        /*008a*/ 	.short	(.L_3719 - .L_3718)
.L_3718:
        /*008c*/ 	.word	0x00000000


	//----- nvinfo : EIATTR_CBANK_PARAM_SIZE
	.align		4
.L_3719:
        /*0090*/ 	.byte	0x03, 0x19
        /*0092*/ 	.short	0x0029


	//----- nvinfo : EIATTR_PARAM_CBANK
	.align		4
        /*0094*/ 	.byte	0x04, 0x0a
        /*0096*/ 	.short	(.L_3721 - .L_3720)
	.align		4
.L_3720:
        /*0098*/ 	.word	index@(.nv.constant0._ZN2at6native55_GLOBAL__N__0955718d_22_SparseCsrTensorMath_cu_868dd54534reduce_sparse_csr_dim1_cuda_kernelIaiNS1_14ReductionAddOpIlEElEEvPT2_PKT_PKT0_SC_lT1_)
        /*009c*/ 	.short	0x0380
        /*009e*/ 	.short	0x0029


	//----- nvinfo : EIATTR_SW_WAR
	.align		4
.L_3721:
        /*00a0*/ 	.byte	0x04, 0x36
        /*00a2*/ 	.short	(.L_3723 - .L_3722)
.L_3722:
        /*00a4*/ 	.word	0x00000008
.L_3723:


//--------------------- .nv.info._ZN2at6native55_GLOBAL__N__0955718d_22_SparseCsrTensorMath_cu_868dd54534reduce_sparse_csr_dim0_cuda_kernelIalNS1_14ReductionAddOpIlEElEEvPT2_PKT0_lPKT_S9_lT1_ --------------------------
	.section	.nv.info._ZN2at6native55_GLOBAL__N__0955718d_22_SparseCsrTensorMath_cu_868dd54534reduce_sparse_csr_dim0_cuda_kernelIalNS1_14ReductionAddOpIlEElEEvPT2_PKT0_lPKT_S9_lT1_,"",@"SHT_CUDA_INFO"
	.sectionflags	@""
	.align	4


	//----- nvinfo : EIATTR_CUDA_API_VERSION
	.align		4
        /*0000*/ 	.byte	0x04, 0x37
        /*0002*/ 	.short	(.L_3725 - .L_3724)
.L_3724:
        /*0004*/ 	.word	0x00000082


	//----- nvinfo : EIATTR_KPARAM_INFO
	.align		4
.L_3725:
        /*0008*/ 	.byte	0x04, 0x17
        /*000a*/ 	.short	(.L_3727 - .L_3726)
.L_3726:
        /*000c*/ 	.word	0x00000000
        /*0010*/ 	.short	0x0006
        /*0012*/ 	.short	0x0030
        /*0014*/ 	.byte	0x00, 0xf0, 0x05, 0x00


	//----- nvinfo : EIATTR_KPARAM_INFO
	.align		4
.L_3727:
        /*0018*/ 	.byte	0x04, 0x17
        /*001a*/ 	.short	(.L_3729 - .L_3728)
.L_3728:
        /*001c*/ 	.word	0x00000000
        /*0020*/ 	.short	0x0005
        /*0022*/ 	.short	0x0028
        /*0024*/ 	.byte	0x00, 0xf0, 0x21, 0x00


	//----- nvinfo : EIATTR_KPARAM_INFO
	.align		4
.L_3729:
        /*0028*/ 	.byte	0x04, 0x17
        /*002a*/ 	.short	(.L_3731 - .L_3730)
.L_3730:
        /*002c*/ 	.word	0x00000000
        /*0030*/ 	.short	0x0004
        /*0032*/ 	.short	0x0020
        /*0034*/ 	.byte	0x00, 0xf5, 0x21, 0x00


	//----- nvinfo : EIATTR_KPARAM_INFO
	.align		4
.L_3731:
        /*0038*/ 	.byte	0x04, 0x17
        /*003a*/ 	.short	(.L_3733 - .L_3732)
.L_3732:
        /*003c*/ 	.word	0x00000000
        /*0040*/ 	.short	0x0003
        /*0042*/ 	.short	0x0018
        /*0044*/ 	.byte	0x00, 0xf5, 0x21, 0x00


	//----- nvinfo : EIATTR_KPARAM_INFO
	.align		4
.L_3733:
        /*0048*/ 	.byte	0x04, 0x17
        /*004a*/ 	.short	(.L_3735 - .L_3734)
.L_3734:
        /*004c*/ 	.word	0x00000000
        /*0050*/ 	.short	0x0002
        /*0052*/ 	.short	0x0010
        /*0054*/ 	.byte	0x00, 0xf0, 0x21, 0x00


	//----- nvinfo : EIATTR_KPARAM_INFO
	.align		4
.L_3735:
        /*0058*/ 	.byte	0x04, 0x17
        /*005a*/ 	.short	(.L_3737 - .L_3736)
.L_3736:
        /*005c*/ 	.word	0x00000000
        /*0060*/ 	.short	0x0001
        /*0062*/ 	.short	0x0008
        /*0064*/ 	.byte	0x00, 0xf5, 0x21, 0x00


	//----- nvinfo : EIATTR_KPARAM_INFO
	.align		4
.L_3737:
        /*0068*/ 	.byte	0x04, 0x17
        /*006a*/ 	.short	(.L_3739 - .L_3738)
.L_3738:
        /*006c*/ 	.word	0x00000000
        /*0070*/ 	.short	0x0000
        /*0072*/ 	.short	0x0000
        /*0074*/ 	.byte	0x00, 0xf5, 0x21, 0x00


	//----- nvinfo : EIATTR_SPARSE_MMA_MASK
	.align		4
.L_3739:
        /*0078*/ 	.byte	0x03, 0x50
        /*007a*/ 	.short	0x0000


	//----- nvinfo : EIATTR_MAXREG_COUNT
	.align		4
        /*007c*/ 	.byte	0x03, 0x1b
        /*007e*/ 	.short	0x00ff


	//----- nvinfo : EIATTR_MERCURY_ISA_VERSION
	.align		4
        /*0080*/ 	.byte	0x03, 0x5f
        /*0082*/ 	.short	0x0101


	//----- nvinfo : EIATTR_VRC_CTA_INIT_COUNT
	.align		4
        /*0084*/ 	.byte	0x02, 0x4a
	.zero		1
	.zero		1


	//----- nvinfo : EIATTR_EXIT_INSTR_OFFSETS
	.align		4
        /*0088*/ 	.byte	0x04, 0x1c
        /*008a*/ 	.short	(.L_3741 - .L_3740)


	//   ....[0]....
.L_3740:
        /*008c*/ 	.word	0x00000080


	//   ....[1]....
        /*0090*/ 	.word	0x000012a0


	//----- nvinfo : EIATTR_CBANK_PARAM_SIZE
	.align		4
.L_3741:
        /*0094*/ 	.byte	0x03, 0x19
        /*0096*/ 	.short	0x0031


	//----- nvinfo : EIATTR_PARAM_CBANK
	.align		4
        /*0098*/ 	.byte	0x04, 0x0a
        /*009a*/ 	.short	(.L_3743 - .L_3742)
	.align		4
.L_3742:
        /*009c*/ 	.word	index@(.nv.constant0._ZN2at6native55_GLOBAL__N__0955718d_22_SparseCsrTensorMath_cu_868dd54534reduce_sparse_csr_dim0_cuda_kernelIalNS1_14ReductionAddOpIlEElEEvPT2_PKT0_lPKT_S9_lT1_)
        /*00a0*/ 	.short	0x0380
        /*00a2*/ 	.short	0x0031


	//----- nvinfo : EIATTR_SW_WAR
	.align		4
.L_3743:
        /*00a4*/ 	.byte	0x04, 0x36
        /*00a6*/ 	.short	(.L_3745 - .L_3744)
.L_3744:
        /*00a8*/ 	.word	0x00000008
.L_3745:


//--------------------- .nv.info._ZN2at6native55_GLOBAL__N__0955718d_22_SparseCsrTensorMath_cu_868dd54534reduce_sparse_csr_dim0_cuda_kernelIaiNS1_14ReductionAddOpIlEElEEvPT2_PKT0_lPKT_S9_lT1_ --------------------------
	.section	.nv.info._ZN2at6native55_GLOBAL__N__0955718d_22_SparseCsrTensorMath_cu_868dd54534reduce_sparse_csr_dim0_cuda_kernelIaiNS1_14ReductionAddOpIlEElEEvPT2_PKT0_lPKT_S9_lT1_,"",@"SHT_CUDA_INFO"
	.sectionflags	@""
	.align	4


	//----- nvinfo : EIATTR_CUDA_API_VERSION
	.align		4
        /*0000*/ 	.byte	0x04, 0x37
        /*0002*/ 	.short	(.L_3747 - .L_3746)
.L_3746:
        /*0004*/ 	.word	0x00000082


	//----- nvinfo : EIATTR_KPARAM_INFO
	.align		4
.L_3747:
        /*0008*/ 	.byte	0x04, 0x17
        /*000a*/ 	.short	(.L_3749 - .L_3748)
.L_3748:
        /*000c*/ 	.word	0x00000000
        /*0010*/ 	.short	0x0006
        /*0012*/ 	.short	0x0030
        /*0014*/ 	.byte	0x00, 0xf0, 0x05, 0x00


	//----- nvinfo : EIATTR_KPARAM_INFO
	.align		4
.L_3749:
        /*0018*/ 	.byte	0x04, 0x17
        /*001a*/ 	.short	(.L_3751 - .L_3750)
.L_3750:
        /*001c*/ 	.word	0x00000000
        /*0020*/ 	.short	0x0005
        /*0022*/ 	.short	0x0028
        /*0024*/ 	.byte	0x00, 0xf0, 0x21, 0x00


	//----- nvinfo : EIATTR_KPARAM_INFO
	.align		4
.L_3751:
        /*0028*/ 	.byte	0x04, 0x17
        /*002a*/ 	.short	(.L_3753 - .L_3752)
.L_3752:
        /*002c*/ 	.word	0x00000000
        /*0030*/ 	.short	0x0004
        /*0032*/ 	.short	0x0020
        /*0034*/ 	.byte	0x00, 0xf5, 0x21, 0x00


	//----- nvinfo : EIATTR_KPARAM_INFO
	.align		4
.L_3753:
        /*0038*/ 	.byte	0x04, 0x17
        /*003a*/ 	.short	(.L_3755 - .L_3754)
.L_3754:
        /*003c*/ 	.word	0x00000000
        /*0040*/ 	.short	0x0003
        /*0042*/ 	.short	0x0018
        /*0044*/ 	.byte	0x00, 0xf5, 0x21, 0x00


	//----- nvinfo : EIATTR_KPARAM_INFO
	.align		4
.L_3755:
        /*0048*/ 	.byte	0x04, 0x17
        /*004a*/ 	.short	(.L_3757 - .L_3756)
.L_3756:
        /*004c*/ 	.word	0x00000000
        /*0050*/ 	.short	0x0002
        /*0052*/ 	.short	0x0010
        /*0054*/ 	.byte	0x00, 0xf0, 0x21, 0x00


	//----- nvinfo : EIATTR_KPARAM_INFO
	.align		4
.L_3757:
        /*0058*/ 	.byte	0x04, 0x17
        /*005a*/ 	.short	(.L_3759 - .L_3758)
.L_3758:
        /*005c*/ 	.word	0x00000000
        /*0060*/ 	.short	0x0001
        /*0062*/ 	.short	0x0008
        /*0064*/ 	.byte	0x00, 0xf5, 0x21, 0x00


	//----- nvinfo : EIATTR_KPARAM_INFO
	.align		4
.L_3759:
        /*0068*/ 	.byte	0x04, 0x17
        /*006a*/ 	.short	(.L_3761 - .L_3760)
.L_3760:
        /*006c*/ 	.word	0x00000000
        /*0070*/ 	.short	0x0000
        /*0072*/ 	.short	0x0000
        /*0074*/ 	.byte	0x00, 0xf5, 0x21, 0x00


	//----- nvinfo : EIATTR_SPARSE_MMA_MASK
	.align		4
.L_3761:
        /*0078*/ 	.byte	0x03, 0x50
        /*007a*/ 	.short	0x0000


	//----- nvinfo : EIATTR_MAXREG_COUNT
	.align		4
        /*007c*/ 	.byte	0x03, 0x1b
        /*007e*/ 	.short	0x00ff


	//----- nvinfo : EIATTR_MERCURY_ISA_VERSION
	.align		4
        /*0080*/ 	.byte	0x03, 0x5f
        /*0082*/ 	.short	0x0101


	//----- nvinfo : EIATTR_VRC_CTA_INIT_COUNT
	.align		4
        /*0084*/ 	.byte	0x02, 0x4a
	.zero		1
	.zero		1


	//----- nvinfo : EIATTR_EXIT_INSTR_OFFSETS
	.align		4
        /*0088*/ 	.byte	0x04, 0x1c
        /*008a*/ 	.short	(.L_3763 - .L_3762)


	//   ....[0]....
.L_3762:
        /*008c*/ 	.word	0x00000080


	//   ....[1]....
        /*0090*/ 	.word	0x000010a0


	//----- nvinfo : EIATTR_CBANK_PARAM_SIZE
	.align		4
.L_3763:
        /*0094*/ 	.byte	0x03, 0x19
        /*0096*/ 	.short	0x0031


	//----- nvinfo : EIATTR_PARAM_CBANK
	.align		4
        /*0098*/ 	.byte	0x04, 0x0a
        /*009a*/ 	.short	(.L_3765 - .L_3764)
	.align		4
.L_3764:
        /*009c*/ 	.word	index@(.nv.constant0._ZN2at6native55_GLOBAL__N__0955718d_22_SparseCsrTensorMath_cu_868dd54534reduce_sparse_csr_dim0_cuda_kernelIaiNS1_14ReductionAddOpIlEElEEvPT2_PKT0_lPKT_S9_lT1_)
        /*00a0*/ 	.short	0x0380
        /*00a2*/ 	.short	0x0031


	//----- nvinfo : EIATTR_SW_WAR
	.align		4
.L_3765:
        /*00a4*/ 	.byte	0x04, 0x36
        /*00a6*/ 	.short	(.L_3767 - .L_3766)
.L_3766:
        /*00a8*/ 	.word	0x00000008
.L_3767:


//--------------------- .nv.info._ZN2at6native55_GLOBAL__N__0955718d_22_SparseCsrTensorMath_cu_868dd54534reduce_sparse_csr_dim1_cuda_kernelIhlNS1_14ReductionAddOpIlEElEEvPT2_PKT_PKT0_SC_lT1_ --------------------------
	.section	.nv.info._ZN2at6native55_GLOBAL__N__0955718d_22_SparseCsrTensorMath_cu_868dd54534reduce_sparse_csr_dim1_cuda_kernelIhlNS1_14ReductionAddOpIlEElEEvPT2_PKT_PKT0_SC_lT1_,"",@"SHT_CUDA_INFO"
	.sectionflags	@""
	.align	4


	//----- nvinfo : EIATTR_CUDA_API_VERSION
	.align		4
        /*0000*/ 	.byte	0x04, 0x37
        /*0002*/ 	.short	(.L_3769 - .L_3768)
.L_3768:
        /*0004*/ 	.word	0x00000082


	//----- nvinfo : EIATTR_KPARAM_INFO
	.align		4
.L_3769:
        /*0008*/ 	.byte	0x04, 0x17
        /*000a*/ 	.short	(.L_3771 - .L_3770)
.L_3770:
        /*000c*/ 	.word	0x00000000
        /*0010*/ 	.short	0x0005
        /*0012*/ 	.short	0x0028
        /*0014*/ 	.byte	0x00, 0xf0, 0x05, 0x00


	//----- nvinfo : EIATTR_KPARAM_INFO
	.align		4
.L_3771:
        /*0018*/ 	.byte	0x04, 0x17
        /*001a*/ 	.short	(.L_3773 - .L_3772)
.L_3772:
        /*001c*/ 	.word	0x00000000
        /*0020*/ 	.short	0x0004
        /*0022*/ 	.short	0x0020
        /*0024*/ 	.byte	0x00, 0xf0, 0x21, 0x00


	//----- nvinfo : EIATTR_KPARAM_INFO
	.align		4
.L_3773:
        /*0028*/ 	.byte	0x04, 0x17
        /*002a*/ 	.short	(.L_3775 - .L_3774)
.L_3774:
        /*002c*/ 	.word	0x00000000
        /*0030*/ 	.short	0x0003
        /*0032*/ 	.short	0x0018
        /*0034*/ 	.byte	0x00, 0xf5, 0x21, 0x00


	//----- nvinfo : EIATTR_KPARAM_INFO
	.align		4
.L_3775:
        /*0038*/ 	.byte	0x04, 0x17
        /*003a*/ 	.short	(.L_3777 - .L_3776)
.L_3776:
        /*003c*/ 	.word	0x00000000
        /*0040*/ 	.short	0x0002
        /*0042*/ 	.short	0x0010
        /*0044*/ 	.byte	0x00, 0xf5, 0x21, 0x00


	//----- nvinfo : EIATTR_KPARAM_INFO
	.align		4
.L_3777:
        /*0048*/ 	.byte	0x04, 0x17
        /*004a*/ 	.short	(.L_3779 - .L_3778)
.L_3778:
        /*004c*/ 	.word	0x00000000
        /*0050*/ 	.short	0x0001
        /*0052*/ 	.short	0x0008
        /*0054*/ 	.byte	0x00, 0xf5, 0x21, 0x00


	//----- nvinfo : EIATTR_KPARAM_INFO
	.align		4
.L_3779:
        /*0058*/ 	.byte	0x04, 0x17
        /*005a*/ 	.short	(.L_3781 - .L_3780)
.L_3780:
        /*005c*/ 	.word	0x00000000
        /*0060*/ 	.short	0x0000
        /*0062*/ 	.short	0x0000
        /*0064*/ 	.byte	0x00, 0xf5, 0x21, 0x00


	//----- nvinfo : EIATTR_SPARSE_MMA_MASK
	.align		4
.L_3781:
        /*0068*/ 	.byte	0x03, 0x50
        /*006a*/ 	.short	0x0000


	//----- nvinfo : EIATTR_MAXREG_COUNT
	.align		4
        /*006c*/ 	.byte	0x03, 0x1b
        /*006e*/ 	.short	0x00ff


	//----- nvinfo : EIATTR_MERCURY_ISA_VERSION
	.align		4
        /*0070*/ 	.byte	0x03, 0x5f
        /*0072*/ 	.short	0x0101


	//----- nvinfo : EIATTR_VRC_CTA_INIT_COUNT
	.align		4
        /*0074*/ 	.byte	0x02, 0x4a
	.zero		1
	.zero		1


	//----- nvinfo : EIATTR_EXIT_INSTR_OFFSETS
	.align		4
        /*0078*/ 	.byte	0x04, 0x1c
        /*007a*/ 	.short	(.L_3783 - .L_3782)


	//   ....[0]....
.L_3782:
        /*007c*/ 	.word	0x00000080


	//   ....[1]....
        /*0080*/ 	.word	0x00000130


	//   ....[2]....
        /*0084*/ 	.word	0x00000a30


	//----- nvinfo : EIATTR_CRS_STACK_SIZE
	.align		4
.L_3783:
        /*0088*/ 	.byte	0x04, 0x1e
        /*008a*/ 	.short	(.L_3785 - .L_3784)
.L_3784:
        /*008c*/ 	.word	0x00000000


	//----- nvinfo : EIATTR_CBANK_PARAM_SIZE
	.align		4
.L_3785:
        /*0090*/ 	.byte	0x03, 0x19
        /*0092*/ 	.short	0x0029


	//----- nvinfo : EIATTR_PARAM_CBANK
	.align		4
        /*0094*/ 	.byte	0x04, 0x0a
        /*0096*/ 	.short	(.L_3787 - .L_3786)
	.align		4
.L_3786:
        /*0098*/ 	.word	index@(.nv.constant0._ZN2at6native55_GLOBAL__N__0955718d_22_SparseCsrTensorMath_cu_868dd54534reduce_sparse_csr_dim1_cuda_kernelIhlNS1_14ReductionAddOpIlEElEEvPT2_PKT_PKT0_SC_lT1_)
        /*009c*/ 	.short	0x0380
        /*009e*/ 	.short	0x0029


	//----- nvinfo : EIATTR_SW_WAR
	.align		4
.L_3787:
        /*00a0*/ 	.byte	0x04, 0x36
        /*00a2*/ 	.short	(.L_3789 - .L_3788)
.L_3788:
        /*00a4*/ 	.word	0x00000008
.L_3789:


//--------------------- .nv.info._ZN2at6native55_GLOBAL__N__0955718d_22_SparseCsrTensorMath_cu_868dd54534reduce_sparse_csr_dim1_cuda_kernelIhiNS1_14ReductionAddOpIlEElEEvPT2_PKT_PKT0_SC_lT1_ --------------------------
	.section	.nv.info._ZN2at6native55_GLOBAL__N__0955718d_22_SparseCsrTensorMath_cu_868dd54534reduce_sparse_csr_dim1_cuda_kernelIhiNS1_14ReductionAddOpIlEElEEvPT2_PKT_PKT0_SC_lT1_,"",@"SHT_CUDA_INFO"
	.sectionflags	@""
	.align	4


	//----- nvinfo : EIATTR_CUDA_API_VERSION
	.align		4
        /*0000*/ 	.byte	0x04, 0x37
        /*0002*/ 	.short	(.L_3791 - .L_3790)
.L_3790:
        /*0004*/ 	.word	0x00000082


	//----- nvinfo : EIATTR_KPARAM_INFO
	.align		4
.L_3791:
        /*0008*/ 	.byte	0x04, 0x17
        /*000a*/ 	.short	(.L_3793 - .L_3792)
.L_3792:
        /*000c*/ 	.word	0x00000000
        /*0010*/ 	.short	0x0005
        /*0012*/ 	.short	0x0028
        /*0014*/ 	.byte	0x00, 0xf0, 0x05, 0x00


	//----- nvinfo : EIATTR_KPARAM_INFO
	.align		4
.L_3793:
        /*0018*/ 	.byte	0x04, 0x17
        /*001a*/ 	.short	(.L_3795 - .L_3794)
.L_3794:
        /*001c*/ 	.word	0x00000000
        /*0020*/ 	.short	0x0004
        /*0022*/ 	.short	0x0020
        /*0024*/ 	.byte	0x00, 0xf0, 0x21, 0x00


	//----- nvinfo : EIATTR_KPARAM_INFO
	.align		4
.L_3795:
        /*0028*/ 	.byte	0x04, 0x17
        /*002a*/ 	.short	(.L_3797 - .L_3796)
.L_3796:
        /*002c*/ 	.word	0x00000000
        /*0030*/ 	.short	0x0003
        /*0032*/ 	.short	0x0018
        /*0034*/ 	.byte	0x00, 0xf5, 0x21, 0x00


	//----- nvinfo : EIATTR_KPARAM_INFO
	.align		4
.L_3797:
        /*0038*/ 	.byte	0x04, 0x17
        /*003a*/ 	.short	(.L_3799 - .L_3798)
.L_3798:
        /*003c*/ 	.word	0x00000000
        /*0040*/ 	.short	0x0002
        /*0042*/ 	.short	0x0010
        /*0044*/ 	.byte	0x00, 0xf5, 0x21, 0x00


	//----- nvinfo : EIATTR_KPARAM_INFO
	.align		4
.L_3799:
        /*0048*/ 	.byte	0x04, 0x17
        /*004a*/ 	.short	(.L_3801 - .L_3800)
.L_3800:
        /*004c*/ 	.word	0x00000000
        /*0050*/ 	.short	0x0001
        /*0052*/ 	.short	0x0008
        /*0054*/ 	.byte	0x00, 0xf5, 0x21, 0x00


	//----- nvinfo : EIATTR_KPARAM_INFO
	.align		4
.L_3801:
        /*0058*/ 	.byte	0x04, 0x17
        /*005a*/ 	.short	(.L_3803 - .L_3802)
.L_3802:
        /*005c*/ 	.word	0x00000000
        /*0060*/ 	.short	0x0000
        /*0062*/ 	.short	0x0000
        /*0064*/ 	.byte	0x00, 0xf5, 0x21, 0x00


	//----- nvinfo : EIATTR_SPARSE_MMA_MASK
	.align		4
.L_3803:
        /*0068*/ 	.byte	0x03, 0x50
        /*006a*/ 	.short	0x0000


	//----- nvinfo : EIATTR_MAXREG_COUNT
	.align		4
        /*006c*/ 	.byte	0x03, 0x1b
        /*006e*/ 	.short	0x00ff


	//----- nvinfo : EIATTR_MERCURY_ISA_VERSION
	.align		4
        /*0070*/ 	.byte	0x03, 0x5f
        /*0072*/ 	.short	0x0101


	//----- nvinfo : EIATTR_VRC_CTA_INIT_COUNT
	.align		4
        /*0074*/ 	.byte	0x02, 0x4a
	.zero		1
	.zero		1


	//----- nvinfo : EIATTR_EXIT_INSTR_OFFSETS
	.align		4
        /*0078*/ 	.byte	0x04, 0x1c
        /*007a*/ 	.short	(.L_3805 - .L_3804)


	//   ....[0]....
.L_3804:
        /*007c*/ 	.word	0x00000080


	//   ....[1]....
        /*0080*/ 	.word	0x00000120


	//   ....[2]....
        /*0084*/ 	.word	0x000008d0


	//----- nvinfo : EIATTR_CRS_STACK_SIZE
	.align		4
.L_3805:
        /*0088*/ 	.byte	0x04, 0x1e
        /*008a*/ 	.short	(.L_3807 - .L_3806)
.L_3806:
        /*008c*/ 	.word	0x00000000


	//----- nvinfo : EIATTR_CBANK_PARAM_SIZE
	.align		4
.L_3807:
        /*0090*/ 	.byte	0x03, 0x19
        /*0092*/ 	.short	0x0029


	//----- nvinfo : EIATTR_PARAM_CBANK
	.align		4
        /*0094*/ 	.byte	0x04, 0x0a
        /*0096*/ 	.short	(.L_3809 - .L_3808)
	.align		4
.L_3808:
        /*0098*/ 	.word	index@(.nv.constant0._ZN2at6native55_GLOBAL__N__0955718d_22_SparseCsrTensorMath_cu_868dd54534reduce_sparse_csr_dim1_cuda_kernelIhiNS1_14ReductionAddOpIlEElEEvPT2_PKT_PKT0_SC_lT1_)
        /*009c*/ 	.short	0x0380
        /*009e*/ 	.short	0x0029


	//----- nvinfo : EIATTR_SW_WAR
	.align		4
.L_3809:
        /*00a0*/ 	.byte	0x04, 0x36
        /*00a2*/ 	.short	(.L_3811 - .L_3810)
.L_3810:
        /*00a4*/ 	.word	0x00000008
.L_3811:


//--------------------- .nv.info._ZN2at6native55_GLOBAL__N__0955718d_22_SparseCsrTensorMath_cu_868dd54536reduce_crow_indices_dim1_cuda_kernelIlEEvPT_S4_PKS3_l --------------------------
	.section	.nv.info._ZN2at6native55_GLOBAL__N__0955718d_22_SparseCsrTensorMath_cu_868dd54536reduce_crow_indices_dim1_cuda_kernelIlEEvPT_S4_PKS3_l,"",@"SHT_CUDA_INFO"
	.sectionflags	@""
	.align	4


	//----- nvinfo : EIATTR_CUDA_API_VERSION
	.align		4
        /*0000*/ 	.byte	0x04, 0x37
        /*0002*/ 	.short	(.L_3813 - .L_3812)
.L_3812:
        /*0004*/ 	.word	0x00000082


	//----- nvinfo : EIATTR_KPARAM_INFO
	.align		4
.L_3813:
        /*0008*/ 	.byte	0x04, 0x17
        /*000a*/ 	.short	(.L_3815 - .L_3814)
.L_3814:
        /*000c*/ 	.word	0x00000000
        /*0010*/ 	.short	0x0003
        /*0012*/ 	.short	0x0018
        /*0014*/ 	.byte	0x00, 0xf0, 0x21, 0x00


	//----- nvinfo : EIATTR_KPARAM_INFO
	.align		4
.L_3815:
        /*0018*/ 	.byte	0x04, 0x17
        /*001a*/ 	.short	(.L_3817 - .L_3816)
.L_3816:
        /*001c*/ 	.word	0x00000000
        /*0020*/ 	.short	0x0002
        /*0022*/ 	.short	0x0010
        /*0024*/ 	.byte	0x00, 0xf5, 0x21, 0x00


	//----- nvinfo : EIATTR_KPARAM_INFO
	.align		4
.L_3817:
        /*0028*/ 	.byte	0x04, 0x17
        /*002a*/ 	.short	(.L_3819 - .L_3818)
.L_3818:
        /*002c*/ 	.word	0x00000000
        /*0030*/ 	.short	0x0001
        /*0032*/ 	.short	0x0008
        /*0034*/ 	.byte	0x00, 0xf5, 0x21, 0x00


	//----- nvinfo : EIATTR_KPARAM_INFO
	.align		4
.L_3819:
        /*0038*/ 	.byte	0x04, 0x17
        /*003a*/ 	.short	(.L_3821 - .L_3820)
.L_3820:
        /*003c*/ 	.word	0x00000000
        /*0040*/ 	.short	0x0000
        /*0042*/ 	.short	0x0000
        /*0044*/ 	.byte	0x00, 0xf5, 0x21, 0x00


	//----- nvinfo : EIATTR_SPARSE_MMA_MASK
	.align		4
.L_3821:
        /*0048*/ 	.byte	0x03, 0x50
        /*004a*/ 	.short	0x0000


	//----- nvinfo : EIATTR_MAXREG_COUNT
	.align		4
        /*004c*/ 	.byte	0x03, 0x1b
        /*004e*/ 	.short	0x00ff


	//----- nvinfo : EIATTR_MERCURY_ISA_VERSION
	.align		4
        /*0050*/ 	.byte	0x03, 0x5f
        /*0052*/ 	.short	0x0101


	//----- nvinfo : EIATTR_VRC_CTA_INIT_COUNT
	.align		4
        /*0054*/ 	.byte	0x02, 0x4a
	.zero		1
	.zero		1


	//----- nvinfo : EIATTR_EXIT_INSTR_OFFSETS
	.align		4
        /*0058*/ 	.byte	0x04, 0x1c
        /*005a*/ 	.short	(.L_3823 - .L_3822)


	//   ....[0]....
.L_3822:
        /*005c*/ 	.word	0x00000070


	//   ....[1]....
        /*0060*/ 	.word	0x00000860


	//   ....[2]....
        /*0064*/ 	.word	0x00000c50


	//   ....[3]....
        /*0068*/ 	.word	0x00000ee0


	//   ....[4]....
        /*006c*/ 	.word	0x00001060


	//----- nvinfo : EIATTR_CBANK_PARAM_SIZE
	.align		4
.L_3823:
        /*0070*/ 	.byte	0x03, 0x19
        /*0072*/ 	.short	0x0020


	//----- nvinfo : EIATTR_PARAM_CBANK
	.align		4
        /*0074*/ 	.byte	0x04, 0x0a
        /*0076*/ 	.short	(.L_3825 - .L_3824)
	.align		4
.L_3824:
        /*0078*/ 	.word	index@(.nv.constant0._ZN2at6native55_GLOBAL__N__0955718d_22_SparseCsrTensorMath_cu_868dd54536reduce_crow_indices_dim1_cuda_kernelIlEEvPT_S4_PKS3_l)
        /*007c*/ 	.short	0x0380
        /*007e*/ 	.short	0x0020


	//----- nvinfo : EIATTR_SW_WAR
	.align		4
.L_3825:
        /*0080*/ 	.byte	0x04, 0x36
        /*0082*/ 	.short	(.L_3827 - .L_3826)
.L_3826:
        /*0084*/ 	.word	0x00000008
.L_3827:


//--------------------- .nv.info._ZN2at6native55_GLOBAL__N__0955718d_22_SparseCsrTensorMath_cu_868dd54536reduce_crow_indices_dim1_cuda_kernelIiEEvPT_S4_PKS3_l --------------------------
	.section	.nv.info._ZN2at6native55_GLOBAL__N__0955718d_22_SparseCsrTensorMath_cu_868dd54536reduce_crow_indices_dim1_cuda_kernelIiEEvPT_S4_PKS3_l,"",@"SHT_CUDA_INFO"
	.sectionflags	@""
	.align	4


	//----- nvinfo : EIATTR_CUDA_API_VERSION
	.align		4
        /*0000*/ 	.byte	0x04, 0x37
        /*0002*/ 	.short	(.L_3829 - .L_3828)
.L_3828:
        /*0004*/ 	.word	0x00000082


	//----- nvinfo : EIATTR_KPARAM_INFO
	.align		4
.L_3829:
        /*0008*/ 	.byte	0x04, 0x17
        /*000a*/ 	.short	(.L_3831 - .L_3830)
.L_3830:
        /*000c*/ 	.word	0x00000000
        /*0010*/ 	.short	0x0003
        /*0012*/ 	.short	0x0018
        /*0014*/ 	.byte	0x00, 0xf0, 0x21, 0x00


	//----- nvinfo : EIATTR_KPARAM_INFO
	.align		4
.L_3831:
        /*0018*/ 	.byte	0x04, 0x17
        /*001a*/ 	.short	(.L_3833 - .L_3832)
.L_3832:
        /*001c*/ 	.word	0x00000000
        /*0020*/ 	.short	0x0002
        /*0022*/ 	.short	0x0010
        /*0024*/ 	.byte	0x00, 0xf5, 0x21, 0x00


	//----- nvinfo : EIATTR_KPARAM_INFO
	.align		4
.L_3833:
        /*0028*/ 	.byte	0x04, 0x17
        /*002a*/ 	.short	(.L_3835 - .L_3834)
.L_3834:
        /*002c*/ 	.word	0x00000000
        /*0030*/ 	.short	0x0001
        /*0032*/ 	.short	0x0008
        /*0034*/ 	.byte	0x00, 0xf5, 0x21, 0x00


	//----- nvinfo : EIATTR_KPARAM_INFO
	.align		4
.L_3835:
        /*0038*/ 	.byte	0x04, 0x17
        /*003a*/ 	.short	(.L_3837 - .L_3836)
.L_3836:
        /*003c*/ 	.word	0x00000000
        /*0040*/ 	.short	0x0000
        /*0042*/ 	.short	0x0000
        /*0044*/ 	.byte	0x00, 0xf5, 0x21, 0x00


	//----- nvinfo : EIATTR_SPARSE_MMA_MASK
	.align		4
.L_3837:
        /*0048*/ 	.byte	0x03, 0x50
        /*004a*/ 	.short	0x0000


	//----- nvinfo : EIATTR_MAXREG_COUNT
	.align		4
        /*004c*/ 	.byte	0x03, 0x1b
        /*004e*/ 	.short	0x00ff


	//----- nvinfo : EIATTR_MERCURY_ISA_VERSION
	.align		4
        /*0050*/ 	.byte	0x03, 0x5f
        /*0052*/ 	.short	0x0101


	//----- nvinfo : EIATTR_VRC_CTA_INIT_COUNT
	.align		4
        /*0054*/ 	.byte	0x02, 0x4a
	.zero		1
	.zero		1


	//----- nvinfo : EIATTR_EXIT_INSTR_OFFSETS
	.align		4
        /*0058*/ 	.byte	0x04, 0x1c
        /*005a*/ 	.short	(.L_3839 - .L_3838)


	//   ....[0]....
.L_3838:
        /*005c*/ 	.word	0x00000070


	//   ....[1]....
        /*0060*/ 	.word	0x00000630


	//   ....[2]....
        /*0064*/ 	.word	0x00000900


	//   ....[3]....
        /*0068*/ 	.word	0x00000b00


	//   ....[4]....
        /*006c*/ 	.word	0x00000c20


	//----- nvinfo : EIATTR_CBANK_PARAM_SIZE
	.align		4
.L_3839:
        /*0070*/ 	.byte	0x03, 0x19
        /*0072*/ 	.short	0x0020


	//----- nvinfo : EIATTR_PARAM_CBANK
	.align		4
        /*0074*/ 	.byte	0x04, 0x0a
        /*0076*/ 	.short	(.L_3841 - .L_3840)
	.align		4
.L_3840:
        /*0078*/ 	.word	index@(.nv.constant0._ZN2at6native55_GLOBAL__N__0955718d_22_SparseCsrTensorMath_cu_868dd54536reduce_crow_indices_dim1_cuda_kernelIiEEvPT_S4_PKS3_l)
        /*007c*/ 	.short	0x0380
        /*007e*/ 	.short	0x0020


	//----- nvinfo : EIATTR_SW_WAR
	.align		4
.L_3841:
        /*0080*/ 	.byte	0x04, 0x36
        /*0082*/ 	.short	(.L_3843 - .L_3842)
.L_3842:
        /*0084*/ 	.word	0x00000008
.L_3843:


//--------------------- .nv.info._ZN2at6native55_GLOBAL__N__0955718d_22_SparseCsrTensorMath_cu_868dd54534reduce_sparse_csr_dim0_cuda_kernelIhlNS1_14ReductionAddOpIlEElEEvPT2_PKT0_lPKT_S9_lT1_ --------------------------
	.section	.nv.info._ZN2at6native55_GLOBAL__N__0955718d_22_SparseCsrTensorMath_cu_868dd54534reduce_sparse_csr_dim0_cuda_kernelIhlNS1_14ReductionAddOpIlEElEEvPT2_PKT0_lPKT_S9_lT1_,"",@"SHT_CUDA_INFO"
	.sectionflags	@""
	.align	4


	//----- nvinfo : EIATTR_CUDA_API_VERSION
	.align		4
        /*0000*/ 	.byte	0x04, 0x37
        /*0002*/ 	.short	(.L_3845 - .L_3844)
.L_3844:
        /*0004*/ 	.word	0x00000082


	//----- nvinfo : EIATTR_KPARAM_INFO
	.align		4
.L_3845:
        /*0008*/ 	.byte	0x04, 0x17
        /*000a*/ 	.short	(.L_3847 - .L_3846)
.L_3846:
        /*000c*/ 	.word	0x00000000
        /*0010*/ 	.short	0x0006
        /*0012*/ 	.short	0x0030
        /*0014*/ 	.byte	0x00, 0xf0, 0x05, 0x00


	//----- nvinfo : EIATTR_KPARAM_INFO
	.align		4
.L_3847:
        /*0018*/ 	.byte	0x04, 0x17
        /*001a*/ 	.short	(.L_3849 - .L_3848)
.L_3848:
        /*001c*/ 	.word	0x00000000
        /*0020*/ 	.short	0x0005
        /*0022*/ 	.short	0x0028
        /*0024*/ 	.byte	0x00, 0xf0, 0x21, 0x00


	//----- nvinfo : EIATTR_KPARAM_INFO
	.align		4
.L_3849:
        /*0028*/ 	.byte	0x04, 0x17
        /*002a*/ 	.short	(.L_3851 - .L_3850)
.L_3850:
        /*002c*/ 	.word	0x00000000
        /*0030*/ 	.short	0x0004
        /*0032*/ 	.short	0x0020
        /*0034*/ 	.byte	0x00, 0xf5, 0x21, 0x00


	//----- nvinfo : EIATTR_KPARAM_INFO
	.align		4
.L_3851:
        /*0038*/ 	.byte	0x04, 0x17
        /*003a*/ 	.short	(.L_3853 - .L_3852)
.L_3852:
        /*003c*/ 	.word	0x00000000
        /*0040*/ 	.short	0x0003
        /*0042*/ 	.short	0x0018
        /*0044*/ 	.byte	0x00, 0xf5, 0x21, 0x00


	//----- nvinfo : EIATTR_KPARAM_INFO
	.align		4
.L_3853:
        /*0048*/ 	.byte	0x04, 0x17
        /*004a*/ 	.short	(.L_3855 - .L_3854)
.L_3854:
        /*004c*/ 	.word	0x00000000
        /*0050*/ 	.short	0x0002
        /*0052*/ 	.short	0x0010
        /*0054*/ 	.byte	0x00, 0xf0, 0x21, 0x00


	//----- nvinfo : EIATTR_KPARAM_INFO
	.align		4
.L_3855:
        /*0058*/ 	.byte	0x04, 0x17
        /*005a*/ 	.short	(.L_3857 - .L_3856)
.L_3856:
        /*005c*/ 	.word	0x00000000
        /*0060*/ 	.short	0x0001
        /*0062*/ 	.short	0x0008
        /*0064*/ 	.byte	0x00, 0xf5, 0x21, 0x00


	//----- nvinfo : EIATTR_KPARAM_INFO
	.align		4
.L_3857:
        /*0068*/ 	.byte	0x04, 0x17
        /*006a*/ 	.short	(.L_3859 - .L_3858)
.L_3858:
        /*006c*/ 	.word	0x00000000
        /*0070*/ 	.short	0x0000
        /*0072*/ 	.short	0x0000
        /*0074*/ 	.byte	0x00, 0xf5, 0x21, 0x00


	//----- nvinfo : EIATTR_SPARSE_MMA_MASK
	.align		4
.L_3859:
        /*0078*/ 	.byte	0x03, 0x50
        /*007a*/ 	.short	0x0000


	//----- nvinfo : EIATTR_MAXREG_COUNT
	.align		4
        /*007c*/ 	.byte	0x03, 0x1b
        /*007e*/ 	.short	0x00ff


	//----- nvinfo : EIATTR_MERCURY_ISA_VERSION
	.align		4
        /*0080*/ 	.byte	0x03, 0x5f
        /*0082*/ 	.short	0x0101


	//----- nvinfo : EIATTR_VRC_CTA_INIT_COUNT
	.align		4
        /*0084*/ 	.byte	0x02, 0x4a
	.zero		1
	.zero		1


	//----- nvinfo : EIATTR_EXIT_INSTR_OFFSETS
	.align		4
        /*0088*/ 	.byte	0x04, 0x1c
        /*008a*/ 	.short	(.L_3861 - .L_3860)


	//   ....[0]....
.L_3860:
        /*008c*/ 	.word	0x00000080


	//   ....[1]....
        /*0090*/ 	.word	0x000012a0


	//----- nvinfo : EIATTR_CBANK_PARAM_SIZE
	.align		4
.L_3861:
        /*0094*/ 	.byte	0x03, 0x19
        /*0096*/ 	.short	0x0031


	//----- nvinfo : EIATTR_PARAM_CBANK
	.align		4
        /*0098*/ 	.byte	0x04, 0x0a
        /*009a*/ 	.short	(.L_3863 - .L_3862)
	.align		4
.L_3862:
        /*009c*/ 	.word	index@(.nv.constant0._ZN2at6native55_GLOBAL__N__0955718d_22_SparseCsrTensorMath_cu_868dd54534reduce_sparse_csr_dim0_cuda_kernelIhlNS1_14ReductionAddOpIlEElEEvPT2_PKT0_lPKT_S9_lT1_)
        /*00a0*/ 	.short	0x0380
        /*00a2*/ 	.short	0x0031


	//----- nvinfo : EIATTR_SW_WAR
	.align		4
.L_3863:
        /*00a4*/ 	.byte	0x04, 0x36
        /*00a6*/ 	.short	(.L_3865 - .L_3864)
.L_3864:
        /*00a8*/ 	.word	0x00000008
.L_3865:


//--------------------- .nv.info._ZN2at6native55_GLOBAL__N__0955718d_22_SparseCsrTensorMath_cu_868dd54534reduce_sparse_csr_dim0_cuda_kernelIhiNS1_14ReductionAddOpIlEElEEvPT2_PKT0_lPKT_S9_lT1_ --------------------------
	.section	.nv.info._ZN2at6native55_GLOBAL__N__0955718d_22_SparseCsrTensorMath_cu_868dd54534reduce_sparse_csr_dim0_cuda_kernelIhiNS1_14ReductionAddOpIlEElEEvPT2_PKT0_lPKT_S9_lT1_,"",@"SHT_CUDA_INFO"
	.sectionflags	@""
	.align	4


	//----- nvinfo : EIATTR_CUDA_API_VERSION
	.align		4
        /*0000*/ 	.byte	0x04, 0x37
        /*0002*/ 	.short	(.L_3867 - .L_3866)
.L_3866:
        /*0004*/ 	.word	0x00000082


	//----- nvinfo : EIATTR_KPARAM_INFO
	.align		4
.L_3867:
        /*0008*/ 	.byte	0x04, 0x17
        /*000a*/ 	.short	(.L_3869 - .L_3868)
.L_3868:
        /*000c*/ 	.word	0x00000000
        /*0010*/ 	.short	0x0006
        /*0012*/ 	.short	0x0030
        /*0014*/ 	.byte	0x00, 0xf0, 0x05, 0x00


	//----- nvinfo : EIATTR_KPARAM_INFO
	.align		4
.L_3869:
        /*0018*/ 	.byte	0x04, 0x17
        /*001a*/ 	.short	(.L_3871 - .L_3870)
.L_3870:
        /*001c*/ 	.word	0x00000000
        /*0020*/ 	.short	0x0005
        /*0022*/ 	.short	0x0028
        /*0024*/ 	.byte	0x00, 0xf0, 0x21, 0x00


	//----- nvinfo : EIATTR_KPARAM_INFO
	.align		4
.L_3871:
        /*0028*/ 	.byte	0x04, 0x17
        /*002a*/ 	.short	(.L_3873 - .L_3872)
.L_3872:
        /*002c*/ 	.word	0x00000000
        /*0030*/ 	.short	0x0004
        /*0032*/ 	.short	0x0020
        /*0034*/ 	.byte	0x00, 0xf5, 0x21, 0x00


	//----- nvinfo : EIATTR_KPARAM_INFO
	.align		4
.L_3873:
        /*0038*/ 	.byte	0x04, 0x17
        /*003a*/ 	.short	(.L_3875 - .L_3874)
.L_3874:
        /*003c*/ 	.word	0x00000000
        /*0040*/ 	.short	0x0003
        /*0042*/ 	.short	0x0018
        /*0044*/ 	.byte	0x00, 0xf5, 0x21, 0x00


	//----- nvinfo : EIATTR_KPARAM_INFO
	.align		4
.L_3875:
        /*0048*/ 	.byte	0x04, 0x17
        /*004a*/ 	.short	(.L_3877 - .L_3876)
.L_3876:
        /*004c*/ 	.word	0x00000000
        /*0050*/ 	.short	0x0002
        /*0052*/ 	.short	0x0010
        /*0054*/ 	.byte	0x00, 0xf0, 0x21, 0x00


	//----- nvinfo : EIATTR_KPARAM_INFO
	.align		4
.L_3877:
        /*0058*/ 	.byte	0x04, 0x17
        /*005a*/ 	.short	(.L_3879 - .L_3878)
.L_3878:
        /*005c*/ 	.word	0x00000000
        /*0060*/ 	.short	0x0001
        /*0062*/ 	.short	0x0008
        /*0064*/ 	.byte	0x00, 0xf5, 0x21, 0x00


	//----- nvinfo : EIATTR_KPARAM_INFO
	.align		4
.L_3879:
        /*0068*/ 	.byte	0x04, 0x17
        /*006a*/ 	.short	(.L_3881 - .L_3880)
.L_3880:
        /*006c*/ 	.word	0x00000000
        /*0070*/ 	.short	0x0000
        /*0072*/ 	.short	0x0000
        /*0074*/ 	.byte	0x00, 0xf5, 0x21, 0x00


	//----- nvinfo : EIATTR_SPARSE_MMA_MASK
	.align		4
.L_3881:
        /*0078*/ 	.byte	0x03, 0x50
        /*007a*/ 	.short	0x0000


	//----- nvinfo : EIATTR_MAXREG_COUNT
	.align		4
        /*007c*/ 	.byte	0x03, 0x1b
        /*007e*/ 	.short	0x00ff


	//----- nvinfo : EIATTR_MERCURY_ISA_VERSION
	.align		4
        /*0080*/ 	.byte	0x03, 0x5f
        /*0082*/ 	.short	0x0101


	//----- nvinfo : EIATTR_VRC_CTA_INIT_COUNT
	.align		4
        /*0084*/ 	.byte	0x02, 0x4a
	.zero		1
	.zero		1


	//----- nvinfo : EIATTR_EXIT_INSTR_OFFSETS
	.align		4
        /*0088*/ 	.byte	0x04, 0x1c
        /*008a*/ 	.short	(.L_3883 - .L_3882)


	//   ....[0]....
.L_3882:
        /*008c*/ 	.word	0x00000080


	//   ....[1]....
        /*0090*/ 	.word	0x00001060


	//----- nvinfo : EIATTR_CBANK_PARAM_SIZE
	.align		4
.L_3883:
        /*0094*/ 	.byte	0x03, 0x19
        /*0096*/ 	.short	0x0031


	//----- nvinfo : EIATTR_PARAM_CBANK
	.align		4
        /*0098*/ 	.byte	0x04, 0x0a
        /*009a*/ 	.short	(.L_3885 - .L_3884)
	.align		4
.L_3884:
        /*009c*/ 	.word	index@(.nv.constant0._ZN2at6native55_GLOBAL__N__0955718d_22_SparseCsrTensorMath_cu_868dd54534reduce_sparse_csr_dim0_cuda_kernelIhiNS1_14ReductionAddOpIlEElEEvPT2_PKT0_lPKT_S9_lT1_)
        /*00a0*/ 	.short	0x0380
        /*00a2*/ 	.short	0x0031


	//----- nvinfo : EIATTR_SW_WAR
	.align		4
.L_3885:
        /*00a4*/ 	.byte	0x04, 0x36
        /*00a6*/ 	.short	(.L_3887 - .L_3886)
.L_3886:
        /*00a8*/ 	.word	0x00000008
.L_3887:


//--------------------- .nv.info._ZN2at6native55_GLOBAL__N__0955718d_22_SparseCsrTensorMath_cu_868dd54543convert_indices_from_csr_to_coo_cuda_kernelIslEEvPT0_PKT_lll --------------------------
	.section	.nv.info._ZN2at6native55_GLOBAL__N__0955718d_22_SparseCsrTensorMath_cu_868dd54543convert_indices_from_csr_to_coo_cuda_kernelIslEEvPT0_PKT_lll,"",@"SHT_CUDA_INFO"
	.sectionflags	@""
	.align	4


	//----- nvinfo : EIATTR_CUDA_API_VERSION
	.align		4
        /*0000*/ 	.byte	0x04, 0x37
        /*0002*/ 	.short	(.L_3889 - .L_3888)
.L_3888:
        /*0004*/ 	.word	0x00000082


	//----- nvinfo : EIATTR_KPARAM_INFO
	.align		4
.L_3889:
        /*0008*/ 	.byte	0x04, 0x17
        /*000a*/ 	.short	(.L_3891 - .L_3890)
.L_3890:
        /*000c*/ 	.word	0x00000000
        /*0010*/ 	.short	0x0004
        /*0012*/ 	.short	0x0020
        /*0014*/ 	.byte	0x00, 0xf0, 0x21, 0x00


	//----- nvinfo : EIATTR_KPARAM_INFO
	.align		4
.L_3891:
        /*0018*/ 	.byte	0x04, 0x17
        /*001a*/ 	.short	(.L_3893 - .L_3892)
.L_3892:
        /*001c*/ 	.word	0x00000000
        /*0020*/ 	.short	0x0003
        /*0022*/ 	.short	0x0018
        /*0024*/ 	.byte	0x00, 0xf0, 0x21, 0x00


	//----- nvinfo : EIATTR_KPARAM_INFO
	.align		4
.L_3893:
        /*0028*/ 	.byte	0x04, 0x17
        /*002a*/ 	.short	(.L_3895 - .L_3894)
.L_3894:
        /*002c*/ 	.word	0x00000000
        /*0030*/ 	.short	0x0002
        /*0032*/ 	.short	0x0010
        /*0034*/ 	.byte	0x00, 0xf0, 0x21, 0x00


	//----- nvinfo : EIATTR_KPARAM_INFO
	.align		4
.L_3895:
        /*0038*/ 	.byte	0x04, 0x17
        /*003a*/ 	.short	(.L_3897 - .L_3896)
.L_3896:
        /*003c*/ 	.word	0x00000000
        /*0040*/ 	.short	0x0001
        /*0042*/ 	.short	0x0008
        /*0044*/ 	.byte	0x00, 0xf5, 0x21, 0x00


	//----- nvinfo : EIATTR_KPARAM_INFO
	.align		4
.L_3897:
        /*0048*/ 	.byte	0x04, 0x17
        /*004a*/ 	.short	(.L_3899 - .L_3898)
.L_3898:
        /*004c*/ 	.word	0x00000000
        /*0050*/ 	.short	0x0000
        /*0052*/ 	.short	0x0000
        /*0054*/ 	.byte	0x00, 0xf5, 0x21, 0x00


	//----- nvinfo : EIATTR_SPARSE_MMA_MASK
	.align		4
.L_3899:
        /*0058*/ 	.byte	0x03, 0x50
        /*005a*/ 	.short	0x0000


	//----- nvinfo : EIATTR_MAXREG_COUNT
	.align		4
        /*005c*/ 	.byte	0x03, 0x1b
        /*005e*/ 	.short	0x00ff


	//----- nvinfo : EIATTR_MERCURY_ISA_VERSION
	.align		4
        /*0060*/ 	.byte	0x03, 0x5f
        /*0062*/ 	.short	0x0101


	//----- nvinfo : EIATTR_VRC_CTA_INIT_COUNT
	.align		4
        /*0064*/ 	.byte	0x02, 0x4a
	.zero		1
	.zero		1


	//----- nvinfo : EIATTR_EXIT_INSTR_OFFSETS
	.align		4
        /*0068*/ 	.byte	0x04, 0x1c
        /*006a*/ 	.short	(.L_3901 - .L_3900)


	//   ....[0]....
.L_3900:
        /*006c*/ 	.word	0x000000e0


	//   ....[1]....
        /*0070*/ 	.word	0x00000440


	//   ....[2]....
        /*0074*/ 	.word	0x000005a0


	//----- nvinfo : EIATTR_CRS_STACK_SIZE
	.align		4
.L_3901:
        /*0078*/ 	.byte	0x04, 0x1e
        /*007a*/ 	.short	(.L_3903 - .L_3902)
.L_3902:
        /*007c*/ 	.word	0x00000000


	//----- nvinfo : EIATTR_CBANK_PARAM_SIZE
	.align		4
.L_3903:
        /*0080*/ 	.byte	0x03, 0x19
        /*0082*/ 	.short	0x0028


	//----- nvinfo : EIATTR_PARAM_CBANK
	.align		4
        /*0084*/ 	.byte	0x04, 0x0a
        /*0086*/ 	.short	(.L_3905 - .L_3904)
	.align		4
.L_3904:
        /*0088*/ 	.word	index@(.nv.constant0._ZN2at6native55_GLOBAL__N__0955718d_22_SparseCsrTensorMath_cu_868dd54543convert_indices_from_csr_to_coo_cuda_kernelIslEEvPT0_PKT_lll)
        /*008c*/ 	.short	0x0380
        /*008e*/ 	.short	0x0028


	//----- nvinfo : EIATTR_SW_WAR
	.align		4
.L_3905:
        /*0090*/ 	.byte	0x04, 0x36
        /*0092*/ 	.short	(.L_3907 - .L_3906)
.L_3906:
        /*0094*/ 	.word	0x00000008
.L_3907:


//--------------------- .nv.info._ZN2at6native55_GLOBAL__N__0955718d_22_SparseCsrTensorMath_cu_868dd54543convert_indices_from_csr_to_coo_cuda_kernelIllEEvPT0_PKT_lll --------------------------
	.section	.nv.info._ZN2at6native55_GLOBAL__N__0955718d_22_SparseCsrTensorMath_cu_868dd54543convert_indices_from_csr_to_coo_cuda_kernelIllEEvPT0_PKT_lll,"",@"SHT_CUDA_INFO"
	.sectionflags	@""
	.align	4


	//----- nvinfo : EIATTR_CUDA_API_VERSION
	.align		4
        /*0000*/ 	.byte	0x04, 0x37
        /*0002*/ 	.short	(.L_3909 - .L_3908)
.L_3908:
        /*0004*/ 	.word	0x00000082


	//----- nvinfo : EIATTR_KPARAM_INFO
	.align		4
.L_3909:
        /*0008*/ 	.byte	0x04, 0x17
        /*000a*/ 	.short	(.L_3911 - .L_3910)
.L_3910:
        /*000c*/ 	.word	0x00000000
        /*0010*/ 	.short	0x0004
        /*0012*/ 	.short	0x0020
        /*0014*/ 	.byte	0x00, 0xf0, 0x21, 0x00


	//----- nvinfo : EIATTR_KPARAM_INFO
	.align		4
.L_3911:
        /*0018*/ 	.byte	0x04, 0x17
        /*001a*/ 	.short	(.L_3913 - .L_3912)
.L_3912:
        /*001c*/ 	.word	0x00000000
        /*0020*/ 	.short	0x0003
        /*0022*/ 	.short	0x0018
        /*0024*/ 	.byte	0x00, 0xf0, 0x21, 0x00


	//----- nvinfo : EIATTR_KPARAM_INFO
	.align		4
.L_3913:
        /*0028*/ 	.byte	0x04, 0x17
        /*002a*/ 	.short	(.L_3915 - .L_3914)
.L_3914:
        /*002c*/ 	.word	0x00000000
        /*0030*/ 	.short	0x0002
        /*0032*/ 	.short	0x0010
        /*0034*/ 	.byte	0x00, 0xf0, 0x21, 0x00


	//----- nvinfo : EIATTR_KPARAM_INFO
	.align		4
.L_3915:
        /*0038*/ 	.byte	0x04, 0x17
        /*003a*/ 	.short	(.L_3917 - .L_3916)
.L_3916:
        /*003c*/ 	.word	0x00000000
        /*0040*/ 	.short	0x0001
        /*0042*/ 	.short	0x0008
        /*0044*/ 	.byte	0x00, 0xf5, 0x21, 0x00


	//----- nvinfo : EIATTR_KPARAM_INFO
	.align		4
.L_3917:
        /*0048*/ 	.byte	0x04, 0x17
        /*004a*/ 	.short	(.L_3919 - .L_3918)
.L_3918:
        /*004c*/ 	.word	0x00000000
        /*0050*/ 	.short	0x0000
        /*0052*/ 	.short	0x0000
        /*0054*/ 	.byte	0x00, 0xf5, 0x21, 0x00


	//----- nvinfo : EIATTR_SPARSE_MMA_MASK
	.align		4
.L_3919:
        /*0058*/ 	.byte	0x03, 0x50
        /*005a*/ 	.short	0x0000


	//----- nvinfo : EIATTR_MAXREG_COUNT
	.align		4
        /*005c*/ 	.byte	0x03, 0x1b
        /*005e*/ 	.short	0x00ff


	//----- nvinfo : EIATTR_MERCURY_ISA_VERSION
	.align		4
        /*0060*/ 	.byte	0x03, 0x5f
        /*0062*/ 	.short	0x0101


	//----- nvinfo : EIATTR_VRC_CTA_INIT_COUNT
	.align		4
        /*0064*/ 	.byte	0x02, 0x4a
	.zero		1
	.zero		1


	//----- nvinfo : EIATTR_EXIT_INSTR_OFFSETS
	.align		4
        /*0068*/ 	.byte	0x04, 0x1c
        /*006a*/ 	.short	(.L_3921 - .L_3920)


	//   ....[0]....
.L_3920:
        /*006c*/ 	.word	0x000000e0


	//   ....[1]....
        /*0070*/ 	.word	0x00000430


	//   ....[2]....
        /*0074*/ 	.word	0x00000550


	//----- nvinfo : EIATTR_CRS_STACK_SIZE
	.align		4
.L_3921:
        /*0078*/ 	.byte	0x04, 0x1e
        /*007a*/ 	.short	(.L_3923 - .L_3922)
.L_3922:
        /*007c*/ 	.word	0x00000000


	//----- nvinfo : EIATTR_CBANK_PARAM_SIZE
	.align		4
.L_3923:
        /*0080*/ 	.byte	0x03, 0x19
        /*0082*/ 	.short	0x0028


	//----- nvinfo : EIATTR_PARAM_CBANK
	.align		4
        /*0084*/ 	.byte	0x04, 0x0a
        /*0086*/ 	.short	(.L_3925 - .L_3924)
	.align		4
.L_3924:
        /*0088*/ 	.word	index@(.nv.constant0._ZN2at6native55_GLOBAL__N__0955718d_22_SparseCsrTensorMath_cu_868dd54543convert_indices_from_csr_to_coo_cuda_kernelIllEEvPT0_PKT_lll)
        /*008c*/ 	.short	0x0380
        /*008e*/ 	.short	0x0028


	//----- nvinfo : EIATTR_SW_WAR
	.align		4
.L_3925:
        /*0090*/ 	.byte	0x04, 0x36
        /*0092*/ 	.short	(.L_3927 - .L_3926)
.L_3926:
        /*0094*/ 	.word	0x00000008
.L_3927:


//--------------------- .nv.info._ZN2at6native55_GLOBAL__N__0955718d_22_SparseCsrTensorMath_cu_868dd54543convert_indices_from_csr_to_coo_cuda_kernelIilEEvPT0_PKT_lll --------------------------
	.section	.nv.info._ZN2at6native55_GLOBAL__N__0955718d_22_SparseCsrTensorMath_cu_868dd54543convert_indices_from_csr_to_coo_cuda_kernelIilEEvPT0_PKT_lll,"",@"SHT_CUDA_INFO"
	.sectionflags	@""
	.align	4


	//----- nvinfo : EIATTR_CUDA_API_VERSION
	.align		4
        /*0000*/ 	.byte	0x04, 0x37
        /*0002*/ 	.short	(.L_3929 - .L_3928)
.L_3928:
        /*0004*/ 	.word	0x00000082


	//----- nvinfo : EIATTR_KPARAM_INFO
	.align		4
.L_3929:
        /*0008*/ 	.byte	0x04, 0x17
        /*000a*/ 	.short	(.L_3931 - .L_3930)
.L_3930:
        /*000c*/ 	.word	0x00000000
        /*0010*/ 	.short	0x0004
        /*0012*/ 	.short	0x0020
        /*0014*/ 	.byte	0x00, 0xf0, 0x21, 0x00


	//----- nvinfo : EIATTR_KPARAM_INFO
	.align		4
.L_3931:
        /*0018*/ 	.byte	0x04, 0x17
        /*001a*/ 	.short	(.L_3933 - .L_3932)
.L_3932:
        /*001c*/ 	.word	0x00000000
        /*0020*/ 	.short	0x0003
        /*0022*/ 	.short	0x0018
        /*0024*/ 	.byte	0x00, 0xf0, 0x21, 0x00


	//----- nvinfo : EIATTR_KPARAM_INFO
	.align		4
.L_3933:
        /*0028*/ 	.byte	0x04, 0x17
        /*002a*/ 	.short	(.L_3935 - .L_3934)
.L_3934:
        /*002c*/ 	.word	0x00000000
        /*0030*/ 	.short	0x0002
        /*0032*/ 	.short	0x0010
        /*0034*/ 	.byte	0x00, 0xf0, 0x21, 0x00


	//----- nvinfo : EIATTR_KPARAM_INFO
	.align		4
.L_3935:
        /*0038*/ 	.byte	0x04, 0x17
        /*003a*/ 	.short	(.L_3937 - .L_3936)
.L_3936:
        /*003c*/ 	.word	0x00000000
        /*0040*/ 	.short	0x0001
        /*0042*/ 	.short	0x0008
        /*0044*/ 	.byte	0x00, 0xf5, 0x21, 0x00


	//----- nvinfo : EIATTR_KPARAM_INFO
	.align		4
.L_3937:
        /*0048*/ 	.byte	0x04, 0x17
        /*004a*/ 	.short	(.L_3939 - .L_3938)
.L_3938:
        /*004c*/ 	.word	0x00000000
        /*0050*/ 	.short	0x0000
        /*0052*/ 	.short	0x0000
        /*0054*/ 	.byte	0x00, 0xf5, 0x21, 0x00


	//----- nvinfo : EIATTR_SPARSE_MMA_MASK
	.align		4
.L_3939:
        /*0058*/ 	.byte	0x03, 0x50
        /*005a*/ 	.short	0x0000


	//----- nvinfo : EIATTR_MAXREG_COUNT
	.align		4
        /*005c*/ 	.byte	0x03, 0x1b
        /*005e*/ 	.short	0x00ff


	//----- nvinfo : EIATTR_MERCURY_ISA_VERSION
	.align		4
        /*0060*/ 	.byte	0x03, 0x5f
        /*0062*/ 	.short	0x0101


	//----- nvinfo : EIATTR_VRC_CTA_INIT_COUNT
	.align		4
        /*0064*/ 	.byte	0x02, 0x4a
	.zero		1
	.zero		1


	//----- nvinfo : EIATTR_EXIT_INSTR_OFFSETS
	.align		4
        /*0068*/ 	.byte	0x04, 0x1c
        /*006a*/ 	.short	(.L_3941 - .L_3940)


	//   ....[0]....
.L_3940:
        /*006c*/ 	.word	0x000000e0


	//   ....[1]....
        /*0070*/ 	.word	0x00000410


	//   ....[2]....
        /*0074*/ 	.word	0x00000550


	//----- nvinfo : EIATTR_CRS_STACK_SIZE
	.align		4
.L_3941:
        /*0078*/ 	.byte	0x04, 0x1e
        /*007a*/ 	.short	(.L_3943 - .L_3942)
.L_3942:
        /*007c*/ 	.word	0x00000000


	//----- nvinfo : EIATTR_CBANK_PARAM_SIZE
	.align		4
.L_3943:
        /*0080*/ 	.byte	0x03, 0x19
        /*0082*/ 	.short	0x0028


	//----- nvinfo : EIATTR_PARAM_CBANK
	.align		4
        /*0084*/ 	.byte	0x04, 0x0a
        /*0086*/ 	.short	(.L_3945 - .L_3944)
	.align		4
.L_3944:
        /*0088*/ 	.word	index@(.nv.constant0._ZN2at6native55_GLOBAL__N__0955718d_22_SparseCsrTensorMath_cu_868dd54543convert_indices_from_csr_to_coo_cuda_kernelIilEEvPT0_PKT_lll)
        /*008c*/ 	.short	0x0380
        /*008e*/ 	.short	0x0028


	//----- nvinfo : EIATTR_SW_WAR
	.align		4
.L_3945:
        /*0090*/ 	.byte	0x04, 0x36
        /*0092*/ 	.short	(.L_3947 - .L_3946)
.L_3946:
        /*0094*/ 	.word	0x00000008
.L_3947:


//--------------------- .nv.info._ZN2at6native55_GLOBAL__N__0955718d_22_SparseCsrTensorMath_cu_868dd54543convert_indices_from_csr_to_coo_cuda_kernelIalEEvPT0_PKT_lll --------------------------
	.section	.nv.info._ZN2at6native55_GLOBAL__N__0955718d_22_SparseCsrTensorMath_cu_868dd54543convert_indices_from_csr_to_coo_cuda_kernelIalEEvPT0_PKT_lll,"",@"SHT_CUDA_INFO"
	.sectionflags	@""
	.align	4


	//----- nvinfo : EIATTR_CUDA_API_VERSION
	.align		4
        /*0000*/ 	.byte	0x04, 0x37
        /*0002*/ 	.short	(.L_3949 - .L_3948)
.L_3948:
        /*0004*/ 	.word	0x00000082


	//----- nvinfo : EIATTR_KPARAM_INFO
	.align		4
.L_3949:
        /*0008*/ 	.byte	0x04, 0x17
        /*000a*/ 	.short	(.L_3951 - .L_3950)
.L_3950:
        /*000c*/ 	.word	0x00000000
        /*0010*/ 	.short	0x0004
        /*0012*/ 	.short	0x0020
        /*0014*/ 	.byte	0x00, 0xf0, 0x21, 0x00


	//----- nvinfo : EIATTR_KPARAM_INFO
	.align		4
.L_3951:
        /*0018*/ 	.byte	0x04, 0x17
        /*001a*/ 	.short	(.L_3953 - .L_3952)
.L_3952:
        /*001c*/ 	.word	0x00000000
        /*0020*/ 	.short	0x0003
        /*0022*/ 	.short	0x0018
        /*0024*/ 	.byte	0x00, 0xf0, 0x21, 0x00


	//----- nvinfo : EIATTR_KPARAM_INFO
	.align		4
.L_3953:
        /*0028*/ 	.byte	0x04, 0x17
        /*002a*/ 	.short	(.L_3955 - .L_3954)
.L_3954:
        /*002c*/ 	.word	0x00000000
        /*0030*/ 	.short	0x0002
        /*0032*/ 	.short	0x0010
        /*0034*/ 	.byte	0x00, 0xf0, 0x21, 0x00


	//----- nvinfo : EIATTR_KPARAM_INFO
	.align		4
.L_3955:
        /*0038*/ 	.byte	0x04, 0x17
        /*003a*/ 	.short	(.L_3957 - .L_3956)
.L_3956:
        /*003c*/ 	.word	0x00000000
        /*0040*/ 	.short	0x0001
        /*0042*/ 	.short	0x0008
        /*0044*/ 	.byte	0x00, 0xf5, 0x21, 0x00


	//----- nvinfo : EIATTR_KPARAM_INFO
	.align		4
.L_3957:
        /*0048*/ 	.byte	0x04, 0x17
        /*004a*/ 	.short	(.L_3959 - .L_3958)
.L_3958:
        /*004c*/ 	.word	0x00000000
        /*0050*/ 	.short	0x0000
        /*0052*/ 	.short	0x0000
        /*0054*/ 	.byte	0x00, 0xf5, 0x21, 0x00


	//----- nvinfo : EIATTR_SPARSE_MMA_MASK
	.align		4
.L_3959:
        /*0058*/ 	.byte	0x03, 0x50
        /*005a*/ 	.short	0x0000


	//----- nvinfo : EIATTR_MAXREG_COUNT
	.align		4
        /*005c*/ 	.byte	0x03, 0x1b
        /*005e*/ 	.short	0x00ff


	//----- nvinfo : EIATTR_MERCURY_ISA_VERSION
	.align		4
        /*0060*/ 	.byte	0x03, 0x5f
        /*0062*/ 	.short	0x0101


	//----- nvinfo : EIATTR_VRC_CTA_INIT_COUNT
	.align		4
        /*0064*/ 	.byte	0x02, 0x4a
	.zero		1
	.zero		1


	//----- nvinfo : EIATTR_EXIT_INSTR_OFFSETS
	.align		4
        /*0068*/ 	.byte	0x04, 0x1c
        /*006a*/ 	.short	(.L_3961 - .L_3960)


	//   ....[0]....
.L_3960:
        /*006c*/ 	.word	0x000000e0


	//   ....[1]....
        /*0070*/ 	.word	0x00000400


	//   ....[2]....
        /*0074*/ 	.word	0x00000540


	//----- nvinfo : EIATTR_CRS_STACK_SIZE
	.align		4
.L_3961:
        /*0078*/ 	.byte	0x04, 0x1e
        /*007a*/ 	.short	(.L_3963 - .L_3962)
.L_3962:
        /*007c*/ 	.word	0x00000000


	//----- nvinfo : EIATTR_CBANK_PARAM_SIZE
	.align		4
.L_3963:
        /*0080*/ 	.byte	0x03, 0x19
        /*0082*/ 	.short	0x0028


	//----- nvinfo : EIATTR_PARAM_CBANK
	.align		4
        /*0084*/ 	.byte	0x04, 0x0a
        /*0086*/ 	.short	(.L_3965 - .L_3964)
	.align		4
.L_3964:
        /*0088*/ 	.word	index@(.nv.constant0._ZN2at6native55_GLOBAL__N__0955718d_22_SparseCsrTensorMath_cu_868dd54543convert_indices_from_csr_to_coo_cuda_kernelIalEEvPT0_PKT_lll)
        /*008c*/ 	.short	0x0380
        /*008e*/ 	.short	0x0028


	//----- nvinfo : EIATTR_SW_WAR
	.align		4
.L_3965:
        /*0090*/ 	.byte	0x04, 0x36
        /*0092*/ 	.short	(.L_3967 - .L_3966)
.L_3966:
        /*0094*/ 	.word	0x00000008
.L_3967:


//--------------------- .nv.info._ZN2at6native55_GLOBAL__N__0955718d_22_SparseCsrTensorMath_cu_868dd54543convert_indices_from_csr_to_coo_cuda_kernelIhlEEvPT0_PKT_lll --------------------------
	.section	.nv.info._ZN2at6native55_GLOBAL__N__0955718d_22_SparseCsrTensorMath_cu_868dd54543convert_indices_from_csr_to_coo_cuda_kernelIhlEEvPT0_PKT_lll,"",@"SHT_CUDA_INFO"
	.sectionflags	@""
	.align	4


	//----- nvinfo : EIATTR_CUDA_API_VERSION
	.align		4
        /*0000*/ 	.byte	0x04, 0x37
        /*0002*/ 	.short	(.L_3969 - .L_3968)
.L_3968:
        /*0004*/ 	.word	0x00000082


	//----- nvinfo : EIATTR_KPARAM_INFO
	.align		4
.L_3969:
        /*0008*/ 	.byte	0x04, 0x17
        /*000a*/ 	.short	(.L_3971 - .L_3970)
.L_3970:
        /*000c*/ 	.word	0x00000000
        /*0010*/ 	.short	0x0004
        /*0012*/ 	.short	0x0020
        /*0014*/ 	.byte	0x00, 0xf0, 0x21, 0x00


	//----- nvinfo : EIATTR_KPARAM_INFO
	.align		4
.L_3971:
        /*0018*/ 	.byte	0x04, 0x17
        /*001a*/ 	.short	(.L_3973 - .L_3972)
.L_3972:
        /*001c*/ 	.word	0x00000000
        /*0020*/ 	.short	0x0003
        /*0022*/ 	.short	0x0018
        /*0024*/ 	.byte	0x00, 0xf0, 0x21, 0x00


	//----- nvinfo : EIATTR_KPARAM_INFO
	.align		4
.L_3973:
        /*0028*/ 	.byte	0x04, 0x17
        /*002a*/ 	.short	(.L_3975 - .L_3974)
.L_3974:
        /*002c*/ 	.word	0x00000000
        /*0030*/ 	.short	0x0002
        /*0032*/ 	.short	0x0010
        /*0034*/ 	.byte	0x00, 0xf0, 0x21, 0x00


	//----- nvinfo : EIATTR_KPARAM_INFO
	.align		4
.L_3975:
        /*0038*/ 	.byte	0x04, 0x17
        /*003a*/ 	.short	(.L_3977 - .L_3976)
.L_3976:
        /*003c*/ 	.word	0x00000000
        /*0040*/ 	.short	0x0001
        /*0042*/ 	.short	0x0008
        /*0044*/ 	.byte	0x00, 0xf5, 0x21, 0x00


	//----- nvinfo : EIATTR_KPARAM_INFO
	.align		4
.L_3977:
        /*0048*/ 	.byte	0x04, 0x17
        /*004a*/ 	.short	(.L_3979 - .L_3978)
.L_3978:
        /*004c*/ 	.word	0x00000000
        /*0050*/ 	.short	0x0000
        /*0052*/ 	.short	0x0000
        /*0054*/ 	.byte	0x00, 0xf5, 0x21, 0x00


	//----- nvinfo : EIATTR_SPARSE_MMA_MASK
	.align		4
.L_3979:
        /*0058*/ 	.byte	0x03, 0x50
        /*005a*/ 	.short	0x0000


	//----- nvinfo : EIATTR_MAXREG_COUNT
	.align		4
        /*005c*/ 	.byte	0x03, 0x1b
        /*005e*/ 	.short	0x00ff


	//----- nvinfo : EIATTR_MERCURY_ISA_VERSION
	.align		4
        /*0060*/ 	.byte	0x03, 0x5f
        /*0062*/ 	.short	0x0101


	//----- nvinfo : EIATTR_VRC_CTA_INIT_COUNT
	.align		4
        /*0064*/ 	.byte	0x02, 0x4a
	.zero		1
	.zero		1


	//----- nvinfo : EIATTR_EXIT_INSTR_OFFSETS
	.align		4
        /*0068*/ 	.byte	0x04, 0x1c
        /*006a*/ 	.short	(.L_3981 - .L_3980)


	//   ....[0]....
.L_3980:
        /*006c*/ 	.word	0x000000e0


	//   ....[1]....
        /*0070*/ 	.word	0x00000410


	//   ....[2]....
        /*0074*/ 	.word	0x00000550


	//----- nvinfo : EIATTR_CRS_STACK_SIZE
	.align		4
.L_3981:
        /*0078*/ 	.byte	0x04, 0x1e
        /*007a*/ 	.short	(.L_3983 - .L_3982)
.L_3982:
        /*007c*/ 	.word	0x00000000


	//----- nvinfo : EIATTR_CBANK_PARAM_SIZE
	.align		4
.L_3983:
        /*0080*/ 	.byte	0x03, 0x19
        /*0082*/ 	.short	0x0028


	//----- nvinfo : EIATTR_PARAM_CBANK
	.align		4
        /*0084*/ 	.byte	0x04, 0x0a
        /*0086*/ 	.short	(.L_3985 - .L_3984)
	.align		4
.L_3984:
        /*0088*/ 	.word	index@(.nv.constant0._ZN2at6native55_GLOBAL__N__0955718d_22_SparseCsrTensorMath_cu_868dd54543convert_indices_from_csr_to_coo_cuda_kernelIhlEEvPT0_PKT_lll)
        /*008c*/ 	.short	0x0380
        /*008e*/ 	.short	0x0028


	//----- nvinfo : EIATTR_SW_WAR
	.align		4
.L_3985:
        /*0090*/ 	.byte	0x04, 0x36
        /*0092*/ 	.short	(.L_3987 - .L_3986)
.L_3986:
        /*0094*/ 	.word	0x00000008
.L_3987:


//--------------------- .nv.info._ZN2at6native55_GLOBAL__N__0955718d_22_SparseCsrTensorMath_cu_868dd54543convert_indices_from_csr_to_coo_cuda_kernelIsiEEvPT0_PKT_lll --------------------------
	.section	.nv.info._ZN2at6native55_GLOBAL__N__0955718d_22_SparseCsrTensorMath_cu_868dd54543convert_indices_from_csr_to_coo_cuda_kernelIsiEEvPT0_PKT_lll,"",@"SHT_CUDA_INFO"
	.sectionflags	@""
	.align	4


	//----- nvinfo : EIATTR_CUDA_API_VERSION
	.align		4
        /*0000*/ 	.byte	0x04, 0x37
        /*0002*/ 	.short	(.L_3989 - .L_3988)
.L_3988:
        /*0004*/ 	.word	0x00000082


	//----- nvinfo : EIATTR_KPARAM_INFO
	.align		4
.L_3989:
        /*0008*/ 	.byte	0x04, 0x17
        /*000a*/ 	.short	(.L_3991 - .L_3990)
.L_3990:
        /*000c*/ 	.word	0x00000000
        /*0010*/ 	.short	0x0004
        /*0012*/ 	.short	0x0020
        /*0014*/ 	.byte	0x00, 0xf0, 0x21, 0x00


	//----- nvinfo : EIATTR_KPARAM_INFO
	.align		4
.L_3991:
        /*0018*/ 	.byte	0x04, 0x17
        /*001a*/ 	.short	(.L_3993 - .L_3992)
.L_3992:
        /*001c*/ 	.word	0x00000000
        /*0020*/ 	.short	0x0003
        /*0022*/ 	.short	0x0018
        /*0024*/ 	.byte	0x00, 0xf0, 0x21, 0x00


	//----- nvinfo : EIATTR_KPARAM_INFO
	.align		4
.L_3993:
        /*0028*/ 	.byte	0x04, 0x17
        /*002a*/ 	.short	(.L_3995 - .L_3994)
.L_3994:
        /*002c*/ 	.word	0x00000000
        /*0030*/ 	.short	0x0002
        /*0032*/ 	.short	0x0010
        /*0034*/ 	.byte	0x00, 0xf0, 0x21, 0x00


	//----- nvinfo : EIATTR_KPARAM_INFO
	.align		4
.L_3995:
        /*0038*/ 	.byte	0x04, 0x17
        /*003a*/ 	.short	(.L_3997 - .L_3996)
.L_3996:
        /*003c*/ 	.word	0x00000000
        /*0040*/ 	.short	0x0001
        /*0042*/ 	.short	0x0008
        /*0044*/ 	.byte	0x00, 0xf5, 0x21, 0x00


	//----- nvinfo : EIATTR_KPARAM_INFO
	.align		4
.L_3997:
        /*0048*/ 	.byte	0x04, 0x17
        /*004a*/ 	.short	(.L_3999 - .L_3998)
.L_3998:
        /*004c*/ 	.word	0x00000000
        /*0050*/ 	.short	0x0000
        /*0052*/ 	.short	0x0000
        /*0054*/ 	.byte	0x00, 0xf5, 0x21, 0x00


	//----- nvinfo : EIATTR_SPARSE_MMA_MASK
	.align		4
.L_3999:
        /*0058*/ 	.byte	0x03, 0x50
        /*005a*/ 	.short	0x0000


	//----- nvinfo : EIATTR_MAXREG_COUNT
	.align		4
        /*005c*/ 	.byte	0x03, 0x1b
        /*005e*/ 	.short	0x00ff


	//----- nvinfo : EIATTR_MERCURY_ISA_VERSION
	.align		4
        /*0060*/ 	.byte	0x03, 0x5f
        /*0062*/ 	.short	0x0101


	//----- nvinfo : EIATTR_VRC_CTA_INIT_COUNT
	.align		4
        /*0064*/ 	.byte	0x02, 0x4a
	.zero		1
	.zero		1


	//----- nvinfo : EIATTR_EXIT_INSTR_OFFSETS
	.align		4
        /*0068*/ 	.byte	0x04, 0x1c
        /*006a*/ 	.short	(.L_4001 - .L_4000)


	//   ....[0]....
.L_4000:
        /*006c*/ 	.word	0x000000e0


	//   ....[1]....
        /*0070*/ 	.word	0x00000440


	//   ....[2]....
        /*0074*/ 	.word	0x00000590


	//----- nvinfo : EIATTR_CRS_STACK_SIZE
	.align		4
.L_4001:
        /*0078*/ 	.byte	0x04, 0x1e
        /*007a*/ 	.short	(.L_4003 - .L_4002)
.L_4002:
        /*007c*/ 	.word	0x00000000


	//----- nvinfo : EIATTR_CBANK_PARAM_SIZE
	.align		4
.L_4003:
        /*0080*/ 	.byte	0x03, 0x19
        /*0082*/ 	.short	0x0028


	//----- nvinfo : EIATTR_PARAM_CBANK
	.align		4
        /*0084*/ 	.byte	0x04, 0x0a
        /*0086*/ 	.short	(.L_4005 - .L_4004)
	.align		4
.L_4004:
        /*0088*/ 	.word	index@(.nv.constant0._ZN2at6native55_GLOBAL__N__0955718d_22_SparseCsrTensorMath_cu_868dd54543convert_indices_from_csr_to_coo_cuda_kernelIsiEEvPT0_PKT_lll)
        /*008c*/ 	.short	0x0380
        /*008e*/ 	.short	0x0028


	//----- nvinfo : EIATTR_SW_WAR
	.align		4
.L_4005:
        /*0090*/ 	.byte	0x04, 0x36
        /*0092*/ 	.short	(.L_4007 - .L_4006)
.L_4006:
        /*0094*/ 	.word	0x00000008
.L_4007:


//--------------------- .nv.info._ZN2at6native55_GLOBAL__N__0955718d_22_SparseCsrTensorMath_cu_868dd54543convert_indices_from_csr_to_coo_cuda_kernelIliEEvPT0_PKT_lll --------------------------
	.section	.nv.info._ZN2at6native55_GLOBAL__N__0955718d_22_SparseCsrTensorMath_cu_868dd54543convert_indices_from_csr_to_coo_cuda_kernelIliEEvPT0_PKT_lll,"",@"SHT_CUDA_INFO"
	.sectionflags	@""
	.align	4


	//----- nvinfo : EIATTR_CUDA_API_VERSION
	.align		4
        /*0000*/ 	.byte	0x04, 0x37
        /*0002*/ 	.short	(.L_4009 - .L_4008)
.L_4008:
        /*0004*/ 	.word	0x00000082


	//----- nvinfo : EIATTR_KPARAM_INFO
	.align		4
.L_4009:
        /*0008*/ 	.byte	0x04, 0x17
        /*000a*/ 	.short	(.L_4011 - .L_4010)
.L_4010:
        /*000c*/ 	.word	0x00000000
        /*0010*/ 	.short	0x0004
        /*0012*/ 	.short	0x0020
        /*0014*/ 	.byte	0x00, 0xf0, 0x21, 0x00


	//----- nvinfo : EIATTR_KPARAM_INFO
	.align		4
.L_4011:
        /*0018*/ 	.byte	0x04, 0x17
        /*001a*/ 	.short	(.L_4013 - .L_4012)
.L_4012:
        /*001c*/ 	.word	0x00000000
        /*0020*/ 	.short	0x0003
        /*0022*/ 	.short	0x0018
        /*0024*/ 	.byte	0x00, 0xf0, 0x21, 0x00


	//----- nvinfo : EIATTR_KPARAM_INFO
	.align		4
.L_4013:
        /*0028*/ 	.byte	0x04, 0x17
        /*002a*/ 	.short	(.L_4015 - .L_4014)
.L_4014:
        /*002c*/ 	.word	0x00000000
        /*0030*/ 	.short	0x0002
        /*0032*/ 	.short	0x0010
        /*0034*/ 	.byte	0x00, 0xf0, 0x21, 0x00


	//----- nvinfo : EIATTR_KPARAM_INFO
	.align		4
.L_4015:
        /*0038*/ 	.byte	0x04, 0x17
        /*003a*/ 	.short	(.L_4017 - .L_4016)
.L_4016:
        /*003c*/ 	.word	0x00000000
        /*0040*/ 	.short	0x0001
        /*0042*/ 	.short	0x0008
        /*0044*/ 	.byte	0x00, 0xf5, 0x21, 0x00


	//----- nvinfo : EIATTR_KPARAM_INFO
	.align		4
.L_4017:
        /*0048*/ 	.byte	0x04, 0x17
        /*004a*/ 	.short	(.L_4019 - .L_4018)
.L_4018:
        /*004c*/ 	.word	0x00000000
        /*0050*/ 	.short	0x0000
        /*0052*/ 	.short	0x0000
        /*0054*/ 	.byte	0x00, 0xf5, 0x21, 0x00


	//----- nvinfo : EIATTR_SPARSE_MMA_MASK
	.align		4
.L_4019:
        /*0058*/ 	.byte	0x03, 0x50
        /*005a*/ 	.short	0x0000


	//----- nvinfo : EIATTR_MAXREG_COUNT
	.align		4
        /*005c*/ 	.byte	0x03, 0x1b
        /*005e*/ 	.short	0x00ff


	//----- nvinfo : EIATTR_MERCURY_ISA_VERSION
	.align		4
        /*0060*/ 	.byte	0x03, 0x5f
        /*0062*/ 	.short	0x0101


	//----- nvinfo : EIATTR_VRC_CTA_INIT_COUNT
	.align		4
        /*0064*/ 	.byte	0x02, 0x4a
	.zero		1
	.zero		1


	//----- nvinfo : EIATTR_EXIT_INSTR_OFFSETS
	.align		4
        /*0068*/ 	.byte	0x04, 0x1c
        /*006a*/ 	.short	(.L_4021 - .L_4020)


	//   ....[0]....
.L_4020:
        /*006c*/ 	.word	0x000000e0


	//   ....[1]....
        /*0070*/ 	.word	0x00000430


	//   ....[2]....
        /*0074*/ 	.word	0x00000550


	//----- nvinfo : EIATTR_CRS_STACK_SIZE
	.align		4
.L_4021:
        /*0078*/ 	.byte	0x04, 0x1e
        /*007a*/ 	.short	(.L_4023 - .L_4022)
.L_4022:
        /*007c*/ 	.word	0x00000000


	//----- nvinfo : EIATTR_CBANK_PARAM_SIZE
	.align		4
.L_4023:
        /*0080*/ 	.byte	0x03, 0x19
        /*0082*/ 	.short	0x0028


	//----- nvinfo : EIATTR_PARAM_CBANK
	.align		4
        /*0084*/ 	.byte	0x04, 0x0a
        /*0086*/ 	.short	(.L_4025 - .L_4024)
	.align		4
.L_4024:
        /*0088*/ 	.word	index@(.nv.constant0._ZN2at6native55_GLOBAL__N__0955718d_22_SparseCsrTensorMath_cu_868dd54543convert_indices_from_csr_to_coo_cuda_kernelIliEEvPT0_PKT_lll)
        /*008c*/ 	.short	0x0380
        /*008e*/ 	.short	0x0028


	//----- nvinfo : EIATTR_SW_WAR
	.align		4
.L_4025:
        /*0090*/ 	.byte	0x04, 0x36
        /*0092*/ 	.short	(.L_4027 - .L_4026)
.L_4026:
        /*0094*/ 	.word	0x00000008
.L_4027:


//--------------------- .nv.info._ZN2at6native55_GLOBAL__N__0955718d_22_SparseCsrTensorMath_cu_868dd54543convert_indices_from_csr_to_coo_cuda_kernelIiiEEvPT0_PKT_lll --------------------------
	.section	.nv.info._ZN2at6native55_GLOBAL__N__0955718d_22_SparseCsrTensorMath_cu_868dd54543convert_indices_from_csr_to_coo_cuda_kernelIiiEEvPT0_PKT_lll,"",@"SHT_CUDA_INFO"
	.sectionflags	@""
	.align	4


	//----- nvinfo : EIATTR_CUDA_API_VERSION
	.align		4
        /*0000*/ 	.byte	0x04, 0x37
        /*0002*/ 	.short	(.L_4029 - .L_4028)
.L_4028:
        /*0004*/ 	.word	0x00000082


	//----- nvinfo : EIATTR_KPARAM_INFO
	.align		4
.L_4029:
        /*0008*/ 	.byte	0x04, 0x17
        /*000a*/ 	.short	(.L_4031 - .L_4030)
.L_4030:
        /*000c*/ 	.word	0x00000000
        /*0010*/ 	.short	0x0004
        /*0012*/ 	.short	0x0020
        /*0014*/ 	.byte	0x00, 0xf0, 0x21, 0x00


	//----- nvinfo : EIATTR_KPARAM_INFO
	.align		4
.L_4031:
        /*0018*/ 	.byte	0x04, 0x17
        /*001a*/ 	.short	(.L_4033 - .L_4032)
.L_4032:
        /*001c*/ 	.word	0x00000000
        /*0020*/ 	.short	0x0003
        /*0022*/ 	.short	0x0018
        /*0024*/ 	.byte	0x00, 0xf0, 0x21, 0x00


	//----- nvinfo : EIATTR_KPARAM_INFO
	.align		4
.L_4033:
        /*0028*/ 	.byte	0x04, 0x17
        /*002a*/ 	.short	(.L_4035 - .L_4034)
.L_4034:
        /*002c*/ 	.word	0x00000000
        /*0030*/ 	.short	0x0002
        /*0032*/ 	.short	0x0010
        /*0034*/ 	.byte	0x00, 0xf0, 0x21, 0x00


	//----- nvinfo : EIATTR_KPARAM_INFO
	.align		4
.L_4035:
        /*0038*/ 	.byte	0x04, 0x17
        /*003a*/ 	.short	(.L_4037 - .L_4036)
.L_4036:
        /*003c*/ 	.word	0x00000000
        /*0040*/ 	.short	0x0001
        /*0042*/ 	.short	0x0008
        /*0044*/ 	.byte	0x00, 0xf5, 0x21, 0x00


	//----- nvinfo : EIATTR_KPARAM_INFO
	.align		4
.L_4037:
        /*0048*/ 	.byte	0x04, 0x17
        /*004a*/ 	.short	(.L_4039 - .L_4038)
.L_4038:
        /*004c*/ 	.word	0x00000000
        /*0050*/ 	.short	0x0000
        /*0052*/ 	.short	0x0000
        /*0054*/ 	.byte	0x00, 0xf5, 0x21, 0x00


	//----- nvinfo : EIATTR_SPARSE_MMA_MASK
	.align		4
.L_4039:
        /*0058*/ 	.byte	0x03, 0x50
        /*005a*/ 	.short	0x0000


	//----- nvinfo : EIATTR_MAXREG_COUNT
	.align		4
        /*005c*/ 	.byte	0x03, 0x1b
        /*005e*/ 	.short	0x00ff


	//----- nvinfo : EIATTR_MERCURY_ISA_VERSION
	.align		4
        /*0060*/ 	.byte	0x03, 0x5f
        /*0062*/ 	.short	0x0101


	//----- nvinfo : EIATTR_VRC_CTA_INIT_COUNT
	.align		4
        /*0064*/ 	.byte	0x02, 0x4a
	.zero		1
	.zero		1


	//----- nvinfo : EIATTR_EXIT_INSTR_OFFSETS
	.align		4
        /*0068*/ 	.byte	0x04, 0x1c
        /*006a*/ 	.short	(.L_4041 - .L_4040)


	//   ....[0]....
.L_4040:
        /*006c*/ 	.word	0x000000e0


	//   ....[1]....
        /*0070*/ 	.word	0x00000420


	//   ....[2]....
        /*0074*/ 	.word	0x00000560


	//----- nvinfo : EIATTR_CRS_STACK_SIZE
	.align		4
.L_4041:
        /*0078*/ 	.byte	0x04, 0x1e
        /*007a*/ 	.short	(.L_4043 - .L_4042)
.L_4042:
        /*007c*/ 	.word	0x00000000


	//----- nvinfo : EIATTR_CBANK_PARAM_SIZE
	.align		4
.L_4043:
        /*0080*/ 	.byte	0x03, 0x19
        /*0082*/ 	.short	0x0028


	//----- nvinfo : EIATTR_PARAM_CBANK
	.align		4
        /*0084*/ 	.byte	0x04, 0x0a
        /*0086*/ 	.short	(.L_4045 - .L_4044)
	.align		4
.L_4044:
        /*0088*/ 	.word	index@(.nv.constant0._ZN2at6native55_GLOBAL__N__0955718d_22_SparseCsrTensorMath_cu_868dd54543convert_indices_from_csr_to_coo_cuda_kernelIiiEEvPT0_PKT_lll)
        /*008c*/ 	.short	0x0380
        /*008e*/ 	.short	0x0028


	//----- nvinfo : EIATTR_SW_WAR
	.align		4
.L_4045:
        /*0090*/ 	.byte	0x04, 0x36
        /*0092*/ 	.short	(.L_4047 - .L_4046)
.L_4046:
        /*0094*/ 	.word	0x00000008
.L_4047:


//--------------------- .nv.info._ZN2at6native55_GLOBAL__N__0955718d_22_SparseCsrTensorMath_cu_868dd54543convert_indices_from_csr_to_coo_cuda_kernelIaiEEvPT0_PKT_lll --------------------------
	.section	.nv.info._ZN2at6native55_GLOBAL__N__0955718d_22_SparseCsrTensorMath_cu_868dd54543convert_indices_from_csr_to_coo_cuda_kernelIaiEEvPT0_PKT_lll,"",@"SHT_CUDA_INFO"
	.sectionflags	@""
	.align	4


	//----- nvinfo : EIATTR_CUDA_API_VERSION
	.align		4
        /*0000*/ 	.byte	0x04, 0x37
        /*0002*/ 	.short	(.L_4049 - .L_4048)
.L_4048:
        /*0004*/ 	.word	0x00000082


	//----- nvinfo : EIATTR_KPARAM_INFO
	.align		4
.L_4049:
        /*0008*/ 	.byte	0x04, 0x17
        /*000a*/ 	.short	(.L_4051 - .L_4050)
.L_4050:
        /*000c*/ 	.word	0x00000000
        /*0010*/ 	.short	0x0004
        /*0012*/ 	.short	0x0020
        /*0014*/ 	.byte	0x00, 0xf0, 0x21, 0x00


	//----- nvinfo : EIATTR_KPARAM_INFO
	.align		4
.L_4051:
        /*0018*/ 	.byte	0x04, 0x17
        /*001a*/ 	.short	(.L_4053 - .L_4052)
.L_4052:
        /*001c*/ 	.word	0x00000000
        /*0020*/ 	.short	0x0003
        /*0022*/ 	.short	0x0018
        /*0024*/ 	.byte	0x00, 0xf0, 0x21, 0x00


	//----- nvinfo : EIATTR_KPARAM_INFO
	.align		4
.L_4053:
        /*0028*/ 	.byte	0x04, 0x17
        /*002a*/ 	.short	(.L_4055 - .L_4054)
.L_4054:
        /*002c*/ 	.word	0x00000000
        /*0030*/ 	.short	0x0002
        /*0032*/ 	.short	0x0010
        /*0034*/ 	.byte	0x00, 0xf0, 0x21, 0x00


	//----- nvinfo : EIATTR_KPARAM_INFO
	.align		4
.L_4055:
        /*0038*/ 	.byte	0x04, 0x17
        /*003a*/ 	.short	(.L_4057 - .L_4056)
.L_4056:
        /*003c*/ 	.word	0x00000000
        /*0040*/ 	.short	0x0001
        /*0042*/ 	.short	0x0008
        /*0044*/ 	.byte	0x00, 0xf5, 0x21, 0x00


	//----- nvinfo : EIATTR_KPARAM_INFO
	.align		4
.L_4057:
        /*0048*/ 	.byte	0x04, 0x17
        /*004a*/ 	.short	(.L_4059 - .L_4058)
.L_4058:
        /*004c*/ 	.word	0x00000000
        /*0050*/ 	.short	0x0000
        /*0052*/ 	.short	0x0000
        /*0054*/ 	.byte	0x00, 0xf5, 0x21, 0x00


	//----- nvinfo : EIATTR_SPARSE_MMA_MASK
	.align		4
.L_4059:
        /*0058*/ 	.byte	0x03, 0x50
        /*005a*/ 	.short	0x0000


	//----- nvinfo : EIATTR_MAXREG_COUNT
	.align		4
        /*005c*/ 	.byte	0x03, 0x1b
        /*005e*/ 	.short	0x00ff


	//----- nvinfo : EIATTR_MERCURY_ISA_VERSION
	.align		4
        /*0060*/ 	.byte	0x03, 0x5f
        /*0062*/ 	.short	0x0101


	//----- nvinfo : EIATTR_VRC_CTA_INIT_COUNT
	.align		4
        /*0064*/ 	.byte	0x02, 0x4a
	.zero		1
	.zero		1


	//----- nvinfo : EIATTR_EXIT_INSTR_OFFSETS
	.align		4
        /*0068*/ 	.byte	0x04, 0x1c
        /*006a*/ 	.short	(.L_4061 - .L_4060)


	//   ....[0]....
.L_4060:
        /*006c*/ 	.word	0x000000e0


	//   ....[1]....
        /*0070*/ 	.word	0x00000410


	//   ....[2]....
        /*0074*/ 	.word	0x00000550


	//----- nvinfo : EIATTR_CRS_STACK_SIZE
	.align		4
.L_4061:
        /*0078*/ 	.byte	0x04, 0x1e
        /*007a*/ 	.short	(.L_4063 - .L_4062)
.L_4062:
        /*007c*/ 	.word	0x00000000


	//----- nvinfo : EIATTR_CBANK_PARAM_SIZE
	.align		4
.L_4063:
        /*0080*/ 	.byte	0x03, 0x19
        /*0082*/ 	.short	0x0028


	//----- nvinfo : EIATTR_PARAM_CBANK
	.align		4
        /*0084*/ 	.byte	0x04, 0x0a
        /*0086*/ 	.short	(.L_4065 - .L_4064)
	.align		4
.L_4064:
        /*0088*/ 	.word	index@(.nv.constant0._ZN2at6native55_GLOBAL__N__0955718d_22_SparseCsrTensorMath_cu_868dd54543convert_indices_from_csr_to_coo_cuda_kernelIaiEEvPT0_PKT_lll)
        /*008c*/ 	.short	0x0380
        /*008e*/ 	.short	0x0028


	//----- nvinfo : EIATTR_SW_WAR
	.align		4
.L_4065:
        /*0090*/ 	.byte	0x04, 0x36
        /*0092*/ 	.short	(.L_4067 - .L_4066)
.L_4066:
        /*0094*/ 	.word	0x00000008
.L_4067:


//--------------------- .nv.info._ZN2at6native55_GLOBAL__N__0955718d_22_SparseCsrTensorMath_cu_868dd54543convert_indices_from_csr_to_coo_cuda_kernelIhiEEvPT0_PKT_lll --------------------------
	.section	.nv.info._ZN2at6native55_GLOBAL__N__0955718d_22_SparseCsrTensorMath_cu_868dd54543convert_indices_from_csr_to_coo_cuda_kernelIhiEEvPT0_PKT_lll,"",@"SHT_CUDA_INFO"
	.sectionflags	@""
	.align	4


	//----- nvinfo : EIATTR_CUDA_API_VERSION
	.align		4
        /*0000*/ 	.byte	0x04, 0x37
        /*0002*/ 	.short	(.L_4069 - .L_4068)
.L_4068:
        /*0004*/ 	.word	0x00000082


	//----- nvinfo : EIATTR_KPARAM_INFO
	.align		4
.L_4069:
        /*0008*/ 	.byte	0x04, 0x17
        /*000a*/ 	.short	(.L_4071 - .L_4070)
.L_4070:
        /*000c*/ 	.word	0x00000000
        /*0010*/ 	.short	0x0004
        /*0012*/ 	.short	0x0020
        /*0014*/ 	.byte	0x00, 0xf0, 0x21, 0x00


	//----- nvinfo : EIATTR_KPARAM_INFO
	.align		4
.L_4071:
        /*0018*/ 	.byte	0x04, 0x17
        /*001a*/ 	.short	(.L_4073 - .L_4072)
.L_4072:
        /*001c*/ 	.word	0x00000000
        /*0020*/ 	.short	0x0003
        /*0022*/ 	.short	0x0018
        /*0024*/ 	.byte	0x00, 0xf0, 0x21, 0x00


	//----- nvinfo : EIATTR_KPARAM_INFO
	.align		4
.L_4073:
        /*0028*/ 	.byte	0x04, 0x17
        /*002a*/ 	.short	(.L_4075 - .L_4074)
.L_4074:
        /*002c*/ 	.word	0x00000000
        /*0030*/ 	.short	0x0002
        /*0032*/ 	.short	0x0010
        /*0034*/ 	.byte	0x00, 0xf0, 0x21, 0x00


	//----- nvinfo : EIATTR_KPARAM_INFO
	.align		4
.L_4075:
        /*0038*/ 	.byte	0x04, 0x17
        /*003a*/ 	.short	(.L_4077 - .L_4076)
.L_4076:
        /*003c*/ 	.word	0x00000000
        /*0040*/ 	.short	0x0001
        /*0042*/ 	.short	0x0008
        /*0044*/ 	.byte	0x00, 0xf5, 0x21, 0x00


	//----- nvinfo : EIATTR_KPARAM_INFO
	.align		4
.L_4077:
        /*0048*/ 	.byte	0x04, 0x17
        /*004a*/ 	.short	(.L_4079 - .L_4078)
.L_4078:
        /*004c*/ 	.word	0x00000000
        /*0050*/ 	.short	0x0000
        /*0052*/ 	.short	0x0000
        /*0054*/ 	.byte	0x00, 0xf5, 0x21, 0x00


	//----- nvinfo : EIATTR_SPARSE_MMA_MASK
	.align		4
.L_4079:
        /*0058*/ 	.byte	0x03, 0x50
        /*005a*/ 	.short	0x0000


	//----- nvinfo : EIATTR_MAXREG_COUNT
	.align		4
        /*005c*/ 	.byte	0x03, 0x1b
        /*005e*/ 	.short	0x00ff


	//----- nvinfo : EIATTR_MERCURY_ISA_VERSION
	.align		4
        /*0060*/ 	.byte	0x03, 0x5f
        /*0062*/ 	.short	0x0101


	//----- nvinfo : EIATTR_VRC_CTA_INIT_COUNT
	.align		4
        /*0064*/ 	.byte	0x02, 0x4a
	.zero		1
	.zero		1


	//----- nvinfo : EIATTR_EXIT_INSTR_OFFSETS
	.align		4
        /*0068*/ 	.byte	0x04, 0x1c
        /*006a*/ 	.short	(.L_4081 - .L_4080)


	//   ....[0]....
.L_4080:
        /*006c*/ 	.word	0x000000e0


	//   ....[1]....
        /*0070*/ 	.word	0x00000410


	//   ....[2]....
        /*0074*/ 	.word	0x00000540


	//----- nvinfo : EIATTR_CRS_STACK_SIZE
	.align		4
.L_4081:
        /*0078*/ 	.byte	0x04, 0x1e
        /*007a*/ 	.short	(.L_4083 - .L_4082)
.L_4082:
        /*007c*/ 	.word	0x00000000


	//----- nvinfo : EIATTR_CBANK_PARAM_SIZE
	.align		4
.L_4083:
        /*0080*/ 	.byte	0x03, 0x19
        /*0082*/ 	.short	0x0028


	//----- nvinfo : EIATTR_PARAM_CBANK
	.align		4
        /*0084*/ 	.byte	0x04, 0x0a
        /*0086*/ 	.short	(.L_4085 - .L_4084)
	.align		4
.L_4084:
        /*0088*/ 	.word	index@(.nv.constant0._ZN2at6native55_GLOBAL__N__0955718d_22_SparseCsrTensorMath_cu_868dd54543convert_indices_from_csr_to_coo_cuda_kernelIhiEEvPT0_PKT_lll)
        /*008c*/ 	.short	0x0380
        /*008e*/ 	.short	0x0028


	//----- nvinfo : EIATTR_SW_WAR
	.align		4
.L_4085:
        /*0090*/ 	.byte	0x04, 0x36
        /*0092*/ 	.short	(.L_4087 - .L_4086)
.L_4086:
        /*0094*/ 	.word	0x00000008
.L_4087:


//--------------------- .nv.info._ZN2at6native55_GLOBAL__N__0955718d_22_SparseCsrTensorMath_cu_868dd54543convert_indices_from_coo_to_csr_cuda_kernelIslEEvPT0_PKT_ll --------------------------
	.section	.nv.info._ZN2at6native55_GLOBAL__N__0955718d_22_SparseCsrTensorMath_cu_868dd54543convert_indices_from_coo_to_csr_cuda_kernelIslEEvPT0_PKT_ll,"",@"SHT_CUDA_INFO"
	.sectionflags	@""
	.align	4


	//----- nvinfo : EIATTR_CUDA_API_VERSION
	.align		4
        /*0000*/ 	.byte	0x04, 0x37
        /*0002*/ 	.short	(.L_4089 - .L_4088)
.L_4088:
        /*0004*/ 	.word	0x00000082


	//----- nvinfo : EIATTR_KPARAM_INFO
	.align		4
.L_4089:
        /*0008*/ 	.byte	0x04, 0x17
        /*000a*/ 	.short	(.L_4091 - .L_4090)
.L_4090:
        /*000c*/ 	.word	0x00000000
        /*0010*/ 	.short	0x0003
        /*0012*/ 	.short	0x0018
        /*0014*/ 	.byte	0x00, 0xf0, 0x21, 0x00


	//----- nvinfo : EIATTR_KPARAM_INFO
	.align		4
.L_4091:
        /*0018*/ 	.byte	0x04, 0x17
        /*001a*/ 	.short	(.L_4093 - .L_4092)
.L_4092:
        /*001c*/ 	.word	0x00000000
        /*0020*/ 	.short	0x0002
        /*0022*/ 	.short	0x0010
        /*0024*/ 	.byte	0x00, 0xf0, 0x21, 0x00


	//----- nvinfo : EIATTR_KPARAM_INFO
	.align		4
.L_4093:
        /*0028*/ 	.byte	0x04, 0x17
        /*002a*/ 	.short	(.L_4095 - .L_4094)
.L_4094:
        /*002c*/ 	.word	0x00000000
        /*0030*/ 	.short	0x0001
        /*0032*/ 	.short	0x0008
        /*0034*/ 	.byte	0x00, 0xf5, 0x21, 0x00


	//----- nvinfo : EIATTR_KPARAM_INFO
	.align		4
.L_4095:
        /*0038*/ 	.byte	0x04, 0x17
        /*003a*/ 	.short	(.L_4097 - .L_4096)
.L_4096:
        /*003c*/ 	.word	0x00000000
        /*0040*/ 	.short	0x0000
        /*0042*/ 	.short	0x0000
        /*0044*/ 	.byte	0x00, 0xf5, 0x21, 0x00


	//----- nvinfo : EIATTR_SPARSE_MMA_MASK
	.align		4
.L_4097:
        /*0048*/ 	.byte	0x03, 0x50
        /*004a*/ 	.short	0x0000


	//----- nvinfo : EIATTR_MAXREG_COUNT
	.align		4
        /*004c*/ 	.byte	0x03, 0x1b
        /*004e*/ 	.short	0x00ff


	//----- nvinfo : EIATTR_MERCURY_ISA_VERSION
	.align		4
        /*0050*/ 	.byte	0x03, 0x5f
        /*0052*/ 	.short	0x0101


	//----- nvinfo : EIATTR_VRC_CTA_INIT_COUNT
	.align		4
        /*0054*/ 	.byte	0x02, 0x4a
	.zero		1
	.zero		1


	//----- nvinfo : EIATTR_EXIT_INSTR_OFFSETS
	.align		4
        /*0058*/ 	.byte	0x04, 0x1c
        /*005a*/ 	.short	(.L_4099 - .L_4098)


	//   ....[0]....
.L_4098:
        /*005c*/ 	.word	0x000000d0


	//   ....[1]....
        /*0060*/ 	.word	0x000001f0


	//   ....[2]....
        /*0064*/ 	.word	0x000002e0


	//   ....[3]....
        /*0068*/ 	.word	0x000003c0


	//   ....[4]....
        /*006c*/ 	.word	0x000003f0


	//   ....[5]....
        /*0070*/ 	.word	0x00000480


	//   ....[6]....
        /*0074*/ 	.word	0x00000750


	//   ....[7]....
        /*0078*/ 	.word	0x000008a0


	//   ....[8]....
        /*007c*/ 	.word	0x000009c0


	//   ....[9]....
        /*0080*/ 	.word	0x00000ad0


	//----- nvinfo : EIATTR_CRS_STACK_SIZE
	.align		4
.L_4099:
        /*0084*/ 	.byte	0x04, 0x1e
        /*0086*/ 	.short	(.L_4101 - .L_4100)
.L_4100:
        /*0088*/ 	.word	0x00000000


	//----- nvinfo : EIATTR_CBANK_PARAM_SIZE
	.align		4
.L_4101:
        /*008c*/ 	.byte	0x03, 0x19
        /*008e*/ 	.short	0x0020


	//----- nvinfo : EIATTR_PARAM_CBANK
	.align		4
        /*0090*/ 	.byte	0x04, 0x0a
        /*0092*/ 	.short	(.L_4103 - .L_4102)
	.align		4
.L_4102:
        /*0094*/ 	.word	index@(.nv.constant0._ZN2at6native55_GLOBAL__N__0955718d_22_SparseCsrTensorMath_cu_868dd54543convert_indices_from_coo_to_csr_cuda_kernelIslEEvPT0_PKT_ll)
        /*0098*/ 	.short	0x0380
        /*009a*/ 	.short	0x0020


	//----- nvinfo : EIATTR_SW_WAR
	.align		4
.L_4103:
        /*009c*/ 	.byte	0x04, 0x36
        /*009e*/ 	.short	(.L_4105 - .L_4104)
.L_4104:
        /*00a0*/ 	.word	0x00000008
.L_4105:


//--------------------- .nv.info._ZN2at6native55_GLOBAL__N__0955718d_22_SparseCsrTensorMath_cu_868dd54543convert_indices_from_coo_to_csr_cuda_kernelIllEEvPT0_PKT_ll --------------------------
	.section	.nv.info._ZN2at6native55_GLOBAL__N__0955718d_22_SparseCsrTensorMath_cu_868dd54543convert_indices_from_coo_to_csr_cuda_kernelIllEEvPT0_PKT_ll,"",@"SHT_CUDA_INFO"
	.sectionflags	@""
	.align	4


	//----- nvinfo : EIATTR_CUDA_API_VERSION
	.align		4
        /*0000*/ 	.byte	0x04, 0x37
        /*0002*/ 	.short	(.L_4107 - .L_4106)
.L_4106:
        /*0004*/ 	.word	0x00000082


	//----- nvinfo : EIATTR_KPARAM_INFO
	.align		4
.L_4107:
        /*0008*/ 	.byte	0x04, 0x17
        /*000a*/ 	.short	(.L_4109 - .L_4108)
.L_4108:
        /*000c*/ 	.word	0x00000000
        /*0010*/ 	.short	0x0003
        /*0012*/ 	.short	0x0018
        /*0014*/ 	.byte	0x00, 0xf0, 0x21, 0x00


	//----- nvinfo : EIATTR_KPARAM_INFO
	.align		4
.L_4109:
        /*0018*/ 	.byte	0x04, 0x17
        /*001a*/ 	.short	(.L_4111 - .L_4110)
.L_4110:
        /*001c*/ 	.word	0x00000000
        /*0020*/ 	.short	0x0002
        /*0022*/ 	.short	0x0010
        /*0024*/ 	.byte	0x00, 0xf0, 0x21, 0x00


	//----- nvinfo : EIATTR_KPARAM_INFO
	.align		4
.L_4111:
        /*0028*/ 	.byte	0x04, 0x17
        /*002a*/ 	.short	(.L_4113 - .L_4112)
.L_4112:
        /*002c*/ 	.word	0x00000000
        /*0030*/ 	.short	0x0001
        /*0032*/ 	.short	0x0008
        /*0034*/ 	.byte	0x00, 0xf5, 0x21, 0x00


	//----- nvinfo : EIATTR_KPARAM_INFO
	.align		4
.L_4113:
        /*0038*/ 	.byte	0x04, 0x17
        /*003a*/ 	.short	(.L_4115 - .L_4114)
.L_4114:
        /*003c*/ 	.word	0x00000000
        /*0040*/ 	.short	0x0000
        /*0042*/ 	.short	0x0000
        /*0044*/ 	.byte	0x00, 0xf5, 0x21, 0x00


	//----- nvinfo : EIATTR_SPARSE_MMA_MASK
	.align		4
.L_4115:
        /*0048*/ 	.byte	0x03, 0x50
        /*004a*/ 	.short	0x0000


	//----- nvinfo : EIATTR_MAXREG_COUNT
	.align		4
        /*004c*/ 	.byte	0x03, 0x1b
        /*004e*/ 	.short	0x00ff


	//----- nvinfo : EIATTR_MERCURY_ISA_VERSION
	.align		4
        /*0050*/ 	.byte	0x03, 0x5f
        /*0052*/ 	.short	0x0101


	//----- nvinfo : EIATTR_VRC_CTA_INIT_COUNT
	.align		4
        /*0054*/ 	.byte	0x02, 0x4a
	.zero		1
	.zero		1


	//----- nvinfo : EIATTR_EXIT_INSTR_OFFSETS
	.align		4
        /*0058*/ 	.byte	0x04, 0x1c
        /*005a*/ 	.short	(.L_4117 - .L_4116)


	//   ....[0]....
.L_4116:
        /*005c*/ 	.word	0x000000c0


	//   ....[1]....
        /*0060*/ 	.word	0x000001d0


	//   ....[2]....
        /*0064*/ 	.word	0x00000290


	//   ....[3]....
        /*0068*/ 	.word	0x00000350


	//   ....[4]....
        /*006c*/ 	.word	0x00000380


	//   ....[5]....
        /*0070*/ 	.word	0x00000400


	//   ....[6]....
        /*0074*/ 	.word	0x000006f0


	//   ....[7]....
        /*0078*/ 	.word	0x00000840


	//   ....[8]....
        /*007c*/ 	.word	0x00000960


	//   ....[9]....
        /*0080*/ 	.word	0x00000a70


	//----- nvinfo : EIATTR_CRS_STACK_SIZE
	.align		4
.L_4117:
        /*0084*/ 	.byte	0x04, 0x1e
        /*0086*/ 	.short	(.L_4119 - .L_4118)
.L_4118:
        /*0088*/ 	.word	0x00000000


	//----- nvinfo : EIATTR_CBANK_PARAM_SIZE
	.align		4
.L_4119:
        /*008c*/ 	.byte	0x03, 0x19
        /*008e*/ 	.short	0x0020


	//----- nvinfo : EIATTR_PARAM_CBANK
	.align		4
        /*0090*/ 	.byte	0x04, 0x0a
        /*0092*/ 	.short	(.L_4121 - .L_4120)
	.align		4
.L_4120:
        /*0094*/ 	.word	index@(.nv.constant0._ZN2at6native55_GLOBAL__N__0955718d_22_SparseCsrTensorMath_cu_868dd54543convert_indices_from_coo_to_csr_cuda_kernelIllEEvPT0_PKT_ll)
        /*0098*/ 	.short	0x0380
        /*009a*/ 	.short	0x0020


	//----- nvinfo : EIATTR_SW_WAR
	.align		4
.L_4121:
        /*009c*/ 	.byte	0x04, 0x36
        /*009e*/ 	.short	(.L_4123 - .L_4122)
.L_4122:
        /*00a0*/ 	.word	0x00000008
.L_4123:


//--------------------- .nv.info._ZN2at6native55_GLOBAL__N__0955718d_22_SparseCsrTensorMath_cu_868dd54543convert_indices_from_coo_to_csr_cuda_kernelIilEEvPT0_PKT_ll --------------------------
	.section	.nv.info._ZN2at6native55_GLOBAL__N__0955718d_22_SparseCsrTensorMath_cu_868dd54543convert_indices_from_coo_to_csr_cuda_kernelIilEEvPT0_PKT_ll,"",@"SHT_CUDA_INFO"
	.sectionflags	@""
	.align	4


	//----- nvinfo : EIATTR_CUDA_API_VERSION
	.align		4
        /*0000*/ 	.byte	0x04, 0x37
        /*0002*/ 	.short	(.L_4125 - .L_4124)
.L_4124:
        /*0004*/ 	.word	0x00000082


	//----- nvinfo : EIATTR_KPARAM_INFO
	.align		4
.L_4125:
        /*0008*/ 	.byte	0x04, 0x17
        /*000a*/ 	.short	(.L_4127 - .L_4126)
.L_4126:
        /*000c*/ 	.word	0x00000000
        /*0010*/ 	.short	0x0003
        /*0012*/ 	.short	0x0018
        /*0014*/ 	.byte	0x00, 0xf0, 0x21, 0x00


	//----- nvinfo : EIATTR_KPARAM_INFO
	.align		4
.L_4127:
        /*0018*/ 	.byte	0x04, 0x17
        /*001a*/ 	.short	(.L_4129 - .L_4128)
.L_4128:
        /*001c*/ 	.word	0x00000000
        /*0020*/ 	.short	0x0002
        /*0022*/ 	.short	0x0010
        /*0024*/ 	.byte	0x00, 0xf0, 0x21, 0x00


	//----- nvinfo : EIATTR_KPARAM_INFO
	.align		4
.L_4129:
        /*0028*/ 	.byte	0x04, 0x17
        /*002a*/ 	.short	(.L_4131 - .L_4130)
.L_4130:
        /*002c*/ 	.word	0x00000000
        /*0030*/ 	.short	0x0001
        /*0032*/ 	.short	0x0008
        /*0034*/ 	.byte	0x00, 0xf5, 0x21, 0x00


	//----- nvinfo : EIATTR_KPARAM_INFO
	.align		4
.L_4131:
        /*0038*/ 	.byte	0x04, 0x17
        /*003a*/ 	.short	(.L_4133 - .L_4132)
.L_4132:
        /*003c*/ 	.word	0x00000000
        /*0040*/ 	.short	0x0000
        /*0042*/ 	.short	0x0000
        /*0044*/ 	.byte	0x00, 0xf5, 0x21, 0x00


	//----- nvinfo : EIATTR_SPARSE_MMA_MASK
	.align		4
.L_4133:
        /*0048*/ 	.byte	0x03, 0x50
        /*004a*/ 	.short	0x0000


	//----- nvinfo : EIATTR_MAXREG_COUNT
	.align		4
        /*004c*/ 	.byte	0x03, 0x1b
        /*004e*/ 	.short	0x00ff


	//----- nvinfo : EIATTR_MERCURY_ISA_VERSION
	.align		4
        /*0050*/ 	.byte	0x03, 0x5f
        /*0052*/ 	.short	0x0101


	//----- nvinfo : EIATTR_VRC_CTA_INIT_COUNT
	.align		4
        /*0054*/ 	.byte	0x02, 0x4a
	.zero		1
	.zero		1


	//----- nvinfo : EIATTR_EXIT_INSTR_OFFSETS
	.align		4
        /*0058*/ 	.byte	0x04, 0x1c
        /*005a*/ 	.short	(.L_4135 - .L_4134)


	//   ....[0]....
.L_4134:
        /*005c*/ 	.word	0x000000c0


	//   ....[1]....
        /*0060*/ 	.word	0x000001e0


	//   ....[2]....
        /*0064*/ 	.word	0x00000290


	//   ....[3]....
        /*0068*/ 	.word	0x00000370


	//   ....[4]....
        /*006c*/ 	.word	0x000003a0


	//   ....[5]....
        /*0070*/ 	.word	0x00000440


	//   ....[6]....
        /*0074*/ 	.word	0x00000710


	//   ....[7]....
        /*0078*/ 	.word	0x00000860


	//   ....[8]....
        /*007c*/ 	.word	0x00000980


	//   ....[9]....
        /*0080*/ 	.word	0x00000a70


	//----- nvinfo : EIATTR_CRS_STACK_SIZE
	.align		4
.L_4135:
        /*0084*/ 	.byte	0x04, 0x1e
        /*0086*/ 	.short	(.L_4137 - .L_4136)
.L_4136:
        /*0088*/ 	.word	0x00000000


	//----- nvinfo : EIATTR_CBANK_PARAM_SIZE
	.align		4
.L_4137:
        /*008c*/ 	.byte	0x03, 0x19
        /*008e*/ 	.short	0x0020


	//----- nvinfo : EIATTR_PARAM_CBANK
	.align		4
        /*0090*/ 	.byte	0x04, 0x0a
        /*0092*/ 	.short	(.L_4139 - .L_4138)
	.align		4
.L_4138:
        /*0094*/ 	.word	index@(.nv.constant0._ZN2at6native55_GLOBAL__N__0955718d_22_SparseCsrTensorMath_cu_868dd54543convert_indices_from_coo_to_csr_cuda_kernelIilEEvPT0_PKT_ll)
        /*0098*/ 	.short	0x0380
        /*009a*/ 	.short	0x0020


	//----- nvinfo : EIATTR_SW_WAR
	.align		4
.L_4139:
        /*009c*/ 	.byte	0x04, 0x36
        /*009e*/ 	.short	(.L_4141 - .L_4140)
.L_4140:
        /*00a0*/ 	.word	0x00000008
.L_4141:


//--------------------- .nv.info._ZN2at6native55_GLOBAL__N__0955718d_22_SparseCsrTensorMath_cu_868dd54543convert_indices_from_coo_to_csr_cuda_kernelIalEEvPT0_PKT_ll --------------------------
	.section	.nv.info._ZN2at6native55_GLOBAL__N__0955718d_22_SparseCsrTensorMath_cu_868dd54543convert_indices_from_coo_to_csr_cuda_kernelIalEEvPT0_PKT_ll,"",@"SHT_CUDA_INFO"
	.sectionflags	@""
	.align	4


	//----- nvinfo : EIATTR_CUDA_API_VERSION
	.align		4
        /*0000*/ 	.byte	0x04, 0x37
        /*0002*/ 	.short	(.L_4143 - .L_4142)
.L_4142:
        /*0004*/ 	.word	0x00000082


	//----- nvinfo : EIATTR_KPARAM_INFO
	.align		4
.L_4143:
        /*0008*/ 	.byte	0x04, 0x17
        /*000a*/ 	.short	(.L_4145 - .L_4144)
.L_4144:
        /*000c*/ 	.word	0x00000000
        /*0010*/ 	.short	0x0003
        /*0012*/ 	.short	0x0018
        /*0014*/ 	.byte	0x00, 0xf0, 0x21, 0x00


	//----- nvinfo : EIATTR_KPARAM_INFO
	.align		4
.L_4145:
        /*0018*/ 	.byte	0x04, 0x17
        /*001a*/ 	.short	(.L_4147 - .L_4146)
.L_4146:
        /*001c*/ 	.word	0x00000000
        /*0020*/ 	.short	0x0002
        /*0022*/ 	.short	0x0010
        /*0024*/ 	.byte	0x00, 0xf0, 0x21, 0x00


	//----- nvinfo : EIATTR_KPARAM_INFO
	.align		4
.L_4147:
        /*0028*/ 	.byte	0x04, 0x17
        /*002a*/ 	.short	(.L_4149 - .L_4148)
.L_4148:
        /*002c*/ 	.word	0x00000000
        /*0030*/ 	.short	0x0001
        /*0032*/ 	.short	0x0008
        /*0034*/ 	.byte	0x00, 0xf5, 0x21, 0x00


	//----- nvinfo : EIATTR_KPARAM_INFO
	.align		4
.L_4149:
        /*0038*/ 	.byte	0x04, 0x17
        /*003a*/ 	.short	(.L_4151 - .L_4150)
.L_4150:
        /*003c*/ 	.word	0x00000000
        /*0040*/ 	.short	0x0000
        /*0042*/ 	.short	0x0000
        /*0044*/ 	.byte	0x00, 0xf5, 0x21, 0x00


	//----- nvinfo : EIATTR_SPARSE_MMA_MASK
	.align		4
.L_4151:
        /*0048*/ 	.byte	0x03, 0x50
        /*004a*/ 	.short	0x0000


	//----- nvinfo : EIATTR_MAXREG_COUNT
	.align		4
        /*004c*/ 	.byte	0x03, 0x1b
        /*004e*/ 	.short	0x00ff


	//----- nvinfo : EIATTR_MERCURY_ISA_VERSION
	.align		4
        /*0050*/ 	.byte	0x03, 0x5f
        /*0052*/ 	.short	0x0101


	//----- nvinfo : EIATTR_VRC_CTA_INIT_COUNT
	.align		4
        /*0054*/ 	.byte	0x02, 0x4a
	.zero		1
	.zero		1


	//----- nvinfo : EIATTR_EXIT_INSTR_OFFSETS
	.align		4
        /*0058*/ 	.byte	0x04, 0x1c
        /*005a*/ 	.short	(.L_4153 - .L_4152)


	//   ....[0]....
.L_4152:
        /*005c*/ 	.word	0x000000c0


	//   ....[1]....
        /*0060*/ 	.word	0x000001e0


	//   ....[2]....
        /*0064*/ 	.word	0x00000290


	//   ....[3]....
        /*0068*/ 	.word	0x00000370


	//   ....[4]....
        /*006c*/ 	.word	0x000003a0


	//   ....[5]....
        /*0070*/ 	.word	0x00000430


	//   ....[6]....
        /*0074*/ 	.word	0x00000700


	//   ....[7]....
        /*0078*/ 	.word	0x00000850


	//   ....[8]....
        /*007c*/ 	.word	0x00000970


	//   ....[9]....
        /*0080*/ 	.word	0x00000a80


	//----- nvinfo : EIATTR_CRS_STACK_SIZE
	.align		4
.L_4153:
        /*0084*/ 	.byte	0x04, 0x1e
        /*0086*/ 	.short	(.L_4155 - .L_4154)
.L_4154:
        /*0088*/ 	.word	0x00000000


	//----- nvinfo : EIATTR_CBANK_PARAM_SIZE
	.align		4
.L_4155:
        /*008c*/ 	.byte	0x03, 0x19
        /*008e*/ 	.short	0x0020


	//----- nvinfo : EIATTR_PARAM_CBANK
	.align		4
        /*0090*/ 	.byte	0x04, 0x0a
        /*0092*/ 	.short	(.L_4157 - .L_4156)
	.align		4
.L_4156:
        /*0094*/ 	.word	index@(.nv.constant0._ZN2at6native55_GLOBAL__N__0955718d_22_SparseCsrTensorMath_cu_868dd54543convert_indices_from_coo_to_csr_cuda_kernelIalEEvPT0_PKT_ll)
        /*0098*/ 	.short	0x0380
        /*009a*/ 	.short	0x0020


	//----- nvinfo : EIATTR_SW_WAR
	.align		4
.L_4157:
        /*009c*/ 	.byte	0x04, 0x36
        /*009e*/ 	.short	(.L_4159 - .L_4158)
.L_4158:
        /*00a0*/ 	.word	0x00000008
.L_4159:


//--------------------- .nv.info._ZN2at6native55_GLOBAL__N__0955718d_22_SparseCsrTensorMath_cu_868dd54543convert_indices_from_coo_to_csr_cuda_kernelIhlEEvPT0_PKT_ll --------------------------
	.section	.nv.info._ZN2at6native55_GLOBAL__N__0955718d_22_SparseCsrTensorMath_cu_868dd54543convert_indices_from_coo_to_csr_cuda_kernelIhlEEvPT0_PKT_ll,"",@"SHT_CUDA_INFO"
	.sectionflags	@""
	.align	4


	//----- nvinfo : EIATTR_CUDA_API_VERSION
	.align		4
        /*0000*/ 	.byte	0x04, 0x37
        /*0002*/ 	.short	(.L_4161 - .L_4160)
.L_4160:
        /*0004*/ 	.word	0x00000082


	//----- nvinfo : EIATTR_KPARAM_INFO
	.align		4
.L_4161:
        /*0008*/ 	.byte	0x04, 0x17
        /*000a*/ 	.short	(.L_4163 - .L_4162)
.L_4162:
        /*000c*/ 	.word	0x00000000
        /*0010*/ 	.short	0x0003
        /*0012*/ 	.short	0x0018
        /*0014*/ 	.byte	0x00, 0xf0, 0x21, 0x00


	//----- nvinfo : EIATTR_KPARAM_INFO
	.align		4
.L_4163:
        /*0018*/ 	.byte	0x04, 0x17
        /*001a*/ 	.short	(.L_4165 - .L_4164)
.L_4164:
        /*001c*/ 	.word	0x00000000
        /*0020*/ 	.short	0x0002
        /*0022*/ 	.short	0x0010
        /*0024*/ 	.byte	0x00, 0xf0, 0x21, 0x00


	//----- nvinfo : EIATTR_KPARAM_INFO
	.align		4
.L_4165:
        /*0028*/ 	.byte	0x04, 0x17
        /*002a*/ 	.short	(.L_4167 - .L_4166)
.L_4166:
        /*002c*/ 	.word	0x00000000
        /*0030*/ 	.short	0x0001
        /*0032*/ 	.short	0x0008
        /*0034*/ 	.byte	0x00, 0xf5, 0x21, 0x00


	//----- nvinfo : EIATTR_KPARAM_INFO
	.align		4
.L_4167:
        /*0038*/ 	.byte	0x04, 0x17
        /*003a*/ 	.short	(.L_4169 - .L_4168)
.L_4168:
        /*003c*/ 	.word	0x00000000
        /*0040*/ 	.short	0x0000
        /*0042*/ 	.short	0x0000
        /*0044*/ 	.byte	0x00, 0xf5, 0x21, 0x00


	//----- nvinfo : EIATTR_SPARSE_MMA_MASK
	.align		4
.L_4169:
        /*0048*/ 	.byte	0x03, 0x50
        /*004a*/ 	.short	0x0000


	//----- nvinfo : EIATTR_MAXREG_COUNT
	.align		4
        /*004c*/ 	.byte	0x03, 0x1b
        /*004e*/ 	.short	0x00ff


	//----- nvinfo : EIATTR_MERCURY_ISA_VERSION
	.align		4
        /*0050*/ 	.byte	0x03, 0x5f
        /*0052*/ 	.short	0x0101


	//----- nvinfo : EIATTR_VRC_CTA_INIT_COUNT
	.align		4
        /*0054*/ 	.byte	0x02, 0x4a
	.zero		1
	.zero		1


	//----- nvinfo : EIATTR_EXIT_INSTR_OFFSETS
	.align		4
        /*0058*/ 	.byte	0x04, 0x1c
        /*005a*/ 	.short	(.L_4171 - .L_4170)


	//   ....[0]....
.L_4170:
        /*005c*/ 	.word	0x000001a0


	//   ....[1]....
        /*0060*/ 	.word	0x00000250


	//   ....[2]....
        /*0064*/ 	.word	0x00000320


	//   ....[3]....
        /*0068*/ 	.word	0x00000350


	//   ....[4]....
        /*006c*/ 	.word	0x000003d0


	//   ....[5]....
        /*0070*/ 	.word	0x000006b0


	//   ....[6]....
        /*0074*/ 	.word	0x00000800


	//   ....[7]....
        /*0078*/ 	.word	0x00000920


	//   ....[8]....
        /*007c*/ 	.word	0x00000a30


	//----- nvinfo : EIATTR_CRS_STACK_SIZE
	.align		4
.L_4171:
        /*0080*/ 	.byte	0x04, 0x1e
        /*0082*/ 	.short	(.L_4173 - .L_4172)
.L_4172:
        /*0084*/ 	.word	0x00000000


	//----- nvinfo : EIATTR_CBANK_PARAM_SIZE
	.align		4
.L_4173:
        /*0088*/ 	.byte	0x03, 0x19
        /*008a*/ 	.short	0x0020


	//----- nvinfo : EIATTR_PARAM_CBANK
	.align		4
        /*008c*/ 	.byte	0x04, 0x0a
        /*008e*/ 	.short	(.L_4175 - .L_4174)
	.align		4
.L_4174:
        /*0090*/ 	.word	index@(.nv.constant0._ZN2at6native55_GLOBAL__N__0955718d_22_SparseCsrTensorMath_cu_868dd54543convert_indices_from_coo_to_csr_cuda_kernelIhlEEvPT0_PKT_ll)
        /*0094*/ 	.short	0x0380
        /*0096*/ 	.short	0x0020


	//----- nvinfo : EIATTR_SW_WAR
	.align		4
.L_4175:
        /*0098*/ 	.byte	0x04, 0x36
        /*009a*/ 	.short	(.L_4177 - .L_4176)
.L_4176:
        /*009c*/ 	.word	0x00000008
.L_4177:


//--------------------- .nv.info._ZN2at6native55_GLOBAL__N__0955718d_22_SparseCsrTensorMath_cu_868dd54543convert_indices_from_coo_to_csr_cuda_kernelIsiEEvPT0_PKT_ll --------------------------
	.section	.nv.info._ZN2at6native55_GLOBAL__N__0955718d_22_SparseCsrTensorMath_cu_868dd54543convert_indices_from_coo_to_csr_cuda_kernelIsiEEvPT0_PKT_ll,"",@"SHT_CUDA_INFO"
	.sectionflags	@""
	.align	4


	//----- nvinfo : EIATTR_CUDA_API_VERSION
	.align		4
        /*0000*/ 	.byte	0x04, 0x37
        /*0002*/ 	.short	(.L_4179 - .L_4178)
.L_4178:
        /*0004*/ 	.word	0x00000082


	//----- nvinfo : EIATTR_KPARAM_INFO
	.align		4
.L_4179:
        /*0008*/ 	.byte	0x04, 0x17
        /*000a*/ 	.short	(.L_4181 - .L_4180)
.L_4180:
        /*000c*/ 	.word	0x00000000
        /*0010*/ 	.short	0x0003
        /*0012*/ 	.short	0x0018
        /*0014*/ 	.byte	0x00, 0xf0, 0x21, 0x00


	//----- nvinfo : EIATTR_KPARAM_INFO
	.align		4
.L_4181:
        /*0018*/ 	.byte	0x04, 0x17
        /*001a*/ 	.short	(.L_4183 - .L_4182)
.L_4182:
        /*001c*/ 	.word	0x00000000
        /*0020*/ 	.short	0x0002
        /*0022*/ 	.short	0x0010
        /*0024*/ 	.byte	0x00, 0xf0, 0x21, 0x00


	//----- nvinfo : EIATTR_KPARAM_INFO
	.align		4
.L_4183:
        /*0028*/ 	.byte	0x04, 0x17
        /*002a*/ 	.short	(.L_4185 - .L_4184)
.L_4184:
        /*002c*/ 	.word	0x00000000
        /*0030*/ 	.short	0x0001
        /*0032*/ 	.short	0x0008
        /*0034*/ 	.byte	0x00, 0xf5, 0x21, 0x00


	//----- nvinfo : EIATTR_KPARAM_INFO
	.align		4
.L_4185:
        /*0038*/ 	.byte	0x04, 0x17
        /*003a*/ 	.short	(.L_4187 - .L_4186)
.L_4186:
        /*003c*/ 	.word	0x00000000
        /*0040*/ 	.short	0x0000
        /*0042*/ 	.short	0x0000
        /*0044*/ 	.byte	0x00, 0xf5, 0x21, 0x00


	//----- nvinfo : EIATTR_SPARSE_MMA_MASK
	.align		4
.L_4187:
        /*0048*/ 	.byte	0x03, 0x50
        /*004a*/ 	.short	0x0000


	//----- nvinfo : EIATTR_MAXREG_COUNT
	.align		4
        /*004c*/ 	.byte	0x03, 0x1b
        /*004e*/ 	.short	0x00ff


	//----- nvinfo : EIATTR_MERCURY_ISA_VERSION
	.align		4
        /*0050*/ 	.byte	0x03, 0x5f
        /*0052*/ 	.short	0x0101


	//----- nvinfo : EIATTR_VRC_CTA_INIT_COUNT
	.align		4
        /*0054*/ 	.byte	0x02, 0x4a
	.zero		1
	.zero		1


	//----- nvinfo : EIATTR_EXIT_INSTR_OFFSETS
	.align		4
        /*0058*/ 	.byte	0x04, 0x1c
        /*005a*/ 	.short	(.L_4189 - .L_4188)


	//   ....[0]....
.L_4188:
        /*005c*/ 	.word	0x000000d0


	//   ....[1]....
        /*0060*/ 	.word	0x000001f0


	//   ....[2]....
        /*0064*/ 	.word	0x000002d0


	//   ....[3]....
        /*0068*/ 	.word	0x000003a0


	//   ....[4]....
        /*006c*/ 	.word	0x000003d0


	//   ....[5]....
        /*0070*/ 	.word	0x00000460


	//   ....[6]....
        /*0074*/ 	.word	0x00000720


	//   ....[7]....
        /*0078*/ 	.word	0x00000860


	//   ....[8]....
        /*007c*/ 	.word	0x00000970


	//   ....[9]....
        /*0080*/ 	.word	0x00000a70


	//----- nvinfo : EIATTR_CRS_STACK_SIZE
	.align		4
.L_4189:
        /*0084*/ 	.byte	0x04, 0x1e
        /*0086*/ 	.short	(.L_4191 - .L_4190)
.L_4190:
        /*0088*/ 	.word	0x00000000


	//----- nvinfo : EIATTR_CBANK_PARAM_SIZE
	.align		4
.L_4191:
        /*008c*/ 	.byte	0x03, 0x19
        /*008e*/ 	.short	0x0020


	//----- nvinfo : EIATTR_PARAM_CBANK
	.align		4
        /*0090*/ 	.byte	0x04, 0x0a
        /*0092*/ 	.short	(.L_4193 - .L_4192)
	.align		4
.L_4192:
        /*0094*/ 	.word	index@(.nv.constant0._ZN2at6native55_GLOBAL__N__0955718d_22_SparseCsrTensorMath_cu_868dd54543convert_indices_from_coo_to_csr_cuda_kernelIsiEEvPT0_PKT_ll)
        /*0098*/ 	.short	0x0380
        /*009a*/ 	.short	0x0020


	//----- nvinfo : EIATTR_SW_WAR
	.align		4
.L_4193:
        /*009c*/ 	.byte	0x04, 0x36
        /*009e*/ 	.short	(.L_4195 - .L_4194)
.L_4194:
        /*00a0*/ 	.word	0x00000008
.L_4195:


//--------------------- .nv.info._ZN2at6native55_GLOBAL__N__0955718d_22_SparseCsrTensorMath_cu_868dd54543convert_indices_from_coo_to_csr_cuda_kernelIliEEvPT0_PKT_ll --------------------------
	.section	.nv.info._ZN2at6native55_GLOBAL__N__0955718d_22_SparseCsrTensorMath_cu_868dd54543convert_indices_from_coo_to_csr_cuda_kernelIliEEvPT0_PKT_ll,"",@"SHT_CUDA_INFO"
	.sectionflags	@""
	.align	4


	//----- nvinfo : EIATTR_CUDA_API_VERSION
	.align		4
        /*0000*/ 	.byte	0x04, 0x37
        /*0002*/ 	.short	(.L_4197 - .L_4196)
.L_4196:
        /*0004*/ 	.word	0x00000082


	//----- nvinfo : EIATTR_KPARAM_INFO
	.align		4
.L_4197:
        /*0008*/ 	.byte	0x04, 0x17
        /*000a*/ 	.short	(.L_4199 - .L_4198)
.L_4198:
        /*000c*/ 	.word	0x00000000
        /*0010*/ 	.short	0x0003
        /*0012*/ 	.short	0x0018
        /*0014*/ 	.byte	0x00, 0xf0, 0x21, 0x00


	//----- nvinfo : EIATTR_KPARAM_INFO
	.align		4
.L_4199:
        /*0018*/ 	.byte	0x04, 0x17
        /*001a*/ 	.short	(.L_4201 - .L_4200)
.L_4200:
        /*001c*/ 	.word	0x00000000
        /*0020*/ 	.short	0x0002
        /*0022*/ 	.short	0x0010
        /*0024*/ 	.byte	0x00, 0xf0, 0x21, 0x00


	//----- nvinfo : EIATTR_KPARAM_INFO
	.align		4
.L_4201:
        /*0028*/ 	.byte	0x04, 0x17
        /*002a*/ 	.short	(.L_4203 - .L_4202)
.L_4202:
        /*002c*/ 	.word	0x00000000
        /*0030*/ 	.short	0x0001
        /*0032*/ 	.short	0x0008
        /*0034*/ 	.byte	0x00, 0xf5, 0x21, 0x00


	//----- nvinfo : EIATTR_KPARAM_INFO
	.align		4
.L_4203:
        /*0038*/ 	.byte	0x04, 0x17
        /*003a*/ 	.short	(.L_4205 - .L_4204)
.L_4204:
        /*003c*/ 	.word	0x00000000
        /*0040*/ 	.short	0x0000
        /*0042*/ 	.short	0x0000
        /*0044*/ 	.byte	0x00, 0xf5, 0x21, 0x00


	//----- nvinfo : EIATTR_SPARSE_MMA_MASK
	.align		4
.L_4205:
        /*0048*/ 	.byte	0x03, 0x50
        /*004a*/ 	.short	0x0000


	//----- nvinfo : EIATTR_MAXREG_COUNT
	.align		4
        /*004c*/ 	.byte	0x03, 0x1b
        /*004e*/ 	.short	0x00ff


	//----- nvinfo : EIATTR_MERCURY_ISA_VERSION
	.align		4
        /*0050*/ 	.byte	0x03, 0x5f
        /*0052*/ 	.short	0x0101


	//----- nvinfo : EIATTR_VRC_CTA_INIT_COUNT
	.align		4
        /*0054*/ 	.byte	0x02, 0x4a
	.zero		1
	.zero		1


	//----- nvinfo : EIATTR_EXIT_INSTR_OFFSETS
	.align		4
        /*0058*/ 	.byte	0x04, 0x1c
        /*005a*/ 	.short	(.L_4207 - .L_4206)


	//   ....[0]....
.L_4206:
        /*005c*/ 	.word	0x000000c0


	//   ....[1]....
        /*0060*/ 	.word	0x000001d0


	//   ....[2]....
        /*0064*/ 	.word	0x00000290


	//   ....[3]....
        /*0068*/ 	.word	0x00000340


	//   ....[4]....
        /*006c*/ 	.word	0x00000370


	//   ....[5]....
        /*0070*/ 	.word	0x000003f0


	//   ....[6]....
        /*0074*/ 	.word	0x000006d0


	//   ....[7]....
        /*0078*/ 	.word	0x00000810


	//   ....[8]....
        /*007c*/ 	.word	0x00000920


	//   ....[9]....
        /*0080*/ 	.word	0x00000a20


	//----- nvinfo : EIATTR_CRS_STACK_SIZE
	.align		4
.L_4207:
        /*0084*/ 	.byte	0x04, 0x1e
        /*0086*/ 	.short	(.L_4209 - .L_4208)
.L_4208:
        /*0088*/ 	.word	0x00000000


	//----- nvinfo : EIATTR_CBANK_PARAM_SIZE
	.align		4
.L_4209:
        /*008c*/ 	.byte	0x03, 0x19
        /*008e*/ 	.short	0x0020


	//----- nvinfo : EIATTR_PARAM_CBANK
	.align		4
        /*0090*/ 	.byte	0x04, 0x0a
        /*0092*/ 	.short	(.L_4211 - .L_4210)
	.align		4
.L_4210:
        /*0094*/ 	.word	index@(.nv.constant0._ZN2at6native55_GLOBAL__N__0955718d_22_SparseCsrTensorMath_cu_868dd54543convert_indices_from_coo_to_csr_cuda_kernelIliEEvPT0_PKT_ll)
        /*0098*/ 	.short	0x0380
        /*009a*/ 	.short	0x0020


	//----- nvinfo : EIATTR_SW_WAR
	.align		4
.L_4211:
        /*009c*/ 	.byte	0x04, 0x36
        /*009e*/ 	.short	(.L_4213 - .L_4212)
.L_4212:
        /*00a0*/ 	.word	0x00000008
.L_4213:


//--------------------- .nv.info._ZN2at6native55_GLOBAL__N__0955718d_22_SparseCsrTensorMath_cu_868dd54543convert_indices_from_coo_to_csr_cuda_kernelIiiEEvPT0_PKT_ll --------------------------
	.section	.nv.info._ZN2at6native55_GLOBAL__N__0955718d_22_SparseCsrTensorMath_cu_868dd54543convert_indices_from_coo_to_csr_cuda_kernelIiiEEvPT0_PKT_ll,"",@"SHT_CUDA_INFO"
	.sectionflags	@""
	.align	4


	//----- nvinfo : EIATTR_CUDA_API_VERSION
	.align		4
        /*0000*/ 	.byte	0x04, 0x37
        /*0002*/ 	.short	(.L_4215 - .L_4214)
.L_4214:
        /*0004*/ 	.word	0x00000082


	//----- nvinfo : EIATTR_KPARAM_INFO
	.align		4
.L_4215:
        /*0008*/ 	.byte	0x04, 0x17
        /*000a*/ 	.short	(.L_4217 - .L_4216)
.L_4216:
        /*000c*/ 	.word	0x00000000
        /*0010*/ 	.short	0x0003
        /*0012*/ 	.short	0x0018
        /*0014*/ 	.byte	0x00, 0xf0, 0x21, 0x00


	//----- nvinfo : EIATTR_KPARAM_INFO
	.align		4
.L_4217:
        /*0018*/ 	.byte	0x04, 0x17
        /*001a*/ 	.short	(.L_4219 - .L_4218)
.L_4218:
        /*001c*/ 	.word	0x00000000
        /*0020*/ 	.short	0x0002
        /*0022*/ 	.short	0x0010
        /*0024*/ 	.byte	0x00, 0xf0, 0x21, 0x00


	//----- nvinfo : EIATTR_KPARAM_INFO
	.align		4
.L_4219:
        /*0028*/ 	.byte	0x04, 0x17
        /*002a*/ 	.short	(.L_4221 - .L_4220)
.L_4220:
        /*002c*/ 	.word	0x00000000
        /*0030*/ 	.short	0x0001
        /*0032*/ 	.short	0x0008
        /*0034*/ 	.byte	0x00, 0xf5, 0x21, 0x00


	//----- nvinfo : EIATTR_KPARAM_INFO
	.align		4
.L_4221:
        /*0038*/ 	.byte	0x04, 0x17
        /*003a*/ 	.short	(.L_4223 - .L_4222)
.L_4222:
        /*003c*/ 	.word	0x00000000
        /*0040*/ 	.short	0x0000
        /*0042*/ 	.short	0x0000
        /*0044*/ 	.byte	0x00, 0xf5, 0x21, 0x00


	//----- nvinfo : EIATTR_SPARSE_MMA_MASK
	.align		4
.L_4223:
        /*0048*/ 	.byte	0x03, 0x50
        /*004a*/ 	.short	0x0000


	//----- nvinfo : EIATTR_MAXREG_COUNT
	.align		4
        /*004c*/ 	.byte	0x03, 0x1b
        /*004e*/ 	.short	0x00ff


	//----- nvinfo : EIATTR_MERCURY_ISA_VERSION
	.align		4
        /*0050*/ 	.byte	0x03, 0x5f
        /*0052*/ 	.short	0x0101


	//----- nvinfo : EIATTR_VRC_CTA_INIT_COUNT
	.align		4
        /*0054*/ 	.byte	0x02, 0x4a
	.zero		1
	.zero		1


	//----- nvinfo : EIATTR_EXIT_INSTR_OFFSETS
	.align		4
        /*0058*/ 	.byte	0x04, 0x1c
        /*005a*/ 	.short	(.L_4225 - .L_4224)


	//   ....[0]....
.L_4224:
        /*005c*/ 	.word	0x000000c0


	//   ....[1]....
        /*0060*/ 	.word	0x000001e0


	//   ....[2]....
        /*0064*/ 	.word	0x00000290


	//   ....[3]....
        /*0068*/ 	.word	0x00000360


	//   ....[4]....
        /*006c*/ 	.word	0x00000390


	//   ....[5]....
        /*0070*/ 	.word	0x00000430


	//   ....[6]....
        /*0074*/ 	.word	0x000006f0


	//   ....[7]....
        /*0078*/ 	.word	0x00000830


	//   ....[8]....
        /*007c*/ 	.word	0x00000940


	//   ....[9]....
        /*0080*/ 	.word	0x00000a20


	//----- nvinfo : EIATTR_CRS_STACK_SIZE
	.align		4
.L_4225:
        /*0084*/ 	.byte	0x04, 0x1e
        /*0086*/ 	.short	(.L_4227 - .L_4226)
.L_4226:
        /*0088*/ 	.word	0x00000000


	//----- nvinfo : EIATTR_CBANK_PARAM_SIZE
	.align		4
.L_4227:
        /*008c*/ 	.byte	0x03, 0x19
        /*008e*/ 	.short	0x0020


	//----- nvinfo : EIATTR_PARAM_CBANK
	.align		4
        /*0090*/ 	.byte	0x04, 0x0a
        /*0092*/ 	.short	(.L_4229 - .L_4228)
	.align		4
.L_4228:
        /*0094*/ 	.word	index@(.nv.constant0._ZN2at6native55_GLOBAL__N__0955718d_22_SparseCsrTensorMath_cu_868dd54543convert_indices_from_coo_to_csr_cuda_kernelIiiEEvPT0_PKT_ll)
        /*0098*/ 	.short	0x0380
        /*009a*/ 	.short	0x0020


	//----- nvinfo : EIATTR_SW_WAR
	.align		4
.L_4229:
        /*009c*/ 	.byte	0x04, 0x36
        /*009e*/ 	.short	(.L_4231 - .L_4230)
.L_4230:
        /*00a0*/ 	.word	0x00000008
.L_4231:


//--------------------- .nv.info._ZN2at6native55_GLOBAL__N__0955718d_22_SparseCsrTensorMath_cu_868dd54543convert_indices_from_coo_to_csr_cuda_kernelIaiEEvPT0_PKT_ll --------------------------
	.section	.nv.info._ZN2at6native55_GLOBAL__N__0955718d_22_SparseCsrTensorMath_cu_868dd54543convert_indices_from_coo_to_csr_cuda_kernelIaiEEvPT0_PKT_ll,"",@"SHT_CUDA_INFO"
	.sectionflags	@""
	.align	4


	//----- nvinfo : EIATTR_CUDA_API_VERSION
	.align		4
        /*0000*/ 	.byte	0x04, 0x37
        /*0002*/ 	.short	(.L_4233 - .L_4232)
.L_4232:
        /*0004*/ 	.word	0x00000082


	//----- nvinfo : EIATTR_KPARAM_INFO
	.align		4
.L_4233:
        /*0008*/ 	.byte	0x04, 0x17
        /*000a*/ 	.short	(.L_4235 - .L_4234)
.L_4234:
        /*000c*/ 	.word	0x00000000
        /*0010*/ 	.short	0x0003
        /*0012*/ 	.short	0x0018
        /*0014*/ 	.byte	0x00, 0xf0, 0x21, 0x00


	//----- nvinfo : EIATTR_KPARAM_INFO
	.align		4
.L_4235:
        /*0018*/ 	.byte	0x04, 0x17
        /*001a*/ 	.short	(.L_4237 - .L_4236)
.L_4236:
        /*001c*/ 	.word	0x00000000
        /*0020*/ 	.short	0x0002
        /*0022*/ 	.short	0x0010
        /*0024*/ 	.byte	0x00, 0xf0, 0x21, 0x00


	//----- nvinfo : EIATTR_KPARAM_INFO
	.align		4
.L_4237:
        /*0028*/ 	.byte	0x04, 0x17
        /*002a*/ 	.short	(.L_4239 - .L_4238)
.L_4238:
        /*002c*/ 	.word	0x00000000
        /*0030*/ 	.short	0x0001
        /*0032*/ 	.short	0x0008
        /*0034*/ 	.byte	0x00, 0xf5, 0x21, 0x00


	//----- nvinfo : EIATTR_KPARAM_INFO
	.align		4
.L_4239:
        /*0038*/ 	.byte	0x04, 0x17
        /*003a*/ 	.short	(.L_4241 - .L_4240)
.L_4240:
        /*003c*/ 	.word	0x00000000
        /*0040*/ 	.short	0x0000
        /*0042*/ 	.short	0x0000
        /*0044*/ 	.byte	0x00, 0xf5, 0x21, 0x00


	//----- nvinfo : EIATTR_SPARSE_MMA_MASK
	.align		4
.L_4241:
        /*0048*/ 	.byte	0x03, 0x50
        /*004a*/ 	.short	0x0000


	//----- nvinfo : EIATTR_MAXREG_COUNT
	.align		4
        /*004c*/ 	.byte	0x03, 0x1b
        /*004e*/ 	.short	0x00ff


	//----- nvinfo : EIATTR_MERCURY_ISA_VERSION
	.align		4
        /*0050*/ 	.byte	0x03, 0x5f
        /*0052*/ 	.short	0x0101


	//----- nvinfo : EIATTR_VRC_CTA_INIT_COUNT
	.align		4
        /*0054*/ 	.byte	0x02, 0x4a
	.zero		1
	.zero		1


	//----- nvinfo : EIATTR_EXIT_INSTR_OFFSETS
	.align		4
        /*0058*/ 	.byte	0x04, 0x1c
        /*005a*/ 	.short	(.L_4243 - .L_4242)


	//   ....[0]....
.L_4242:
        /*005c*/ 	.word	0x000000c0


	//   ....[1]....
        /*0060*/ 	.word	0x000001e0


	//   ....[2]....
        /*0064*/ 	.word	0x00000290


	//   ....[3]....
        /*0068*/ 	.word	0x00000360


	//   ....[4]....
        /*006c*/ 	.word	0x00000390


	//   ....[5]....
        /*0070*/ 	.word	0x00000420


	//   ....[6]....
        /*0074*/ 	.word	0x000006e0


	//   ....[7]....
        /*0078*/ 	.word	0x00000820


	//   ....[8]....
        /*007c*/ 	.word	0x00000930


	//   ....[9]....
        /*0080*/ 	.word	0x00000a30


	//----- nvinfo : EIATTR_CRS_STACK_SIZE
	.align		4
.L_4243:
        /*0084*/ 	.byte	0x04, 0x1e
        /*0086*/ 	.short	(.L_4245 - .L_4244)
.L_4244:
        /*0088*/ 	.word	0x00000000


	//----- nvinfo : EIATTR_CBANK_PARAM_SIZE
	.align		4
.L_4245:
        /*008c*/ 	.byte	0x03, 0x19
        /*008e*/ 	.short	0x0020


	//----- nvinfo : EIATTR_PARAM_CBANK
	.align		4
        /*0090*/ 	.byte	0x04, 0x0a
        /*0092*/ 	.short	(.L_4247 - .L_4246)
	.align		4
.L_4246:
        /*0094*/ 	.word	index@(.nv.constant0._ZN2at6native55_GLOBAL__N__0955718d_22_SparseCsrTensorMath_cu_868dd54543convert_indices_from_coo_to_csr_cuda_kernelIaiEEvPT0_PKT_ll)
        /*0098*/ 	.short	0x0380
        /*009a*/ 	.short	0x0020


	//----- nvinfo : EIATTR_SW_WAR
	.align		4
.L_4247:
        /*009c*/ 	.byte	0x04, 0x36
        /*009e*/ 	.short	(.L_4249 - .L_4248)
.L_4248:
        /*00a0*/ 	.word	0x00000008
.L_4249:


//--------------------- .nv.info._ZN2at6native55_GLOBAL__N__0955718d_22_SparseCsrTensorMath_cu_868dd54543convert_indices_from_coo_to_csr_cuda_kernelIhiEEvPT0_PKT_ll --------------------------
	.section	.nv.info._ZN2at6native55_GLOBAL__N__0955718d_22_SparseCsrTensorMath_cu_868dd54543convert_indices_from_coo_to_csr_cuda_kernelIhiEEvPT0_PKT_ll,"",@"SHT_CUDA_INFO"
	.sectionflags	@""
	.align	4


	//----- nvinfo : EIATTR_CUDA_API_VERSION
	.align		4
        /*0000*/ 	.byte	0x04, 0x37
        /*0002*/ 	.short	(.L_4251 - .L_4250)
.L_4250:
        /*0004*/ 	.word	0x00000082


	//----- nvinfo : EIATTR_KPARAM_INFO
	.align		4
.L_4251:
        /*0008*/ 	.byte	0x04, 0x17
        /*000a*/ 	.short	(.L_4253 - .L_4252)
.L_4252:
        /*000c*/ 	.word	0x00000000
        /*0010*/ 	.short	0x0003
        /*0012*/ 	.short	0x0018
        /*0014*/ 	.byte	0x00, 0xf0, 0x21, 0x00


	//----- nvinfo : EIATTR_KPARAM_INFO
	.align		4
.L_4253:
        /*0018*/ 	.byte	0x04, 0x17
        /*001a*/ 	.short	(.L_4255 - .L_4254)
.L_4254:
        /*001c*/ 	.word	0x00000000
        /*0020*/ 	.short	0x0002
        /*0022*/ 	.short	0x0010
        /*0024*/ 	.byte	0x00, 0xf0, 0x21, 0x00


	//----- nvinfo : EIATTR_KPARAM_INFO
	.align		4
.L_4255:
        /*0028*/ 	.byte	0x04, 0x17
        /*002a*/ 	.short	(.L_4257 - .L_4256)
.L_4256:
        /*002c*/ 	.word	0x00000000
        /*0030*/ 	.short	0x0001
        /*0032*/ 	.short	0x0008
        /*0034*/ 	.byte	0x00, 0xf5, 0x21, 0x00


	//----- nvinfo : EIATTR_KPARAM_INFO
	.align		4
.L_4257:
        /*0038*/ 	.byte	0x04, 0x17
        /*003a*/ 	.short	(.L_4259 - .L_4258)
.L_4258:
        /*003c*/ 	.word	0x00000000
        /*0040*/ 	.short	0x0000
        /*0042*/ 	.short	0x0000
        /*0044*/ 	.byte	0x00, 0xf5, 0x21, 0x00


	//----- nvinfo : EIATTR_SPARSE_MMA_MASK
	.align		4
.L_4259:
        /*0048*/ 	.byte	0x03, 0x50
        /*004a*/ 	.short	0x0000


	//----- nvinfo : EIATTR_MAXREG_COUNT
	.align		4
        /*004c*/ 	.byte	0x03, 0x1b
        /*004e*/ 	.short	0x00ff


	//----- nvinfo : EIATTR_MERCURY_ISA_VERSION
	.align		4
        /*0050*/ 	.byte	0x03, 0x5f
        /*0052*/ 	.short	0x0101


	//----- nvinfo : EIATTR_VRC_CTA_INIT_COUNT
	.align		4
        /*0054*/ 	.byte	0x02, 0x4a
	.zero		1
	.zero		1


	//----- nvinfo : EIATTR_EXIT_INSTR_OFFSETS
	.align		4
        /*0058*/ 	.byte	0x04, 0x1c
        /*005a*/ 	.short	(.L_4261 - .L_4260)


	//   ....[0]....
.L_4260:
        /*005c*/ 	.word	0x000001a0


	//   ....[1]....
        /*0060*/ 	.word	0x00000250


	//   ....[2]....
        /*0064*/ 	.word	0x00000310


	//   ....[3]....
        /*0068*/ 	.word	0x00000340


	//   ....[4]....
        /*006c*/ 	.word	0x000003c0


	//   ....[5]....
        /*0070*/ 	.word	0x00000690


	//   ....[6]....
        /*0074*/ 	.word	0x000007d0


	//   ....[7]....
        /*0078*/ 	.word	0x000008e0


	//   ....[8]....
        /*007c*/ 	.word	0x000009e0


	//----- nvinfo : EIATTR_CRS_STACK_SIZE
	.align		4
.L_4261:
        /*0080*/ 	.byte	0x04, 0x1e
        /*0082*/ 	.short	(.L_4263 - .L_4262)
.L_4262:
        /*0084*/ 	.word	0x00000000


	//----- nvinfo : EIATTR_CBANK_PARAM_SIZE
	.align		4
.L_4263:
        /*0088*/ 	.byte	0x03, 0x19
        /*008a*/ 	.short	0x0020


	//----- nvinfo : EIATTR_PARAM_CBANK
	.align		4
        /*008c*/ 	.byte	0x04, 0x0a
        /*008e*/ 	.short	(.L_4265 - .L_4264)
	.align		4
.L_4264:
        /*0090*/ 	.word	index@(.nv.constant0._ZN2at6native55_GLOBAL__N__0955718d_22_SparseCsrTensorMath_cu_868dd54543convert_indices_from_coo_to_csr_cuda_kernelIhiEEvPT0_PKT_ll)
        /*0094*/ 	.short	0x0380
        /*0096*/ 	.short	0x0020


	//----- nvinfo : EIATTR_SW_WAR
	.align		4
.L_4265:
        /*0098*/ 	.byte	0x04, 0x36
        /*009a*/ 	.short	(.L_4267 - .L_4266)
.L_4266:
        /*009c*/ 	.word	0x00000008
.L_4267:


//--------------------- .nv.info._ZN2at6native13reduce_kernelILi512ELi1ENS0_8ReduceOpIN3c108BFloat16ENS0_14func_wrapper_tIS4_NS0_55_GLOBAL__N__0955718d_22_SparseCsrTensorMath_cu_868dd54514ReductionMulOpIS4_EEEEjS4_Li4ELi4EEEEEvT1_ --------------------------
	.section	.nv.info._ZN2at6native13reduce_kernelILi512ELi1ENS0_8ReduceOpIN3c108BFloat16ENS0_14func_wrapper_tIS4_NS0_55_GLOBAL__N__0955718d_22_SparseCsrTensorMath_cu_868dd54514ReductionMulOpIS4_EEEEjS4_Li4ELi4EEEEEvT1_,"",@"SHT_CUDA_INFO"
	.sectionflags	@""
	.align	4


	//----- nvinfo : EIATTR_CUDA_API_VERSION
	.align		4
        /*0000*/ 	.byte	0x04, 0x37
        /*0002*/ 	.short	(.L_4269 - .L_4268)
.L_4268:
        /*0004*/ 	.word	0x00000082


	//----- nvinfo : EIATTR_KPARAM_INFO
	.align		4
.L_4269:
        /*0008*/ 	.byte	0x04, 0x17
        /*000a*/ 	.short	(.L_4271 - .L_4270)
.L_4270:
        /*000c*/ 	.word	0x00000000
        /*0010*/ 	.short	0x0000
        /*0012*/ 	.short	0x0000
        /*0014*/ 	.byte	0x00, 0xf0, 0x41, 0x10


	//----- nvinfo : EIATTR_SPARSE_MMA_MASK
	.align		4
.L_4271:
        /*0018*/ 	.byte	0x03, 0x50
        /*001a*/ 	.short	0x0000


	//----- nvinfo : EIATTR_MAXREG_COUNT
	.align		4
        /*001c*/ 	.byte	0x03, 0x1b
        /*001e*/ 	.short	0x0020


	//----- nvinfo : EIATTR_NUM_BARRIERS
	.align		4
        /*0020*/ 	.byte	0x02, 0x4c
        /*0022*/ 	.byte	0x01
	.zero		1


	//----- nvinfo : EIATTR_EXTERNS
	.align		4
        /*0024*/ 	.byte	0x04, 0x0f
        /*0026*/ 	.short	(.L_4273 - .L_4272)


	//   ....[0]....
	.align		4
.L_4272:
        /*0028*/ 	.word	index@(__assertfail)


	//----- nvinfo : EIATTR_MERCURY_ISA_VERSION
	.align		4
.L_4273:
        /*002c*/ 	.byte	0x03, 0x5f
        /*002e*/ 	.short	0x0101


	//----- nvinfo : EIATTR_INT_WARP_WIDE_INSTR_OFFSETS
	.align		4
        /*0030*/ 	.byte	0x04, 0x31
        /*0032*/ 	.short	(.L_4275 - .L_4274)


	//   ....[0]....
.L_4274:
        /*0034*/ 	.word	0x0000b7c0


	//   ....[1]....
        /*0038*/ 	.word	0x0000e000


	//   ....[2]....
        /*003c*/ 	.word	0x0000e0f0


	//   ....[3]....
        /*0040*/ 	.word	0x0000e830


	//----- nvinfo : EIATTR_COOP_GROUP_MASK_REGIDS
	.align		4
.L_4275:
        /*0044*/ 	.byte	0x04, 0x29
        /*0046*/ 	.short	(.L_4277 - .L_4276)


	//   ....[0]....
.L_4276:
        /*0048*/ 	.word	0xffffffff


	//   ....[1]....
        /*004c*/ 	.word	0xffffffff


	//----- nvinfo : EIATTR_COOP_GROUP_INSTR_OFFSETS
	.align		4
.L_4277:
        /*0050*/ 	.byte	0x04, 0x28
        /*0052*/ 	.short	(.L_4279 - .L_4278)


	//   ....[0]....
.L_4278:
        /*0054*/ 	.word	0x0000b8d0


	//   ....[1]....
        /*0058*/ 	.word	0x0000e940


	//----- nvinfo : EIATTR_VRC_CTA_INIT_COUNT
	.align		4
.L_4279:
        /*005c*/ 	.byte	0x02, 0x4a
	.zero		1
	.zero		1


	//----- nvinfo : EIATTR_SYSCALL_OFFSETS
	.align		4
        /*0060*/ 	.byte	0x04, 0x46
        /*0062*/ 	.short	(.L_4281 - .L_4280)


	//   ....[0]....
.L_4280:
        /*0064*/ 	.word	0x0000ec30


	//   ....[1]....
        /*0068*/ 	.word	0x0000ee90


	//   ....[2]....
        /*006c*/ 	.word	0x0000f200


	//   ....[3]....
        /*0070*/ 	.word	0x0000f460


	//----- nvinfo : EIATTR_EXIT_INSTR_OFFSETS
	.align		4
.L_4281:
        /*0074*/ 	.byte	0x04, 0x1c
        /*0076*/ 	.short	(.L_4283 - .L_4282)


	//   ....[0]....
.L_4282:
        /*0078*/ 	.word	0x0000e190


	//   ....[1]....
        /*007c*/ 	.word	0x0000e9d0


	//   ....[2]....
        /*0080*/ 	.word	0x0000ec80


	//   ....[3]....
        /*0084*/ 	.word	0x0000eca0


	//   ....[4]....
        /*0088*/ 	.word	0x0000eee0


	//   ....[5]....
        /*008c*/ 	.word	0x0000ef00


	//   ....[6]....
        /*0090*/ 	.word	0x0000ef30


	//   ....[7]....
        /*0094*/ 	.word	0x0000ef70


	//   ....[8]....
        /*0098*/ 	.word	0x0000efb0


	//   ....[9]....
        /*009c*/ 	.word	0x0000f250


	//   ....[10]....
        /*00a0*/ 	.word	0x0000f270


	//   ....[11]....
        /*00a4*/ 	.word	0x0000f4b0


	//   ....[12]....
        /*00a8*/ 	.word	0x0000f4d0


	//----- nvinfo : EIATTR_MAX_THREADS
	.align		4
.L_4283:
        /*00ac*/ 	.byte	0x04, 0x05
        /*00ae*/ 	.short	(.L_4285 - .L_4284)
.L_4284:
        /*00b0*/ 	.word	0x00000200
        /*00b4*/ 	.word	0x00000001
        /*00b8*/ 	.word	0x00000001


	//----- nvinfo : EIATTR_CRS_STACK_SIZE
	.align		4
.L_4285:
        /*00bc*/ 	.byte	0x04, 0x1e
        /*00be*/ 	.short	(.L_4287 - .L_4286)
.L_4286:
        /*00c0*/ 	.word	0x00000000


	//----- nvinfo : EIATTR_CBANK_PARAM_SIZE
	.align		4
.L_4287:
        /*00c4*/ 	.byte	0x03, 0x19
        /*00c6*/ 	.short	0x0410


	//----- nvinfo : EIATTR_PARAM_CBANK
	.align		4
        /*00c8*/ 	.byte	0x04, 0x0a
        /*00ca*/ 	.short	(.L_4289 - .L_4288)
	.align		4
.L_4288:
        /*00cc*/ 	.word	index@(.nv.constant0._ZN2at6native13reduce_kernelILi512ELi1ENS0_8ReduceOpIN3c108BFloat16ENS0_14func_wrapper_tIS4_NS0_55_GLOBAL__N__0955718d_22_SparseCsrTensorMath_cu_868dd54514ReductionMulOpIS4_EEEEjS4_Li4ELi4EEEEEvT1_)
        /*00d0*/ 	.short	0x0380
        /*00d2*/ 	.short	0x0410


	//----- nvinfo : EIATTR_SW_WAR
	.align		4
.L_4289:
        /*00d4*/ 	.byte	0x04, 0x36
        /*00d6*/ 	.short	(.L_4291 - .L_4290)
.L_4290:
        /*00d8*/ 	.word	0x00000008
.L_4291:


//--------------------- .nv.info._ZN2at6native13reduce_kernelILi256ELi2ENS0_8ReduceOpIN3c108BFloat16ENS0_14func_wrapper_tIS4_NS0_55_GLOBAL__N__0955718d_22_SparseCsrTensorMath_cu_868dd54514ReductionMulOpIS4_EEEEjS4_Li4ELi4EEEEEvT1_ --------------------------
	.section	.nv.info._ZN2at6native13reduce_kernelILi256ELi2ENS0_8ReduceOpIN3c108BFloat16ENS0_14func_wrapper_tIS4_NS0_55_GLOBAL__N__0955718d_22_SparseCsrTensorMath_cu_868dd54514ReductionMulOpIS4_EEEEjS4_Li4ELi4EEEEEvT1_,"",@"SHT_CUDA_INFO"
	.sectionflags	@""
	.align	4


	//----- nvinfo : EIATTR_CUDA_API_VERSION
	.align		4
        /*0000*/ 	.byte	0x04, 0x37
        /*0002*/ 	.short	(.L_4293 - .L_4292)
.L_4292:
        /*0004*/ 	.word	0x00000082


	//----- nvinfo : EIATTR_KPARAM_INFO
	.align		4
.L_4293:
        /*0008*/ 	.byte	0x04, 0x17
        /*000a*/ 	.short	(.L_4295 - .L_4294)
.L_4294:
        /*000c*/ 	.word	0x00000000
        /*0010*/ 	.short	0x0000
        /*0012*/ 	.short	0x0000
        /*0014*/ 	.byte	0x00, 0xf0, 0x41, 0x10


	//----- nvinfo : EIATTR_SPARSE_MMA_MASK
	.align		4
.L_4295:
        /*0018*/ 	.byte	0x03, 0x50
        /*001a*/ 	.short	0x0000


	//----- nvinfo : EIATTR_MAXREG_COUNT
	.align		4
        /*001c*/ 	.byte	0x03, 0x1b
        /*001e*/ 	.short	0x0040


	//----- nvinfo : EIATTR_NUM_BARRIERS
	.align		4
        /*0020*/ 	.byte	0x02, 0x4c
        /*0022*/ 	.byte	0x01
	.zero		1


	//----- nvinfo : EIATTR_EXTERNS
	.align		4
        /*0024*/ 	.byte	0x04, 0x0f
        /*0026*/ 	.short	(.L_4297 - .L_4296)


	//   ....[0]....
	.align		4
.L_4296:
        /*0028*/ 	.word	index@(__assertfail)


	//----- nvinfo : EIATTR_MERCURY_ISA_VERSION
	.align		4
.L_4297:
        /*002c*/ 	.byte	0x03, 0x5f
        /*002e*/ 	.short	0x0101


	//----- nvinfo : EIATTR_INT_WARP_WIDE_INSTR_OFFSETS
	.align		4
        /*0030*/ 	.byte	0x04, 0x31
        /*0032*/ 	.short	(.L_4299 - .L_4298)


	//   ....[0]....
.L_4298:
        /*0034*/ 	.word	0x000113d0


	//   ....[1]....
        /*0038*/ 	.word	0x000114c0


	//----- nvinfo : EIATTR_COOP_GROUP_MASK_REGIDS
	.align		4
.L_4299:
        /*003c*/ 	.byte	0x04, 0x29
        /*003e*/ 	.short	(.L_4301 - .L_4300)


	//   ....[0]....
.L_4300:
        /*0040*/ 	.word	0xffffffff


	//   ....[1]....
        /*0044*/ 	.word	0xffffffff


	//   ....[2]....
        /*0048*/ 	.word	0xffffffff


	//   ....[3]....
        /*004c*/ 	.word	0xffffffff


	//----- nvinfo : EIATTR_COOP_GROUP_INSTR_OFFSETS
	.align		4
.L_4301:
        /*0050*/ 	.byte	0x04, 0x28
        /*0052*/ 	.short	(.L_4303 - .L_4302)


	//   ....[0]....
.L_4302:
        /*0054*/ 	.word	0x0000ca10


	//   ....[1]....
        /*0058*/ 	.word	0x0000ca20


	//   ....[2]....
        /*005c*/ 	.word	0x00011f10


	//   ....[3]....
        /*0060*/ 	.word	0x00011f20


	//----- nvinfo : EIATTR_VRC_CTA_INIT_COUNT
	.align		4
.L_4303:
        /*0064*/ 	.byte	0x02, 0x4a
	.zero		1
	.zero		1


	//----- nvinfo : EIATTR_SYSCALL_OFFSETS
	.align		4
        /*0068*/ 	.byte	0x04, 0x46
        /*006a*/ 	.short	(.L_4305 - .L_4304)


	//   ....[0]....
.L_4304:
        /*006c*/ 	.word	0x00001440


	//   ....[1]....
        /*0070*/ 	.word	0x000122e0


	//   ....[2]....
        /*0074*/ 	.word	0x00012410


	//   ....[3]....
        /*0078*/ 	.word	0x000126c0


	//   ....[4]....
        /*007c*/ 	.word	0x000127f0


	//   ....[5]....
        /*0080*/ 	.word	0x00012c50


	//   ....[6]....
        /*0084*/ 	.word	0x00012d80


	//   ....[7]....
        /*0088*/ 	.word	0x00013030


	//   ....[8]....
        /*008c*/ 	.word	0x00013160


	//----- nvinfo : EIATTR_EXIT_INSTR_OFFSETS
	.align		4
.L_4305:
        /*0090*/ 	.byte	0x04, 0x1c
        /*0092*/ 	.short	(.L_4307 - .L_4306)


	//   ....[0]....
.L_4306:
        /*0094*/ 	.word	0x00011580


	//   ....[1]....
        /*0098*/ 	.word	0x00011ff0


	//   ....[2]....
        /*009c*/ 	.word	0x000121b0


	//   ....[3]....
        /*00a0*/ 	.word	0x00012480


	//   ....[4]....
        /*00a4*/ 	.word	0x00012890


	//   ....[5]....
        /*00a8*/ 	.word	0x000128c0


	//   ....[6]....
        /*00ac*/ 	.word	0x000128f0


	//   ....[7]....
        /*00b0*/ 	.word	0x00012930


	//   ....[8]....
        /*00b4*/ 	.word	0x00012970


	//   ....[9]....
        /*00b8*/ 	.word	0x00012b20


	//   ....[10]....
        /*00bc*/ 	.word	0x00012df0


	//   ....[11]....
        /*00c0*/ 	.word	0x00013200


	//   ....[12]....
        /*00c4*/ 	.word	0x00013230


	//----- nvinfo : EIATTR_MAX_THREADS
	.align		4
.L_4307:
        /*00c8*/ 	.byte	0x04, 0x05
        /*00ca*/ 	.short	(.L_4309 - .L_4308)
.L_4308:
        /*00cc*/ 	.word	0x00000100
        /*00d0*/ 	.word	0x00000001
        /*00d4*/ 	.word	0x00000001


	//----- nvinfo : EIATTR_CRS_STACK_SIZE
	.align		4
.L_4309:
        /*00d8*/ 	.byte	0x04, 0x1e
        /*00da*/ 	.short	(.L_4311 - .L_4310)
.L_4310:
        /*00dc*/ 	.word	0x00000000


	//----- nvinfo : EIATTR_CBANK_PARAM_SIZE
	.align		4
.L_4311:
        /*00e0*/ 	.byte	0x03, 0x19
        /*00e2*/ 	.short	0x0410


	//----- nvinfo : EIATTR_PARAM_CBANK
	.align		4
        /*00e4*/ 	.byte	0x04, 0x0a
        /*00e6*/ 	.short	(.L_4313 - .L_4312)
	.align		4
.L_4312:
        /*00e8*/ 	.word	index@(.nv.constant0._ZN2at6native13reduce_kernelILi256ELi2ENS0_8ReduceOpIN3c108BFloat16ENS0_14func_wrapper_tIS4_NS0_55_GLOBAL__N__0955718d_22_SparseCsrTensorMath_cu_868dd54514ReductionMulOpIS4_EEEEjS4_Li4ELi4EEEEEvT1_)
        /*00ec*/ 	.short	0x0380
        /*00ee*/ 	.short	0x0410


	//----- nvinfo : EIATTR_SW_WAR
	.align		4
.L_4313:
        /*00f0*/ 	.byte	0x04, 0x36
        /*00f2*/ 	.short	(.L_4315 - .L_4314)
.L_4314:
        /*00f4*/ 	.word	0x00000008
.L_4315:


//--------------------- .nv.info._ZN2at6native13reduce_kernelILi128ELi4ENS0_8ReduceOpIN3c108BFloat16ENS0_14func_wrapper_tIS4_NS0_55_GLOBAL__N__0955718d_22_SparseCsrTensorMath_cu_868dd54514ReductionMulOpIS4_EEEEjS4_Li4ELi4EEEEEvT1_ --------------------------
	.section	.nv.info._ZN2at6native13reduce_kernelILi128ELi4ENS0_8ReduceOpIN3c108BFloat16ENS0_14func_wrapper_tIS4_NS0_55_GLOBAL__N__0955718d_22_SparseCsrTensorMath_cu_868dd54514ReductionMulOpIS4_EEEEjS4_Li4ELi4EEEEEvT1_,"",@"SHT_CUDA_INFO"
	.sectionflags	@""
	.align	4


	//----- nvinfo : EIATTR_CUDA_API_VERSION
	.align		4
        /*0000*/ 	.byte	0x04, 0x37
        /*0002*/ 	.short	(.L_4317 - .L_4316)
.L_4316:
        /*0004*/ 	.word	0x00000082


	//----- nvinfo : EIATTR_KPARAM_INFO
	.align		4
.L_4317:
        /*0008*/ 	.byte	0x04, 0x17
        /*000a*/ 	.short	(.L_4319 - .L_4318)
.L_4318:
        /*000c*/ 	.word	0x00000000
        /*0010*/ 	.short	0x0000
        /*0012*/ 	.short	0x0000
        /*0014*/ 	.byte	0x00, 0xf0, 0x41, 0x10


	//----- nvinfo : EIATTR_SPARSE_MMA_MASK
	.align		4
.L_4319:
        /*0018*/ 	.byte	0x03, 0x50
        /*001a*/ 	.short	0x0000


	//----- nvinfo : EIATTR_MAXREG_COUNT
	.align		4
        /*001c*/ 	.byte	0x03, 0x1b
        /*001e*/ 	.short	0x0080


	//----- nvinfo : EIATTR_NUM_BARRIERS
	.align		4
        /*0020*/ 	.byte	0x02, 0x4c
        /*0022*/ 	.byte	0x01
	.zero		1


	//----- nvinfo : EIATTR_EXTERNS
	.align		4
        /*0024*/ 	.byte	0x04, 0x0f
        /*0026*/ 	.short	(.L_4321 - .L_4320)


	//   ....[0]....
	.align		4
.L_4320:
        /*0028*/ 	.word	index@(__assertfail)


	//----- nvinfo : EIATTR_MERCURY_ISA_VERSION
	.align		4
.L_4321:
        /*002c*/ 	.byte	0x03, 0x5f
        /*002e*/ 	.short	0x0101


	//----- nvinfo : EIATTR_INT_WARP_WIDE_INSTR_OFFSETS
	.align		4
        /*0030*/ 	.byte	0x04, 0x31
        /*0032*/ 	.short	(.L_4323 - .L_4322)


	//   ....[0]....
.L_4322:
        /*0034*/ 	.word	0x00017240


	//   ....[1]....
        /*0038*/ 	.word	0x00017330


	//----- nvinfo : EIATTR_COOP_GROUP_MASK_REGIDS
	.align		4
.L_4323:
        /*003c*/ 	.byte	0x04, 0x29
        /*003e*/ 	.short	(.L_4325 - .L_4324)


	//   ....[0]....
.L_4324:
        /*0040*/ 	.word	0xffffffff


	//   ....[1]....
        /*0044*/ 	.word	0xffffffff


	//   ....[2]....
        /*0048*/ 	.word	0xffffffff


	//   ....[3]....
        /*004c*/ 	.word	0xffffffff


	//   ....[4]....
        /*0050*/ 	.word	0xffffffff


	//   ....[5]....
        /*0054*/ 	.word	0xffffffff


	//   ....[6]....
        /*0058*/ 	.word	0xffffffff


	//   ....[7]....
        /*005c*/ 	.word	0xffffffff


	//----- nvinfo : EIATTR_COOP_GROUP_INSTR_OFFSETS
	.align		4
.L_4325:
        /*0060*/ 	.byte	0x04, 0x28
        /*0062*/ 	.short	(.L_4327 - .L_4326)


	//   ....[0]....
.L_4326:
        /*0064*/ 	.word	0x0000e2a0


	//   ....[1]....
        /*0068*/ 	.word	0x0000e2b0


	//   ....[2]....
        /*006c*/ 	.word	0x0000e2c0


	//   ....[3]....
        /*0070*/ 	.word	0x0000e2d0


	//   ....[4]....
        /*0074*/ 	.word	0x00018130


	//   ....[5]....
        /*0078*/ 	.word	0x00018140


	//   ....[6]....
        /*007c*/ 	.word	0x00018150


	//   ....[7]....
        /*0080*/ 	.word	0x00018160


	//----- nvinfo : EIATTR_VRC_CTA_INIT_COUNT
	.align		4
.L_4327:
        /*0084*/ 	.byte	0x02, 0x4a
	.zero		1
	.zero		1


	//----- nvinfo : EIATTR_SYSCALL_OFFSETS
	.align		4
        /*0088*/ 	.byte	0x04, 0x46
        /*008a*/ 	.short	(.L_4329 - .L_4328)


	//   ....[0]....
.L_4328:
        /*008c*/ 	.word	0x00001440


	//   ....[1]....
        /*0090*/ 	.word	0x000186f0


	//   ....[2]....
        /*0094*/ 	.word	0x00018820


	//   ....[3]....
        /*0098*/ 	.word	0x000189b0


	//   ....[4]....
        /*009c*/ 	.word	0x00018ae0


	//   ....[5]....
        /*00a0*/ 	.word	0x00018e60


	//   ....[6]....
        /*00a4*/ 	.word	0x00018f90


	//   ....[7]....
        /*00a8*/ 	.word	0x00019150


	//   ....[8]....
        /*00ac*/ 	.word	0x00019280


	//   ....[9]....
        /*00b0*/ 	.word	0x00019810


	//   ....[10]....
        /*00b4*/ 	.word	0x00019940


	//   ....[11]....
        /*00b8*/ 	.word	0x00019ad0


	//   ....[12]....
        /*00bc*/ 	.word	0x00019c00


	//   ....[13]....
        /*00c0*/ 	.word	0x00019f80


	//   ....[14]....
        /*00c4*/ 	.word	0x0001a0b0


	//   ....[15]....
        /*00c8*/ 	.word	0x0001a270


	//   ....[16]....
        /*00cc*/ 	.word	0x0001a3a0


	//----- nvinfo : EIATTR_EXIT_INSTR_OFFSETS
	.align		4
.L_4329:
        /*00d0*/ 	.byte	0x04, 0x1c
        /*00d2*/ 	.short	(.L_4331 - .L_4330)


	//   ....[0]....
.L_4330:
        /*00d4*/ 	.word	0x000173f0


	//   ....[1]....
        /*00d8*/ 	.word	0x000182e0


	//   ....[2]....
        /*00dc*/ 	.word	0x000185c0


	//   ....[3]....
        /*00e0*/ 	.word	0x00018b70


	//   ....[4]....
        /*00e4*/ 	.word	0x00019310


	//   ....[5]....
        /*00e8*/ 	.word	0x00019360


	//   ....[6]....
        /*00ec*/ 	.word	0x00019390


	//   ....[7]....
        /*00f0*/ 	.word	0x000193d0


	//   ....[8]....
        /*00f4*/ 	.word	0x00019410


	//   ....[9]....
        /*00f8*/ 	.word	0x000196e0


	//   ....[10]....
        /*00fc*/ 	.word	0x00019c90


	//   ....[11]....
        /*0100*/ 	.word	0x0001a430


	//   ....[12]....
        /*0104*/ 	.word	0x0001a480


	//----- nvinfo : EIATTR_MAX_THREADS
	.align		4
.L_4331:
        /*0108*/ 	.byte	0x04, 0x05
        /*010a*/ 	.short	(.L_4333 - .L_4332)
.L_4332:
        /*010c*/ 	.word	0x00000080
        /*0110*/ 	.word	0x00000001
        /*0114*/ 	.word	0x00000001


	//----- nvinfo : EIATTR_CRS_STACK_SIZE
	.align		4
.L_4333:
        /*0118*/ 	.byte	0x04, 0x1e
        /*011a*/ 	.short	(.L_4335 - .L_4334)
.L_4334:
        /*011c*/ 	.word	0x00000000


	//----- nvinfo : EIATTR_CBANK_PARAM_SIZE
	.align		4
.L_4335:
        /*0120*/ 	.byte	0x03, 0x19
        /*0122*/ 	.short	0x0410


	//----- nvinfo : EIATTR_PARAM_CBANK
	.align		4
        /*0124*/ 	.byte	0x04, 0x0a
        /*0126*/ 	.short	(.L_4337 - .L_4336)
	.align		4
.L_4336:
        /*0128*/ 	.word	index@(.nv.constant0._ZN2at6native13reduce_kernelILi128ELi4ENS0_8ReduceOpIN3c108BFloat16ENS0_14func_wrapper_tIS4_NS0_55_GLOBAL__N__0955718d_22_SparseCsrTensorMath_cu_868dd54514ReductionMulOpIS4_EEEEjS4_Li4ELi4EEEEEvT1_)
        /*012c*/ 	.short	0x0380
        /*012e*/ 	.short	0x0410


	//----- nvinfo : EIATTR_SW_WAR
	.align		4
.L_4337:
        /*0130*/ 	.byte	0x04, 0x36
        /*0132*/ 	.short	(.L_4339 - .L_4338)
.L_4338:
        /*0134*/ 	.word	0x00000008
.L_4339:


//--------------------- .nv.info._ZN2at6native13reduce_kernelILi512ELi1ENS0_8ReduceOpIN3c104HalfENS0_14func_wrapper_tIS4_NS0_55_GLOBAL__N__0955718d_22_SparseCsrTensorMath_cu_868dd54514ReductionMulOpIS4_EEEEjS4_Li4ELi4EEEEEvT1_ --------------------------
	.section	.nv.info._ZN2at6native13reduce_kernelILi512ELi1ENS0_8ReduceOpIN3c104HalfENS0_14func_wrapper_tIS4_NS0_55_GLOBAL__N__0955718d_22_SparseCsrTensorMath_cu_868dd54514ReductionMulOpIS4_EEEEjS4_Li4ELi4EEEEEvT1_,"",@"SHT_CUDA_INFO"
	.sectionflags	@""
	.align	4


	//----- nvinfo : EIATTR_CUDA_API_VERSION
	.align		4
        /*0000*/ 	.byte	0x04, 0x37
        /*0002*/ 	.short	(.L_4341 - .L_4340)
.L_4340:
        /*0004*/ 	.word	0x00000082


	//----- nvinfo : EIATTR_KPARAM_INFO
	.align		4
.L_4341:
        /*0008*/ 	.byte	0x04, 0x17
        /*000a*/ 	.short	(.L_4343 - .L_4342)
.L_4342:
        /*000c*/ 	.word	0x00000000
        /*0010*/ 	.short	0x0000
        /*0012*/ 	.short	0x0000
        /*0014*/ 	.byte	0x00, 0xf0, 0x41, 0x10


	//----- nvinfo : EIATTR_SPARSE_MMA_MASK
	.align		4
.L_4343:
        /*0018*/ 	.byte	0x03, 0x50
        /*001a*/ 	.short	0x0000


	//----- nvinfo : EIATTR_MAXREG_COUNT
	.align		4
        /*001c*/ 	.byte	0x03, 0x1b
        /*001e*/ 	.short	0x0020


	//----- nvinfo : EIATTR_NUM_BARRIERS
	.align		4
        /*0020*/ 	.byte	0x02, 0x4c
        /*0022*/ 	.byte	0x01
	.zero		1


	//----- nvinfo : EIATTR_EXTERNS
	.align		4
        /*0024*/ 	.byte	0x04, 0x0f
        /*0026*/ 	.short	(.L_4345 - .L_4344)


	//   ....[0]....
	.align		4
.L_4344:
        /*0028*/ 	.word	index@(__assertfail)


	//----- nvinfo : EIATTR_MERCURY_ISA_VERSION
	.align		4
.L_4345:
        /*002c*/ 	.byte	0x03, 0x5f
        /*002e*/ 	.short	0x0101


	//----- nvinfo : EIATTR_INT_WARP_WIDE_INSTR_OFFSETS
	.align		4
        /*0030*/ 	.byte	0x04, 0x31
        /*0032*/ 	.short	(.L_4347 - .L_4346)


	//   ....[0]....
.L_4346:
        /*0034*/ 	.word	0x0000b7a0


	//   ....[1]....
        /*0038*/ 	.word	0x0000dfe0


	//   ....[2]....
        /*003c*/ 	.word	0x0000e0d0


	//   ....[3]....
        /*0040*/ 	.word	0x0000e810


	//----- nvinfo : EIATTR_COOP_GROUP_MASK_REGIDS
	.align		4
.L_4347:
        /*0044*/ 	.byte	0x04, 0x29
        /*0046*/ 	.short	(.L_4349 - .L_4348)


	//   ....[0]....
.L_4348:
        /*0048*/ 	.word	0xffffffff


	//   ....[1]....
        /*004c*/ 	.word	0xffffffff


	//----- nvinfo : EIATTR_COOP_GROUP_INSTR_OFFSETS
	.align		4
.L_4349:
        /*0050*/ 	.byte	0x04, 0x28
        /*0052*/ 	.short	(.L_4351 - .L_4350)


	//   ....[0]....
.L_4350:
        /*0054*/ 	.word	0x0000b8c0


	//   ....[1]....
        /*0058*/ 	.word	0x0000e930


	//----- nvinfo : EIATTR_VRC_CTA_INIT_COUNT
	.align		4
.L_4351:
        /*005c*/ 	.byte	0x02, 0x4a
	.zero		1
	.zero		1


	//----- nvinfo : EIATTR_SYSCALL_OFFSETS
	.align		4
        /*0060*/ 	.byte	0x04, 0x46
        /*0062*/ 	.short	(.L_4353 - .L_4352)


	//   ....[0]....
.L_4352:
        /*0064*/ 	.word	0x0000ec10


	//   ....[1]....
        /*0068*/ 	.word	0x0000ee70


	//   ....[2]....
        /*006c*/ 	.word	0x0000f1e0


	//   ....[3]....
        /*0070*/ 	.word	0x0000f440


	//----- nvinfo : EIATTR_EXIT_INSTR_OFFSETS
	.align		4
.L_4353:
        /*0074*/ 	.byte	0x04, 0x1c
        /*0076*/ 	.short	(.L_4355 - .L_4354)


	//   ....[0]....
.L_4354:
        /*0078*/ 	.word	0x0000e170


	//   ....[1]....
        /*007c*/ 	.word	0x0000e9b0


	//   ....[2]....
        /*0080*/ 	.word	0x0000ec60


	//   ....[3]....
        /*0084*/ 	.word	0x0000ec80


	//   ....[4]....
        /*0088*/ 	.word	0x0000eec0


	//   ....[5]....
        /*008c*/ 	.word	0x0000eee0


	//   ....[6]....
        /*0090*/ 	.word	0x0000ef10


	//   ....[7]....
        /*0094*/ 	.word	0x0000ef50


	//   ....[8]....
        /*0098*/ 	.word	0x0000ef90


	//   ....[9]....
        /*009c*/ 	.word	0x0000f230


	//   ....[10]....
        /*00a0*/ 	.word	0x0000f250


	//   ....[11]....
        /*00a4*/ 	.word	0x0000f490


	//   ....[12]....
        /*00a8*/ 	.word	0x0000f4b0


	//----- nvinfo : EIATTR_MAX_THREADS
	.align		4
.L_4355:
        /*00ac*/ 	.byte	0x04, 0x05
        /*00ae*/ 	.short	(.L_4357 - .L_4356)
.L_4356:
        /*00b0*/ 	.word	0x00000200
        /*00b4*/ 	.word	0x00000001
        /*00b8*/ 	.word	0x00000001


	//----- nvinfo : EIATTR_CRS_STACK_SIZE
	.align		4
.L_4357:
        /*00bc*/ 	.byte	0x04, 0x1e
        /*00be*/ 	.short	(.L_4359 - .L_4358)
.L_4358:
        /*00c0*/ 	.word	0x00000000


	//----- nvinfo : EIATTR_CBANK_PARAM_SIZE
	.align		4
.L_4359:
        /*00c4*/ 	.byte	0x03, 0x19
        /*00c6*/ 	.short	0x0410


	//----- nvinfo : EIATTR_PARAM_CBANK
	.align		4
        /*00c8*/ 	.byte	0x04, 0x0a
        /*00ca*/ 	.short	(.L_4361 - .L_4360)
	.align		4
.L_4360:
        /*00cc*/ 	.word	index@(.nv.constant0._ZN2at6native13reduce_kernelILi512ELi1ENS0_8ReduceOpIN3c104HalfENS0_14func_wrapper_tIS4_NS0_55_GLOBAL__N__0955718d_22_SparseCsrTensorMath_cu_868dd54514ReductionMulOpIS4_EEEEjS4_Li4ELi4EEEEEvT1_)
        /*00d0*/ 	.short	0x0380
        /*00d2*/ 	.short	0x0410


	//----- nvinfo : EIATTR_SW_WAR
	.align		4
.L_4361:
        /*00d4*/ 	.byte	0x04, 0x36
        /*00d6*/ 	.short	(.L_4363 - .L_4362)
.L_4362:
        /*00d8*/ 	.word	0x00000008
.L_4363:


//--------------------- .nv.info._ZN2at6native13reduce_kernelILi256ELi2ENS0_8ReduceOpIN3c104HalfENS0_14func_wrapper_tIS4_NS0_55_GLOBAL__N__0955718d_22_SparseCsrTensorMath_cu_868dd54514ReductionMulOpIS4_EEEEjS4_Li4ELi4EEEEEvT1_ --------------------------
	.section	.nv.info._ZN2at6native13reduce_kernelILi256ELi2ENS0_8ReduceOpIN3c104HalfENS0_14func_wrapper_tIS4_NS0_55_GLOBAL__N__0955718d_22_SparseCsrTensorMath_cu_868dd54514ReductionMulOpIS4_EEEEjS4_Li4ELi4EEEEEvT1_,"",@"SHT_CUDA_INFO"
	.sectionflags	@""
	.align	4


	//----- nvinfo : EIATTR_CUDA_API_VERSION
	.align		4
        /*0000*/ 	.byte	0x04, 0x37
        /*0002*/ 	.short	(.L_4365 - .L_4364)
.L_4364:
        /*0004*/ 	.word	0x00000082


	//----- nvinfo : EIATTR_KPARAM_INFO
	.align		4
.L_4365:
        /*0008*/ 	.byte	0x04, 0x17
        /*000a*/ 	.short	(.L_4367 - .L_4366)
.L_4366:
        /*000c*/ 	.word	0x00000000
        /*0010*/ 	.short	0x0000
        /*0012*/ 	.short	0x0000
        /*0014*/ 	.byte	0x00, 0xf0, 0x41, 0x10


	//----- nvinfo : EIATTR_SPARSE_MMA_MASK
	.align		4
.L_4367:
        /*0018*/ 	.byte	0x03, 0x50
        /*001a*/ 	.short	0x0000


	//----- nvinfo : EIATTR_MAXREG_COUNT
	.align		4
        /*001c*/ 	.byte	0x03, 0x1b
        /*001e*/ 	.short	0x0040


	//----- nvinfo : EIATTR_NUM_BARRIERS
	.align		4
        /*0020*/ 	.byte	0x02, 0x4c
        /*0022*/ 	.byte	0x01
	.zero		1


	//----- nvinfo : EIATTR_EXTERNS
	.align		4
        /*0024*/ 	.byte	0x04, 0x0f
        /*0026*/ 	.short	(.L_4369 - .L_4368)


	//   ....[0]....
	.align		4
.L_4368:
        /*0028*/ 	.word	index@(__assertfail)


	//----- nvinfo : EIATTR_MERCURY_ISA_VERSION
	.align		4
.L_4369:
        /*002c*/ 	.byte	0x03, 0x5f
        /*002e*/ 	.short	0x0101


	//----- nvinfo : EIATTR_INT_WARP_WIDE_INSTR_OFFSETS
	.align		4
        /*0030*/ 	.byte	0x04, 0x31
        /*0032*/ 	.short	(.L_4371 - .L_4370)


	//   ....[0]....
.L_4370:
        /*0034*/ 	.word	0x000113c0


	//   ....[1]....
        /*0038*/ 	.word	0x000114b0


	//----- nvinfo : EIATTR_COOP_GROUP_MASK_REGIDS
	.align		4
.L_4371:
        /*003c*/ 	.byte	0x04, 0x29
        /*003e*/ 	.short	(.L_4373 - .L_4372)


	//   ....[0]....
.L_4372:
        /*0040*/ 	.word	0xffffffff


	//   ....[1]....
        /*0044*/ 	.word	0xffffffff


	//   ....[2]....
        /*0048*/ 	.word	0xffffffff


	//   ....[3]....
        /*004c*/ 	.word	0xffffffff


	//----- nvinfo : EIATTR_COOP_GROUP_INSTR_OFFSETS
	.align		4
.L_4373:
        /*0050*/ 	.byte	0x04, 0x28
        /*0052*/ 	.short	(.L_4375 - .L_4374)


	//   ....[0]....
.L_4374:
        /*0054*/ 	.word	0x0000ca20


	//   ....[1]....
        /*0058*/ 	.word	0x0000ca30


	//   ....[2]....
        /*005c*/ 	.word	0x00011f00


	//   ....[3]....
        /*0060*/ 	.word	0x00011f10


	//----- nvinfo : EIATTR_VRC_CTA_INIT_COUNT
	.align		4
.L_4375:
        /*0064*/ 	.byte	0x02, 0x4a
	.zero		1
	.zero		1


	//----- nvinfo : EIATTR_SYSCALL_OFFSETS
	.align		4
        /*0068*/ 	.byte	0x04, 0x46
        /*006a*/ 	.short	(.L_4377 - .L_4376)


	//   ....[0]....
.L_4376:
        /*006c*/ 	.word	0x00001440


	//   ....[1]....
        /*0070*/ 	.word	0x000122b0


	//   ....[2]....
        /*0074*/ 	.word	0x000123e0


	//   ....[3]....
        /*0078*/ 	.word	0x00012690


	//   ....[4]....
        /*007c*/ 	.word	0x000127c0


	//   ....[5]....
        /*0080*/ 	.word	0x00012c20


	//   ....[6]....
        /*0084*/ 	.word	0x00012d50


	//   ....[7]....
        /*0088*/ 	.word	0x00013000


	//   ....[8]....
        /*008c*/ 	.word	0x00013130


	//----- nvinfo : EIATTR_EXIT_INSTR_OFFSETS
	.align		4
.L_4377:
        /*0090*/ 	.byte	0x04, 0x1c
        /*0092*/ 	.short	(.L_4379 - .L_4378)


	//   ....[0]....
.L_4378:
        /*0094*/ 	.word	0x00011570


	//   ....[1]....
        /*0098*/ 	.word	0x00011fc0


	//   ....[2]....
        /*009c*/ 	.word	0x00012180


	//   ....[3]....
        /*00a0*/ 	.word	0x00012450


	//   ....[4]....
        /*00a4*/ 	.word	0x00012860


	//   ....[5]....
        /*00a8*/ 	.word	0x00012890


	//   ....[6]....
        /*00ac*/ 	.word	0x000128c0


	//   ....[7]....
        /*00b0*/ 	.word	0x00012900


	//   ....[8]....
        /*00b4*/ 	.word	0x00012940


	//   ....[9]....
        /*00b8*/ 	.word	0x00012af0


	//   ....[10]....
        /*00bc*/ 	.word	0x00012dc0


	//   ....[11]....
        /*00c0*/ 	.word	0x000131d0


	//   ....[12]....
        /*00c4*/ 	.word	0x00013200


	//----- nvinfo : EIATTR_MAX_THREADS
	.align		4
.L_4379:
        /*00c8*/ 	.byte	0x04, 0x05
        /*00ca*/ 	.short	(.L_4381 - .L_4380)
.L_4380:
        /*00cc*/ 	.word	0x00000100
        /*00d0*/ 	.word	0x00000001
        /*00d4*/ 	.word	0x00000001


	//----- nvinfo : EIATTR_CRS_STACK_SIZE
	.align		4
.L_4381:
        /*00d8*/ 	.byte	0x04, 0x1e
        /*00da*/ 	.short	(.L_4383 - .L_4382)
.L_4382:
        /*00dc*/ 	.word	0x00000000


	//----- nvinfo : EIATTR_CBANK_PARAM_SIZE
	.align		4
.L_4383:
        /*00e0*/ 	.byte	0x03, 0x19
        /*00e2*/ 	.short	0x0410


	//----- nvinfo : EIATTR_PARAM_CBANK
	.align		4
        /*00e4*/ 	.byte	0x04, 0x0a
        /*00e6*/ 	.short	(.L_4385 - .L_4384)
	.align		4
.L_4384:
        /*00e8*/ 	.word	index@(.nv.constant0._ZN2at6native13reduce_kernelILi256ELi2ENS0_8ReduceOpIN3c104HalfENS0_14func_wrapper_tIS4_NS0_55_GLOBAL__N__0955718d_22_SparseCsrTensorMath_cu_868dd54514ReductionMulOpIS4_EEEEjS4_Li4ELi4EEEEEvT1_)
        /*00ec*/ 	.short	0x0380
        /*00ee*/ 	.short	0x0410


	//----- nvinfo : EIATTR_SW_WAR
	.align		4
.L_4385:
        /*00f0*/ 	.byte	0x04, 0x36
        /*00f2*/ 	.short	(.L_4387 - .L_4386)
.L_4386:
        /*00f4*/ 	.word	0x00000008
.L_4387:


//--------------------- .nv.info._ZN2at6native13reduce_kernelILi128ELi4ENS0_8ReduceOpIN3c104HalfENS0_14func_wrapper_tIS4_NS0_55_GLOBAL__N__0955718d_22_SparseCsrTensorMath_cu_868dd54514ReductionMulOpIS4_EEEEjS4_Li4ELi4EEEEEvT1_ --------------------------
	.section	.nv.info._ZN2at6native13reduce_kernelILi128ELi4ENS0_8ReduceOpIN3c104HalfENS0_14func_wrapper_tIS4_NS0_55_GLOBAL__N__0955718d_22_SparseCsrTensorMath_cu_868dd54514ReductionMulOpIS4_EEEEjS4_Li4ELi4EEEEEvT1_,"",@"SHT_CUDA_INFO"
	.sectionflags	@""
	.align	4


	//----- nvinfo : EIATTR_CUDA_API_VERSION
	.align		4
        /*0000*/ 	.byte	0x04, 0x37
        /*0002*/ 	.short	(.L_4389 - .L_4388)
.L_4388:
        /*0004*/ 	.word	0x00000082


	//----- nvinfo : EIATTR_KPARAM_INFO
	.align		4
.L_4389:
        /*0008*/ 	.byte	0x04, 0x17
        /*000a*/ 	.short	(.L_4391 - .L_4390)
.L_4390:
        /*000c*/ 	.word	0x00000000
        /*0010*/ 	.short	0x0000
        /*0012*/ 	.short	0x0000
        /*0014*/ 	.byte	0x00, 0xf0, 0x41, 0x10


	//----- nvinfo : EIATTR_SPARSE_MMA_MASK
	.align		4
.L_4391:
        /*0018*/ 	.byte	0x03, 0x50
        /*001a*/ 	.short	0x0000


	//----- nvinfo : EIATTR_MAXREG_COUNT
	.align		4
        /*001c*/ 	.byte	0x03, 0x1b
        /*001e*/ 	.short	0x0080


	//----- nvinfo : EIATTR_NUM_BARRIERS
	.align		4
        /*0020*/ 	.byte	0x02, 0x4c
        /*0022*/ 	.byte	0x01
	.zero		1


	//----- nvinfo : EIATTR_EXTERNS
	.align		4
        /*0024*/ 	.byte	0x04, 0x0f
        /*0026*/ 	.short	(.L_4393 - .L_4392)


	//   ....[0]....
	.align		4
.L_4392:
        /*0028*/ 	.word	index@(__assertfail)


	//----- nvinfo : EIATTR_MERCURY_ISA_VERSION
	.align		4
.L_4393:
        /*002c*/ 	.byte	0x03, 0x5f
        /*002e*/ 	.short	0x0101


	//----- nvinfo : EIATTR_INT_WARP_WIDE_INSTR_OFFSETS
	.align		4
        /*0030*/ 	.byte	0x04, 0x31
        /*0032*/ 	.short	(.L_4395 - .L_4394)


	//   ....[0]....
.L_4394:
        /*0034*/ 	.word	0x00016f70


	//   ....[1]....
        /*0038*/ 	.word	0x00017060


	//----- nvinfo : EIATTR_COOP_GROUP_MASK_REGIDS
	.align		4
.L_4395:
        /*003c*/ 	.byte	0x04, 0x29
        /*003e*/ 	.short	(.L_4397 - .L_4396)


	//   ....[0]....
.L_4396:
        /*0040*/ 	.word	0xffffffff


	//   ....[1]....
        /*0044*/ 	.word	0xffffffff


	//   ....[2]....
        /*0048*/ 	.word	0xffffffff


	//   ....[3]....
        /*004c*/ 	.word	0xffffffff


	//   ....[4]....
        /*0050*/ 	.word	0xffffffff


	//   ....[5]....
        /*0054*/ 	.word	0xffffffff


	//   ....[6]....
        /*0058*/ 	.word	0xffffffff


	//   ....[7]....
        /*005c*/ 	.word	0xffffffff


	//----- nvinfo : EIATTR_COOP_GROUP_INSTR_OFFSETS
	.align		4
.L_4397:
        /*0060*/ 	.byte	0x04, 0x28
        /*0062*/ 	.short	(.L_4399 - .L_4398)


	//   ....[0]....
.L_4398:
        /*0064*/ 	.word	0x0000e000


	//   ....[1]....
        /*0068*/ 	.word	0x0000e020


	//   ....[2]....
        /*006c*/ 	.word	0x0000e030


	//   ....[3]....
        /*0070*/ 	.word	0x0000e040


	//   ....[4]....
        /*0074*/ 	.word	0x00017e40


	//   ....[5]....
        /*0078*/ 	.word	0x00017e60


	//   ....[6]....
        /*007c*/ 	.word	0x00017e70


	//   ....[7]....
        /*0080*/ 	.word	0x00017e80


	//----- nvinfo : EIATTR_VRC_CTA_INIT_COUNT
	.align		4
.L_4399:
        /*0084*/ 	.byte	0x02, 0x4a
	.zero		1
	.zero		1


	//----- nvinfo : EIATTR_SYSCALL_OFFSETS
	.align		4
        /*0088*/ 	.byte	0x04, 0x46
        /*008a*/ 	.short	(.L_4401 - .L_4400)


	//   ....[0]....
.L_4400:
        /*008c*/ 	.word	0x00001440


	//   ....[1]....
        /*0090*/ 	.word	0x000183d0


	//   ....[2]....
        /*0094*/ 	.word	0x00018500


	//   ....[3]....
        /*0098*/ 	.word	0x00018690


	//   ....[4]....
        /*009c*/ 	.word	0x000187c0


	//   ....[5]....
        /*00a0*/ 	.word	0x00018b40


	//   ....[6]....
        /*00a4*/ 	.word	0x00018c70


	//   ....[7]....
        /*00a8*/ 	.word	0x00018e30


	//   ....[8]....
        /*00ac*/ 	.word	0x00018f60


	//   ....[9]....
        /*00b0*/ 	.word	0x000194f0


	//   ....[10]....
        /*00b4*/ 	.word	0x00019620


	//   ....[11]....
        /*00b8*/ 	.word	0x000197b0


	//   ....[12]....
        /*00bc*/ 	.word	0x000198e0


	//   ....[13]....
        /*00c0*/ 	.word	0x00019c60


	//   ....[14]....
        /*00c4*/ 	.word	0x00019d90


	//   ....[15]....
        /*00c8*/ 	.word	0x00019f50


	//   ....[16]....
        /*00cc*/ 	.word	0x0001a080


	//----- nvinfo : EIATTR_EXIT_INSTR_OFFSETS
	.align		4
.L_4401:
        /*00d0*/ 	.byte	0x04, 0x1c
        /*00d2*/ 	.short	(.L_4403 - .L_4402)


	//   ....[0]....
.L_4402:
        /*00d4*/ 	.word	0x00017120


	//   ....[1]....
        /*00d8*/ 	.word	0x00017fc0


	//   ....[2]....
        /*00dc*/ 	.word	0x000182a0


	//   ....[3]....
        /*00e0*/ 	.word	0x00018850


	//   ....[4]....
        /*00e4*/ 	.word	0x00018ff0


	//   ....[5]....
        /*00e8*/ 	.word	0x00019040


	//   ....[6]....
        /*00ec*/ 	.word	0x00019070


	//   ....[7]....
        /*00f0*/ 	.word	0x000190b0


	//   ....[8]....
        /*00f4*/ 	.word	0x000190f0


	//   ....[9]....
        /*00f8*/ 	.word	0x000193c0


	//   ....[10]....
        /*00fc*/ 	.word	0x00019970


	//   ....[11]....
        /*0100*/ 	.word	0x0001a110


	//   ....[12]....
        /*0104*/ 	.word	0x0001a160


	//----- nvinfo : EIATTR_MAX_THREADS
	.align		4
.L_4403:
        /*0108*/ 	.byte	0x04, 0x05
        /*010a*/ 	.short	(.L_4405 - .L_4404)
.L_4404:
        /*010c*/ 	.word	0x00000080
        /*0110*/ 	.word	0x00000001
        /*0114*/ 	.word	0x00000001


	//----- nvinfo : EIATTR_CRS_STACK_SIZE
	.align		4
.L_4405:
        /*0118*/ 	.byte	0x04, 0x1e
        /*011a*/ 	.short	(.L_4407 - .L_4406)
.L_4406:
        /*011c*/ 	.word	0x00000000


	//----- nvinfo : EIATTR_CBANK_PARAM_SIZE
	.align		4
.L_4407:
        /*0120*/ 	.byte	0x03, 0x19
        /*0122*/ 	.short	0x0410


	//----- nvinfo : EIATTR_PARAM_CBANK
	.align		4
        /*0124*/ 	.byte	0x04, 0x0a
        /*0126*/ 	.short	(.L_4409 - .L_4408)
	.align		4
.L_4408:
        /*0128*/ 	.word	index@(.nv.constant0._ZN2at6native13reduce_kernelILi128ELi4ENS0_8ReduceOpIN3c104HalfENS0_14func_wrapper_tIS4_NS0_55_GLOBAL__N__0955718d_22_SparseCsrTensorMath_cu_868dd54514ReductionMulOpIS4_EEEEjS4_Li4ELi4EEEEEvT1_)
        /*012c*/ 	.short	0x0380
        /*012e*/ 	.short	0x0410


	//----- nvinfo : EIATTR_SW_WAR
	.align		4
.L_4409:
        /*0130*/ 	.byte	0x04, 0x36
        /*0132*/ 	.short	(.L_4411 - .L_4410)
.L_4410:
        /*0134*/ 	.word	0x00000008
.L_4411:


//--------------------- .nv.info._ZN2at6native13reduce_kernelILi512ELi1ENS0_8ReduceOpIN3c107complexIfEENS0_14func_wrapper_tIS5_NS0_55_GLOBAL__N__0955718d_22_SparseCsrTensorMath_cu_868dd54514ReductionMulOpIS5_EEEEjS5_Li4ELi4EEEEEvT1_ --------------------------
	.section	.nv.info._ZN2at6native13reduce_kernelILi512ELi1ENS0_8ReduceOpIN3c107complexIfEENS0_14func_wrapper_tIS5_NS0_55_GLOBAL__N__0955718d_22_SparseCsrTensorMath_cu_868dd54514ReductionMulOpIS5_EEEEjS5_Li4ELi4EEEEEvT1_,"",@"SHT_CUDA_INFO"
	.sectionflags	@""
	.align	4


	//----- nvinfo : EIATTR_CUDA_API_VERSION
	.align		4
        /*0000*/ 	.byte	0x04, 0x37
        /*0002*/ 	.short	(.L_4413 - .L_4412)
.L_4412:
        /*0004*/ 	.word	0x00000082


	//----- nvinfo : EIATTR_KPARAM_INFO
	.align		4
.L_4413:
        /*0008*/ 	.byte	0x04, 0x17
        /*000a*/ 	.short	(.L_4415 - .L_4414)
.L_4414:
        /*000c*/ 	.word	0x00000000
        /*0010*/ 	.short	0x0000
        /*0012*/ 	.short	0x0000
        /*0014*/ 	.byte	0x00, 0xf0, 0x81, 0x10


	//----- nvinfo : EIATTR_SPARSE_MMA_MASK
	.align		4
.L_4415:
        /*0018*/ 	.byte	0x03, 0x50
        /*001a*/ 	.short	0x0000


	//----- nvinfo : EIATTR_MAXREG_COUNT
	.align		4
        /*001c*/ 	.byte	0x03, 0x1b
        /*001e*/ 	.short	0x0020


	//----- nvinfo : EIATTR_NUM_BARRIERS
	.align		4
        /*0020*/ 	.byte	0x02, 0x4c
        /*0022*/ 	.byte	0x01
	.zero		1


	//----- nvinfo : EIATTR_EXTERNS
	.align		4
        /*0024*/ 	.byte	0x04, 0x0f
        /*0026*/ 	.short	(.L_4417 - .L_4416)


	//   ....[0]....
	.align		4
.L_4416:
        /*0028*/ 	.word	index@(__assertfail)


	//----- nvinfo : EIATTR_ANNOTATIONS
	.align		4
.L_4417:
        /*002c*/ 	.byte	0x04, 0x55
        /*002e*/ 	.short	(.L_4419 - .L_4418)


	//   ....[0]....
.L_4418:
        /*0030*/ 	.word	0x00000001
        /*0034*/ 	.byte	0x40, 0x7f, 0x00, 0x00, 0x01, 0x00, 0x00, 0x00, 0x60, 0x7f, 0x00, 0x00, 0x01, 0x00, 0x00, 0x00
        /*0044*/ 	.byte	0x00, 0xa3, 0x00, 0x00, 0x01, 0x00, 0x00, 0x00, 0x10, 0xa3, 0x00, 0x00


	//----- nvinfo : EIATTR_MERCURY_ISA_VERSION
	.align		4
.L_4419:
        /*0050*/ 	.byte	0x03, 0x5f
        /*0052*/ 	.short	0x0101


	//----- nvinfo : EIATTR_INT_WARP_WIDE_INSTR_OFFSETS
	.align		4
        /*0054*/ 	.byte	0x04, 0x31
        /*0056*/ 	.short	(.L_4421 - .L_4420)


	//   ....[0]....
.L_4420:
        /*0058*/ 	.word	0x0000e3e0


	//   ....[1]....
        /*005c*/ 	.word	0x0000e4d0


	//----- nvinfo : EIATTR_COOP_GROUP_MASK_REGIDS
	.align		4
.L_4421:
        /*0060*/ 	.byte	0x04, 0x29
        /*0062*/ 	.short	(.L_4423 - .L_4422)


	//   ....[0]....
.L_4422:
        /*0064*/ 	.word	0xffffffff


	//   ....[1]....
        /*0068*/ 	.word	0xffffffff


	//   ....[2]....
        /*006c*/ 	.word	0xffffffff


	//   ....[3]....
        /*0070*/ 	.word	0xffffffff


	//----- nvinfo : EIATTR_COOP_GROUP_INSTR_OFFSETS
	.align		4
.L_4423:
        /*0074*/ 	.byte	0x04, 0x28
        /*0076*/ 	.short	(.L_4425 - .L_4424)


	//   ....[0]....
.L_4424:
        /*0078*/ 	.word	0x0000bc80


	//   ....[1]....
        /*007c*/ 	.word	0x0000bc90


	//   ....[2]....
        /*0080*/ 	.word	0x0000ed70


	//   ....[3]....
        /*0084*/ 	.word	0x0000ed80


	//----- nvinfo : EIATTR_VRC_CTA_INIT_COUNT
	.align		4
.L_4425:
        /*0088*/ 	.byte	0x02, 0x4a
	.zero		1
	.zero		1


	//----- nvinfo : EIATTR_SYSCALL_OFFSETS
	.align		4
        /*008c*/ 	.byte	0x04, 0x46
        /*008e*/ 	.short	(.L_4427 - .L_4426)


	//   ....[0]....
.L_4426:
        /*0090*/ 	.word	0x0000f050


	//   ....[1]....
        /*0094*/ 	.word	0x0000f2d0


	//   ....[2]....
        /*0098*/ 	.word	0x0000f650


	//   ....[3]....
        /*009c*/ 	.word	0x0000f8c0


	//----- nvinfo : EIATTR_EXIT_INSTR_OFFSETS
	.align		4
.L_4427:
        /*00a0*/ 	.byte	0x04, 0x1c
        /*00a2*/ 	.short	(.L_4429 - .L_4428)


	//   ....[0]....
.L_4428:
        /*00a4*/ 	.word	0x0000e570


	//   ....[1]....
        /*00a8*/ 	.word	0x0000ee00


	//   ....[2]....
        /*00ac*/ 	.word	0x0000f0b0


	//   ....[3]....
        /*00b0*/ 	.word	0x0000f0e0


	//   ....[4]....
        /*00b4*/ 	.word	0x0000f330


	//   ....[5]....
        /*00b8*/ 	.word	0x0000f360


	//   ....[6]....
        /*00bc*/ 	.word	0x0000f390


	//   ....[7]....
        /*00c0*/ 	.word	0x0000f3d0


	//   ....[8]....
        /*00c4*/ 	.word	0x0000f410


	//   ....[9]....
        /*00c8*/ 	.word	0x0000f6b0


	//   ....[10]....
        /*00cc*/ 	.word	0x0000f6e0


	//   ....[11]....
        /*00d0*/ 	.word	0x0000f920


	//   ....[12]....
        /*00d4*/ 	.word	0x0000f950


	//----- nvinfo : EIATTR_MAX_THREADS
	.align		4
.L_4429:
        /*00d8*/ 	.byte	0x04, 0x05
        /*00da*/ 	.short	(.L_4431 - .L_4430)
.L_4430:
        /*00dc*/ 	.word	0x00000200
        /*00e0*/ 	.word	0x00000001
        /*00e4*/ 	.word	0x00000001


	//----- nvinfo : EIATTR_CRS_STACK_SIZE
	.align		4
.L_4431:
        /*00e8*/ 	.byte	0x04, 0x1e
        /*00ea*/ 	.short	(.L_4433 - .L_4432)
.L_4432:
        /*00ec*/ 	.word	0x00000000


	//----- nvinfo : EIATTR_CBANK_PARAM_SIZE
	.align		4
.L_4433:
        /*00f0*/ 	.byte	0x03, 0x19
        /*00f2*/ 	.short	0x0420


	//----- nvinfo : EIATTR_PARAM_CBANK
	.align		4
        /*00f4*/ 	.byte	0x04, 0x0a
        /*00f6*/ 	.short	(.L_4435 - .L_4434)
	.align		4
.L_4434:
        /*00f8*/ 	.word	index@(.nv.constant0._ZN2at6native13reduce_kernelILi512ELi1ENS0_8ReduceOpIN3c107complexIfEENS0_14func_wrapper_tIS5_NS0_55_GLOBAL__N__0955718d_22_SparseCsrTensorMath_cu_868dd54514ReductionMulOpIS5_EEEEjS5_Li4ELi4EEEEEvT1_)
        /*00fc*/ 	.short	0x0380
        /*00fe*/ 	.short	0x0420


	//----- nvinfo : EIATTR_SW_WAR
	.align		4
.L_4435:
        /*0100*/ 	.byte	0x04, 0x36
        /*0102*/ 	.short	(.L_4437 - .L_4436)
.L_4436:
        /*0104*/ 	.word	0x00000008
.L_4437:


//--------------------- .nv.info._ZN2at6native13reduce_kernelILi256ELi2ENS0_8ReduceOpIN3c107complexIfEENS0_14func_wrapper_tIS5_NS0_55_GLOBAL__N__0955718d_22_SparseCsrTensorMath_cu_868dd54514ReductionMulOpIS5_EEEEjS5_Li4ELi4EEEEEvT1_ --------------------------
	.section	.nv.info._ZN2at6native13reduce_kernelILi256ELi2ENS0_8ReduceOpIN3c107complexIfEENS0_14func_wrapper_tIS5_NS0_55_GLOBAL__N__0955718d_22_SparseCsrTensorMath_cu_868dd54514ReductionMulOpIS5_EEEEjS5_Li4ELi4EEEEEvT1_,"",@"SHT_CUDA_INFO"
	.sectionflags	@""
	.align	4


	//----- nvinfo : EIATTR_CUDA_API_VERSION
	.align		4
        /*0000*/ 	.byte	0x04, 0x37
        /*0002*/ 	.short	(.L_4439 - .L_4438)
.L_4438:
        /*0004*/ 	.word	0x00000082


	//----- nvinfo : EIATTR_KPARAM_INFO
	.align		4
.L_4439:
        /*0008*/ 	.byte	0x04, 0x17
        /*000a*/ 	.short	(.L_4441 - .L_4440)
.L_4440:
        /*000c*/ 	.word	0x00000000
        /*0010*/ 	.short	0x0000
        /*0012*/ 	.short	0x0000
        /*0014*/ 	.byte	0x00, 0xf0, 0x81, 0x10


	//----- nvinfo : EIATTR_SPARSE_MMA_MASK
	.align		4
.L_4441:
        /*0018*/ 	.byte	0x03, 0x50
        /*001a*/ 	.short	0x0000


	//----- nvinfo : EIATTR_MAXREG_COUNT
	.align		4
        /*001c*/ 	.byte	0x03, 0x1b
        /*001e*/ 	.short	0x0040


	//----- nvinfo : EIATTR_NUM_BARRIERS
	.align		4
        /*0020*/ 	.byte	0x02, 0x4c
        /*0022*/ 	.byte	0x01
	.zero		1


	//----- nvinfo : EIATTR_EXTERNS
	.align		4
        /*0024*/ 	.byte	0x04, 0x0f
        /*0026*/ 	.short	(.L_4443 - .L_4442)


	//   ....[0]....
	.align		4
.L_4442:
        /*0028*/ 	.word	index@(__assertfail)


	//----- nvinfo : EIATTR_MERCURY_ISA_VERSION
	.align		4
.L_4443:
        /*002c*/ 	.byte	0x03, 0x5f
        /*002e*/ 	.short	0x0101


	//----- nvinfo : EIATTR_INT_WARP_WIDE_INSTR_OFFSETS
	.align		4
        /*0030*/ 	.byte	0x04, 0x31
        /*0032*/ 	.short	(.L_4445 - .L_4444)


	//   ....[0]....
.L_4444:
        /*0034*/ 	.word	0x00011760


	//   ....[1]....
        /*0038*/ 	.word	0x00011850


	//----- nvinfo : EIATTR_COOP_GROUP_MASK_REGIDS
	.align		4
.L_4445:
        /*003c*/ 	.byte	0x04, 0x29
        /*003e*/ 	.short	(.L_4447 - .L_4446)


	//   ....[0]....
.L_4446:
        /*0040*/ 	.word	0xffffffff


	//   ....[1]....
        /*0044*/ 	.word	0xffffffff


	//   ....[2]....
        /*0048*/ 	.word	0xffffffff


	//   ....[3]....
        /*004c*/ 	.word	0xffffffff


	//   ....[4]....
        /*0050*/ 	.word	0xffffffff


	//   ....[5]....
        /*0054*/ 	.word	0xffffffff


	//   ....[6]....
        /*0058*/ 	.word	0xffffffff


	//   ....[7]....
        /*005c*/ 	.word	0xffffffff


	//----- nvinfo : EIATTR_COOP_GROUP_INSTR_OFFSETS
	.align		4
.L_4447:
        /*0060*/ 	.byte	0x04, 0x28
        /*0062*/ 	.short	(.L_4449 - .L_4448)


	//   ....[0]....
.L_4448:
        /*0064*/ 	.word	0x0000cd50


	//   ....[1]....
        /*0068*/ 	.word	0x0000cd60


	//   ....[2]....
        /*006c*/ 	.word	0x0000cd70


	//   ....[3]....
        /*0070*/ 	.word	0x0000cd80


	//   ....[4]....
        /*0074*/ 	.word	0x000122e0


	//   ....[5]....
        /*0078*/ 	.word	0x000122f0


	//   ....[6]....
        /*007c*/ 	.word	0x00012300


	//   ....[7]....
        /*0080*/ 	.word	0x00012310


	//----- nvinfo : EIATTR_VRC_CTA_INIT_COUNT
	.align		4
.L_4449:
        /*0084*/ 	.byte	0x02, 0x4a
	.zero		1
	.zero		1


	//----- nvinfo : EIATTR_SYSCALL_OFFSETS
	.align		4
        /*0088*/ 	.byte	0x04, 0x46
        /*008a*/ 	.short	(.L_4451 - .L_4450)


	//   ....[0]....
.L_4450:
        /*008c*/ 	.word	0x000014a0


	//   ....[1]....
        /*0090*/ 	.word	0x00012700


	//   ....[2]....
        /*0094*/ 	.word	0x00012830


	//   ....[3]....
        /*0098*/ 	.word	0x00012af0


	//   ....[4]....
        /*009c*/ 	.word	0x00012c20


	//   ....[5]....
        /*00a0*/ 	.word	0x00013080


	//   ....[6]....
        /*00a4*/ 	.word	0x000131b0


	//   ....[7]....
        /*00a8*/ 	.word	0x00013470


	//   ....[8]....
        /*00ac*/ 	.word	0x000135a0


	//----- nvinfo : EIATTR_EXIT_INSTR_OFFSETS
	.align		4
.L_4451:
        /*00b0*/ 	.byte	0x04, 0x1c
        /*00b2*/ 	.short	(.L_4453 - .L_4452)


	//   ....[0]....
.L_4452:
        /*00b4*/ 	.word	0x00011910


	//   ....[1]....
        /*00b8*/ 	.word	0x00012410


	//   ....[2]....
        /*00bc*/ 	.word	0x000125d0


	//   ....[3]....
        /*00c0*/ 	.word	0x000128a0


	//   ....[4]....
        /*00c4*/ 	.word	0x00012cc0


	//   ....[5]....
        /*00c8*/ 	.word	0x00012cf0


	//   ....[6]....
        /*00cc*/ 	.word	0x00012d20


	//   ....[7]....
        /*00d0*/ 	.word	0x00012d60


	//   ....[8]....
        /*00d4*/ 	.word	0x00012da0


	//   ....[9]....
        /*00d8*/ 	.word	0x00012f50


	//   ....[10]....
        /*00dc*/ 	.word	0x00013220


	//   ....[11]....
        /*00e0*/ 	.word	0x00013640


	//   ....[12]....
        /*00e4*/ 	.word	0x00013670


	//----- nvinfo : EIATTR_MAX_THREADS
	.align		4
.L_4453:
        /*00e8*/ 	.byte	0x04, 0x05
        /*00ea*/ 	.short	(.L_4455 - .L_4454)
.L_4454:
        /*00ec*/ 	.word	0x00000100
        /*00f0*/ 	.word	0x00000001
        /*00f4*/ 	.word	0x00000001


	//----- nvinfo : EIATTR_CRS_STACK_SIZE
	.align		4
.L_4455:
        /*00f8*/ 	.byte	0x04, 0x1e
        /*00fa*/ 	.short	(.L_4457 - .L_4456)
.L_4456:
        /*00fc*/ 	.word	0x00000000


	//----- nvinfo : EIATTR_CBANK_PARAM_SIZE
	.align		4
.L_4457:
        /*0100*/ 	.byte	0x03, 0x19
        /*0102*/ 	.short	0x0420


	//----- nvinfo : EIATTR_PARAM_CBANK
	.align		4
        /*0104*/ 	.byte	0x04, 0x0a
        /*0106*/ 	.short	(.L_4459 - .L_4458)
	.align		4
.L_4458:
        /*0108*/ 	.word	index@(.nv.constant0._ZN2at6native13reduce_kernelILi256ELi2ENS0_8ReduceOpIN3c107complexIfEENS0_14func_wrapper_tIS5_NS0_55_GLOBAL__N__0955718d_22_SparseCsrTensorMath_cu_868dd54514ReductionMulOpIS5_EEEEjS5_Li4ELi4EEEEEvT1_)
        /*010c*/ 	.short	0x0380
        /*010e*/ 	.short	0x0420


	//----- nvinfo : EIATTR_SW_WAR
	.align		4
.L_4459:
        /*0110*/ 	.byte	0x04, 0x36
        /*0112*/ 	.short	(.L_4461 - .L_4460)
.L_4460:
        /*0114*/ 	.word	0x00000008
.L_4461:


//--------------------- .nv.info._ZN2at6native13reduce_kernelILi128ELi4ENS0_8ReduceOpIN3c107complexIfEENS0_14func_wrapper_tIS5_NS0_55_GLOBAL__N__0955718d_22_SparseCsrTensorMath_cu_868dd54514ReductionMulOpIS5_EEEEjS5_Li4ELi4EEEEEvT1_ --------------------------
	.section	.nv.info._ZN2at6native13reduce_kernelILi128ELi4ENS0_8ReduceOpIN3c107complexIfEENS0_14func_wrapper_tIS5_NS0_55_GLOBAL__N__0955718d_22_SparseCsrTensorMath_cu_868dd54514ReductionMulOpIS5_EEEEjS5_Li4ELi4EEEEEvT1_,"",@"SHT_CUDA_INFO"
	.sectionflags	@""
	.align	4


	//----- nvinfo : EIATTR_CUDA_API_VERSION
	.align		4
        /*0000*/ 	.byte	0x04, 0x37
        /*0002*/ 	.short	(.L_4463 - .L_4462)
.L_4462:
        /*0004*/ 	.word	0x00000082


	//----- nvinfo : EIATTR_KPARAM_INFO
	.align		4
.L_4463:
        /*0008*/ 	.byte	0x04, 0x17
        /*000a*/ 	.short	(.L_4465 - .L_4464)
.L_4464:
        /*000c*/ 	.word	0x00000000
        /*0010*/ 	.short	0x0000
        /*0012*/ 	.short	0x0000
        /*0014*/ 	.byte	0x00, 0xf0, 0x81, 0x10


	//----- nvinfo : EIATTR_SPARSE_MMA_MASK
	.align		4
.L_4465:
        /*0018*/ 	.byte	0x03, 0x50
        /*001a*/ 	.short	0x0000


	//----- nvinfo : EIATTR_MAXREG_COUNT
	.align		4
        /*001c*/ 	.byte	0x03, 0x1b
        /*001e*/ 	.short	0x0080


	//----- nvinfo : EIATTR_NUM_BARRIERS
	.align		4
        /*0020*/ 	.byte	0x02, 0x4c
        /*0022*/ 	.byte	0x01
	.zero		1


	//----- nvinfo : EIATTR_EXTERNS
	.align		4
        /*0024*/ 	.byte	0x04, 0x0f
        /*0026*/ 	.short	(.L_4467 - .L_4466)


	//   ....[0]....
	.align		4
.L_4466:
        /*0028*/ 	.word	index@(__assertfail)


	//----- nvinfo : EIATTR_MERCURY_ISA_VERSION
	.align		4
.L_4467:
        /*002c*/ 	.byte	0x03, 0x5f
        /*002e*/ 	.short	0x0101


	//----- nvinfo : EIATTR_INT_WARP_WIDE_INSTR_OFFSETS
	.align		4
        /*0030*/ 	.byte	0x04, 0x31
        /*0032*/ 	.short	(.L_4469 - .L_4468)


	//   ....[0]....
.L_4468:
        /*0034*/ 	.word	0x00017670


	//   ....[1]....
        /*0038*/ 	.word	0x00017760


	//----- nvinfo : EIATTR_COOP_GROUP_MASK_REGIDS
	.align		4
.L_4469:
        /*003c*/ 	.byte	0x04, 0x29
        /*003e*/ 	.short	(.L_4471 - .L_4470)


	//   ....[0]....
.L_4470:
        /*0040*/ 	.word	0xffffffff


	//   ....[1]....
        /*0044*/ 	.word	0xffffffff


	//   ....[2]....
        /*0048*/ 	.word	0xffffffff


	//   ....[3]....
        /*004c*/ 	.word	0xffffffff


	//   ....[4]....
        /*0050*/ 	.word	0xffffffff


	//   ....[5]....
        /*0054*/ 	.word	0xffffffff


	//   ....[6]....
        /*0058*/ 	.word	0xffffffff


	//   ....[7]....
        /*005c*/ 	.word	0xffffffff


	//   ....[8]....
        /*0060*/ 	.word	0xffffffff


	//   ....[9]....
        /*0064*/ 	.word	0xffffffff


	//   ....[10]....
        /*0068*/ 	.word	0xffffffff


	//   ....[11]....
        /*006c*/ 	.word	0xffffffff


	//   ....[12]....
        /*0070*/ 	.word	0xffffffff


	//   ....[13]....
        /*0074*/ 	.word	0xffffffff


	//   ....[14]....
        /*0078*/ 	.word	0xffffffff


	//   ....[15]....
        /*007c*/ 	.word	0xffffffff


	//----- nvinfo : EIATTR_COOP_GROUP_INSTR_OFFSETS
	.align		4
.L_4471:
        /*0080*/ 	.byte	0x04, 0x28
        /*0082*/ 	.short	(.L_4473 - .L_4472)


	//   ....[0]....
.L_4472:
        /*0084*/ 	.word	0x0000e630


	//   ....[1]....
        /*0088*/ 	.word	0x0000e640


	//   ....[2]....
        /*008c*/ 	.word	0x0000e650


	//   ....[3]....
        /*0090*/ 	.word	0x0000e660


	//   ....[4]....
        /*0094*/ 	.word	0x0000e670


	//   ....[5]....
        /*0098*/ 	.word	0x0000e680


	//   ....[6]....
        /*009c*/ 	.word	0x0000e690


	//   ....[7]....
        /*00a0*/ 	.word	0x0000e6b0


	//   ....[8]....
        /*00a4*/ 	.word	0x000185d0


	//   ....[9]....
        /*00a8*/ 	.word	0x000185e0


	//   ....[10]....
        /*00ac*/ 	.word	0x000185f0


	//   ....[11]....
        /*00b0*/ 	.word	0x00018600


	//   ....[12]....
        /*00b4*/ 	.word	0x00018610


	//   ....[13]....
        /*00b8*/ 	.word	0x00018620


	//   ....[14]....
        /*00bc*/ 	.word	0x00018630


	//   ....[15]....
        /*00c0*/ 	.word	0x00018650


	//----- nvinfo : EIATTR_VRC_CTA_INIT_COUNT
	.align		4
.L_4473:
        /*00c4*/ 	.byte	0x02, 0x4a
	.zero		1
	.zero		1


	//----- nvinfo : EIATTR_SYSCALL_OFFSETS
	.align		4
        /*00c8*/ 	.byte	0x04, 0x46
        /*00ca*/ 	.short	(.L_4475 - .L_4474)


	//   ....[0]....
.L_4474:
        /*00cc*/ 	.word	0x000014c0


	//   ....[1]....
        /*00d0*/ 	.word	0x00018c10


	//   ....[2]....
        /*00d4*/ 	.word	0x00018d60


	//   ....[3]....
        /*00d8*/ 	.word	0x00018ef0


	//   ....[4]....
        /*00dc*/ 	.word	0x00019020


	//   ....[5]....
        /*00e0*/ 	.word	0x000193c0


	//   ....[6]....
        /*00e4*/ 	.word	0x00019510


	//   ....[7]....
        /*00e8*/ 	.word	0x000196d0


	//   ....[8]....
        /*00ec*/ 	.word	0x00019800


	//   ....[9]....
        /*00f0*/ 	.word	0x00019d90


	//   ....[10]....
        /*00f4*/ 	.word	0x00019ec0


	//   ....[11]....
        /*00f8*/ 	.word	0x0001a050


	//   ....[12]....
        /*00fc*/ 	.word	0x0001a180


	//   ....[13]....
        /*0100*/ 	.word	0x0001a520


	//   ....[14]....
        /*0104*/ 	.word	0x0001a650


	//   ....[15]....
        /*0108*/ 	.word	0x0001a810


	//   ....[16]....
        /*010c*/ 	.word	0x0001a940


	//----- nvinfo : EIATTR_EXIT_INSTR_OFFSETS
	.align		4
.L_4475:
        /*0110*/ 	.byte	0x04, 0x1c
        /*0112*/ 	.short	(.L_4477 - .L_4476)


	//   ....[0]....
.L_4476:
        /*0114*/ 	.word	0x00017820


	//   ....[1]....
        /*0118*/ 	.word	0x00018800


	//   ....[2]....
        /*011c*/ 	.word	0x00018ae0


	//   ....[3]....
        /*0120*/ 	.word	0x000190b0


	//   ....[4]....
        /*0124*/ 	.word	0x00019890


	//   ....[5]....
        /*0128*/ 	.word	0x000198e0


	//   ....[6]....
        /*012c*/ 	.word	0x00019910


	//   ....[7]....
        /*0130*/ 	.word	0x00019950


	//   ....[8]....
        /*0134*/ 	.word	0x00019990


	//   ....[9]....
        /*0138*/ 	.word	0x00019c60


	//   ....[10]....
        /*013c*/ 	.word	0x0001a210


	//   ....[11]....
        /*0140*/ 	.word	0x0001a9d0


	//   ....[12]....
        /*0144*/ 	.word	0x0001aa20


	//----- nvinfo : EIATTR_MAX_THREADS
	.align		4
.L_4477:
        /*0148*/ 	.byte	0x04, 0x05
        /*014a*/ 	.short	(.L_4479 - .L_4478)
.L_4478:
        /*014c*/ 	.word	0x00000080
        /*0150*/ 	.word	0x00000001
        /*0154*/ 	.word	0x00000001


	//----- nvinfo : EIATTR_CRS_STACK_SIZE
	.align		4
.L_4479:
        /*0158*/ 	.byte	0x04, 0x1e
        /*015a*/ 	.short	(.L_4481 - .L_4480)
.L_4480:
        /*015c*/ 	.word	0x00000000


	//----- nvinfo : EIATTR_CBANK_PARAM_SIZE
	.align		4
.L_4481:
        /*0160*/ 	.byte	0x03, 0x19
        /*0162*/ 	.short	0x0420


	//----- nvinfo : EIATTR_PARAM_CBANK
	.align		4
        /*0164*/ 	.byte	0x04, 0x0a
        /*0166*/ 	.short	(.L_4483 - .L_4482)
	.align		4
.L_4482:
        /*0168*/ 	.word	index@(.nv.constant0._ZN2at6native13reduce_kernelILi128ELi4ENS0_8ReduceOpIN3c107complexIfEENS0_14func_wrapper_tIS5_NS0_55_GLOBAL__N__0955718d_22_SparseCsrTensorMath_cu_868dd54514ReductionMulOpIS5_EEEEjS5_Li4ELi4EEEEEvT1_)
        /*016c*/ 	.short	0x0380
        /*016e*/ 	.short	0x0420


	//----- nvinfo : EIATTR_SW_WAR
	.align		4
.L_4483:
        /*0170*/ 	.byte	0x04, 0x36
        /*0172*/ 	.short	(.L_4485 - .L_4484)
.L_4484:
        /*0174*/ 	.word	0x00000008
.L_4485:


//--------------------- .nv.info._ZN2at6native13reduce_kernelILi256ELi1ENS0_8ReduceOpIN3c107complexIdEENS0_14func_wrapper_tIS5_NS0_55_GLOBAL__N__0955718d_22_SparseCsrTensorMath_cu_868dd54514ReductionMulOpIS5_EEEEjS5_Li4ELi4EEEEEvT1_ --------------------------
	.section	.nv.info._ZN2at6native13reduce_kernelILi256ELi1ENS0_8ReduceOpIN3c107complexIdEENS0_14func_wrapper_tIS5_NS0_55_GLOBAL__N__0955718d_22_SparseCsrTensorMath_cu_868dd54514ReductionMulOpIS5_EEEEjS5_Li4ELi4EEEEEvT1_,"",@"SHT_CUDA_INFO"
	.sectionflags	@""
	.align	4


	//----- nvinfo : EIATTR_CUDA_API_VERSION
	.align		4
        /*0000*/ 	.byte	0x04, 0x37
        /*0002*/ 	.short	(.L_4487 - .L_4486)
.L_4486:
        /*0004*/ 	.word	0x00000082


	//----- nvinfo : EIATTR_KPARAM_INFO
	.align		4
.L_4487:
        /*0008*/ 	.byte	0x04, 0x17
        /*000a*/ 	.short	(.L_4489 - .L_4488)
.L_4488:
        /*000c*/ 	.word	0x00000000
        /*0010*/ 	.short	0x0000
        /*0012*/ 	.short	0x0000
        /*0014*/ 	.byte	0x00, 0xf0, 0xc1, 0x10


	//----- nvinfo : EIATTR_SPARSE_MMA_MASK
	.align		4
.L_4489:
        /*0018*/ 	.byte	0x03, 0x50
        /*001a*/ 	.short	0x0000


	//----- nvinfo : EIATTR_MAXREG_COUNT
	.align		4
        /*001c*/ 	.byte	0x03, 0x1b
        /*001e*/ 	.short	0x0040


	//----- nvinfo : EIATTR_NUM_BARRIERS
	.align		4
        /*0020*/ 	.byte	0x02, 0x4c
        /*0022*/ 	.byte	0x01
	.zero		1


	//----- nvinfo : EIATTR_EXTERNS
	.align		4
        /*0024*/ 	.byte	0x04, 0x0f
        /*0026*/ 	.short	(.L_4491 - .L_4490)


	//   ....[0]....
	.align		4
.L_4490:
        /*0028*/ 	.word	index@(__assertfail)


	//----- nvinfo : EIATTR_MERCURY_ISA_VERSION
	.align		4
.L_4491:
        /*002c*/ 	.byte	0x03, 0x5f
        /*002e*/ 	.short	0x0101


	//----- nvinfo : EIATTR_INT_WARP_WIDE_INSTR_OFFSETS
	.align		4
        /*0030*/ 	.byte	0x04, 0x31
        /*0032*/ 	.short	(.L_4493 - .L_4492)


	//   ....[0]....
.L_4492:
        /*0034*/ 	.word	0x00011070


	//   ....[1]....
        /*0038*/ 	.word	0x00011160


	//----- nvinfo : EIATTR_COOP_GROUP_MASK_REGIDS
	.align		4
.L_4493:
        /*003c*/ 	.byte	0x04, 0x29
        /*003e*/ 	.short	(.L_4495 - .L_4494)


	//   ....[0]....
.L_4494:
        /*0040*/ 	.word	0xffffffff


	//   ....[1]....
        /*0044*/ 	.word	0xffffffff


	//   ....[2]....
        /*0048*/ 	.word	0xffffffff


	//   ....[3]....
        /*004c*/ 	.word	0xffffffff


	//   ....[4]....
        /*0050*/ 	.word	0xffffffff


	//   ....[5]....
        /*0054*/ 	.word	0xffffffff


	//   ....[6]....
        /*0058*/ 	.word	0xffffffff


	//   ....[7]....
        /*005c*/ 	.word	0xffffffff


	//----- nvinfo : EIATTR_COOP_GROUP_INSTR_OFFSETS
	.align		4
.L_4495:
        /*0060*/ 	.byte	0x04, 0x28
        /*0062*/ 	.short	(.L_4497 - .L_4496)


	//   ....[0]....
.L_4496:
        /*0064*/ 	.word	0x0000e830


	//   ....[1]....
        /*0068*/ 	.word	0x0000e840


	//   ....[2]....
        /*006c*/ 	.word	0x0000e8b0


	//   ....[3]....
        /*0070*/ 	.word	0x0000e8c0


	//   ....[4]....
        /*0074*/ 	.word	0x00011db0


	//   ....[5]....
        /*0078*/ 	.word	0x00011dc0


	//   ....[6]....
        /*007c*/ 	.word	0x00011e30


	//   ....[7]....
        /*0080*/ 	.word	0x00011e40


	//----- nvinfo : EIATTR_VRC_CTA_INIT_COUNT
	.align		4
.L_4497:
        /*0084*/ 	.byte	0x02, 0x4a
	.zero		1
	.zero		1


	//----- nvinfo : EIATTR_SYSCALL_OFFSETS
	.align		4
        /*0088*/ 	.byte	0x04, 0x46
        /*008a*/ 	.short	(.L_4499 - .L_4498)


	//   ....[0]....
.L_4498:
        /*008c*/ 	.word	0x00012260


	//   ....[1]....
        /*0090*/ 	.word	0x000125d0


	//   ....[2]....
        /*0094*/ 	.word	0x00012a30


	//   ....[3]....
        /*0098*/ 	.word	0x00012d80


	//----- nvinfo : EIATTR_EXIT_INSTR_OFFSETS
	.align		4
.L_4499:
        /*009c*/ 	.byte	0x04, 0x1c
        /*009e*/ 	.short	(.L_4501 - .L_4500)


	//   ....[0]....
.L_4500:
        /*00a0*/ 	.word	0x00011200


	//   ....[1]....
        /*00a4*/ 	.word	0x00011f50


	//   ....[2]....
        /*00a8*/ 	.word	0x000122d0


	//   ....[3]....
        /*00ac*/ 	.word	0x00012310


	//   ....[4]....
        /*00b0*/ 	.word	0x00012640


	//   ....[5]....
        /*00b4*/ 	.word	0x00012680


	//   ....[6]....
        /*00b8*/ 	.word	0x000126b0


	//   ....[7]....
        /*00bc*/ 	.word	0x000126f0


	//   ....[8]....
        /*00c0*/ 	.word	0x00012730


	//   ....[9]....
        /*00c4*/ 	.word	0x00012aa0


	//   ....[10]....
        /*00c8*/ 	.word	0x00012ae0


	//   ....[11]....
        /*00cc*/ 	.word	0x00012df0


	//   ....[12]....
        /*00d0*/ 	.word	0x00012e30


	//----- nvinfo : EIATTR_MAX_THREADS
	.align		4
.L_4501:
        /*00d4*/ 	.byte	0x04, 0x05
        /*00d6*/ 	.short	(.L_4503 - .L_4502)
.L_4502:
        /*00d8*/ 	.word	0x00000100
        /*00dc*/ 	.word	0x00000001
        /*00e0*/ 	.word	0x00000001


	//----- nvinfo : EIATTR_CRS_STACK_SIZE
	.align		4
.L_4503:
        /*00e4*/ 	.byte	0x04, 0x1e
        /*00e6*/ 	.short	(.L_4505 - .L_4504)
.L_4504:
        /*00e8*/ 	.word	0x00000000


	//----- nvinfo : EIATTR_CBANK_PARAM_SIZE
	.align		4
.L_4505:
        /*00ec*/ 	.byte	0x03, 0x19
        /*00ee*/ 	.short	0x0430


	//----- nvinfo : EIATTR_PARAM_CBANK
	.align		4
        /*00f0*/ 	.byte	0x04, 0x0a
        /*00f2*/ 	.short	(.L_4507 - .L_4506)
	.align		4
.L_4506:
        /*00f4*/ 	.word	index@(.nv.constant0._ZN2at6native13reduce_kernelILi256ELi1ENS0_8ReduceOpIN3c107complexIdEENS0_14func_wrapper_tIS5_NS0_55_GLOBAL__N__0955718d_22_SparseCsrTensorMath_cu_868dd54514ReductionMulOpIS5_EEEEjS5_Li4ELi4EEEEEvT1_)
        /*00f8*/ 	.short	0x0380
        /*00fa*/ 	.short	0x0430


	//----- nvinfo : EIATTR_SW_WAR
	.align		4
.L_4507:
        /*00fc*/ 	.byte	0x04, 0x36
        /*00fe*/ 	.short	(.L_4509 - .L_4508)
.L_4508:
        /*0100*/ 	.word	0x00000008
.L_4509:


//--------------------- .nv.info._ZN2at6native13reduce_kernelILi128ELi2ENS0_8ReduceOpIN3c107complexIdEENS0_14func_wrapper_tIS5_NS0_55_GLOBAL__N__0955718d_22_SparseCsrTensorMath_cu_868dd54514ReductionMulOpIS5_EEEEjS5_Li4ELi4EEEEEvT1_ --------------------------
	.section	.nv.info._ZN2at6native13reduce_kernelILi128ELi2ENS0_8ReduceOpIN3c107complexIdEENS0_14func_wrapper_tIS5_NS0_55_GLOBAL__N__0955718d_22_SparseCsrTensorMath_cu_868dd54514ReductionMulOpIS5_EEEEjS5_Li4ELi4EEEEEvT1_,"",@"SHT_CUDA_INFO"
	.sectionflags	@""
	.align	4


	//----- nvinfo : EIATTR_CUDA_API_VERSION
	.align		4
        /*0000*/ 	.byte	0x04, 0x37
        /*0002*/ 	.short	(.L_4511 - .L_4510)
.L_4510:
        /*0004*/ 	.word	0x00000082


	//----- nvinfo : EIATTR_KPARAM_INFO
	.align		4
.L_4511:
        /*0008*/ 	.byte	0x04, 0x17
        /*000a*/ 	.short	(.L_4513 - .L_4512)
.L_4512:
        /*000c*/ 	.word	0x00000000
        /*0010*/ 	.short	0x0000
        /*0012*/ 	.short	0x0000
        /*0014*/ 	.byte	0x00, 0xf0, 0xc1, 0x10


	//----- nvinfo : EIATTR_SPARSE_MMA_MASK
	.align		4
.L_4513:
        /*0018*/ 	.byte	0x03, 0x50
        /*001a*/ 	.short	0x0000


	//----- nvinfo : EIATTR_MAXREG_COUNT
	.align		4
        /*001c*/ 	.byte	0x03, 0x1b
        /*001e*/ 	.short	0x0080


	//----- nvinfo : EIATTR_NUM_BARRIERS
	.align		4
        /*0020*/ 	.byte	0x02, 0x4c
        /*0022*/ 	.byte	0x01
	.zero		1


	//----- nvinfo : EIATTR_EXTERNS
	.align		4
        /*0024*/ 	.byte	0x04, 0x0f
        /*0026*/ 	.short	(.L_4515 - .L_4514)


	//   ....[0]....
	.align		4
.L_4514:
        /*0028*/ 	.word	index@(__assertfail)


	//----- nvinfo : EIATTR_MERCURY_ISA_VERSION
	.align		4
.L_4515:
        /*002c*/ 	.byte	0x03, 0x5f
        /*002e*/ 	.short	0x0101


	//----- nvinfo : EIATTR_INT_WARP_WIDE_INSTR_OFFSETS
	.align		4
        /*0030*/ 	.byte	0x04, 0x31
        /*0032*/ 	.short	(.L_4517 - .L_4516)


	//   ....[0]....
.L_4516:
        /*0034*/ 	.word	0x00017140


	//   ....[1]....
        /*0038*/ 	.word	0x00017230


	//----- nvinfo : EIATTR_COOP_GROUP_MASK_REGIDS
	.align		4
.L_4517:
        /*003c*/ 	.byte	0x04, 0x29
        /*003e*/ 	.short	(.L_4519 - .L_4518)


	//   ....[0]....
.L_4518:
        /*0040*/ 	.word	0xffffffff


	//   ....[1]....
        /*0044*/ 	.word	0xffffffff


	//   ....[2]....
        /*0048*/ 	.word	0xffffffff


	//   ....[3]....
        /*004c*/ 	.word	0xffffffff


	//   ....[4]....
        /*0050*/ 	.word	0xffffffff


	//   ....[5]....
        /*0054*/ 	.word	0xffffffff


	//   ....[6]....
        /*0058*/ 	.word	0xffffffff


	//   ....[7]....
        /*005c*/ 	.word	0xffffffff


	//   ....[8]....
        /*0060*/ 	.word	0xffffffff


	//   ....[9]....
        /*0064*/ 	.word	0xffffffff


	//   ....[10]....
        /*0068*/ 	.word	0xffffffff


	//   ....[11]....
        /*006c*/ 	.word	0xffffffff


	//   ....[12]....
        /*0070*/ 	.word	0xffffffff


	//   ....[13]....
        /*0074*/ 	.word	0xffffffff


	//   ....[14]....
        /*0078*/ 	.word	0xffffffff


	//   ....[15]....
        /*007c*/ 	.word	0xffffffff


	//----- nvinfo : EIATTR_COOP_GROUP_INSTR_OFFSETS
	.align		4
.L_4519:
        /*0080*/ 	.byte	0x04, 0x28
        /*0082*/ 	.short	(.L_4521 - .L_4520)


	//   ....[0]....
.L_4520:
        /*0084*/ 	.word	0x000124d0


	//   ....[1]....
        /*0088*/ 	.word	0x000124e0


	//   ....[2]....
        /*008c*/ 	.word	0x000124f0


	//   ....[3]....
        /*0090*/ 	.word	0x00012500


	//   ....[4]....
        /*0094*/ 	.word	0x00012510


	//   ....[5]....
        /*0098*/ 	.word	0x00012520


	//   ....[6]....
        /*009c*/ 	.word	0x000125e0


	//   ....[7]....
        /*00a0*/ 	.word	0x000125f0


	//   ....[8]....
        /*00a4*/ 	.word	0x000185c0


	//   ....[9]....
        /*00a8*/ 	.word	0x000185d0


	//   ....[10]....
        /*00ac*/ 	.word	0x000185e0


	//   ....[11]....
        /*00b0*/ 	.word	0x000185f0


	//   ....[12]....
        /*00b4*/ 	.word	0x00018600


	//   ....[13]....
        /*00b8*/ 	.word	0x00018610


	//   ....[14]....
        /*00bc*/ 	.word	0x000186d0


	//   ....[15]....
        /*00c0*/ 	.word	0x000186e0


	//----- nvinfo : EIATTR_VRC_CTA_INIT_COUNT
	.align		4
.L_4521:
        /*00c4*/ 	.byte	0x02, 0x4a
	.zero		1
	.zero		1


	//----- nvinfo : EIATTR_SYSCALL_OFFSETS
	.align		4
        /*00c8*/ 	.byte	0x04, 0x46
        /*00ca*/ 	.short	(.L_4523 - .L_4522)


	//   ....[0]....
.L_4522:
        /*00cc*/ 	.word	0x000014c0


	//   ....[1]....
        /*00d0*/ 	.word	0x00018e00


	//   ....[2]....
        /*00d4*/ 	.word	0x00018f70


	//   ....[3]....
        /*00d8*/ 	.word	0x00019430


	//   ....[4]....
        /*00dc*/ 	.word	0x000195a0


	//   ....[5]....
        /*00e0*/ 	.word	0x00019c50


	//   ....[6]....
        /*00e4*/ 	.word	0x00019dc0


	//   ....[7]....
        /*00e8*/ 	.word	0x0001a280


	//   ....[8]....
        /*00ec*/ 	.word	0x0001a3f0


	//----- nvinfo : EIATTR_EXIT_INSTR_OFFSETS
	.align		4
.L_4523:
        /*00f0*/ 	.byte	0x04, 0x1c
        /*00f2*/ 	.short	(.L_4525 - .L_4524)


	//   ....[0]....
.L_4524:
        /*00f4*/ 	.word	0x000172f0


	//   ....[1]....
        /*00f8*/ 	.word	0x00018920


	//   ....[2]....
        /*00fc*/ 	.word	0x00018cd0


	//   ....[3]....
        /*0100*/ 	.word	0x00019000


	//   ....[4]....
        /*0104*/ 	.word	0x00019660


	//   ....[5]....
        /*0108*/ 	.word	0x000196b0


	//   ....[6]....
        /*010c*/ 	.word	0x000196e0


	//   ....[7]....
        /*0110*/ 	.word	0x00019720


	//   ....[8]....
        /*0114*/ 	.word	0x00019760


	//   ....[9]....
        /*0118*/ 	.word	0x00019b20


	//   ....[10]....
        /*011c*/ 	.word	0x00019e50


	//   ....[11]....
        /*0120*/ 	.word	0x0001a4b0


	//   ....[12]....
        /*0124*/ 	.word	0x0001a500


	//----- nvinfo : EIATTR_MAX_THREADS
	.align		4
.L_4525:
        /*0128*/ 	.byte	0x04, 0x05
        /*012a*/ 	.short	(.L_4527 - .L_4526)
.L_4526:
        /*012c*/ 	.word	0x00000080
        /*0130*/ 	.word	0x00000001
        /*0134*/ 	.word	0x00000001


	//----- nvinfo : EIATTR_CRS_STACK_SIZE
	.align		4
.L_4527:
        /*0138*/ 	.byte	0x04, 0x1e
        /*013a*/ 	.short	(.L_4529 - .L_4528)
.L_4528:
        /*013c*/ 	.word	0x00000000


	//----- nvinfo : EIATTR_CBANK_PARAM_SIZE
	.align		4
.L_4529:
        /*0140*/ 	.byte	0x03, 0x19
        /*0142*/ 	.short	0x0430


	//----- nvinfo : EIATTR_PARAM_CBANK
	.align		4
        /*0144*/ 	.byte	0x04, 0x0a
        /*0146*/ 	.short	(.L_4531 - .L_4530)
	.align		4
.L_4530:
        /*0148*/ 	.word	index@(.nv.constant0._ZN2at6native13reduce_kernelILi128ELi2ENS0_8ReduceOpIN3c107complexIdEENS0_14func_wrapper_tIS5_NS0_55_GLOBAL__N__0955718d_22_SparseCsrTensorMath_cu_868dd54514ReductionMulOpIS5_EEEEjS5_Li4ELi4EEEEEvT1_)
        /*014c*/ 	.short	0x0380
        /*014e*/ 	.short	0x0430


	//----- nvinfo : EIATTR_SW_WAR
	.align		4
.L_4531:
        /*0150*/ 	.byte	0x04, 0x36
        /*0152*/ 	.short	(.L_4533 - .L_4532)
.L_4532:
        /*0154*/ 	.word	0x00000008
.L_4533:


//--------------------- .nv.info._ZN2at6native13reduce_kernelILi64ELi4ENS0_8ReduceOpIN3c107complexIdEENS0_14func_wrapper_tIS5_NS0_55_GLOBAL__N__0955718d_22_SparseCsrTensorMath_cu_868dd54514ReductionMulOpIS5_EEEEjS5_Li4ELi4EEEEEvT1_ --------------------------
	.section	.nv.info._ZN2at6native13reduce_kernelILi64ELi4ENS0_8ReduceOpIN3c107complexIdEENS0_14func_wrapper_tIS5_NS0_55_GLOBAL__N__0955718d_22_SparseCsrTensorMath_cu_868dd54514ReductionMulOpIS5_EEEEjS5_Li4ELi4EEEEEvT1_,"",@"SHT_CUDA_INFO"
	.sectionflags	@""
	.align	4


	//----- nvinfo : EIATTR_CUDA_API_VERSION
	.align		4
        /*0000*/ 	.byte	0x04, 0x37
        /*0002*/ 	.short	(.L_4535 - .L_4534)
.L_4534:
        /*0004*/ 	.word	0x00000082


	//----- nvinfo : EIATTR_KPARAM_INFO
	.align		4
.L_4535:
        /*0008*/ 	.byte	0x04, 0x17
        /*000a*/ 	.short	(.L_4537 - .L_4536)
.L_4536:
        /*000c*/ 	.word	0x00000000
        /*0010*/ 	.short	0x0000
        /*0012*/ 	.short	0x0000
        /*0014*/ 	.byte	0x00, 0xf0, 0xc1, 0x10


	//----- nvinfo : EIATTR_SPARSE_MMA_MASK
	.align		4
.L_4537:
        /*0018*/ 	.byte	0x03, 0x50
        /*001a*/ 	.short	0x0000


	//----- nvinfo : EIATTR_MAXREG_COUNT
	.align		4
        /*001c*/ 	.byte	0x03, 0x1b
        /*001e*/ 	.short	0x00ff


	//----- nvinfo : EIATTR_NUM_BARRIERS
	.align		4
        /*0020*/ 	.byte	0x02, 0x4c
        /*0022*/ 	.byte	0x01
	.zero		1


	//----- nvinfo : EIATTR_EXTERNS
	.align		4
        /*0024*/ 	.byte	0x04, 0x0f
        /*0026*/ 	.short	(.L_4539 - .L_4538)


	//   ....[0]....
	.align		4
.L_4538:
        /*0028*/ 	.word	index@(__assertfail)


	//----- nvinfo : EIATTR_MERCURY_ISA_VERSION
	.align		4
.L_4539:
        /*002c*/ 	.byte	0x03, 0x5f
        /*002e*/ 	.short	0x0101


	//----- nvinfo : EIATTR_INT_WARP_WIDE_INSTR_OFFSETS
	.align		4
        /*0030*/ 	.byte	0x04, 0x31
        /*0032*/ 	.short	(.L_4541 - .L_4540)


	//   ....[0]....
.L_4540:
        /*0034*/ 	.word	0x000224c0


	//   ....[1]....
        /*0038*/ 	.word	0x000225b0


	//----- nvinfo : EIATTR_COOP_GROUP_MASK_REGIDS
	.align		4
.L_4541:
        /*003c*/ 	.byte	0x04, 0x29
        /*003e*/ 	.short	(.L_4543 - .L_4542)


	//   ....[0]....
.L_4542:
        /*0040*/ 	.word	0xffffffff


	//   ....[1]....
        /*0044*/ 	.word	0xffffffff


	//   ....[2]....
        /*0048*/ 	.word	0xffffffff


	//   ....[3]....
        /*004c*/ 	.word	0xffffffff


	//   ....[4]....
        /*0050*/ 	.word	0xffffffff


	//   ....[5]....
        /*0054*/ 	.word	0xffffffff


	//   ....[6]....
        /*0058*/ 	.word	0xffffffff


	//   ....[7]....
        /*005c*/ 	.word	0xffffffff


	//   ....[8]....
        /*0060*/ 	.word	0xffffffff


	//   ....[9]....
        /*0064*/ 	.word	0xffffffff


	//   ....[10]....
        /*0068*/ 	.word	0xffffffff


	//   ....[11]....
        /*006c*/ 	.word	0xffffffff


	//   ....[12]....
        /*0070*/ 	.word	0xffffffff


	//   ....[13]....
        /*0074*/ 	.word	0xffffffff


	//   ....[14]....
        /*0078*/ 	.word	0xffffffff


	//   ....[15]....
        /*007c*/ 	.word	0xffffffff


	//   ....[16]....
        /*0080*/ 	.word	0xffffffff


	//   ....[17]....
        /*0084*/ 	.word	0xffffffff


	//   ....[18]....
        /*0088*/ 	.word	0xffffffff


	//   ....[19]....
        /*008c*/ 	.word	0xffffffff


	//   ....[20]....
        /*0090*/ 	.word	0xffffffff


	//   ....[21]....
        /*0094*/ 	.word	0xffffffff


	//   ....[22]....
        /*0098*/ 	.word	0xffffffff


	//   ....[23]....
        /*009c*/ 	.word	0xffffffff


	//   ....[24]....
        /*00a0*/ 	.word	0xffffffff


	//   ....[25]....
        /*00a4*/ 	.word	0xffffffff


	//   ....[26]....
        /*00a8*/ 	.word	0xffffffff


	//   ....[27]....
        /*00ac*/ 	.word	0xffffffff


	//   ....[28]....
        /*00b0*/ 	.word	0xffffffff


	//   ....[29]....
        /*00b4*/ 	.word	0xffffffff


	//   ....[30]....
        /*00b8*/ 	.word	0xffffffff


	//   ....[31]....
        /*00bc*/ 	.word	0xffffffff


	//----- nvinfo : EIATTR_COOP_GROUP_INSTR_OFFSETS
	.align		4
.L_4543:
        /*00c0*/ 	.byte	0x04, 0x28
        /*00c2*/ 	.short	(.L_4545 - .L_4544)


	//   ....[0]....
.L_4544:
        /*00c4*/ 	.word	0x00019010


	//   ....[1]....
        /*00c8*/ 	.word	0x00019020


	//   ....[2]....
        /*00cc*/ 	.word	0x00019030


	//   ....[3]....
        /*00d0*/ 	.word	0x00019040


	//   ....[4]....
        /*00d4*/ 	.word	0x00019050


	//   ....[5]....
        /*00d8*/ 	.word	0x00019060


	//   ....[6]....
        /*00dc*/ 	.word	0x00019070


	//   ....[7]....
        /*00e0*/ 	.word	0x00019090


	//   ....[8]....
        /*00e4*/ 	.word	0x000190a0


	//   ....[9]....
        /*00e8*/ 	.word	0x000190b0


	//   ....[10]....
        /*00ec*/ 	.word	0x00019150


	//   ....[11]....
        /*00f0*/ 	.word	0x00019160


	//   ....[12]....
        /*00f4*/ 	.word	0x00019250


	//   ....[13]....
        /*00f8*/ 	.word	0x00019260


	//   ....[14]....
        /*00fc*/ 	.word	0x00019350


	//   ....[15]....
        /*0100*/ 	.word	0x00019360


	//   ....[16]....
        /*0104*/ 	.word	0x00024620


	//   ....[17]....
        /*0108*/ 	.word	0x00024630


	//   ....[18]....
        /*010c*/ 	.word	0x00024640


	//   ....[19]....
        /*0110*/ 	.word	0x00024650


	//   ....[20]....
        /*0114*/ 	.word	0x00024660


	//   ....[21]....
        /*0118*/ 	.word	0x00024670


	//   ....[22]....
        /*011c*/ 	.word	0x00024680


	//   ....[23]....
        /*0120*/ 	.word	0x000246a0


	//   ....[24]....
        /*0124*/ 	.word	0x000246b0


	//   ....[25]....
        /*0128*/ 	.word	0x000246c0


	//   ....[26]....
        /*012c*/ 	.word	0x00024760


	//   ....[27]....
        /*0130*/ 	.word	0x00024770


	//   ....[28]....
        /*0134*/ 	.word	0x00024860


	//   ....[29]....
        /*0138*/ 	.word	0x00024870


	//   ....[30]....
        /*013c*/ 	.word	0x00024960


	//   ....[31]....
        /*0140*/ 	.word	0x00024970


	//----- nvinfo : EIATTR_VRC_CTA_INIT_COUNT
	.align		4
.L_4545:
        /*0144*/ 	.byte	0x02, 0x4a
	.zero		1
	.zero		1


	//----- nvinfo : EIATTR_SYSCALL_OFFSETS
	.align		4
        /*0148*/ 	.byte	0x04, 0x46
        /*014a*/ 	.short	(.L_4547 - .L_4546)


	//   ....[0]....
.L_4546:
        /*014c*/ 	.word	0x00001500


	//   ....[1]....
        /*0150*/ 	.word	0x000254a0


	//   ....[2]....
        /*0154*/ 	.word	0x000255d0


	//   ....[3]....
        /*0158*/ 	.word	0x00025760


	//   ....[4]....
        /*015c*/ 	.word	0x000258d0


	//   ....[5]....
        /*0160*/ 	.word	0x00026060


	//   ....[6]....
        /*0164*/ 	.word	0x00026190


	//   ....[7]....
        /*0168*/ 	.word	0x00026350


	//   ....[8]....
        /*016c*/ 	.word	0x000264c0


	//   ....[9]....
        /*0170*/ 	.word	0x00026e30


	//   ....[10]....
        /*0174*/ 	.word	0x00026fa0


	//   ....[11]....
        /*0178*/ 	.word	0x00027130


	//   ....[12]....
        /*017c*/ 	.word	0x000272a0


	//   ....[13]....
        /*0180*/ 	.word	0x00027a30


	//   ....[14]....
        /*0184*/ 	.word	0x00027ba0


	//   ....[15]....
        /*0188*/ 	.word	0x00027d60


	//   ....[16]....
        /*018c*/ 	.word	0x00027ed0


	//----- nvinfo : EIATTR_EXIT_INSTR_OFFSETS
	.align		4
.L_4547:
        /*0190*/ 	.byte	0x04, 0x1c
        /*0192*/ 	.short	(.L_4549 - .L_4548)


	//   ....[0]....
.L_4548:
        /*0194*/ 	.word	0x00022670


	//   ....[1]....
        /*0198*/ 	.word	0x00024cc0


	//   ....[2]....
        /*019c*/ 	.word	0x00025370


	//   ....[3]....
        /*01a0*/ 	.word	0x00025960


	//   ....[4]....
        /*01a4*/ 	.word	0x00026550


	//   ....[5]....
        /*01a8*/ 	.word	0x000265a0


	//   ....[6]....
        /*01ac*/ 	.word	0x000265d0


	//   ....[7]....
        /*01b0*/ 	.word	0x00026610


	//   ....[8]....
        /*01b4*/ 	.word	0x00026650


	//   ....[9]....
        /*01b8*/ 	.word	0x00026d00


	//   ....[10]....
        /*01bc*/ 	.word	0x00027330


	//   ....[11]....
        /*01c0*/ 	.word	0x00027f60


	//   ....[12]....
        /*01c4*/ 	.word	0x00027fb0


	//----- nvinfo : EIATTR_MAX_THREADS
	.align		4
.L_4549:
        /*01c8*/ 	.byte	0x04, 0x05
        /*01ca*/ 	.short	(.L_4551 - .L_4550)
.L_4550:
        /*01cc*/ 	.word	0x00000040
        /*01d0*/ 	.word	0x00000001
        /*01d4*/ 	.word	0x00000001


	//----- nvinfo : EIATTR_CRS_STACK_SIZE
	.align		4
.L_4551:
        /*01d8*/ 	.byte	0x04, 0x1e
        /*01da*/ 	.short	(.L_4553 - .L_4552)
.L_4552:
        /*01dc*/ 	.word	0x00000000


	//----- nvinfo : EIATTR_CBANK_PARAM_SIZE
	.align		4
.L_4553:
        /*01e0*/ 	.byte	0x03, 0x19
        /*01e2*/ 	.short	0x0430


	//----- nvinfo : EIATTR_PARAM_CBANK
	.align		4
        /*01e4*/ 	.byte	0x04, 0x0a
        /*01e6*/ 	.short	(.L_4555 - .L_4554)
	.align		4
.L_4554:
        /*01e8*/ 	.word	index@(.nv.constant0._ZN2at6native13reduce_kernelILi64ELi4ENS0_8ReduceOpIN3c107complexIdEENS0_14func_wrapper_tIS5_NS0_55_GLOBAL__N__0955718d_22_SparseCsrTensorMath_cu_868dd54514ReductionMulOpIS5_EEEEjS5_Li4ELi4EEEEEvT1_)
        /*01ec*/ 	.short	0x0380
        /*01ee*/ 	.short	0x0430


	//----- nvinfo : EIATTR_SW_WAR
	.align		4
.L_4555:
        /*01f0*/ 	.byte	0x04, 0x36
        /*01f2*/ 	.short	(.L_4557 - .L_4556)
.L_4556:
        /*01f4*/ 	.word	0x00000008
.L_4557:


//--------------------- .nv.info._ZN2at6native13reduce_kernelILi512ELi1ENS0_8ReduceOpIfNS0_14func_wrapper_tIfNS0_55_GLOBAL__N__0955718d_22_SparseCsrTensorMath_cu_868dd54514ReductionMulOpIfEEEEjfLi4ELi4EEEEEvT1_ --------------------------
	.section	.nv.info._ZN2at6native13reduce_kernelILi512ELi1ENS0_8ReduceOpIfNS0_14func_wrapper_tIfNS0_55_GLOBAL__N__0955718d_22_SparseCsrTensorMath_cu_868dd54514ReductionMulOpIfEEEEjfLi4ELi4EEEEEvT1_,"",@"SHT_CUDA_INFO"
	.sectionflags	@""
	.align	4


	//----- nvinfo : EIATTR_CUDA_API_VERSION
	.align		4
        /*0000*/ 	.byte	0x04, 0x37
        /*0002*/ 	.short	(.L_4559 - .L_4558)
.L_4558:
        /*0004*/ 	.word	0x00000082


	//----- nvinfo : EIATTR_KPARAM_INFO
	.align		4
.L_4559:
        /*0008*/ 	.byte	0x04, 0x17
        /*000a*/ 	.short	(.L_4561 - .L_4560)
.L_4560:
        /*000c*/ 	.word	0x00000000
        /*0010*/ 	.short	0x0000
        /*0012*/ 	.short	0x0000
        /*0014*/ 	.byte	0x00, 0xf0, 0x61, 0x10


	//----- nvinfo : EIATTR_SPARSE_MMA_MASK
	.align		4
.L_4561:
        /*0018*/ 	.byte	0x03, 0x50
        /*001a*/ 	.short	0x0000


	//----- nvinfo : EIATTR_MAXREG_COUNT
	.align		4
        /*001c*/ 	.byte	0x03, 0x1b
        /*001e*/ 	.short	0x0020


	//----- nvinfo : EIATTR_NUM_BARRIERS
	.align		4
        /*0020*/ 	.byte	0x02, 0x4c
        /*0022*/ 	.byte	0x01
	.zero		1


	//----- nvinfo : EIATTR_EXTERNS
	.align		4
        /*0024*/ 	.byte	0x04, 0x0f
        /*0026*/ 	.short	(.L_4563 - .L_4562)


	//   ....[0]....
	.align		4
.L_4562:
        /*0028*/ 	.word	index@(__assertfail)


	//----- nvinfo : EIATTR_MERCURY_ISA_VERSION
	.align		4
.L_4563:
        /*002c*/ 	.byte	0x03, 0x5f
        /*002e*/ 	.short	0x0101


	//----- nvinfo : EIATTR_INT_WARP_WIDE_INSTR_OFFSETS
	.align		4
        /*0030*/ 	.byte	0x04, 0x31
        /*0032*/ 	.short	(.L_4565 - .L_4564)


	//   ....[0]....
.L_4564:
        /*0034*/ 	.word	0x0000d680


	//   ....[1]....
        /*0038*/ 	.word	0x0000d770


	//----- nvinfo : EIATTR_COOP_GROUP_MASK_REGIDS
	.align		4
.L_4565:
        /*003c*/ 	.byte	0x04, 0x29
        /*003e*/ 	.short	(.L_4567 - .L_4566)


	//   ....[0]....
.L_4566:
        /*0040*/ 	.word	0xffffffff


	//   ....[1]....
        /*0044*/ 	.word	0xffffffff


	//----- nvinfo : EIATTR_COOP_GROUP_INSTR_OFFSETS
	.align		4
.L_4567:
        /*0048*/ 	.byte	0x04, 0x28
        /*004a*/ 	.short	(.L_4569 - .L_4568)


	//   ....[0]....
.L_4568:
        /*004c*/ 	.word	0x0000af90


	//   ....[1]....
        /*0050*/ 	.word	0x0000dea0


	//----- nvinfo : EIATTR_VRC_CTA_INIT_COUNT
	.align		4
.L_4569:
        /*0054*/ 	.byte	0x02, 0x4a
	.zero		1
	.zero		1


	//----- nvinfo : EIATTR_SYSCALL_OFFSETS
	.align		4
        /*0058*/ 	.byte	0x04, 0x46
        /*005a*/ 	.short	(.L_4571 - .L_4570)


	//   ....[0]....
.L_4570:
        /*005c*/ 	.word	0x0000e110


	//   ....[1]....
        /*0060*/ 	.word	0x0000e330


	//   ....[2]....
        /*0064*/ 	.word	0x0000e660


	//   ....[3]....
        /*0068*/ 	.word	0x0000e880


	//----- nvinfo : EIATTR_EXIT_INSTR_OFFSETS
	.align		4
.L_4571:
        /*006c*/ 	.byte	0x04, 0x1c
        /*006e*/ 	.short	(.L_4573 - .L_4572)


	//   ....[0]....
.L_4572:
        /*0070*/ 	.word	0x0000d810


	//   ....[1]....
        /*0074*/ 	.word	0x0000def0


	//   ....[2]....
        /*0078*/ 	.word	0x0000e160


	//   ....[3]....
        /*007c*/ 	.word	0x0000e180


	//   ....[4]....
        /*0080*/ 	.word	0x0000e380


	//   ....[5]....
        /*0084*/ 	.word	0x0000e3a0


	//   ....[6]....
        /*0088*/ 	.word	0x0000e3d0


	//   ....[7]....
        /*008c*/ 	.word	0x0000e410


	//   ....[8]....
        /*0090*/ 	.word	0x0000e450


	//   ....[9]....
        /*0094*/ 	.word	0x0000e6b0


	//   ....[10]....
        /*0098*/ 	.word	0x0000e6d0


	//   ....[11]....
        /*009c*/ 	.word	0x0000e8d0


	//   ....[12]....
        /*00a0*/ 	.word	0x0000e8f0


	//----- nvinfo : EIATTR_MAX_THREADS
	.align		4
.L_4573:
        /*00a4*/ 	.byte	0x04, 0x05
        /*00a6*/ 	.short	(.L_4575 - .L_4574)
.L_4574:
        /*00a8*/ 	.word	0x00000200
        /*00ac*/ 	.word	0x00000001
        /*00b0*/ 	.word	0x00000001


	//----- nvinfo : EIATTR_CRS_STACK_SIZE
	.align		4
.L_4575:
        /*00b4*/ 	.byte	0x04, 0x1e
        /*00b6*/ 	.short	(.L_4577 - .L_4576)
.L_4576:
        /*00b8*/ 	.word	0x00000000


	//----- nvinfo : EIATTR_CBANK_PARAM_SIZE
	.align		4
.L_4577:
        /*00bc*/ 	.byte	0x03, 0x19
        /*00be*/ 	.short	0x0418


	//----- nvinfo : EIATTR_PARAM_CBANK
	.align		4
        /*00c0*/ 	.byte	0x04, 0x0a
        /*00c2*/ 	.short	(.L_4579 - .L_4578)
	.align		4
.L_4578:
        /*00c4*/ 	.word	index@(.nv.constant0._ZN2at6native13reduce_kernelILi512ELi1ENS0_8ReduceOpIfNS0_14func_wrapper_tIfNS0_55_GLOBAL__N__0955718d_22_SparseCsrTensorMath_cu_868dd54514ReductionMulOpIfEEEEjfLi4ELi4EEEEEvT1_)
        /*00c8*/ 	.short	0x0380
        /*00ca*/ 	.short	0x0418


	//----- nvinfo : EIATTR_SW_WAR
	.align		4
.L_4579:
        /*00cc*/ 	.byte	0x04, 0x36
        /*00ce*/ 	.short	(.L_4581 - .L_4580)
.L_4580:
        /*00d0*/ 	.word	0x00000008
.L_4581:


//--------------------- .nv.info._ZN2at6native13reduce_kernelILi256ELi2ENS0_8ReduceOpIfNS0_14func_wrapper_tIfNS0_55_GLOBAL__N__0955718d_22_SparseCsrTensorMath_cu_868dd54514ReductionMulOpIfEEEEjfLi4ELi4EEEEEvT1_ --------------------------
	.section	.nv.info._ZN2at6native13reduce_kernelILi256ELi2ENS0_8ReduceOpIfNS0_14func_wrapper_tIfNS0_55_GLOBAL__N__0955718d_22_SparseCsrTensorMath_cu_868dd54514ReductionMulOpIfEEEEjfLi4ELi4EEEEEvT1_,"",@"SHT_CUDA_INFO"
	.sectionflags	@""
	.align	4


	//----- nvinfo : EIATTR_CUDA_API_VERSION
	.align		4
        /*0000*/ 	.byte	0x04, 0x37
        /*0002*/ 	.short	(.L_4583 - .L_4582)
.L_4582:
        /*0004*/ 	.word	0x00000082


	//----- nvinfo : EIATTR_KPARAM_INFO
	.align		4
.L_4583:
        /*0008*/ 	.byte	0x04, 0x17
        /*000a*/ 	.short	(.L_4585 - .L_4584)
.L_4584:
        /*000c*/ 	.word	0x00000000
        /*0010*/ 	.short	0x0000
        /*0012*/ 	.short	0x0000
        /*0014*/ 	.byte	0x00, 0xf0, 0x61, 0x10


	//----- nvinfo : EIATTR_SPARSE_MMA_MASK
	.align		4
.L_4585:
        /*0018*/ 	.byte	0x03, 0x50
        /*001a*/ 	.short	0x0000


	//----- nvinfo : EIATTR_MAXREG_COUNT
	.align		4
        /*001c*/ 	.byte	0x03, 0x1b
        /*001e*/ 	.short	0x0040


	//----- nvinfo : EIATTR_NUM_BARRIERS
	.align		4
        /*0020*/ 	.byte	0x02, 0x4c
        /*0022*/ 	.byte	0x01
	.zero		1


	//----- nvinfo : EIATTR_EXTERNS
	.align		4
        /*0024*/ 	.byte	0x04, 0x0f
        /*0026*/ 	.short	(.L_4587 - .L_4586)


	//   ....[0]....
	.align		4
.L_4586:
        /*0028*/ 	.word	index@(__assertfail)


	//----- nvinfo : EIATTR_MERCURY_ISA_VERSION
	.align		4
.L_4587:
        /*002c*/ 	.byte	0x03, 0x5f
        /*002e*/ 	.short	0x0101


	//----- nvinfo : EIATTR_INT_WARP_WIDE_INSTR_OFFSETS
	.align		4
        /*0030*/ 	.byte	0x04, 0x31
        /*0032*/ 	.short	(.L_4589 - .L_4588)


	//   ....[0]....
.L_4588:
        /*0034*/ 	.word	0x000100d0


	//   ....[1]....
        /*0038*/ 	.word	0x000101c0


	//----- nvinfo : EIATTR_COOP_GROUP_MASK_REGIDS
	.align		4
.L_4589:
        /*003c*/ 	.byte	0x04, 0x29
        /*003e*/ 	.short	(.L_4591 - .L_4590)


	//   ....[0]....
.L_4590:
        /*0040*/ 	.word	0xffffffff


	//   ....[1]....
        /*0044*/ 	.word	0xffffffff


	//   ....[2]....
        /*0048*/ 	.word	0xffffffff


	//   ....[3]....
        /*004c*/ 	.word	0xffffffff


	//----- nvinfo : EIATTR_COOP_GROUP_INSTR_OFFSETS
	.align		4
.L_4591:
        /*0050*/ 	.byte	0x04, 0x28
        /*0052*/ 	.short	(.L_4593 - .L_4592)


	//   ....[0]....
.L_4592:
        /*0054*/ 	.word	0x0000b780


	//   ....[1]....
        /*0058*/ 	.word	0x0000b790


	//   ....[2]....
        /*005c*/ 	.word	0x000109a0


	//   ....[3]....
        /*0060*/ 	.word	0x000109b0


	//----- nvinfo : EIATTR_VRC_CTA_INIT_COUNT
	.align		4
.L_4593:
        /*0064*/ 	.byte	0x02, 0x4a
	.zero		1
	.zero		1


	//----- nvinfo : EIATTR_SYSCALL_OFFSETS
	.align		4
        /*0068*/ 	.byte	0x04, 0x46
        /*006a*/ 	.short	(.L_4595 - .L_4594)


	//   ....[0]....
.L_4594:
        /*006c*/ 	.word	0x00001470


	//   ....[1]....
        /*0070*/ 	.word	0x00010c80


	//   ....[2]....
        /*0074*/ 	.word	0x00010db0


	//   ....[3]....
        /*0078*/ 	.word	0x00010ff0


	//   ....[4]....
        /*007c*/ 	.word	0x00011120


	//   ....[5]....
        /*0080*/ 	.word	0x00011500


	//   ....[6]....
        /*0084*/ 	.word	0x00011630


	//   ....[7]....
        /*0088*/ 	.word	0x00011870


	//   ....[8]....
        /*008c*/ 	.word	0x000119a0


	//----- nvinfo : EIATTR_EXIT_INSTR_OFFSETS
	.align		4
.L_4595:
        /*0090*/ 	.byte	0x04, 0x1c
        /*0092*/ 	.short	(.L_4597 - .L_4596)


	//   ....[0]....
.L_4596:
        /*0094*/ 	.word	0x00010280


	//   ....[1]....
        /*0098*/ 	.word	0x00010a10


	//   ....[2]....
        /*009c*/ 	.word	0x00010b50


	//   ....[3]....
        /*00a0*/ 	.word	0x00010e20


	//   ....[4]....
        /*00a4*/ 	.word	0x000111c0


	//   ....[5]....
        /*00a8*/ 	.word	0x000111f0


	//   ....[6]....
        /*00ac*/ 	.word	0x00011220


	//   ....[7]....
        /*00b0*/ 	.word	0x00011260


	//   ....[8]....
        /*00b4*/ 	.word	0x000112a0


	//   ....[9]....
        /*00b8*/ 	.word	0x000113d0


	//   ....[10]....
        /*00bc*/ 	.word	0x000116a0


	//   ....[11]....
        /*00c0*/ 	.word	0x00011a40


	//   ....[12]....
        /*00c4*/ 	.word	0x00011a70


	//----- nvinfo : EIATTR_MAX_THREADS
	.align		4
.L_4597:
        /*00c8*/ 	.byte	0x04, 0x05
        /*00ca*/ 	.short	(.L_4599 - .L_4598)
.L_4598:
        /*00cc*/ 	.word	0x00000100
        /*00d0*/ 	.word	0x00000001
        /*00d4*/ 	.word	0x00000001


	//----- nvinfo : EIATTR_CRS_STACK_SIZE
	.align		4
.L_4599:
        /*00d8*/ 	.byte	0x04, 0x1e
        /*00da*/ 	.short	(.L_4601 - .L_4600)
.L_4600:
        /*00dc*/ 	.word	0x00000000


	//----- nvinfo : EIATTR_CBANK_PARAM_SIZE
	.align		4
.L_4601:
        /*00e0*/ 	.byte	0x03, 0x19
        /*00e2*/ 	.short	0x0418


	//----- nvinfo : EIATTR_PARAM_CBANK
	.align		4
        /*00e4*/ 	.byte	0x04, 0x0a
        /*00e6*/ 	.short	(.L_4603 - .L_4602)
	.align		4
.L_4602:
        /*00e8*/ 	.word	index@(.nv.constant0._ZN2at6native13reduce_kernelILi256ELi2ENS0_8ReduceOpIfNS0_14func_wrapper_tIfNS0_55_GLOBAL__N__0955718d_22_SparseCsrTensorMath_cu_868dd54514ReductionMulOpIfEEEEjfLi4ELi4EEEEEvT1_)
        /*00ec*/ 	.short	0x0380
        /*00ee*/ 	.short	0x0418


	//----- nvinfo : EIATTR_SW_WAR
	.align		4
.L_4603:
        /*00f0*/ 	.byte	0x04, 0x36
        /*00f2*/ 	.short	(.L_4605 - .L_4604)
.L_4604:
        /*00f4*/ 	.word	0x00000008
.L_4605:


//--------------------- .nv.info._ZN2at6native13reduce_kernelILi128ELi4ENS0_8ReduceOpIfNS0_14func_wrapper_tIfNS0_55_GLOBAL__N__0955718d_22_SparseCsrTensorMath_cu_868dd54514ReductionMulOpIfEEEEjfLi4ELi4EEEEEvT1_ --------------------------
	.section	.nv.info._ZN2at6native13reduce_kernelILi128ELi4ENS0_8ReduceOpIfNS0_14func_wrapper_tIfNS0_55_GLOBAL__N__0955718d_22_SparseCsrTensorMath_cu_868dd54514ReductionMulOpIfEEEEjfLi4ELi4EEEEEvT1_,"",@"SHT_CUDA_INFO"
	.sectionflags	@""
	.align	4


	//----- nvinfo : EIATTR_CUDA_API_VERSION
	.align		4
        /*0000*/ 	.byte	0x04, 0x37
        /*0002*/ 	.short	(.L_4607 - .L_4606)
.L_4606:
        /*0004*/ 	.word	0x00000082


	//----- nvinfo : EIATTR_KPARAM_INFO
	.align		4
.L_4607:
        /*0008*/ 	.byte	0x04, 0x17
        /*000a*/ 	.short	(.L_4609 - .L_4608)
.L_4608:
        /*000c*/ 	.word	0x00000000
        /*0010*/ 	.short	0x0000
        /*0012*/ 	.short	0x0000
        /*0014*/ 	.byte	0x00, 0xf0, 0x61, 0x10


	//----- nvinfo : EIATTR_SPARSE_MMA_MASK
	.align		4
.L_4609:
        /*0018*/ 	.byte	0x03, 0x50
        /*001a*/ 	.short	0x0000


	//----- nvinfo : EIATTR_MAXREG_COUNT
	.align		4
        /*001c*/ 	.byte	0x03, 0x1b
        /*001e*/ 	.short	0x0080


	//----- nvinfo : EIATTR_NUM_BARRIERS
	.align		4
        /*0020*/ 	.byte	0x02, 0x4c
        /*0022*/ 	.byte	0x01
	.zero		1


	//----- nvinfo : EIATTR_EXTERNS
	.align		4
        /*0024*/ 	.byte	0x04, 0x0f
        /*0026*/ 	.short	(.L_4611 - .L_4610)


	//   ....[0]....
	.align		4
.L_4610:
        /*0028*/ 	.word	index@(__assertfail)


	//----- nvinfo : EIATTR_MERCURY_ISA_VERSION
	.align		4
.L_4611:
        /*002c*/ 	.byte	0x03, 0x5f
        /*002e*/ 	.short	0x0101


	//----- nvinfo : EIATTR_INT_WARP_WIDE_INSTR_OFFSETS
	.align		4
        /*0030*/ 	.byte	0x04, 0x31
        /*0032*/ 	.short	(.L_4613 - .L_4612)


	//   ....[0]....
.L_4612:
        /*0034*/ 	.word	0x00014d30


	//   ....[1]....
        /*0038*/ 	.word	0x00014e20


	//----- nvinfo : EIATTR_COOP_GROUP_MASK_REGIDS
	.align		4
.L_4613:
        /*003c*/ 	.byte	0x04, 0x29
        /*003e*/ 	.short	(.L_4615 - .L_4614)


	//   ....[0]....
.L_4614:
        /*0040*/ 	.word	0xffffffff


	//   ....[1]....
        /*0044*/ 	.word	0xffffffff


	//   ....[2]....
        /*0048*/ 	.word	0xffffffff


	//   ....[3]....
        /*004c*/ 	.word	0xffffffff


	//   ....[4]....
        /*0050*/ 	.word	0xffffffff


	//   ....[5]....
        /*0054*/ 	.word	0xffffffff


	//   ....[6]....
        /*0058*/ 	.word	0xffffffff


	//   ....[7]....
        /*005c*/ 	.word	0xffffffff


	//----- nvinfo : EIATTR_COOP_GROUP_INSTR_OFFSETS
	.align		4
.L_4615:
        /*0060*/ 	.byte	0x04, 0x28
        /*0062*/ 	.short	(.L_4617 - .L_4616)


	//   ....[0]....
.L_4616:
        /*0064*/ 	.word	0x0000be90


	//   ....[1]....
        /*0068*/ 	.word	0x0000bea0


	//   ....[2]....
        /*006c*/ 	.word	0x0000beb0


	//   ....[3]....
        /*0070*/ 	.word	0x0000bec0


	//   ....[4]....
        /*0074*/ 	.word	0x00015740


	//   ....[5]....
        /*0078*/ 	.word	0x00015750


	//   ....[6]....
        /*007c*/ 	.word	0x00015760


	//   ....[7]....
        /*0080*/ 	.word	0x00015770


	//----- nvinfo : EIATTR_VRC_CTA_INIT_COUNT
	.align		4
.L_4617:
        /*0084*/ 	.byte	0x02, 0x4a
	.zero		1
	.zero		1


	//----- nvinfo : EIATTR_SYSCALL_OFFSETS
	.align		4
        /*0088*/ 	.byte	0x04, 0x46
        /*008a*/ 	.short	(.L_4619 - .L_4618)


	//   ....[0]....
.L_4618:
        /*008c*/ 	.word	0x00001490


	//   ....[1]....
        /*0090*/ 	.word	0x00015b00


	//   ....[2]....
        /*0094*/ 	.word	0x00015c30


	//   ....[3]....
        /*0098*/ 	.word	0x00015dc0


	//   ....[4]....
        /*009c*/ 	.word	0x00015ef0


	//   ....[5]....
        /*00a0*/ 	.word	0x00016190


	//   ....[6]....
        /*00a4*/ 	.word	0x000162c0


	//   ....[7]....
        /*00a8*/ 	.word	0x00016480


	//   ....[8]....
        /*00ac*/ 	.word	0x000165b0


	//   ....[9]....
        /*00b0*/ 	.word	0x00016a40


	//   ....[10]....
        /*00b4*/ 	.word	0x00016b70


	//   ....[11]....
        /*00b8*/ 	.word	0x00016d00


	//   ....[12]....
        /*00bc*/ 	.word	0x00016e30


	//   ....[13]....
        /*00c0*/ 	.word	0x000170d0


	//   ....[14]....
        /*00c4*/ 	.word	0x00017200


	//   ....[15]....
        /*00c8*/ 	.word	0x000173c0


	//   ....[16]....
        /*00cc*/ 	.word	0x000174f0


	//----- nvinfo : EIATTR_EXIT_INSTR_OFFSETS
	.align		4
.L_4619:
        /*00d0*/ 	.byte	0x04, 0x1c
        /*00d2*/ 	.short	(.L_4621 - .L_4620)


	//   ....[0]....
.L_4620:
        /*00d4*/ 	.word	0x00014ee0


	//   ....[1]....
        /*00d8*/ 	.word	0x000157f0


	//   ....[2]....
        /*00dc*/ 	.word	0x000159d0


	//   ....[3]....
        /*00e0*/ 	.word	0x00015f80


	//   ....[4]....
        /*00e4*/ 	.word	0x00016640


	//   ....[5]....
        /*00e8*/ 	.word	0x00016690


	//   ....[6]....
        /*00ec*/ 	.word	0x000166c0


	//   ....[7]....
        /*00f0*/ 	.word	0x00016700


	//   ....[8]....
        /*00f4*/ 	.word	0x00016740


	//   ....[9]....
        /*00f8*/ 	.word	0x00016910


	//   ....[10]....
        /*00fc*/ 	.word	0x00016ec0


	//   ....[11]....
        /*0100*/ 	.word	0x00017580


	//   ....[12]....
        /*0104*/ 	.word	0x000175d0


	//----- nvinfo : EIATTR_MAX_THREADS
	.align		4
.L_4621:
        /*0108*/ 	.byte	0x04, 0x05
        /*010a*/ 	.short	(.L_4623 - .L_4622)
.L_4622:
        /*010c*/ 	.word	0x00000080
        /*0110*/ 	.word	0x00000001
        /*0114*/ 	.word	0x00000001


	//----- nvinfo : EIATTR_CRS_STACK_SIZE
	.align		4
.L_4623:
        /*0118*/ 	.byte	0x04, 0x1e
        /*011a*/ 	.short	(.L_4625 - .L_4624)
.L_4624:
        /*011c*/ 	.word	0x00000000


	//----- nvinfo : EIATTR_CBANK_PARAM_SIZE
	.align		4
.L_4625:
        /*0120*/ 	.byte	0x03, 0x19
        /*0122*/ 	.short	0x0418


	//----- nvinfo : EIATTR_PARAM_CBANK
	.align		4
        /*0124*/ 	.byte	0x04, 0x0a
        /*0126*/ 	.short	(.L_4627 - .L_4626)
	.align		4
.L_4626:
        /*0128*/ 	.word	index@(.nv.constant0._ZN2at6native13reduce_kernelILi128ELi4ENS0_8ReduceOpIfNS0_14func_wrapper_tIfNS0_55_GLOBAL__N__0955718d_22_SparseCsrTensorMath_cu_868dd54514ReductionMulOpIfEEEEjfLi4ELi4EEEEEvT1_)
        /*012c*/ 	.short	0x0380
        /*012e*/ 	.short	0x0418


	//----- nvinfo : EIATTR_SW_WAR
	.align		4
.L_4627:
        /*0130*/ 	.byte	0x04, 0x36
        /*0132*/ 	.short	(.L_4629 - .L_4628)
.L_4628:
        /*0134*/ 	.word	0x00000008
.L_4629:


//--------------------- .nv.info._ZN2at6native13reduce_kernelILi512ELi1ENS0_8ReduceOpIdNS0_14func_wrapper_tIdNS0_55_GLOBAL__N__0955718d_22_SparseCsrTensorMath_cu_868dd54514ReductionMulOpIdEEEEjdLi4ELi4EEEEEvT1_ --------------------------
	.section	.nv.info._ZN2at6native13reduce_kernelILi512ELi1ENS0_8ReduceOpIdNS0_14func_wrapper_tIdNS0_55_GLOBAL__N__0955718d_22_SparseCsrTensorMath_cu_868dd54514ReductionMulOpIdEEEEjdLi4ELi4EEEEEvT1_,"",@"SHT_CUDA_INFO"
	.sectionflags	@""
	.align	4


	//----- nvinfo : EIATTR_CUDA_API_VERSION
	.align		4
        /*0000*/ 	.byte	0x04, 0x37
        /*0002*/ 	.short	(.L_4631 - .L_4630)
.L_4630:
        /*0004*/ 	.word	0x00000082


	//----- nvinfo : EIATTR_KPARAM_INFO
	.align		4
.L_4631:
        /*0008*/ 	.byte	0x04, 0x17
        /*000a*/ 	.short	(.L_4633 - .L_4632)
.L_4632:
        /*000c*/ 	.word	0x00000000
        /*0010*/ 	.short	0x0000
        /*0012*/ 	.short	0x0000
        /*0014*/ 	.byte	0x00, 0xf0, 0x81, 0x10


	//----- nvinfo : EIATTR_SPARSE_MMA_MASK
	.align		4
.L_4633:
        /*0018*/ 	.byte	0x03, 0x50
        /*001a*/ 	.short	0x0000


	//----- nvinfo : EIATTR_MAXREG_COUNT
	.align		4
        /*001c*/ 	.byte	0x03, 0x1b
        /*001e*/ 	.short	0x0020


	//----- nvinfo : EIATTR_NUM_BARRIERS
	.align		4
        /*0020*/ 	.byte	0x02, 0x4c
        /*0022*/ 	.byte	0x01
	.zero		1


	//----- nvinfo : EIATTR_EXTERNS
	.align		4
        /*0024*/ 	.byte	0x04, 0x0f
        /*0026*/ 	.short	(.L_4635 - .L_4634)


	//   ....[0]....
	.align		4
.L_4634:
        /*0028*/ 	.word	index@(__assertfail)


	//----- nvinfo : EIATTR_ANNOTATIONS
	.align		4
.L_4635:
        /*002c*/ 	.byte	0x04, 0x55
        /*002e*/ 	.short	(.L_4637 - .L_4636)


	//   ....[0]....
.L_4636:
        /*0030*/ 	.word	0x00000001
        /*0034*/ 	.byte	0x70, 0x69, 0x00, 0x00, 0x01, 0x00, 0x00, 0x00, 0x50, 0xb1, 0x00, 0x00, 0x01, 0x00, 0x00, 0x00
        /*0044*/ 	.byte	0xe0, 0xb1, 0x00, 0x00


	//----- nvinfo : EIATTR_MERCURY_ISA_VERSION
	.align		4
.L_4637:
        /*0048*/ 	.byte	0x03, 0x5f
        /*004a*/ 	.short	0x0101


	//----- nvinfo : EIATTR_INT_WARP_WIDE_INSTR_OFFSETS
	.align		4
        /*004c*/ 	.byte	0x04, 0x31
        /*004e*/ 	.short	(.L_4639 - .L_4638)


	//   ....[0]....
.L_4638:
        /*0050*/ 	.word	0x0000ded0


	//   ....[1]....
        /*0054*/ 	.word	0x0000dfc0


	//----- nvinfo : EIATTR_COOP_GROUP_MASK_REGIDS
	.align		4
.L_4639:
        /*0058*/ 	.byte	0x04, 0x29
        /*005a*/ 	.short	(.L_4641 - .L_4640)


	//   ....[0]....
.L_4640:
        /*005c*/ 	.word	0xffffffff


	//   ....[1]....
        /*0060*/ 	.word	0xffffffff


	//   ....[2]....
        /*0064*/ 	.word	0xffffffff


	//   ....[3]....
        /*0068*/ 	.word	0xffffffff


	//----- nvinfo : EIATTR_COOP_GROUP_INSTR_OFFSETS
	.align		4
.L_4641:
        /*006c*/ 	.byte	0x04, 0x28
        /*006e*/ 	.short	(.L_4643 - .L_4642)


	//   ....[0]....
.L_4642:
        /*0070*/ 	.word	0x0000b7d0


	//   ....[1]....
        /*0074*/ 	.word	0x0000b7e0


	//   ....[2]....
        /*0078*/ 	.word	0x0000e700


	//   ....[3]....
        /*007c*/ 	.word	0x0000e710


	//----- nvinfo : EIATTR_VRC_CTA_INIT_COUNT
	.align		4
.L_4643:
        /*0080*/ 	.byte	0x02, 0x4a
	.zero		1
	.zero		1


	//----- nvinfo : EIATTR_SYSCALL_OFFSETS
	.align		4
        /*0084*/ 	.byte	0x04, 0x46
        /*0086*/ 	.short	(.L_4645 - .L_4644)


	//   ....[0]....
.L_4644:
        /*0088*/ 	.word	0x0000e980


	//   ....[1]....
        /*008c*/ 	.word	0x0000eba0


	//   ....[2]....
        /*0090*/ 	.word	0x0000eed0


	//   ....[3]....
        /*0094*/ 	.word	0x0000f0f0


	//----- nvinfo : EIATTR_EXIT_INSTR_OFFSETS
	.align		4
.L_4645:
        /*0098*/ 	.byte	0x04, 0x1c
        /*009a*/ 	.short	(.L_4647 - .L_4646)


	//   ....[0]....
.L_4646:
        /*009c*/ 	.word	0x0000e060


	//   ....[1]....
        /*00a0*/ 	.word	0x0000e760


	//   ....[2]....
        /*00a4*/ 	.word	0x0000e9d0


	//   ....[3]....
        /*00a8*/ 	.word	0x0000e9f0


	//   ....[4]....
        /*00ac*/ 	.word	0x0000ebf0


	//   ....[5]....
        /*00b0*/ 	.word	0x0000ec10


	//   ....[6]....
        /*00b4*/ 	.word	0x0000ec40


	//   ....[7]....
        /*00b8*/ 	.word	0x0000ec80


	//   ....[8]....
        /*00bc*/ 	.word	0x0000ecc0


	//   ....[9]....
        /*00c0*/ 	.word	0x0000ef20


	//   ....[10]....
        /*00c4*/ 	.word	0x0000ef40


	//   ....[11]....
        /*00c8*/ 	.word	0x0000f140


	//   ....[12]....
        /*00cc*/ 	.word	0x0000f160


	//----- nvinfo : EIATTR_MAX_THREADS
	.align		4
.L_4647:
        /*00d0*/ 	.byte	0x04, 0x05
        /*00d2*/ 	.short	(.L_4649 - .L_4648)
.L_4648:
        /*00d4*/ 	.word	0x00000200
        /*00d8*/ 	.word	0x00000001
        /*00dc*/ 	.word	0x00000001


	//----- nvinfo : EIATTR_CRS_STACK_SIZE
	.align		4
.L_4649:
        /*00e0*/ 	.byte	0x04, 0x1e
        /*00e2*/ 	.short	(.L_4651 - .L_4650)
.L_4650:
        /*00e4*/ 	.word	0x00000000


	//----- nvinfo : EIATTR_CBANK_PARAM_SIZE
	.align		4
.L_4651:
        /*00e8*/ 	.byte	0x03, 0x19
        /*00ea*/ 	.short	0x0420


	//----- nvinfo : EIATTR_PARAM_CBANK
	.align		4
        /*00ec*/ 	.byte	0x04, 0x0a
        /*00ee*/ 	.short	(.L_4653 - .L_4652)
	.align		4
.L_4652:
        /*00f0*/ 	.word	index@(.nv.constant0._ZN2at6native13reduce_kernelILi512ELi1ENS0_8ReduceOpIdNS0_14func_wrapper_tIdNS0_55_GLOBAL__N__0955718d_22_SparseCsrTensorMath_cu_868dd54514ReductionMulOpIdEEEEjdLi4ELi4EEEEEvT1_)
        /*00f4*/ 	.short	0x0380
        /*00f6*/ 	.short	0x0420


	//----- nvinfo : EIATTR_SW_WAR
	.align		4
.L_4653:
        /*00f8*/ 	.byte	0x04, 0x36
        /*00fa*/ 	.short	(.L_4655 - .L_4654)
.L_4654:
        /*00fc*/ 	.word	0x00000008
.L_4655:


//--------------------- .nv.info._ZN2at6native13reduce_kernelILi256ELi2ENS0_8ReduceOpIdNS0_14func_wrapper_tIdNS0_55_GLOBAL__N__0955718d_22_SparseCsrTensorMath_cu_868dd54514ReductionMulOpIdEEEEjdLi4ELi4EEEEEvT1_ --------------------------
	.section	.nv.info._ZN2at6native13reduce_kernelILi256ELi2ENS0_8ReduceOpIdNS0_14func_wrapper_tIdNS0_55_GLOBAL__N__0955718d_22_SparseCsrTensorMath_cu_868dd54514ReductionMulOpIdEEEEjdLi4ELi4EEEEEvT1_,"",@"SHT_CUDA_INFO"
	.sectionflags	@""
	.align	4


	//----- nvinfo : EIATTR_CUDA_API_VERSION
	.align		4
        /*0000*/ 	.byte	0x04, 0x37
        /*0002*/ 	.short	(.L_4657 - .L_4656)
.L_4656:
        /*0004*/ 	.word	0x00000082


	//----- nvinfo : EIATTR_KPARAM_INFO
	.align		4
.L_4657:
        /*0008*/ 	.byte	0x04, 0x17
        /*000a*/ 	.short	(.L_4659 - .L_4658)
.L_4658:
        /*000c*/ 	.word	0x00000000
        /*0010*/ 	.short	0x0000
        /*0012*/ 	.short	0x0000
        /*0014*/ 	.byte	0x00, 0xf0, 0x81, 0x10


	//----- nvinfo : EIATTR_SPARSE_MMA_MASK
	.align		4
.L_4659:
        /*0018*/ 	.byte	0x03, 0x50
        /*001a*/ 	.short	0x0000


	//----- nvinfo : EIATTR_MAXREG_COUNT
	.align		4
        /*001c*/ 	.byte	0x03, 0x1b
        /*001e*/ 	.short	0x0040


	//----- nvinfo : EIATTR_NUM_BARRIERS
	.align		4
        /*0020*/ 	.byte	0x02, 0x4c
        /*0022*/ 	.byte	0x01
	.zero		1


	//----- nvinfo : EIATTR_EXTERNS
	.align		4
        /*0024*/ 	.byte	0x04, 0x0f
        /*0026*/ 	.short	(.L_4661 - .L_4660)


	//   ....[0]....
	.align		4
.L_4660:
        /*0028*/ 	.word	index@(__assertfail)


	//----- nvinfo : EIATTR_MERCURY_ISA_VERSION
	.align		4
.L_4661:
        /*002c*/ 	.byte	0x03, 0x5f
        /*002e*/ 	.short	0x0101


	//----- nvinfo : EIATTR_INT_WARP_WIDE_INSTR_OFFSETS
	.align		4
        /*0030*/ 	.byte	0x04, 0x31
        /*0032*/ 	.short	(.L_4663 - .L_4662)


	//   ....[0]....
.L_4662:
        /*0034*/ 	.word	0x000112b0


	//   ....[1]....
        /*0038*/ 	.word	0x000113a0


	//----- nvinfo : EIATTR_COOP_GROUP_MASK_REGIDS
	.align		4
.L_4663:
        /*003c*/ 	.byte	0x04, 0x29
        /*003e*/ 	.short	(.L_4665 - .L_4664)


	//   ....[0]....
.L_4664:
        /*0040*/ 	.word	0xffffffff


	//   ....[1]....
        /*0044*/ 	.word	0xffffffff


	//   ....[2]....
        /*0048*/ 	.word	0xffffffff


	//   ....[3]....
        /*004c*/ 	.word	0xffffffff


	//   ....[4]....
        /*0050*/ 	.word	0xffffffff


	//   ....[5]....
        /*0054*/ 	.word	0xffffffff


	//   ....[6]....
        /*0058*/ 	.word	0xffffffff


	//   ....[7]....
        /*005c*/ 	.word	0xffffffff


	//----- nvinfo : EIATTR_COOP_GROUP_INSTR_OFFSETS
	.align		4
.L_4665:
        /*0060*/ 	.byte	0x04, 0x28
        /*0062*/ 	.short	(.L_4667 - .L_4666)


	//   ....[0]....
.L_4666:
        /*0064*/ 	.word	0x0000c910


	//   ....[1]....
        /*0068*/ 	.word	0x0000c920


	//   ....[2]....
        /*006c*/ 	.word	0x0000c940


	//   ....[3]....
        /*0070*/ 	.word	0x0000c950


	//   ....[4]....
        /*0074*/ 	.word	0x00011cd0


	//   ....[5]....
        /*0078*/ 	.word	0x00011ce0


	//   ....[6]....
        /*007c*/ 	.word	0x00011d00


	//   ....[7]....
        /*0080*/ 	.word	0x00011d10


	//----- nvinfo : EIATTR_VRC_CTA_INIT_COUNT
	.align		4
.L_4667:
        /*0084*/ 	.byte	0x02, 0x4a
	.zero		1
	.zero		1


	//----- nvinfo : EIATTR_SYSCALL_OFFSETS
	.align		4
        /*0088*/ 	.byte	0x04, 0x46
        /*008a*/ 	.short	(.L_4669 - .L_4668)


	//   ....[0]....
.L_4668:
        /*008c*/ 	.word	0x00001480


	//   ....[1]....
        /*0090*/ 	.word	0x00012030


	//   ....[2]....
        /*0094*/ 	.word	0x00012160


	//   ....[3]....
        /*0098*/ 	.word	0x000123e0


	//   ....[4]....
        /*009c*/ 	.word	0x00012510


	//   ....[5]....
        /*00a0*/ 	.word	0x00012920


	//   ....[6]....
        /*00a4*/ 	.word	0x00012a50


	//   ....[7]....
        /*00a8*/ 	.word	0x00012cd0


	//   ....[8]....
        /*00ac*/ 	.word	0x00012e00


	//----- nvinfo : EIATTR_EXIT_INSTR_OFFSETS
	.align		4
.L_4669:
        /*00b0*/ 	.byte	0x04, 0x1c
        /*00b2*/ 	.short	(.L_4671 - .L_4670)


	//   ....[0]....
.L_4670:
        /*00b4*/ 	.word	0x00011460


	//   ....[1]....
        /*00b8*/ 	.word	0x00011d90


	//   ....[2]....
        /*00bc*/ 	.word	0x00011f00


	//   ....[3]....
        /*00c0*/ 	.word	0x000121d0


	//   ....[4]....
        /*00c4*/ 	.word	0x000125b0


	//   ....[5]....
        /*00c8*/ 	.word	0x000125e0


	//   ....[6]....
        /*00cc*/ 	.word	0x00012610


	//   ....[7]....
        /*00d0*/ 	.word	0x00012650


	//   ....[8]....
        /*00d4*/ 	.word	0x00012690


	//   ....[9]....
        /*00d8*/ 	.word	0x000127f0


	//   ....[10]....
        /*00dc*/ 	.word	0x00012ac0


	//   ....[11]....
        /*00e0*/ 	.word	0x00012ea0


	//   ....[12]....
        /*00e4*/ 	.word	0x00012ed0


	//----- nvinfo : EIATTR_MAX_THREADS
	.align		4
.L_4671:
        /*00e8*/ 	.byte	0x04, 0x05
        /*00ea*/ 	.short	(.L_4673 - .L_4672)
.L_4672:
        /*00ec*/ 	.word	0x00000100
        /*00f0*/ 	.word	0x00000001
        /*00f4*/ 	.word	0x00000001


	//----- nvinfo : EIATTR_CRS_STACK_SIZE
	.align		4
.L_4673:
        /*00f8*/ 	.byte	0x04, 0x1e
        /*00fa*/ 	.short	(.L_4675 - .L_4674)
.L_4674:
        /*00fc*/ 	.word	0x00000000


	//----- nvinfo : EIATTR_CBANK_PARAM_SIZE
	.align		4
.L_4675:
        /*0100*/ 	.byte	0x03, 0x19
        /*0102*/ 	.short	0x0420


	//----- nvinfo : EIATTR_PARAM_CBANK
	.align		4
        /*0104*/ 	.byte	0x04, 0x0a
        /*0106*/ 	.short	(.L_4677 - .L_4676)
	.align		4
.L_4676:
        /*0108*/ 	.word	index@(.nv.constant0._ZN2at6native13reduce_kernelILi256ELi2ENS0_8ReduceOpIdNS0_14func_wrapper_tIdNS0_55_GLOBAL__N__0955718d_22_SparseCsrTensorMath_cu_868dd54514ReductionMulOpIdEEEEjdLi4ELi4EEEEEvT1_)
        /*010c*/ 	.short	0x0380
        /*010e*/ 	.short	0x0420


	//----- nvinfo : EIATTR_SW_WAR
	.align		4
.L_4677:
        /*0110*/ 	.byte	0x04, 0x36
        /*0112*/ 	.short	(.L_4679 - .L_4678)
.L_4678:
        /*0114*/ 	.word	0x00000008
.L_4679:


//--------------------- .nv.info._ZN2at6native13reduce_kernelILi128ELi4ENS0_8ReduceOpIdNS0_14func_wrapper_tIdNS0_55_GLOBAL__N__0955718d_22_SparseCsrTensorMath_cu_868dd54514ReductionMulOpIdEEEEjdLi4ELi4EEEEEvT1_ --------------------------
	.section	.nv.info._ZN2at6native13reduce_kernelILi128ELi4ENS0_8ReduceOpIdNS0_14func_wrapper_tIdNS0_55_GLOBAL__N__0955718d_22_SparseCsrTensorMath_cu_868dd54514ReductionMulOpIdEEEEjdLi4ELi4EEEEEvT1_,"",@"SHT_CUDA_INFO"
	.sectionflags	@""
	.align	4


	//----- nvinfo : EIATTR_CUDA_API_VERSION
	.align		4
        /*0000*/ 	.byte	0x04, 0x37
        /*0002*/ 	.short	(.L_4681 - .L_4680)
.L_4680:
        /*0004*/ 	.word	0x00000082


	//----- nvinfo : EIATTR_KPARAM_INFO
	.align		4
.L_4681:
        /*0008*/ 	.byte	0x04, 0x17
        /*000a*/ 	.short	(.L_4683 - .L_4682)
.L_4682:
        /*000c*/ 	.word	0x00000000
        /*0010*/ 	.short	0x0000
        /*0012*/ 	.short	0x0000
        /*0014*/ 	.byte	0x00, 0xf0, 0x81, 0x10


	//----- nvinfo : EIATTR_SPARSE_MMA_MASK
	.align		4
.L_4683:
        /*0018*/ 	.byte	0x03, 0x50
        /*001a*/ 	.short	0x0000


	//----- nvinfo : EIATTR_MAXREG_COUNT
	.align		4
        /*001c*/ 	.byte	0x03, 0x1b
        /*001e*/ 	.short	0x0080


	//----- nvinfo : EIATTR_NUM_BARRIERS
	.align		4
        /*0020*/ 	.byte	0x02, 0x4c
        /*0022*/ 	.byte	0x01
	.zero		1


	//----- nvinfo : EIATTR_EXTERNS
	.align		4
        /*0024*/ 	.byte	0x04, 0x0f
        /*0026*/ 	.short	(.L_4685 - .L_4684)


	//   ....[0]....
	.align		4
.L_4684:
        /*0028*/ 	.word	index@(__assertfail)


	//----- nvinfo : EIATTR_MERCURY_ISA_VERSION
	.align		4
.L_4685:
        /*002c*/ 	.byte	0x03, 0x5f
        /*002e*/ 	.short	0x0101


	//----- nvinfo : EIATTR_INT_WARP_WIDE_INSTR_OFFSETS
	.align		4
        /*0030*/ 	.byte	0x04, 0x31
        /*0032*/ 	.short	(.L_4687 - .L_4686)


	//   ....[0]....
.L_4686:
        /*0034*/ 	.word	0x000175f0


	//   ....[1]....
        /*0038*/ 	.word	0x000176e0


	//----- nvinfo : EIATTR_COOP_GROUP_MASK_REGIDS
	.align		4
.L_4687:
        /*003c*/ 	.byte	0x04, 0x29
        /*003e*/ 	.short	(.L_4689 - .L_4688)


	//   ....[0]....
.L_4688:
        /*0040*/ 	.word	0xffffffff


	//   ....[1]....
        /*0044*/ 	.word	0xffffffff


	//   ....[2]....
        /*0048*/ 	.word	0xffffffff


	//   ....[3]....
        /*004c*/ 	.word	0xffffffff


	//   ....[4]....
        /*0050*/ 	.word	0xffffffff


	//   ....[5]....
        /*0054*/ 	.word	0xffffffff


	//   ....[6]....
        /*0058*/ 	.word	0xffffffff


	//   ....[7]....
        /*005c*/ 	.word	0xffffffff


	//   ....[8]....
        /*0060*/ 	.word	0xffffffff


	//   ....[9]....
        /*0064*/ 	.word	0xffffffff


	//   ....[10]....
        /*0068*/ 	.word	0xffffffff


	//   ....[11]....
        /*006c*/ 	.word	0xffffffff


	//   ....[12]....
        /*0070*/ 	.word	0xffffffff


	//   ....[13]....
        /*0074*/ 	.word	0xffffffff


	//   ....[14]....
        /*0078*/ 	.word	0xffffffff


	//   ....[15]....
        /*007c*/ 	.word	0xffffffff


	//----- nvinfo : EIATTR_COOP_GROUP_INSTR_OFFSETS
	.align		4
.L_4689:
        /*0080*/ 	.byte	0x04, 0x28
        /*0082*/ 	.short	(.L_4691 - .L_4690)


	//   ....[0]....
.L_4690:
        /*0084*/ 	.word	0x0000e660


	//   ....[1]....
        /*0088*/ 	.word	0x0000e670


	//   ....[2]....
        /*008c*/ 	.word	0x0000e690


	//   ....[3]....
        /*0090*/ 	.word	0x0000e6a0


	//   ....[4]....
        /*0094*/ 	.word	0x0000e6f0


	//   ....[5]....
        /*0098*/ 	.word	0x0000e700


	//   ....[6]....
        /*009c*/ 	.word	0x0000e750


	//   ....[7]....
        /*00a0*/ 	.word	0x0000e760


	//   ....[8]....
        /*00a4*/ 	.word	0x00018470


	//   ....[9]....
        /*00a8*/ 	.word	0x00018480


	//   ....[10]....
        /*00ac*/ 	.word	0x000184a0


	//   ....[11]....
        /*00b0*/ 	.word	0x000184b0


	//   ....[12]....
        /*00b4*/ 	.word	0x00018500


	//   ....[13]....
        /*00b8*/ 	.word	0x00018510


	//   ....[14]....
        /*00bc*/ 	.word	0x00018560


	//   ....[15]....
        /*00c0*/ 	.word	0x00018570


	//----- nvinfo : EIATTR_VRC_CTA_INIT_COUNT
	.align		4
.L_4691:
        /*00c4*/ 	.byte	0x02, 0x4a
	.zero		1
	.zero		1


	//----- nvinfo : EIATTR_SYSCALL_OFFSETS
	.align		4
        /*00c8*/ 	.byte	0x04, 0x46
        /*00ca*/ 	.short	(.L_4693 - .L_4692)


	//   ....[0]....
.L_4692:
        /*00cc*/ 	.word	0x00001480


	//   ....[1]....
        /*00d0*/ 	.word	0x000189b0


	//   ....[2]....
        /*00d4*/ 	.word	0x00018ae0


	//   ....[3]....
        /*00d8*/ 	.word	0x00018c70


	//   ....[4]....
        /*00dc*/ 	.word	0x00018da0


	//   ....[5]....
        /*00e0*/ 	.word	0x00019100


	//   ....[6]....
        /*00e4*/ 	.word	0x00019230


	//   ....[7]....
        /*00e8*/ 	.word	0x000193f0


	//   ....[8]....
        /*00ec*/ 	.word	0x00019520


	//   ....[9]....
        /*00f0*/ 	.word	0x00019a60


	//   ....[10]....
        /*00f4*/ 	.word	0x00019b90


	//   ....[11]....
        /*00f8*/ 	.word	0x00019d20


	//   ....[12]....
        /*00fc*/ 	.word	0x00019e50


	//   ....[13]....
        /*0100*/ 	.word	0x0001a1b0


	//   ....[14]....
        /*0104*/ 	.word	0x0001a2e0


	//   ....[15]....
        /*0108*/ 	.word	0x0001a4a0


	//   ....[16]....
        /*010c*/ 	.word	0x0001a5d0


	//----- nvinfo : EIATTR_EXIT_INSTR_OFFSETS
	.align		4
.L_4693:
        /*0110*/ 	.byte	0x04, 0x1c
        /*0112*/ 	.short	(.L_4695 - .L_4694)


	//   ....[0]....
.L_4694:
        /*0114*/ 	.word	0x000177a0


	//   ....[1]....
        /*0118*/ 	.word	0x000185f0


	//   ....[2]....
        /*011c*/ 	.word	0x00018880


	//   ....[3]....
        /*0120*/ 	.word	0x00018e30


	//   ....[4]....
        /*0124*/ 	.word	0x000195b0


	//   ....[5]....
        /*0128*/ 	.word	0x00019600


	//   ....[6]....
        /*012c*/ 	.word	0x00019630


	//   ....[7]....
        /*0130*/ 	.word	0x00019670


	//   ....[8]....
        /*0134*/ 	.word	0x000196b0


	//   ....[9]....
        /*0138*/ 	.word	0x00019930


	//   ....[10]....
        /*013c*/ 	.word	0x00019ee0


	//   ....[11]....
        /*0140*/ 	.word	0x0001a660


	//   ....[12]....
        /*0144*/ 	.word	0x0001a6b0


	//----- nvinfo : EIATTR_MAX_THREADS
	.align		4
.L_4695:
        /*0148*/ 	.byte	0x04, 0x05
        /*014a*/ 	.short	(.L_4697 - .L_4696)
.L_4696:
        /*014c*/ 	.word	0x00000080
        /*0150*/ 	.word	0x00000001
        /*0154*/ 	.word	0x00000001


	//----- nvinfo : EIATTR_CRS_STACK_SIZE
	.align		4
.L_4697:
        /*0158*/ 	.byte	0x04, 0x1e
        /*015a*/ 	.short	(.L_4699 - .L_4698)
.L_4698:
        /*015c*/ 	.word	0x00000000


	//----- nvinfo : EIATTR_CBANK_PARAM_SIZE
	.align		4
.L_4699:
        /*0160*/ 	.byte	0x03, 0x19
        /*0162*/ 	.short	0x0420


	//----- nvinfo : EIATTR_PARAM_CBANK
	.align		4
        /*0164*/ 	.byte	0x04, 0x0a
        /*0166*/ 	.short	(.L_4701 - .L_4700)
	.align		4
.L_4700:
        /*0168*/ 	.word	index@(.nv.constant0._ZN2at6native13reduce_kernelILi128ELi4ENS0_8ReduceOpIdNS0_14func_wrapper_tIdNS0_55_GLOBAL__N__0955718d_22_SparseCsrTensorMath_cu_868dd54514ReductionMulOpIdEEEEjdLi4ELi4EEEEEvT1_)
        /*016c*/ 	.short	0x0380
        /*016e*/ 	.short	0x0420


	//----- nvinfo : EIATTR_SW_WAR
	.align		4
.L_4701:
        /*0170*/ 	.byte	0x04, 0x36
        /*0172*/ 	.short	(.L_4703 - .L_4702)
.L_4702:
        /*0174*/ 	.word	0x00000008
.L_4703:


//--------------------- .nv.info._ZN2at6native13reduce_kernelILi512ELi1ENS0_8ReduceOpIsNS0_14func_wrapper_tIsNS0_55_GLOBAL__N__0955718d_22_SparseCsrTensorMath_cu_868dd54514ReductionMulOpIsEEEEjsLi4ELi4EEEEEvT1_ --------------------------
	.section	.nv.info._ZN2at6native13reduce_kernelILi512ELi1ENS0_8ReduceOpIsNS0_14func_wrapper_tIsNS0_55_GLOBAL__N__0955718d_22_SparseCsrTensorMath_cu_868dd54514ReductionMulOpIsEEEEjsLi4ELi4EEEEEvT1_,"",@"SHT_CUDA_INFO"
	.sectionflags	@""
	.align	4


	//----- nvinfo : EIATTR_CUDA_API_VERSION
	.align		4
        /*0000*/ 	.byte	0x04, 0x37
        /*0002*/ 	.short	(.L_4705 - .L_4704)
.L_4704:
        /*0004*/ 	.word	0x00000082


	//----- nvinfo : EIATTR_KPARAM_INFO
	.align		4
.L_4705:
        /*0008*/ 	.byte	0x04, 0x17
        /*000a*/ 	.short	(.L_4707 - .L_4706)
.L_4706:
        /*000c*/ 	.word	0x00000000
        /*0010*/ 	.short	0x0000
        /*0012*/ 	.short	0x0000
        /*0014*/ 	.byte	0x00, 0xf0, 0x41, 0x10


	//----- nvinfo : EIATTR_SPARSE_MMA_MASK
	.align		4
.L_4707:
        /*0018*/ 	.byte	0x03, 0x50
        /*001a*/ 	.short	0x0000


	//----- nvinfo : EIATTR_MAXREG_COUNT
	.align		4
        /*001c*/ 	.byte	0x03, 0x1b
        /*001e*/ 	.short	0x0020


	//----- nvinfo : EIATTR_NUM_BARRIERS
	.align		4
        /*0020*/ 	.byte	0x02, 0x4c
        /*0022*/ 	.byte	0x01
	.zero		1


	//----- nvinfo : EIATTR_EXTERNS
	.align		4
        /*0024*/ 	.byte	0x04, 0x0f
        /*0026*/ 	.short	(.L_4709 - .L_4708)


	//   ....[0]....
	.align		4
.L_4708:
        /*0028*/ 	.word	index@(__assertfail)


	//----- nvinfo : EIATTR_MERCURY_ISA_VERSION
	.align		4
.L_4709:
        /*002c*/ 	.byte	0x03, 0x5f
        /*002e*/ 	.short	0x0101


	//----- nvinfo : EIATTR_INT_WARP_WIDE_INSTR_OFFSETS
	.align		4
        /*0030*/ 	.byte	0x04, 0x31
        /*0032*/ 	.short	(.L_4711 - .L_4710)


	//   ....[0]....
.L_4710:
        /*0034*/ 	.word	0x0000b450


	//   ....[1]....
        /*0038*/ 	.word	0x0000dc50


	//   ....[2]....
        /*003c*/ 	.word	0x0000dd40


	//   ....[3]....
        /*0040*/ 	.word	0x0000e430


	//----- nvinfo : EIATTR_COOP_GROUP_MASK_REGIDS
	.align		4
.L_4711:
        /*0044*/ 	.byte	0x04, 0x29
        /*0046*/ 	.short	(.L_4713 - .L_4712)


	//   ....[0]....
.L_4712:
        /*0048*/ 	.word	0xffffffff


	//   ....[1]....
        /*004c*/ 	.word	0xffffffff


	//----- nvinfo : EIATTR_COOP_GROUP_INSTR_OFFSETS
	.align		4
.L_4713:
        /*0050*/ 	.byte	0x04, 0x28
        /*0052*/ 	.short	(.L_4715 - .L_4714)


	//   ....[0]....
.L_4714:
        /*0054*/ 	.word	0x0000b550


	//   ....[1]....
        /*0058*/ 	.word	0x0000e530


	//----- nvinfo : EIATTR_VRC_CTA_INIT_COUNT
	.align		4
.L_4715:
        /*005c*/ 	.byte	0x02, 0x4a
	.zero		1
	.zero		1


	//----- nvinfo : EIATTR_SYSCALL_OFFSETS
	.align		4
        /*0060*/ 	.byte	0x04, 0x46
        /*0062*/ 	.short	(.L_4717 - .L_4716)


	//   ....[0]....
.L_4716:
        /*0064*/ 	.word	0x0000e7d0


	//   ....[1]....
        /*0068*/ 	.word	0x0000ea10


	//   ....[2]....
        /*006c*/ 	.word	0x0000ed60


	//   ....[3]....
        /*0070*/ 	.word	0x0000efa0


	//----- nvinfo : EIATTR_EXIT_INSTR_OFFSETS
	.align		4
.L_4717:
        /*0074*/ 	.byte	0x04, 0x1c
        /*0076*/ 	.short	(.L_4719 - .L_4718)


	//   ....[0]....
.L_4718:
        /*0078*/ 	.word	0x0000dde0


	//   ....[1]....
        /*007c*/ 	.word	0x0000e590


	//   ....[2]....
        /*0080*/ 	.word	0x0000e820


	//   ....[3]....
        /*0084*/ 	.word	0x0000e840


	//   ....[4]....
        /*0088*/ 	.word	0x0000ea60


	//   ....[5]....
        /*008c*/ 	.word	0x0000ea80


	//   ....[6]....
        /*0090*/ 	.word	0x0000eab0


	//   ....[7]....
        /*0094*/ 	.word	0x0000eaf0


	//   ....[8]....
        /*0098*/ 	.word	0x0000eb30


	//   ....[9]....
        /*009c*/ 	.word	0x0000edb0


	//   ....[10]....
        /*00a0*/ 	.word	0x0000edd0


	//   ....[11]....
        /*00a4*/ 	.word	0x0000eff0


	//   ....[12]....
        /*00a8*/ 	.word	0x0000f010


	//----- nvinfo : EIATTR_MAX_THREADS
	.align		4
.L_4719:
        /*00ac*/ 	.byte	0x04, 0x05
        /*00ae*/ 	.short	(.L_4721 - .L_4720)
.L_4720:
        /*00b0*/ 	.word	0x00000200
        /*00b4*/ 	.word	0x00000001
        /*00b8*/ 	.word	0x00000001


	//----- nvinfo : EIATTR_CRS_STACK_SIZE
	.align		4
.L_4721:
        /*00bc*/ 	.byte	0x04, 0x1e
        /*00be*/ 	.short	(.L_4723 - .L_4722)
.L_4722:
        /*00c0*/ 	.word	0x00000000


	//----- nvinfo : EIATTR_CBANK_PARAM_SIZE
	.align		4
.L_4723:
        /*00c4*/ 	.byte	0x03, 0x19
        /*00c6*/ 	.short	0x0410


	//----- nvinfo : EIATTR_PARAM_CBANK
	.align		4
        /*00c8*/ 	.byte	0x04, 0x0a
        /*00ca*/ 	.short	(.L_4725 - .L_4724)
	.align		4
.L_4724:
        /*00cc*/ 	.word	index@(.nv.constant0._ZN2at6native13reduce_kernelILi512ELi1ENS0_8ReduceOpIsNS0_14func_wrapper_tIsNS0_55_GLOBAL__N__0955718d_22_SparseCsrTensorMath_cu_868dd54514ReductionMulOpIsEEEEjsLi4ELi4EEEEEvT1_)
        /*00d0*/ 	.short	0x0380
        /*00d2*/ 	.short	0x0410


	//----- nvinfo : EIATTR_SW_WAR
	.align		4
.L_4725:
        /*00d4*/ 	.byte	0x04, 0x36
        /*00d6*/ 	.short	(.L_4727 - .L_4726)
.L_4726:
        /*00d8*/ 	.word	0x00000008
.L_4727:


//--------------------- .nv.info._ZN2at6native13reduce_kernelILi256ELi2ENS0_8ReduceOpIsNS0_14func_wrapper_tIsNS0_55_GLOBAL__N__0955718d_22_SparseCsrTensorMath_cu_868dd54514ReductionMulOpIsEEEEjsLi4ELi4EEEEEvT1_ --------------------------
	.section	.nv.info._ZN2at6native13reduce_kernelILi256ELi2ENS0_8ReduceOpIsNS0_14func_wrapper_tIsNS0_55_GLOBAL__N__0955718d_22_SparseCsrTensorMath_cu_868dd54514ReductionMulOpIsEEEEjsLi4ELi4EEEEEvT1_,"",@"SHT_CUDA_INFO"
	.sectionflags	@""
	.align	4


	//----- nvinfo : EIATTR_CUDA_API_VERSION
	.align		4
        /*0000*/ 	.byte	0x04, 0x37
        /*0002*/ 	.short	(.L_4729 - .L_4728)
.L_4728:
        /*0004*/ 	.word	0x00000082


	//----- nvinfo : EIATTR_KPARAM_INFO
	.align		4
.L_4729:
        /*0008*/ 	.byte	0x04, 0x17
        /*000a*/ 	.short	(.L_4731 - .L_4730)
.L_4730:
        /*000c*/ 	.word	0x00000000
        /*0010*/ 	.short	0x0000
        /*0012*/ 	.short	0x0000
        /*0014*/ 	.byte	0x00, 0xf0, 0x41, 0x10


	//----- nvinfo : EIATTR_SPARSE_MMA_MASK
	.align		4
.L_4731:
        /*0018*/ 	.byte	0x03, 0x50
        /*001a*/ 	.short	0x0000


	//----- nvinfo : EIATTR_MAXREG_COUNT
	.align		4
        /*001c*/ 	.byte	0x03, 0x1b
        /*001e*/ 	.short	0x0040


	//----- nvinfo : EIATTR_NUM_BARRIERS
	.align		4
        /*0020*/ 	.byte	0x02, 0x4c
        /*0022*/ 	.byte	0x01
	.zero		1


	//----- nvinfo : EIATTR_EXTERNS
	.align		4
        /*0024*/ 	.byte	0x04, 0x0f
        /*0026*/ 	.short	(.L_4733 - .L_4732)


	//   ....[0]....
	.align		4
.L_4732:
        /*0028*/ 	.word	index@(__assertfail)


	//----- nvinfo : EIATTR_MERCURY_ISA_VERSION
	.align		4
.L_4733:
        /*002c*/ 	.byte	0x03, 0x5f
        /*002e*/ 	.short	0x0101


	//----- nvinfo : EIATTR_INT_WARP_WIDE_INSTR_OFFSETS
	.align		4
        /*0030*/ 	.byte	0x04, 0x31
        /*0032*/ 	.short	(.L_4735 - .L_4734)


	//   ....[0]....
.L_4734:
        /*0034*/ 	.word	0x00010ec0


	//   ....[1]....
        /*0038*/ 	.word	0x00010fb0


	//----- nvinfo : EIATTR_COOP_GROUP_MASK_REGIDS
	.align		4
.L_4735:
        /*003c*/ 	.byte	0x04, 0x29
        /*003e*/ 	.short	(.L_4737 - .L_4736)


	//   ....[0]....
.L_4736:
        /*0040*/ 	.word	0xffffffff


	//   ....[1]....
        /*0044*/ 	.word	0xffffffff


	//   ....[2]....
        /*0048*/ 	.word	0xffffffff


	//   ....[3]....
        /*004c*/ 	.word	0xffffffff


	//----- nvinfo : EIATTR_COOP_GROUP_INSTR_OFFSETS
	.align		4
.L_4737:
        /*0050*/ 	.byte	0x04, 0x28
        /*0052*/ 	.short	(.L_4739 - .L_4738)


	//   ....[0]....
.L_4738:
        /*0054*/ 	.word	0x0000c560


	//   ....[1]....
        /*0058*/ 	.word	0x0000c570


	//   ....[2]....
        /*005c*/ 	.word	0x000119b0


	//   ....[3]....
        /*0060*/ 	.word	0x000119c0


	//----- nvinfo : EIATTR_VRC_CTA_INIT_COUNT
	.align		4
.L_4739:
        /*0064*/ 	.byte	0x02, 0x4a
	.zero		1
	.zero		1


	//----- nvinfo : EIATTR_SYSCALL_OFFSETS
	.align		4
        /*0068*/ 	.byte	0x04, 0x46
        /*006a*/ 	.short	(.L_4741 - .L_4740)


	//   ....[0]....
.L_4740:
        /*006c*/ 	.word	0x00001440


	//   ....[1]....
        /*0070*/ 	.word	0x00011d10


	//   ....[2]....
        /*0074*/ 	.word	0x00011e40


	//   ....[3]....
        /*0078*/ 	.word	0x000120e0


	//   ....[4]....
        /*007c*/ 	.word	0x00012210


	//   ....[5]....
        /*0080*/ 	.word	0x00012650


	//   ....[6]....
        /*0084*/ 	.word	0x00012780


	//   ....[7]....
        /*0088*/ 	.word	0x00012a10


	//   ....[8]....
        /*008c*/ 	.word	0x00012b40


	//----- nvinfo : EIATTR_EXIT_INSTR_OFFSETS
	.align		4
.L_4741:
        /*0090*/ 	.byte	0x04, 0x1c
        /*0092*/ 	.short	(.L_4743 - .L_4742)


	//   ....[0]....
.L_4742:
        /*0094*/ 	.word	0x00011070


	//   ....[1]....
        /*0098*/ 	.word	0x00011a40


	//   ....[2]....
        /*009c*/ 	.word	0x00011be0


	//   ....[3]....
        /*00a0*/ 	.word	0x00011eb0


	//   ....[4]....
        /*00a4*/ 	.word	0x000122b0


	//   ....[5]....
        /*00a8*/ 	.word	0x000122e0


	//   ....[6]....
        /*00ac*/ 	.word	0x00012310


	//   ....[7]....
        /*00b0*/ 	.word	0x00012350


	//   ....[8]....
        /*00b4*/ 	.word	0x00012390


	//   ....[9]....
        /*00b8*/ 	.word	0x00012520


	//   ....[10]....
        /*00bc*/ 	.word	0x000127f0


	//   ....[11]....
        /*00c0*/ 	.word	0x00012be0


	//   ....[12]....
        /*00c4*/ 	.word	0x00012c10


	//----- nvinfo : EIATTR_MAX_THREADS
	.align		4
.L_4743:
        /*00c8*/ 	.byte	0x04, 0x05
        /*00ca*/ 	.short	(.L_4745 - .L_4744)
.L_4744:
        /*00cc*/ 	.word	0x00000100
        /*00d0*/ 	.word	0x00000001
        /*00d4*/ 	.word	0x00000001


	//----- nvinfo : EIATTR_CRS_STACK_SIZE
	.align		4
.L_4745:
        /*00d8*/ 	.byte	0x04, 0x1e
        /*00da*/ 	.short	(.L_4747 - .L_4746)
.L_4746:
        /*00dc*/ 	.word	0x00000000


	//----- nvinfo : EIATTR_CBANK_PARAM_SIZE
	.align		4
.L_4747:
        /*00e0*/ 	.byte	0x03, 0x19
        /*00e2*/ 	.short	0x0410


	//----- nvinfo : EIATTR_PARAM_CBANK
	.align		4
        /*00e4*/ 	.byte	0x04, 0x0a
        /*00e6*/ 	.short	(.L_4749 - .L_4748)
	.align		4
.L_4748:
        /*00e8*/ 	.word	index@(.nv.constant0._ZN2at6native13reduce_kernelILi256ELi2ENS0_8ReduceOpIsNS0_14func_wrapper_tIsNS0_55_GLOBAL__N__0955718d_22_SparseCsrTensorMath_cu_868dd54514ReductionMulOpIsEEEEjsLi4ELi4EEEEEvT1_)
        /*00ec*/ 	.short	0x0380
        /*00ee*/ 	.short	0x0410


	//----- nvinfo : EIATTR_SW_WAR
	.align		4
.L_4749:
        /*00f0*/ 	.byte	0x04, 0x36
        /*00f2*/ 	.short	(.L_4751 - .L_4750)
.L_4750:
        /*00f4*/ 	.word	0x00000008
.L_4751:


//--------------------- .nv.info._ZN2at6native13reduce_kernelILi128ELi4ENS0_8ReduceOpIsNS0_14func_wrapper_tIsNS0_55_GLOBAL__N__0955718d_22_SparseCsrTensorMath_cu_868dd54514ReductionMulOpIsEEEEjsLi4ELi4EEEEEvT1_ --------------------------
	.section	.nv.info._ZN2at6native13reduce_kernelILi128ELi4ENS0_8ReduceOpIsNS0_14func_wrapper_tIsNS0_55_GLOBAL__N__0955718d_22_SparseCsrTensorMath_cu_868dd54514ReductionMulOpIsEEEEjsLi4ELi4EEEEEvT1_,"",@"SHT_CUDA_INFO"
	.sectionflags	@""
	.align	4


	//----- nvinfo : EIATTR_CUDA_API_VERSION
	.align		4
        /*0000*/ 	.byte	0x04, 0x37
        /*0002*/ 	.short	(.L_4753 - .L_4752)
.L_4752:
        /*0004*/ 	.word	0x00000082


	//----- nvinfo : EIATTR_KPARAM_INFO
	.align		4
.L_4753:
        /*0008*/ 	.byte	0x04, 0x17
        /*000a*/ 	.short	(.L_4755 - .L_4754)
.L_4754:
        /*000c*/ 	.word	0x00000000
        /*0010*/ 	.short	0x0000
        /*0012*/ 	.short	0x0000
        /*0014*/ 	.byte	0x00, 0xf0, 0x41, 0x10


	//----- nvinfo : EIATTR_SPARSE_MMA_MASK
	.align		4
.L_4755:
        /*0018*/ 	.byte	0x03, 0x50
        /*001a*/ 	.short	0x0000


	//----- nvinfo : EIATTR_MAXREG_COUNT
	.align		4
        /*001c*/ 	.byte	0x03, 0x1b
        /*001e*/ 	.short	0x0080


	//----- nvinfo : EIATTR_NUM_BARRIERS
	.align		4
        /*0020*/ 	.byte	0x02, 0x4c
        /*0022*/ 	.byte	0x01
	.zero		1


	//----- nvinfo : EIATTR_EXTERNS
	.align		4
        /*0024*/ 	.byte	0x04, 0x0f
        /*0026*/ 	.short	(.L_4757 - .L_4756)


	//   ....[0]....
	.align		4
.L_4756:
        /*0028*/ 	.word	index@(__assertfail)


	//----- nvinfo : EIATTR_MERCURY_ISA_VERSION
	.align		4
.L_4757:
        /*002c*/ 	.byte	0x03, 0x5f
        /*002e*/ 	.short	0x0101


	//----- nvinfo : EIATTR_INT_WARP_WIDE_INSTR_OFFSETS
	.align		4
        /*0030*/ 	.byte	0x04, 0x31
        /*0032*/ 	.short	(.L_4759 - .L_4758)


	//   ....[0]....
.L_4758:
        /*0034*/ 	.word	0x00016920


	//   ....[1]....
        /*0038*/ 	.word	0x00016a10


	//----- nvinfo : EIATTR_COOP_GROUP_MASK_REGIDS
	.align		4
.L_4759:
        /*003c*/ 	.byte	0x04, 0x29
        /*003e*/ 	.short	(.L_4761 - .L_4760)


	//   ....[0]....
.L_4760:
        /*0040*/ 	.word	0xffffffff


	//   ....[1]....
        /*0044*/ 	.word	0xffffffff


	//   ....[2]....
        /*0048*/ 	.word	0xffffffff


	//   ....[3]....
        /*004c*/ 	.word	0xffffffff


	//   ....[4]....
        /*0050*/ 	.word	0xffffffff


	//   ....[5]....
        /*0054*/ 	.word	0xffffffff


	//   ....[6]....
        /*0058*/ 	.word	0xffffffff


	//   ....[7]....
        /*005c*/ 	.word	0xffffffff


	//----- nvinfo : EIATTR_COOP_GROUP_INSTR_OFFSETS
	.align		4
.L_4761:
        /*0060*/ 	.byte	0x04, 0x28
        /*0062*/ 	.short	(.L_4763 - .L_4762)


	//   ....[0]....
.L_4762:
        /*0064*/ 	.word	0x0000d9f0


	//   ....[1]....
        /*0068*/ 	.word	0x0000da10


	//   ....[2]....
        /*006c*/ 	.word	0x0000da20


	//   ....[3]....
        /*0070*/ 	.word	0x0000da30


	//   ....[4]....
        /*0074*/ 	.word	0x000176f0


	//   ....[5]....
        /*0078*/ 	.word	0x00017710


	//   ....[6]....
        /*007c*/ 	.word	0x00017720


	//   ....[7]....
        /*0080*/ 	.word	0x00017730


	//----- nvinfo : EIATTR_VRC_CTA_INIT_COUNT
	.align		4
.L_4763:
        /*0084*/ 	.byte	0x02, 0x4a
	.zero		1
	.zero		1


	//----- nvinfo : EIATTR_SYSCALL_OFFSETS
	.align		4
        /*0088*/ 	.byte	0x04, 0x46
        /*008a*/ 	.short	(.L_4765 - .L_4764)


	//   ....[0]....
.L_4764:
        /*008c*/ 	.word	0x00001440


	//   ....[1]....
        /*0090*/ 	.word	0x00017bc0


	//   ....[2]....
        /*0094*/ 	.word	0x00017cf0


	//   ....[3]....
        /*0098*/ 	.word	0x00017e80


	//   ....[4]....
        /*009c*/ 	.word	0x00017fb0


	//   ....[5]....
        /*00a0*/ 	.word	0x000182d0


	//   ....[6]....
        /*00a4*/ 	.word	0x00018400


	//   ....[7]....
        /*00a8*/ 	.word	0x000185c0


	//   ....[8]....
        /*00ac*/ 	.word	0x000186f0


	//   ....[9]....
        /*00b0*/ 	.word	0x00018c40


	//   ....[10]....
        /*00b4*/ 	.word	0x00018d70


	//   ....[11]....
        /*00b8*/ 	.word	0x00018f00


	//   ....[12]....
        /*00bc*/ 	.word	0x00019030


	//   ....[13]....
        /*00c0*/ 	.word	0x00019350


	//   ....[14]....
        /*00c4*/ 	.word	0x00019480


	//   ....[15]....
        /*00c8*/ 	.word	0x00019640


	//   ....[16]....
        /*00cc*/ 	.word	0x00019770


	//----- nvinfo : EIATTR_EXIT_INSTR_OFFSETS
	.align		4
.L_4765:
        /*00d0*/ 	.byte	0x04, 0x1c
        /*00d2*/ 	.short	(.L_4767 - .L_4766)


	//   ....[0]....
.L_4766:
        /*00d4*/ 	.word	0x00016ad0


	//   ....[1]....
        /*00d8*/ 	.word	0x000177f0


	//   ....[2]....
        /*00dc*/ 	.word	0x00017a90


	//   ....[3]....
        /*00e0*/ 	.word	0x00018040


	//   ....[4]....
        /*00e4*/ 	.word	0x00018780


	//   ....[5]....
        /*00e8*/ 	.word	0x000187d0


	//   ....[6]....
        /*00ec*/ 	.word	0x00018800


	//   ....[7]....
        /*00f0*/ 	.word	0x00018840


	//   ....[8]....
        /*00f4*/ 	.word	0x00018880


	//   ....[9]....
        /*00f8*/ 	.word	0x00018b10


	//   ....[10]....
        /*00fc*/ 	.word	0x000190c0


	//   ....[11]....
        /*0100*/ 	.word	0x00019800


	//   ....[12]....
        /*0104*/ 	.word	0x00019850


	//----- nvinfo : EIATTR_MAX_THREADS
	.align		4
.L_4767:
        /*0108*/ 	.byte	0x04, 0x05
        /*010a*/ 	.short	(.L_4769 - .L_4768)
.L_4768:
        /*010c*/ 	.word	0x00000080
        /*0110*/ 	.word	0x00000001
        /*0114*/ 	.word	0x00000001


	//----- nvinfo : EIATTR_CRS_STACK_SIZE
	.align		4
.L_4769:
        /*0118*/ 	.byte	0x04, 0x1e
        /*011a*/ 	.short	(.L_4771 - .L_4770)
.L_4770:
        /*011c*/ 	.word	0x00000000


	//----- nvinfo : EIATTR_CBANK_PARAM_SIZE
	.align		4
.L_4771:
        /*0120*/ 	.byte	0x03, 0x19
        /*0122*/ 	.short	0x0410


	//----- nvinfo : EIATTR_PARAM_CBANK
	.align		4
        /*0124*/ 	.byte	0x04, 0x0a
        /*0126*/ 	.short	(.L_4773 - .L_4772)
	.align		4
.L_4772:
        /*0128*/ 	.word	index@(.nv.constant0._ZN2at6native13reduce_kernelILi128ELi4ENS0_8ReduceOpIsNS0_14func_wrapper_tIsNS0_55_GLOBAL__N__0955718d_22_SparseCsrTensorMath_cu_868dd54514ReductionMulOpIsEEEEjsLi4ELi4EEEEEvT1_)
        /*012c*/ 	.short	0x0380
        /*012e*/ 	.short	0x0410


	//----- nvinfo : EIATTR_SW_WAR
	.align		4
.L_4773:
        /*0130*/ 	.byte	0x04, 0x36
        /*0132*/ 	.short	(.L_4775 - .L_4774)
.L_4774:
        /*0134*/ 	.word	0x00000008
.L_4775:


//--------------------- .nv.info._ZN2at6native13reduce_kernelILi512ELi1ENS0_8ReduceOpIlNS0_14func_wrapper_tIlNS0_55_GLOBAL__N__0955718d_22_SparseCsrTensorMath_cu_868dd54514ReductionMulOpIlEEEEjlLi4ELi4EEEEEvT1_ --------------------------
	.section	.nv.info._ZN2at6native13reduce_kernelILi512ELi1ENS0_8ReduceOpIlNS0_14func_wrapper_tIlNS0_55_GLOBAL__N__0955718d_22_SparseCsrTensorMath_cu_868dd54514ReductionMulOpIlEEEEjlLi4ELi4EEEEEvT1_,"",@"SHT_CUDA_INFO"
	.sectionflags	@""
	.align	4


	//----- nvinfo : EIATTR_CUDA_API_VERSION
	.align		4
        /*0000*/ 	.byte	0x04, 0x37
        /*0002*/ 	.short	(.L_4777 - .L_4776)
.L_4776:
        /*0004*/ 	.word	0x00000082


	//----- nvinfo : EIATTR_KPARAM_INFO
	.align		4
.L_4777:
        /*0008*/ 	.byte	0x04, 0x17
        /*000a*/ 	.short	(.L_4779 - .L_4778)
.L_4778:
        /*000c*/ 	.word	0x00000000
        /*0010*/ 	.short	0x0000
        /*0012*/ 	.short	0x0000
        /*0014*/ 	.byte	0x00, 0xf0, 0x81, 0x10


	//----- nvinfo : EIATTR_SPARSE_MMA_MASK
	.align		4
.L_4779:
        /*0018*/ 	.byte	0x03, 0x50
        /*001a*/ 	.short	0x0000


	//----- nvinfo : EIATTR_MAXREG_COUNT
	.align		4
        /*001c*/ 	.byte	0x03, 0x1b
        /*001e*/ 	.short	0x0020


	//----- nvinfo : EIATTR_NUM_BARRIERS
	.align		4
        /*0020*/ 	.byte	0x02, 0x4c
        /*0022*/ 	.byte	0x01
	.zero		1


	//----- nvinfo : EIATTR_EXTERNS
	.align		4
        /*0024*/ 	.byte	0x04, 0x0f
        /*0026*/ 	.short	(.L_4781 - .L_4780)


	//   ....[0]....
	.align		4
.L_4780:
        /*0028*/ 	.word	index@(__assertfail)


	//----- nvinfo : EIATTR_ANNOTATIONS
	.align		4
.L_4781:
        /*002c*/ 	.byte	0x04, 0x55
        /*002e*/ 	.short	(.L_4783 - .L_4782)


	//   ....[0]....
.L_4782:
        /*0030*/ 	.word	0x00000001
        /*0034*/ 	.byte	0x50, 0x01, 0x00, 0x00, 0x01, 0x00, 0x00, 0x00, 0xa0, 0x01, 0x00, 0x00, 0x01, 0x00, 0x00, 0x00
        /*0044*/ 	.byte	0x50, 0xbd, 0x00, 0x00, 0x01, 0x00, 0x00, 0x00, 0x40, 0xf3, 0x00, 0x00


	//----- nvinfo : EIATTR_MERCURY_ISA_VERSION
	.align		4
.L_4783:
        /*0050*/ 	.byte	0x03, 0x5f
        /*0052*/ 	.short	0x0101


	//----- nvinfo : EIATTR_INT_WARP_WIDE_INSTR_OFFSETS
	.align		4
        /*0054*/ 	.byte	0x04, 0x31
        /*0056*/ 	.short	(.L_4785 - .L_4784)


	//   ....[0]....
.L_4784:
        /*0058*/ 	.word	0x0000e3c0


	//   ....[1]....
        /*005c*/ 	.word	0x0000e4b0


	//----- nvinfo : EIATTR_COOP_GROUP_MASK_REGIDS
	.align		4
.L_4785:
        /*0060*/ 	.byte	0x04, 0x29
        /*0062*/ 	.short	(.L_4787 - .L_4786)


	//   ....[0]....
.L_4786:
        /*0064*/ 	.word	0xffffffff


	//   ....[1]....
        /*0068*/ 	.word	0xffffffff


	//   ....[2]....
        /*006c*/ 	.word	0xffffffff


	//   ....[3]....
        /*0070*/ 	.word	0xffffffff


	//----- nvinfo : EIATTR_COOP_GROUP_INSTR_OFFSETS
	.align		4
.L_4787:
        /*0074*/ 	.byte	0x04, 0x28
        /*0076*/ 	.short	(.L_4789 - .L_4788)


	//   ....[0]....
.L_4788:
        /*0078*/ 	.word	0x0000bc70


	//   ....[1]....
        /*007c*/ 	.word	0x0000bc80


	//   ....[2]....
        /*0080*/ 	.word	0x0000ed60


	//   ....[3]....
        /*0084*/ 	.word	0x0000ed70


	//----- nvinfo : EIATTR_VRC_CTA_INIT_COUNT
	.align		4
.L_4789:
        /*0088*/ 	.byte	0x02, 0x4a
	.zero		1
	.zero		1


	//----- nvinfo : EIATTR_SYSCALL_OFFSETS
	.align		4
        /*008c*/ 	.byte	0x04, 0x46
        /*008e*/ 	.short	(.L_4791 - .L_4790)


	//   ....[0]....
.L_4790:
        /*0090*/ 	.word	0x0000f060


	//   ....[1]....
        /*0094*/ 	.word	0x0000f2c0


	//   ....[2]....
        /*0098*/ 	.word	0x0000f640


	//   ....[3]....
        /*009c*/ 	.word	0x0000f8a0


	//----- nvinfo : EIATTR_EXIT_INSTR_OFFSETS
	.align		4
.L_4791:
        /*00a0*/ 	.byte	0x04, 0x1c
        /*00a2*/ 	.short	(.L_4793 - .L_4792)


	//   ....[0]....
.L_4792:
        /*00a4*/ 	.word	0x0000e550


	//   ....[1]....
        /*00a8*/ 	.word	0x0000ee00


	//   ....[2]....
        /*00ac*/ 	.word	0x0000f0b0


	//   ....[3]....
        /*00b0*/ 	.word	0x0000f0d0


	//   ....[4]....
        /*00b4*/ 	.word	0x0000f310


	//   ....[5]....
        /*00b8*/ 	.word	0x0000f330


	//   ....[6]....
        /*00bc*/ 	.word	0x0000f370


	//   ....[7]....
        /*00c0*/ 	.word	0x0000f3b0


	//   ....[8]....
        /*00c4*/ 	.word	0x0000f3f0


	//   ....[9]....
        /*00c8*/ 	.word	0x0000f690


	//   ....[10]....
        /*00cc*/ 	.word	0x0000f6b0


	//   ....[11]....
        /*00d0*/ 	.word	0x0000f8f0


	//   ....[12]....
        /*00d4*/ 	.word	0x0000f910


	//----- nvinfo : EIATTR_MAX_THREADS
	.align		4
.L_4793:
        /*00d8*/ 	.byte	0x04, 0x05
        /*00da*/ 	.short	(.L_4795 - .L_4794)
.L_4794:
        /*00dc*/ 	.word	0x00000200
        /*00e0*/ 	.word	0x00000001
        /*00e4*/ 	.word	0x00000001


	//----- nvinfo : EIATTR_CRS_STACK_SIZE
	.align		4
.L_4795:
        /*00e8*/ 	.byte	0x04, 0x1e
        /*00ea*/ 	.short	(.L_4797 - .L_4796)
.L_4796:
        /*00ec*/ 	.word	0x00000000


	//----- nvinfo : EIATTR_CBANK_PARAM_SIZE
	.align		4
.L_4797:
        /*00f0*/ 	.byte	0x03, 0x19
        /*00f2*/ 	.short	0x0420


	//----- nvinfo : EIATTR_PARAM_CBANK
	.align		4
        /*00f4*/ 	.byte	0x04, 0x0a
        /*00f6*/ 	.short	(.L_4799 - .L_4798)
	.align		4
.L_4798:
        /*00f8*/ 	.word	index@(.nv.constant0._ZN2at6native13reduce_kernelILi512ELi1ENS0_8ReduceOpIlNS0_14func_wrapper_tIlNS0_55_GLOBAL__N__0955718d_22_SparseCsrTensorMath_cu_868dd54514ReductionMulOpIlEEEEjlLi4ELi4EEEEEvT1_)
        /*00fc*/ 	.short	0x0380
        /*00fe*/ 	.short	0x0420


	//----- nvinfo : EIATTR_SW_WAR
	.align		4
.L_4799:
        /*0100*/ 	.byte	0x04, 0x36
        /*0102*/ 	.short	(.L_4801 - .L_4800)
.L_4800:
        /*0104*/ 	.word	0x00000008
.L_4801:


//--------------------- .nv.info._ZN2at6native13reduce_kernelILi256ELi2ENS0_8ReduceOpIlNS0_14func_wrapper_tIlNS0_55_GLOBAL__N__0955718d_22_SparseCsrTensorMath_cu_868dd54514ReductionMulOpIlEEEEjlLi4ELi4EEEEEvT1_ --------------------------
	.section	.nv.info._ZN2at6native13reduce_kernelILi256ELi2ENS0_8ReduceOpIlNS0_14func_wrapper_tIlNS0_55_GLOBAL__N__0955718d_22_SparseCsrTensorMath_cu_868dd54514ReductionMulOpIlEEEEjlLi4ELi4EEEEEvT1_,"",@"SHT_CUDA_INFO"
	.sectionflags	@""
	.align	4


	//----- nvinfo : EIATTR_CUDA_API_VERSION
	.align		4
        /*0000*/ 	.byte	0x04, 0x37
        /*0002*/ 	.short	(.L_4803 - .L_4802)
.L_4802:
        /*0004*/ 	.word	0x00000082


	//----- nvinfo : EIATTR_KPARAM_INFO
	.align		4
.L_4803:
        /*0008*/ 	.byte	0x04, 0x17
        /*000a*/ 	.short	(.L_4805 - .L_4804)
.L_4804:
        /*000c*/ 	.word	0x00000000
        /*0010*/ 	.short	0x0000
        /*0012*/ 	.short	0x0000
        /*0014*/ 	.byte	0x00, 0xf0, 0x81, 0x10


	//----- nvinfo : EIATTR_SPARSE_MMA_MASK
	.align		4
.L_4805:
        /*0018*/ 	.byte	0x03, 0x50
        /*001a*/ 	.short	0x0000


	//----- nvinfo : EIATTR_MAXREG_COUNT
	.align		4
        /*001c*/ 	.byte	0x03, 0x1b
        /*001e*/ 	.short	0x0040


	//----- nvinfo : EIATTR_NUM_BARRIERS
	.align		4
        /*0020*/ 	.byte	0x02, 0x4c
        /*0022*/ 	.byte	0x01
	.zero		1


	//----- nvinfo : EIATTR_EXTERNS
	.align		4
        /*0024*/ 	.byte	0x04, 0x0f
        /*0026*/ 	.short	(.L_4807 - .L_4806)


	//   ....[0]....
	.align		4
.L_4806:
        /*0028*/ 	.word	index@(__assertfail)


	//----- nvinfo : EIATTR_MERCURY_ISA_VERSION
	.align		4
.L_4807:
        /*002c*/ 	.byte	0x03, 0x5f
        /*002e*/ 	.short	0x0101


	//----- nvinfo : EIATTR_INT_WARP_WIDE_INSTR_OFFSETS
	.align		4
        /*0030*/ 	.byte	0x04, 0x31
        /*0032*/ 	.short	(.L_4809 - .L_4808)


	//   ....[0]....
.L_4808:
        /*0034*/ 	.word	0x000118c0


	//   ....[1]....
        /*0038*/ 	.word	0x000119b0


	//----- nvinfo : EIATTR_COOP_GROUP_MASK_REGIDS
	.align		4
.L_4809:
        /*003c*/ 	.byte	0x04, 0x29
        /*003e*/ 	.short	(.L_4811 - .L_4810)


	//   ....[0]....
.L_4810:
        /*0040*/ 	.word	0xffffffff


	//   ....[1]....
        /*0044*/ 	.word	0xffffffff


	//   ....[2]....
        /*0048*/ 	.word	0xffffffff


	//   ....[3]....
        /*004c*/ 	.word	0xffffffff


	//   ....[4]....
        /*0050*/ 	.word	0xffffffff


	//   ....[5]....
        /*0054*/ 	.word	0xffffffff


	//   ....[6]....
        /*0058*/ 	.word	0xffffffff


	//   ....[7]....
        /*005c*/ 	.word	0xffffffff


	//----- nvinfo : EIATTR_COOP_GROUP_INSTR_OFFSETS
	.align		4
.L_4811:
        /*0060*/ 	.byte	0x04, 0x28
        /*0062*/ 	.short	(.L_4813 - .L_4812)


	//   ....[0]....
.L_4812:
        /*0064*/ 	.word	0x0000ced0


	//   ....[1]....
        /*0068*/ 	.word	0x0000cee0


	//   ....[2]....
        /*006c*/ 	.word	0x0000cef0


	//   ....[3]....
        /*0070*/ 	.word	0x0000cf00


	//   ....[4]....
        /*0074*/ 	.word	0x00012520


	//   ....[5]....
        /*0078*/ 	.word	0x00012530


	//   ....[6]....
        /*007c*/ 	.word	0x00012540


	//   ....[7]....
        /*0080*/ 	.word	0x00012550


	//----- nvinfo : EIATTR_VRC_CTA_INIT_COUNT
	.align		4
.L_4813:
        /*0084*/ 	.byte	0x02, 0x4a
	.zero		1
	.zero		1


	//----- nvinfo : EIATTR_SYSCALL_OFFSETS
	.align		4
        /*0088*/ 	.byte	0x04, 0x46
        /*008a*/ 	.short	(.L_4815 - .L_4814)


	//   ....[0]....
.L_4814:
        /*008c*/ 	.word	0x000014a0


	//   ....[1]....
        /*0090*/ 	.word	0x00012960


	//   ....[2]....
        /*0094*/ 	.word	0x00012a90


	//   ....[3]....
        /*0098*/ 	.word	0x00012d90


	//   ....[4]....
        /*009c*/ 	.word	0x00012ec0


	//   ....[5]....
        /*00a0*/ 	.word	0x00013360


	//   ....[6]....
        /*00a4*/ 	.word	0x00013490


	//   ....[7]....
        /*00a8*/ 	.word	0x00013790


	//   ....[8]....
        /*00ac*/ 	.word	0x000138c0


	//----- nvinfo : EIATTR_EXIT_INSTR_OFFSETS
	.align		4
.L_4815:
        /*00b0*/ 	.byte	0x04, 0x1c
        /*00b2*/ 	.short	(.L_4817 - .L_4816)


	//   ....[0]....
.L_4816:
        /*00b4*/ 	.word	0x00011a70


	//   ....[1]....
        /*00b8*/ 	.word	0x00012630


	//   ....[2]....
        /*00bc*/ 	.word	0x00012830


	//   ....[3]....
        /*00c0*/ 	.word	0x00012b00


	//   ....[4]....
        /*00c4*/ 	.word	0x00012f60


	//   ....[5]....
        /*00c8*/ 	.word	0x00012f90


	//   ....[6]....
        /*00cc*/ 	.word	0x00012fc0


	//   ....[7]....
        /*00d0*/ 	.word	0x00013000


	//   ....[8]....
        /*00d4*/ 	.word	0x00013040


	//   ....[9]....
        /*00d8*/ 	.word	0x00013230


	//   ....[10]....
        /*00dc*/ 	.word	0x00013500


	//   ....[11]....
        /*00e0*/ 	.word	0x00013960


	//   ....[12]....
        /*00e4*/ 	.word	0x00013990


	//----- nvinfo : EIATTR_MAX_THREADS
	.align		4
.L_4817:
        /*00e8*/ 	.byte	0x04, 0x05
        /*00ea*/ 	.short	(.L_4819 - .L_4818)
.L_4818:
        /*00ec*/ 	.word	0x00000100
        /*00f0*/ 	.word	0x00000001
        /*00f4*/ 	.word	0x00000001


	//----- nvinfo : EIATTR_CRS_STACK_SIZE
	.align		4
.L_4819:
        /*00f8*/ 	.byte	0x04, 0x1e
        /*00fa*/ 	.short	(.L_4821 - .L_4820)
.L_4820:
        /*00fc*/ 	.word	0x00000000


	//----- nvinfo : EIATTR_CBANK_PARAM_SIZE
	.align		4
.L_4821:
        /*0100*/ 	.byte	0x03, 0x19
        /*0102*/ 	.short	0x0420


	//----- nvinfo : EIATTR_PARAM_CBANK
	.align		4
        /*0104*/ 	.byte	0x04, 0x0a
        /*0106*/ 	.short	(.L_4823 - .L_4822)
	.align		4
.L_4822:
        /*0108*/ 	.word	index@(.nv.constant0._ZN2at6native13reduce_kernelILi256ELi2ENS0_8ReduceOpIlNS0_14func_wrapper_tIlNS0_55_GLOBAL__N__0955718d_22_SparseCsrTensorMath_cu_868dd54514ReductionMulOpIlEEEEjlLi4ELi4EEEEEvT1_)
        /*010c*/ 	.short	0x0380
        /*010e*/ 	.short	0x0420


	//----- nvinfo : EIATTR_SW_WAR
	.align		4
.L_4823:
        /*0110*/ 	.byte	0x04, 0x36
        /*0112*/ 	.short	(.L_4825 - .L_4824)
.L_4824:
        /*0114*/ 	.word	0x00000008
.L_4825:


//--------------------- .nv.info._ZN2at6native13reduce_kernelILi128ELi4ENS0_8ReduceOpIlNS0_14func_wrapper_tIlNS0_55_GLOBAL__N__0955718d_22_SparseCsrTensorMath_cu_868dd54514ReductionMulOpIlEEEEjlLi4ELi4EEEEEvT1_ --------------------------
	.section	.nv.info._ZN2at6native13reduce_kernelILi128ELi4ENS0_8ReduceOpIlNS0_14func_wrapper_tIlNS0_55_GLOBAL__N__0955718d_22_SparseCsrTensorMath_cu_868dd54514ReductionMulOpIlEEEEjlLi4ELi4EEEEEvT1_,"",@"SHT_CUDA_INFO"
	.sectionflags	@""
	.align	4


	//----- nvinfo : EIATTR_CUDA_API_VERSION
	.align		4
        /*0000*/ 	.byte	0x04, 0x37
        /*0002*/ 	.short	(.L_4827 - .L_4826)
.L_4826:
        /*0004*/ 	.word	0x00000082


	//----- nvinfo : EIATTR_KPARAM_INFO
	.align		4
.L_4827:
        /*0008*/ 	.byte	0x04, 0x17
        /*000a*/ 	.short	(.L_4829 - .L_4828)
.L_4828:
        /*000c*/ 	.word	0x00000000
        /*0010*/ 	.short	0x0000
        /*0012*/ 	.short	0x0000
        /*0014*/ 	.byte	0x00, 0xf0, 0x81, 0x10


	//----- nvinfo : EIATTR_SPARSE_MMA_MASK
	.align		4
.L_4829:
        /*0018*/ 	.byte	0x03, 0x50
        /*001a*/ 	.short	0x0000


	//----- nvinfo : EIATTR_MAXREG_COUNT
	.align		4
        /*001c*/ 	.byte	0x03, 0x1b
        /*001e*/ 	.short	0x0080


	//----- nvinfo : EIATTR_NUM_BARRIERS
	.align		4
        /*0020*/ 	.byte	0x02, 0x4c
        /*0022*/ 	.byte	0x01
	.zero		1


	//----- nvinfo : EIATTR_EXTERNS
	.align		4
        /*0024*/ 	.byte	0x04, 0x0f
        /*0026*/ 	.short	(.L_4831 - .L_4830)


	//   ....[0]....
	.align		4
.L_4830:
        /*0028*/ 	.word	index@(__assertfail)


	//----- nvinfo : EIATTR_MERCURY_ISA_VERSION
	.align		4
.L_4831:
        /*002c*/ 	.byte	0x03, 0x5f
        /*002e*/ 	.short	0x0101


	//----- nvinfo : EIATTR_INT_WARP_WIDE_INSTR_OFFSETS
	.align		4
        /*0030*/ 	.byte	0x04, 0x31
        /*0032*/ 	.short	(.L_4833 - .L_4832)


	//   ....[0]....
.L_4832:
        /*0034*/ 	.word	0x00017e20


	//   ....[1]....
        /*0038*/ 	.word	0x00017f10


	//----- nvinfo : EIATTR_COOP_GROUP_MASK_REGIDS
	.align		4
.L_4833:
        /*003c*/ 	.byte	0x04, 0x29
        /*003e*/ 	.short	(.L_4835 - .L_4834)


	//   ....[0]....
.L_4834:
        /*0040*/ 	.word	0xffffffff


	//   ....[1]....
        /*0044*/ 	.word	0xffffffff


	//   ....[2]....
        /*0048*/ 	.word	0xffffffff


	//   ....[3]....
        /*004c*/ 	.word	0xffffffff


	//   ....[4]....
        /*0050*/ 	.word	0xffffffff


	//   ....[5]....
        /*0054*/ 	.word	0xffffffff


	//   ....[6]....
        /*0058*/ 	.word	0xffffffff


	//   ....[7]....
        /*005c*/ 	.word	0xffffffff


	//   ....[8]....
        /*0060*/ 	.word	0xffffffff


	//   ....[9]....
        /*0064*/ 	.word	0xffffffff


	//   ....[10]....
        /*0068*/ 	.word	0xffffffff


	//   ....[11]....
        /*006c*/ 	.word	0xffffffff


	//   ....[12]....
        /*0070*/ 	.word	0xffffffff


	//   ....[13]....
        /*0074*/ 	.word	0xffffffff


	//   ....[14]....
        /*0078*/ 	.word	0xffffffff


	//   ....[15]....
        /*007c*/ 	.word	0xffffffff


	//----- nvinfo : EIATTR_COOP_GROUP_INSTR_OFFSETS
	.align		4
.L_4835:
        /*0080*/ 	.byte	0x04, 0x28
        /*0082*/ 	.short	(.L_4837 - .L_4836)


	//   ....[0]....
.L_4836:
        /*0084*/ 	.word	0x0000ee10


	//   ....[1]....
        /*0088*/ 	.word	0x0000ee20


	//   ....[2]....
        /*008c*/ 	.word	0x0000ee30


	//   ....[3]....
        /*0090*/ 	.word	0x0000ee40


	//   ....[4]....
        /*0094*/ 	.word	0x0000ee50


	//   ....[5]....
        /*0098*/ 	.word	0x0000ee60


	//   ....[6]....
        /*009c*/ 	.word	0x0000ee70


	//   ....[7]....
        /*00a0*/ 	.word	0x0000ee90


	//   ....[8]....
        /*00a4*/ 	.word	0x00018fb0


	//   ....[9]....
        /*00a8*/ 	.word	0x00018fc0


	//   ....[10]....
        /*00ac*/ 	.word	0x00018fd0


	//   ....[11]....
        /*00b0*/ 	.word	0x00018fe0


	//   ....[12]....
        /*00b4*/ 	.word	0x00018ff0


	//   ....[13]....
        /*00b8*/ 	.word	0x00019000


	//   ....[14]....
        /*00bc*/ 	.word	0x00019010


	//   ....[15]....
        /*00c0*/ 	.word	0x00019030


	//----- nvinfo : EIATTR_VRC_CTA_INIT_COUNT
	.align		4
.L_4837:
        /*00c4*/ 	.byte	0x02, 0x4a
	.zero		1
	.zero		1


	//----- nvinfo : EIATTR_SYSCALL_OFFSETS
	.align		4
        /*00c8*/ 	.byte	0x04, 0x46
        /*00ca*/ 	.short	(.L_4839 - .L_4838)


	//   ....[0]....
.L_4838:
        /*00cc*/ 	.word	0x000014a0


	//   ....[1]....
        /*00d0*/ 	.word	0x000195d0


	//   ....[2]....
        /*00d4*/ 	.word	0x00019700


	//   ....[3]....
        /*00d8*/ 	.word	0x00019890


	//   ....[4]....
        /*00dc*/ 	.word	0x000199c0


	//   ....[5]....
        /*00e0*/ 	.word	0x00019db0


	//   ....[6]....
        /*00e4*/ 	.word	0x00019ee0


	//   ....[7]....
        /*00e8*/ 	.word	0x0001a0a0


	//   ....[8]....
        /*00ec*/ 	.word	0x0001a1d0


	//   ....[9]....
        /*00f0*/ 	.word	0x0001a7b0


	//   ....[10]....
        /*00f4*/ 	.word	0x0001a8e0


	//   ....[11]....
        /*00f8*/ 	.word	0x0001aa70


	//   ....[12]....
        /*00fc*/ 	.word	0x0001aba0


	//   ....[13]....
        /*0100*/ 	.word	0x0001af90


	//   ....[14]....
        /*0104*/ 	.word	0x0001b0c0


	//   ....[15]....
        /*0108*/ 	.word	0x0001b280


	//   ....[16]....
        /*010c*/ 	.word	0x0001b3b0


	//----- nvinfo : EIATTR_EXIT_INSTR_OFFSETS
	.align		4
.L_4839:
        /*0110*/ 	.byte	0x04, 0x1c
        /*0112*/ 	.short	(.L_4841 - .L_4840)


	//   ....[0]....
.L_4840:
        /*0114*/ 	.word	0x00017fd0


	//   ....[1]....
        /*0118*/ 	.word	0x00019170


	//   ....[2]....
        /*011c*/ 	.word	0x000194a0


	//   ....[3]....
        /*0120*/ 	.word	0x00019a50


	//   ....[4]....
        /*0124*/ 	.word	0x0001a260


	//   ....[5]....
        /*0128*/ 	.word	0x0001a2b0


	//   ....[6]....
        /*012c*/ 	.word	0x0001a2e0


	//   ....[7]....
        /*0130*/ 	.word	0x0001a320


	//   ....[8]....
        /*0134*/ 	.word	0x0001a360


	//   ....[9]....
        /*0138*/ 	.word	0x0001a680


	//   ....[10]....
        /*013c*/ 	.word	0x0001ac30


	//   ....[11]....
        /*0140*/ 	.word	0x0001b440


	//   ....[12]....
        /*0144*/ 	.word	0x0001b490


	//----- nvinfo : EIATTR_MAX_THREADS
	.align		4
.L_4841:
        /*0148*/ 	.byte	0x04, 0x05
        /*014a*/ 	.short	(.L_4843 - .L_4842)
.L_4842:
        /*014c*/ 	.word	0x00000080
        /*0150*/ 	.word	0x00000001
        /*0154*/ 	.word	0x00000001


	//----- nvinfo : EIATTR_CRS_STACK_SIZE
	.align		4
.L_4843:
        /*0158*/ 	.byte	0x04, 0x1e
        /*015a*/ 	.short	(.L_4845 - .L_4844)
.L_4844:
        /*015c*/ 	.word	0x00000000


	//----- nvinfo : EIATTR_CBANK_PARAM_SIZE
	.align		4
.L_4845:
        /*0160*/ 	.byte	0x03, 0x19
        /*0162*/ 	.short	0x0420


	//----- nvinfo : EIATTR_PARAM_CBANK
	.align		4
        /*0164*/ 	.byte	0x04, 0x0a
        /*0166*/ 	.short	(.L_4847 - .L_4846)
	.align		4
.L_4846:
        /*0168*/ 	.word	index@(.nv.constant0._ZN2at6native13reduce_kernelILi128ELi4ENS0_8ReduceOpIlNS0_14func_wrapper_tIlNS0_55_GLOBAL__N__0955718d_22_SparseCsrTensorMath_cu_868dd54514ReductionMulOpIlEEEEjlLi4ELi4EEEEEvT1_)
        /*016c*/ 	.short	0x0380
        /*016e*/ 	.short	0x0420


	//----- nvinfo : EIATTR_SW_WAR
	.align		4
.L_4847:
        /*0170*/ 	.byte	0x04, 0x36
        /*0172*/ 	.short	(.L_4849 - .L_4848)
.L_4848:
        /*0174*/ 	.word	0x00000008
.L_4849:


//--------------------- .nv.info._ZN2at6native13reduce_kernelILi512ELi1ENS0_8ReduceOpIiNS0_14func_wrapper_tIiNS0_55_GLOBAL__N__0955718d_22_SparseCsrTensorMath_cu_868dd54514ReductionMulOpIiEEEEjiLi4ELi4EEEEEvT1_ --------------------------
	.section	.nv.info._ZN2at6native13reduce_kernelILi512ELi1ENS0_8ReduceOpIiNS0_14func_wrapper_tIiNS0_55_GLOBAL__N__0955718d_22_SparseCsrTensorMath_cu_868dd54514ReductionMulOpIiEEEEjiLi4ELi4EEEEEvT1_,"",@"SHT_CUDA_INFO"
	.sectionflags	@""
	.align	4


	//----- nvinfo : EIATTR_CUDA_API_VERSION
	.align		4
        /*0000*/ 	.byte	0x04, 0x37
        /*0002*/ 	.short	(.L_4851 - .L_4850)
.L_4850:
        /*0004*/ 	.word	0x00000082


	//----- nvinfo : EIATTR_KPARAM_INFO
	.align		4
.L_4851:
        /*0008*/ 	.byte	0x04, 0x17
        /*000a*/ 	.short	(.L_4853 - .L_4852)
.L_4852:
        /*000c*/ 	.word	0x00000000
        /*0010*/ 	.short	0x0000
        /*0012*/ 	.short	0x0000
        /*0014*/ 	.byte	0x00, 0xf0, 0x61, 0x10


	//----- nvinfo : EIATTR_SPARSE_MMA_MASK
	.align		4
.L_4853:
        /*0018*/ 	.byte	0x03, 0x50
        /*001a*/ 	.short	0x0000


	//----- nvinfo : EIATTR_MAXREG_COUNT
	.align		4
        /*001c*/ 	.byte	0x03, 0x1b
        /*001e*/ 	.short	0x0020


	//----- nvinfo : EIATTR_NUM_BARRIERS
	.align		4
        /*0020*/ 	.byte	0x02, 0x4c
        /*0022*/ 	.byte	0x01
	.zero		1


	//----- nvinfo : EIATTR_EXTERNS
	.align		4
        /*0024*/ 	.byte	0x04, 0x0f
        /*0026*/ 	.short	(.L_4855 - .L_4854)


	//   ....[0]....
	.align		4
.L_4854:
        /*0028*/ 	.word	index@(__assertfail)


	//----- nvinfo : EIATTR_MERCURY_ISA_VERSION
	.align		4
.L_4855:
        /*002c*/ 	.byte	0x03, 0x5f
        /*002e*/ 	.short	0x0101


	//----- nvinfo : EIATTR_INT_WARP_WIDE_INSTR_OFFSETS
	.align		4
        /*0030*/ 	.byte	0x04, 0x31
        /*0032*/ 	.short	(.L_4857 - .L_4856)


	//   ....[0]....
.L_4856:
        /*0034*/ 	.word	0x0000d6c0


	//   ....[1]....
        /*0038*/ 	.word	0x0000d7b0


	//----- nvinfo : EIATTR_COOP_GROUP_MASK_REGIDS
	.align		4
.L_4857:
        /*003c*/ 	.byte	0x04, 0x29
        /*003e*/ 	.short	(.L_4859 - .L_4858)


	//   ....[0]....
.L_4858:
        /*0040*/ 	.word	0xffffffff


	//   ....[1]....
        /*0044*/ 	.word	0xffffffff


	//----- nvinfo : EIATTR_COOP_GROUP_INSTR_OFFSETS
	.align		4
.L_4859:
        /*0048*/ 	.byte	0x04, 0x28
        /*004a*/ 	.short	(.L_4861 - .L_4860)


	//   ....[0]....
.L_4860:
        /*004c*/ 	.word	0x0000afd0


	//   ....[1]....
        /*0050*/ 	.word	0x0000dee0


	//----- nvinfo : EIATTR_VRC_CTA_INIT_COUNT
	.align		4
.L_4861:
        /*0054*/ 	.byte	0x02, 0x4a
	.zero		1
	.zero		1


	//----- nvinfo : EIATTR_SYSCALL_OFFSETS
	.align		4
        /*0058*/ 	.byte	0x04, 0x46
        /*005a*/ 	.short	(.L_4863 - .L_4862)


	//   ....[0]....
.L_4862:
        /*005c*/ 	.word	0x0000e150


	//   ....[1]....
        /*0060*/ 	.word	0x0000e370


	//   ....[2]....
        /*0064*/ 	.word	0x0000e6a0


	//   ....[3]....
        /*0068*/ 	.word	0x0000e8c0


	//----- nvinfo : EIATTR_EXIT_INSTR_OFFSETS
	.align		4
.L_4863:
        /*006c*/ 	.byte	0x04, 0x1c
        /*006e*/ 	.short	(.L_4865 - .L_4864)


	//   ....[0]....
.L_4864:
        /*0070*/ 	.word	0x0000d850


	//   ....[1]....
        /*0074*/ 	.word	0x0000df30


	//   ....[2]....
        /*0078*/ 	.word	0x0000e1a0


	//   ....[3]....
        /*007c*/ 	.word	0x0000e1c0


	//   ....[4]....
        /*0080*/ 	.word	0x0000e3c0


	//   ....[5]....
        /*0084*/ 	.word	0x0000e3e0


	//   ....[6]....
        /*0088*/ 	.word	0x0000e410


	//   ....[7]....
        /*008c*/ 	.word	0x0000e450


	//   ....[8]....
        /*0090*/ 	.word	0x0000e490


	//   ....[9]....
        /*0094*/ 	.word	0x0000e6f0


	//   ....[10]....
        /*0098*/ 	.word	0x0000e710


	//   ....[11]....
        /*009c*/ 	.word	0x0000e910


	//   ....[12]....
        /*00a0*/ 	.word	0x0000e930


	//----- nvinfo : EIATTR_MAX_THREADS
	.align		4
.L_4865:
        /*00a4*/ 	.byte	0x04, 0x05
        /*00a6*/ 	.short	(.L_4867 - .L_4866)
.L_4866:
        /*00a8*/ 	.word	0x00000200
        /*00ac*/ 	.word	0x00000001
        /*00b0*/ 	.word	0x00000001


	//----- nvinfo : EIATTR_CRS_STACK_SIZE
	.align		4
.L_4867:
        /*00b4*/ 	.byte	0x04, 0x1e
        /*00b6*/ 	.short	(.L_4869 - .L_4868)
.L_4868:
        /*00b8*/ 	.word	0x00000000


	//----- nvinfo : EIATTR_CBANK_PARAM_SIZE
	.align		4
.L_4869:
        /*00bc*/ 	.byte	0x03, 0x19
        /*00be*/ 	.short	0x0418


	//----- nvinfo : EIATTR_PARAM_CBANK
	.align		4
        /*00c0*/ 	.byte	0x04, 0x0a
        /*00c2*/ 	.short	(.L_4871 - .L_4870)
	.align		4
.L_4870:
        /*00c4*/ 	.word	index@(.nv.constant0._ZN2at6native13reduce_kernelILi512ELi1ENS0_8ReduceOpIiNS0_14func_wrapper_tIiNS0_55_GLOBAL__N__0955718d_22_SparseCsrTensorMath_cu_868dd54514ReductionMulOpIiEEEEjiLi4ELi4EEEEEvT1_)
        /*00c8*/ 	.short	0x0380
        /*00ca*/ 	.short	0x0418


	//----- nvinfo : EIATTR_SW_WAR
	.align		4
.L_4871:
        /*00cc*/ 	.byte	0x04, 0x36
        /*00ce*/ 	.short	(.L_4873 - .L_4872)
.L_4872:
        /*00d0*/ 	.word	0x00000008
.L_4873:


//--------------------- .nv.info._ZN2at6native13reduce_kernelILi256ELi2ENS0_8ReduceOpIiNS0_14func_wrapper_tIiNS0_55_GLOBAL__N__0955718d_22_SparseCsrTensorMath_cu_868dd54514ReductionMulOpIiEEEEjiLi4ELi4EEEEEvT1_ --------------------------
	.section	.nv.info._ZN2at6native13reduce_kernelILi256ELi2ENS0_8ReduceOpIiNS0_14func_wrapper_tIiNS0_55_GLOBAL__N__0955718d_22_SparseCsrTensorMath_cu_868dd54514ReductionMulOpIiEEEEjiLi4ELi4EEEEEvT1_,"",@"SHT_CUDA_INFO"
	.sectionflags	@""
	.align	4


	//----- nvinfo : EIATTR_CUDA_API_VERSION
	.align		4
        /*0000*/ 	.byte	0x04, 0x37
        /*0002*/ 	.short	(.L_4875 - .L_4874)
.L_4874:
        /*0004*/ 	.word	0x00000082


	//----- nvinfo : EIATTR_KPARAM_INFO
	.align		4
.L_4875:
        /*0008*/ 	.byte	0x04, 0x17
        /*000a*/ 	.short	(.L_4877 - .L_4876)
.L_4876:
        /*000c*/ 	.word	0x00000000
        /*0010*/ 	.short	0x0000
        /*0012*/ 	.short	0x0000
        /*0014*/ 	.byte	0x00, 0xf0, 0x61, 0x10


	//----- nvinfo : EIATTR_SPARSE_MMA_MASK
	.align		4
.L_4877:
        /*0018*/ 	.byte	0x03, 0x50
        /*001a*/ 	.short	0x0000


	//----- nvinfo : EIATTR_MAXREG_COUNT
	.align		4
        /*001c*/ 	.byte	0x03, 0x1b
        /*001e*/ 	.short	0x0040


	//----- nvinfo : EIATTR_NUM_BARRIERS
	.align		4
        /*0020*/ 	.byte	0x02, 0x4c
        /*0022*/ 	.byte	0x01
	.zero		1


	//----- nvinfo : EIATTR_EXTERNS
	.align		4
        /*0024*/ 	.byte	0x04, 0x0f
        /*0026*/ 	.short	(.L_4879 - .L_4878)


	//   ....[0]....
	.align		4
.L_4878:
        /*0028*/ 	.word	index@(__assertfail)


	//----- nvinfo : EIATTR_MERCURY_ISA_VERSION
	.align		4
.L_4879:
        /*002c*/ 	.byte	0x03, 0x5f
        /*002e*/ 	.short	0x0101


	//----- nvinfo : EIATTR_INT_WARP_WIDE_INSTR_OFFSETS
	.align		4
        /*0030*/ 	.byte	0x04, 0x31
        /*0032*/ 	.short	(.L_4881 - .L_4880)


	//   ....[0]....
.L_4880:
        /*0034*/ 	.word	0x000100d0


	//   ....[1]....
        /*0038*/ 	.word	0x000101c0


	//----- nvinfo : EIATTR_COOP_GROUP_MASK_REGIDS
	.align		4
.L_4881:
        /*003c*/ 	.byte	0x04, 0x29
        /*003e*/ 	.short	(.L_4883 - .L_4882)


	//   ....[0]....
.L_4882:
        /*0040*/ 	.word	0xffffffff


	//   ....[1]....
        /*0044*/ 	.word	0xffffffff


	//   ....[2]....
        /*0048*/ 	.word	0xffffffff


	//   ....[3]....
        /*004c*/ 	.word	0xffffffff


	//----- nvinfo : EIATTR_COOP_GROUP_INSTR_OFFSETS
	.align		4
.L_4883:
        /*0050*/ 	.byte	0x04, 0x28
        /*0052*/ 	.short	(.L_4885 - .L_4884)


	//   ....[0]....
.L_4884:
        /*0054*/ 	.word	0x0000b780


	//   ....[1]....
        /*0058*/ 	.word	0x0000b790


	//   ....[2]....
        /*005c*/ 	.word	0x000109a0


	//   ....[3]....
        /*0060*/ 	.word	0x000109b0


	//----- nvinfo : EIATTR_VRC_CTA_INIT_COUNT
	.align		4
.L_4885:
        /*0064*/ 	.byte	0x02, 0x4a
	.zero		1
	.zero		1


	//----- nvinfo : EIATTR_SYSCALL_OFFSETS
	.align		4
        /*0068*/ 	.byte	0x04, 0x46
        /*006a*/ 	.short	(.L_4887 - .L_4886)


	//   ....[0]....
.L_4886:
        /*006c*/ 	.word	0x00001470


	//   ....[1]....
        /*0070*/ 	.word	0x00010c80


	//   ....[2]....
        /*0074*/ 	.word	0x00010db0


	//   ....[3]....
        /*0078*/ 	.word	0x00010ff0


	//   ....[4]....
        /*007c*/ 	.word	0x00011120


	//   ....[5]....
        /*0080*/ 	.word	0x00011500


	//   ....[6]....
        /*0084*/ 	.word	0x00011630


	//   ....[7]....
        /*0088*/ 	.word	0x00011870


	//   ....[8]....
        /*008c*/ 	.word	0x000119a0


	//----- nvinfo : EIATTR_EXIT_INSTR_OFFSETS
	.align		4
.L_4887:
        /*0090*/ 	.byte	0x04, 0x1c
        /*0092*/ 	.short	(.L_4889 - .L_4888)


	//   ....[0]....
.L_4888:
        /*0094*/ 	.word	0x00010280


	//   ....[1]....
        /*0098*/ 	.word	0x00010a10


	//   ....[2]....
        /*009c*/ 	.word	0x00010b50


	//   ....[3]....
        /*00a0*/ 	.word	0x00010e20


	//   ....[4]....
        /*00a4*/ 	.word	0x000111c0


	//   ....[5]....
        /*00a8*/ 	.word	0x000111f0


	//   ....[6]....
        /*00ac*/ 	.word	0x00011220


	//   ....[7]....
        /*00b0*/ 	.word	0x00011260


	//   ....[8]....
        /*00b4*/ 	.word	0x000112a0


	//   ....[9]....
        /*00b8*/ 	.word	0x000113d0


	//   ....[10]....
        /*00bc*/ 	.word	0x000116a0


	//   ....[11]....
        /*00c0*/ 	.word	0x00011a40


	//   ....[12]....
        /*00c4*/ 	.word	0x00011a70


	//----- nvinfo : EIATTR_MAX_THREADS
	.align		4
.L_4889:
        /*00c8*/ 	.byte	0x04, 0x05
        /*00ca*/ 	.short	(.L_4891 - .L_4890)
.L_4890:
        /*00cc*/ 	.word	0x00000100
        /*00d0*/ 	.word	0x00000001
        /*00d4*/ 	.word	0x00000001


	//----- nvinfo : EIATTR_CRS_STACK_SIZE
	.align		4
.L_4891:
        /*00d8*/ 	.byte	0x04, 0x1e
        /*00da*/ 	.short	(.L_4893 - .L_4892)
.L_4892:
        /*00dc*/ 	.word	0x00000000


	//----- nvinfo : EIATTR_CBANK_PARAM_SIZE
	.align		4
.L_4893:
        /*00e0*/ 	.byte	0x03, 0x19
        /*00e2*/ 	.short	0x0418


	//----- nvinfo : EIATTR_PARAM_CBANK
	.align		4
        /*00e4*/ 	.byte	0x04, 0x0a
        /*00e6*/ 	.short	(.L_4895 - .L_4894)
	.align		4
.L_4894:
        /*00e8*/ 	.word	index@(.nv.constant0._ZN2at6native13reduce_kernelILi256ELi2ENS0_8ReduceOpIiNS0_14func_wrapper_tIiNS0_55_GLOBAL__N__0955718d_22_SparseCsrTensorMath_cu_868dd54514ReductionMulOpIiEEEEjiLi4ELi4EEEEEvT1_)
        /*00ec*/ 	.short	0x0380
        /*00ee*/ 	.short	0x0418


	//----- nvinfo : EIATTR_SW_WAR
	.align		4
.L_4895:
        /*00f0*/ 	.byte	0x04, 0x36
        /*00f2*/ 	.short	(.L_4897 - .L_4896)
.L_4896:
        /*00f4*/ 	.word	0x00000008
.L_4897:


//--------------------- .nv.info._ZN2at6native13reduce_kernelILi128ELi4ENS0_8ReduceOpIiNS0_14func_wrapper_tIiNS0_55_GLOBAL__N__0955718d_22_SparseCsrTensorMath_cu_868dd54514ReductionMulOpIiEEEEjiLi4ELi4EEEEEvT1_ --------------------------
	.section	.nv.info._ZN2at6native13reduce_kernelILi128ELi4ENS0_8ReduceOpIiNS0_14func_wrapper_tIiNS0_55_GLOBAL__N__0955718d_22_SparseCsrTensorMath_cu_868dd54514ReductionMulOpIiEEEEjiLi4ELi4EEEEEvT1_,"",@"SHT_CUDA_INFO"
	.sectionflags	@""
	.align	4


	//----- nvinfo : EIATTR_CUDA_API_VERSION
	.align		4
        /*0000*/ 	.byte	0x04, 0x37
        /*0002*/ 	.short	(.L_4899 - .L_4898)
.L_4898:
        /*0004*/ 	.word	0x00000082


	//----- nvinfo : EIATTR_KPARAM_INFO
	.align		4
.L_4899:
        /*0008*/ 	.byte	0x04, 0x17
        /*000a*/ 	.short	(.L_4901 - .L_4900)
.L_4900:
        /*000c*/ 	.word	0x00000000
        /*0010*/ 	.short	0x0000
        /*0012*/ 	.short	0x0000
        /*0014*/ 	.byte	0x00, 0xf0, 0x61, 0x10


	//----- nvinfo : EIATTR_SPARSE_MMA_MASK
	.align		4
.L_4901:
        /*0018*/ 	.byte	0x03, 0x50
        /*001a*/ 	.short	0x0000


	//----- nvinfo : EIATTR_MAXREG_COUNT
	.align		4
        /*001c*/ 	.byte	0x03, 0x1b
        /*001e*/ 	.short	0x0080


	//----- nvinfo : EIATTR_NUM_BARRIERS
	.align		4
        /*0020*/ 	.byte	0x02, 0x4c
        /*0022*/ 	.byte	0x01
	.zero		1


	//----- nvinfo : EIATTR_EXTERNS
	.align		4
        /*0024*/ 	.byte	0x04, 0x0f
        /*0026*/ 	.short	(.L_4903 - .L_4902)


	//   ....[0]....
	.align		4
.L_4902:
        /*0028*/ 	.word	index@(__assertfail)


	//----- nvinfo : EIATTR_MERCURY_ISA_VERSION
	.align		4
.L_4903:
        /*002c*/ 	.byte	0x03, 0x5f
        /*002e*/ 	.short	0x0101


	//----- nvinfo : EIATTR_INT_WARP_WIDE_INSTR_OFFSETS
	.align		4
        /*0030*/ 	.byte	0x04, 0x31
        /*0032*/ 	.short	(.L_4905 - .L_4904)


	//   ....[0]....
.L_4904:
        /*0034*/ 	.word	0x00014d30


	//   ....[1]....
        /*0038*/ 	.word	0x00014e20


	//----- nvinfo : EIATTR_COOP_GROUP_MASK_REGIDS
	.align		4
.L_4905:
        /*003c*/ 	.byte	0x04, 0x29
        /*003e*/ 	.short	(.L_4907 - .L_4906)


	//   ....[0]....
.L_4906:
        /*0040*/ 	.word	0xffffffff


	//   ....[1]....
        /*0044*/ 	.word	0xffffffff


	//   ....[2]....
        /*0048*/ 	.word	0xffffffff


	//   ....[3]....
        /*004c*/ 	.word	0xffffffff


	//   ....[4]....
        /*0050*/ 	.word	0xffffffff


	//   ....[5]....
        /*0054*/ 	.word	0xffffffff


	//   ....[6]....
        /*0058*/ 	.word	0xffffffff


	//   ....[7]....
        /*005c*/ 	.word	0xffffffff


	//----- nvinfo : EIATTR_COOP_GROUP_INSTR_OFFSETS
	.align		4
.L_4907:
        /*0060*/ 	.byte	0x04, 0x28
        /*0062*/ 	.short	(.L_4909 - .L_4908)


	//   ....[0]....
.L_4908:
        /*0064*/ 	.word	0x0000be90


	//   ....[1]....
        /*0068*/ 	.word	0x0000bea0


	//   ....[2]....
        /*006c*/ 	.word	0x0000beb0


	//   ....[3]....
        /*0070*/ 	.word	0x0000bec0


	//   ....[4]....
        /*0074*/ 	.word	0x00015740


	//   ....[5]....
        /*0078*/ 	.word	0x00015750


	//   ....[6]....
        /*007c*/ 	.word	0x00015760


	//   ....[7]....
        /*0080*/ 	.word	0x00015770


	//----- nvinfo : EIATTR_VRC_CTA_INIT_COUNT
	.align		4
.L_4909:
        /*0084*/ 	.byte	0x02, 0x4a
	.zero		1
	.zero		1


	//----- nvinfo : EIATTR_SYSCALL_OFFSETS
	.align		4
        /*0088*/ 	.byte	0x04, 0x46
        /*008a*/ 	.short	(.L_4911 - .L_4910)


	//   ....[0]....
.L_4910:
        /*008c*/ 	.word	0x00001490


	//   ....[1]....
        /*0090*/ 	.word	0x00015b00


	//   ....[2]....
        /*0094*/ 	.word	0x00015c30


	//   ....[3]....
        /*0098*/ 	.word	0x00015dc0


	//   ....[4]....
        /*009c*/ 	.word	0x00015ef0


	//   ....[5]....
        /*00a0*/ 	.word	0x00016190


	//   ....[6]....
        /*00a4*/ 	.word	0x000162c0


	//   ....[7]....
        /*00a8*/ 	.word	0x00016480


	//   ....[8]....
        /*00ac*/ 	.word	0x000165b0


	//   ....[9]....
        /*00b0*/ 	.word	0x00016a40


	//   ....[10]....
        /*00b4*/ 	.word	0x00016b70


	//   ....[11]....
        /*00b8*/ 	.word	0x00016d00


	//   ....[12]....
        /*00bc*/ 	.word	0x00016e30


	//   ....[13]....
        /*00c0*/ 	.word	0x000170d0


	//   ....[14]....
        /*00c4*/ 	.word	0x00017200


	//   ....[15]....
        /*00c8*/ 	.word	0x000173c0


	//   ....[16]....
        /*00cc*/ 	.word	0x000174f0


	//----- nvinfo : EIATTR_EXIT_INSTR_OFFSETS
	.align		4
.L_4911:
        /*00d0*/ 	.byte	0x04, 0x1c
        /*00d2*/ 	.short	(.L_4913 - .L_4912)


	//   ....[0]....
.L_4912:
        /*00d4*/ 	.word	0x00014ee0


	//   ....[1]....
        /*00d8*/ 	.word	0x000157f0


	//   ....[2]....
        /*00dc*/ 	.word	0x000159d0


	//   ....[3]....
        /*00e0*/ 	.word	0x00015f80


	//   ....[4]....
        /*00e4*/ 	.word	0x00016640


	//   ....[5]....
        /*00e8*/ 	.word	0x00016690


	//   ....[6]....
        /*00ec*/ 	.word	0x000166c0


	//   ....[7]....
        /*00f0*/ 	.word	0x00016700


	//   ....[8]....
        /*00f4*/ 	.word	0x00016740


	//   ....[9]....
        /*00f8*/ 	.word	0x00016910


	//   ....[10]....
        /*00fc*/ 	.word	0x00016ec0


	//   ....[11]....
        /*0100*/ 	.word	0x00017580


	//   ....[12]....
        /*0104*/ 	.word	0x000175d0


	//----- nvinfo : EIATTR_MAX_THREADS
	.align		4
.L_4913:
        /*0108*/ 	.byte	0x04, 0x05
        /*010a*/ 	.short	(.L_4915 - .L_4914)
.L_4914:
        /*010c*/ 	.word	0x00000080
        /*0110*/ 	.word	0x00000001
        /*0114*/ 	.word	0x00000001


	//----- nvinfo : EIATTR_CRS_STACK_SIZE
	.align		4
.L_4915:
        /*0118*/ 	.byte	0x04, 0x1e
        /*011a*/ 	.short	(.L_4917 - .L_4916)
.L_4916:
        /*011c*/ 	.word	0x00000000


	//----- nvinfo : EIATTR_CBANK_PARAM_SIZE
	.align		4
.L_4917:
        /*0120*/ 	.byte	0x03, 0x19
        /*0122*/ 	.short	0x0418


	//----- nvinfo : EIATTR_PARAM_CBANK
	.align		4
        /*0124*/ 	.byte	0x04, 0x0a
        /*0126*/ 	.short	(.L_4919 - .L_4918)
	.align		4
.L_4918:
        /*0128*/ 	.word	index@(.nv.constant0._ZN2at6native13reduce_kernelILi128ELi4ENS0_8ReduceOpIiNS0_14func_wrapper_tIiNS0_55_GLOBAL__N__0955718d_22_SparseCsrTensorMath_cu_868dd54514ReductionMulOpIiEEEEjiLi4ELi4EEEEEvT1_)
        /*012c*/ 	.short	0x0380
        /*012e*/ 	.short	0x0418


	//----- nvinfo : EIATTR_SW_WAR
	.align		4
.L_4919:
        /*0130*/ 	.byte	0x04, 0x36
        /*0132*/ 	.short	(.L_4921 - .L_4920)
.L_4920:
        /*0134*/ 	.word	0x00000008
.L_4921:


//--------------------- .nv.info._ZN2at6native13reduce_kernelILi512ELi1ENS0_8ReduceOpIaNS0_14func_wrapper_tIaNS0_55_GLOBAL__N__0955718d_22_SparseCsrTensorMath_cu_868dd54514ReductionMulOpIaEEEEjaLi4ELi4EEEEEvT1_ --------------------------
	.section	.nv.info._ZN2at6native13reduce_kernelILi512ELi1ENS0_8ReduceOpIaNS0_14func_wrapper_tIaNS0_55_GLOBAL__N__0955718d_22_SparseCsrTensorMath_cu_868dd54514ReductionMulOpIaEEEEjaLi4ELi4EEEEEvT1_,"",@"SHT_CUDA_INFO"
	.sectionflags	@""
	.align	4


	//----- nvinfo : EIATTR_CUDA_API_VERSION
	.align		4
        /*0000*/ 	.byte	0x04, 0x37
        /*0002*/ 	.short	(.L_4923 - .L_4922)
.L_4922:
        /*0004*/ 	.word	0x00000082


	//----- nvinfo : EIATTR_KPARAM_INFO
	.align		4
.L_4923:
        /*0008*/ 	.byte	0x04, 0x17
        /*000a*/ 	.short	(.L_4925 - .L_4924)
.L_4924:
        /*000c*/ 	.word	0x00000000
        /*0010*/ 	.short	0x0000
        /*0012*/ 	.short	0x0000
        /*0014*/ 	.byte	0x00, 0xf0, 0x41, 0x10


	//----- nvinfo : EIATTR_SPARSE_MMA_MASK
	.align		4
.L_4925:
        /*0018*/ 	.byte	0x03, 0x50
        /*001a*/ 	.short	0x0000


	//----- nvinfo : EIATTR_MAXREG_COUNT
	.align		4
        /*001c*/ 	.byte	0x03, 0x1b
        /*001e*/ 	.short	0x0020


	//----- nvinfo : EIATTR_NUM_BARRIERS
	.align		4
        /*0020*/ 	.byte	0x02, 0x4c
        /*0022*/ 	.byte	0x01
	.zero		1


	//----- nvinfo : EIATTR_EXTERNS
	.align		4
        /*0024*/ 	.byte	0x04, 0x0f
        /*0026*/ 	.short	(.L_4927 - .L_4926)


	//   ....[0]....
	.align		4
.L_4926:
        /*0028*/ 	.word	index@(__assertfail)


	//----- nvinfo : EIATTR_MERCURY_ISA_VERSION
	.align		4
.L_4927:
        /*002c*/ 	.byte	0x03, 0x5f
        /*002e*/ 	.short	0x0101


	//----- nvinfo : EIATTR_INT_WARP_WIDE_INSTR_OFFSETS
	.align		4
        /*0030*/ 	.byte	0x04, 0x31
        /*0032*/ 	.short	(.L_4929 - .L_4928)


	//   ....[0]....
.L_4928:
        /*0034*/ 	.word	0x0000db80


	//   ....[1]....
        /*0038*/ 	.word	0x0000dc70


	//----- nvinfo : EIATTR_COOP_GROUP_MASK_REGIDS
	.align		4
.L_4929:
        /*003c*/ 	.byte	0x04, 0x29
        /*003e*/ 	.short	(.L_4931 - .L_4930)


	//   ....[0]....
.L_4930:
        /*0040*/ 	.word	0xffffffff


	//   ....[1]....
        /*0044*/ 	.word	0xffffffff


	//----- nvinfo : EIATTR_COOP_GROUP_INSTR_OFFSETS
	.align		4
.L_4931:
        /*0048*/ 	.byte	0x04, 0x28
        /*004a*/ 	.short	(.L_4933 - .L_4932)


	//   ....[0]....
.L_4932:
        /*004c*/ 	.word	0x0000b470


	//   ....[1]....
        /*0050*/ 	.word	0x0000e430


	//----- nvinfo : EIATTR_VRC_CTA_INIT_COUNT
	.align		4
.L_4933:
        /*0054*/ 	.byte	0x02, 0x4a
	.zero		1
	.zero		1


	//----- nvinfo : EIATTR_SYSCALL_OFFSETS
	.align		4
        /*0058*/ 	.byte	0x04, 0x46
        /*005a*/ 	.short	(.L_4935 - .L_4934)


	//   ....[0]....
.L_4934:
        /*005c*/ 	.word	0x0000e6d0


	//   ....[1]....
        /*0060*/ 	.word	0x0000e910


	//   ....[2]....
        /*0064*/ 	.word	0x0000ec60


	//   ....[3]....
        /*0068*/ 	.word	0x0000eea0


	//----- nvinfo : EIATTR_EXIT_INSTR_OFFSETS
	.align		4
.L_4935:
        /*006c*/ 	.byte	0x04, 0x1c
        /*006e*/ 	.short	(.L_4937 - .L_4936)


	//   ....[0]....
.L_4936:
        /*0070*/ 	.word	0x0000dd10


	//   ....[1]....
        /*0074*/ 	.word	0x0000e490


	//   ....[2]....
        /*0078*/ 	.word	0x0000e720


	//   ....[3]....
        /*007c*/ 	.word	0x0000e740


	//   ....[4]....
        /*0080*/ 	.word	0x0000e960


	//   ....[5]....
        /*0084*/ 	.word	0x0000e980


	//   ....[6]....
        /*0088*/ 	.word	0x0000e9b0


	//   ....[7]....
        /*008c*/ 	.word	0x0000e9f0


	//   ....[8]....
        /*0090*/ 	.word	0x0000ea30


	//   ....[9]....
        /*0094*/ 	.word	0x0000ecb0


	//   ....[10]....
        /*0098*/ 	.word	0x0000ecd0


	//   ....[11]....
        /*009c*/ 	.word	0x0000eef0


	//   ....[12]....
        /*00a0*/ 	.word	0x0000ef10


	//----- nvinfo : EIATTR_MAX_THREADS
	.align		4
.L_4937:
        /*00a4*/ 	.byte	0x04, 0x05
        /*00a6*/ 	.short	(.L_4939 - .L_4938)
.L_4938:
        /*00a8*/ 	.word	0x00000200
        /*00ac*/ 	.word	0x00000001
        /*00b0*/ 	.word	0x00000001


	//----- nvinfo : EIATTR_CRS_STACK_SIZE
	.align		4
.L_4939:
        /*00b4*/ 	.byte	0x04, 0x1e
        /*00b6*/ 	.short	(.L_4941 - .L_4940)
.L_4940:
        /*00b8*/ 	.word	0x00000000


	//----- nvinfo : EIATTR_CBANK_PARAM_SIZE
	.align		4
.L_4941:
        /*00bc*/ 	.byte	0x03, 0x19
        /*00be*/ 	.short	0x0410


	//----- nvinfo : EIATTR_PARAM_CBANK
	.align		4
        /*00c0*/ 	.byte	0x04, 0x0a
        /*00c2*/ 	.short	(.L_4943 - .L_4942)
	.align		4
.L_4942:
        /*00c4*/ 	.word	index@(.nv.constant0._ZN2at6native13reduce_kernelILi512ELi1ENS0_8ReduceOpIaNS0_14func_wrapper_tIaNS0_55_GLOBAL__N__0955718d_22_SparseCsrTensorMath_cu_868dd54514ReductionMulOpIaEEEEjaLi4ELi4EEEEEvT1_)
        /*00c8*/ 	.short	0x0380
        /*00ca*/ 	.short	0x0410


	//----- nvinfo : EIATTR_SW_WAR
	.align		4
.L_4943:
        /*00cc*/ 	.byte	0x04, 0x36
        /*00ce*/ 	.short	(.L_4945 - .L_4944)
.L_4944:
        /*00d0*/ 	.word	0x00000008
.L_4945:


//--------------------- .nv.info._ZN2at6native13reduce_kernelILi256ELi2ENS0_8ReduceOpIaNS0_14func_wrapper_tIaNS0_55_GLOBAL__N__0955718d_22_SparseCsrTensorMath_cu_868dd54514ReductionMulOpIaEEEEjaLi4ELi4EEEEEvT1_ --------------------------
	.section	.nv.info._ZN2at6native13reduce_kernelILi256ELi2ENS0_8ReduceOpIaNS0_14func_wrapper_tIaNS0_55_GLOBAL__N__0955718d_22_SparseCsrTensorMath_cu_868dd54514ReductionMulOpIaEEEEjaLi4ELi4EEEEEvT1_,"",@"SHT_CUDA_INFO"
	.sectionflags	@""
	.align	4


	//----- nvinfo : EIATTR_CUDA_API_VERSION
	.align		4
        /*0000*/ 	.byte	0x04, 0x37
        /*0002*/ 	.short	(.L_4947 - .L_4946)
.L_4946:
        /*0004*/ 	.word	0x00000082


	//----- nvinfo : EIATTR_KPARAM_INFO
	.align		4
.L_4947:
        /*0008*/ 	.byte	0x04, 0x17
        /*000a*/ 	.short	(.L_4949 - .L_4948)
.L_4948:
        /*000c*/ 	.word	0x00000000
        /*0010*/ 	.short	0x0000
        /*0012*/ 	.short	0x0000
        /*0014*/ 	.byte	0x00, 0xf0, 0x41, 0x10


	//----- nvinfo : EIATTR_SPARSE_MMA_MASK
	.align		4
.L_4949:
        /*0018*/ 	.byte	0x03, 0x50
        /*001a*/ 	.short	0x0000


	//----- nvinfo : EIATTR_MAXREG_COUNT
	.align		4
        /*001c*/ 	.byte	0x03, 0x1b
        /*001e*/ 	.short	0x0040


	//----- nvinfo : EIATTR_NUM_BARRIERS
	.align		4
        /*0020*/ 	.byte	0x02, 0x4c
        /*0022*/ 	.byte	0x01
	.zero		1


	//----- nvinfo : EIATTR_EXTERNS
	.align		4
        /*0024*/ 	.byte	0x04, 0x0f
        /*0026*/ 	.short	(.L_4951 - .L_4950)


	//   ....[0]....
	.align		4
.L_4950:
        /*0028*/ 	.word	index@(__assertfail)


	//----- nvinfo : EIATTR_MERCURY_ISA_VERSION
	.align		4
.L_4951:
        /*002c*/ 	.byte	0x03, 0x5f
        /*002e*/ 	.short	0x0101


	//----- nvinfo : EIATTR_INT_WARP_WIDE_INSTR_OFFSETS
	.align		4
        /*0030*/ 	.byte	0x04, 0x31
        /*0032*/ 	.short	(.L_4953 - .L_4952)


	//   ....[0]....
.L_4952:
        /*0034*/ 	.word	0x000111d0


	//   ....[1]....
        /*0038*/ 	.word	0x000112c0


	//----- nvinfo : EIATTR_COOP_GROUP_MASK_REGIDS
	.align		4
.L_4953:
        /*003c*/ 	.byte	0x04, 0x29
        /*003e*/ 	.short	(.L_4955 - .L_4954)


	//   ....[0]....
.L_4954:
        /*0040*/ 	.word	0xffffffff


	//   ....[1]....
        /*0044*/ 	.word	0xffffffff


	//   ....[2]....
        /*0048*/ 	.word	0xffffffff


	//   ....[3]....
        /*004c*/ 	.word	0xffffffff


	//----- nvinfo : EIATTR_COOP_GROUP_INSTR_OFFSETS
	.align		4
.L_4955:
        /*0050*/ 	.byte	0x04, 0x28
        /*0052*/ 	.short	(.L_4957 - .L_4956)


	//   ....[0]....
.L_4956:
        /*0054*/ 	.word	0x0000c860


	//   ....[1]....
        /*0058*/ 	.word	0x0000c880


	//   ....[2]....
        /*005c*/ 	.word	0x00011c90


	//   ....[3]....
        /*0060*/ 	.word	0x00011cb0


	//----- nvinfo : EIATTR_VRC_CTA_INIT_COUNT
	.align		4
.L_4957:
        /*0064*/ 	.byte	0x02, 0x4a
	.zero		1
	.zero		1


	//----- nvinfo : EIATTR_SYSCALL_OFFSETS
	.align		4
        /*0068*/ 	.byte	0x04, 0x46
        /*006a*/ 	.short	(.L_4959 - .L_4958)


	//   ....[0]....
.L_4958:
        /*006c*/ 	.word	0x00001460


	//   ....[1]....
        /*0070*/ 	.word	0x00011fe0


	//   ....[2]....
        /*0074*/ 	.word	0x00012110


	//   ....[3]....
        /*0078*/ 	.word	0x00012390


	//   ....[4]....
        /*007c*/ 	.word	0x000124c0


	//   ....[5]....
        /*0080*/ 	.word	0x000128e0


	//   ....[6]....
        /*0084*/ 	.word	0x00012a10


	//   ....[7]....
        /*0088*/ 	.word	0x00012c90


	//   ....[8]....
        /*008c*/ 	.word	0x00012dc0


	//----- nvinfo : EIATTR_EXIT_INSTR_OFFSETS
	.align		4
.L_4959:
        /*0090*/ 	.byte	0x04, 0x1c
        /*0092*/ 	.short	(.L_4961 - .L_4960)


	//   ....[0]....
.L_4960:
        /*0094*/ 	.word	0x00011380


	//   ....[1]....
        /*0098*/ 	.word	0x00011d30


	//   ....[2]....
        /*009c*/ 	.word	0x00011eb0


	//   ....[3]....
        /*00a0*/ 	.word	0x00012180


	//   ....[4]....
        /*00a4*/ 	.word	0x00012560


	//   ....[5]....
        /*00a8*/ 	.word	0x00012590


	//   ....[6]....
        /*00ac*/ 	.word	0x000125c0


	//   ....[7]....
        /*00b0*/ 	.word	0x00012600


	//   ....[8]....
        /*00b4*/ 	.word	0x00012640


	//   ....[9]....
        /*00b8*/ 	.word	0x000127b0


	//   ....[10]....
        /*00bc*/ 	.word	0x00012a80


	//   ....[11]....
        /*00c0*/ 	.word	0x00012e60


	//   ....[12]....
        /*00c4*/ 	.word	0x00012e90


	//----- nvinfo : EIATTR_MAX_THREADS
	.align		4
.L_4961:
        /*00c8*/ 	.byte	0x04, 0x05
        /*00ca*/ 	.short	(.L_4963 - .L_4962)
.L_4962:
        /*00cc*/ 	.word	0x00000100
        /*00d0*/ 	.word	0x00000001
        /*00d4*/ 	.word	0x00000001


	//----- nvinfo : EIATTR_CRS_STACK_SIZE
	.align		4
.L_4963:
        /*00d8*/ 	.byte	0x04, 0x1e
        /*00da*/ 	.short	(.L_4965 - .L_4964)
.L_4964:
        /*00dc*/ 	.word	0x00000000


	//----- nvinfo : EIATTR_CBANK_PARAM_SIZE
	.align		4
.L_4965:
        /*00e0*/ 	.byte	0x03, 0x19
        /*00e2*/ 	.short	0x0410


	//----- nvinfo : EIATTR_PARAM_CBANK
	.align		4
        /*00e4*/ 	.byte	0x04, 0x0a
        /*00e6*/ 	.short	(.L_4967 - .L_4966)
	.align		4
.L_4966:
        /*00e8*/ 	.word	index@(.nv.constant0._ZN2at6native13reduce_kernelILi256ELi2ENS0_8ReduceOpIaNS0_14func_wrapper_tIaNS0_55_GLOBAL__N__0955718d_22_SparseCsrTensorMath_cu_868dd54514ReductionMulOpIaEEEEjaLi4ELi4EEEEEvT1_)
        /*00ec*/ 	.short	0x0380
        /*00ee*/ 	.short	0x0410


	//----- nvinfo : EIATTR_SW_WAR
	.align		4
.L_4967:
        /*00f0*/ 	.byte	0x04, 0x36
        /*00f2*/ 	.short	(.L_4969 - .L_4968)
.L_4968:
        /*00f4*/ 	.word	0x00000008
.L_4969:


//--------------------- .nv.info._ZN2at6native13reduce_kernelILi128ELi4ENS0_8ReduceOpIaNS0_14func_wrapper_tIaNS0_55_GLOBAL__N__0955718d_22_SparseCsrTensorMath_cu_868dd54514ReductionMulOpIaEEEEjaLi4ELi4EEEEEvT1_ --------------------------
	.section	.nv.info._ZN2at6native13reduce_kernelILi128ELi4ENS0_8ReduceOpIaNS0_14func_wrapper_tIaNS0_55_GLOBAL__N__0955718d_22_SparseCsrTensorMath_cu_868dd54514ReductionMulOpIaEEEEjaLi4ELi4EEEEEvT1_,"",@"SHT_CUDA_INFO"
	.sectionflags	@""
	.align	4


	//----- nvinfo : EIATTR_CUDA_API_VERSION
	.align		4
        /*0000*/ 	.byte	0x04, 0x37
        /*0002*/ 	.short	(.L_4971 - .L_4970)
.L_4970:
        /*0004*/ 	.word	0x00000082


	//----- nvinfo : EIATTR_KPARAM_INFO
	.align		4
.L_4971:
        /*0008*/ 	.byte	0x04, 0x17
        /*000a*/ 	.short	(.L_4973 - .L_4972)
.L_4972:
        /*000c*/ 	.word	0x00000000
        /*0010*/ 	.short	0x0000
        /*0012*/ 	.short	0x0000
        /*0014*/ 	.byte	0x00, 0xf0, 0x41, 0x10


	//----- nvinfo : EIATTR_SPARSE_MMA_MASK
	.align		4
.L_4973:
        /*0018*/ 	.byte	0x03, 0x50
        /*001a*/ 	.short	0x0000


	//----- nvinfo : EIATTR_MAXREG_COUNT
	.align		4
        /*001c*/ 	.byte	0x03, 0x1b
        /*001e*/ 	.short	0x0080


	//----- nvinfo : EIATTR_NUM_BARRIERS
	.align		4
        /*0020*/ 	.byte	0x02, 0x4c
        /*0022*/ 	.byte	0x01
	.zero		1


	//----- nvinfo : EIATTR_EXTERNS
	.align		4
        /*0024*/ 	.byte	0x04, 0x0f
        /*0026*/ 	.short	(.L_4975 - .L_4974)


	//   ....[0]....
	.align		4
.L_4974:
        /*0028*/ 	.word	index@(__assertfail)


	//----- nvinfo : EIATTR_MERCURY_ISA_VERSION
	.align		4
.L_4975:
        /*002c*/ 	.byte	0x03, 0x5f
        /*002e*/ 	.short	0x0101


	//----- nvinfo : EIATTR_INT_WARP_WIDE_INSTR_OFFSETS
	.align		4
        /*0030*/ 	.byte	0x04, 0x31
        /*0032*/ 	.short	(.L_4977 - .L_4976)


	//   ....[0]....
.L_4976:
        /*0034*/ 	.word	0x00016ea0


	//   ....[1]....
        /*0038*/ 	.word	0x00016f90


	//----- nvinfo : EIATTR_COOP_GROUP_MASK_REGIDS
	.align		4
.L_4977:
        /*003c*/ 	.byte	0x04, 0x29
        /*003e*/ 	.short	(.L_4979 - .L_4978)


	//   ....[0]....
.L_4978:
        /*0040*/ 	.word	0xffffffff


	//   ....[1]....
        /*0044*/ 	.word	0xffffffff


	//   ....[2]....
        /*0048*/ 	.word	0xffffffff


	//   ....[3]....
        /*004c*/ 	.word	0xffffffff


	//   ....[4]....
        /*0050*/ 	.word	0xffffffff


	//   ....[5]....
        /*0054*/ 	.word	0xffffffff


	//   ....[6]....
        /*0058*/ 	.word	0xffffffff


	//   ....[7]....
        /*005c*/ 	.word	0xffffffff


	//----- nvinfo : EIATTR_COOP_GROUP_INSTR_OFFSETS
	.align		4
.L_4979:
        /*0060*/ 	.byte	0x04, 0x28
        /*0062*/ 	.short	(.L_4981 - .L_4980)


	//   ....[0]....
.L_4980:
        /*0064*/ 	.word	0x0000df80


	//   ....[1]....
        /*0068*/ 	.word	0x0000dfb0


	//   ....[2]....
        /*006c*/ 	.word	0x0000dfe0


	//   ....[3]....
        /*0070*/ 	.word	0x0000dff0


	//   ....[4]....
        /*0074*/ 	.word	0x00017d80


	//   ....[5]....
        /*0078*/ 	.word	0x00017db0


	//   ....[6]....
        /*007c*/ 	.word	0x00017de0


	//   ....[7]....
        /*0080*/ 	.word	0x00017df0


	//----- nvinfo : EIATTR_VRC_CTA_INIT_COUNT
	.align		4
.L_4981:
        /*0084*/ 	.byte	0x02, 0x4a
	.zero		1
	.zero		1


	//----- nvinfo : EIATTR_SYSCALL_OFFSETS
	.align		4
        /*0088*/ 	.byte	0x04, 0x46
        /*008a*/ 	.short	(.L_4983 - .L_4982)


	//   ....[0]....
.L_4982:
        /*008c*/ 	.word	0x00001460


	//   ....[1]....
        /*0090*/ 	.word	0x00018240


	//   ....[2]....
        /*0094*/ 	.word	0x00018370


	//   ....[3]....
        /*0098*/ 	.word	0x00018500


	//   ....[4]....
        /*009c*/ 	.word	0x00018630


	//   ....[5]....
        /*00a0*/ 	.word	0x00018960


	//   ....[6]....
        /*00a4*/ 	.word	0x00018a90


	//   ....[7]....
        /*00a8*/ 	.word	0x00018c50


	//   ....[8]....
        /*00ac*/ 	.word	0x00018d80


	//   ....[9]....
        /*00b0*/ 	.word	0x00019290


	//   ....[10]....
        /*00b4*/ 	.word	0x000193c0


	//   ....[11]....
        /*00b8*/ 	.word	0x00019550


	//   ....[12]....
        /*00bc*/ 	.word	0x00019680


	//   ....[13]....
        /*00c0*/ 	.word	0x000199a0


	//   ....[14]....
        /*00c4*/ 	.word	0x00019ad0


	//   ....[15]....
        /*00c8*/ 	.word	0x00019c90


	//   ....[16]....
        /*00cc*/ 	.word	0x00019dc0


	//----- nvinfo : EIATTR_EXIT_INSTR_OFFSETS
	.align		4
.L_4983:
        /*00d0*/ 	.byte	0x04, 0x1c
        /*00d2*/ 	.short	(.L_4985 - .L_4984)


	//   ....[0]....
.L_4984:
        /*00d4*/ 	.word	0x00017050


	//   ....[1]....
        /*00d8*/ 	.word	0x00017eb0


	//   ....[2]....
        /*00dc*/ 	.word	0x00018110


	//   ....[3]....
        /*00e0*/ 	.word	0x000186c0


	//   ....[4]....
        /*00e4*/ 	.word	0x00018e10


	//   ....[5]....
        /*00e8*/ 	.word	0x00018e60


	//   ....[6]....
        /*00ec*/ 	.word	0x00018e90


	//   ....[7]....
        /*00f0*/ 	.word	0x00018ed0


	//   ....[8]....
        /*00f4*/ 	.word	0x00018f10


	//   ....[9]....
        /*00f8*/ 	.word	0x00019160


	//   ....[10]....
        /*00fc*/ 	.word	0x00019710


	//   ....[11]....
        /*0100*/ 	.word	0x00019e50


	//   ....[12]....
        /*0104*/ 	.word	0x00019ea0


	//----- nvinfo : EIATTR_MAX_THREADS
	.align		4
.L_4985:
        /*0108*/ 	.byte	0x04, 0x05
        /*010a*/ 	.short	(.L_4987 - .L_4986)
.L_4986:
        /*010c*/ 	.word	0x00000080
        /*0110*/ 	.word	0x00000001
        /*0114*/ 	.word	0x00000001


	//----- nvinfo : EIATTR_CRS_STACK_SIZE
	.align		4
.L_4987:
        /*0118*/ 	.byte	0x04, 0x1e
        /*011a*/ 	.short	(.L_4989 - .L_4988)
.L_4988:
        /*011c*/ 	.word	0x00000000


	//----- nvinfo : EIATTR_CBANK_PARAM_SIZE
	.align		4
.L_4989:
        /*0120*/ 	.byte	0x03, 0x19
        /*0122*/ 	.short	0x0410


	//----- nvinfo : EIATTR_PARAM_CBANK
	.align		4
        /*0124*/ 	.byte	0x04, 0x0a
        /*0126*/ 	.short	(.L_4991 - .L_4990)
	.align		4
.L_4990:
        /*0128*/ 	.word	index@(.nv.constant0._ZN2at6native13reduce_kernelILi128ELi4ENS0_8ReduceOpIaNS0_14func_wrapper_tIaNS0_55_GLOBAL__N__0955718d_22_SparseCsrTensorMath_cu_868dd54514ReductionMulOpIaEEEEjaLi4ELi4EEEEEvT1_)
        /*012c*/ 	.short	0x0380
        /*012e*/ 	.short	0x0410


	//----- nvinfo : EIATTR_SW_WAR
	.align		4
.L_4991:
        /*0130*/ 	.byte	0x04, 0x36
        /*0132*/ 	.short	(.L_4993 - .L_4992)
.L_4992:
        /*0134*/ 	.word	0x00000008
.L_4993:


//--------------------- .nv.info._ZN2at6native13reduce_kernelILi512ELi1ENS0_8ReduceOpIhNS0_14func_wrapper_tIhNS0_55_GLOBAL__N__0955718d_22_SparseCsrTensorMath_cu_868dd54514ReductionMulOpIhEEEEjhLi4ELi4EEEEEvT1_ --------------------------
	.section	.nv.info._ZN2at6native13reduce_kernelILi512ELi1ENS0_8ReduceOpIhNS0_14func_wrapper_tIhNS0_55_GLOBAL__N__0955718d_22_SparseCsrTensorMath_cu_868dd54514ReductionMulOpIhEEEEjhLi4ELi4EEEEEvT1_,"",@"SHT_CUDA_INFO"
	.sectionflags	@""
	.align	4


	//----- nvinfo : EIATTR_CUDA_API_VERSION
	.align		4
        /*0000*/ 	.byte	0x04, 0x37
        /*0002*/ 	.short	(.L_4995 - .L_4994)
.L_4994:
        /*0004*/ 	.word	0x00000082


	//----- nvinfo : EIATTR_KPARAM_INFO
	.align		4
.L_4995:
        /*0008*/ 	.byte	0x04, 0x17
        /*000a*/ 	.short	(.L_4997 - .L_4996)
.L_4996:
        /*000c*/ 	.word	0x00000000
        /*0010*/ 	.short	0x0000
        /*0012*/ 	.short	0x0000
        /*0014*/ 	.byte	0x00, 0xf0, 0x41, 0x10


	//----- nvinfo : EIATTR_SPARSE_MMA_MASK
	.align		4
.L_4997:
        /*0018*/ 	.byte	0x03, 0x50
        /*001a*/ 	.short	0x0000


	//----- nvinfo : EIATTR_MAXREG_COUNT
	.align		4
        /*001c*/ 	.byte	0x03, 0x1b
        /*001e*/ 	.short	0x0020


	//----- nvinfo : EIATTR_NUM_BARRIERS
	.align		4
        /*0020*/ 	.byte	0x02, 0x4c
        /*0022*/ 	.byte	0x01
	.zero		1


	//----- nvinfo : EIATTR_EXTERNS
	.align		4
        /*0024*/ 	.byte	0x04, 0x0f
        /*0026*/ 	.short	(.L_4999 - .L_4998)


	//   ....[0]....
	.align		4
.L_4998:
        /*0028*/ 	.word	index@(__assertfail)


	//----- nvinfo : EIATTR_MERCURY_ISA_VERSION
	.align		4
.L_4999:
        /*002c*/ 	.byte	0x03, 0x5f
        /*002e*/ 	.short	0x0101


	//----- nvinfo : EIATTR_INT_WARP_WIDE_INSTR_OFFSETS
	.align		4
        /*0030*/ 	.byte	0x04, 0x31
        /*0032*/ 	.short	(.L_5001 - .L_5000)


	//   ....[0]....
.L_5000:
        /*0034*/ 	.word	0x0000db70


	//   ....[1]....
        /*0038*/ 	.word	0x0000dc60


	//----- nvinfo : EIATTR_COOP_GROUP_MASK_REGIDS
	.align		4
.L_5001:
        /*003c*/ 	.byte	0x04, 0x29
        /*003e*/ 	.short	(.L_5003 - .L_5002)


	//   ....[0]....
.L_5002:
        /*0040*/ 	.word	0xffffffff


	//   ....[1]....
        /*0044*/ 	.word	0xffffffff


	//----- nvinfo : EIATTR_COOP_GROUP_INSTR_OFFSETS
	.align		4
.L_5003:
        /*0048*/ 	.byte	0x04, 0x28
        /*004a*/ 	.short	(.L_5005 - .L_5004)


	//   ....[0]....
.L_5004:
        /*004c*/ 	.word	0x0000b460


	//   ....[1]....
        /*0050*/ 	.word	0x0000e410


	//----- nvinfo : EIATTR_VRC_CTA_INIT_COUNT
	.align		4
.L_5005:
        /*0054*/ 	.byte	0x02, 0x4a
	.zero		1
	.zero		1


	//----- nvinfo : EIATTR_SYSCALL_OFFSETS
	.align		4
        /*0058*/ 	.byte	0x04, 0x46
        /*005a*/ 	.short	(.L_5007 - .L_5006)


	//   ....[0]....
.L_5006:
        /*005c*/ 	.word	0x0000e6b0


	//   ....[1]....
        /*0060*/ 	.word	0x0000e8f0


	//   ....[2]....
        /*0064*/ 	.word	0x0000ec40


	//   ....[3]....
        /*0068*/ 	.word	0x0000ee80


	//----- nvinfo : EIATTR_EXIT_INSTR_OFFSETS
	.align		4
.L_5007:
        /*006c*/ 	.byte	0x04, 0x1c
        /*006e*/ 	.short	(.L_5009 - .L_5008)


	//   ....[0]....
.L_5008:
        /*0070*/ 	.word	0x0000dd00


	//   ....[1]....
        /*0074*/ 	.word	0x0000e470


	//   ....[2]....
        /*0078*/ 	.word	0x0000e700


	//   ....[3]....
        /*007c*/ 	.word	0x0000e720


	//   ....[4]....
        /*0080*/ 	.word	0x0000e940


	//   ....[5]....
        /*0084*/ 	.word	0x0000e960


	//   ....[6]....
        /*0088*/ 	.word	0x0000e990


	//   ....[7]....
        /*008c*/ 	.word	0x0000e9d0


	//   ....[8]....
        /*0090*/ 	.word	0x0000ea10


	//   ....[9]....
        /*0094*/ 	.word	0x0000ec90


	//   ....[10]....
        /*0098*/ 	.word	0x0000ecb0


	//   ....[11]....
        /*009c*/ 	.word	0x0000eed0


	//   ....[12]....
        /*00a0*/ 	.word	0x0000eef0


	//----- nvinfo : EIATTR_MAX_THREADS
	.align		4
.L_5009:
        /*00a4*/ 	.byte	0x04, 0x05
        /*00a6*/ 	.short	(.L_5011 - .L_5010)
.L_5010:
        /*00a8*/ 	.word	0x00000200
        /*00ac*/ 	.word	0x00000001
        /*00b0*/ 	.word	0x00000001


	//----- nvinfo : EIATTR_CRS_STACK_SIZE
	.align		4
.L_5011:
        /*00b4*/ 	.byte	0x04, 0x1e
        /*00b6*/ 	.short	(.L_5013 - .L_5012)
.L_5012:
        /*00b8*/ 	.word	0x00000000


	//----- nvinfo : EIATTR_CBANK_PARAM_SIZE
	.align		4
.L_5013:
        /*00bc*/ 	.byte	0x03, 0x19
        /*00be*/ 	.short	0x0410


	//----- nvinfo : EIATTR_PARAM_CBANK
	.align		4
        /*00c0*/ 	.byte	0x04, 0x0a
        /*00c2*/ 	.short	(.L_5015 - .L_5014)
	.align		4
.L_5014:
        /*00c4*/ 	.word	index@(.nv.constant0._ZN2at6native13reduce_kernelILi512ELi1ENS0_8ReduceOpIhNS0_14func_wrapper_tIhNS0_55_GLOBAL__N__0955718d_22_SparseCsrTensorMath_cu_868dd54514ReductionMulOpIhEEEEjhLi4ELi4EEEEEvT1_)
        /*00c8*/ 	.short	0x0380
        /*00ca*/ 	.short	0x0410


	//----- nvinfo : EIATTR_SW_WAR
	.align		4
.L_5015:
        /*00cc*/ 	.byte	0x04, 0x36
        /*00ce*/ 	.short	(.L_5017 - .L_5016)
.L_5016:
        /*00d0*/ 	.word	0x00000008
.L_5017:


//--------------------- .nv.info._ZN2at6native13reduce_kernelILi256ELi2ENS0_8ReduceOpIhNS0_14func_wrapper_tIhNS0_55_GLOBAL__N__0955718d_22_SparseCsrTensorMath_cu_868dd54514ReductionMulOpIhEEEEjhLi4ELi4EEEEEvT1_ --------------------------
	.section	.nv.info._ZN2at6native13reduce_kernelILi256ELi2ENS0_8ReduceOpIhNS0_14func_wrapper_tIhNS0_55_GLOBAL__N__0955718d_22_SparseCsrTensorMath_cu_868dd54514ReductionMulOpIhEEEEjhLi4ELi4EEEEEvT1_,"",@"SHT_CUDA_INFO"
	.sectionflags	@""
	.align	4


	//----- nvinfo : EIATTR_CUDA_API_VERSION
	.align		4
        /*0000*/ 	.byte	0x04, 0x37
        /*0002*/ 	.short	(.L_5019 - .L_5018)
.L_5018:
        /*0004*/ 	.word	0x00000082


	//----- nvinfo : EIATTR_KPARAM_INFO
	.align		4
.L_5019:
        /*0008*/ 	.byte	0x04, 0x17
        /*000a*/ 	.short	(.L_5021 - .L_5020)
.L_5020:
        /*000c*/ 	.word	0x00000000
        /*0010*/ 	.short	0x0000
        /*0012*/ 	.short	0x0000
        /*0014*/ 	.byte	0x00, 0xf0, 0x41, 0x10


	//----- nvinfo : EIATTR_SPARSE_MMA_MASK
	.align		4
.L_5021:
        /*0018*/ 	.byte	0x03, 0x50
        /*001a*/ 	.short	0x0000


	//----- nvinfo : EIATTR_MAXREG_COUNT
	.align		4
        /*001c*/ 	.byte	0x03, 0x1b
        /*001e*/ 	.short	0x0040


	//----- nvinfo : EIATTR_NUM_BARRIERS
	.align		4
        /*0020*/ 	.byte	0x02, 0x4c
        /*0022*/ 	.byte	0x01
	.zero		1


	//----- nvinfo : EIATTR_EXTERNS
	.align		4
        /*0024*/ 	.byte	0x04, 0x0f
        /*0026*/ 	.short	(.L_5023 - .L_5022)


	//   ....[0]....
	.align		4
.L_5022:
        /*0028*/ 	.word	index@(__assertfail)


	//----- nvinfo : EIATTR_MERCURY_ISA_VERSION
	.align		4
.L_5023:
        /*002c*/ 	.byte	0x03, 0x5f
        /*002e*/ 	.short	0x0101


	//----- nvinfo : EIATTR_INT_WARP_WIDE_INSTR_OFFSETS
	.align		4
        /*0030*/ 	.byte	0x04, 0x31
        /*0032*/ 	.short	(.L_5025 - .L_5024)


	//   ....[0]....
.L_5024:
        /*0034*/ 	.word	0x000111b0


	//   ....[1]....
        /*0038*/ 	.word	0x000112a0


	//----- nvinfo : EIATTR_COOP_GROUP_MASK_REGIDS
	.align		4
.L_5025:
        /*003c*/ 	.byte	0x04, 0x29
        /*003e*/ 	.short	(.L_5027 - .L_5026)


	//   ....[0]....
.L_5026:
        /*0040*/ 	.word	0xffffffff


	//   ....[1]....
        /*0044*/ 	.word	0xffffffff


	//   ....[2]....
        /*0048*/ 	.word	0xffffffff


	//   ....[3]....
        /*004c*/ 	.word	0xffffffff


	//----- nvinfo : EIATTR_COOP_GROUP_INSTR_OFFSETS
	.align		4
.L_5027:
        /*0050*/ 	.byte	0x04, 0x28
        /*0052*/ 	.short	(.L_5029 - .L_5028)


	//   ....[0]....
.L_5028:
        /*0054*/ 	.word	0x0000c840


	//   ....[1]....
        /*0058*/ 	.word	0x0000c860


	//   ....[2]....
        /*005c*/ 	.word	0x00011c50


	//   ....[3]....
        /*0060*/ 	.word	0x00011c70


	//----- nvinfo : EIATTR_VRC_CTA_INIT_COUNT
	.align		4
.L_5029:
        /*0064*/ 	.byte	0x02, 0x4a
	.zero		1
	.zero		1


	//----- nvinfo : EIATTR_SYSCALL_OFFSETS
	.align		4
        /*0068*/ 	.byte	0x04, 0x46
        /*006a*/ 	.short	(.L_5031 - .L_5030)


	//   ....[0]....
.L_5030:
        /*006c*/ 	.word	0x00001460


	//   ....[1]....
        /*0070*/ 	.word	0x00011fa0


	//   ....[2]....
        /*0074*/ 	.word	0x000120d0


	//   ....[3]....
        /*0078*/ 	.word	0x00012350


	//   ....[4]....
        /*007c*/ 	.word	0x00012480


	//   ....[5]....
        /*0080*/ 	.word	0x000128a0


	//   ....[6]....
        /*0084*/ 	.word	0x000129d0


	//   ....[7]....
        /*0088*/ 	.word	0x00012c50


	//   ....[8]....
        /*008c*/ 	.word	0x00012d80


	//----- nvinfo : EIATTR_EXIT_INSTR_OFFSETS
	.align		4
.L_5031:
        /*0090*/ 	.byte	0x04, 0x1c
        /*0092*/ 	.short	(.L_5033 - .L_5032)


	//   ....[0]....
.L_5032:
        /*0094*/ 	.word	0x00011360


	//   ....[1]....
        /*0098*/ 	.word	0x00011cf0


	//   ....[2]....
        /*009c*/ 	.word	0x00011e70


	//   ....[3]....
        /*00a0*/ 	.word	0x00012140


	//   ....[4]....
        /*00a4*/ 	.word	0x00012520


	//   ....[5]....
        /*00a8*/ 	.word	0x00012550


	//   ....[6]....
        /*00ac*/ 	.word	0x00012580


	//   ....[7]....
        /*00b0*/ 	.word	0x000125c0


	//   ....[8]....
        /*00b4*/ 	.word	0x00012600


	//   ....[9]....
        /*00b8*/ 	.word	0x00012770


	//   ....[10]....
        /*00bc*/ 	.word	0x00012a40


	//   ....[11]....
        /*00c0*/ 	.word	0x00012e20


	//   ....[12]....
        /*00c4*/ 	.word	0x00012e50


	//----- nvinfo : EIATTR_MAX_THREADS
	.align		4
.L_5033:
        /*00c8*/ 	.byte	0x04, 0x05
        /*00ca*/ 	.short	(.L_5035 - .L_5034)
.L_5034:
        /*00cc*/ 	.word	0x00000100
        /*00d0*/ 	.word	0x00000001
        /*00d4*/ 	.word	0x00000001


	//----- nvinfo : EIATTR_CRS_STACK_SIZE
	.align		4
.L_5035:
        /*00d8*/ 	.byte	0x04, 0x1e
        /*00da*/ 	.short	(.L_5037 - .L_5036)
.L_5036:
        /*00dc*/ 	.word	0x00000000


	//----- nvinfo : EIATTR_CBANK_PARAM_SIZE
	.align		4
.L_5037:
        /*00e0*/ 	.byte	0x03, 0x19
        /*00e2*/ 	.short	0x0410


	//----- nvinfo : EIATTR_PARAM_CBANK
	.align		4
        /*00e4*/ 	.byte	0x04, 0x0a
        /*00e6*/ 	.short	(.L_5039 - .L_5038)
	.align		4
.L_5038:
        /*00e8*/ 	.word	index@(.nv.constant0._ZN2at6native13reduce_kernelILi256ELi2ENS0_8ReduceOpIhNS0_14func_wrapper_tIhNS0_55_GLOBAL__N__0955718d_22_SparseCsrTensorMath_cu_868dd54514ReductionMulOpIhEEEEjhLi4ELi4EEEEEvT1_)
        /*00ec*/ 	.short	0x0380
        /*00ee*/ 	.short	0x0410


	//----- nvinfo : EIATTR_SW_WAR
	.align		4
.L_5039:
        /*00f0*/ 	.byte	0x04, 0x36
        /*00f2*/ 	.short	(.L_5041 - .L_5040)
.L_5040:
        /*00f4*/ 	.word	0x00000008
.L_5041:


//--------------------- .nv.info._ZN2at6native13reduce_kernelILi128ELi4ENS0_8ReduceOpIhNS0_14func_wrapper_tIhNS0_55_GLOBAL__N__0955718d_22_SparseCsrTensorMath_cu_868dd54514ReductionMulOpIhEEEEjhLi4ELi4EEEEEvT1_ --------------------------
	.section	.nv.info._ZN2at6native13reduce_kernelILi128ELi4ENS0_8ReduceOpIhNS0_14func_wrapper_tIhNS0_55_GLOBAL__N__0955718d_22_SparseCsrTensorMath_cu_868dd54514ReductionMulOpIhEEEEjhLi4ELi4EEEEEvT1_,"",@"SHT_CUDA_INFO"
	.sectionflags	@""
	.align	4


	//----- nvinfo : EIATTR_CUDA_API_VERSION
	.align		4
        /*0000*/ 	.byte	0x04, 0x37
        /*0002*/ 	.short	(.L_5043 - .L_5042)
.L_5042:
        /*0004*/ 	.word	0x00000082


	//----- nvinfo : EIATTR_KPARAM_INFO
	.align		4
.L_5043:
        /*0008*/ 	.byte	0x04, 0x17
        /*000a*/ 	.short	(.L_5045 - .L_5044)
.L_5044:
        /*000c*/ 	.word	0x00000000
        /*0010*/ 	.short	0x0000
        /*0012*/ 	.short	0x0000
        /*0014*/ 	.byte	0x00, 0xf0, 0x41, 0x10


	//----- nvinfo : EIATTR_SPARSE_MMA_MASK
	.align		4
.L_5045:
        /*0018*/ 	.byte	0x03, 0x50
        /*001a*/ 	.short	0x0000


	//----- nvinfo : EIATTR_MAXREG_COUNT
	.align		4
        /*001c*/ 	.byte	0x03, 0x1b
        /*001e*/ 	.short	0x0080


	//----- nvinfo : EIATTR_NUM_BARRIERS
	.align		4
        /*0020*/ 	.byte	0x02, 0x4c
        /*0022*/ 	.byte	0x01
	.zero		1


	//----- nvinfo : EIATTR_EXTERNS
	.align		4
        /*0024*/ 	.byte	0x04, 0x0f
        /*0026*/ 	.short	(.L_5047 - .L_5046)


	//   ....[0]....
	.align		4
.L_5046:
        /*0028*/ 	.word	index@(__assertfail)


	//----- nvinfo : EIATTR_MERCURY_ISA_VERSION
	.align		4
.L_5047:
        /*002c*/ 	.byte	0x03, 0x5f
        /*002e*/ 	.short	0x0101


	//----- nvinfo : EIATTR_INT_WARP_WIDE_INSTR_OFFSETS
	.align		4
        /*0030*/ 	.byte	0x04, 0x31
        /*0032*/ 	.short	(.L_5049 - .L_5048)


	//   ....[0]....
.L_5048:
        /*0034*/ 	.word	0x00016e50


	//   ....[1]....
        /*0038*/ 	.word	0x00016f40


	//----- nvinfo : EIATTR_COOP_GROUP_MASK_REGIDS
	.align		4
.L_5049:
        /*003c*/ 	.byte	0x04, 0x29
        /*003e*/ 	.short	(.L_5051 - .L_5050)


	//   ....[0]....
.L_5050:
        /*0040*/ 	.word	0xffffffff


	//   ....[1]....
        /*0044*/ 	.word	0xffffffff


	//   ....[2]....
        /*0048*/ 	.word	0xffffffff


	//   ....[3]....
        /*004c*/ 	.word	0xffffffff


	//   ....[4]....
        /*0050*/ 	.word	0xffffffff


	//   ....[5]....
        /*0054*/ 	.word	0xffffffff


	//   ....[6]....
        /*0058*/ 	.word	0xffffffff


	//   ....[7]....
        /*005c*/ 	.word	0xffffffff


	//----- nvinfo : EIATTR_COOP_GROUP_INSTR_OFFSETS
	.align		4
.L_5051:
        /*0060*/ 	.byte	0x04, 0x28
        /*0062*/ 	.short	(.L_5053 - .L_5052)


	//   ....[0]....
.L_5052:
        /*0064*/ 	.word	0x0000df30


	//   ....[1]....
        /*0068*/ 	.word	0x0000df60


	//   ....[2]....
        /*006c*/ 	.word	0x0000df90


	//   ....[3]....
        /*0070*/ 	.word	0x0000dfa0


	//   ....[4]....
        /*0074*/ 	.word	0x00017ce0


	//   ....[5]....
        /*0078*/ 	.word	0x00017d10


	//   ....[6]....
        /*007c*/ 	.word	0x00017d40


	//   ....[7]....
        /*0080*/ 	.word	0x00017d50


	//----- nvinfo : EIATTR_VRC_CTA_INIT_COUNT
	.align		4
.L_5053:
        /*0084*/ 	.byte	0x02, 0x4a
	.zero		1
	.zero		1


	//----- nvinfo : EIATTR_SYSCALL_OFFSETS
	.align		4
        /*0088*/ 	.byte	0x04, 0x46
        /*008a*/ 	.short	(.L_5055 - .L_5054)


	//   ....[0]....
.L_5054:
        /*008c*/ 	.word	0x00001460


	//   ....[1]....
        /*0090*/ 	.word	0x000181a0


	//   ....[2]....
        /*0094*/ 	.word	0x000182d0


	//   ....[3]....
        /*0098*/ 	.word	0x00018460


	//   ....[4]....
        /*009c*/ 	.word	0x00018590


	//   ....[5]....
        /*00a0*/ 	.word	0x000188c0


	//   ....[6]....
        /*00a4*/ 	.word	0x000189f0


	//   ....[7]....
        /*00a8*/ 	.word	0x00018bb0


	//   ....[8]....
        /*00ac*/ 	.word	0x00018ce0


	//   ....[9]....
        /*00b0*/ 	.word	0x000191f0


	//   ....[10]....
        /*00b4*/ 	.word	0x00019320


	//   ....[11]....
        /*00b8*/ 	.word	0x000194b0


	//   ....[12]....
        /*00bc*/ 	.word	0x000195e0


	//   ....[13]....
        /*00c0*/ 	.word	0x00019900


	//   ....[14]....
        /*00c4*/ 	.word	0x00019a30


	//   ....[15]....
        /*00c8*/ 	.word	0x00019bf0


	//   ....[16]....
        /*00cc*/ 	.word	0x00019d20


	//----- nvinfo : EIATTR_EXIT_INSTR_OFFSETS
	.align		4
.L_5055:
        /*00d0*/ 	.byte	0x04, 0x1c
        /*00d2*/ 	.short	(.L_5057 - .L_5056)


	//   ....[0]....
.L_5056:
        /*00d4*/ 	.word	0x00017000


	//   ....[1]....
        /*00d8*/ 	.word	0x00017e10


	//   ....[2]....
        /*00dc*/ 	.word	0x00018070


	//   ....[3]....
        /*00e0*/ 	.word	0x00018620


	//   ....[4]....
        /*00e4*/ 	.word	0x00018d70


	//   ....[5]....
        /*00e8*/ 	.word	0x00018dc0


	//   ....[6]....
        /*00ec*/ 	.word	0x00018df0


	//   ....[7]....
        /*00f0*/ 	.word	0x00018e30


	//   ....[8]....
        /*00f4*/ 	.word	0x00018e70


	//   ....[9]....
        /*00f8*/ 	.word	0x000190c0


	//   ....[10]....
        /*00fc*/ 	.word	0x00019670


	//   ....[11]....
        /*0100*/ 	.word	0x00019db0


	//   ....[12]....
        /*0104*/ 	.word	0x00019e00


	//----- nvinfo : EIATTR_MAX_THREADS
	.align		4
.L_5057:
        /*0108*/ 	.byte	0x04, 0x05
        /*010a*/ 	.short	(.L_5059 - .L_5058)
.L_5058:
        /*010c*/ 	.word	0x00000080
        /*0110*/ 	.word	0x00000001
        /*0114*/ 	.word	0x00000001


	//----- nvinfo : EIATTR_CRS_STACK_SIZE
	.align		4
.L_5059:
        /*0118*/ 	.byte	0x04, 0x1e
        /*011a*/ 	.short	(.L_5061 - .L_5060)
.L_5060:
        /*011c*/ 	.word	0x00000000


	//----- nvinfo : EIATTR_CBANK_PARAM_SIZE
	.align		4
.L_5061:
        /*0120*/ 	.byte	0x03, 0x19
        /*0122*/ 	.short	0x0410


	//----- nvinfo : EIATTR_PARAM_CBANK
	.align		4
        /*0124*/ 	.byte	0x04, 0x0a
        /*0126*/ 	.short	(.L_5063 - .L_5062)
	.align		4
.L_5062:
        /*0128*/ 	.word	index@(.nv.constant0._ZN2at6native13reduce_kernelILi128ELi4ENS0_8ReduceOpIhNS0_14func_wrapper_tIhNS0_55_GLOBAL__N__0955718d_22_SparseCsrTensorMath_cu_868dd54514ReductionMulOpIhEEEEjhLi4ELi4EEEEEvT1_)
        /*012c*/ 	.short	0x0380
        /*012e*/ 	.short	0x0410


	//----- nvinfo : EIATTR_SW_WAR
	.align		4
.L_5063:
        /*0130*/ 	.byte	0x04, 0x36
        /*0132*/ 	.short	(.L_5065 - .L_5064)
.L_5064:
        /*0134*/ 	.word	0x00000008
.L_5065:


//--------------------- .nv.info._ZN2at6native13reduce_kernelILi512ELi1ENS0_8ReduceOpIN3c108BFloat16ENS0_14func_wrapper_tIS4_NS0_55_GLOBAL__N__0955718d_22_SparseCsrTensorMath_cu_868dd54514ReductionAddOpIfEEEEjS4_Li4ELi4EEEEEvT1_ --------------------------
	.section	.nv.info._ZN2at6native13reduce_kernelILi512ELi1ENS0_8ReduceOpIN3c108BFloat16ENS0_14func_wrapper_tIS4_NS0_55_GLOBAL__N__0955718d_22_SparseCsrTensorMath_cu_868dd54514ReductionAddOpIfEEEEjS4_Li4ELi4EEEEEvT1_,"",@"SHT_CUDA_INFO"
	.sectionflags	@""
	.align	4


	//----- nvinfo : EIATTR_CUDA_API_VERSION
	.align		4
        /*0000*/ 	.byte	0x04, 0x37
        /*0002*/ 	.short	(.L_5067 - .L_5066)
.L_5066:
        /*0004*/ 	.word	0x00000082


	//----- nvinfo : EIATTR_KPARAM_INFO
	.align		4
.L_5067:
        /*0008*/ 	.byte	0x04, 0x17
        /*000a*/ 	.short	(.L_5069 - .L_5068)
.L_5068:
        /*000c*/ 	.word	0x00000000
        /*0010*/ 	.short	0x0000
        /*0012*/ 	.short	0x0000
        /*0014*/ 	.byte	0x00, 0xf0, 0x61, 0x10


	//----- nvinfo : EIATTR_SPARSE_MMA_MASK
	.align		4
.L_5069:
        /*0018*/ 	.byte	0x03, 0x50
        /*001a*/ 	.short	0x0000


	//----- nvinfo : EIATTR_MAXREG_COUNT
	.align		4
        /*001c*/ 	.byte	0x03, 0x1b
        /*001e*/ 	.short	0x0020


	//----- nvinfo : EIATTR_NUM_BARRIERS
	.align		4
        /*0020*/ 	.byte	0x02, 0x4c
        /*0022*/ 	.byte	0x01
	.zero		1


	//----- nvinfo : EIATTR_EXTERNS
	.align		4
        /*0024*/ 	.byte	0x04, 0x0f
        /*0026*/ 	.short	(.L_5071 - .L_5070)


	//   ....[0]....
	.align		4
.L_5070:
        /*0028*/ 	.word	index@(__assertfail)


	//----- nvinfo : EIATTR_MERCURY_ISA_VERSION
	.align		4
.L_5071:
        /*002c*/ 	.byte	0x03, 0x5f
        /*002e*/ 	.short	0x0101


	//----- nvinfo : EIATTR_INT_WARP_WIDE_INSTR_OFFSETS
	.align		4
        /*0030*/ 	.byte	0x04, 0x31
        /*0032*/ 	.short	(.L_5073 - .L_5072)


	//   ....[0]....
.L_5072:
        /*0034*/ 	.word	0x0000dda0


	//   ....[1]....
        /*0038*/ 	.word	0x0000de90


	//----- nvinfo : EIATTR_COOP_GROUP_MASK_REGIDS
	.align		4
.L_5073:
        /*003c*/ 	.byte	0x04, 0x29
        /*003e*/ 	.short	(.L_5075 - .L_5074)


	//   ....[0]....
.L_5074:
        /*0040*/ 	.word	0xffffffff


	//   ....[1]....
        /*0044*/ 	.word	0xffffffff


	//----- nvinfo : EIATTR_COOP_GROUP_INSTR_OFFSETS
	.align		4
.L_5075:
        /*0048*/ 	.byte	0x04, 0x28
        /*004a*/ 	.short	(.L_5077 - .L_5076)


	//   ....[0]....
.L_5076:
        /*004c*/ 	.word	0x0000b1c0


	//   ....[1]....
        /*0050*/ 	.word	0x0000e5b0


	//----- nvinfo : EIATTR_VRC_CTA_INIT_COUNT
	.align		4
.L_5077:
        /*0054*/ 	.byte	0x02, 0x4a
	.zero		1
	.zero		1


	//----- nvinfo : EIATTR_SYSCALL_OFFSETS
	.align		4
        /*0058*/ 	.byte	0x04, 0x46
        /*005a*/ 	.short	(.L_5079 - .L_5078)


	//   ....[0]....
.L_5078:
        /*005c*/ 	.word	0x0000e810


	//   ....[1]....
        /*0060*/ 	.word	0x0000ea50


	//   ....[2]....
        /*0064*/ 	.word	0x0000ed80


	//   ....[3]....
        /*0068*/ 	.word	0x0000efc0


	//----- nvinfo : EIATTR_EXIT_INSTR_OFFSETS
	.align		4
.L_5079:
        /*006c*/ 	.byte	0x04, 0x1c
        /*006e*/ 	.short	(.L_5081 - .L_5080)


	//   ....[0]....
.L_5080:
        /*0070*/ 	.word	0x0000df30


	//   ....[1]....
        /*0074*/ 	.word	0x0000e600


	//   ....[2]....
        /*0078*/ 	.word	0x0000e860


	//   ....[3]....
        /*007c*/ 	.word	0x0000e890


	//   ....[4]....
        /*0080*/ 	.word	0x0000eaa0


	//   ....[5]....
        /*0084*/ 	.word	0x0000eac0


	//   ....[6]....
        /*0088*/ 	.word	0x0000eaf0


	//   ....[7]....
        /*008c*/ 	.word	0x0000eb30


	//   ....[8]....
        /*0090*/ 	.word	0x0000eb70


	//   ....[9]....
        /*0094*/ 	.word	0x0000edd0


	//   ....[10]....
        /*0098*/ 	.word	0x0000ee00


	//   ....[11]....
        /*009c*/ 	.word	0x0000f010


	//   ....[12]....
        /*00a0*/ 	.word	0x0000f030


	//----- nvinfo : EIATTR_MAX_THREADS
	.align		4
.L_5081:
        /*00a4*/ 	.byte	0x04, 0x05
        /*00a6*/ 	.short	(.L_5083 - .L_5082)
.L_5082:
        /*00a8*/ 	.word	0x00000200
        /*00ac*/ 	.word	0x00000001
        /*00b0*/ 	.word	0x00000001


	//----- nvinfo : EIATTR_CRS_STACK_SIZE
	.align		4
.L_5083:
        /*00b4*/ 	.byte	0x04, 0x1e
        /*00b6*/ 	.short	(.L_5085 - .L_5084)
.L_5084:
        /*00b8*/ 	.word	0x00000000


	//----- nvinfo : EIATTR_CBANK_PARAM_SIZE
	.align		4
.L_5085:
        /*00bc*/ 	.byte	0x03, 0x19
        /*00be*/ 	.short	0x0418


	//----- nvinfo : EIATTR_PARAM_CBANK
	.align		4
        /*00c0*/ 	.byte	0x04, 0x0a
        /*00c2*/ 	.short	(.L_5087 - .L_5086)
	.align		4
.L_5086:
        /*00c4*/ 	.word	index@(.nv.constant0._ZN2at6native13reduce_kernelILi512ELi1ENS0_8ReduceOpIN3c108BFloat16ENS0_14func_wrapper_tIS4_NS0_55_GLOBAL__N__0955718d_22_SparseCsrTensorMath_cu_868dd54514ReductionAddOpIfEEEEjS4_Li4ELi4EEEEEvT1_)
        /*00c8*/ 	.short	0x0380
        /*00ca*/ 	.short	0x0418


	//----- nvinfo : EIATTR_SW_WAR
	.align		4
.L_5087:
        /*00cc*/ 	.byte	0x04, 0x36
        /*00ce*/ 	.short	(.L_5089 - .L_5088)
.L_5088:
        /*00d0*/ 	.word	0x00000008
.L_5089:


//--------------------- .nv.info._ZN2at6native13reduce_kernelILi256ELi2ENS0_8ReduceOpIN3c108BFloat16ENS0_14func_wrapper_tIS4_NS0_55_GLOBAL__N__0955718d_22_SparseCsrTensorMath_cu_868dd54514ReductionAddOpIfEEEEjS4_Li4ELi4EEEEEvT1_ --------------------------
	.section	.nv.info._ZN2at6native13reduce_kernelILi256ELi2ENS0_8ReduceOpIN3c108BFloat16ENS0_14func_wrapper_tIS4_NS0_55_GLOBAL__N__0955718d_22_SparseCsrTensorMath_cu_868dd54514ReductionAddOpIfEEEEjS4_Li4ELi4EEEEEvT1_,"",@"SHT_CUDA_INFO"
	.sectionflags	@""
	.align	4


	//----- nvinfo : EIATTR_CUDA_API_VERSION
	.align		4
        /*0000*/ 	.byte	0x04, 0x37
        /*0002*/ 	.short	(.L_5091 - .L_5090)
.L_5090:
        /*0004*/ 	.word	0x00000082


	//----- nvinfo : EIATTR_KPARAM_INFO
	.align		4
.L_5091:
        /*0008*/ 	.byte	0x04, 0x17
        /*000a*/ 	.short	(.L_5093 - .L_5092)
.L_5092:
        /*000c*/ 	.word	0x00000000
        /*0010*/ 	.short	0x0000
        /*0012*/ 	.short	0x0000
        /*0014*/ 	.byte	0x00, 0xf0, 0x61, 0x10


	//----- nvinfo : EIATTR_SPARSE_MMA_MASK
	.align		4
.L_5093:
        /*0018*/ 	.byte	0x03, 0x50
        /*001a*/ 	.short	0x0000


	//----- nvinfo : EIATTR_MAXREG_COUNT
	.align		4
        /*001c*/ 	.byte	0x03, 0x1b
        /*001e*/ 	.short	0x0040


	//----- nvinfo : EIATTR_NUM_BARRIERS
	.align		4
        /*0020*/ 	.byte	0x02, 0x4c
        /*0022*/ 	.byte	0x01
	.zero		1


	//----- nvinfo : EIATTR_EXTERNS
	.align		4
        /*0024*/ 	.byte	0x04, 0x0f
        /*0026*/ 	.short	(.L_5095 - .L_5094)


	//   ....[0]....
	.align		4
.L_5094:
        /*0028*/ 	.word	index@(__assertfail)


	//----- nvinfo : EIATTR_MERCURY_ISA_VERSION
	.align		4
.L_5095:
        /*002c*/ 	.byte	0x03, 0x5f
        /*002e*/ 	.short	0x0101


	//----- nvinfo : EIATTR_INT_WARP_WIDE_INSTR_OFFSETS
	.align		4
        /*0030*/ 	.byte	0x04, 0x31
        /*0032*/ 	.short	(.L_5097 - .L_5096)


	//   ....[0]....
.L_5096:
        /*0034*/ 	.word	0x000109f0


	//   ....[1]....
        /*0038*/ 	.word	0x00010ae0


	//----- nvinfo : EIATTR_COOP_GROUP_MASK_REGIDS
	.align		4
.L_5097:
        /*003c*/ 	.byte	0x04, 0x29
        /*003e*/ 	.short	(.L_5099 - .L_5098)


	//   ....[0]....
.L_5098:
        /*0040*/ 	.word	0xffffffff


	//   ....[1]....
        /*0044*/ 	.word	0xffffffff


	//   ....[2]....
        /*0048*/ 	.word	0xffffffff


	//   ....[3]....
        /*004c*/ 	.word	0xffffffff


	//----- nvinfo : EIATTR_COOP_GROUP_INSTR_OFFSETS
	.align		4
.L_5099:
        /*0050*/ 	.byte	0x04, 0x28
        /*0052*/ 	.short	(.L_5101 - .L_5100)


	//   ....[0]....
.L_5100:
        /*0054*/ 	.word	0x0000bbb0


	//   ....[1]....
        /*0058*/ 	.word	0x0000bbc0


	//   ....[2]....
        /*005c*/ 	.word	0x000112c0


	//   ....[3]....
        /*0060*/ 	.word	0x000112d0


	//----- nvinfo : EIATTR_VRC_CTA_INIT_COUNT
	.align		4
.L_5101:
        /*0064*/ 	.byte	0x02, 0x4a
	.zero		1
	.zero		1


	//----- nvinfo : EIATTR_SYSCALL_OFFSETS
	.align		4
        /*0068*/ 	.byte	0x04, 0x46
        /*006a*/ 	.short	(.L_5103 - .L_5102)


	//   ....[0]....
.L_5102:
        /*006c*/ 	.word	0x00001470


	//   ....[1]....
        /*0070*/ 	.word	0x000115c0


	//   ....[2]....
        /*0074*/ 	.word	0x00011740


	//   ....[3]....
        /*0078*/ 	.word	0x00011970


	//   ....[4]....
        /*007c*/ 	.word	0x00011af0


	//   ....[5]....
        /*0080*/ 	.word	0x00011eb0


	//   ....[6]....
        /*0084*/ 	.word	0x00012030


	//   ....[7]....
        /*0088*/ 	.word	0x00012260


	//   ....[8]....
        /*008c*/ 	.word	0x000123e0


	//----- nvinfo : EIATTR_EXIT_INSTR_OFFSETS
	.align		4
.L_5103:
        /*0090*/ 	.byte	0x04, 0x1c
        /*0092*/ 	.short	(.L_5105 - .L_5104)


	//   ....[0]....
.L_5104:
        /*0094*/ 	.word	0x00010ba0


	//   ....[1]....
        /*0098*/ 	.word	0x00011330


	//   ....[2]....
        /*009c*/ 	.word	0x00011480


	//   ....[3]....
        /*00a0*/ 	.word	0x00011790


	//   ....[4]....
        /*00a4*/ 	.word	0x00011b40


	//   ....[5]....
        /*00a8*/ 	.word	0x00011b70


	//   ....[6]....
        /*00ac*/ 	.word	0x00011ba0


	//   ....[7]....
        /*00b0*/ 	.word	0x00011be0


	//   ....[8]....
        /*00b4*/ 	.word	0x00011c20


	//   ....[9]....
        /*00b8*/ 	.word	0x00011d70


	//   ....[10]....
        /*00bc*/ 	.word	0x00012080


	//   ....[11]....
        /*00c0*/ 	.word	0x00012430


	//   ....[12]....
        /*00c4*/ 	.word	0x00012460


	//----- nvinfo : EIATTR_MAX_THREADS
	.align		4
.L_5105:
        /*00c8*/ 	.byte	0x04, 0x05
        /*00ca*/ 	.short	(.L_5107 - .L_5106)
.L_5106:
        /*00cc*/ 	.word	0x00000100
        /*00d0*/ 	.word	0x00000001
        /*00d4*/ 	.word	0x00000001


	//----- nvinfo : EIATTR_CRS_STACK_SIZE
	.align		4
.L_5107:
        /*00d8*/ 	.byte	0x04, 0x1e
        /*00da*/ 	.short	(.L_5109 - .L_5108)
.L_5108:
        /*00dc*/ 	.word	0x00000000


	//----- nvinfo : EIATTR_CBANK_PARAM_SIZE
	.align		4
.L_5109:
        /*00e0*/ 	.byte	0x03, 0x19
        /*00e2*/ 	.short	0x0418


	//----- nvinfo : EIATTR_PARAM_CBANK
	.align		4
        /*00e4*/ 	.byte	0x04, 0x0a
        /*00e6*/ 	.short	(.L_5111 - .L_5110)
	.align		4
.L_5110:
        /*00e8*/ 	.word	index@(.nv.constant0._ZN2at6native13reduce_kernelILi256ELi2ENS0_8ReduceOpIN3c108BFloat16ENS0_14func_wrapper_tIS4_NS0_55_GLOBAL__N__0955718d_22_SparseCsrTensorMath_cu_868dd54514ReductionAddOpIfEEEEjS4_Li4ELi4EEEEEvT1_)
        /*00ec*/ 	.short	0x0380
        /*00ee*/ 	.short	0x0418


	//----- nvinfo : EIATTR_SW_WAR
	.align		4
.L_5111:
        /*00f0*/ 	.byte	0x04, 0x36
        /*00f2*/ 	.short	(.L_5113 - .L_5112)
.L_5112:
        /*00f4*/ 	.word	0x00000008
.L_5113:


//--------------------- .nv.info._ZN2at6native13reduce_kernelILi128ELi4ENS0_8ReduceOpIN3c108BFloat16ENS0_14func_wrapper_tIS4_NS0_55_GLOBAL__N__0955718d_22_SparseCsrTensorMath_cu_868dd54514ReductionAddOpIfEEEEjS4_Li4ELi4EEEEEvT1_ --------------------------
	.section	.nv.info._ZN2at6native13reduce_kernelILi128ELi4ENS0_8ReduceOpIN3c108BFloat16ENS0_14func_wrapper_tIS4_NS0_55_GLOBAL__N__0955718d_22_SparseCsrTensorMath_cu_868dd54514ReductionAddOpIfEEEEjS4_Li4ELi4EEEEEvT1_,"",@"SHT_CUDA_INFO"
	.sectionflags	@""
	.align	4


	//----- nvinfo : EIATTR_CUDA_API_VERSION
	.align		4
        /*0000*/ 	.byte	0x04, 0x37
        /*0002*/ 	.short	(.L_5115 - .L_5114)
.L_5114:
        /*0004*/ 	.word	0x00000082


	//----- nvinfo : EIATTR_KPARAM_INFO
	.align		4
.L_5115:
        /*0008*/ 	.byte	0x04, 0x17
        /*000a*/ 	.short	(.L_5117 - .L_5116)
.L_5116:
        /*000c*/ 	.word	0x00000000
        /*0010*/ 	.short	0x0000
        /*0012*/ 	.short	0x0000
        /*0014*/ 	.byte	0x00, 0xf0, 0x61, 0x10


	//----- nvinfo : EIATTR_SPARSE_MMA_MASK
	.align		4
.L_5117:
        /*0018*/ 	.byte	0x03, 0x50
        /*001a*/ 	.short	0x0000


	//----- nvinfo : EIATTR_MAXREG_COUNT
	.align		4
        /*001c*/ 	.byte	0x03, 0x1b
        /*001e*/ 	.short	0x0080


	//----- nvinfo : EIATTR_NUM_BARRIERS
	.align		4
        /*0020*/ 	.byte	0x02, 0x4c
        /*0022*/ 	.byte	0x01
	.zero		1


	//----- nvinfo : EIATTR_EXTERNS
	.align		4
        /*0024*/ 	.byte	0x04, 0x0f
        /*0026*/ 	.short	(.L_5119 - .L_5118)


	//   ....[0]....
	.align		4
.L_5118:
        /*0028*/ 	.word	index@(__assertfail)


	//----- nvinfo : EIATTR_MERCURY_ISA_VERSION
	.align		4
.L_5119:
        /*002c*/ 	.byte	0x03, 0x5f
        /*002e*/ 	.short	0x0101


	//----- nvinfo : EIATTR_INT_WARP_WIDE_INSTR_OFFSETS
	.align		4
        /*0030*/ 	.byte	0x04, 0x31
        /*0032*/ 	.short	(.L_5121 - .L_5120)


	//   ....[0]....
.L_5120:
        /*0034*/ 	.word	0x00015eb0


	//   ....[1]....
        /*0038*/ 	.word	0x00015fa0


	//----- nvinfo : EIATTR_COOP_GROUP_MASK_REGIDS
	.align		4
.L_5121:
        /*003c*/ 	.byte	0x04, 0x29
        /*003e*/ 	.short	(.L_5123 - .L_5122)


	//   ....[0]....
.L_5122:
        /*0040*/ 	.word	0xffffffff


	//   ....[1]....
        /*0044*/ 	.word	0xffffffff


	//   ....[2]....
        /*0048*/ 	.word	0xffffffff


	//   ....[3]....
        /*004c*/ 	.word	0xffffffff


	//   ....[4]....
        /*0050*/ 	.word	0xffffffff


	//   ....[5]....
        /*0054*/ 	.word	0xffffffff


	//   ....[6]....
        /*0058*/ 	.word	0xffffffff


	//   ....[7]....
        /*005c*/ 	.word	0xffffffff


	//----- nvinfo : EIATTR_COOP_GROUP_INSTR_OFFSETS
	.align		4
.L_5123:
        /*0060*/ 	.byte	0x04, 0x28
        /*0062*/ 	.short	(.L_5125 - .L_5124)


	//   ....[0]....
.L_5124:
        /*0064*/ 	.word	0x0000cb20


	//   ....[1]....
        /*0068*/ 	.word	0x0000cb30


	//   ....[2]....
        /*006c*/ 	.word	0x0000cb40


	//   ....[3]....
        /*0070*/ 	.word	0x0000cb50


	//   ....[4]....
        /*0074*/ 	.word	0x000168c0


	//   ....[5]....
        /*0078*/ 	.word	0x000168d0


	//   ....[6]....
        /*007c*/ 	.word	0x000168e0


	//   ....[7]....
        /*0080*/ 	.word	0x000168f0


	//----- nvinfo : EIATTR_VRC_CTA_INIT_COUNT
	.align		4
.L_5125:
        /*0084*/ 	.byte	0x02, 0x4a
	.zero		1
	.zero		1


	//----- nvinfo : EIATTR_SYSCALL_OFFSETS
	.align		4
        /*0088*/ 	.byte	0x04, 0x46
        /*008a*/ 	.short	(.L_5127 - .L_5126)


	//   ....[0]....
.L_5126:
        /*008c*/ 	.word	0x00001470


	//   ....[1]....
        /*0090*/ 	.word	0x00016cf0


	//   ....[2]....
        /*0094*/ 	.word	0x00016e70


	//   ....[3]....
        /*0098*/ 	.word	0x00016ff0


	//   ....[4]....
        /*009c*/ 	.word	0x00017170


	//   ....[5]....
        /*00a0*/ 	.word	0x000173e0


	//   ....[6]....
        /*00a4*/ 	.word	0x00017560


	//   ....[7]....
        /*00a8*/ 	.word	0x000176e0


	//   ....[8]....
        /*00ac*/ 	.word	0x00017860


	//   ....[9]....
        /*00b0*/ 	.word	0x00017d30


	//   ....[10]....
        /*00b4*/ 	.word	0x00017eb0


	//   ....[11]....
        /*00b8*/ 	.word	0x00018030


	//   ....[12]....
        /*00bc*/ 	.word	0x000181b0


	//   ....[13]....
        /*00c0*/ 	.word	0x00018420


	//   ....[14]....
        /*00c4*/ 	.word	0x000185a0


	//   ....[15]....
        /*00c8*/ 	.word	0x00018720


	//   ....[16]....
        /*00cc*/ 	.word	0x000188a0


	//----- nvinfo : EIATTR_EXIT_INSTR_OFFSETS
	.align		4
.L_5127:
        /*00d0*/ 	.byte	0x04, 0x1c
        /*00d2*/ 	.short	(.L_5129 - .L_5128)


	//   ....[0]....
.L_5128:
        /*00d4*/ 	.word	0x00016060


	//   ....[1]....
        /*00d8*/ 	.word	0x00016970


	//   ....[2]....
        /*00dc*/ 	.word	0x00016bb0


	//   ....[3]....
        /*00e0*/ 	.word	0x000171c0


	//   ....[4]....
        /*00e4*/ 	.word	0x000178b0


	//   ....[5]....
        /*00e8*/ 	.word	0x00017900


	//   ....[6]....
        /*00ec*/ 	.word	0x00017930


	//   ....[7]....
        /*00f0*/ 	.word	0x00017970


	//   ....[8]....
        /*00f4*/ 	.word	0x000179b0


	//   ....[9]....
        /*00f8*/ 	.word	0x00017bf0


	//   ....[10]....
        /*00fc*/ 	.word	0x00018200


	//   ....[11]....
        /*0100*/ 	.word	0x000188f0


	//   ....[12]....
        /*0104*/ 	.word	0x00018940


	//----- nvinfo : EIATTR_MAX_THREADS
	.align		4
.L_5129:
        /*0108*/ 	.byte	0x04, 0x05
        /*010a*/ 	.short	(.L_5131 - .L_5130)
.L_5130:
        /*010c*/ 	.word	0x00000080
        /*0110*/ 	.word	0x00000001
        /*0114*/ 	.word	0x00000001


	//----- nvinfo : EIATTR_CRS_STACK_SIZE
	.align		4
.L_5131:
        /*0118*/ 	.byte	0x04, 0x1e
        /*011a*/ 	.short	(.L_5133 - .L_5132)
.L_5132:
        /*011c*/ 	.word	0x00000000


	//----- nvinfo : EIATTR_CBANK_PARAM_SIZE
	.align		4
.L_5133:
        /*0120*/ 	.byte	0x03, 0x19
        /*0122*/ 	.short	0x0418


	//----- nvinfo : EIATTR_PARAM_CBANK
	.align		4
        /*0124*/ 	.byte	0x04, 0x0a
        /*0126*/ 	.short	(.L_5135 - .L_5134)
	.align		4
.L_5134:
        /*0128*/ 	.word	index@(.nv.constant0._ZN2at6native13reduce_kernelILi128ELi4ENS0_8ReduceOpIN3c108BFloat16ENS0_14func_wrapper_tIS4_NS0_55_GLOBAL__N__0955718d_22_SparseCsrTensorMath_cu_868dd54514ReductionAddOpIfEEEEjS4_Li4ELi4EEEEEvT1_)
        /*012c*/ 	.short	0x0380
        /*012e*/ 	.short	0x0418


	//----- nvinfo : EIATTR_SW_WAR
	.align		4
.L_5135:
        /*0130*/ 	.byte	0x04, 0x36
        /*0132*/ 	.short	(.L_5137 - .L_5136)
.L_5136:
        /*0134*/ 	.word	0x00000008
.L_5137:


//--------------------- .nv.info._ZN2at6native13reduce_kernelILi512ELi1ENS0_8ReduceOpIN3c104HalfENS0_14func_wrapper_tIS4_NS0_55_GLOBAL__N__0955718d_22_SparseCsrTensorMath_cu_868dd54514ReductionAddOpIfEEEEjS4_Li4ELi4EEEEEvT1_ --------------------------
	.section	.nv.info._ZN2at6native13reduce_kernelILi512ELi1ENS0_8ReduceOpIN3c104HalfENS0_14func_wrapper_tIS4_NS0_55_GLOBAL__N__0955718d_22_SparseCsrTensorMath_cu_868dd54514ReductionAddOpIfEEEEjS4_Li4ELi4EEEEEvT1_,"",@"SHT_CUDA_INFO"
	.sectionflags	@""
	.align	4


	//----- nvinfo : EIATTR_CUDA_API_VERSION
	.align		4
        /*0000*/ 	.byte	0x04, 0x37
        /*0002*/ 	.short	(.L_5139 - .L_5138)
.L_5138:
        /*0004*/ 	.word	0x00000082


	//----- nvinfo : EIATTR_KPARAM_INFO
	.align		4
.L_5139:
        /*0008*/ 	.byte	0x04, 0x17
        /*000a*/ 	.short	(.L_5141 - .L_5140)
.L_5140:
        /*000c*/ 	.word	0x00000000
        /*0010*/ 	.short	0x0000
        /*0012*/ 	.short	0x0000
        /*0014*/ 	.byte	0x00, 0xf0, 0x61, 0x10


	//----- nvinfo : EIATTR_SPARSE_MMA_MASK
	.align		4
.L_5141:
        /*0018*/ 	.byte	0x03, 0x50
        /*001a*/ 	.short	0x0000


	//----- nvinfo : EIATTR_MAXREG_COUNT
	.align		4
        /*001c*/ 	.byte	0x03, 0x1b
        /*001e*/ 	.short	0x0020


	//----- nvinfo : EIATTR_NUM_BARRIERS
	.align		4
        /*0020*/ 	.byte	0x02, 0x4c
        /*0022*/ 	.byte	0x01
	.zero		1


	//----- nvinfo : EIATTR_EXTERNS
	.align		4
        /*0024*/ 	.byte	0x04, 0x0f
        /*0026*/ 	.short	(.L_5143 - .L_5142)


	//   ....[0]....
	.align		4
.L_5142:
        /*0028*/ 	.word	index@(__assertfail)


	//----- nvinfo : EIATTR_MERCURY_ISA_VERSION
	.align		4
.L_5143:
        /*002c*/ 	.byte	0x03, 0x5f
        /*002e*/ 	.short	0x0101


	//----- nvinfo : EIATTR_INT_WARP_WIDE_INSTR_OFFSETS
	.align		4
        /*0030*/ 	.byte	0x04, 0x31
        /*0032*/ 	.short	(.L_5145 - .L_5144)


	//   ....[0]....
.L_5144:
        /*0034*/ 	.word	0x0000dd80


	//   ....[1]....
        /*0038*/ 	.word	0x0000de70


	//----- nvinfo : EIATTR_COOP_GROUP_MASK_REGIDS
	.align		4
.L_5145:
        /*003c*/ 	.byte	0x04, 0x29
        /*003e*/ 	.short	(.L_5147 - .L_5146)


	//   ....[0]....
.L_5146:
        /*0040*/ 	.word	0xffffffff


	//   ....[1]....
        /*0044*/ 	.word	0xffffffff


	//----- nvinfo : EIATTR_COOP_GROUP_INSTR_OFFSETS
	.align		4
.L_5147:
        /*0048*/ 	.byte	0x04, 0x28
        /*004a*/ 	.short	(.L_5149 - .L_5148)


	//   ....[0]....
.L_5148:
        /*004c*/ 	.word	0x0000b1a0


	//   ....[1]....
        /*0050*/ 	.word	0x0000e590


	//----- nvinfo : EIATTR_VRC_CTA_INIT_COUNT
	.align		4
.L_5149:
        /*0054*/ 	.byte	0x02, 0x4a
	.zero		1
	.zero		1


	//----- nvinfo : EIATTR_SYSCALL_OFFSETS
	.align		4
        /*0058*/ 	.byte	0x04, 0x46
        /*005a*/ 	.short	(.L_5151 - .L_5150)


	//   ....[0]....
.L_5150:
        /*005c*/ 	.word	0x0000e7f0


	//   ....[1]....
        /*0060*/ 	.word	0x0000ea30


	//   ....[2]....
        /*0064*/ 	.word	0x0000ed60


	//   ....[3]....
        /*0068*/ 	.word	0x0000efa0


	//----- nvinfo : EIATTR_EXIT_INSTR_OFFSETS
	.align		4
.L_5151:
        /*006c*/ 	.byte	0x04, 0x1c
        /*006e*/ 	.short	(.L_5153 - .L_5152)


	//   ....[0]....
.L_5152:
        /*0070*/ 	.word	0x0000df10


	//   ....[1]....
        /*0074*/ 	.word	0x0000e5e0


	//   ....[2]....
        /*0078*/ 	.word	0x0000e840


	//   ....[3]....
        /*007c*/ 	.word	0x0000e870


	//   ....[4]....
        /*0080*/ 	.word	0x0000ea80


	//   ....[5]....
        /*0084*/ 	.word	0x0000eaa0


	//   ....[6]....
        /*0088*/ 	.word	0x0000ead0


	//   ....[7]....
        /*008c*/ 	.word	0x0000eb10


	//   ....[8]....
        /*0090*/ 	.word	0x0000eb50


	//   ....[9]....
        /*0094*/ 	.word	0x0000edb0


	//   ....[10]....
        /*0098*/ 	.word	0x0000ede0


	//   ....[11]....
        /*009c*/ 	.word	0x0000eff0


	//   ....[12]....
        /*00a0*/ 	.word	0x0000f010


	//----- nvinfo : EIATTR_MAX_THREADS
	.align		4
.L_5153:
        /*00a4*/ 	.byte	0x04, 0x05
        /*00a6*/ 	.short	(.L_5155 - .L_5154)
.L_5154:
        /*00a8*/ 	.word	0x00000200
        /*00ac*/ 	.word	0x00000001
        /*00b0*/ 	.word	0x00000001


	//----- nvinfo : EIATTR_CRS_STACK_SIZE
	.align		4
.L_5155:
        /*00b4*/ 	.byte	0x04, 0x1e
        /*00b6*/ 	.short	(.L_5157 - .L_5156)
.L_5156:
        /*00b8*/ 	.word	0x00000000


	//----- nvinfo : EIATTR_CBANK_PARAM_SIZE
	.align		4
.L_5157:
        /*00bc*/ 	.byte	0x03, 0x19
        /*00be*/ 	.short	0x0418


	//----- nvinfo : EIATTR_PARAM_CBANK
	.align		4
        /*00c0*/ 	.byte	0x04, 0x0a
        /*00c2*/ 	.short	(.L_5159 - .L_5158)
	.align		4
.L_5158:
        /*00c4*/ 	.word	index@(.nv.constant0._ZN2at6native13reduce_kernelILi512ELi1ENS0_8ReduceOpIN3c104HalfENS0_14func_wrapper_tIS4_NS0_55_GLOBAL__N__0955718d_22_SparseCsrTensorMath_cu_868dd54514ReductionAddOpIfEEEEjS4_Li4ELi4EEEEEvT1_)
        /*00c8*/ 	.short	0x0380
        /*00ca*/ 	.short	0x0418


	//----- nvinfo : EIATTR_SW_WAR
	.align		4
.L_5159:
        /*00cc*/ 	.byte	0x04, 0x36
        /*00ce*/ 	.short	(.L_5161 - .L_5160)
.L_5160:
        /*00d0*/ 	.word	0x00000008
.L_5161:


//--------------------- .nv.info._ZN2at6native13reduce_kernelILi256ELi2ENS0_8ReduceOpIN3c104HalfENS0_14func_wrapper_tIS4_NS0_55_GLOBAL__N__0955718d_22_SparseCsrTensorMath_cu_868dd54514ReductionAddOpIfEEEEjS4_Li4ELi4EEEEEvT1_ --------------------------
	.section	.nv.info._ZN2at6native13reduce_kernelILi256ELi2ENS0_8ReduceOpIN3c104HalfENS0_14func_wrapper_tIS4_NS0_55_GLOBAL__N__0955718d_22_SparseCsrTensorMath_cu_868dd54514ReductionAddOpIfEEEEjS4_Li4ELi4EEEEEvT1_,"",@"SHT_CUDA_INFO"
	.sectionflags	@""
	.align	4


	//----- nvinfo : EIATTR_CUDA_API_VERSION
	.align		4
        /*0000*/ 	.byte	0x04, 0x37
        /*0002*/ 	.short	(.L_5163 - .L_5162)
.L_5162:
        /*0004*/ 	.word	0x00000082


	//----- nvinfo : EIATTR_KPARAM_INFO
	.align		4
.L_5163:
        /*0008*/ 	.byte	0x04, 0x17
        /*000a*/ 	.short	(.L_5165 - .L_5164)
.L_5164:
        /*000c*/ 	.word	0x00000000
        /*0010*/ 	.short	0x0000
        /*0012*/ 	.short	0x0000
        /*0014*/ 	.byte	0x00, 0xf0, 0x61, 0x10


	//----- nvinfo : EIATTR_SPARSE_MMA_MASK
	.align		4
.L_5165:
        /*0018*/ 	.byte	0x03, 0x50
        /*001a*/ 	.short	0x0000


	//----- nvinfo : EIATTR_MAXREG_COUNT
	.align		4
        /*001c*/ 	.byte	0x03, 0x1b
        /*001e*/ 	.short	0x0040


	//----- nvinfo : EIATTR_NUM_BARRIERS
	.align		4
        /*0020*/ 	.byte	0x02, 0x4c
        /*0022*/ 	.byte	0x01
	.zero		1


	//----- nvinfo : EIATTR_EXTERNS
	.align		4
        /*0024*/ 	.byte	0x04, 0x0f
        /*0026*/ 	.short	(.L_5167 - .L_5166)


	//   ....[0]....
	.align		4
.L_5166:
        /*0028*/ 	.word	index@(__assertfail)


	//----- nvinfo : EIATTR_MERCURY_ISA_VERSION
	.align		4
.L_5167:
        /*002c*/ 	.byte	0x03, 0x5f
        /*002e*/ 	.short	0x0101


	//----- nvinfo : EIATTR_INT_WARP_WIDE_INSTR_OFFSETS
	.align		4
        /*0030*/ 	.byte	0x04, 0x31
        /*0032*/ 	.short	(.L_5169 - .L_5168)


	//   ....[0]....
.L_5168:
        /*0034*/ 	.word	0x00010b20


	//   ....[1]....
        /*0038*/ 	.word	0x00010c10


	//----- nvinfo : EIATTR_COOP_GROUP_MASK_REGIDS
	.align		4
.L_5169:
        /*003c*/ 	.byte	0x04, 0x29
        /*003e*/ 	.short	(.L_5171 - .L_5170)


	//   ....[0]....
.L_5170:
        /*0040*/ 	.word	0xffffffff


	//   ....[1]....
        /*0044*/ 	.word	0xffffffff


	//   ....[2]....
        /*0048*/ 	.word	0xffffffff


	//   ....[3]....
        /*004c*/ 	.word	0xffffffff


	//----- nvinfo : EIATTR_COOP_GROUP_INSTR_OFFSETS
	.align		4
.L_5171:
        /*0050*/ 	.byte	0x04, 0x28
        /*0052*/ 	.short	(.L_5173 - .L_5172)


	//   ....[0]....
.L_5172:
        /*0054*/ 	.word	0x0000bce0


	//   ....[1]....
        /*0058*/ 	.word	0x0000bcf0


	//   ....[2]....
        /*005c*/ 	.word	0x000113f0


	//   ....[3]....
        /*0060*/ 	.word	0x00011400


	//----- nvinfo : EIATTR_VRC_CTA_INIT_COUNT
	.align		4
.L_5173:
        /*0064*/ 	.byte	0x02, 0x4a
	.zero		1
	.zero		1


	//----- nvinfo : EIATTR_SYSCALL_OFFSETS
	.align		4
        /*0068*/ 	.byte	0x04, 0x46
        /*006a*/ 	.short	(.L_5175 - .L_5174)


	//   ....[0]....
.L_5174:
        /*006c*/ 	.word	0x00001470


	//   ....[1]....
        /*0070*/ 	.word	0x000116f0


	//   ....[2]....
        /*0074*/ 	.word	0x00011870


	//   ....[3]....
        /*0078*/ 	.word	0x00011aa0


	//   ....[4]....
        /*007c*/ 	.word	0x00011c20


	//   ....[5]....
        /*0080*/ 	.word	0x00011fe0


	//   ....[6]....
        /*0084*/ 	.word	0x00012160


	//   ....[7]....
        /*0088*/ 	.word	0x00012390


	//   ....[8]....
        /*008c*/ 	.word	0x00012510


	//----- nvinfo : EIATTR_EXIT_INSTR_OFFSETS
	.align		4
.L_5175:
        /*0090*/ 	.byte	0x04, 0x1c
        /*0092*/ 	.short	(.L_5177 - .L_5176)


	//   ....[0]....
.L_5176:
        /*0094*/ 	.word	0x00010cd0


	//   ....[1]....
        /*0098*/ 	.word	0x00011460


	//   ....[2]....
        /*009c*/ 	.word	0x000115b0


	//   ....[3]....
        /*00a0*/ 	.word	0x000118c0


	//   ....[4]....
        /*00a4*/ 	.word	0x00011c70


	//   ....[5]....
        /*00a8*/ 	.word	0x00011ca0


	//   ....[6]....
        /*00ac*/ 	.word	0x00011cd0


	//   ....[7]....
        /*00b0*/ 	.word	0x00011d10


	//   ....[8]....
        /*00b4*/ 	.word	0x00011d50


	//   ....[9]....
        /*00b8*/ 	.word	0x00011ea0


	//   ....[10]....
        /*00bc*/ 	.word	0x000121b0


	//   ....[11]....
        /*00c0*/ 	.word	0x00012560


	//   ....[12]....
        /*00c4*/ 	.word	0x00012590


	//----- nvinfo : EIATTR_MAX_THREADS
	.align		4
.L_5177:
        /*00c8*/ 	.byte	0x04, 0x05
        /*00ca*/ 	.short	(.L_5179 - .L_5178)
.L_5178:
        /*00cc*/ 	.word	0x00000100
        /*00d0*/ 	.word	0x00000001
        /*00d4*/ 	.word	0x00000001


	//----- nvinfo : EIATTR_CRS_STACK_SIZE
	.align		4
.L_5179:
        /*00d8*/ 	.byte	0x04, 0x1e
        /*00da*/ 	.short	(.L_5181 - .L_5180)
.L_5180:
        /*00dc*/ 	.word	0x00000000


	//----- nvinfo : EIATTR_CBANK_PARAM_SIZE
	.align		4
.L_5181:
        /*00e0*/ 	.byte	0x03, 0x19
        /*00e2*/ 	.short	0x0418


	//----- nvinfo : EIATTR_PARAM_CBANK
	.align		4
        /*00e4*/ 	.byte	0x04, 0x0a
        /*00e6*/ 	.short	(.L_5183 - .L_5182)
	.align		4
.L_5182:
        /*00e8*/ 	.word	index@(.nv.constant0._ZN2at6native13reduce_kernelILi256ELi2ENS0_8ReduceOpIN3c104HalfENS0_14func_wrapper_tIS4_NS0_55_GLOBAL__N__0955718d_22_SparseCsrTensorMath_cu_868dd54514ReductionAddOpIfEEEEjS4_Li4ELi4EEEEEvT1_)
        /*00ec*/ 	.short	0x0380
        /*00ee*/ 	.short	0x0418


	//----- nvinfo : EIATTR_SW_WAR
	.align		4
.L_5183:
        /*00f0*/ 	.byte	0x04, 0x36
        /*00f2*/ 	.short	(.L_5185 - .L_5184)
.L_5184:
        /*00f4*/ 	.word	0x00000008
.L_5185:


//--------------------- .nv.info._ZN2at6native13reduce_kernelILi128ELi4ENS0_8ReduceOpIN3c104HalfENS0_14func_wrapper_tIS4_NS0_55_GLOBAL__N__0955718d_22_SparseCsrTensorMath_cu_868dd54514ReductionAddOpIfEEEEjS4_Li4ELi4EEEEEvT1_ --------------------------
	.section	.nv.info._ZN2at6native13reduce_kernelILi128ELi4ENS0_8ReduceOpIN3c104HalfENS0_14func_wrapper_tIS4_NS0_55_GLOBAL__N__0955718d_22_SparseCsrTensorMath_cu_868dd54514ReductionAddOpIfEEEEjS4_Li4ELi4EEEEEvT1_,"",@"SHT_CUDA_INFO"
	.sectionflags	@""
	.align	4


	//----- nvinfo : EIATTR_CUDA_API_VERSION
	.align		4
        /*0000*/ 	.byte	0x04, 0x37
        /*0002*/ 	.short	(.L_5187 - .L_5186)
.L_5186:
        /*0004*/ 	.word	0x00000082


	//----- nvinfo : EIATTR_KPARAM_INFO
	.align		4
.L_5187:
        /*0008*/ 	.byte	0x04, 0x17
        /*000a*/ 	.short	(.L_5189 - .L_5188)
.L_5188:
        /*000c*/ 	.word	0x00000000
        /*0010*/ 	.short	0x0000
        /*0012*/ 	.short	0x0000
        /*0014*/ 	.byte	0x00, 0xf0, 0x61, 0x10


	//----- nvinfo : EIATTR_SPARSE_MMA_MASK
	.align		4
.L_5189:
        /*0018*/ 	.byte	0x03, 0x50
        /*001a*/ 	.short	0x0000


	//----- nvinfo : EIATTR_MAXREG_COUNT
	.align		4
        /*001c*/ 	.byte	0x03, 0x1b
        /*001e*/ 	.short	0x0080


	//----- nvinfo : EIATTR_NUM_BARRIERS
	.align		4
        /*0020*/ 	.byte	0x02, 0x4c
        /*0022*/ 	.byte	0x01
	.zero		1


	//----- nvinfo : EIATTR_EXTERNS
	.align		4
        /*0024*/ 	.byte	0x04, 0x0f
        /*0026*/ 	.short	(.L_5191 - .L_5190)


	//   ....[0]....
	.align		4
.L_5190:
        /*0028*/ 	.word	index@(__assertfail)


	//----- nvinfo : EIATTR_MERCURY_ISA_VERSION
	.align		4
.L_5191:
        /*002c*/ 	.byte	0x03, 0x5f
        /*002e*/ 	.short	0x0101


	//----- nvinfo : EIATTR_INT_WARP_WIDE_INSTR_OFFSETS
	.align		4
        /*0030*/ 	.byte	0x04, 0x31
        /*0032*/ 	.short	(.L_5193 - .L_5192)


	//   ....[0]....
.L_5192:
        /*0034*/ 	.word	0x00015a30


	//   ....[1]....
        /*0038*/ 	.word	0x00015b20


	//----- nvinfo : EIATTR_COOP_GROUP_MASK_REGIDS
	.align		4
.L_5193:
        /*003c*/ 	.byte	0x04, 0x29
        /*003e*/ 	.short	(.L_5195 - .L_5194)


	//   ....[0]....
.L_5194:
        /*0040*/ 	.word	0xffffffff


	//   ....[1]....
        /*0044*/ 	.word	0xffffffff


	//   ....[2]....
        /*0048*/ 	.word	0xffffffff


	//   ....[3]....
        /*004c*/ 	.word	0xffffffff


	//   ....[4]....
        /*0050*/ 	.word	0xffffffff


	//   ....[5]....
        /*0054*/ 	.word	0xffffffff


	//   ....[6]....
        /*0058*/ 	.word	0xffffffff


	//   ....[7]....
        /*005c*/ 	.word	0xffffffff


	//----- nvinfo : EIATTR_COOP_GROUP_INSTR_OFFSETS
	.align		4
.L_5195:
        /*0060*/ 	.byte	0x04, 0x28
        /*0062*/ 	.short	(.L_5197 - .L_5196)


	//   ....[0]....
.L_5196:
        /*0064*/ 	.word	0x0000c6a0


	//   ....[1]....
        /*0068*/ 	.word	0x0000c6b0


	//   ....[2]....
        /*006c*/ 	.word	0x0000c6c0


	//   ....[3]....
        /*0070*/ 	.word	0x0000c6d0


	//   ....[4]....
        /*0074*/ 	.word	0x00016440


	//   ....[5]....
        /*0078*/ 	.word	0x00016450


	//   ....[6]....
        /*007c*/ 	.word	0x00016460


	//   ....[7]....
        /*0080*/ 	.word	0x00016470


	//----- nvinfo : EIATTR_VRC_CTA_INIT_COUNT
	.align		4
.L_5197:
        /*0084*/ 	.byte	0x02, 0x4a
	.zero		1
	.zero		1


	//----- nvinfo : EIATTR_SYSCALL_OFFSETS
	.align		4
        /*0088*/ 	.byte	0x04, 0x46
        /*008a*/ 	.short	(.L_5199 - .L_5198)


	//   ....[0]....
.L_5198:
        /*008c*/ 	.word	0x00001490


	//   ....[1]....
        /*0090*/ 	.word	0x00016870


	//   ....[2]....
        /*0094*/ 	.word	0x000169f0


	//   ....[3]....
        /*0098*/ 	.word	0x00016b70


	//   ....[4]....
        /*009c*/ 	.word	0x00016cf0


	//   ....[5]....
        /*00a0*/ 	.word	0x00016f60


	//   ....[6]....
        /*00a4*/ 	.word	0x000170e0


	//   ....[7]....
        /*00a8*/ 	.word	0x00017260


	//   ....[8]....
        /*00ac*/ 	.word	0x000173e0


	//   ....[9]....
        /*00b0*/ 	.word	0x000178b0


	//   ....[10]....
        /*00b4*/ 	.word	0x00017a30


	//   ....[11]....
        /*00b8*/ 	.word	0x00017bb0


	//   ....[12]....
        /*00bc*/ 	.word	0x00017d30


	//   ....[13]....
        /*00c0*/ 	.word	0x00017fa0


	//   ....[14]....
        /*00c4*/ 	.word	0x00018120


	//   ....[15]....
        /*00c8*/ 	.word	0x000182a0


	//   ....[16]....
        /*00cc*/ 	.word	0x00018420


	//----- nvinfo : EIATTR_EXIT_INSTR_OFFSETS
	.align		4
.L_5199:
        /*00d0*/ 	.byte	0x04, 0x1c
        /*00d2*/ 	.short	(.L_5201 - .L_5200)


	//   ....[0]....
.L_5200:
        /*00d4*/ 	.word	0x00015be0


	//   ....[1]....
        /*00d8*/ 	.word	0x000164f0


	//   ....[2]....
        /*00dc*/ 	.word	0x00016730


	//   ....[3]....
        /*00e0*/ 	.word	0x00016d40


	//   ....[4]....
        /*00e4*/ 	.word	0x00017430


	//   ....[5]....
        /*00e8*/ 	.word	0x00017480


	//   ....[6]....
        /*00ec*/ 	.word	0x000174b0


	//   ....[7]....
        /*00f0*/ 	.word	0x000174f0


	//   ....[8]....
        /*00f4*/ 	.word	0x00017530


	//   ....[9]....
        /*00f8*/ 	.word	0x00017770


	//   ....[10]....
        /*00fc*/ 	.word	0x00017d80


	//   ....[11]....
        /*0100*/ 	.word	0x00018470


	//   ....[12]....
        /*0104*/ 	.word	0x000184c0


	//----- nvinfo : EIATTR_MAX_THREADS
	.align		4
.L_5201:
        /*0108*/ 	.byte	0x04, 0x05
        /*010a*/ 	.short	(.L_5203 - .L_5202)
.L_5202:
        /*010c*/ 	.word	0x00000080
        /*0110*/ 	.word	0x00000001
        /*0114*/ 	.word	0x00000001


	//----- nvinfo : EIATTR_CRS_STACK_SIZE
	.align		4
.L_5203:
        /*0118*/ 	.byte	0x04, 0x1e
        /*011a*/ 	.short	(.L_5205 - .L_5204)
.L_5204:
        /*011c*/ 	.word	0x00000000


	//----- nvinfo : EIATTR_CBANK_PARAM_SIZE
	.align		4
.L_5205:
        /*0120*/ 	.byte	0x03, 0x19
        /*0122*/ 	.short	0x0418


	//----- nvinfo : EIATTR_PARAM_CBANK
	.align		4
        /*0124*/ 	.byte	0x04, 0x0a
        /*0126*/ 	.short	(.L_5207 - .L_5206)
	.align		4
.L_5206:
        /*0128*/ 	.word	index@(.nv.constant0._ZN2at6native13reduce_kernelILi128ELi4ENS0_8ReduceOpIN3c104HalfENS0_14func_wrapper_tIS4_NS0_55_GLOBAL__N__0955718d_22_SparseCsrTensorMath_cu_868dd54514ReductionAddOpIfEEEEjS4_Li4ELi4EEEEEvT1_)
        /*012c*/ 	.short	0x0380
        /*012e*/ 	.short	0x0418


	//----- nvinfo : EIATTR_SW_WAR
	.align		4
.L_5207:
        /*0130*/ 	.byte	0x04, 0x36
        /*0132*/ 	.short	(.L_5209 - .L_5208)
.L_5208:
        /*0134*/ 	.word	0x00000008
.L_5209:


//--------------------- .nv.info._ZN2at6native13reduce_kernelILi512ELi1ENS0_8ReduceOpIN3c107complexIfEENS0_14func_wrapper_tIS5_NS0_55_GLOBAL__N__0955718d_22_SparseCsrTensorMath_cu_868dd54514ReductionAddOpIS5_EEEEjS5_Li4ELi4EEEEEvT1_ --------------------------
	.section	.nv.info._ZN2at6native13reduce_kernelILi512ELi1ENS0_8ReduceOpIN3c107complexIfEENS0_14func_wrapper_tIS5_NS0_55_GLOBAL__N__0955718d_22_SparseCsrTensorMath_cu_868dd54514ReductionAddOpIS5_EEEEjS5_Li4ELi4EEEEEvT1_,"",@"SHT_CUDA_INFO"
	.sectionflags	@""
	.align	4


	//----- nvinfo : EIATTR_CUDA_API_VERSION
	.align		4
        /*0000*/ 	.byte	0x04, 0x37
        /*0002*/ 	.short	(.L_5211 - .L_5210)
.L_5210:
        /*0004*/ 	.word	0x00000082


	//----- nvinfo : EIATTR_KPARAM_INFO
	.align		4
.L_5211:
        /*0008*/ 	.byte	0x04, 0x17
        /*000a*/ 	.short	(.L_5213 - .L_5212)
.L_5212:
        /*000c*/ 	.word	0x00000000
        /*0010*/ 	.short	0x0000
        /*0012*/ 	.short	0x0000
        /*0014*/ 	.byte	0x00, 0xf0, 0x81, 0x10


	//----- nvinfo : EIATTR_SPARSE_MMA_MASK
	.align		4
.L_5213:
        /*0018*/ 	.byte	0x03, 0x50
        /*001a*/ 	.short	0x0000


	//----- nvinfo : EIATTR_MAXREG_COUNT
	.align		4
        /*001c*/ 	.byte	0x03, 0x1b
        /*001e*/ 	.short	0x0020


	//----- nvinfo : EIATTR_NUM_BARRIERS
	.align		4
        /*0020*/ 	.byte	0x02, 0x4c
        /*0022*/ 	.byte	0x01
	.zero		1


	//----- nvinfo : EIATTR_EXTERNS
	.align		4
        /*0024*/ 	.byte	0x04, 0x0f
        /*0026*/ 	.short	(.L_5215 - .L_5214)


	//   ....[0]....
	.align		4
.L_5214:
        /*0028*/ 	.word	index@(__assertfail)


	//----- nvinfo : EIATTR_ANNOTATIONS
	.align		4
.L_5215:
        /*002c*/ 	.byte	0x04, 0x55
        /*002e*/ 	.short	(.L_5217 - .L_5216)


	//   ....[0]....
.L_5216:
        /*0030*/ 	.word	0x00000001
        /*0034*/ 	.byte	0x50, 0x01, 0x00, 0x00, 0x01, 0x00, 0x00, 0x00, 0xa0, 0x01, 0x00, 0x00, 0x01, 0x00, 0x00, 0x00
        /*0044*/ 	.byte	0x70, 0xb6, 0x00, 0x00, 0x01, 0x00, 0x00, 0x00, 0xa0, 0xea, 0x00, 0x00


	//----- nvinfo : EIATTR_MERCURY_ISA_VERSION
	.align		4
.L_5217:
        /*0050*/ 	.byte	0x03, 0x5f
        /*0052*/ 	.short	0x0101


	//----- nvinfo : EIATTR_INT_WARP_WIDE_INSTR_OFFSETS
	.align		4
        /*0054*/ 	.byte	0x04, 0x31
        /*0056*/ 	.short	(.L_5219 - .L_5218)


	//   ....[0]....
.L_5218:
        /*0058*/ 	.word	0x0000dce0


	//   ....[1]....
        /*005c*/ 	.word	0x0000ddd0


	//----- nvinfo : EIATTR_COOP_GROUP_MASK_REGIDS
	.align		4
.L_5219:
        /*0060*/ 	.byte	0x04, 0x29
        /*0062*/ 	.short	(.L_5221 - .L_5220)


	//   ....[0]....
.L_5220:
        /*0064*/ 	.word	0xffffffff


	//   ....[1]....
        /*0068*/ 	.word	0xffffffff


	//   ....[2]....
        /*006c*/ 	.word	0xffffffff


	//   ....[3]....
        /*0070*/ 	.word	0xffffffff


	//----- nvinfo : EIATTR_COOP_GROUP_INSTR_OFFSETS
	.align		4
.L_5221:
        /*0074*/ 	.byte	0x04, 0x28
        /*0076*/ 	.short	(.L_5223 - .L_5222)


	//   ....[0]....
.L_5222:
        /*0078*/ 	.word	0x0000b5c0


	//   ....[1]....
        /*007c*/ 	.word	0x0000b5d0


	//   ....[2]....
        /*0080*/ 	.word	0x0000e550


	//   ....[3]....
        /*0084*/ 	.word	0x0000e560


	//----- nvinfo : EIATTR_VRC_CTA_INIT_COUNT
	.align		4
.L_5223:
        /*0088*/ 	.byte	0x02, 0x4a
	.zero		1
	.zero		1


	//----- nvinfo : EIATTR_SYSCALL_OFFSETS
	.align		4
        /*008c*/ 	.byte	0x04, 0x46
        /*008e*/ 	.short	(.L_5225 - .L_5224)


	//   ....[0]....
.L_5224:
        /*0090*/ 	.word	0x0000e7f0


	//   ....[1]....
        /*0094*/ 	.word	0x0000ea20


	//   ....[2]....
        /*0098*/ 	.word	0x0000ed70


	//   ....[3]....
        /*009c*/ 	.word	0x0000efa0


	//----- nvinfo : EIATTR_EXIT_INSTR_OFFSETS
	.align		4
.L_5225:
        /*00a0*/ 	.byte	0x04, 0x1c
        /*00a2*/ 	.short	(.L_5227 - .L_5226)


	//   ....[0]....
.L_5226:
        /*00a4*/ 	.word	0x0000de70


	//   ....[1]....
        /*00a8*/ 	.word	0x0000e5c0


	//   ....[2]....
        /*00ac*/ 	.word	0x0000e840


	//   ....[3]....
        /*00b0*/ 	.word	0x0000e860


	//   ....[4]....
        /*00b4*/ 	.word	0x0000ea70


	//   ....[5]....
        /*00b8*/ 	.word	0x0000ea90


	//   ....[6]....
        /*00bc*/ 	.word	0x0000ead0


	//   ....[7]....
        /*00c0*/ 	.word	0x0000eb10


	//   ....[8]....
        /*00c4*/ 	.word	0x0000eb50


	//   ....[9]....
        /*00c8*/ 	.word	0x0000edc0


	//   ....[10]....
        /*00cc*/ 	.word	0x0000ede0


	//   ....[11]....
        /*00d0*/ 	.word	0x0000eff0


	//   ....[12]....
        /*00d4*/ 	.word	0x0000f010


	//----- nvinfo : EIATTR_MAX_THREADS
	.align		4
.L_5227:
        /*00d8*/ 	.byte	0x04, 0x05
        /*00da*/ 	.short	(.L_5229 - .L_5228)
.L_5228:
        /*00dc*/ 	.word	0x00000200
        /*00e0*/ 	.word	0x00000001
        /*00e4*/ 	.word	0x00000001


	//----- nvinfo : EIATTR_CRS_STACK_SIZE
	.align		4
.L_5229:
        /*00e8*/ 	.byte	0x04, 0x1e
        /*00ea*/ 	.short	(.L_5231 - .L_5230)
.L_5230:
        /*00ec*/ 	.word	0x00000000


	//----- nvinfo : EIATTR_CBANK_PARAM_SIZE
	.align		4
.L_5231:
        /*00f0*/ 	.byte	0x03, 0x19
        /*00f2*/ 	.short	0x0420


	//----- nvinfo : EIATTR_PARAM_CBANK
	.align		4
        /*00f4*/ 	.byte	0x04, 0x0a
        /*00f6*/ 	.short	(.L_5233 - .L_5232)
	.align		4
.L_5232:
        /*00f8*/ 	.word	index@(.nv.constant0._ZN2at6native13reduce_kernelILi512ELi1ENS0_8ReduceOpIN3c107complexIfEENS0_14func_wrapper_tIS5_NS0_55_GLOBAL__N__0955718d_22_SparseCsrTensorMath_cu_868dd54514ReductionAddOpIS5_EEEEjS5_Li4ELi4EEEEEvT1_)
        /*00fc*/ 	.short	0x0380
        /*00fe*/ 	.short	0x0420


	//----- nvinfo : EIATTR_SW_WAR
	.align		4
.L_5233:
        /*0100*/ 	.byte	0x04, 0x36
        /*0102*/ 	.short	(.L_5235 - .L_5234)
.L_5234:
        /*0104*/ 	.word	0x00000008
.L_5235:


//--------------------- .nv.info._ZN2at6native13reduce_kernelILi256ELi2ENS0_8ReduceOpIN3c107complexIfEENS0_14func_wrapper_tIS5_NS0_55_GLOBAL__N__0955718d_22_SparseCsrTensorMath_cu_868dd54514ReductionAddOpIS5_EEEEjS5_Li4ELi4EEEEEvT1_ --------------------------
	.section	.nv.info._ZN2at6native13reduce_kernelILi256ELi2ENS0_8ReduceOpIN3c107complexIfEENS0_14func_wrapper_tIS5_NS0_55_GLOBAL__N__0955718d_22_SparseCsrTensorMath_cu_868dd54514ReductionAddOpIS5_EEEEjS5_Li4ELi4EEEEEvT1_,"",@"SHT_CUDA_INFO"
	.sectionflags	@""
	.align	4


	//----- nvinfo : EIATTR_CUDA_API_VERSION
	.align		4
        /*0000*/ 	.byte	0x04, 0x37
        /*0002*/ 	.short	(.L_5237 - .L_5236)
.L_5236:
        /*0004*/ 	.word	0x00000082


	//----- nvinfo : EIATTR_KPARAM_INFO
	.align		4
.L_5237:
        /*0008*/ 	.byte	0x04, 0x17
        /*000a*/ 	.short	(.L_5239 - .L_5238)
.L_5238:
        /*000c*/ 	.word	0x00000000
        /*0010*/ 	.short	0x0000
        /*0012*/ 	.short	0x0000
        /*0014*/ 	.byte	0x00, 0xf0, 0x81, 0x10


	//----- nvinfo : EIATTR_SPARSE_MMA_MASK
	.align		4
.L_5239:
        /*0018*/ 	.byte	0x03, 0x50
        /*001a*/ 	.short	0x0000


	//----- nvinfo : EIATTR_MAXREG_COUNT
	.align		4
        /*001c*/ 	.byte	0x03, 0x1b
        /*001e*/ 	.short	0x0040


	//----- nvinfo : EIATTR_NUM_BARRIERS
	.align		4
        /*0020*/ 	.byte	0x02, 0x4c
        /*0022*/ 	.byte	0x01
	.zero		1


	//----- nvinfo : EIATTR_EXTERNS
	.align		4
        /*0024*/ 	.byte	0x04, 0x0f
        /*0026*/ 	.short	(.L_5241 - .L_5240)


	//   ....[0]....
	.align		4
.L_5240:
        /*0028*/ 	.word	index@(__assertfail)


	//----- nvinfo : EIATTR_MERCURY_ISA_VERSION
	.align		4
.L_5241:
        /*002c*/ 	.byte	0x03, 0x5f
        /*002e*/ 	.short	0x0101


	//----- nvinfo : EIATTR_INT_WARP_WIDE_INSTR_OFFSETS
	.align		4
        /*0030*/ 	.byte	0x04, 0x31
        /*0032*/ 	.short	(.L_5243 - .L_5242)


	//   ....[0]....
.L_5242:
        /*0034*/ 	.word	0x00010b60


	//   ....[1]....
        /*0038*/ 	.word	0x00010c50


	//----- nvinfo : EIATTR_COOP_GROUP_MASK_REGIDS
	.align		4
.L_5243:
        /*003c*/ 	.byte	0x04, 0x29
        /*003e*/ 	.short	(.L_5245 - .L_5244)


	//   ....[0]....
.L_5244:
        /*0040*/ 	.word	0xffffffff


	//   ....[1]....
        /*0044*/ 	.word	0xffffffff


	//   ....[2]....
        /*0048*/ 	.word	0xffffffff


	//   ....[3]....
        /*004c*/ 	.word	0xffffffff


	//   ....[4]....
        /*0050*/ 	.word	0xffffffff


	//   ....[5]....
        /*0054*/ 	.word	0xffffffff


	//   ....[6]....
        /*0058*/ 	.word	0xffffffff


	//   ....[7]....
        /*005c*/ 	.word	0xffffffff


	//----- nvinfo : EIATTR_COOP_GROUP_INSTR_OFFSETS
	.align		4
.L_5245:
        /*0060*/ 	.byte	0x04, 0x28
        /*0062*/ 	.short	(.L_5247 - .L_5246)


	//   ....[0]....
.L_5246:
        /*0064*/ 	.word	0x0000c1d0


	//   ....[1]....
        /*0068*/ 	.word	0x0000c1e0


	//   ....[2]....
        /*006c*/ 	.word	0x0000c1f0


	//   ....[3]....
        /*0070*/ 	.word	0x0000c200


	//   ....[4]....
        /*0074*/ 	.word	0x00011500


	//   ....[5]....
        /*0078*/ 	.word	0x00011510


	//   ....[6]....
        /*007c*/ 	.word	0x00011520


	//   ....[7]....
        /*0080*/ 	.word	0x00011530


	//----- nvinfo : EIATTR_VRC_CTA_INIT_COUNT
	.align		4
.L_5247:
        /*0084*/ 	.byte	0x02, 0x4a
	.zero		1
	.zero		1


	//----- nvinfo : EIATTR_SYSCALL_OFFSETS
	.align		4
        /*0088*/ 	.byte	0x04, 0x46
        /*008a*/ 	.short	(.L_5249 - .L_5248)


	//   ....[0]....
.L_5248:
        /*008c*/ 	.word	0x000014c0


	//   ....[1]....
        /*0090*/ 	.word	0x00011840


	//   ....[2]....
        /*0094*/ 	.word	0x00011970


	//   ....[3]....
        /*0098*/ 	.word	0x00011bd0


	//   ....[4]....
        /*009c*/ 	.word	0x00011d00


	//   ....[5]....
        /*00a0*/ 	.word	0x00012100


	//   ....[6]....
        /*00a4*/ 	.word	0x00012230


	//   ....[7]....
        /*00a8*/ 	.word	0x00012490


	//   ....[8]....
        /*00ac*/ 	.word	0x000125c0


	//----- nvinfo : EIATTR_EXIT_INSTR_OFFSETS
	.align		4
.L_5249:
        /*00b0*/ 	.byte	0x04, 0x1c
        /*00b2*/ 	.short	(.L_5251 - .L_5250)


	//   ....[0]....
.L_5250:
        /*00b4*/ 	.word	0x00010d10


	//   ....[1]....
        /*00b8*/ 	.word	0x000115b0


	//   ....[2]....
        /*00bc*/ 	.word	0x00011710


	//   ....[3]....
        /*00c0*/ 	.word	0x000119e0


	//   ....[4]....
        /*00c4*/ 	.word	0x00011da0


	//   ....[5]....
        /*00c8*/ 	.word	0x00011dd0


	//   ....[6]....
        /*00cc*/ 	.word	0x00011e00


	//   ....[7]....
        /*00d0*/ 	.word	0x00011e40


	//   ....[8]....
        /*00d4*/ 	.word	0x00011e80


	//   ....[9]....
        /*00d8*/ 	.word	0x00011fd0


	//   ....[10]....
        /*00dc*/ 	.word	0x000122a0


	//   ....[11]....
        /*00e0*/ 	.word	0x00012660


	//   ....[12]....
        /*00e4*/ 	.word	0x00012690


	//----- nvinfo : EIATTR_MAX_THREADS
	.align		4
.L_5251:
        /*00e8*/ 	.byte	0x04, 0x05
        /*00ea*/ 	.short	(.L_5253 - .L_5252)
.L_5252:
        /*00ec*/ 	.word	0x00000100
        /*00f0*/ 	.word	0x00000001
        /*00f4*/ 	.word	0x00000001


	//----- nvinfo : EIATTR_CRS_STACK_SIZE
	.align		4
.L_5253:
        /*00f8*/ 	.byte	0x04, 0x1e
        /*00fa*/ 	.short	(.L_5255 - .L_5254)
.L_5254:
        /*00fc*/ 	.word	0x00000000


	//----- nvinfo : EIATTR_CBANK_PARAM_SIZE
	.align		4
.L_5255:
        /*0100*/ 	.byte	0x03, 0x19
        /*0102*/ 	.short	0x0420


	//----- nvinfo : EIATTR_PARAM_CBANK
	.align		4
        /*0104*/ 	.byte	0x04, 0x0a
        /*0106*/ 	.short	(.L_5257 - .L_5256)
	.align		4
.L_5256:
        /*0108*/ 	.word	index@(.nv.constant0._ZN2at6native13reduce_kernelILi256ELi2ENS0_8ReduceOpIN3c107complexIfEENS0_14func_wrapper_tIS5_NS0_55_GLOBAL__N__0955718d_22_SparseCsrTensorMath_cu_868dd54514ReductionAddOpIS5_EEEEjS5_Li4ELi4EEEEEvT1_)
        /*010c*/ 	.short	0x0380
        /*010e*/ 	.short	0x0420


	//----- nvinfo : EIATTR_SW_WAR
	.align		4
.L_5257:
        /*0110*/ 	.byte	0x04, 0x36
        /*0112*/ 	.short	(.L_5259 - .L_5258)
.L_5258:
        /*0114*/ 	.word	0x00000008
.L_5259:


//--------------------- .nv.info._ZN2at6native13reduce_kernelILi128ELi4ENS0_8ReduceOpIN3c107complexIfEENS0_14func_wrapper_tIS5_NS0_55_GLOBAL__N__0955718d_22_SparseCsrTensorMath_cu_868dd54514ReductionAddOpIS5_EEEEjS5_Li4ELi4EEEEEvT1_ --------------------------
	.section	.nv.info._ZN2at6native13reduce_kernelILi128ELi4ENS0_8ReduceOpIN3c107complexIfEENS0_14func_wrapper_tIS5_NS0_55_GLOBAL__N__0955718d_22_SparseCsrTensorMath_cu_868dd54514ReductionAddOpIS5_EEEEjS5_Li4ELi4EEEEEvT1_,"",@"SHT_CUDA_INFO"
	.sectionflags	@""
	.align	4


	//----- nvinfo : EIATTR_CUDA_API_VERSION
	.align		4
        /*0000*/ 	.byte	0x04, 0x37
        /*0002*/ 	.short	(.L_5261 - .L_5260)
.L_5260:
        /*0004*/ 	.word	0x00000082


	//----- nvinfo : EIATTR_KPARAM_INFO
	.align		4
.L_5261:
        /*0008*/ 	.byte	0x04, 0x17
        /*000a*/ 	.short	(.L_5263 - .L_5262)
.L_5262:
        /*000c*/ 	.word	0x00000000
        /*0010*/ 	.short	0x0000
        /*0012*/ 	.short	0x0000
        /*0014*/ 	.byte	0x00, 0xf0, 0x81, 0x10


	//----- nvinfo : EIATTR_SPARSE_MMA_MASK
	.align		4
.L_5263:
        /*0018*/ 	.byte	0x03, 0x50
        /*001a*/ 	.short	0x0000


	//----- nvinfo : EIATTR_MAXREG_COUNT
	.align		4
        /*001c*/ 	.byte	0x03, 0x1b
        /*001e*/ 	.short	0x0080


	//----- nvinfo : EIATTR_NUM_BARRIERS
	.align		4
        /*0020*/ 	.byte	0x02, 0x4c
        /*0022*/ 	.byte	0x01
	.zero		1


	//----- nvinfo : EIATTR_EXTERNS
	.align		4
        /*0024*/ 	.byte	0x04, 0x0f
        /*0026*/ 	.short	(.L_5265 - .L_5264)


	//   ....[0]....
	.align		4
.L_5264:
        /*0028*/ 	.word	index@(__assertfail)


	//----- nvinfo : EIATTR_MERCURY_ISA_VERSION
	.align		4
.L_5265:
        /*002c*/ 	.byte	0x03, 0x5f
        /*002e*/ 	.short	0x0101


	//----- nvinfo : EIATTR_INT_WARP_WIDE_INSTR_OFFSETS
	.align		4
        /*0030*/ 	.byte	0x04, 0x31
        /*0032*/ 	.short	(.L_5267 - .L_5266)


	//   ....[0]....
.L_5266:
        /*0034*/ 	.word	0x00016290


	//   ....[1]....
        /*0038*/ 	.word	0x00016380


	//----- nvinfo : EIATTR_COOP_GROUP_MASK_REGIDS
	.align		4
.L_5267:
        /*003c*/ 	.byte	0x04, 0x29
        /*003e*/ 	.short	(.L_5269 - .L_5268)


	//   ....[0]....
.L_5268:
        /*0040*/ 	.word	0xffffffff


	//   ....[1]....
        /*0044*/ 	.word	0xffffffff


	//   ....[2]....
        /*0048*/ 	.word	0xffffffff


	//   ....[3]....
        /*004c*/ 	.word	0xffffffff


	//   ....[4]....
        /*0050*/ 	.word	0xffffffff


	//   ....[5]....
        /*0054*/ 	.word	0xffffffff


	//   ....[6]....
        /*0058*/ 	.word	0xffffffff


	//   ....[7]....
        /*005c*/ 	.word	0xffffffff


	//   ....[8]....
        /*0060*/ 	.word	0xffffffff


	//   ....[9]....
        /*0064*/ 	.word	0xffffffff


	//   ....[10]....
        /*0068*/ 	.word	0xffffffff


	//   ....[11]....
        /*006c*/ 	.word	0xffffffff


	//   ....[12]....
        /*0070*/ 	.word	0xffffffff


	//   ....[13]....
        /*0074*/ 	.word	0xffffffff


	//   ....[14]....
        /*0078*/ 	.word	0xffffffff


	//   ....[15]....
        /*007c*/ 	.word	0xffffffff


	//----- nvinfo : EIATTR_COOP_GROUP_INSTR_OFFSETS
	.align		4
.L_5269:
        /*0080*/ 	.byte	0x04, 0x28
        /*0082*/ 	.short	(.L_5271 - .L_5270)


	//   ....[0]....
.L_5270:
        /*0084*/ 	.word	0x0000d350


	//   ....[1]....
        /*0088*/ 	.word	0x0000d360


	//   ....[2]....
        /*008c*/ 	.word	0x0000d370


	//   ....[3]....
        /*0090*/ 	.word	0x0000d380


	//   ....[4]....
        /*0094*/ 	.word	0x0000d390


	//   ....[5]....
        /*0098*/ 	.word	0x0000d3a0


	//   ....[6]....
        /*009c*/ 	.word	0x0000d3b0


	//   ....[7]....
        /*00a0*/ 	.word	0x0000d3d0


	//   ....[8]....
        /*00a4*/ 	.word	0x00016f30


	//   ....[9]....
        /*00a8*/ 	.word	0x00016f40


	//   ....[10]....
        /*00ac*/ 	.word	0x00016f50


	//   ....[11]....
        /*00b0*/ 	.word	0x00016f60


	//   ....[12]....
        /*00b4*/ 	.word	0x00016f70


	//   ....[13]....
        /*00b8*/ 	.word	0x00016f80


	//   ....[14]....
        /*00bc*/ 	.word	0x00016f90


	//   ....[15]....
        /*00c0*/ 	.word	0x00016fb0


	//----- nvinfo : EIATTR_VRC_CTA_INIT_COUNT
	.align		4
.L_5271:
        /*00c4*/ 	.byte	0x02, 0x4a
	.zero		1
	.zero		1


	//----- nvinfo : EIATTR_SYSCALL_OFFSETS
	.align		4
        /*00c8*/ 	.byte	0x04, 0x46
        /*00ca*/ 	.short	(.L_5273 - .L_5272)


	//   ....[0]....
.L_5272:
        /*00cc*/ 	.word	0x000014e0


	//   ....[1]....
        /*00d0*/ 	.word	0x000173b0


	//   ....[2]....
        /*00d4*/ 	.word	0x000174e0


	//   ....[3]....
        /*00d8*/ 	.word	0x00017670


	//   ....[4]....
        /*00dc*/ 	.word	0x000177a0


	//   ....[5]....
        /*00e0*/ 	.word	0x00017a80


	//   ....[6]....
        /*00e4*/ 	.word	0x00017bb0


	//   ....[7]....
        /*00e8*/ 	.word	0x00017d70


	//   ....[8]....
        /*00ec*/ 	.word	0x00017ea0


	//   ....[9]....
        /*00f0*/ 	.word	0x00018370


	//   ....[10]....
        /*00f4*/ 	.word	0x000184a0


	//   ....[11]....
        /*00f8*/ 	.word	0x00018630


	//   ....[12]....
        /*00fc*/ 	.word	0x00018760


	//   ....[13]....
        /*0100*/ 	.word	0x00018a40


	//   ....[14]....
        /*0104*/ 	.word	0x00018b70


	//   ....[15]....
        /*0108*/ 	.word	0x00018d30


	//   ....[16]....
        /*010c*/ 	.word	0x00018e60


	//----- nvinfo : EIATTR_EXIT_INSTR_OFFSETS
	.align		4
.L_5273:
        /*0110*/ 	.byte	0x04, 0x1c
        /*0112*/ 	.short	(.L_5275 - .L_5274)


	//   ....[0]....
.L_5274:
        /*0114*/ 	.word	0x00016440


	//   ....[1]....
        /*0118*/ 	.word	0x00017060


	//   ....[2]....
        /*011c*/ 	.word	0x00017280


	//   ....[3]....
        /*0120*/ 	.word	0x00017830


	//   ....[4]....
        /*0124*/ 	.word	0x00017f30


	//   ....[5]....
        /*0128*/ 	.word	0x00017f80


	//   ....[6]....
        /*012c*/ 	.word	0x00017fb0


	//   ....[7]....
        /*0130*/ 	.word	0x00017ff0


	//   ....[8]....
        /*0134*/ 	.word	0x00018030


	//   ....[9]....
        /*0138*/ 	.word	0x00018240


	//   ....[10]....
        /*013c*/ 	.word	0x000187f0


	//   ....[11]....
        /*0140*/ 	.word	0x00018ef0


	//   ....[12]....
        /*0144*/ 	.word	0x00018f40


	//----- nvinfo : EIATTR_MAX_THREADS
	.align		4
.L_5275:
        /*0148*/ 	.byte	0x04, 0x05
        /*014a*/ 	.short	(.L_5277 - .L_5276)
.L_5276:
        /*014c*/ 	.word	0x00000080
        /*0150*/ 	.word	0x00000001
        /*0154*/ 	.word	0x00000001


	//----- nvinfo : EIATTR_CRS_STACK_SIZE
	.align		4
.L_5277:
        /*0158*/ 	.byte	0x04, 0x1e
        /*015a*/ 	.short	(.L_5279 - .L_5278)
.L_5278:
        /*015c*/ 	.word	0x00000000


	//----- nvinfo : EIATTR_CBANK_PARAM_SIZE
	.align		4
.L_5279:
        /*0160*/ 	.byte	0x03, 0x19
        /*0162*/ 	.short	0x0420


	//----- nvinfo : EIATTR_PARAM_CBANK
	.align		4
        /*0164*/ 	.byte	0x04, 0x0a
        /*0166*/ 	.short	(.L_5281 - .L_5280)
	.align		4
.L_5280:
        /*0168*/ 	.word	index@(.nv.constant0._ZN2at6native13reduce_kernelILi128ELi4ENS0_8ReduceOpIN3c107complexIfEENS0_14func_wrapper_tIS5_NS0_55_GLOBAL__N__0955718d_22_SparseCsrTensorMath_cu_868dd54514ReductionAddOpIS5_EEEEjS5_Li4ELi4EEEEEvT1_)
        /*016c*/ 	.short	0x0380
        /*016e*/ 	.short	0x0420


	//----- nvinfo : EIATTR_SW_WAR
	.align		4
.L_5281:
        /*0170*/ 	.byte	0x04, 0x36
        /*0172*/ 	.short	(.L_5283 - .L_5282)
.L_5282:
        /*0174*/ 	.word	0x00000008
.L_5283:


//--------------------- .nv.info._ZN2at6native13reduce_kernelILi256ELi1ENS0_8ReduceOpIN3c107complexIdEENS0_14func_wrapper_tIS5_NS0_55_GLOBAL__N__0955718d_22_SparseCsrTensorMath_cu_868dd54514ReductionAddOpIS5_EEEEjS5_Li4ELi4EEEEEvT1_ --------------------------
	.section	.nv.info._ZN2at6native13reduce_kernelILi256ELi1ENS0_8ReduceOpIN3c107complexIdEENS0_14func_wrapper_tIS5_NS0_55_GLOBAL__N__0955718d_22_SparseCsrTensorMath_cu_868dd54514ReductionAddOpIS5_EEEEjS5_Li4ELi4EEEEEvT1_,"",@"SHT_CUDA_INFO"
	.sectionflags	@""
	.align	4


	//----- nvinfo : EIATTR_CUDA_API_VERSION
	.align		4
        /*0000*/ 	.byte	0x04, 0x37
        /*0002*/ 	.short	(.L_5285 - .L_5284)
.L_5284:
        /*0004*/ 	.word	0x00000082


	//----- nvinfo : EIATTR_KPARAM_INFO
	.align		4
.L_5285:
        /*0008*/ 	.byte	0x04, 0x17
        /*000a*/ 	.short	(.L_5287 - .L_5286)
.L_5286:
        /*000c*/ 	.word	0x00000000
        /*0010*/ 	.short	0x0000
        /*0012*/ 	.short	0x0000
        /*0014*/ 	.byte	0x00, 0xf0, 0xc1, 0x10


	//----- nvinfo : EIATTR_SPARSE_MMA_MASK
	.align		4
.L_5287:
        /*0018*/ 	.byte	0x03, 0x50
        /*001a*/ 	.short	0x0000


	//----- nvinfo : EIATTR_MAXREG_COUNT
	.align		4
        /*001c*/ 	.byte	0x03, 0x1b
        /*001e*/ 	.short	0x0040


	//----- nvinfo : EIATTR_NUM_BARRIERS
	.align		4
        /*0020*/ 	.byte	0x02, 0x4c
        /*0022*/ 	.byte	0x01
	.zero		1


	//----- nvinfo : EIATTR_EXTERNS
	.align		4
        /*0024*/ 	.byte	0x04, 0x0f
        /*0026*/ 	.short	(.L_5289 - .L_5288)


	//   ....[0]....
	.align		4
.L_5288:
        /*0028*/ 	.word	index@(__assertfail)


	//----- nvinfo : EIATTR_MERCURY_ISA_VERSION
	.align		4
.L_5289:
        /*002c*/ 	.byte	0x03, 0x5f
        /*002e*/ 	.short	0x0101


	//----- nvinfo : EIATTR_INT_WARP_WIDE_INSTR_OFFSETS
	.align		4
        /*0030*/ 	.byte	0x04, 0x31
        /*0032*/ 	.short	(.L_5291 - .L_5290)


	//   ....[0]....
.L_5290:
        /*0034*/ 	.word	0x0000f280


	//   ....[1]....
        /*0038*/ 	.word	0x0000f370


	//----- nvinfo : EIATTR_COOP_GROUP_MASK_REGIDS
	.align		4
.L_5291:
        /*003c*/ 	.byte	0x04, 0x29
        /*003e*/ 	.short	(.L_5293 - .L_5292)


	//   ....[0]....
.L_5292:
        /*0040*/ 	.word	0xffffffff


	//   ....[1]....
        /*0044*/ 	.word	0xffffffff


	//   ....[2]....
        /*0048*/ 	.word	0xffffffff


	//   ....[3]....
        /*004c*/ 	.word	0xffffffff


	//   ....[4]....
        /*0050*/ 	.word	0xffffffff


	//   ....[5]....
        /*0054*/ 	.word	0xffffffff


	//   ....[6]....
        /*0058*/ 	.word	0xffffffff


	//   ....[7]....
        /*005c*/ 	.word	0xffffffff


	//----- nvinfo : EIATTR_COOP_GROUP_INSTR_OFFSETS
	.align		4
.L_5293:
        /*0060*/ 	.byte	0x04, 0x28
        /*0062*/ 	.short	(.L_5295 - .L_5294)


	//   ....[0]....
.L_5294:
        /*0064*/ 	.word	0x0000cb40


	//   ....[1]....
        /*0068*/ 	.word	0x0000cb50


	//   ....[2]....
        /*006c*/ 	.word	0x0000cb70


	//   ....[3]....
        /*0070*/ 	.word	0x0000cb80


	//   ....[4]....
        /*0074*/ 	.word	0x0000fc20


	//   ....[5]....
        /*0078*/ 	.word	0x0000fc30


	//   ....[6]....
        /*007c*/ 	.word	0x0000fc50


	//   ....[7]....
        /*0080*/ 	.word	0x0000fc60


	//----- nvinfo : EIATTR_VRC_CTA_INIT_COUNT
	.align		4
.L_5295:
        /*0084*/ 	.byte	0x02, 0x4a
	.zero		1
	.zero		1


	//----- nvinfo : EIATTR_SYSCALL_OFFSETS
	.align		4
        /*0088*/ 	.byte	0x04, 0x46
        /*008a*/ 	.short	(.L_5297 - .L_5296)


	//   ....[0]....
.L_5296:
        /*008c*/ 	.word	0x0000ff50


	//   ....[1]....
        /*0090*/ 	.word	0x000101c0


	//   ....[2]....
        /*0094*/ 	.word	0x00010540


	//   ....[3]....
        /*0098*/ 	.word	0x000107b0


	//----- nvinfo : EIATTR_EXIT_INSTR_OFFSETS
	.align		4
.L_5297:
        /*009c*/ 	.byte	0x04, 0x1c
        /*009e*/ 	.short	(.L_5299 - .L_5298)


	//   ....[0]....
.L_5298:
        /*00a0*/ 	.word	0x0000f410


	//   ....[1]....
        /*00a4*/ 	.word	0x0000fce0


	//   ....[2]....
        /*00a8*/ 	.word	0x0000ffa0


	//   ....[3]....
        /*00ac*/ 	.word	0x0000ffc0


	//   ....[4]....
        /*00b0*/ 	.word	0x00010210


	//   ....[5]....
        /*00b4*/ 	.word	0x00010230


	//   ....[6]....
        /*00b8*/ 	.word	0x00010260


	//   ....[7]....
        /*00bc*/ 	.word	0x000102a0


	//   ....[8]....
        /*00c0*/ 	.word	0x000102e0


	//   ....[9]....
        /*00c4*/ 	.word	0x00010590


	//   ....[10]....
        /*00c8*/ 	.word	0x000105b0


	//   ....[11]....
        /*00cc*/ 	.word	0x00010800


	//   ....[12]....
        /*00d0*/ 	.word	0x00010820


	//----- nvinfo : EIATTR_MAX_THREADS
	.align		4
.L_5299:
        /*00d4*/ 	.byte	0x04, 0x05
        /*00d6*/ 	.short	(.L_5301 - .L_5300)
.L_5300:
        /*00d8*/ 	.word	0x00000100
        /*00dc*/ 	.word	0x00000001
        /*00e0*/ 	.word	0x00000001


	//----- nvinfo : EIATTR_CRS_STACK_SIZE
	.align		4
.L_5301:
        /*00e4*/ 	.byte	0x04, 0x1e
        /*00e6*/ 	.short	(.L_5303 - .L_5302)
.L_5302:
        /*00e8*/ 	.word	0x00000000


	//----- nvinfo : EIATTR_CBANK_PARAM_SIZE
	.align		4
.L_5303:
        /*00ec*/ 	.byte	0x03, 0x19
        /*00ee*/ 	.short	0x0430


	//----- nvinfo : EIATTR_PARAM_CBANK
	.align		4
        /*00f0*/ 	.byte	0x04, 0x0a
        /*00f2*/ 	.short	(.L_5305 - .L_5304)
	.align		4
.L_5304:
        /*00f4*/ 	.word	index@(.nv.constant0._ZN2at6native13reduce_kernelILi256ELi1ENS0_8ReduceOpIN3c107complexIdEENS0_14func_wrapper_tIS5_NS0_55_GLOBAL__N__0955718d_22_SparseCsrTensorMath_cu_868dd54514ReductionAddOpIS5_EEEEjS5_Li4ELi4EEEEEvT1_)
        /*00f8*/ 	.short	0x0380
        /*00fa*/ 	.short	0x0430


	//----- nvinfo : EIATTR_SW_WAR
	.align		4
.L_5305:
        /*00fc*/ 	.byte	0x04, 0x36
        /*00fe*/ 	.short	(.L_5307 - .L_5306)
.L_5306:
        /*0100*/ 	.word	0x00000008
.L_5307:


//--------------------- .nv.info._ZN2at6native13reduce_kernelILi128ELi2ENS0_8ReduceOpIN3c107complexIdEENS0_14func_wrapper_tIS5_NS0_55_GLOBAL__N__0955718d_22_SparseCsrTensorMath_cu_868dd54514ReductionAddOpIS5_EEEEjS5_Li4ELi4EEEEEvT1_ --------------------------
	.section	.nv.info._ZN2at6native13reduce_kernelILi128ELi2ENS0_8ReduceOpIN3c107complexIdEENS0_14func_wrapper_tIS5_NS0_55_GLOBAL__N__0955718d_22_SparseCsrTensorMath_cu_868dd54514ReductionAddOpIS5_EEEEjS5_Li4ELi4EEEEEvT1_,"",@"SHT_CUDA_INFO"
	.sectionflags	@""
	.align	4


	//----- nvinfo : EIATTR_CUDA_API_VERSION
	.align		4
        /*0000*/ 	.byte	0x04, 0x37
        /*0002*/ 	.short	(.L_5309 - .L_5308)
.L_5308:
        /*0004*/ 	.word	0x00000082


	//----- nvinfo : EIATTR_KPARAM_INFO
	.align		4
.L_5309:
        /*0008*/ 	.byte	0x04, 0x17
        /*000a*/ 	.short	(.L_5311 - .L_5310)
.L_5310:
        /*000c*/ 	.word	0x00000000
        /*0010*/ 	.short	0x0000
        /*0012*/ 	.short	0x0000
        /*0014*/ 	.byte	0x00, 0xf0, 0xc1, 0x10


	//----- nvinfo : EIATTR_SPARSE_MMA_MASK
	.align		4
.L_5311:
        /*0018*/ 	.byte	0x03, 0x50
        /*001a*/ 	.short	0x0000


	//----- nvinfo : EIATTR_MAXREG_COUNT
	.align		4
        /*001c*/ 	.byte	0x03, 0x1b
        /*001e*/ 	.short	0x0080


	//----- nvinfo : EIATTR_NUM_BARRIERS
	.align		4
        /*0020*/ 	.byte	0x02, 0x4c
        /*0022*/ 	.byte	0x01
	.zero		1


	//----- nvinfo : EIATTR_EXTERNS
	.align		4
        /*0024*/ 	.byte	0x04, 0x0f
        /*0026*/ 	.short	(.L_5313 - .L_5312)


	//   ....[0]....
	.align		4
.L_5312:
        /*0028*/ 	.word	index@(__assertfail)


	//----- nvinfo : EIATTR_MERCURY_ISA_VERSION
	.align		4
.L_5313:
        /*002c*/ 	.byte	0x03, 0x5f
        /*002e*/ 	.short	0x0101


	//----- nvinfo : EIATTR_INT_WARP_WIDE_INSTR_OFFSETS
	.align		4
        /*0030*/ 	.byte	0x04, 0x31
        /*0032*/ 	.short	(.L_5315 - .L_5314)


	//   ....[0]....
.L_5314:
        /*0034*/ 	.word	0x00013750


	//   ....[1]....
        /*0038*/ 	.word	0x00013840


	//----- nvinfo : EIATTR_COOP_GROUP_MASK_REGIDS
	.align		4
.L_5315:
        /*003c*/ 	.byte	0x04, 0x29
        /*003e*/ 	.short	(.L_5317 - .L_5316)


	//   ....[0]....
.L_5316:
        /*0040*/ 	.word	0xffffffff


	//   ....[1]....
        /*0044*/ 	.word	0xffffffff


	//   ....[2]....
        /*0048*/ 	.word	0xffffffff


	//   ....[3]....
        /*004c*/ 	.word	0xffffffff


	//   ....[4]....
        /*0050*/ 	.word	0xffffffff


	//   ....[5]....
        /*0054*/ 	.word	0xffffffff


	//   ....[6]....
        /*0058*/ 	.word	0xffffffff


	//   ....[7]....
        /*005c*/ 	.word	0xffffffff


	//   ....[8]....
        /*0060*/ 	.word	0xffffffff


	//   ....[9]....
        /*0064*/ 	.word	0xffffffff


	//   ....[10]....
        /*0068*/ 	.word	0xffffffff


	//   ....[11]....
        /*006c*/ 	.word	0xffffffff


	//   ....[12]....
        /*0070*/ 	.word	0xffffffff


	//   ....[13]....
        /*0074*/ 	.word	0xffffffff


	//   ....[14]....
        /*0078*/ 	.word	0xffffffff


	//   ....[15]....
        /*007c*/ 	.word	0xffffffff


	//----- nvinfo : EIATTR_COOP_GROUP_INSTR_OFFSETS
	.align		4
.L_5317:
        /*0080*/ 	.byte	0x04, 0x28
        /*0082*/ 	.short	(.L_5319 - .L_5318)


	//   ....[0]....
.L_5318:
        /*0084*/ 	.word	0x0000ece0


	//   ....[1]....
        /*0088*/ 	.word	0x0000ecf0


	//   ....[2]....
        /*008c*/ 	.word	0x0000ed10


	//   ....[3]....
        /*0090*/ 	.word	0x0000ed20


	//   ....[4]....
        /*0094*/ 	.word	0x0000ed70


	//   ....[5]....
        /*0098*/ 	.word	0x0000ed80


	//   ....[6]....
        /*009c*/ 	.word	0x0000edd0


	//   ....[7]....
        /*00a0*/ 	.word	0x0000ede0


	//   ....[8]....
        /*00a4*/ 	.word	0x00014540


	//   ....[9]....
        /*00a8*/ 	.word	0x00014550


	//   ....[10]....
        /*00ac*/ 	.word	0x00014570


	//   ....[11]....
        /*00b0*/ 	.word	0x00014580


	//   ....[12]....
        /*00b4*/ 	.word	0x000145d0


	//   ....[13]....
        /*00b8*/ 	.word	0x000145e0


	//   ....[14]....
        /*00bc*/ 	.word	0x00014630


	//   ....[15]....
        /*00c0*/ 	.word	0x00014640


	//----- nvinfo : EIATTR_VRC_CTA_INIT_COUNT
	.align		4
.L_5319:
        /*00c4*/ 	.byte	0x02, 0x4a
	.zero		1
	.zero		1


	//----- nvinfo : EIATTR_SYSCALL_OFFSETS
	.align		4
        /*00c8*/ 	.byte	0x04, 0x46
        /*00ca*/ 	.short	(.L_5321 - .L_5320)


	//   ....[0]....
.L_5320:
        /*00cc*/ 	.word	0x000014c0


	//   ....[1]....
        /*00d0*/ 	.word	0x00014a10


	//   ....[2]....
        /*00d4*/ 	.word	0x00014b40


	//   ....[3]....
        /*00d8*/ 	.word	0x00014e60


	//   ....[4]....
        /*00dc*/ 	.word	0x00014f90


	//   ....[5]....
        /*00e0*/ 	.word	0x00015450


	//   ....[6]....
        /*00e4*/ 	.word	0x00015580


	//   ....[7]....
        /*00e8*/ 	.word	0x000158a0


	//   ....[8]....
        /*00ec*/ 	.word	0x000159d0


	//----- nvinfo : EIATTR_EXIT_INSTR_OFFSETS
	.align		4
.L_5321:
        /*00f0*/ 	.byte	0x04, 0x1c
        /*00f2*/ 	.short	(.L_5323 - .L_5322)


	//   ....[0]....
.L_5322:
        /*00f4*/ 	.word	0x00013900


	//   ....[1]....
        /*00f8*/ 	.word	0x000146c0


	//   ....[2]....
        /*00fc*/ 	.word	0x000148e0


	//   ....[3]....
        /*0100*/ 	.word	0x00014bb0


	//   ....[4]....
        /*0104*/ 	.word	0x00015030


	//   ....[5]....
        /*0108*/ 	.word	0x00015060


	//   ....[6]....
        /*010c*/ 	.word	0x00015090


	//   ....[7]....
        /*0110*/ 	.word	0x000150d0


	//   ....[8]....
        /*0114*/ 	.word	0x00015110


	//   ....[9]....
        /*0118*/ 	.word	0x00015320


	//   ....[10]....
        /*011c*/ 	.word	0x000155f0


	//   ....[11]....
        /*0120*/ 	.word	0x00015a70


	//   ....[12]....
        /*0124*/ 	.word	0x00015aa0


	//----- nvinfo : EIATTR_MAX_THREADS
	.align		4
.L_5323:
        /*0128*/ 	.byte	0x04, 0x05
        /*012a*/ 	.short	(.L_5325 - .L_5324)
.L_5324:
        /*012c*/ 	.word	0x00000080
        /*0130*/ 	.word	0x00000001
        /*0134*/ 	.word	0x00000001


	//----- nvinfo : EIATTR_CRS_STACK_SIZE
	.align		4
.L_5325:
        /*0138*/ 	.byte	0x04, 0x1e
        /*013a*/ 	.short	(.L_5327 - .L_5326)
.L_5326:
        /*013c*/ 	.word	0x00000000


	//----- nvinfo : EIATTR_CBANK_PARAM_SIZE
	.align		4
.L_5327:
        /*0140*/ 	.byte	0x03, 0x19
        /*0142*/ 	.short	0x0430


	//----- nvinfo : EIATTR_PARAM_CBANK
	.align		4
        /*0144*/ 	.byte	0x04, 0x0a
        /*0146*/ 	.short	(.L_5329 - .L_5328)
	.align		4
.L_5328:
        /*0148*/ 	.word	index@(.nv.constant0._ZN2at6native13reduce_kernelILi128ELi2ENS0_8ReduceOpIN3c107complexIdEENS0_14func_wrapper_tIS5_NS0_55_GLOBAL__N__0955718d_22_SparseCsrTensorMath_cu_868dd54514ReductionAddOpIS5_EEEEjS5_Li4ELi4EEEEEvT1_)
        /*014c*/ 	.short	0x0380
        /*014e*/ 	.short	0x0430


	//----- nvinfo : EIATTR_SW_WAR
	.align		4
.L_5329:
        /*0150*/ 	.byte	0x04, 0x36
        /*0152*/ 	.short	(.L_5331 - .L_5330)
.L_5330:
        /*0154*/ 	.word	0x00000008
.L_5331:


//--------------------- .nv.info._ZN2at6native13reduce_kernelILi64ELi4ENS0_8ReduceOpIN3c107complexIdEENS0_14func_wrapper_tIS5_NS0_55_GLOBAL__N__0955718d_22_SparseCsrTensorMath_cu_868dd54514ReductionAddOpIS5_EEEEjS5_Li4ELi4EEEEEvT1_ --------------------------
	.section	.nv.info._ZN2at6native13reduce_kernelILi64ELi4ENS0_8ReduceOpIN3c107complexIdEENS0_14func_wrapper_tIS5_NS0_55_GLOBAL__N__0955718d_22_SparseCsrTensorMath_cu_868dd54514ReductionAddOpIS5_EEEEjS5_Li4ELi4EEEEEvT1_,"",@"SHT_CUDA_INFO"
	.sectionflags	@""
	.align	4


	//----- nvinfo : EIATTR_CUDA_API_VERSION
	.align		4
        /*0000*/ 	.byte	0x04, 0x37
        /*0002*/ 	.short	(.L_5333 - .L_5332)
.L_5332:
        /*0004*/ 	.word	0x00000082


	//----- nvinfo : EIATTR_KPARAM_INFO
	.align		4
.L_5333:
        /*0008*/ 	.byte	0x04, 0x17
        /*000a*/ 	.short	(.L_5335 - .L_5334)
.L_5334:
        /*000c*/ 	.word	0x00000000
        /*0010*/ 	.short	0x0000
        /*0012*/ 	.short	0x0000
        /*0014*/ 	.byte	0x00, 0xf0, 0xc1, 0x10


	//----- nvinfo : EIATTR_SPARSE_MMA_MASK
	.align		4
.L_5335:
        /*0018*/ 	.byte	0x03, 0x50
        /*001a*/ 	.short	0x0000


	//----- nvinfo : EIATTR_MAXREG_COUNT
	.align		4
        /*001c*/ 	.byte	0x03, 0x1b
        /*001e*/ 	.short	0x00ff


	//----- nvinfo : EIATTR_NUM_BARRIERS
	.align		4
        /*0020*/ 	.byte	0x02, 0x4c
        /*0022*/ 	.byte	0x01
	.zero		1


	//----- nvinfo : EIATTR_EXTERNS
	.align		4
        /*0024*/ 	.byte	0x04, 0x0f
        /*0026*/ 	.short	(.L_5337 - .L_5336)


	//   ....[0]....
	.align		4
.L_5336:
        /*0028*/ 	.word	index@(__assertfail)


	//----- nvinfo : EIATTR_MERCURY_ISA_VERSION
	.align		4
.L_5337:
        /*002c*/ 	.byte	0x03, 0x5f
        /*002e*/ 	.short	0x0101


	//----- nvinfo : EIATTR_INT_WARP_WIDE_INSTR_OFFSETS
	.align		4
        /*0030*/ 	.byte	0x04, 0x31
        /*0032*/ 	.short	(.L_5339 - .L_5338)


	//   ....[0]....
.L_5338:
        /*0034*/ 	.word	0x0001b910


	//   ....[1]....
        /*0038*/ 	.word	0x0001ba00


	//----- nvinfo : EIATTR_COOP_GROUP_MASK_REGIDS
	.align		4
.L_5339:
        /*003c*/ 	.byte	0x04, 0x29
        /*003e*/ 	.short	(.L_5341 - .L_5340)


	//   ....[0]....
.L_5340:
        /*0040*/ 	.word	0xffffffff


	//   ....[1]....
        /*0044*/ 	.word	0xffffffff


	//   ....[2]....
        /*0048*/ 	.word	0xffffffff


	//   ....[3]....
        /*004c*/ 	.word	0xffffffff


	//   ....[4]....
        /*0050*/ 	.word	0xffffffff


	//   ....[5]....
        /*0054*/ 	.word	0xffffffff


	//   ....[6]....
        /*0058*/ 	.word	0xffffffff


	//   ....[7]....
        /*005c*/ 	.word	0xffffffff


	//   ....[8]....
        /*0060*/ 	.word	0xffffffff


	//   ....[9]....
        /*0064*/ 	.word	0xffffffff


	//   ....[10]....
        /*0068*/ 	.word	0xffffffff


	//   ....[11]....
        /*006c*/ 	.word	0xffffffff


	//   ....[12]....
        /*0070*/ 	.word	0xffffffff


	//   ....[13]....
        /*0074*/ 	.word	0xffffffff


	//   ....[14]....
        /*0078*/ 	.word	0xffffffff


	//   ....[15]....
        /*007c*/ 	.word	0xffffffff


	//   ....[16]....
        /*0080*/ 	.word	0xffffffff


	//   ....[17]....
        /*0084*/ 	.word	0xffffffff


	//   ....[18]....
        /*0088*/ 	.word	0xffffffff


	//   ....[19]....
        /*008c*/ 	.word	0xffffffff


	//   ....[20]....
        /*0090*/ 	.word	0xffffffff


	//   ....[21]....
        /*0094*/ 	.word	0xffffffff


	//   ....[22]....
        /*0098*/ 	.word	0xffffffff


	//   ....[23]....
        /*009c*/ 	.word	0xffffffff


	//   ....[24]....
        /*00a0*/ 	.word	0xffffffff


	//   ....[25]....
        /*00a4*/ 	.word	0xffffffff


	//   ....[26]....
        /*00a8*/ 	.word	0xffffffff


	//   ....[27]....
        /*00ac*/ 	.word	0xffffffff


	//   ....[28]....
        /*00b0*/ 	.word	0xffffffff


	//   ....[29]....
        /*00b4*/ 	.word	0xffffffff


	//   ....[30]....
        /*00b8*/ 	.word	0xffffffff


	//   ....[31]....
        /*00bc*/ 	.word	0xffffffff


	//----- nvinfo : EIATTR_COOP_GROUP_INSTR_OFFSETS
	.align		4
.L_5341:
        /*00c0*/ 	.byte	0x04, 0x28
        /*00c2*/ 	.short	(.L_5343 - .L_5342)


	//   ....[0]....
.L_5342:
        /*00c4*/ 	.word	0x00012800


	//   ....[1]....
        /*00c8*/ 	.word	0x00012810


	//   ....[2]....
        /*00cc*/ 	.word	0x00012830


	//   ....[3]....
        /*00d0*/ 	.word	0x00012840


	//   ....[4]....
        /*00d4*/ 	.word	0x00012890


	//   ....[5]....
        /*00d8*/ 	.word	0x000128a0


	//   ....[6]....
        /*00dc*/ 	.word	0x000128f0


	//   ....[7]....
        /*00e0*/ 	.word	0x00012900


	//   ....[8]....
        /*00e4*/ 	.word	0x00012950


	//   ....[9]....
        /*00e8*/ 	.word	0x00012960


	//   ....[10]....
        /*00ec*/ 	.word	0x000129b0


	//   ....[11]....
        /*00f0*/ 	.word	0x000129c0


	//   ....[12]....
        /*00f4*/ 	.word	0x00012a10


	//   ....[13]....
        /*00f8*/ 	.word	0x00012a20


	//   ....[14]....
        /*00fc*/ 	.word	0x00012a70


	//   ....[15]....
        /*0100*/ 	.word	0x00012a80


	//   ....[16]....
        /*0104*/ 	.word	0x0001cf00


	//   ....[17]....
        /*0108*/ 	.word	0x0001cf10


	//   ....[18]....
        /*010c*/ 	.word	0x0001cf30


	//   ....[19]....
        /*0110*/ 	.word	0x0001cf40


	//   ....[20]....
        /*0114*/ 	.word	0x0001cf90


	//   ....[21]....
        /*0118*/ 	.word	0x0001cfa0


	//   ....[22]....
        /*011c*/ 	.word	0x0001cff0


	//   ....[23]....
        /*0120*/ 	.word	0x0001d000


	//   ....[24]....
        /*0124*/ 	.word	0x0001d050


	//   ....[25]....
        /*0128*/ 	.word	0x0001d060


	//   ....[26]....
        /*012c*/ 	.word	0x0001d0b0


	//   ....[27]....
        /*0130*/ 	.word	0x0001d0c0


	//   ....[28]....
        /*0134*/ 	.word	0x0001d110


	//   ....[29]....
        /*0138*/ 	.word	0x0001d120


	//   ....[30]....
        /*013c*/ 	.word	0x0001d170


	//   ....[31]....
        /*0140*/ 	.word	0x0001d180


	//----- nvinfo : EIATTR_VRC_CTA_INIT_COUNT
	.align		4
.L_5343:
        /*0144*/ 	.byte	0x02, 0x4a
	.zero		1
	.zero		1


	//----- nvinfo : EIATTR_SYSCALL_OFFSETS
	.align		4
        /*0148*/ 	.byte	0x04, 0x46
        /*014a*/ 	.short	(.L_5345 - .L_5344)


	//   ....[0]....
.L_5344:
        /*014c*/ 	.word	0x00001500


	//   ....[1]....
        /*0150*/ 	.word	0x0001d710


	//   ....[2]....
        /*0154*/ 	.word	0x0001d840


	//   ....[3]....
        /*0158*/ 	.word	0x0001d9d0


	//   ....[4]....
        /*015c*/ 	.word	0x0001db00


	//   ....[5]....
        /*0160*/ 	.word	0x0001dfa0


	//   ....[6]....
        /*0164*/ 	.word	0x0001e0d0


	//   ....[7]....
        /*0168*/ 	.word	0x0001e290


	//   ....[8]....
        /*016c*/ 	.word	0x0001e3c0


	//   ....[9]....
        /*0170*/ 	.word	0x0001ea50


	//   ....[10]....
        /*0174*/ 	.word	0x0001eb80


	//   ....[11]....
        /*0178*/ 	.word	0x0001ed10


	//   ....[12]....
        /*017c*/ 	.word	0x0001ee40


	//   ....[13]....
        /*0180*/ 	.word	0x0001f2e0


	//   ....[14]....
        /*0184*/ 	.word	0x0001f410


	//   ....[15]....
        /*0188*/ 	.word	0x0001f5d0


	//   ....[16]....
        /*018c*/ 	.word	0x0001f700


	//----- nvinfo : EIATTR_EXIT_INSTR_OFFSETS
	.align		4
.L_5345:
        /*0190*/ 	.byte	0x04, 0x1c
        /*0192*/ 	.short	(.L_5347 - .L_5346)


	//   ....[0]....
.L_5346:
        /*0194*/ 	.word	0x0001bac0


	//   ....[1]....
        /*0198*/ 	.word	0x0001d200


	//   ....[2]....
        /*019c*/ 	.word	0x0001d5e0


	//   ....[3]....
        /*01a0*/ 	.word	0x0001db90


	//   ....[4]....
        /*01a4*/ 	.word	0x0001e450


	//   ....[5]....
        /*01a8*/ 	.word	0x0001e4a0


	//   ....[6]....
        /*01ac*/ 	.word	0x0001e4d0


	//   ....[7]....
        /*01b0*/ 	.word	0x0001e510


	//   ....[8]....
        /*01b4*/ 	.word	0x0001e550


	//   ....[9]....
        /*01b8*/ 	.word	0x0001e920


	//   ....[10]....
        /*01bc*/ 	.word	0x0001eed0


	//   ....[11]....
        /*01c0*/ 	.word	0x0001f790


	//   ....[12]....
        /*01c4*/ 	.word	0x0001f7e0


	//----- nvinfo : EIATTR_MAX_THREADS
	.align		4
.L_5347:
        /*01c8*/ 	.byte	0x04, 0x05
        /*01ca*/ 	.short	(.L_5349 - .L_5348)
.L_5348:
        /*01cc*/ 	.word	0x00000040
        /*01d0*/ 	.word	0x00000001
        /*01d4*/ 	.word	0x00000001


	//----- nvinfo : EIATTR_CRS_STACK_SIZE
	.align		4
.L_5349:
        /*01d8*/ 	.byte	0x04, 0x1e
        /*01da*/ 	.short	(.L_5351 - .L_5350)
.L_5350:
        /*01dc*/ 	.word	0x00000000


	//----- nvinfo : EIATTR_CBANK_PARAM_SIZE
	.align		4
.L_5351:
        /*01e0*/ 	.byte	0x03, 0x19
        /*01e2*/ 	.short	0x0430


	//----- nvinfo : EIATTR_PARAM_CBANK
	.align		4
        /*01e4*/ 	.byte	0x04, 0x0a
        /*01e6*/ 	.short	(.L_5353 - .L_5352)
	.align		4
.L_5352:
        /*01e8*/ 	.word	index@(.nv.constant0._ZN2at6native13reduce_kernelILi64ELi4ENS0_8ReduceOpIN3c107complexIdEENS0_14func_wrapper_tIS5_NS0_55_GLOBAL__N__0955718d_22_SparseCsrTensorMath_cu_868dd54514ReductionAddOpIS5_EEEEjS5_Li4ELi4EEEEEvT1_)
        /*01ec*/ 	.short	0x0380
        /*01ee*/ 	.short	0x0430


	//----- nvinfo : EIATTR_SW_WAR
	.align		4
.L_5353:
        /*01f0*/ 	.byte	0x04, 0x36
        /*01f2*/ 	.short	(.L_5355 - .L_5354)
.L_5354:
        /*01f4*/ 	.word	0x00000008
.L_5355:


//--------------------- .nv.info._ZN2at6native13reduce_kernelILi512ELi1ENS0_8ReduceOpIfNS0_14func_wrapper_tIfNS0_55_GLOBAL__N__0955718d_22_SparseCsrTensorMath_cu_868dd54514ReductionAddOpIfEEEEjfLi4ELi4EEEEEvT1_ --------------------------
	.section	.nv.info._ZN2at6native13reduce_kernelILi512ELi1ENS0_8ReduceOpIfNS0_14func_wrapper_tIfNS0_55_GLOBAL__N__0955718d_22_SparseCsrTensorMath_cu_868dd54514ReductionAddOpIfEEEEjfLi4ELi4EEEEEvT1_,"",@"SHT_CUDA_INFO"
	.sectionflags	@""
	.align	4


	//----- nvinfo : EIATTR_CUDA_API_VERSION
	.align		4
        /*0000*/ 	.byte	0x04, 0x37
        /*0002*/ 	.short	(.L_5357 - .L_5356)
.L_5356:
        /*0004*/ 	.word	0x00000082


	//----- nvinfo : EIATTR_KPARAM_INFO
	.align		4
.L_5357:
        /*0008*/ 	.byte	0x04, 0x17
        /*000a*/ 	.short	(.L_5359 - .L_5358)
.L_5358:
        /*000c*/ 	.word	0x00000000
        /*0010*/ 	.short	0x0000
        /*0012*/ 	.short	0x0000
        /*0014*/ 	.byte	0x00, 0xf0, 0x61, 0x10


	//----- nvinfo : EIATTR_SPARSE_MMA_MASK
	.align		4
.L_5359:
        /*0018*/ 	.byte	0x03, 0x50
        /*001a*/ 	.short	0x0000


	//----- nvinfo : EIATTR_MAXREG_COUNT
	.align		4
        /*001c*/ 	.byte	0x03, 0x1b
        /*001e*/ 	.short	0x0020


	//----- nvinfo : EIATTR_NUM_BARRIERS
	.align		4
        /*0020*/ 	.byte	0x02, 0x4c
        /*0022*/ 	.byte	0x01
	.zero		1


	//----- nvinfo : EIATTR_EXTERNS
	.align		4
        /*0024*/ 	.byte	0x04, 0x0f
        /*0026*/ 	.short	(.L_5361 - .L_5360)


	//   ....[0]....
	.align		4
.L_5360:
        /*0028*/ 	.word	index@(__assertfail)


	//----- nvinfo : EIATTR_MERCURY_ISA_VERSION
	.align		4
.L_5361:
        /*002c*/ 	.byte	0x03, 0x5f
        /*002e*/ 	.short	0x0101


	//----- nvinfo : EIATTR_INT_WARP_WIDE_INSTR_OFFSETS
	.align		4
        /*0030*/ 	.byte	0x04, 0x31
        /*0032*/ 	.short	(.L_5363 - .L_5362)


	//   ....[0]....
.L_5362:
        /*0034*/ 	.word	0x0000d680


	//   ....[1]....
        /*0038*/ 	.word	0x0000d770


	//----- nvinfo : EIATTR_COOP_GROUP_MASK_REGIDS
	.align		4
.L_5363:
        /*003c*/ 	.byte	0x04, 0x29
        /*003e*/ 	.short	(.L_5365 - .L_5364)


	//   ....[0]....
.L_5364:
        /*0040*/ 	.word	0xffffffff


	//   ....[1]....
        /*0044*/ 	.word	0xffffffff


	//----- nvinfo : EIATTR_COOP_GROUP_INSTR_OFFSETS
	.align		4
.L_5365:
        /*0048*/ 	.byte	0x04, 0x28
        /*004a*/ 	.short	(.L_5367 - .L_5366)


	//   ....[0]....
.L_5366:
        /*004c*/ 	.word	0x0000af90


	//   ....[1]....
        /*0050*/ 	.word	0x0000dea0


	//----- nvinfo : EIATTR_VRC_CTA_INIT_COUNT
	.align		4
.L_5367:
        /*0054*/ 	.byte	0x02, 0x4a
	.zero		1
	.zero		1


	//----- nvinfo : EIATTR_SYSCALL_OFFSETS
	.align		4
        /*0058*/ 	.byte	0x04, 0x46
        /*005a*/ 	.short	(.L_5369 - .L_5368)


	//   ....[0]....
.L_5368:
        /*005c*/ 	.word	0x0000e110


	//   ....[1]....
        /*0060*/ 	.word	0x0000e330


	//   ....[2]....
        /*0064*/ 	.word	0x0000e660


	//   ....[3]....
        /*0068*/ 	.word	0x0000e880


	//----- nvinfo : EIATTR_EXIT_INSTR_OFFSETS
	.align		4
.L_5369:
        /*006c*/ 	.byte	0x04, 0x1c
        /*006e*/ 	.short	(.L_5371 - .L_5370)


	//   ....[0]....
.L_5370:
        /*0070*/ 	.word	0x0000d810


	//   ....[1]....
        /*0074*/ 	.word	0x0000def0


	//   ....[2]....
        /*0078*/ 	.word	0x0000e160


	//   ....[3]....
        /*007c*/ 	.word	0x0000e180


	//   ....[4]....
        /*0080*/ 	.word	0x0000e380


	//   ....[5]....
        /*0084*/ 	.word	0x0000e3a0


	//   ....[6]....
        /*0088*/ 	.word	0x0000e3d0


	//   ....[7]....
        /*008c*/ 	.word	0x0000e410


	//   ....[8]....
        /*0090*/ 	.word	0x0000e450


	//   ....[9]....
        /*0094*/ 	.word	0x0000e6b0


	//   ....[10]....
        /*0098*/ 	.word	0x0000e6d0


	//   ....[11]....
        /*009c*/ 	.word	0x0000e8d0


	//   ....[12]....
        /*00a0*/ 	.word	0x0000e8f0


	//----- nvinfo : EIATTR_MAX_THREADS
	.align		4
.L_5371:
        /*00a4*/ 	.byte	0x04, 0x05
        /*00a6*/ 	.short	(.L_5373 - .L_5372)
.L_5372:
        /*00a8*/ 	.word	0x00000200
        /*00ac*/ 	.word	0x00000001
        /*00b0*/ 	.word	0x00000001


	//----- nvinfo : EIATTR_CRS_STACK_SIZE
	.align		4
.L_5373:
        /*00b4*/ 	.byte	0x04, 0x1e
        /*00b6*/ 	.short	(.L_5375 - .L_5374)
.L_5374:
        /*00b8*/ 	.word	0x00000000


	//----- nvinfo : EIATTR_CBANK_PARAM_SIZE
	.align		4
.L_5375:
        /*00bc*/ 	.byte	0x03, 0x19
        /*00be*/ 	.short	0x0418


	//----- nvinfo : EIATTR_PARAM_CBANK
	.align		4
        /*00c0*/ 	.byte	0x04, 0x0a
        /*00c2*/ 	.short	(.L_5377 - .L_5376)
	.align		4
.L_5376:
        /*00c4*/ 	.word	index@(.nv.constant0._ZN2at6native13reduce_kernelILi512ELi1ENS0_8ReduceOpIfNS0_14func_wrapper_tIfNS0_55_GLOBAL__N__0955718d_22_SparseCsrTensorMath_cu_868dd54514ReductionAddOpIfEEEEjfLi4ELi4EEEEEvT1_)
        /*00c8*/ 	.short	0x0380
        /*00ca*/ 	.short	0x0418


	//----- nvinfo : EIATTR_SW_WAR
	.align		4
.L_5377:
        /*00cc*/ 	.byte	0x04, 0x36
        /*00ce*/ 	.short	(.L_5379 - .L_5378)
.L_5378:
        /*00d0*/ 	.word	0x00000008
.L_5379:


//--------------------- .nv.info._ZN2at6native13reduce_kernelILi256ELi2ENS0_8ReduceOpIfNS0_14func_wrapper_tIfNS0_55_GLOBAL__N__0955718d_22_SparseCsrTensorMath_cu_868dd54514ReductionAddOpIfEEEEjfLi4ELi4EEEEEvT1_ --------------------------
	.section	.nv.info._ZN2at6native13reduce_kernelILi256ELi2ENS0_8ReduceOpIfNS0_14func_wrapper_tIfNS0_55_GLOBAL__N__0955718d_22_SparseCsrTensorMath_cu_868dd54514ReductionAddOpIfEEEEjfLi4ELi4EEEEEvT1_,"",@"SHT_CUDA_INFO"
	.sectionflags	@""
	.align	4


	//----- nvinfo : EIATTR_CUDA_API_VERSION
	.align		4
        /*0000*/ 	.byte	0x04, 0x37
        /*0002*/ 	.short	(.L_5381 - .L_5380)
.L_5380:
        /*0004*/ 	.word	0x00000082


	//----- nvinfo : EIATTR_KPARAM_INFO
	.align		4
.L_5381:
        /*0008*/ 	.byte	0x04, 0x17
        /*000a*/ 	.short	(.L_5383 - .L_5382)
.L_5382:
        /*000c*/ 	.word	0x00000000
        /*0010*/ 	.short	0x0000
        /*0012*/ 	.short	0x0000
        /*0014*/ 	.byte	0x00, 0xf0, 0x61, 0x10


	//----- nvinfo : EIATTR_SPARSE_MMA_MASK
	.align		4
.L_5383:
        /*0018*/ 	.byte	0x03, 0x50
        /*001a*/ 	.short	0x0000


	//----- nvinfo : EIATTR_MAXREG_COUNT
	.align		4
        /*001c*/ 	.byte	0x03, 0x1b
        /*001e*/ 	.short	0x0040


	//----- nvinfo : EIATTR_NUM_BARRIERS
	.align		4
        /*0020*/ 	.byte	0x02, 0x4c
        /*0022*/ 	.byte	0x01
	.zero		1


	//----- nvinfo : EIATTR_EXTERNS
	.align		4
        /*0024*/ 	.byte	0x04, 0x0f
        /*0026*/ 	.short	(.L_5385 - .L_5384)


	//   ....[0]....
	.align		4
.L_5384:
        /*0028*/ 	.word	index@(__assertfail)


	//----- nvinfo : EIATTR_MERCURY_ISA_VERSION
	.align		4
.L_5385:
        /*002c*/ 	.byte	0x03, 0x5f
        /*002e*/ 	.short	0x0101


	//----- nvinfo : EIATTR_INT_WARP_WIDE_INSTR_OFFSETS
	.align		4
        /*0030*/ 	.byte	0x04, 0x31
        /*0032*/ 	.short	(.L_5387 - .L_5386)


	//   ....[0]....
.L_5386:
        /*0034*/ 	.word	0x000100d0


	//   ....[1]....
        /*0038*/ 	.word	0x000101c0


	//----- nvinfo : EIATTR_COOP_GROUP_MASK_REGIDS
	.align		4
.L_5387:
        /*003c*/ 	.byte	0x04, 0x29
        /*003e*/ 	.short	(.L_5389 - .L_5388)


	//   ....[0]....
.L_5388:
        /*0040*/ 	.word	0xffffffff


	//   ....[1]....
        /*0044*/ 	.word	0xffffffff


	//   ....[2]....
        /*0048*/ 	.word	0xffffffff


	//   ....[3]....
        /*004c*/ 	.word	0xffffffff


	//----- nvinfo : EIATTR_COOP_GROUP_INSTR_OFFSETS
	.align		4
.L_5389:
        /*0050*/ 	.byte	0x04, 0x28
        /*0052*/ 	.short	(.L_5391 - .L_5390)


	//   ....[0]....
.L_5390:
        /*0054*/ 	.word	0x0000b780


	//   ....[1]....
        /*0058*/ 	.word	0x0000b790


	//   ....[2]....
        /*005c*/ 	.word	0x000109a0


	//   ....[3]....
        /*0060*/ 	.word	0x000109b0


	//----- nvinfo : EIATTR_VRC_CTA_INIT_COUNT
	.align		4
.L_5391:
        /*0064*/ 	.byte	0x02, 0x4a
	.zero		1
	.zero		1


	//----- nvinfo : EIATTR_SYSCALL_OFFSETS
	.align		4
        /*0068*/ 	.byte	0x04, 0x46
        /*006a*/ 	.short	(.L_5393 - .L_5392)


	//   ....[0]....
.L_5392:
        /*006c*/ 	.word	0x00001470


	//   ....[1]....
        /*0070*/ 	.word	0x00010c80


	//   ....[2]....
        /*0074*/ 	.word	0x00010db0


	//   ....[3]....
        /*0078*/ 	.word	0x00010ff0


	//   ....[4]....
        /*007c*/ 	.word	0x00011120


	//   ....[5]....
        /*0080*/ 	.word	0x00011500


	//   ....[6]....
        /*0084*/ 	.word	0x00011630


	//   ....[7]....
        /*0088*/ 	.word	0x00011870


	//   ....[8]....
        /*008c*/ 	.word	0x000119a0


	//----- nvinfo : EIATTR_EXIT_INSTR_OFFSETS
	.align		4
.L_5393:
        /*0090*/ 	.byte	0x04, 0x1c
        /*0092*/ 	.short	(.L_5395 - .L_5394)


	//   ....[0]....
.L_5394:
        /*0094*/ 	.word	0x00010280


	//   ....[1]....
        /*0098*/ 	.word	0x00010a10


	//   ....[2]....
        /*009c*/ 	.word	0x00010b50


	//   ....[3]....
        /*00a0*/ 	.word	0x00010e20


	//   ....[4]....
        /*00a4*/ 	.word	0x000111c0


	//   ....[5]....
        /*00a8*/ 	.word	0x000111f0


	//   ....[6]....
        /*00ac*/ 	.word	0x00011220


	//   ....[7]....
        /*00b0*/ 	.word	0x00011260


	//   ....[8]....
        /*00b4*/ 	.word	0x000112a0


	//   ....[9]....
        /*00b8*/ 	.word	0x000113d0


	//   ....[10]....
        /*00bc*/ 	.word	0x000116a0


	//   ....[11]....
        /*00c0*/ 	.word	0x00011a40


	//   ....[12]....
        /*00c4*/ 	.word	0x00011a70


	//----- nvinfo : EIATTR_MAX_THREADS
	.align		4
.L_5395:
        /*00c8*/ 	.byte	0x04, 0x05
        /*00ca*/ 	.short	(.L_5397 - .L_5396)
.L_5396:
        /*00cc*/ 	.word	0x00000100
        /*00d0*/ 	.word	0x00000001
        /*00d4*/ 	.word	0x00000001


	//----- nvinfo : EIATTR_CRS_STACK_SIZE
	.align		4
.L_5397:
        /*00d8*/ 	.byte	0x04, 0x1e
        /*00da*/ 	.short	(.L_5399 - .L_5398)
.L_5398:
        /*00dc*/ 	.word	0x00000000


	//----- nvinfo : EIATTR_CBANK_PARAM_SIZE
	.align		4
.L_5399:
        /*00e0*/ 	.byte	0x03, 0x19
        /*00e2*/ 	.short	0x0418


	//----- nvinfo : EIATTR_PARAM_CBANK
	.align		4
        /*00e4*/ 	.byte	0x04, 0x0a
        /*00e6*/ 	.short	(.L_5401 - .L_5400)
	.align		4
.L_5400:
        /*00e8*/ 	.word	index@(.nv.constant0._ZN2at6native13reduce_kernelILi256ELi2ENS0_8ReduceOpIfNS0_14func_wrapper_tIfNS0_55_GLOBAL__N__0955718d_22_SparseCsrTensorMath_cu_868dd54514ReductionAddOpIfEEEEjfLi4ELi4EEEEEvT1_)
        /*00ec*/ 	.short	0x0380
        /*00ee*/ 	.short	0x0418


	//----- nvinfo : EIATTR_SW_WAR
	.align		4
.L_5401:
        /*00f0*/ 	.byte	0x04, 0x36
        /*00f2*/ 	.short	(.L_5403 - .L_5402)
.L_5402:
        /*00f4*/ 	.word	0x00000008
.L_5403:


//--------------------- .nv.info._ZN2at6native13reduce_kernelILi128ELi4ENS0_8ReduceOpIfNS0_14func_wrapper_tIfNS0_55_GLOBAL__N__0955718d_22_SparseCsrTensorMath_cu_868dd54514ReductionAddOpIfEEEEjfLi4ELi4EEEEEvT1_ --------------------------
	.section	.nv.info._ZN2at6native13reduce_kernelILi128ELi4ENS0_8ReduceOpIfNS0_14func_wrapper_tIfNS0_55_GLOBAL__N__0955718d_22_SparseCsrTensorMath_cu_868dd54514ReductionAddOpIfEEEEjfLi4ELi4EEEEEvT1_,"",@"SHT_CUDA_INFO"
	.sectionflags	@""
	.align	4


	//----- nvinfo : EIATTR_CUDA_API_VERSION
	.align		4
        /*0000*/ 	.byte	0x04, 0x37
        /*0002*/ 	.short	(.L_5405 - .L_5404)
.L_5404:
        /*0004*/ 	.word	0x00000082


	//----- nvinfo : EIATTR_KPARAM_INFO
	.align		4
.L_5405:
        /*0008*/ 	.byte	0x04, 0x17
        /*000a*/ 	.short	(.L_5407 - .L_5406)
.L_5406:
        /*000c*/ 	.word	0x00000000
        /*0010*/ 	.short	0x0000
        /*0012*/ 	.short	0x0000
        /*0014*/ 	.byte	0x00, 0xf0, 0x61, 0x10


	//----- nvinfo : EIATTR_SPARSE_MMA_MASK
	.align		4
.L_5407:
        /*0018*/ 	.byte	0x03, 0x50
        /*001a*/ 	.short	0x0000


	//----- nvinfo : EIATTR_MAXREG_COUNT
	.align		4
        /*001c*/ 	.byte	0x03, 0x1b
        /*001e*/ 	.short	0x0080


	//----- nvinfo : EIATTR_NUM_BARRIERS
	.align		4
        /*0020*/ 	.byte	0x02, 0x4c
        /*0022*/ 	.byte	0x01
	.zero		1


	//----- nvinfo : EIATTR_EXTERNS
	.align		4
        /*0024*/ 	.byte	0x04, 0x0f
        /*0026*/ 	.short	(.L_5409 - .L_5408)


	//   ....[0]....
	.align		4
.L_5408:
        /*0028*/ 	.word	index@(__assertfail)


	//----- nvinfo : EIATTR_MERCURY_ISA_VERSION
	.align		4
.L_5409:
        /*002c*/ 	.byte	0x03, 0x5f
        /*002e*/ 	.short	0x0101


	//----- nvinfo : EIATTR_INT_WARP_WIDE_INSTR_OFFSETS
	.align		4
        /*0030*/ 	.byte	0x04, 0x31
        /*0032*/ 	.short	(.L_5411 - .L_5410)


	//   ....[0]....
.L_5410:
        /*0034*/ 	.word	0x00014d30


	//   ....[1]....
        /*0038*/ 	.word	0x00014e20


	//----- nvinfo : EIATTR_COOP_GROUP_MASK_REGIDS
	.align		4
.L_5411:
        /*003c*/ 	.byte	0x04, 0x29
        /*003e*/ 	.short	(.L_5413 - .L_5412)


	//   ....[0]....
.L_5412:
        /*0040*/ 	.word	0xffffffff


	//   ....[1]....
        /*0044*/ 	.word	0xffffffff


	//   ....[2]....
        /*0048*/ 	.word	0xffffffff


	//   ....[3]....
        /*004c*/ 	.word	0xffffffff


	//   ....[4]....
        /*0050*/ 	.word	0xffffffff


	//   ....[5]....
        /*0054*/ 	.word	0xffffffff


	//   ....[6]....
        /*0058*/ 	.word	0xffffffff


	//   ....[7]....
        /*005c*/ 	.word	0xffffffff


	//----- nvinfo : EIATTR_COOP_GROUP_INSTR_OFFSETS
	.align		4
.L_5413:
        /*0060*/ 	.byte	0x04, 0x28
        /*0062*/ 	.short	(.L_5415 - .L_5414)


	//   ....[0]....
.L_5414:
        /*0064*/ 	.word	0x0000be90


	//   ....[1]....
        /*0068*/ 	.word	0x0000bea0


	//   ....[2]....
        /*006c*/ 	.word	0x0000beb0


	//   ....[3]....
        /*0070*/ 	.word	0x0000bec0


	//   ....[4]....
        /*0074*/ 	.word	0x00015740


	//   ....[5]....
        /*0078*/ 	.word	0x00015750


	//   ....[6]....
        /*007c*/ 	.word	0x00015760


	//   ....[7]....
        /*0080*/ 	.word	0x00015770


	//----- nvinfo : EIATTR_VRC_CTA_INIT_COUNT
	.align		4
.L_5415:
        /*0084*/ 	.byte	0x02, 0x4a
	.zero		1
	.zero		1


	//----- nvinfo : EIATTR_SYSCALL_OFFSETS
	.align		4
        /*0088*/ 	.byte	0x04, 0x46
        /*008a*/ 	.short	(.L_5417 - .L_5416)


	//   ....[0]....
.L_5416:
        /*008c*/ 	.word	0x00001490


	//   ....[1]....
        /*0090*/ 	.word	0x00015b00


	//   ....[2]....
        /*0094*/ 	.word	0x00015c30


	//   ....[3]....
        /*0098*/ 	.word	0x00015dc0


	//   ....[4]....
        /*009c*/ 	.word	0x00015ef0


	//   ....[5]....
        /*00a0*/ 	.word	0x00016190


	//   ....[6]....
        /*00a4*/ 	.word	0x000162c0


	//   ....[7]....
        /*00a8*/ 	.word	0x00016480


	//   ....[8]....
        /*00ac*/ 	.word	0x000165b0


	//   ....[9]....
        /*00b0*/ 	.word	0x00016a40


	//   ....[10]....
        /*00b4*/ 	.word	0x00016b70


	//   ....[11]....
        /*00b8*/ 	.word	0x00016d00


	//   ....[12]....
        /*00bc*/ 	.word	0x00016e30


	//   ....[13]....
        /*00c0*/ 	.word	0x000170d0


	//   ....[14]....
        /*00c4*/ 	.word	0x00017200


	//   ....[15]....
        /*00c8*/ 	.word	0x000173c0


	//   ....[16]....
        /*00cc*/ 	.word	0x000174f0


	//----- nvinfo : EIATTR_EXIT_INSTR_OFFSETS
	.align		4
.L_5417:
        /*00d0*/ 	.byte	0x04, 0x1c
        /*00d2*/ 	.short	(.L_5419 - .L_5418)


	//   ....[0]....
.L_5418:
        /*00d4*/ 	.word	0x00014ee0


	//   ....[1]....
        /*00d8*/ 	.word	0x000157f0


	//   ....[2]....
        /*00dc*/ 	.word	0x000159d0


	//   ....[3]....
        /*00e0*/ 	.word	0x00015f80


	//   ....[4]....
        /*00e4*/ 	.word	0x00016640


	//   ....[5]....
        /*00e8*/ 	.word	0x00016690


	//   ....[6]....
        /*00ec*/ 	.word	0x000166c0


	//   ....[7]....
        /*00f0*/ 	.word	0x00016700


	//   ....[8]....
        /*00f4*/ 	.word	0x00016740


	//   ....[9]....
        /*00f8*/ 	.word	0x00016910


	//   ....[10]....
        /*00fc*/ 	.word	0x00016ec0


	//   ....[11]....
        /*0100*/ 	.word	0x00017580


	//   ....[12]....
        /*0104*/ 	.word	0x000175d0


	//----- nvinfo : EIATTR_MAX_THREADS
	.align		4
.L_5419:
        /*0108*/ 	.byte	0x04, 0x05
        /*010a*/ 	.short	(.L_5421 - .L_5420)
.L_5420:
        /*010c*/ 	.word	0x00000080
        /*0110*/ 	.word	0x00000001
        /*0114*/ 	.word	0x00000001


	//----- nvinfo : EIATTR_CRS_STACK_SIZE
	.align		4
.L_5421:
        /*0118*/ 	.byte	0x04, 0x1e
        /*011a*/ 	.short	(.L_5423 - .L_5422)
.L_5422:
        /*011c*/ 	.word	0x00000000


	//----- nvinfo : EIATTR_CBANK_PARAM_SIZE
	.align		4
.L_5423:
        /*0120*/ 	.byte	0x03, 0x19
        /*0122*/ 	.short	0x0418


	//----- nvinfo : EIATTR_PARAM_CBANK
	.align		4
        /*0124*/ 	.byte	0x04, 0x0a
        /*0126*/ 	.short	(.L_5425 - .L_5424)
	.align		4
.L_5424:
        /*0128*/ 	.word	index@(.nv.constant0._ZN2at6native13reduce_kernelILi128ELi4ENS0_8ReduceOpIfNS0_14func_wrapper_tIfNS0_55_GLOBAL__N__0955718d_22_SparseCsrTensorMath_cu_868dd54514ReductionAddOpIfEEEEjfLi4ELi4EEEEEvT1_)
        /*012c*/ 	.short	0x0380
        /*012e*/ 	.short	0x0418


	//----- nvinfo : EIATTR_SW_WAR
	.align		4
.L_5425:
        /*0130*/ 	.byte	0x04, 0x36
        /*0132*/ 	.short	(.L_5427 - .L_5426)
.L_5426:
        /*0134*/ 	.word	0x00000008
.L_5427:


//--------------------- .nv.info._ZN2at6native13reduce_kernelILi512ELi1ENS0_8ReduceOpIdNS0_14func_wrapper_tIdNS0_55_GLOBAL__N__0955718d_22_SparseCsrTensorMath_cu_868dd54514ReductionAddOpIdEEEEjdLi4ELi4EEEEEvT1_ --------------------------
	.section	.nv.info._ZN2at6native13reduce_kernelILi512ELi1ENS0_8ReduceOpIdNS0_14func_wrapper_tIdNS0_55_GLOBAL__N__0955718d_22_SparseCsrTensorMath_cu_868dd54514ReductionAddOpIdEEEEjdLi4ELi4EEEEEvT1_,"",@"SHT_CUDA_INFO"
	.sectionflags	@""
	.align	4


	//----- nvinfo : EIATTR_CUDA_API_VERSION
	.align		4
        /*0000*/ 	.byte	0x04, 0x37
        /*0002*/ 	.short	(.L_5429 - .L_5428)
.L_5428:
        /*0004*/ 	.word	0x00000082


	//----- nvinfo : EIATTR_KPARAM_INFO
	.align		4
.L_5429:
        /*0008*/ 	.byte	0x04, 0x17
        /*000a*/ 	.short	(.L_5431 - .L_5430)
.L_5430:
        /*000c*/ 	.word	0x00000000
        /*0010*/ 	.short	0x0000
        /*0012*/ 	.short	0x0000
        /*0014*/ 	.byte	0x00, 0xf0, 0x81, 0x10


	//----- nvinfo : EIATTR_SPARSE_MMA_MASK
	.align		4
.L_5431:
        /*0018*/ 	.byte	0x03, 0x50
        /*001a*/ 	.short	0x0000


	//----- nvinfo : EIATTR_MAXREG_COUNT
	.align		4
        /*001c*/ 	.byte	0x03, 0x1b
        /*001e*/ 	.short	0x0020


	//----- nvinfo : EIATTR_NUM_BARRIERS
	.align		4
        /*0020*/ 	.byte	0x02, 0x4c
        /*0022*/ 	.byte	0x01
	.zero		1


	//----- nvinfo : EIATTR_EXTERNS
	.align		4
        /*0024*/ 	.byte	0x04, 0x0f
        /*0026*/ 	.short	(.L_5433 - .L_5432)


	//   ....[0]....
	.align		4
.L_5432:
        /*0028*/ 	.word	index@(__assertfail)


	//----- nvinfo : EIATTR_ANNOTATIONS
	.align		4
.L_5433:
        /*002c*/ 	.byte	0x04, 0x55
        /*002e*/ 	.short	(.L_5435 - .L_5434)


	//   ....[0]....
.L_5434:
        /*0030*/ 	.word	0x00000001
        /*0034*/ 	.byte	0x70, 0x69, 0x00, 0x00, 0x01, 0x00, 0x00, 0x00, 0x50, 0xb1, 0x00, 0x00, 0x01, 0x00, 0x00, 0x00
        /*0044*/ 	.byte	0xe0, 0xb1, 0x00, 0x00


	//----- nvinfo : EIATTR_MERCURY_ISA_VERSION
	.align		4
.L_5435:
        /*0048*/ 	.byte	0x03, 0x5f
        /*004a*/ 	.short	0x0101


	//----- nvinfo : EIATTR_INT_WARP_WIDE_INSTR_OFFSETS
	.align		4
        /*004c*/ 	.byte	0x04, 0x31
        /*004e*/ 	.short	(.L_5437 - .L_5436)


	//   ....[0]....
.L_5436:
        /*0050*/ 	.word	0x0000ded0


	//   ....[1]....
        /*0054*/ 	.word	0x0000dfc0


	//----- nvinfo : EIATTR_COOP_GROUP_MASK_REGIDS
	.align		4
.L_5437:
        /*0058*/ 	.byte	0x04, 0x29
        /*005a*/ 	.short	(.L_5439 - .L_5438)


	//   ....[0]....
.L_5438:
        /*005c*/ 	.word	0xffffffff


	//   ....[1]....
        /*0060*/ 	.word	0xffffffff


	//   ....[2]....
        /*0064*/ 	.word	0xffffffff


	//   ....[3]....
        /*0068*/ 	.word	0xffffffff


	//----- nvinfo : EIATTR_COOP_GROUP_INSTR_OFFSETS
	.align		4
.L_5439:
        /*006c*/ 	.byte	0x04, 0x28
        /*006e*/ 	.short	(.L_5441 - .L_5440)


	//   ....[0]....
.L_5440:
        /*0070*/ 	.word	0x0000b7d0


	//   ....[1]....
        /*0074*/ 	.word	0x0000b7e0


	//   ....[2]....
        /*0078*/ 	.word	0x0000e700


	//   ....[3]....
        /*007c*/ 	.word	0x0000e710


	//----- nvinfo : EIATTR_VRC_CTA_INIT_COUNT
	.align		4
.L_5441:
        /*0080*/ 	.byte	0x02, 0x4a
	.zero		1
	.zero		1


	//----- nvinfo : EIATTR_SYSCALL_OFFSETS
	.align		4
        /*0084*/ 	.byte	0x04, 0x46
        /*0086*/ 	.short	(.L_5443 - .L_5442)


	//   ....[0]....
.L_5442:
        /*0088*/ 	.word	0x0000e980


	//   ....[1]....
        /*008c*/ 	.word	0x0000eba0


	//   ....[2]....
        /*0090*/ 	.word	0x0000eed0


	//   ....[3]....
        /*0094*/ 	.word	0x0000f0f0


	//----- nvinfo : EIATTR_EXIT_INSTR_OFFSETS
	.align		4
.L_5443:
        /*0098*/ 	.byte	0x04, 0x1c
        /*009a*/ 	.short	(.L_5445 - .L_5444)


	//   ....[0]....
.L_5444:
        /*009c*/ 	.word	0x0000e060


	//   ....[1]....
        /*00a0*/ 	.word	0x0000e760


	//   ....[2]....
        /*00a4*/ 	.word	0x0000e9d0


	//   ....[3]....
        /*00a8*/ 	.word	0x0000e9f0


	//   ....[4]....
        /*00ac*/ 	.word	0x0000ebf0


	//   ....[5]....
        /*00b0*/ 	.word	0x0000ec10


	//   ....[6]....
        /*00b4*/ 	.word	0x0000ec40


	//   ....[7]....
        /*00b8*/ 	.word	0x0000ec80


	//   ....[8]....
        /*00bc*/ 	.word	0x0000ecc0


	//   ....[9]....
        /*00c0*/ 	.word	0x0000ef20


	//   ....[10]....
        /*00c4*/ 	.word	0x0000ef40


	//   ....[11]....
        /*00c8*/ 	.word	0x0000f140


	//   ....[12]....
        /*00cc*/ 	.word	0x0000f160


	//----- nvinfo : EIATTR_MAX_THREADS
	.align		4
.L_5445:
        /*00d0*/ 	.byte	0x04, 0x05
        /*00d2*/ 	.short	(.L_5447 - .L_5446)
.L_5446:
        /*00d4*/ 	.word	0x00000200
        /*00d8*/ 	.word	0x00000001
        /*00dc*/ 	.word	0x00000001


	//----- nvinfo : EIATTR_CRS_STACK_SIZE
	.align		4
.L_5447:
        /*00e0*/ 	.byte	0x04, 0x1e
        /*00e2*/ 	.short	(.L_5449 - .L_5448)
.L_5448:
        /*00e4*/ 	.word	0x00000000


	//----- nvinfo : EIATTR_CBANK_PARAM_SIZE
	.align		4
.L_5449:
        /*00e8*/ 	.byte	0x03, 0x19
        /*00ea*/ 	.short	0x0420


	//----- nvinfo : EIATTR_PARAM_CBANK
	.align		4
        /*00ec*/ 	.byte	0x04, 0x0a
        /*00ee*/ 	.short	(.L_5451 - .L_5450)
	.align		4
.L_5450:
        /*00f0*/ 	.word	index@(.nv.constant0._ZN2at6native13reduce_kernelILi512ELi1ENS0_8ReduceOpIdNS0_14func_wrapper_tIdNS0_55_GLOBAL__N__0955718d_22_SparseCsrTensorMath_cu_868dd54514ReductionAddOpIdEEEEjdLi4ELi4EEEEEvT1_)
        /*00f4*/ 	.short	0x0380
        /*00f6*/ 	.short	0x0420


	//----- nvinfo : EIATTR_SW_WAR
	.align		4
.L_5451:
        /*00f8*/ 	.byte	0x04, 0x36
        /*00fa*/ 	.short	(.L_5453 - .L_5452)
.L_5452:
        /*00fc*/ 	.word	0x00000008
.L_5453:


//--------------------- .nv.info._ZN2at6native13reduce_kernelILi256ELi2ENS0_8ReduceOpIdNS0_14func_wrapper_tIdNS0_55_GLOBAL__N__0955718d_22_SparseCsrTensorMath_cu_868dd54514ReductionAddOpIdEEEEjdLi4ELi4EEEEEvT1_ --------------------------
	.section	.nv.info._ZN2at6native13reduce_kernelILi256ELi2ENS0_8ReduceOpIdNS0_14func_wrapper_tIdNS0_55_GLOBAL__N__0955718d_22_SparseCsrTensorMath_cu_868dd54514ReductionAddOpIdEEEEjdLi4ELi4EEEEEvT1_,"",@"SHT_CUDA_INFO"
	.sectionflags	@""
	.align	4


	//----- nvinfo : EIATTR_CUDA_API_VERSION
	.align		4
        /*0000*/ 	.byte	0x04, 0x37
        /*0002*/ 	.short	(.L_5455 - .L_5454)
.L_5454:
        /*0004*/ 	.word	0x00000082


	//----- nvinfo : EIATTR_KPARAM_INFO
	.align		4
.L_5455:
        /*0008*/ 	.byte	0x04, 0x17
        /*000a*/ 	.short	(.L_5457 - .L_5456)
.L_5456:
        /*000c*/ 	.word	0x00000000
        /*0010*/ 	.short	0x0000
        /*0012*/ 	.short	0x0000
        /*0014*/ 	.byte	0x00, 0xf0, 0x81, 0x10


	//----- nvinfo : EIATTR_SPARSE_MMA_MASK
	.align		4
.L_5457:
        /*0018*/ 	.byte	0x03, 0x50
        /*001a*/ 	.short	0x0000


	//----- nvinfo : EIATTR_MAXREG_COUNT
	.align		4
        /*001c*/ 	.byte	0x03, 0x1b
        /*001e*/ 	.short	0x0040


	//----- nvinfo : EIATTR_NUM_BARRIERS
	.align		4
        /*0020*/ 	.byte	0x02, 0x4c
        /*0022*/ 	.byte	0x01
	.zero		1


	//----- nvinfo : EIATTR_EXTERNS
	.align		4
        /*0024*/ 	.byte	0x04, 0x0f
        /*0026*/ 	.short	(.L_5459 - .L_5458)


	//   ....[0]....
	.align		4
.L_5458:
        /*0028*/ 	.word	index@(__assertfail)


	//----- nvinfo : EIATTR_MERCURY_ISA_VERSION
	.align		4
.L_5459:
        /*002c*/ 	.byte	0x03, 0x5f
        /*002e*/ 	.short	0x0101


	//----- nvinfo : EIATTR_INT_WARP_WIDE_INSTR_OFFSETS
	.align		4
        /*0030*/ 	.byte	0x04, 0x31
        /*0032*/ 	.short	(.L_5461 - .L_5460)


	//   ....[0]....
.L_5460:
        /*0034*/ 	.word	0x000112b0


	//   ....[1]....
        /*0038*/ 	.word	0x000113a0


	//----- nvinfo : EIATTR_COOP_GROUP_MASK_REGIDS
	.align		4
.L_5461:
        /*003c*/ 	.byte	0x04, 0x29
        /*003e*/ 	.short	(.L_5463 - .L_5462)


	//   ....[0]....
.L_5462:
        /*0040*/ 	.word	0xffffffff


	//   ....[1]....
        /*0044*/ 	.word	0xffffffff


	//   ....[2]....
        /*0048*/ 	.word	0xffffffff


	//   ....[3]....
        /*004c*/ 	.word	0xffffffff


	//   ....[4]....
        /*0050*/ 	.word	0xffffffff


	//   ....[5]....
        /*0054*/ 	.word	0xffffffff


	//   ....[6]....
        /*0058*/ 	.word	0xffffffff


	//   ....[7]....
        /*005c*/ 	.word	0xffffffff


	//----- nvinfo : EIATTR_COOP_GROUP_INSTR_OFFSETS
	.align		4
.L_5463:
        /*0060*/ 	.byte	0x04, 0x28
        /*0062*/ 	.short	(.L_5465 - .L_5464)


	//   ....[0]....
.L_5464:
        /*0064*/ 	.word	0x0000c910


	//   ....[1]....
        /*0068*/ 	.word	0x0000c920


	//   ....[2]....
        /*006c*/ 	.word	0x0000c940


	//   ....[3]....
        /*0070*/ 	.word	0x0000c950


	//   ....[4]....
        /*0074*/ 	.word	0x00011cd0


	//   ....[5]....
        /*0078*/ 	.word	0x00011ce0


	//   ....[6]....
        /*007c*/ 	.word	0x00011d00


	//   ....[7]....
        /*0080*/ 	.word	0x00011d10


	//----- nvinfo : EIATTR_VRC_CTA_INIT_COUNT
	.align		4
.L_5465:
        /*0084*/ 	.byte	0x02, 0x4a
	.zero		1
	.zero		1


	//----- nvinfo : EIATTR_SYSCALL_OFFSETS
	.align		4
        /*0088*/ 	.byte	0x04, 0x46
        /*008a*/ 	.short	(.L_5467 - .L_5466)


	//   ....[0]....
.L_5466:
        /*008c*/ 	.word	0x00001480


	//   ....[1]....
        /*0090*/ 	.word	0x00012030


	//   ....[2]....
        /*0094*/ 	.word	0x00012160


	//   ....[3]....
        /*0098*/ 	.word	0x000123e0


	//   ....[4]....
        /*009c*/ 	.word	0x00012510


	//   ....[5]....
        /*00a0*/ 	.word	0x00012920


	//   ....[6]....
        /*00a4*/ 	.word	0x00012a50


	//   ....[7]....
        /*00a8*/ 	.word	0x00012cd0


	//   ....[8]....
        /*00ac*/ 	.word	0x00012e00


	//----- nvinfo : EIATTR_EXIT_INSTR_OFFSETS
	.align		4
.L_5467:
        /*00b0*/ 	.byte	0x04, 0x1c
        /*00b2*/ 	.short	(.L_5469 - .L_5468)


	//   ....[0]....
.L_5468:
        /*00b4*/ 	.word	0x00011460


	//   ....[1]....
        /*00b8*/ 	.word	0x00011d90


	//   ....[2]....
        /*00bc*/ 	.word	0x00011f00


	//   ....[3]....
        /*00c0*/ 	.word	0x000121d0


	//   ....[4]....
        /*00c4*/ 	.word	0x000125b0


	//   ....[5]....
        /*00c8*/ 	.word	0x000125e0


	//   ....[6]....
        /*00cc*/ 	.word	0x00012610


	//   ....[7]....
        /*00d0*/ 	.word	0x00012650


	//   ....[8]....
        /*00d4*/ 	.word	0x00012690


	//   ....[9]....
        /*00d8*/ 	.word	0x000127f0


	//   ....[10]....
        /*00dc*/ 	.word	0x00012ac0


	//   ....[11]....
        /*00e0*/ 	.word	0x00012ea0


	//   ....[12]....
        /*00e4*/ 	.word	0x00012ed0


	//----- nvinfo : EIATTR_MAX_THREADS
	.align		4
.L_5469:
        /*00e8*/ 	.byte	0x04, 0x05
        /*00ea*/ 	.short	(.L_5471 - .L_5470)
.L_5470:
        /*00ec*/ 	.word	0x00000100
        /*00f0*/ 	.word	0x00000001
        /*00f4*/ 	.word	0x00000001


	//----- nvinfo : EIATTR_CRS_STACK_SIZE
	.align		4
.L_5471:
        /*00f8*/ 	.byte	0x04, 0x1e
        /*00fa*/ 	.short	(.L_5473 - .L_5472)
.L_5472:
        /*00fc*/ 	.word	0x00000000


	//----- nvinfo : EIATTR_CBANK_PARAM_SIZE
	.align		4
.L_5473:
        /*0100*/ 	.byte	0x03, 0x19
        /*0102*/ 	.short	0x0420


	//----- nvinfo : EIATTR_PARAM_CBANK
	.align		4
        /*0104*/ 	.byte	0x04, 0x0a
        /*0106*/ 	.short	(.L_5475 - .L_5474)
	.align		4
.L_5474:
        /*0108*/ 	.word	index@(.nv.constant0._ZN2at6native13reduce_kernelILi256ELi2ENS0_8ReduceOpIdNS0_14func_wrapper_tIdNS0_55_GLOBAL__N__0955718d_22_SparseCsrTensorMath_cu_868dd54514ReductionAddOpIdEEEEjdLi4ELi4EEEEEvT1_)
        /*010c*/ 	.short	0x0380
        /*010e*/ 	.short	0x0420


	//----- nvinfo : EIATTR_SW_WAR
	.align		4
.L_5475:
        /*0110*/ 	.byte	0x04, 0x36
        /*0112*/ 	.short	(.L_5477 - .L_5476)
.L_5476:
        /*0114*/ 	.word	0x00000008
.L_5477:


//--------------------- .nv.info._ZN2at6native13reduce_kernelILi128ELi4ENS0_8ReduceOpIdNS0_14func_wrapper_tIdNS0_55_GLOBAL__N__0955718d_22_SparseCsrTensorMath_cu_868dd54514ReductionAddOpIdEEEEjdLi4ELi4EEEEEvT1_ --------------------------
	.section	.nv.info._ZN2at6native13reduce_kernelILi128ELi4ENS0_8ReduceOpIdNS0_14func_wrapper_tIdNS0_55_GLOBAL__N__0955718d_22_SparseCsrTensorMath_cu_868dd54514ReductionAddOpIdEEEEjdLi4ELi4EEEEEvT1_,"",@"SHT_CUDA_INFO"
	.sectionflags	@""
	.align	4


	//----- nvinfo : EIATTR_CUDA_API_VERSION
	.align		4
        /*0000*/ 	.byte	0x04, 0x37
        /*0002*/ 	.short	(.L_5479 - .L_5478)
.L_5478:
        /*0004*/ 	.word	0x00000082


	//----- nvinfo : EIATTR_KPARAM_INFO
	.align		4
.L_5479:
        /*0008*/ 	.byte	0x04, 0x17
        /*000a*/ 	.short	(.L_5481 - .L_5480)
.L_5480:
        /*000c*/ 	.word	0x00000000
        /*0010*/ 	.short	0x0000
        /*0012*/ 	.short	0x0000
        /*0014*/ 	.byte	0x00, 0xf0, 0x81, 0x10


	//----- nvinfo : EIATTR_SPARSE_MMA_MASK
	.align		4
.L_5481:
        /*0018*/ 	.byte	0x03, 0x50
        /*001a*/ 	.short	0x0000


	//----- nvinfo : EIATTR_MAXREG_COUNT
	.align		4
        /*001c*/ 	.byte	0x03, 0x1b
        /*001e*/ 	.short	0x0080


	//----- nvinfo : EIATTR_NUM_BARRIERS
	.align		4
        /*0020*/ 	.byte	0x02, 0x4c
        /*0022*/ 	.byte	0x01
	.zero		1


	//----- nvinfo : EIATTR_EXTERNS
	.align		4
        /*0024*/ 	.byte	0x04, 0x0f
        /*0026*/ 	.short	(.L_5483 - .L_5482)


	//   ....[0]....
	.align		4
.L_5482:
        /*0028*/ 	.word	index@(__assertfail)


	//----- nvinfo : EIATTR_MERCURY_ISA_VERSION
	.align		4
.L_5483:
        /*002c*/ 	.byte	0x03, 0x5f
        /*002e*/ 	.short	0x0101


	//----- nvinfo : EIATTR_INT_WARP_WIDE_INSTR_OFFSETS
	.align		4
        /*0030*/ 	.byte	0x04, 0x31
        /*0032*/ 	.short	(.L_5485 - .L_5484)


	//   ....[0]....
.L_5484:
        /*0034*/ 	.word	0x000175f0


	//   ....[1]....
        /*0038*/ 	.word	0x000176e0


	//----- nvinfo : EIATTR_COOP_GROUP_MASK_REGIDS
	.align		4
.L_5485:
        /*003c*/ 	.byte	0x04, 0x29
        /*003e*/ 	.short	(.L_5487 - .L_5486)


	//   ....[0]....
.L_5486:
        /*0040*/ 	.word	0xffffffff


	//   ....[1]....
        /*0044*/ 	.word	0xffffffff


	//   ....[2]....
        /*0048*/ 	.word	0xffffffff


	//   ....[3]....
        /*004c*/ 	.word	0xffffffff


	//   ....[4]....
        /*0050*/ 	.word	0xffffffff


	//   ....[5]....
        /*0054*/ 	.word	0xffffffff


	//   ....[6]....
        /*0058*/ 	.word	0xffffffff


	//   ....[7]....
        /*005c*/ 	.word	0xffffffff


	//   ....[8]....
        /*0060*/ 	.word	0xffffffff


	//   ....[9]....
        /*0064*/ 	.word	0xffffffff


	//   ....[10]....
        /*0068*/ 	.word	0xffffffff


	//   ....[11]....
        /*006c*/ 	.word	0xffffffff


	//   ....[12]....
        /*0070*/ 	.word	0xffffffff


	//   ....[13]....
        /*0074*/ 	.word	0xffffffff


	//   ....[14]....
        /*0078*/ 	.word	0xffffffff


	//   ....[15]....
        /*007c*/ 	.word	0xffffffff


	//----- nvinfo : EIATTR_COOP_GROUP_INSTR_OFFSETS
	.align		4
.L_5487:
        /*0080*/ 	.byte	0x04, 0x28
        /*0082*/ 	.short	(.L_5489 - .L_5488)


	//   ....[0]....
.L_5488:
        /*0084*/ 	.word	0x0000e660


	//   ....[1]....
        /*0088*/ 	.word	0x0000e670


	//   ....[2]....
        /*008c*/ 	.word	0x0000e690


	//   ....[3]....
        /*0090*/ 	.word	0x0000e6a0


	//   ....[4]....
        /*0094*/ 	.word	0x0000e6f0


	//   ....[5]....
        /*0098*/ 	.word	0x0000e700


	//   ....[6]....
        /*009c*/ 	.word	0x0000e750


	//   ....[7]....
        /*00a0*/ 	.word	0x0000e760


	//   ....[8]....
        /*00a4*/ 	.word	0x00018470


	//   ....[9]....
        /*00a8*/ 	.word	0x00018480


	//   ....[10]....
        /*00ac*/ 	.word	0x000184a0


	//   ....[11]....
        /*00b0*/ 	.word	0x000184b0


	//   ....[12]....
        /*00b4*/ 	.word	0x00018500


	//   ....[13]....
        /*00b8*/ 	.word	0x00018510


	//   ....[14]....
        /*00bc*/ 	.word	0x00018560


	//   ....[15]....
        /*00c0*/ 	.word	0x00018570


	//----- nvinfo : EIATTR_VRC_CTA_INIT_COUNT
	.align		4
.L_5489:
        /*00c4*/ 	.byte	0x02, 0x4a
	.zero		1
	.zero		1


	//----- nvinfo : EIATTR_SYSCALL_OFFSETS
	.align		4
        /*00c8*/ 	.byte	0x04, 0x46
        /*00ca*/ 	.short	(.L_5491 - .L_5490)


	//   ....[0]....
.L_5490:
        /*00cc*/ 	.word	0x00001480


	//   ....[1]....
        /*00d0*/ 	.word	0x000189b0


	//   ....[2]....
        /*00d4*/ 	.word	0x00018ae0


	//   ....[3]....
        /*00d8*/ 	.word	0x00018c70


	//   ....[4]....
        /*00dc*/ 	.word	0x00018da0


	//   ....[5]....
        /*00e0*/ 	.word	0x00019100


	//   ....[6]....
        /*00e4*/ 	.word	0x00019230


	//   ....[7]....
        /*00e8*/ 	.word	0x000193f0


	//   ....[8]....
        /*00ec*/ 	.word	0x00019520


	//   ....[9]....
        /*00f0*/ 	.word	0x00019a60


	//   ....[10]....
        /*00f4*/ 	.word	0x00019b90


	//   ....[11]....
        /*00f8*/ 	.word	0x00019d20


	//   ....[12]....
        /*00fc*/ 	.word	0x00019e50


	//   ....[13]....
        /*0100*/ 	.word	0x0001a1b0


	//   ....[14]....
        /*0104*/ 	.word	0x0001a2e0


	//   ....[15]....
        /*0108*/ 	.word	0x0001a4a0


	//   ....[16]....
        /*010c*/ 	.word	0x0001a5d0


	//----- nvinfo : EIATTR_EXIT_INSTR_OFFSETS
	.align		4
.L_5491:
        /*0110*/ 	.byte	0x04, 0x1c
        /*0112*/ 	.short	(.L_5493 - .L_5492)


	//   ....[0]....
.L_5492:
        /*0114*/ 	.word	0x000177a0


	//   ....[1]....
        /*0118*/ 	.word	0x000185f0


	//   ....[2]....
        /*011c*/ 	.word	0x00018880


	//   ....[3]....
        /*0120*/ 	.word	0x00018e30


	//   ....[4]....
        /*0124*/ 	.word	0x000195b0


	//   ....[5]....
        /*0128*/ 	.word	0x00019600


	//   ....[6]....
        /*012c*/ 	.word	0x00019630


	//   ....[7]....
        /*0130*/ 	.word	0x00019670


	//   ....[8]....
        /*0134*/ 	.word	0x000196b0


	//   ....[9]....
        /*0138*/ 	.word	0x00019930


	//   ....[10]....
        /*013c*/ 	.word	0x00019ee0


	//   ....[11]....
        /*0140*/ 	.word	0x0001a660


	//   ....[12]....
        /*0144*/ 	.word	0x0001a6b0


	//----- nvinfo : EIATTR_MAX_THREADS
	.align		4
.L_5493:
        /*0148*/ 	.byte	0x04, 0x05
        /*014a*/ 	.short	(.L_5495 - .L_5494)
.L_5494:
        /*014c*/ 	.word	0x00000080
        /*0150*/ 	.word	0x00000001
        /*0154*/ 	.word	0x00000001


	//----- nvinfo : EIATTR_CRS_STACK_SIZE
	.align		4
.L_5495:
        /*0158*/ 	.byte	0x04, 0x1e
        /*015a*/ 	.short	(.L_5497 - .L_5496)
.L_5496:
        /*015c*/ 	.word	0x00000000


	//----- nvinfo : EIATTR_CBANK_PARAM_SIZE
	.align		4
.L_5497:
        /*0160*/ 	.byte	0x03, 0x19
        /*0162*/ 	.short	0x0420


	//----- nvinfo : EIATTR_PARAM_CBANK
	.align		4
        /*0164*/ 	.byte	0x04, 0x0a
        /*0166*/ 	.short	(.L_5499 - .L_5498)
	.align		4
.L_5498:
        /*0168*/ 	.word	index@(.nv.constant0._ZN2at6native13reduce_kernelILi128ELi4ENS0_8ReduceOpIdNS0_14func_wrapper_tIdNS0_55_GLOBAL__N__0955718d_22_SparseCsrTensorMath_cu_868dd54514ReductionAddOpIdEEEEjdLi4ELi4EEEEEvT1_)
        /*016c*/ 	.short	0x0380
        /*016e*/ 	.short	0x0420


	//----- nvinfo : EIATTR_SW_WAR
	.align		4
.L_5499:
        /*0170*/ 	.byte	0x04, 0x36
        /*0172*/ 	.short	(.L_5501 - .L_5500)
.L_5500:
        /*0174*/ 	.word	0x00000008
.L_5501:


//--------------------- .nv.info._ZN2at6native13reduce_kernelILi512ELi1ENS0_8ReduceOpIsNS0_14func_wrapper_tIsNS0_55_GLOBAL__N__0955718d_22_SparseCsrTensorMath_cu_868dd54514ReductionAddOpIlEEEEjsLi4ELi4EEEEEvT1_ --------------------------
	.section	.nv.info._ZN2at6native13reduce_kernelILi512ELi1ENS0_8ReduceOpIsNS0_14func_wrapper_tIsNS0_55_GLOBAL__N__0955718d_22_SparseCsrTensorMath_cu_868dd54514ReductionAddOpIlEEEEjsLi4ELi4EEEEEvT1_,"",@"SHT_CUDA_INFO"
	.sectionflags	@""
	.align	4


	//----- nvinfo : EIATTR_CUDA_API_VERSION
	.align		4
        /*0000*/ 	.byte	0x04, 0x37
        /*0002*/ 	.short	(.L_5503 - .L_5502)
.L_5502:
        /*0004*/ 	.word	0x00000082


	//----- nvinfo : EIATTR_KPARAM_INFO
	.align		4
.L_5503:
        /*0008*/ 	.byte	0x04, 0x17
        /*000a*/ 	.short	(.L_5505 - .L_5504)
.L_5504:
        /*000c*/ 	.word	0x00000000
        /*0010*/ 	.short	0x0000
        /*0012*/ 	.short	0x0000
        /*0014*/ 	.byte	0x00, 0xf0, 0x81, 0x10


	//----- nvinfo : EIATTR_SPARSE_MMA_MASK
	.align		4
.L_5505:
        /*0018*/ 	.byte	0x03, 0x50
        /*001a*/ 	.short	0x0000


	//----- nvinfo : EIATTR_MAXREG_COUNT
	.align		4
        /*001c*/ 	.byte	0x03, 0x1b
        /*001e*/ 	.short	0x0020


	//----- nvinfo : EIATTR_NUM_BARRIERS
	.align		4
        /*0020*/ 	.byte	0x02, 0x4c
        /*0022*/ 	.byte	0x01
	.zero		1


	//----- nvinfo : EIATTR_EXTERNS
	.align		4
        /*0024*/ 	.byte	0x04, 0x0f
        /*0026*/ 	.short	(.L_5507 - .L_5506)


	//   ....[0]....
	.align		4
.L_5506:
        /*0028*/ 	.word	index@(__assertfail)


	//----- nvinfo : EIATTR_MERCURY_ISA_VERSION
	.align		4
.L_5507:
        /*002c*/ 	.byte	0x03, 0x5f
        /*002e*/ 	.short	0x0101


	//----- nvinfo : EIATTR_INT_WARP_WIDE_INSTR_OFFSETS
	.align		4
        /*0030*/ 	.byte	0x04, 0x31
        /*0032*/ 	.short	(.L_5509 - .L_5508)


	//   ....[0]....
.L_5508:
        /*0034*/ 	.word	0x0000e210


	//   ....[1]....
        /*0038*/ 	.word	0x0000e300


	//----- nvinfo : EIATTR_COOP_GROUP_MASK_REGIDS
	.align		4
.L_5509:
        /*003c*/ 	.byte	0x04, 0x29
        /*003e*/ 	.short	(.L_5511 - .L_5510)


	//   ....[0]....
.L_5510:
        /*0040*/ 	.word	0xffffffff


	//   ....[1]....
        /*0044*/ 	.word	0xffffffff


	//   ....[2]....
        /*0048*/ 	.word	0xffffffff


	//   ....[3]....
        /*004c*/ 	.word	0xffffffff


	//----- nvinfo : EIATTR_COOP_GROUP_INSTR_OFFSETS
	.align		4
.L_5511:
        /*0050*/ 	.byte	0x04, 0x28
        /*0052*/ 	.short	(.L_5513 - .L_5512)


	//   ....[0]....
.L_5512:
        /*0054*/ 	.word	0x0000b620


	//   ....[1]....
        /*0058*/ 	.word	0x0000b630


	//   ....[2]....
        /*005c*/ 	.word	0x0000ea80


	//   ....[3]....
        /*0060*/ 	.word	0x0000ea90


	//----- nvinfo : EIATTR_VRC_CTA_INIT_COUNT
	.align		4
.L_5513:
        /*0064*/ 	.byte	0x02, 0x4a
	.zero		1
	.zero		1


	//----- nvinfo : EIATTR_SYSCALL_OFFSETS
	.align		4
        /*0068*/ 	.byte	0x04, 0x46
        /*006a*/ 	.short	(.L_5515 - .L_5514)


	//   ....[0]....
.L_5514:
        /*006c*/ 	.word	0x0000ece0


	//   ....[1]....
        /*0070*/ 	.word	0x0000ef10


	//   ....[2]....
        /*0074*/ 	.word	0x0000f220


	//   ....[3]....
        /*0078*/ 	.word	0x0000f460


	//----- nvinfo : EIATTR_EXIT_INSTR_OFFSETS
	.align		4
.L_5515:
        /*007c*/ 	.byte	0x04, 0x1c
        /*007e*/ 	.short	(.L_5517 - .L_5516)


	//   ....[0]....
.L_5516:
        /*0080*/ 	.word	0x0000e3a0


	//   ....[1]....
        /*0084*/ 	.word	0x0000eaf0


	//   ....[2]....
        /*0088*/ 	.word	0x0000ed30


	//   ....[3]....
        /*008c*/ 	.word	0x0000ed50


	//   ....[4]....
        /*0090*/ 	.word	0x0000ef60


	//   ....[5]....
        /*0094*/ 	.word	0x0000ef80


	//   ....[6]....
        /*0098*/ 	.word	0x0000efb0


	//   ....[7]....
        /*009c*/ 	.word	0x0000eff0


	//   ....[8]....
        /*00a0*/ 	.word	0x0000f030


	//   ....[9]....
        /*00a4*/ 	.word	0x0000f270


	//   ....[10]....
        /*00a8*/ 	.word	0x0000f290


	//   ....[11]....
        /*00ac*/ 	.word	0x0000f4b0


	//   ....[12]....
        /*00b0*/ 	.word	0x0000f4d0


	//----- nvinfo : EIATTR_MAX_THREADS
	.align		4
.L_5517:
        /*00b4*/ 	.byte	0x04, 0x05
        /*00b6*/ 	.short	(.L_5519 - .L_5518)
.L_5518:
        /*00b8*/ 	.word	0x00000200
        /*00bc*/ 	.word	0x00000001
        /*00c0*/ 	.word	0x00000001


	//----- nvinfo : EIATTR_CRS_STACK_SIZE
	.align		4
.L_5519:
        /*00c4*/ 	.byte	0x04, 0x1e
        /*00c6*/ 	.short	(.L_5521 - .L_5520)
.L_5520:
        /*00c8*/ 	.word	0x00000000


	//----- nvinfo : EIATTR_CBANK_PARAM_SIZE
	.align		4
.L_5521:
        /*00cc*/ 	.byte	0x03, 0x19
        /*00ce*/ 	.short	0x0420


	//----- nvinfo : EIATTR_PARAM_CBANK
	.align		4
        /*00d0*/ 	.byte	0x04, 0x0a
        /*00d2*/ 	.short	(.L_5523 - .L_5522)
	.align		4
.L_5522:
        /*00d4*/ 	.word	index@(.nv.constant0._ZN2at6native13reduce_kernelILi512ELi1ENS0_8ReduceOpIsNS0_14func_wrapper_tIsNS0_55_GLOBAL__N__0955718d_22_SparseCsrTensorMath_cu_868dd54514ReductionAddOpIlEEEEjsLi4ELi4EEEEEvT1_)
        /*00d8*/ 	.short	0x0380
        /*00da*/ 	.short	0x0420


	//----- nvinfo : EIATTR_SW_WAR
	.align		4
.L_5523:
        /*00dc*/ 	.byte	0x04, 0x36
        /*00de*/ 	.short	(.L_5525 - .L_5524)
.L_5524:
        /*00e0*/ 	.word	0x00000008
.L_5525:


//--------------------- .nv.info._ZN2at6native13reduce_kernelILi256ELi2ENS0_8ReduceOpIsNS0_14func_wrapper_tIsNS0_55_GLOBAL__N__0955718d_22_SparseCsrTensorMath_cu_868dd54514ReductionAddOpIlEEEEjsLi4ELi4EEEEEvT1_ --------------------------
	.section	.nv.info._ZN2at6native13reduce_kernelILi256ELi2ENS0_8ReduceOpIsNS0_14func_wrapper_tIsNS0_55_GLOBAL__N__0955718d_22_SparseCsrTensorMath_cu_868dd54514ReductionAddOpIlEEEEjsLi4ELi4EEEEEvT1_,"",@"SHT_CUDA_INFO"
	.sectionflags	@""
	.align	4


	//----- nvinfo : EIATTR_CUDA_API_VERSION
	.align		4
        /*0000*/ 	.byte	0x04, 0x37
        /*0002*/ 	.short	(.L_5527 - .L_5526)
.L_5526:
        /*0004*/ 	.word	0x00000082


	//----- nvinfo : EIATTR_KPARAM_INFO
	.align		4
.L_5527:
        /*0008*/ 	.byte	0x04, 0x17
        /*000a*/ 	.short	(.L_5529 - .L_5528)
.L_5528:
        /*000c*/ 	.word	0x00000000
        /*0010*/ 	.short	0x0000
        /*0012*/ 	.short	0x0000
        /*0014*/ 	.byte	0x00, 0xf0, 0x81, 0x10


	//----- nvinfo : EIATTR_SPARSE_MMA_MASK
	.align		4
.L_5529:
        /*0018*/ 	.byte	0x03, 0x50
        /*001a*/ 	.short	0x0000


	//----- nvinfo : EIATTR_MAXREG_COUNT
	.align		4
        /*001c*/ 	.byte	0x03, 0x1b
        /*001e*/ 	.short	0x0040


	//----- nvinfo : EIATTR_NUM_BARRIERS
	.align		4
        /*0020*/ 	.byte	0x02, 0x4c
        /*0022*/ 	.byte	0x01
	.zero		1


	//----- nvinfo : EIATTR_EXTERNS
	.align		4
        /*0024*/ 	.byte	0x04, 0x0f
        /*0026*/ 	.short	(.L_5531 - .L_5530)


	//   ....[0]....
	.align		4
.L_5530:
        /*0028*/ 	.word	index@(__assertfail)


	//----- nvinfo : EIATTR_MERCURY_ISA_VERSION
	.align		4
.L_5531:
        /*002c*/ 	.byte	0x03, 0x5f
        /*002e*/ 	.short	0x0101


	//----- nvinfo : EIATTR_INT_WARP_WIDE_INSTR_OFFSETS
	.align		4
        /*0030*/ 	.byte	0x04, 0x31
        /*0032*/ 	.short	(.L_5533 - .L_5532)


	//   ....[0]....
.L_5532:
        /*0034*/ 	.word	0x00011530


	//   ....[1]....
        /*0038*/ 	.word	0x00011620


	//----- nvinfo : EIATTR_COOP_GROUP_MASK_REGIDS
	.align		4
.L_5533:
        /*003c*/ 	.byte	0x04, 0x29
        /*003e*/ 	.short	(.L_5535 - .L_5534)


	//   ....[0]....
.L_5534:
        /*0040*/ 	.word	0xffffffff


	//   ....[1]....
        /*0044*/ 	.word	0xffffffff


	//   ....[2]....
        /*0048*/ 	.word	0xffffffff


	//   ....[3]....
        /*004c*/ 	.word	0xffffffff


	//   ....[4]....
        /*0050*/ 	.word	0xffffffff


	//   ....[5]....
        /*0054*/ 	.word	0xffffffff


	//   ....[6]....
        /*0058*/ 	.word	0xffffffff


	//   ....[7]....
        /*005c*/ 	.word	0xffffffff


	//----- nvinfo : EIATTR_COOP_GROUP_INSTR_OFFSETS
	.align		4
.L_5535:
        /*0060*/ 	.byte	0x04, 0x28
        /*0062*/ 	.short	(.L_5537 - .L_5536)


	//   ....[0]....
.L_5536:
        /*0064*/ 	.word	0x0000c690


	//   ....[1]....
        /*0068*/ 	.word	0x0000c6a0


	//   ....[2]....
        /*006c*/ 	.word	0x0000c6b0


	//   ....[3]....
        /*0070*/ 	.word	0x0000c6c0


	//   ....[4]....
        /*0074*/ 	.word	0x00011fb0


	//   ....[5]....
        /*0078*/ 	.word	0x00011fc0


	//   ....[6]....
        /*007c*/ 	.word	0x00011fd0


	//   ....[7]....
        /*0080*/ 	.word	0x00011fe0


	//----- nvinfo : EIATTR_VRC_CTA_INIT_COUNT
	.align		4
.L_5537:
        /*0084*/ 	.byte	0x02, 0x4a
	.zero		1
	.zero		1


	//----- nvinfo : EIATTR_SYSCALL_OFFSETS
	.align		4
        /*0088*/ 	.byte	0x04, 0x46
        /*008a*/ 	.short	(.L_5539 - .L_5538)


	//   ....[0]....
.L_5538:
        /*008c*/ 	.word	0x00001480


	//   ....[1]....
        /*0090*/ 	.word	0x000122a0


	//   ....[2]....
        /*0094*/ 	.word	0x00012410


	//   ....[3]....
        /*0098*/ 	.word	0x00012690


	//   ....[4]....
        /*009c*/ 	.word	0x00012800


	//   ....[5]....
        /*00a0*/ 	.word	0x00012b70


	//   ....[6]....
        /*00a4*/ 	.word	0x00012ce0


	//   ....[7]....
        /*00a8*/ 	.word	0x00012f40


	//   ....[8]....
        /*00ac*/ 	.word	0x000130c0


	//----- nvinfo : EIATTR_EXIT_INSTR_OFFSETS
	.align		4
.L_5539:
        /*00b0*/ 	.byte	0x04, 0x1c
        /*00b2*/ 	.short	(.L_5541 - .L_5540)


	//   ....[0]....
.L_5540:
        /*00b4*/ 	.word	0x000116e0


	//   ....[1]....
        /*00b8*/ 	.word	0x00012060


	//   ....[2]....
        /*00bc*/ 	.word	0x00012170


	//   ....[3]....
        /*00c0*/ 	.word	0x00012460


	//   ....[4]....
        /*00c4*/ 	.word	0x00012850


	//   ....[5]....
        /*00c8*/ 	.word	0x00012880


	//   ....[6]....
        /*00cc*/ 	.word	0x000128b0


	//   ....[7]....
        /*00d0*/ 	.word	0x000128f0


	//   ....[8]....
        /*00d4*/ 	.word	0x00012930


	//   ....[9]....
        /*00d8*/ 	.word	0x00012a40


	//   ....[10]....
        /*00dc*/ 	.word	0x00012d30


	//   ....[11]....
        /*00e0*/ 	.word	0x00013110


	//   ....[12]....
        /*00e4*/ 	.word	0x00013140


	//----- nvinfo : EIATTR_MAX_THREADS
	.align		4
.L_5541:
        /*00e8*/ 	.byte	0x04, 0x05
        /*00ea*/ 	.short	(.L_5543 - .L_5542)
.L_5542:
        /*00ec*/ 	.word	0x00000100
        /*00f0*/ 	.word	0x00000001
        /*00f4*/ 	.word	0x00000001


	//----- nvinfo : EIATTR_CRS_STACK_SIZE
	.align		4
.L_5543:
        /*00f8*/ 	.byte	0x04, 0x1e
        /*00fa*/ 	.short	(.L_5545 - .L_5544)
.L_5544:
        /*00fc*/ 	.word	0x00000000


	//----- nvinfo : EIATTR_CBANK_PARAM_SIZE
	.align		4
.L_5545:
        /*0100*/ 	.byte	0x03, 0x19
        /*0102*/ 	.short	0x0420


	//----- nvinfo : EIATTR_PARAM_CBANK
	.align		4
        /*0104*/ 	.byte	0x04, 0x0a
        /*0106*/ 	.short	(.L_5547 - .L_5546)
	.align		4
.L_5546:
        /*0108*/ 	.word	index@(.nv.constant0._ZN2at6native13reduce_kernelILi256ELi2ENS0_8ReduceOpIsNS0_14func_wrapper_tIsNS0_55_GLOBAL__N__0955718d_22_SparseCsrTensorMath_cu_868dd54514ReductionAddOpIlEEEEjsLi4ELi4EEEEEvT1_)
        /*010c*/ 	.short	0x0380
        /*010e*/ 	.short	0x0420


	//----- nvinfo : EIATTR_SW_WAR
	.align		4
.L_5547:
        /*0110*/ 	.byte	0x04, 0x36
        /*0112*/ 	.short	(.L_5549 - .L_5548)
.L_5548:
        /*0114*/ 	.word	0x00000008
.L_5549:


//--------------------- .nv.info._ZN2at6native13reduce_kernelILi128ELi4ENS0_8ReduceOpIsNS0_14func_wrapper_tIsNS0_55_GLOBAL__N__0955718d_22_SparseCsrTensorMath_cu_868dd54514ReductionAddOpIlEEEEjsLi4ELi4EEEEEvT1_ --------------------------
	.section	.nv.info._ZN2at6native13reduce_kernelILi128ELi4ENS0_8ReduceOpIsNS0_14func_wrapper_tIsNS0_55_GLOBAL__N__0955718d_22_SparseCsrTensorMath_cu_868dd54514ReductionAddOpIlEEEEjsLi4ELi4EEEEEvT1_,"",@"SHT_CUDA_INFO"
	.sectionflags	@""
	.align	4


	//----- nvinfo : EIATTR_CUDA_API_VERSION
	.align		4
        /*0000*/ 	.byte	0x04, 0x37
        /*0002*/ 	.short	(.L_5551 - .L_5550)
.L_5550:
        /*0004*/ 	.word	0x00000082


	//----- nvinfo : EIATTR_KPARAM_INFO
	.align		4
.L_5551:
        /*0008*/ 	.byte	0x04, 0x17
        /*000a*/ 	.short	(.L_5553 - .L_5552)
.L_5552:
        /*000c*/ 	.word	0x00000000
        /*0010*/ 	.short	0x0000
        /*0012*/ 	.short	0x0000
        /*0014*/ 	.byte	0x00, 0xf0, 0x81, 0x10


	//----- nvinfo : EIATTR_SPARSE_MMA_MASK
	.align		4
.L_5553:
        /*0018*/ 	.byte	0x03, 0x50
        /*001a*/ 	.short	0x0000


	//----- nvinfo : EIATTR_MAXREG_COUNT
	.align		4
        /*001c*/ 	.byte	0x03, 0x1b
        /*001e*/ 	.short	0x0080


	//----- nvinfo : EIATTR_NUM_BARRIERS
	.align		4
        /*0020*/ 	.byte	0x02, 0x4c
        /*0022*/ 	.byte	0x01
	.zero		1


	//----- nvinfo : EIATTR_EXTERNS
	.align		4
        /*0024*/ 	.byte	0x04, 0x0f
        /*0026*/ 	.short	(.L_5555 - .L_5554)


	//   ....[0]....
	.align		4
.L_5554:
        /*0028*/ 	.word	index@(__assertfail)


	//----- nvinfo : EIATTR_MERCURY_ISA_VERSION
	.align		4
.L_5555:
        /*002c*/ 	.byte	0x03, 0x5f
        /*002e*/ 	.short	0x0101


	//----- nvinfo : EIATTR_INT_WARP_WIDE_INSTR_OFFSETS
	.align		4
        /*0030*/ 	.byte	0x04, 0x31
        /*0032*/ 	.short	(.L_5557 - .L_5556)


	//   ....[0]....
.L_5556:
        /*0034*/ 	.word	0x00017030


	//   ....[1]....
        /*0038*/ 	.word	0x00017120


	//----- nvinfo : EIATTR_COOP_GROUP_MASK_REGIDS
	.align		4
.L_5557:
        /*003c*/ 	.byte	0x04, 0x29
        /*003e*/ 	.short	(.L_5559 - .L_5558)


	//   ....[0]....
.L_5558:
        /*0040*/ 	.word	0xffffffff


	//   ....[1]....
        /*0044*/ 	.word	0xffffffff


	//   ....[2]....
        /*0048*/ 	.word	0xffffffff


	//   ....[3]....
        /*004c*/ 	.word	0xffffffff


	//   ....[4]....
        /*0050*/ 	.word	0xffffffff


	//   ....[5]....
        /*0054*/ 	.word	0xffffffff


	//   ....[6]....
        /*0058*/ 	.word	0xffffffff


	//   ....[7]....
        /*005c*/ 	.word	0xffffffff


	//   ....[8]....
        /*0060*/ 	.word	0xffffffff


	//   ....[9]....
        /*0064*/ 	.word	0xffffffff


	//   ....[10]....
        /*0068*/ 	.word	0xffffffff


	//   ....[11]....
        /*006c*/ 	.word	0xffffffff


	//   ....[12]....
        /*0070*/ 	.word	0xffffffff


	//   ....[13]....
        /*0074*/ 	.word	0xffffffff


	//   ....[14]....
        /*0078*/ 	.word	0xffffffff


	//   ....[15]....
        /*007c*/ 	.word	0xffffffff


	//----- nvinfo : EIATTR_COOP_GROUP_INSTR_OFFSETS
	.align		4
.L_5559:
        /*0080*/ 	.byte	0x04, 0x28
        /*0082*/ 	.short	(.L_5561 - .L_5560)


	//   ....[0]....
.L_5560:
        /*0084*/ 	.word	0x0000dc00


	//   ....[1]....
        /*0088*/ 	.word	0x0000dc10


	//   ....[2]....
        /*008c*/ 	.word	0x0000dc20


	//   ....[3]....
        /*0090*/ 	.word	0x0000dc30


	//   ....[4]....
        /*0094*/ 	.word	0x0000dc40


	//   ....[5]....
        /*0098*/ 	.word	0x0000dc50


	//   ....[6]....
        /*009c*/ 	.word	0x0000dc60


	//   ....[7]....
        /*00a0*/ 	.word	0x0000dc80


	//   ....[8]....
        /*00a4*/ 	.word	0x00017ed0


	//   ....[9]....
        /*00a8*/ 	.word	0x00017ee0


	//   ....[10]....
        /*00ac*/ 	.word	0x00017ef0


	//   ....[11]....
        /*00b0*/ 	.word	0x00017f00


	//   ....[12]....
        /*00b4*/ 	.word	0x00017f10


	//   ....[13]....
        /*00b8*/ 	.word	0x00017f20


	//   ....[14]....
        /*00bc*/ 	.word	0x00017f30


	//   ....[15]....
        /*00c0*/ 	.word	0x00017f50


	//----- nvinfo : EIATTR_VRC_CTA_INIT_COUNT
	.align		4
.L_5561:
        /*00c4*/ 	.byte	0x02, 0x4a
	.zero		1
	.zero		1


	//----- nvinfo : EIATTR_SYSCALL_OFFSETS
	.align		4
        /*00c8*/ 	.byte	0x04, 0x46
        /*00ca*/ 	.short	(.L_5563 - .L_5562)


	//   ....[0]....
.L_5562:
        /*00cc*/ 	.word	0x00001480


	//   ....[1]....
        /*00d0*/ 	.word	0x000182e0


	//   ....[2]....
        /*00d4*/ 	.word	0x00018450


	//   ....[3]....
        /*00d8*/ 	.word	0x000185c0


	//   ....[4]....
        /*00dc*/ 	.word	0x00018730


	//   ....[5]....
        /*00e0*/ 	.word	0x000189e0


	//   ....[6]....
        /*00e4*/ 	.word	0x00018b60


	//   ....[7]....
        /*00e8*/ 	.word	0x00018ce0


	//   ....[8]....
        /*00ec*/ 	.word	0x00018e60


	//   ....[9]....
        /*00f0*/ 	.word	0x00019290


	//   ....[10]....
        /*00f4*/ 	.word	0x00019400


	//   ....[11]....
        /*00f8*/ 	.word	0x00019570


	//   ....[12]....
        /*00fc*/ 	.word	0x000196e0


	//   ....[13]....
        /*0100*/ 	.word	0x00019990


	//   ....[14]....
        /*0104*/ 	.word	0x00019b10


	//   ....[15]....
        /*0108*/ 	.word	0x00019c90


	//   ....[16]....
        /*010c*/ 	.word	0x00019e10


	//----- nvinfo : EIATTR_EXIT_INSTR_OFFSETS
	.align		4
.L_5563:
        /*0110*/ 	.byte	0x04, 0x1c
        /*0112*/ 	.short	(.L_5565 - .L_5564)


	//   ....[0]....
.L_5564:
        /*0114*/ 	.word	0x000171e0


	//   ....[1]....
        /*0118*/ 	.word	0x00018000


	//   ....[2]....
        /*011c*/ 	.word	0x000181b0


	//   ....[3]....
        /*0120*/ 	.word	0x00018780


	//   ....[4]....
        /*0124*/ 	.word	0x00018eb0


	//   ....[5]....
        /*0128*/ 	.word	0x00018f00


	//   ....[6]....
        /*012c*/ 	.word	0x00018f30


	//   ....[7]....
        /*0130*/ 	.word	0x00018f70


	//   ....[8]....
        /*0134*/ 	.word	0x00018fb0


	//   ....[9]....
        /*0138*/ 	.word	0x00019160


	//   ....[10]....
        /*013c*/ 	.word	0x00019730


	//   ....[11]....
        /*0140*/ 	.word	0x00019e60


	//   ....[12]....
        /*0144*/ 	.word	0x00019eb0


	//----- nvinfo : EIATTR_MAX_THREADS
	.align		4
.L_5565:
        /*0148*/ 	.byte	0x04, 0x05
        /*014a*/ 	.short	(.L_5567 - .L_5566)
.L_5566:
        /*014c*/ 	.word	0x00000080
        /*0150*/ 	.word	0x00000001
        /*0154*/ 	.word	0x00000001


	//----- nvinfo : EIATTR_CRS_STACK_SIZE
	.align		4
.L_5567:
        /*0158*/ 	.byte	0x04, 0x1e
        /*015a*/ 	.short	(.L_5569 - .L_5568)
.L_5568:
        /*015c*/ 	.word	0x00000000


	//----- nvinfo : EIATTR_CBANK_PARAM_SIZE
	.align		4
.L_5569:
        /*0160*/ 	.byte	0x03, 0x19
        /*0162*/ 	.short	0x0420


	//----- nvinfo : EIATTR_PARAM_CBANK
	.align		4
        /*0164*/ 	.byte	0x04, 0x0a
        /*0166*/ 	.short	(.L_5571 - .L_5570)
	.align		4
.L_5570:
        /*0168*/ 	.word	index@(.nv.constant0._ZN2at6native13reduce_kernelILi128ELi4ENS0_8ReduceOpIsNS0_14func_wrapper_tIsNS0_55_GLOBAL__N__0955718d_22_SparseCsrTensorMath_cu_868dd54514ReductionAddOpIlEEEEjsLi4ELi4EEEEEvT1_)
        /*016c*/ 	.short	0x0380
        /*016e*/ 	.short	0x0420


	//----- nvinfo : EIATTR_SW_WAR
	.align		4
.L_5571:
        /*0170*/ 	.byte	0x04, 0x36
        /*0172*/ 	.short	(.L_5573 - .L_5572)
.L_5572:
        /*0174*/ 	.word	0x00000008
.L_5573:


//--------------------- .nv.info._ZN2at6native13reduce_kernelILi512ELi1ENS0_8ReduceOpIlNS0_14func_wrapper_tIlNS0_55_GLOBAL__N__0955718d_22_SparseCsrTensorMath_cu_868dd54514ReductionAddOpIlEEEEjlLi4ELi4EEEEEvT1_ --------------------------
	.section	.nv.info._ZN2at6native13reduce_kernelILi512ELi1ENS0_8ReduceOpIlNS0_14func_wrapper_tIlNS0_55_GLOBAL__N__0955718d_22_SparseCsrTensorMath_cu_868dd54514ReductionAddOpIlEEEEjlLi4ELi4EEEEEvT1_,"",@"SHT_CUDA_INFO"
	.sectionflags	@""
	.align	4


	//----- nvinfo : EIATTR_CUDA_API_VERSION
	.align		4
        /*0000*/ 	.byte	0x04, 0x37
        /*0002*/ 	.short	(.L_5575 - .L_5574)
.L_5574:
        /*0004*/ 	.word	0x00000082


	//----- nvinfo : EIATTR_KPARAM_INFO
	.align		4
.L_5575:
        /*0008*/ 	.byte	0x04, 0x17
        /*000a*/ 	.short	(.L_5577 - .L_5576)
.L_5576:
        /*000c*/ 	.word	0x00000000
        /*0010*/ 	.short	0x0000
        /*0012*/ 	.short	0x0000
        /*0014*/ 	.byte	0x00, 0xf0, 0x81, 0x10


	//----- nvinfo : EIATTR_SPARSE_MMA_MASK
	.align		4
.L_5577:
        /*0018*/ 	.byte	0x03, 0x50
        /*001a*/ 	.short	0x0000


	//----- nvinfo : EIATTR_MAXREG_COUNT
	.align		4
        /*001c*/ 	.byte	0x03, 0x1b
        /*001e*/ 	.short	0x0020


	//----- nvinfo : EIATTR_NUM_BARRIERS
	.align		4
        /*0020*/ 	.byte	0x02, 0x4c
        /*0022*/ 	.byte	0x01
	.zero		1


	//----- nvinfo : EIATTR_EXTERNS
	.align		4
        /*0024*/ 	.byte	0x04, 0x0f
        /*0026*/ 	.short	(.L_5579 - .L_5578)


	//   ....[0]....
	.align		4
.L_5578:
        /*0028*/ 	.word	index@(__assertfail)


	//----- nvinfo : EIATTR_ANNOTATIONS
	.align		4
.L_5579:
        /*002c*/ 	.byte	0x04, 0x55
        /*002e*/ 	.short	(.L_5581 - .L_5580)


	//   ....[0]....
.L_5580:
        /*0030*/ 	.word	0x00000001
        /*0034*/ 	.byte	0x40, 0x01, 0x00, 0x00, 0x01, 0x00, 0x00, 0x00, 0xa0, 0x01, 0x00, 0x00, 0x01, 0x00, 0x00, 0x00
        /*0044*/ 	.byte	0x50, 0xb5, 0x00, 0x00, 0x01, 0x00, 0x00, 0x00, 0x80, 0xe9, 0x00, 0x00


	//----- nvinfo : EIATTR_MERCURY_ISA_VERSION
	.align		4
.L_5581:
        /*0050*/ 	.byte	0x03, 0x5f
        /*0052*/ 	.short	0x0101


	//----- nvinfo : EIATTR_INT_WARP_WIDE_INSTR_OFFSETS
	.align		4
        /*0054*/ 	.byte	0x04, 0x31
        /*0056*/ 	.short	(.L_5583 - .L_5582)


	//   ....[0]....
.L_5582:
        /*0058*/ 	.word	0x0000dbc0


	//   ....[1]....
        /*005c*/ 	.word	0x0000dcb0


	//----- nvinfo : EIATTR_COOP_GROUP_MASK_REGIDS
	.align		4
.L_5583:
        /*0060*/ 	.byte	0x04, 0x29
        /*0062*/ 	.short	(.L_5585 - .L_5584)


	//   ....[0]....
.L_5584:
        /*0064*/ 	.word	0xffffffff


	//   ....[1]....
        /*0068*/ 	.word	0xffffffff


	//   ....[2]....
        /*006c*/ 	.word	0xffffffff


	//   ....[3]....
        /*0070*/ 	.word	0xffffffff


	//----- nvinfo : EIATTR_COOP_GROUP_INSTR_OFFSETS
	.align		4
.L_5585:
        /*0074*/ 	.byte	0x04, 0x28
        /*0076*/ 	.short	(.L_5587 - .L_5586)


	//   ....[0]....
.L_5586:
        /*0078*/ 	.word	0x0000b4a0


	//   ....[1]....
        /*007c*/ 	.word	0x0000b4b0


	//   ....[2]....
        /*0080*/ 	.word	0x0000e430


	//   ....[3]....
        /*0084*/ 	.word	0x0000e440


	//----- nvinfo : EIATTR_VRC_CTA_INIT_COUNT
	.align		4
.L_5587:
        /*0088*/ 	.byte	0x02, 0x4a
	.zero		1
	.zero		1


	//----- nvinfo : EIATTR_SYSCALL_OFFSETS
	.align		4
        /*008c*/ 	.byte	0x04, 0x46
        /*008e*/ 	.short	(.L_5589 - .L_5588)


	//   ....[0]....
.L_5588:
        /*0090*/ 	.word	0x0000e6d0


	//   ....[1]....
        /*0094*/ 	.word	0x0000e900


	//   ....[2]....
        /*0098*/ 	.word	0x0000ec50


	//   ....[3]....
        /*009c*/ 	.word	0x0000ee80


	//----- nvinfo : EIATTR_EXIT_INSTR_OFFSETS
	.align		4
.L_5589:
        /*00a0*/ 	.byte	0x04, 0x1c
        /*00a2*/ 	.short	(.L_5591 - .L_5590)


	//   ....[0]....
.L_5590:
        /*00a4*/ 	.word	0x0000dd50


	//   ....[1]....
        /*00a8*/ 	.word	0x0000e4a0


	//   ....[2]....
        /*00ac*/ 	.word	0x0000e720


	//   ....[3]....
        /*00b0*/ 	.word	0x0000e740


	//   ....[4]....
        /*00b4*/ 	.word	0x0000e950


	//   ....[5]....
        /*00b8*/ 	.word	0x0000e970


	//   ....[6]....
        /*00bc*/ 	.word	0x0000e9b0


	//   ....[7]....
        /*00c0*/ 	.word	0x0000e9f0


	//   ....[8]....
        /*00c4*/ 	.word	0x0000ea30


	//   ....[9]....
        /*00c8*/ 	.word	0x0000eca0


	//   ....[10]....
        /*00cc*/ 	.word	0x0000ecc0


	//   ....[11]....
        /*00d0*/ 	.word	0x0000eed0


	//   ....[12]....
        /*00d4*/ 	.word	0x0000eef0


	//----- nvinfo : EIATTR_MAX_THREADS
	.align		4
.L_5591:
        /*00d8*/ 	.byte	0x04, 0x05
        /*00da*/ 	.short	(.L_5593 - .L_5592)
.L_5592:
        /*00dc*/ 	.word	0x00000200
        /*00e0*/ 	.word	0x00000001
        /*00e4*/ 	.word	0x00000001


	//----- nvinfo : EIATTR_CRS_STACK_SIZE
	.align		4
.L_5593:
        /*00e8*/ 	.byte	0x04, 0x1e
        /*00ea*/ 	.short	(.L_5595 - .L_5594)
.L_5594:
        /*00ec*/ 	.word	0x00000000


	//----- nvinfo : EIATTR_CBANK_PARAM_SIZE
	.align		4
.L_5595:
        /*00f0*/ 	.byte	0x03, 0x19
        /*00f2*/ 	.short	0x0420


	//----- nvinfo : EIATTR_PARAM_CBANK
	.align		4
        /*00f4*/ 	.byte	0x04, 0x0a
        /*00f6*/ 	.short	(.L_5597 - .L_5596)
	.align		4
.L_5596:
        /*00f8*/ 	.word	index@(.nv.constant0._ZN2at6native13reduce_kernelILi512ELi1ENS0_8ReduceOpIlNS0_14func_wrapper_tIlNS0_55_GLOBAL__N__0955718d_22_SparseCsrTensorMath_cu_868dd54514ReductionAddOpIlEEEEjlLi4ELi4EEEEEvT1_)
        /*00fc*/ 	.short	0x0380
        /*00fe*/ 	.short	0x0420


	//----- nvinfo : EIATTR_SW_WAR
	.align		4
.L_5597:
        /*0100*/ 	.byte	0x04, 0x36
        /*0102*/ 	.short	(.L_5599 - .L_5598)
.L_5598:
        /*0104*/ 	.word	0x00000008
.L_5599:


//--------------------- .nv.info._ZN2at6native13reduce_kernelILi256ELi2ENS0_8ReduceOpIlNS0_14func_wrapper_tIlNS0_55_GLOBAL__N__0955718d_22_SparseCsrTensorMath_cu_868dd54514ReductionAddOpIlEEEEjlLi4ELi4EEEEEvT1_ --------------------------
	.section	.nv.info._ZN2at6native13reduce_kernelILi256ELi2ENS0_8ReduceOpIlNS0_14func_wrapper_tIlNS0_55_GLOBAL__N__0955718d_22_SparseCsrTensorMath_cu_868dd54514ReductionAddOpIlEEEEjlLi4ELi4EEEEEvT1_,"",@"SHT_CUDA_INFO"
	.sectionflags	@""
	.align	4


	//----- nvinfo : EIATTR_CUDA_API_VERSION
	.align		4
        /*0000*/ 	.byte	0x04, 0x37
        /*0002*/ 	.short	(.L_5601 - .L_5600)
.L_5600:
        /*0004*/ 	.word	0x00000082


	//----- nvinfo : EIATTR_KPARAM_INFO
	.align		4
.L_5601:
        /*0008*/ 	.byte	0x04, 0x17
        /*000a*/ 	.short	(.L_5603 - .L_5602)
.L_5602:
        /*000c*/ 	.word	0x00000000
        /*0010*/ 	.short	0x0000
        /*0012*/ 	.short	0x0000
        /*0014*/ 	.byte	0x00, 0xf0, 0x81, 0x10


	//----- nvinfo : EIATTR_SPARSE_MMA_MASK
	.align		4
.L_5603:
        /*0018*/ 	.byte	0x03, 0x50
        /*001a*/ 	.short	0x0000


	//----- nvinfo : EIATTR_MAXREG_COUNT
	.align		4
        /*001c*/ 	.byte	0x03, 0x1b
        /*001e*/ 	.short	0x0040


	//----- nvinfo : EIATTR_NUM_BARRIERS
	.align		4
        /*0020*/ 	.byte	0x02, 0x4c
        /*0022*/ 	.byte	0x01
	.zero		1


	//----- nvinfo : EIATTR_EXTERNS
	.align		4
        /*0024*/ 	.byte	0x04, 0x0f
        /*0026*/ 	.short	(.L_5605 - .L_5604)


	//   ....[0]....
	.align		4
.L_5604:
        /*0028*/ 	.word	index@(__assertfail)


	//----- nvinfo : EIATTR_MERCURY_ISA_VERSION
	.align		4
.L_5605:
        /*002c*/ 	.byte	0x03, 0x5f
        /*002e*/ 	.short	0x0101


	//----- nvinfo : EIATTR_INT_WARP_WIDE_INSTR_OFFSETS
	.align		4
        /*0030*/ 	.byte	0x04, 0x31
        /*0032*/ 	.short	(.L_5607 - .L_5606)


	//   ....[0]....
.L_5606:
        /*0034*/ 	.word	0x000109a0


	//   ....[1]....
        /*0038*/ 	.word	0x00010a90


	//----- nvinfo : EIATTR_COOP_GROUP_MASK_REGIDS
	.align		4
.L_5607:
        /*003c*/ 	.byte	0x04, 0x29
        /*003e*/ 	.short	(.L_5609 - .L_5608)


	//   ....[0]....
.L_5608:
        /*0040*/ 	.word	0xffffffff


	//   ....[1]....
        /*0044*/ 	.word	0xffffffff


	//   ....[2]....
        /*0048*/ 	.word	0xffffffff


	//   ....[3]....
        /*004c*/ 	.word	0xffffffff


	//   ....[4]....
        /*0050*/ 	.word	0xffffffff


	//   ....[5]....
        /*0054*/ 	.word	0xffffffff


	//   ....[6]....
        /*0058*/ 	.word	0xffffffff


	//   ....[7]....
        /*005c*/ 	.word	0xffffffff


	//----- nvinfo : EIATTR_COOP_GROUP_INSTR_OFFSETS
	.align		4
.L_5609:
        /*0060*/ 	.byte	0x04, 0x28
        /*0062*/ 	.short	(.L_5611 - .L_5610)


	//   ....[0]....
.L_5610:
        /*0064*/ 	.word	0x0000c010


	//   ....[1]....
        /*0068*/ 	.word	0x0000c020


	//   ....[2]....
        /*006c*/ 	.word	0x0000c030


	//   ....[3]....
        /*0070*/ 	.word	0x0000c040


	//   ....[4]....
        /*0074*/ 	.word	0x000114a0


	//   ....[5]....
        /*0078*/ 	.word	0x000114b0


	//   ....[6]....
        /*007c*/ 	.word	0x000114c0


	//   ....[7]....
        /*0080*/ 	.word	0x000114d0


	//----- nvinfo : EIATTR_VRC_CTA_INIT_COUNT
	.align		4
.L_5611:
        /*0084*/ 	.byte	0x02, 0x4a
	.zero		1
	.zero		1


	//----- nvinfo : EIATTR_SYSCALL_OFFSETS
	.align		4
        /*0088*/ 	.byte	0x04, 0x46
        /*008a*/ 	.short	(.L_5613 - .L_5612)


	//   ....[0]....
.L_5612:
        /*008c*/ 	.word	0x00001480


	//   ....[1]....
        /*0090*/ 	.word	0x00011820


	//   ....[2]....
        /*0094*/ 	.word	0x00011950


	//   ....[3]....
        /*0098*/ 	.word	0x00011bf0


	//   ....[4]....
        /*009c*/ 	.word	0x00011d20


	//   ....[5]....
        /*00a0*/ 	.word	0x00012150


	//   ....[6]....
        /*00a4*/ 	.word	0x00012280


	//   ....[7]....
        /*00a8*/ 	.word	0x00012510


	//   ....[8]....
        /*00ac*/ 	.word	0x00012640


	//----- nvinfo : EIATTR_EXIT_INSTR_OFFSETS
	.align		4
.L_5613:
        /*00b0*/ 	.byte	0x04, 0x1c
        /*00b2*/ 	.short	(.L_5615 - .L_5614)


	//   ....[0]....
.L_5614:
        /*00b4*/ 	.word	0x00010b50


	//   ....[1]....
        /*00b8*/ 	.word	0x00011550


	//   ....[2]....
        /*00bc*/ 	.word	0x000116f0


	//   ....[3]....
        /*00c0*/ 	.word	0x000119c0


	//   ....[4]....
        /*00c4*/ 	.word	0x00011dc0


	//   ....[5]....
        /*00c8*/ 	.word	0x00011df0


	//   ....[6]....
        /*00cc*/ 	.word	0x00011e20


	//   ....[7]....
        /*00d0*/ 	.word	0x00011e60


	//   ....[8]....
        /*00d4*/ 	.word	0x00011ea0


	//   ....[9]....
        /*00d8*/ 	.word	0x00012020


	//   ....[10]....
        /*00dc*/ 	.word	0x000122f0


	//   ....[11]....
        /*00e0*/ 	.word	0x000126e0


	//   ....[12]....
        /*00e4*/ 	.word	0x00012710


	//----- nvinfo : EIATTR_MAX_THREADS
	.align		4
.L_5615:
        /*00e8*/ 	.byte	0x04, 0x05
        /*00ea*/ 	.short	(.L_5617 - .L_5616)
.L_5616:
        /*00ec*/ 	.word	0x00000100
        /*00f0*/ 	.word	0x00000001
        /*00f4*/ 	.word	0x00000001


	//----- nvinfo : EIATTR_CRS_STACK_SIZE
	.align		4
.L_5617:
        /*00f8*/ 	.byte	0x04, 0x1e
        /*00fa*/ 	.short	(.L_5619 - .L_5618)
.L_5618:
        /*00fc*/ 	.word	0x00000000


	//----- nvinfo : EIATTR_CBANK_PARAM_SIZE
	.align		4
.L_5619:
        /*0100*/ 	.byte	0x03, 0x19
        /*0102*/ 	.short	0x0420


	//----- nvinfo : EIATTR_PARAM_CBANK
	.align		4
        /*0104*/ 	.byte	0x04, 0x0a
        /*0106*/ 	.short	(.L_5621 - .L_5620)
	.align		4
.L_5620:
        /*0108*/ 	.word	index@(.nv.constant0._ZN2at6native13reduce_kernelILi256ELi2ENS0_8ReduceOpIlNS0_14func_wrapper_tIlNS0_55_GLOBAL__N__0955718d_22_SparseCsrTensorMath_cu_868dd54514ReductionAddOpIlEEEEjlLi4ELi4EEEEEvT1_)
        /*010c*/ 	.short	0x0380
        /*010e*/ 	.short	0x0420


	//----- nvinfo : EIATTR_SW_WAR
	.align		4
.L_5621:
        /*0110*/ 	.byte	0x04, 0x36
        /*0112*/ 	.short	(.L_5623 - .L_5622)
.L_5622:
        /*0114*/ 	.word	0x00000008
.L_5623:


//--------------------- .nv.info._ZN2at6native13reduce_kernelILi128ELi4ENS0_8ReduceOpIlNS0_14func_wrapper_tIlNS0_55_GLOBAL__N__0955718d_22_SparseCsrTensorMath_cu_868dd54514ReductionAddOpIlEEEEjlLi4ELi4EEEEEvT1_ --------------------------
	.section	.nv.info._ZN2at6native13reduce_kernelILi128ELi4ENS0_8ReduceOpIlNS0_14func_wrapper_tIlNS0_55_GLOBAL__N__0955718d_22_SparseCsrTensorMath_cu_868dd54514ReductionAddOpIlEEEEjlLi4ELi4EEEEEvT1_,"",@"SHT_CUDA_INFO"
	.sectionflags	@""
	.align	4


	//----- nvinfo : EIATTR_CUDA_API_VERSION
	.align		4
        /*0000*/ 	.byte	0x04, 0x37
        /*0002*/ 	.short	(.L_5625 - .L_5624)
.L_5624:
        /*0004*/ 	.word	0x00000082


	//----- nvinfo : EIATTR_KPARAM_INFO
	.align		4
.L_5625:
        /*0008*/ 	.byte	0x04, 0x17
        /*000a*/ 	.short	(.L_5627 - .L_5626)
.L_5626:
        /*000c*/ 	.word	0x00000000
        /*0010*/ 	.short	0x0000
        /*0012*/ 	.short	0x0000
        /*0014*/ 	.byte	0x00, 0xf0, 0x81, 0x10


	//----- nvinfo : EIATTR_SPARSE_MMA_MASK
	.align		4
.L_5627:
        /*0018*/ 	.byte	0x03, 0x50
        /*001a*/ 	.short	0x0000


	//----- nvinfo : EIATTR_MAXREG_COUNT
	.align		4
        /*001c*/ 	.byte	0x03, 0x1b
        /*001e*/ 	.short	0x0080


	//----- nvinfo : EIATTR_NUM_BARRIERS
	.align		4
        /*0020*/ 	.byte	0x02, 0x4c
        /*0022*/ 	.byte	0x01
	.zero		1


	//----- nvinfo : EIATTR_EXTERNS
	.align		4
        /*0024*/ 	.byte	0x04, 0x0f
        /*0026*/ 	.short	(.L_5629 - .L_5628)


	//   ....[0]....
	.align		4
.L_5628:
        /*0028*/ 	.word	index@(__assertfail)


	//----- nvinfo : EIATTR_MERCURY_ISA_VERSION
	.align		4
.L_5629:
        /*002c*/ 	.byte	0x03, 0x5f
        /*002e*/ 	.short	0x0101


	//----- nvinfo : EIATTR_INT_WARP_WIDE_INSTR_OFFSETS
	.align		4
        /*0030*/ 	.byte	0x04, 0x31
        /*0032*/ 	.short	(.L_5631 - .L_5630)


	//   ....[0]....
.L_5630:
        /*0034*/ 	.word	0x00015fd0


	//   ....[1]....
        /*0038*/ 	.word	0x000160c0


	//----- nvinfo : EIATTR_COOP_GROUP_MASK_REGIDS
	.align		4
.L_5631:
        /*003c*/ 	.byte	0x04, 0x29
        /*003e*/ 	.short	(.L_5633 - .L_5632)


	//   ....[0]....
.L_5632:
        /*0040*/ 	.word	0xffffffff


	//   ....[1]....
        /*0044*/ 	.word	0xffffffff


	//   ....[2]....
        /*0048*/ 	.word	0xffffffff


	//   ....[3]....
        /*004c*/ 	.word	0xffffffff


	//   ....[4]....
        /*0050*/ 	.word	0xffffffff


	//   ....[5]....
        /*0054*/ 	.word	0xffffffff


	//   ....[6]....
        /*0058*/ 	.word	0xffffffff


	//   ....[7]....
        /*005c*/ 	.word	0xffffffff


	//   ....[8]....
        /*0060*/ 	.word	0xffffffff


	//   ....[9]....
        /*0064*/ 	.word	0xffffffff


	//   ....[10]....
        /*0068*/ 	.word	0xffffffff


	//   ....[11]....
        /*006c*/ 	.word	0xffffffff


	//   ....[12]....
        /*0070*/ 	.word	0xffffffff


	//   ....[13]....
        /*0074*/ 	.word	0xffffffff


	//   ....[14]....
        /*0078*/ 	.word	0xffffffff


	//   ....[15]....
        /*007c*/ 	.word	0xffffffff


	//----- nvinfo : EIATTR_COOP_GROUP_INSTR_OFFSETS
	.align		4
.L_5633:
        /*0080*/ 	.byte	0x04, 0x28
        /*0082*/ 	.short	(.L_5635 - .L_5634)


	//   ....[0]....
.L_5634:
        /*0084*/ 	.word	0x0000d080


	//   ....[1]....
        /*0088*/ 	.word	0x0000d090


	//   ....[2]....
        /*008c*/ 	.word	0x0000d0a0


	//   ....[3]....
        /*0090*/ 	.word	0x0000d0b0


	//   ....[4]....
        /*0094*/ 	.word	0x0000d0c0


	//   ....[5]....
        /*0098*/ 	.word	0x0000d0d0


	//   ....[6]....
        /*009c*/ 	.word	0x0000d0e0


	//   ....[7]....
        /*00a0*/ 	.word	0x0000d100


	//   ....[8]....
        /*00a4*/ 	.word	0x00016e00


	//   ....[9]....
        /*00a8*/ 	.word	0x00016e10


	//   ....[10]....
        /*00ac*/ 	.word	0x00016e20


	//   ....[11]....
        /*00b0*/ 	.word	0x00016e30


	//   ....[12]....
        /*00b4*/ 	.word	0x00016e40


	//   ....[13]....
        /*00b8*/ 	.word	0x00016e50


	//   ....[14]....
        /*00bc*/ 	.word	0x00016e60


	//   ....[15]....
        /*00c0*/ 	.word	0x00016e80


	//----- nvinfo : EIATTR_VRC_CTA_INIT_COUNT
	.align		4
.L_5635:
        /*00c4*/ 	.byte	0x02, 0x4a
	.zero		1
	.zero		1


	//----- nvinfo : EIATTR_SYSCALL_OFFSETS
	.align		4
        /*00c8*/ 	.byte	0x04, 0x46
        /*00ca*/ 	.short	(.L_5637 - .L_5636)


	//   ....[0]....
.L_5636:
        /*00cc*/ 	.word	0x00001480


	//   ....[1]....
        /*00d0*/ 	.word	0x000172e0


	//   ....[2]....
        /*00d4*/ 	.word	0x00017410


	//   ....[3]....
        /*00d8*/ 	.word	0x000175a0


	//   ....[4]....
        /*00dc*/ 	.word	0x000176d0


	//   ....[5]....
        /*00e0*/ 	.word	0x00017a10


	//   ....[6]....
        /*00e4*/ 	.word	0x00017b40


	//   ....[7]....
        /*00e8*/ 	.word	0x00017d00


	//   ....[8]....
        /*00ec*/ 	.word	0x00017e30


	//   ....[9]....
        /*00f0*/ 	.word	0x00018370


	//   ....[10]....
        /*00f4*/ 	.word	0x000184a0


	//   ....[11]....
        /*00f8*/ 	.word	0x00018630


	//   ....[12]....
        /*00fc*/ 	.word	0x00018760


	//   ....[13]....
        /*0100*/ 	.word	0x00018ab0


	//   ....[14]....
        /*0104*/ 	.word	0x00018be0


	//   ....[15]....
        /*0108*/ 	.word	0x00018da0


	//   ....[16]....
        /*010c*/ 	.word	0x00018ed0


	//----- nvinfo : EIATTR_EXIT_INSTR_OFFSETS
	.align		4
.L_5637:
        /*0110*/ 	.byte	0x04, 0x1c
        /*0112*/ 	.short	(.L_5639 - .L_5638)


	//   ....[0]....
.L_5638:
        /*0114*/ 	.word	0x00016180


	//   ....[1]....
        /*0118*/ 	.word	0x00016f30


	//   ....[2]....
        /*011c*/ 	.word	0x000171b0


	//   ....[3]....
        /*0120*/ 	.word	0x00017760


	//   ....[4]....
        /*0124*/ 	.word	0x00017ec0


	//   ....[5]....
        /*0128*/ 	.word	0x00017f10


	//   ....[6]....
        /*012c*/ 	.word	0x00017f40


	//   ....[7]....
        /*0130*/ 	.word	0x00017f80


	//   ....[8]....
        /*0134*/ 	.word	0x00017fc0


	//   ....[9]....
        /*0138*/ 	.word	0x00018240


	//   ....[10]....
        /*013c*/ 	.word	0x000187f0


	//   ....[11]....
        /*0140*/ 	.word	0x00018f60


	//   ....[12]....
        /*0144*/ 	.word	0x00018fb0


	//----- nvinfo : EIATTR_MAX_THREADS
	.align		4
.L_5639:
        /*0148*/ 	.byte	0x04, 0x05
        /*014a*/ 	.short	(.L_5641 - .L_5640)
.L_5640:
        /*014c*/ 	.word	0x00000080
        /*0150*/ 	.word	0x00000001
        /*0154*/ 	.word	0x00000001


	//----- nvinfo : EIATTR_CRS_STACK_SIZE
	.align		4
.L_5641:
        /*0158*/ 	.byte	0x04, 0x1e
        /*015a*/ 	.short	(.L_5643 - .L_5642)
.L_5642:
        /*015c*/ 	.word	0x00000000


	//----- nvinfo : EIATTR_CBANK_PARAM_SIZE
	.align		4
.L_5643:
        /*0160*/ 	.byte	0x03, 0x19
        /*0162*/ 	.short	0x0420


	//----- nvinfo : EIATTR_PARAM_CBANK
	.align		4
        /*0164*/ 	.byte	0x04, 0x0a
        /*0166*/ 	.short	(.L_5645 - .L_5644)
	.align		4
.L_5644:
        /*0168*/ 	.word	index@(.nv.constant0._ZN2at6native13reduce_kernelILi128ELi4ENS0_8ReduceOpIlNS0_14func_wrapper_tIlNS0_55_GLOBAL__N__0955718d_22_SparseCsrTensorMath_cu_868dd54514ReductionAddOpIlEEEEjlLi4ELi4EEEEEvT1_)
        /*016c*/ 	.short	0x0380
        /*016e*/ 	.short	0x0420


	//----- nvinfo : EIATTR_SW_WAR
	.align		4
.L_5645:
        /*0170*/ 	.byte	0x04, 0x36
        /*0172*/ 	.short	(.L_5647 - .L_5646)
.L_5646:
        /*0174*/ 	.word	0x00000008
.L_5647:


//--------------------- .nv.info._ZN2at6native13reduce_kernelILi512ELi1ENS0_8ReduceOpIiNS0_14func_wrapper_tIiNS0_55_GLOBAL__N__0955718d_22_SparseCsrTensorMath_cu_868dd54514ReductionAddOpIlEEEEjiLi4ELi4EEEEEvT1_ --------------------------
	.section	.nv.info._ZN2at6native13reduce_kernelILi512ELi1ENS0_8ReduceOpIiNS0_14func_wrapper_tIiNS0_55_GLOBAL__N__0955718d_22_SparseCsrTensorMath_cu_868dd54514ReductionAddOpIlEEEEjiLi4ELi4EEEEEvT1_,"",@"SHT_CUDA_INFO"
	.sectionflags	@""
	.align	4


	//----- nvinfo : EIATTR_CUDA_API_VERSION
	.align		4
        /*0000*/ 	.byte	0x04, 0x37
        /*0002*/ 	.short	(.L_5649 - .L_5648)
.L_5648:
        /*0004*/ 	.word	0x00000082


	//----- nvinfo : EIATTR_KPARAM_INFO
	.align		4
.L_5649:
        /*0008*/ 	.byte	0x04, 0x17
        /*000a*/ 	.short	(.L_5651 - .L_5650)
.L_5650:
        /*000c*/ 	.word	0x00000000
        /*0010*/ 	.short	0x0000
        /*0012*/ 	.short	0x0000
        /*0014*/ 	.byte	0x00, 0xf0, 0x81, 0x10


	//----- nvinfo : EIATTR_SPARSE_MMA_MASK
	.align		4
.L_5651:
        /*0018*/ 	.byte	0x03, 0x50
        /*001a*/ 	.short	0x0000


	//----- nvinfo : EIATTR_MAXREG_COUNT
	.align		4
        /*001c*/ 	.byte	0x03, 0x1b
        /*001e*/ 	.short	0x0020


	//----- nvinfo : EIATTR_NUM_BARRIERS
	.align		4
        /*0020*/ 	.byte	0x02, 0x4c
        /*0022*/ 	.byte	0x01
	.zero		1


	//----- nvinfo : EIATTR_EXTERNS
	.align		4
        /*0024*/ 	.byte	0x04, 0x0f
        /*0026*/ 	.short	(.L_5653 - .L_5652)


	//   ....[0]....
	.align		4
.L_5652:
        /*0028*/ 	.word	index@(__assertfail)


	//----- nvinfo : EIATTR_MERCURY_ISA_VERSION
	.align		4
.L_5653:
        /*002c*/ 	.byte	0x03, 0x5f
        /*002e*/ 	.short	0x0101


	//----- nvinfo : EIATTR_INT_WARP_WIDE_INSTR_OFFSETS
	.align		4
        /*0030*/ 	.byte	0x04, 0x31
        /*0032*/ 	.short	(.L_5655 - .L_5654)


	//   ....[0]....
.L_5654:
        /*0034*/ 	.word	0x0000dfb0


	//   ....[1]....
        /*0038*/ 	.word	0x0000e0a0


	//----- nvinfo : EIATTR_COOP_GROUP_MASK_REGIDS
	.align		4
.L_5655:
        /*003c*/ 	.byte	0x04, 0x29
        /*003e*/ 	.short	(.L_5657 - .L_5656)


	//   ....[0]....
.L_5656:
        /*0040*/ 	.word	0xffffffff


	//   ....[1]....
        /*0044*/ 	.word	0xffffffff


	//   ....[2]....
        /*0048*/ 	.word	0xffffffff


	//   ....[3]....
        /*004c*/ 	.word	0xffffffff


	//----- nvinfo : EIATTR_COOP_GROUP_INSTR_OFFSETS
	.align		4
.L_5657:
        /*0050*/ 	.byte	0x04, 0x28
        /*0052*/ 	.short	(.L_5659 - .L_5658)


	//   ....[0]....
.L_5658:
        /*0054*/ 	.word	0x0000b3c0


	//   ....[1]....
        /*0058*/ 	.word	0x0000b3d0


	//   ....[2]....
        /*005c*/ 	.word	0x0000e820


	//   ....[3]....
        /*0060*/ 	.word	0x0000e830


	//----- nvinfo : EIATTR_VRC_CTA_INIT_COUNT
	.align		4
.L_5659:
        /*0064*/ 	.byte	0x02, 0x4a
	.zero		1
	.zero		1


	//----- nvinfo : EIATTR_SYSCALL_OFFSETS
	.align		4
        /*0068*/ 	.byte	0x04, 0x46
        /*006a*/ 	.short	(.L_5661 - .L_5660)


	//   ....[0]....
.L_5660:
        /*006c*/ 	.word	0x0000ea80


	//   ....[1]....
        /*0070*/ 	.word	0x0000ecb0


	//   ....[2]....
        /*0074*/ 	.word	0x0000efc0


	//   ....[3]....
        /*0078*/ 	.word	0x0000f210


	//----- nvinfo : EIATTR_EXIT_INSTR_OFFSETS
	.align		4
.L_5661:
        /*007c*/ 	.byte	0x04, 0x1c
        /*007e*/ 	.short	(.L_5663 - .L_5662)


	//   ....[0]....
.L_5662:
        /*0080*/ 	.word	0x0000e140


	//   ....[1]....
        /*0084*/ 	.word	0x0000e890


	//   ....[2]....
        /*0088*/ 	.word	0x0000ead0


	//   ....[3]....
        /*008c*/ 	.word	0x0000eaf0


	//   ....[4]....
        /*0090*/ 	.word	0x0000ed00


	//   ....[5]....
        /*0094*/ 	.word	0x0000ed20


	//   ....[6]....
        /*0098*/ 	.word	0x0000ed50


	//   ....[7]....
        /*009c*/ 	.word	0x0000ed90


	//   ....[8]....
        /*00a0*/ 	.word	0x0000edd0


	//   ....[9]....
        /*00a4*/ 	.word	0x0000f010


	//   ....[10]....
        /*00a8*/ 	.word	0x0000f030


	//   ....[11]....
        /*00ac*/ 	.word	0x0000f260


	//   ....[12]....
        /*00b0*/ 	.word	0x0000f280


	//----- nvinfo : EIATTR_MAX_THREADS
	.align		4
.L_5663:
        /*00b4*/ 	.byte	0x04, 0x05
        /*00b6*/ 	.short	(.L_5665 - .L_5664)
.L_5664:
        /*00b8*/ 	.word	0x00000200
        /*00bc*/ 	.word	0x00000001
        /*00c0*/ 	.word	0x00000001


	//----- nvinfo : EIATTR_CRS_STACK_SIZE
	.align		4
.L_5665:
        /*00c4*/ 	.byte	0x04, 0x1e
        /*00c6*/ 	.short	(.L_5667 - .L_5666)
.L_5666:
        /*00c8*/ 	.word	0x00000000


	//----- nvinfo : EIATTR_CBANK_PARAM_SIZE
	.align		4
.L_5667:
        /*00cc*/ 	.byte	0x03, 0x19
        /*00ce*/ 	.short	0x0420


	//----- nvinfo : EIATTR_PARAM_CBANK
	.align		4
        /*00d0*/ 	.byte	0x04, 0x0a
        /*00d2*/ 	.short	(.L_5669 - .L_5668)
	.align		4
.L_5668:
        /*00d4*/ 	.word	index@(.nv.constant0._ZN2at6native13reduce_kernelILi512ELi1ENS0_8ReduceOpIiNS0_14func_wrapper_tIiNS0_55_GLOBAL__N__0955718d_22_SparseCsrTensorMath_cu_868dd54514ReductionAddOpIlEEEEjiLi4ELi4EEEEEvT1_)
        /*00d8*/ 	.short	0x0380
        /*00da*/ 	.short	0x0420


	//----- nvinfo : EIATTR_SW_WAR
	.align		4
.L_5669:
        /*00dc*/ 	.byte	0x04, 0x36
        /*00de*/ 	.short	(.L_5671 - .L_5670)
.L_5670:
        /*00e0*/ 	.word	0x00000008
.L_5671:


//--------------------- .nv.info._ZN2at6native13reduce_kernelILi256ELi2ENS0_8ReduceOpIiNS0_14func_wrapper_tIiNS0_55_GLOBAL__N__0955718d_22_SparseCsrTensorMath_cu_868dd54514ReductionAddOpIlEEEEjiLi4ELi4EEEEEvT1_ --------------------------
	.section	.nv.info._ZN2at6native13reduce_kernelILi256ELi2ENS0_8ReduceOpIiNS0_14func_wrapper_tIiNS0_55_GLOBAL__N__0955718d_22_SparseCsrTensorMath_cu_868dd54514ReductionAddOpIlEEEEjiLi4ELi4EEEEEvT1_,"",@"SHT_CUDA_INFO"
	.sectionflags	@""
	.align	4


	//----- nvinfo : EIATTR_CUDA_API_VERSION
	.align		4
        /*0000*/ 	.byte	0x04, 0x37
        /*0002*/ 	.short	(.L_5673 - .L_5672)
.L_5672:
        /*0004*/ 	.word	0x00000082


	//----- nvinfo : EIATTR_KPARAM_INFO
	.align		4
.L_5673:
        /*0008*/ 	.byte	0x04, 0x17
        /*000a*/ 	.short	(.L_5675 - .L_5674)
.L_5674:
        /*000c*/ 	.word	0x00000000
        /*0010*/ 	.short	0x0000
        /*0012*/ 	.short	0x0000
        /*0014*/ 	.byte	0x00, 0xf0, 0x81, 0x10


	//----- nvinfo : EIATTR_SPARSE_MMA_MASK
	.align		4
.L_5675:
        /*0018*/ 	.byte	0x03, 0x50
        /*001a*/ 	.short	0x0000


	//----- nvinfo : EIATTR_MAXREG_COUNT
	.align		4
        /*001c*/ 	.byte	0x03, 0x1b
        /*001e*/ 	.short	0x0040


	//----- nvinfo : EIATTR_NUM_BARRIERS
	.align		4
        /*0020*/ 	.byte	0x02, 0x4c
        /*0022*/ 	.byte	0x01
	.zero		1


	//----- nvinfo : EIATTR_EXTERNS
	.align		4
        /*0024*/ 	.byte	0x04, 0x0f
        /*0026*/ 	.short	(.L_5677 - .L_5676)


	//   ....[0]....
	.align		4
.L_5676:
        /*0028*/ 	.word	index@(__assertfail)


	//----- nvinfo : EIATTR_MERCURY_ISA_VERSION
	.align		4
.L_5677:
        /*002c*/ 	.byte	0x03, 0x5f
        /*002e*/ 	.short	0x0101


	//----- nvinfo : EIATTR_INT_WARP_WIDE_INSTR_OFFSETS
	.align		4
        /*0030*/ 	.byte	0x04, 0x31
        /*0032*/ 	.short	(.L_5679 - .L_5678)


	//   ....[0]....
.L_5678:
        /*0034*/ 	.word	0x00010dc0


	//   ....[1]....
        /*0038*/ 	.word	0x00010eb0


	//----- nvinfo : EIATTR_COOP_GROUP_MASK_REGIDS
	.align		4
.L_5679:
        /*003c*/ 	.byte	0x04, 0x29
        /*003e*/ 	.short	(.L_5681 - .L_5680)


	//   ....[0]....
.L_5680:
        /*0040*/ 	.word	0xffffffff


	//   ....[1]....
        /*0044*/ 	.word	0xffffffff


	//   ....[2]....
        /*0048*/ 	.word	0xffffffff


	//   ....[3]....
        /*004c*/ 	.word	0xffffffff


	//   ....[4]....
        /*0050*/ 	.word	0xffffffff


	//   ....[5]....
        /*0054*/ 	.word	0xffffffff


	//   ....[6]....
        /*0058*/ 	.word	0xffffffff


	//   ....[7]....
        /*005c*/ 	.word	0xffffffff


	//----- nvinfo : EIATTR_COOP_GROUP_INSTR_OFFSETS
	.align		4
.L_5681:
        /*0060*/ 	.byte	0x04, 0x28
        /*0062*/ 	.short	(.L_5683 - .L_5682)


	//   ....[0]....
.L_5682:
        /*0064*/ 	.word	0x0000bf50


	//   ....[1]....
        /*0068*/ 	.word	0x0000bf60


	//   ....[2]....
        /*006c*/ 	.word	0x0000bf70


	//   ....[3]....
        /*0070*/ 	.word	0x0000bf80


	//   ....[4]....
        /*0074*/ 	.word	0x000118c0


	//   ....[5]....
        /*0078*/ 	.word	0x000118d0


	//   ....[6]....
        /*007c*/ 	.word	0x000118e0


	//   ....[7]....
        /*0080*/ 	.word	0x000118f0


	//----- nvinfo : EIATTR_VRC_CTA_INIT_COUNT
	.align		4
.L_5683:
        /*0084*/ 	.byte	0x02, 0x4a
	.zero		1
	.zero		1


	//----- nvinfo : EIATTR_SYSCALL_OFFSETS
	.align		4
        /*0088*/ 	.byte	0x04, 0x46
        /*008a*/ 	.short	(.L_5685 - .L_5684)


	//   ....[0]....
.L_5684:
        /*008c*/ 	.word	0x000014a0


	//   ....[1]....
        /*0090*/ 	.word	0x00011bb0


	//   ....[2]....
        /*0094*/ 	.word	0x00011d20


	//   ....[3]....
        /*0098*/ 	.word	0x00011f90


	//   ....[4]....
        /*009c*/ 	.word	0x00012100


	//   ....[5]....
        /*00a0*/ 	.word	0x00012470


	//   ....[6]....
        /*00a4*/ 	.word	0x000125e0


	//   ....[7]....
        /*00a8*/ 	.word	0x00012820


	//   ....[8]....
        /*00ac*/ 	.word	0x00012990


	//----- nvinfo : EIATTR_EXIT_INSTR_OFFSETS
	.align		4
.L_5685:
        /*00b0*/ 	.byte	0x04, 0x1c
        /*00b2*/ 	.short	(.L_5687 - .L_5686)


	//   ....[0]....
.L_5686:
        /*00b4*/ 	.word	0x00010f70


	//   ....[1]....
        /*00b8*/ 	.word	0x00011970


	//   ....[2]....
        /*00bc*/ 	.word	0x00011a80


	//   ....[3]....
        /*00c0*/ 	.word	0x00011d70


	//   ....[4]....
        /*00c4*/ 	.word	0x00012150


	//   ....[5]....
        /*00c8*/ 	.word	0x00012180


	//   ....[6]....
        /*00cc*/ 	.word	0x000121b0


	//   ....[7]....
        /*00d0*/ 	.word	0x000121f0


	//   ....[8]....
        /*00d4*/ 	.word	0x00012230


	//   ....[9]....
        /*00d8*/ 	.word	0x00012340


	//   ....[10]....
        /*00dc*/ 	.word	0x00012630


	//   ....[11]....
        /*00e0*/ 	.word	0x000129e0


	//   ....[12]....
        /*00e4*/ 	.word	0x00012a10


	//----- nvinfo : EIATTR_MAX_THREADS
	.align		4
.L_5687:
        /*00e8*/ 	.byte	0x04, 0x05
        /*00ea*/ 	.short	(.L_5689 - .L_5688)
.L_5688:
        /*00ec*/ 	.word	0x00000100
        /*00f0*/ 	.word	0x00000001
        /*00f4*/ 	.word	0x00000001


	//----- nvinfo : EIATTR_CRS_STACK_SIZE
	.align		4
.L_5689:
        /*00f8*/ 	.byte	0x04, 0x1e
        /*00fa*/ 	.short	(.L_5691 - .L_5690)
.L_5690:
        /*00fc*/ 	.word	0x00000000


	//----- nvinfo : EIATTR_CBANK_PARAM_SIZE
	.align		4
.L_5691:
        /*0100*/ 	.byte	0x03, 0x19
        /*0102*/ 	.short	0x0420


	//----- nvinfo : EIATTR_PARAM_CBANK
	.align		4
        /*0104*/ 	.byte	0x04, 0x0a
        /*0106*/ 	.short	(.L_5693 - .L_5692)
	.align		4
.L_5692:
        /*0108*/ 	.word	index@(.nv.constant0._ZN2at6native13reduce_kernelILi256ELi2ENS0_8ReduceOpIiNS0_14func_wrapper_tIiNS0_55_GLOBAL__N__0955718d_22_SparseCsrTensorMath_cu_868dd54514ReductionAddOpIlEEEEjiLi4ELi4EEEEEvT1_)
        /*010c*/ 	.short	0x0380
        /*010e*/ 	.short	0x0420


	//----- nvinfo : EIATTR_SW_WAR
	.align		4
.L_5693:
        /*0110*/ 	.byte	0x04, 0x36
        /*0112*/ 	.short	(.L_5695 - .L_5694)
.L_5694:
        /*0114*/ 	.word	0x00000008
.L_5695:


//--------------------- .nv.info._ZN2at6native13reduce_kernelILi128ELi4ENS0_8ReduceOpIiNS0_14func_wrapper_tIiNS0_55_GLOBAL__N__0955718d_22_SparseCsrTensorMath_cu_868dd54514ReductionAddOpIlEEEEjiLi4ELi4EEEEEvT1_ --------------------------
	.section	.nv.info._ZN2at6native13reduce_kernelILi128ELi4ENS0_8ReduceOpIiNS0_14func_wrapper_tIiNS0_55_GLOBAL__N__0955718d_22_SparseCsrTensorMath_cu_868dd54514ReductionAddOpIlEEEEjiLi4ELi4EEEEEvT1_,"",@"SHT_CUDA_INFO"
	.sectionflags	@""
	.align	4


	//----- nvinfo : EIATTR_CUDA_API_VERSION
	.align		4
        /*0000*/ 	.byte	0x04, 0x37
        /*0002*/ 	.short	(.L_5697 - .L_5696)
.L_5696:
        /*0004*/ 	.word	0x00000082


	//----- nvinfo : EIATTR_KPARAM_INFO
	.align		4
.L_5697:
        /*0008*/ 	.byte	0x04, 0x17
        /*000a*/ 	.short	(.L_5699 - .L_5698)
.L_5698:
        /*000c*/ 	.word	0x00000000
        /*0010*/ 	.short	0x0000
        /*0012*/ 	.short	0x0000
        /*0014*/ 	.byte	0x00, 0xf0, 0x81, 0x10


	//----- nvinfo : EIATTR_SPARSE_MMA_MASK
	.align		4
.L_5699:
        /*0018*/ 	.byte	0x03, 0x50
        /*001a*/ 	.short	0x0000


	//----- nvinfo : EIATTR_MAXREG_COUNT
	.align		4
        /*001c*/ 	.byte	0x03, 0x1b
        /*001e*/ 	.short	0x0080


	//----- nvinfo : EIATTR_NUM_BARRIERS
	.align		4
        /*0020*/ 	.byte	0x02, 0x4c
        /*0022*/ 	.byte	0x01
	.zero		1


	//----- nvinfo : EIATTR_EXTERNS
	.align		4
        /*0024*/ 	.byte	0x04, 0x0f
        /*0026*/ 	.short	(.L_5701 - .L_5700)


	//   ....[0]....
	.align		4
.L_5700:
        /*0028*/ 	.word	index@(__assertfail)


	//----- nvinfo : EIATTR_MERCURY_ISA_VERSION
	.align		4
.L_5701:
        /*002c*/ 	.byte	0x03, 0x5f
        /*002e*/ 	.short	0x0101


	//----- nvinfo : EIATTR_INT_WARP_WIDE_INSTR_OFFSETS
	.align		4
        /*0030*/ 	.byte	0x04, 0x31
        /*0032*/ 	.short	(.L_5703 - .L_5702)


	//   ....[0]....
.L_5702:
        /*0034*/ 	.word	0x00016390


	//   ....[1]....
        /*0038*/ 	.word	0x00016480


	//----- nvinfo : EIATTR_COOP_GROUP_MASK_REGIDS
	.align		4
.L_5703:
        /*003c*/ 	.byte	0x04, 0x29
        /*003e*/ 	.short	(.L_5705 - .L_5704)


	//   ....[0]....
.L_5704:
        /*0040*/ 	.word	0xffffffff


	//   ....[1]....
        /*0044*/ 	.word	0xffffffff


	//   ....[2]....
        /*0048*/ 	.word	0xffffffff


	//   ....[3]....
        /*004c*/ 	.word	0xffffffff


	//   ....[4]....
        /*0050*/ 	.word	0xffffffff


	//   ....[5]....
        /*0054*/ 	.word	0xffffffff


	//   ....[6]....
        /*0058*/ 	.word	0xffffffff


	//   ....[7]....
        /*005c*/ 	.word	0xffffffff


	//   ....[8]....
        /*0060*/ 	.word	0xffffffff


	//   ....[9]....
        /*0064*/ 	.word	0xffffffff


	//   ....[10]....
        /*0068*/ 	.word	0xffffffff


	//   ....[11]....
        /*006c*/ 	.word	0xffffffff


	//   ....[12]....
        /*0070*/ 	.word	0xffffffff


	//   ....[13]....
        /*0074*/ 	.word	0xffffffff


	//   ....[14]....
        /*0078*/ 	.word	0xffffffff


	//   ....[15]....
        /*007c*/ 	.word	0xffffffff


	//----- nvinfo : EIATTR_COOP_GROUP_INSTR_OFFSETS
	.align		4
.L_5705:
        /*0080*/ 	.byte	0x04, 0x28
        /*0082*/ 	.short	(.L_5707 - .L_5706)


	//   ....[0]....
.L_5706:
        /*0084*/ 	.word	0x0000cf50


	//   ....[1]....
        /*0088*/ 	.word	0x0000cf60


	//   ....[2]....
        /*008c*/ 	.word	0x0000cf70


	//   ....[3]....
        /*0090*/ 	.word	0x0000cf80


	//   ....[4]....
        /*0094*/ 	.word	0x0000cf90


	//   ....[5]....
        /*0098*/ 	.word	0x0000cfa0


	//   ....[6]....
        /*009c*/ 	.word	0x0000cfb0


	//   ....[7]....
        /*00a0*/ 	.word	0x0000cfd0


	//   ....[8]....
        /*00a4*/ 	.word	0x00017170


	//   ....[9]....
        /*00a8*/ 	.word	0x00017180


	//   ....[10]....
        /*00ac*/ 	.word	0x00017190


	//   ....[11]....
        /*00b0*/ 	.word	0x000171a0


	//   ....[12]....
        /*00b4*/ 	.word	0x000171b0


	//   ....[13]....
        /*00b8*/ 	.word	0x000171c0


	//   ....[14]....
        /*00bc*/ 	.word	0x000171d0


	//   ....[15]....
        /*00c0*/ 	.word	0x000171f0


	//----- nvinfo : EIATTR_VRC_CTA_INIT_COUNT
	.align		4
.L_5707:
        /*00c4*/ 	.byte	0x02, 0x4a
	.zero		1
	.zero		1


	//----- nvinfo : EIATTR_SYSCALL_OFFSETS
	.align		4
        /*00c8*/ 	.byte	0x04, 0x46
        /*00ca*/ 	.short	(.L_5709 - .L_5708)


	//   ....[0]....
.L_5708:
        /*00cc*/ 	.word	0x000014a0


	//   ....[1]....
        /*00d0*/ 	.word	0x00017580


	//   ....[2]....
        /*00d4*/ 	.word	0x000176f0


	//   ....[3]....
        /*00d8*/ 	.word	0x00017860


	//   ....[4]....
        /*00dc*/ 	.word	0x000179d0


	//   ....[5]....
        /*00e0*/ 	.word	0x00017cc0


	//   ....[6]....
        /*00e4*/ 	.word	0x00017e30


	//   ....[7]....
        /*00e8*/ 	.word	0x00017fa0


	//   ....[8]....
        /*00ec*/ 	.word	0x00018110


	//   ....[9]....
        /*00f0*/ 	.word	0x00018540


	//   ....[10]....
        /*00f4*/ 	.word	0x000186b0


	//   ....[11]....
        /*00f8*/ 	.word	0x00018820


	//   ....[12]....
        /*00fc*/ 	.word	0x00018990


	//   ....[13]....
        /*0100*/ 	.word	0x00018c40


	//   ....[14]....
        /*0104*/ 	.word	0x00018db0


	//   ....[15]....
        /*0108*/ 	.word	0x00018f20


	//   ....[16]....
        /*010c*/ 	.word	0x00019090


	//----- nvinfo : EIATTR_EXIT_INSTR_OFFSETS
	.align		4
.L_5709:
        /*0110*/ 	.byte	0x04, 0x1c
        /*0112*/ 	.short	(.L_5711 - .L_5710)


	//   ....[0]....
.L_5710:
        /*0114*/ 	.word	0x00016540


	//   ....[1]....
        /*0118*/ 	.word	0x000172a0


	//   ....[2]....
        /*011c*/ 	.word	0x00017450


	//   ....[3]....
        /*0120*/ 	.word	0x00017a20


	//   ....[4]....
        /*0124*/ 	.word	0x00018160


	//   ....[5]....
        /*0128*/ 	.word	0x000181b0


	//   ....[6]....
        /*012c*/ 	.word	0x000181e0


	//   ....[7]....
        /*0130*/ 	.word	0x00018220


	//   ....[8]....
        /*0134*/ 	.word	0x00018260


	//   ....[9]....
        /*0138*/ 	.word	0x00018410


	//   ....[10]....
        /*013c*/ 	.word	0x000189e0


	//   ....[11]....
        /*0140*/ 	.word	0x000190e0


	//   ....[12]....
        /*0144*/ 	.word	0x00019130


	//----- nvinfo : EIATTR_MAX_THREADS
	.align		4
.L_5711:
        /*0148*/ 	.byte	0x04, 0x05
        /*014a*/ 	.short	(.L_5713 - .L_5712)
.L_5712:
        /*014c*/ 	.word	0x00000080
        /*0150*/ 	.word	0x00000001
        /*0154*/ 	.word	0x00000001


	//----- nvinfo : EIATTR_CRS_STACK_SIZE
	.align		4
.L_5713:
        /*0158*/ 	.byte	0x04, 0x1e
        /*015a*/ 	.short	(.L_5715 - .L_5714)
.L_5714:
        /*015c*/ 	.word	0x00000000


	//----- nvinfo : EIATTR_CBANK_PARAM_SIZE
	.align		4
.L_5715:
        /*0160*/ 	.byte	0x03, 0x19
        /*0162*/ 	.short	0x0420


	//----- nvinfo : EIATTR_PARAM_CBANK
	.align		4
        /*0164*/ 	.byte	0x04, 0x0a
        /*0166*/ 	.short	(.L_5717 - .L_5716)
	.align		4
.L_5716:
        /*0168*/ 	.word	index@(.nv.constant0._ZN2at6native13reduce_kernelILi128ELi4ENS0_8ReduceOpIiNS0_14func_wrapper_tIiNS0_55_GLOBAL__N__0955718d_22_SparseCsrTensorMath_cu_868dd54514ReductionAddOpIlEEEEjiLi4ELi4EEEEEvT1_)
        /*016c*/ 	.short	0x0380
        /*016e*/ 	.short	0x0420


	//----- nvinfo : EIATTR_SW_WAR
	.align		4
.L_5717:
        /*0170*/ 	.byte	0x04, 0x36
        /*0172*/ 	.short	(.L_5719 - .L_5718)
.L_5718:
        /*0174*/ 	.word	0x00000008
.L_5719:


//--------------------- .nv.info._ZN2at6native13reduce_kernelILi512ELi1ENS0_8ReduceOpIaNS0_14func_wrapper_tIaNS0_55_GLOBAL__N__0955718d_22_SparseCsrTensorMath_cu_868dd54514ReductionAddOpIlEEEEjaLi4ELi4EEEEEvT1_ --------------------------
	.section	.nv.info._ZN2at6native13reduce_kernelILi512ELi1ENS0_8ReduceOpIaNS0_14func_wrapper_tIaNS0_55_GLOBAL__N__0955718d_22_SparseCsrTensorMath_cu_868dd54514ReductionAddOpIlEEEEjaLi4ELi4EEEEEvT1_,"",@"SHT_CUDA_INFO"
	.sectionflags	@""
	.align	4


	//----- nvinfo : EIATTR_CUDA_API_VERSION
	.align		4
        /*0000*/ 	.byte	0x04, 0x37
        /*0002*/ 	.short	(.L_5721 - .L_5720)
.L_5720:
        /*0004*/ 	.word	0x00000082


	//----- nvinfo : EIATTR_KPARAM_INFO
	.align		4
.L_5721:
        /*0008*/ 	.byte	0x04, 0x17
        /*000a*/ 	.short	(.L_5723 - .L_5722)
.L_5722:
        /*000c*/ 	.word	0x00000000
        /*0010*/ 	.short	0x0000
        /*0012*/ 	.short	0x0000
        /*0014*/ 	.byte	0x00, 0xf0, 0x81, 0x10


	//----- nvinfo : EIATTR_SPARSE_MMA_MASK
	.align		4
.L_5723:
        /*0018*/ 	.byte	0x03, 0x50
        /*001a*/ 	.short	0x0000


	//----- nvinfo : EIATTR_MAXREG_COUNT
	.align		4
        /*001c*/ 	.byte	0x03, 0x1b
        /*001e*/ 	.short	0x0020


	//----- nvinfo : EIATTR_NUM_BARRIERS
	.align		4
        /*0020*/ 	.byte	0x02, 0x4c
        /*0022*/ 	.byte	0x01
	.zero		1


	//----- nvinfo : EIATTR_EXTERNS
	.align		4
        /*0024*/ 	.byte	0x04, 0x0f
        /*0026*/ 	.short	(.L_5725 - .L_5724)


	//   ....[0]....
	.align		4
.L_5724:
        /*0028*/ 	.word	index@(__assertfail)


	//----- nvinfo : EIATTR_MERCURY_ISA_VERSION
	.align		4
.L_5725:
        /*002c*/ 	.byte	0x03, 0x5f
        /*002e*/ 	.short	0x0101


	//----- nvinfo : EIATTR_INT_WARP_WIDE_INSTR_OFFSETS
	.align		4
        /*0030*/ 	.byte	0x04, 0x31
        /*0032*/ 	.short	(.L_5727 - .L_5726)


	//   ....[0]....
.L_5726:
        /*0034*/ 	.word	0x0000dfd0


	//   ....[1]....
        /*0038*/ 	.word	0x0000e0c0


	//----- nvinfo : EIATTR_COOP_GROUP_MASK_REGIDS
	.align		4
.L_5727:
        /*003c*/ 	.byte	0x04, 0x29
        /*003e*/ 	.short	(.L_5729 - .L_5728)


	//   ....[0]....
.L_5728:
        /*0040*/ 	.word	0xffffffff


	//   ....[1]....
        /*0044*/ 	.word	0xffffffff


	//   ....[2]....
        /*0048*/ 	.word	0xffffffff


	//   ....[3]....
        /*004c*/ 	.word	0xffffffff


	//----- nvinfo : EIATTR_COOP_GROUP_INSTR_OFFSETS
	.align		4
.L_5729:
        /*0050*/ 	.byte	0x04, 0x28
        /*0052*/ 	.short	(.L_5731 - .L_5730)


	//   ....[0]....
.L_5730:
        /*0054*/ 	.word	0x0000b6a0


	//   ....[1]....
        /*0058*/ 	.word	0x0000b6b0


	//   ....[2]....
        /*005c*/ 	.word	0x0000e840


	//   ....[3]....
        /*0060*/ 	.word	0x0000e850


	//----- nvinfo : EIATTR_VRC_CTA_INIT_COUNT
	.align		4
.L_5731:
        /*0064*/ 	.byte	0x02, 0x4a
	.zero		1
	.zero		1


	//----- nvinfo : EIATTR_SYSCALL_OFFSETS
	.align		4
        /*0068*/ 	.byte	0x04, 0x46
        /*006a*/ 	.short	(.L_5733 - .L_5732)


	//   ....[0]....
.L_5732:
        /*006c*/ 	.word	0x0000eaa0


	//   ....[1]....
        /*0070*/ 	.word	0x0000ecd0


	//   ....[2]....
        /*0074*/ 	.word	0x0000efe0


	//   ....[3]....
        /*0078*/ 	.word	0x0000f220


	//----- nvinfo : EIATTR_EXIT_INSTR_OFFSETS
	.align		4
.L_5733:
        /*007c*/ 	.byte	0x04, 0x1c
        /*007e*/ 	.short	(.L_5735 - .L_5734)


	//   ....[0]....
.L_5734:
        /*0080*/ 	.word	0x0000e160


	//   ....[1]....
        /*0084*/ 	.word	0x0000e8b0


	//   ....[2]....
        /*0088*/ 	.word	0x0000eaf0


	//   ....[3]....
        /*008c*/ 	.word	0x0000eb10


	//   ....[4]....
        /*0090*/ 	.word	0x0000ed20


	//   ....[5]....
        /*0094*/ 	.word	0x0000ed40


	//   ....[6]....
        /*0098*/ 	.word	0x0000ed70


	//   ....[7]....
        /*009c*/ 	.word	0x0000edb0


	//   ....[8]....
        /*00a0*/ 	.word	0x0000edf0


	//   ....[9]....
        /*00a4*/ 	.word	0x0000f030


	//   ....[10]....
        /*00a8*/ 	.word	0x0000f050


	//   ....[11]....
        /*00ac*/ 	.word	0x0000f270


	//   ....[12]....
        /*00b0*/ 	.word	0x0000f290


	//----- nvinfo : EIATTR_MAX_THREADS
	.align		4
.L_5735:
        /*00b4*/ 	.byte	0x04, 0x05
        /*00b6*/ 	.short	(.L_5737 - .L_5736)
.L_5736:
        /*00b8*/ 	.word	0x00000200
        /*00bc*/ 	.word	0x00000001
        /*00c0*/ 	.word	0x00000001


	//----- nvinfo : EIATTR_CRS_STACK_SIZE
	.align		4
.L_5737:
        /*00c4*/ 	.byte	0x04, 0x1e
        /*00c6*/ 	.short	(.L_5739 - .L_5738)
.L_5738:
        /*00c8*/ 	.word	0x00000000


	//----- nvinfo : EIATTR_CBANK_PARAM_SIZE
	.align		4
.L_5739:
        /*00cc*/ 	.byte	0x03, 0x19
        /*00ce*/ 	.short	0x0420


	//----- nvinfo : EIATTR_PARAM_CBANK
	.align		4
        /*00d0*/ 	.byte	0x04, 0x0a
        /*00d2*/ 	.short	(.L_5741 - .L_5740)
	.align		4
.L_5740:
        /*00d4*/ 	.word	index@(.nv.constant0._ZN2at6native13reduce_kernelILi512ELi1ENS0_8ReduceOpIaNS0_14func_wrapper_tIaNS0_55_GLOBAL__N__0955718d_22_SparseCsrTensorMath_cu_868dd54514ReductionAddOpIlEEEEjaLi4ELi4EEEEEvT1_)
        /*00d8*/ 	.short	0x0380
        /*00da*/ 	.short	0x0420


	//----- nvinfo : EIATTR_SW_WAR
	.align		4
.L_5741:
        /*00dc*/ 	.byte	0x04, 0x36
        /*00de*/ 	.short	(.L_5743 - .L_5742)
.L_5742:
        /*00e0*/ 	.word	0x00000008
.L_5743:


//--------------------- .nv.info._ZN2at6native13reduce_kernelILi256ELi2ENS0_8ReduceOpIaNS0_14func_wrapper_tIaNS0_55_GLOBAL__N__0955718d_22_SparseCsrTensorMath_cu_868dd54514ReductionAddOpIlEEEEjaLi4ELi4EEEEEvT1_ --------------------------
	.section	.nv.info._ZN2at6native13reduce_kernelILi256ELi2ENS0_8ReduceOpIaNS0_14func_wrapper_tIaNS0_55_GLOBAL__N__0955718d_22_SparseCsrTensorMath_cu_868dd54514ReductionAddOpIlEEEEjaLi4ELi4EEEEEvT1_,"",@"SHT_CUDA_INFO"
	.sectionflags	@""
	.align	4


	//----- nvinfo : EIATTR_CUDA_API_VERSION
	.align		4
        /*0000*/ 	.byte	0x04, 0x37
        /*0002*/ 	.short	(.L_5745 - .L_5744)
.L_5744:
        /*0004*/ 	.word	0x00000082


	//----- nvinfo : EIATTR_KPARAM_INFO
	.align		4
.L_5745:
        /*0008*/ 	.byte	0x04, 0x17
        /*000a*/ 	.short	(.L_5747 - .L_5746)
.L_5746:
        /*000c*/ 	.word	0x00000000
        /*0010*/ 	.short	0x0000
        /*0012*/ 	.short	0x0000
        /*0014*/ 	.byte	0x00, 0xf0, 0x81, 0x10


	//----- nvinfo : EIATTR_SPARSE_MMA_MASK
	.align		4
.L_5747:
        /*0018*/ 	.byte	0x03, 0x50
        /*001a*/ 	.short	0x0000


	//----- nvinfo : EIATTR_MAXREG_COUNT
	.align		4
        /*001c*/ 	.byte	0x03, 0x1b
        /*001e*/ 	.short	0x0040


	//----- nvinfo : EIATTR_NUM_BARRIERS
	.align		4
        /*0020*/ 	.byte	0x02, 0x4c
        /*0022*/ 	.byte	0x01
	.zero		1


	//----- nvinfo : EIATTR_EXTERNS
	.align		4
        /*0024*/ 	.byte	0x04, 0x0f
        /*0026*/ 	.short	(.L_5749 - .L_5748)


	//   ....[0]....
	.align		4
.L_5748:
        /*0028*/ 	.word	index@(__assertfail)


	//----- nvinfo : EIATTR_MERCURY_ISA_VERSION
	.align		4
.L_5749:
        /*002c*/ 	.byte	0x03, 0x5f
        /*002e*/ 	.short	0x0101


	//----- nvinfo : EIATTR_INT_WARP_WIDE_INSTR_OFFSETS
	.align		4
        /*0030*/ 	.byte	0x04, 0x31
        /*0032*/ 	.short	(.L_5751 - .L_5750)


	//   ....[0]....
.L_5750:
        /*0034*/ 	.word	0x00011680


	//   ....[1]....
        /*0038*/ 	.word	0x00011770


	//----- nvinfo : EIATTR_COOP_GROUP_MASK_REGIDS
	.align		4
.L_5751:
        /*003c*/ 	.byte	0x04, 0x29
        /*003e*/ 	.short	(.L_5753 - .L_5752)


	//   ....[0]....
.L_5752:
        /*0040*/ 	.word	0xffffffff


	//   ....[1]....
        /*0044*/ 	.word	0xffffffff


	//   ....[2]....
        /*0048*/ 	.word	0xffffffff


	//   ....[3]....
        /*004c*/ 	.word	0xffffffff


	//   ....[4]....
        /*0050*/ 	.word	0xffffffff


	//   ....[5]....
        /*0054*/ 	.word	0xffffffff


	//   ....[6]....
        /*0058*/ 	.word	0xffffffff


	//   ....[7]....
        /*005c*/ 	.word	0xffffffff


	//----- nvinfo : EIATTR_COOP_GROUP_INSTR_OFFSETS
	.align		4
.L_5753:
        /*0060*/ 	.byte	0x04, 0x28
        /*0062*/ 	.short	(.L_5755 - .L_5754)


	//   ....[0]....
.L_5754:
        /*0064*/ 	.word	0x0000cac0


	//   ....[1]....
        /*0068*/ 	.word	0x0000cad0


	//   ....[2]....
        /*006c*/ 	.word	0x0000cae0


	//   ....[3]....
        /*0070*/ 	.word	0x0000caf0


	//   ....[4]....
        /*0074*/ 	.word	0x00012100


	//   ....[5]....
        /*0078*/ 	.word	0x00012110


	//   ....[6]....
        /*007c*/ 	.word	0x00012120


	//   ....[7]....
        /*0080*/ 	.word	0x00012130


	//----- nvinfo : EIATTR_VRC_CTA_INIT_COUNT
	.align		4
.L_5755:
        /*0084*/ 	.byte	0x02, 0x4a
	.zero		1
	.zero		1


	//----- nvinfo : EIATTR_SYSCALL_OFFSETS
	.align		4
        /*0088*/ 	.byte	0x04, 0x46
        /*008a*/ 	.short	(.L_5757 - .L_5756)


	//   ....[0]....
.L_5756:
        /*008c*/ 	.word	0x000014a0


	//   ....[1]....
        /*0090*/ 	.word	0x000123f0


	//   ....[2]....
        /*0094*/ 	.word	0x00012560


	//   ....[3]....
        /*0098*/ 	.word	0x000127e0


	//   ....[4]....
        /*009c*/ 	.word	0x00012950


	//   ....[5]....
        /*00a0*/ 	.word	0x00012cc0


	//   ....[6]....
        /*00a4*/ 	.word	0x00012e30


	//   ....[7]....
        /*00a8*/ 	.word	0x00013090


	//   ....[8]....
        /*00ac*/ 	.word	0x00013210


	//----- nvinfo : EIATTR_EXIT_INSTR_OFFSETS
	.align		4
.L_5757:
        /*00b0*/ 	.byte	0x04, 0x1c
        /*00b2*/ 	.short	(.L_5759 - .L_5758)


	//   ....[0]....
.L_5758:
        /*00b4*/ 	.word	0x00011830


	//   ....[1]....
        /*00b8*/ 	.word	0x000121b0


	//   ....[2]....
        /*00bc*/ 	.word	0x000122c0


	//   ....[3]....
        /*00c0*/ 	.word	0x000125b0


	//   ....[4]....
        /*00c4*/ 	.word	0x000129a0


	//   ....[5]....
        /*00c8*/ 	.word	0x000129d0


	//   ....[6]....
        /*00cc*/ 	.word	0x00012a00


	//   ....[7]....
        /*00d0*/ 	.word	0x00012a40


	//   ....[8]....
        /*00d4*/ 	.word	0x00012a80


	//   ....[9]....
        /*00d8*/ 	.word	0x00012b90


	//   ....[10]....
        /*00dc*/ 	.word	0x00012e80


	//   ....[11]....
        /*00e0*/ 	.word	0x00013260


	//   ....[12]....
        /*00e4*/ 	.word	0x00013290


	//----- nvinfo : EIATTR_MAX_THREADS
	.align		4
.L_5759:
        /*00e8*/ 	.byte	0x04, 0x05
        /*00ea*/ 	.short	(.L_5761 - .L_5760)
.L_5760:
        /*00ec*/ 	.word	0x00000100
        /*00f0*/ 	.word	0x00000001
        /*00f4*/ 	.word	0x00000001


	//----- nvinfo : EIATTR_CRS_STACK_SIZE
	.align		4
.L_5761:
        /*00f8*/ 	.byte	0x04, 0x1e
        /*00fa*/ 	.short	(.L_5763 - .L_5762)
.L_5762:
        /*00fc*/ 	.word	0x00000000


	//----- nvinfo : EIATTR_CBANK_PARAM_SIZE
	.align		4
.L_5763:
        /*0100*/ 	.byte	0x03, 0x19
        /*0102*/ 	.short	0x0420


	//----- nvinfo : EIATTR_PARAM_CBANK
	.align		4
        /*0104*/ 	.byte	0x04, 0x0a
        /*0106*/ 	.short	(.L_5765 - .L_5764)
	.align		4
.L_5764:
        /*0108*/ 	.word	index@(.nv.constant0._ZN2at6native13reduce_kernelILi256ELi2ENS0_8ReduceOpIaNS0_14func_wrapper_tIaNS0_55_GLOBAL__N__0955718d_22_SparseCsrTensorMath_cu_868dd54514ReductionAddOpIlEEEEjaLi4ELi4EEEEEvT1_)
        /*010c*/ 	.short	0x0380
        /*010e*/ 	.short	0x0420


	//----- nvinfo : EIATTR_SW_WAR
	.align		4
.L_5765:
        /*0110*/ 	.byte	0x04, 0x36
        /*0112*/ 	.short	(.L_5767 - .L_5766)
.L_5766:
        /*0114*/ 	.word	0x00000008
.L_5767:


//--------------------- .nv.info._ZN2at6native13reduce_kernelILi128ELi4ENS0_8ReduceOpIaNS0_14func_wrapper_tIaNS0_55_GLOBAL__N__0955718d_22_SparseCsrTensorMath_cu_868dd54514ReductionAddOpIlEEEEjaLi4ELi4EEEEEvT1_ --------------------------
	.section	.nv.info._ZN2at6native13reduce_kernelILi128ELi4ENS0_8ReduceOpIaNS0_14func_wrapper_tIaNS0_55_GLOBAL__N__0955718d_22_SparseCsrTensorMath_cu_868dd54514ReductionAddOpIlEEEEjaLi4ELi4EEEEEvT1_,"",@"SHT_CUDA_INFO"
	.sectionflags	@""
	.align	4


	//----- nvinfo : EIATTR_CUDA_API_VERSION
	.align		4
        /*0000*/ 	.byte	0x04, 0x37
        /*0002*/ 	.short	(.L_5769 - .L_5768)
.L_5768:
        /*0004*/ 	.word	0x00000082


	//----- nvinfo : EIATTR_KPARAM_INFO
	.align		4
.L_5769:
        /*0008*/ 	.byte	0x04, 0x17
        /*000a*/ 	.short	(.L_5771 - .L_5770)
.L_5770:
        /*000c*/ 	.word	0x00000000
        /*0010*/ 	.short	0x0000
        /*0012*/ 	.short	0x0000
        /*0014*/ 	.byte	0x00, 0xf0, 0x81, 0x10


	//----- nvinfo : EIATTR_SPARSE_MMA_MASK
	.align		4
.L_5771:
        /*0018*/ 	.byte	0x03, 0x50
        /*001a*/ 	.short	0x0000


	//----- nvinfo : EIATTR_MAXREG_COUNT
	.align		4
        /*001c*/ 	.byte	0x03, 0x1b
        /*001e*/ 	.short	0x0080


	//----- nvinfo : EIATTR_NUM_BARRIERS
	.align		4
        /*0020*/ 	.byte	0x02, 0x4c
        /*0022*/ 	.byte	0x01
	.zero		1


	//----- nvinfo : EIATTR_EXTERNS
	.align		4
        /*0024*/ 	.byte	0x04, 0x0f
        /*0026*/ 	.short	(.L_5773 - .L_5772)


	//   ....[0]....
	.align		4
.L_5772:
        /*0028*/ 	.word	index@(__assertfail)


	//----- nvinfo : EIATTR_MERCURY_ISA_VERSION
	.align		4
.L_5773:
        /*002c*/ 	.byte	0x03, 0x5f
        /*002e*/ 	.short	0x0101


	//----- nvinfo : EIATTR_INT_WARP_WIDE_INSTR_OFFSETS
	.align		4
        /*0030*/ 	.byte	0x04, 0x31
        /*0032*/ 	.short	(.L_5775 - .L_5774)


	//   ....[0]....
.L_5774:
        /*0034*/ 	.word	0x00017400


	//   ....[1]....
        /*0038*/ 	.word	0x000174f0


	//----- nvinfo : EIATTR_COOP_GROUP_MASK_REGIDS
	.align		4
.L_5775:
        /*003c*/ 	.byte	0x04, 0x29
        /*003e*/ 	.short	(.L_5777 - .L_5776)


	//   ....[0]....
.L_5776:
        /*0040*/ 	.word	0xffffffff


	//   ....[1]....
        /*0044*/ 	.word	0xffffffff


	//   ....[2]....
        /*0048*/ 	.word	0xffffffff


	//   ....[3]....
        /*004c*/ 	.word	0xffffffff


	//   ....[4]....
        /*0050*/ 	.word	0xffffffff


	//   ....[5]....
        /*0054*/ 	.word	0xffffffff


	//   ....[6]....
        /*0058*/ 	.word	0xffffffff


	//   ....[7]....
        /*005c*/ 	.word	0xffffffff


	//   ....[8]....
        /*0060*/ 	.word	0xffffffff


	//   ....[9]....
        /*0064*/ 	.word	0xffffffff


	//   ....[10]....
        /*0068*/ 	.word	0xffffffff


	//   ....[11]....
        /*006c*/ 	.word	0xffffffff


	//   ....[12]....
        /*0070*/ 	.word	0xffffffff


	//   ....[13]....
        /*0074*/ 	.word	0xffffffff


	//   ....[14]....
        /*0078*/ 	.word	0xffffffff


	//   ....[15]....
        /*007c*/ 	.word	0xffffffff


	//----- nvinfo : EIATTR_COOP_GROUP_INSTR_OFFSETS
	.align		4
.L_5777:
        /*0080*/ 	.byte	0x04, 0x28
        /*0082*/ 	.short	(.L_5779 - .L_5778)


	//   ....[0]....
.L_5778:
        /*0084*/ 	.word	0x0000e280


	//   ....[1]....
        /*0088*/ 	.word	0x0000e290


	//   ....[2]....
        /*008c*/ 	.word	0x0000e2a0


	//   ....[3]....
        /*0090*/ 	.word	0x0000e2b0


	//   ....[4]....
        /*0094*/ 	.word	0x0000e2c0


	//   ....[5]....
        /*0098*/ 	.word	0x0000e2d0


	//   ....[6]....
        /*009c*/ 	.word	0x0000e2e0


	//   ....[7]....
        /*00a0*/ 	.word	0x0000e300


	//   ....[8]....
        /*00a4*/ 	.word	0x000182a0


	//   ....[9]....
        /*00a8*/ 	.word	0x000182b0


	//   ....[10]....
        /*00ac*/ 	.word	0x000182c0


	//   ....[11]....
        /*00b0*/ 	.word	0x000182d0


	//   ....[12]....
        /*00b4*/ 	.word	0x000182e0


	//   ....[13]....
        /*00b8*/ 	.word	0x000182f0


	//   ....[14]....
        /*00bc*/ 	.word	0x00018300


	//   ....[15]....
        /*00c0*/ 	.word	0x00018320


	//----- nvinfo : EIATTR_VRC_CTA_INIT_COUNT
	.align		4
.L_5779:
        /*00c4*/ 	.byte	0x02, 0x4a
	.zero		1
	.zero		1


	//----- nvinfo : EIATTR_SYSCALL_OFFSETS
	.align		4
        /*00c8*/ 	.byte	0x04, 0x46
        /*00ca*/ 	.short	(.L_5781 - .L_5780)


	//   ....[0]....
.L_5780:
        /*00cc*/ 	.word	0x000014a0


	//   ....[1]....
        /*00d0*/ 	.word	0x000186b0


	//   ....[2]....
        /*00d4*/ 	.word	0x00018820


	//   ....[3]....
        /*00d8*/ 	.word	0x00018990


	//   ....[4]....
        /*00dc*/ 	.word	0x00018b00


	//   ....[5]....
        /*00e0*/ 	.word	0x00018db0


	//   ....[6]....
        /*00e4*/ 	.word	0x00018f30


	//   ....[7]....
        /*00e8*/ 	.word	0x000190b0


	//   ....[8]....
        /*00ec*/ 	.word	0x00019230


	//   ....[9]....
        /*00f0*/ 	.word	0x00019660


	//   ....[10]....
        /*00f4*/ 	.word	0x000197d0


	//   ....[11]....
        /*00f8*/ 	.word	0x00019940


	//   ....[12]....
        /*00fc*/ 	.word	0x00019ab0


	//   ....[13]....
        /*0100*/ 	.word	0x00019d60


	//   ....[14]....
        /*0104*/ 	.word	0x00019ee0


	//   ....[15]....
        /*0108*/ 	.word	0x0001a060


	//   ....[16]....
        /*010c*/ 	.word	0x0001a1e0


	//----- nvinfo : EIATTR_EXIT_INSTR_OFFSETS
	.align		4
.L_5781:
        /*0110*/ 	.byte	0x04, 0x1c
        /*0112*/ 	.short	(.L_5783 - .L_5782)


	//   ....[0]....
.L_5782:
        /*0114*/ 	.word	0x000175b0


	//   ....[1]....
        /*0118*/ 	.word	0x000183d0


	//   ....[2]....
        /*011c*/ 	.word	0x00018580


	//   ....[3]....
        /*0120*/ 	.word	0x00018b50


	//   ....[4]....
        /*0124*/ 	.word	0x00019280


	//   ....[5]....
        /*0128*/ 	.word	0x000192d0


	//   ....[6]....
        /*012c*/ 	.word	0x00019300


	//   ....[7]....
        /*0130*/ 	.word	0x00019340


	//   ....[8]....
        /*0134*/ 	.word	0x00019380


	//   ....[9]....
        /*0138*/ 	.word	0x00019530


	//   ....[10]....
        /*013c*/ 	.word	0x00019b00


	//   ....[11]....
        /*0140*/ 	.word	0x0001a230


	//   ....[12]....
        /*0144*/ 	.word	0x0001a280


	//----- nvinfo : EIATTR_MAX_THREADS
	.align		4
.L_5783:
        /*0148*/ 	.byte	0x04, 0x05
        /*014a*/ 	.short	(.L_5785 - .L_5784)
.L_5784:
        /*014c*/ 	.word	0x00000080
        /*0150*/ 	.word	0x00000001
        /*0154*/ 	.word	0x00000001


	//----- nvinfo : EIATTR_CRS_STACK_SIZE
	.align		4
.L_5785:
        /*0158*/ 	.byte	0x04, 0x1e
        /*015a*/ 	.short	(.L_5787 - .L_5786)
.L_5786:
        /*015c*/ 	.word	0x00000000


	//----- nvinfo : EIATTR_CBANK_PARAM_SIZE
	.align		4
.L_5787:
        /*0160*/ 	.byte	0x03, 0x19
        /*0162*/ 	.short	0x0420


	//----- nvinfo : EIATTR_PARAM_CBANK
	.align		4
        /*0164*/ 	.byte	0x04, 0x0a
        /*0166*/ 	.short	(.L_5789 - .L_5788)
	.align		4
.L_5788:
        /*0168*/ 	.word	index@(.nv.constant0._ZN2at6native13reduce_kernelILi128ELi4ENS0_8ReduceOpIaNS0_14func_wrapper_tIaNS0_55_GLOBAL__N__0955718d_22_SparseCsrTensorMath_cu_868dd54514ReductionAddOpIlEEEEjaLi4ELi4EEEEEvT1_)
        /*016c*/ 	.short	0x0380
        /*016e*/ 	.short	0x0420


	//----- nvinfo : EIATTR_SW_WAR
	.align		4
.L_5789:
        /*0170*/ 	.byte	0x04, 0x36
        /*0172*/ 	.short	(.L_5791 - .L_5790)
.L_5790:
        /*0174*/ 	.word	0x00000008
.L_5791:


//--------------------- .nv.info._ZN2at6native13reduce_kernelILi512ELi1ENS0_8ReduceOpIhNS0_14func_wrapper_tIhNS0_55_GLOBAL__N__0955718d_22_SparseCsrTensorMath_cu_868dd54514ReductionAddOpIlEEEEjhLi4ELi4EEEEEvT1_ --------------------------
	.section	.nv.info._ZN2at6native13reduce_kernelILi512ELi1ENS0_8ReduceOpIhNS0_14func_wrapper_tIhNS0_55_GLOBAL__N__0955718d_22_SparseCsrTensorMath_cu_868dd54514ReductionAddOpIlEEEEjhLi4ELi4EEEEEvT1_,"",@"SHT_CUDA_INFO"
	.sectionflags	@""
	.align	4


	//----- nvinfo : EIATTR_CUDA_API_VERSION
	.align		4
        /*0000*/ 	.byte	0x04, 0x37
        /*0002*/ 	.short	(.L_5793 - .L_5792)
.L_5792:
        /*0004*/ 	.word	0x00000082


	//----- nvinfo : EIATTR_KPARAM_INFO
	.align		4
.L_5793:
        /*0008*/ 	.byte	0x04, 0x17
        /*000a*/ 	.short	(.L_5795 - .L_5794)
.L_5794:
        /*000c*/ 	.word	0x00000000
        /*0010*/ 	.short	0x0000
        /*0012*/ 	.short	0x0000
        /*0014*/ 	.byte	0x00, 0xf0, 0x81, 0x10


	//----- nvinfo : EIATTR_SPARSE_MMA_MASK
	.align		4
.L_5795:
        /*0018*/ 	.byte	0x03, 0x50
        /*001a*/ 	.short	0x0000


	//----- nvinfo : EIATTR_MAXREG_COUNT
	.align		4
        /*001c*/ 	.byte	0x03, 0x1b
        /*001e*/ 	.short	0x0020


	//----- nvinfo : EIATTR_NUM_BARRIERS
	.align		4
        /*0020*/ 	.byte	0x02, 0x4c
        /*0022*/ 	.byte	0x01
	.zero		1


	//----- nvinfo : EIATTR_EXTERNS
	.align		4
        /*0024*/ 	.byte	0x04, 0x0f
        /*0026*/ 	.short	(.L_5797 - .L_5796)


	//   ....[0]....
	.align		4
.L_5796:
        /*0028*/ 	.word	index@(__assertfail)


	//----- nvinfo : EIATTR_MERCURY_ISA_VERSION
	.align		4
.L_5797:
        /*002c*/ 	.byte	0x03, 0x5f
        /*002e*/ 	.short	0x0101


	//----- nvinfo : EIATTR_INT_WARP_WIDE_INSTR_OFFSETS
	.align		4
        /*0030*/ 	.byte	0x04, 0x31
        /*0032*/ 	.short	(.L_5799 - .L_5798)


	//   ....[0]....
.L_5798:
        /*0034*/ 	.word	0x0000ded0


	//   ....[1]....
        /*0038*/ 	.word	0x0000dfc0


	//----- nvinfo : EIATTR_COOP_GROUP_MASK_REGIDS
	.align		4
.L_5799:
        /*003c*/ 	.byte	0x04, 0x29
        /*003e*/ 	.short	(.L_5801 - .L_5800)


	//   ....[0]....
.L_5800:
        /*0040*/ 	.word	0xffffffff


	//   ....[1]....
        /*0044*/ 	.word	0xffffffff


	//   ....[2]....
        /*0048*/ 	.word	0xffffffff


	//   ....[3]....
        /*004c*/ 	.word	0xffffffff


	//----- nvinfo : EIATTR_COOP_GROUP_INSTR_OFFSETS
	.align		4
.L_5801:
        /*0050*/ 	.byte	0x04, 0x28
        /*0052*/ 	.short	(.L_5803 - .L_5802)


	//   ....[0]....
.L_5802:
        /*0054*/ 	.word	0x0000b5a0


	//   ....[1]....
        /*0058*/ 	.word	0x0000b5b0


	//   ....[2]....
        /*005c*/ 	.word	0x0000e740


	//   ....[3]....
        /*0060*/ 	.word	0x0000e750


	//----- nvinfo : EIATTR_VRC_CTA_INIT_COUNT
	.align		4
.L_5803:
        /*0064*/ 	.byte	0x02, 0x4a
	.zero		1
	.zero		1


	//----- nvinfo : EIATTR_SYSCALL_OFFSETS
	.align		4
        /*0068*/ 	.byte	0x04, 0x46
        /*006a*/ 	.short	(.L_5805 - .L_5804)


	//   ....[0]....
.L_5804:
        /*006c*/ 	.word	0x0000e9a0


	//   ....[1]....
        /*0070*/ 	.word	0x0000ebd0


	//   ....[2]....
        /*0074*/ 	.word	0x0000eee0


	//   ....[3]....
        /*0078*/ 	.word	0x0000f120


	//----- nvinfo : EIATTR_EXIT_INSTR_OFFSETS
	.align		4
.L_5805:
        /*007c*/ 	.byte	0x04, 0x1c
        /*007e*/ 	.short	(.L_5807 - .L_5806)


	//   ....[0]....
.L_5806:
        /*0080*/ 	.word	0x0000e060


	//   ....[1]....
        /*0084*/ 	.word	0x0000e7b0


	//   ....[2]....
        /*0088*/ 	.word	0x0000e9f0


	//   ....[3]....
        /*008c*/ 	.word	0x0000ea10


	//   ....[4]....
        /*0090*/ 	.word	0x0000ec20


	//   ....[5]....
        /*0094*/ 	.word	0x0000ec40


	//   ....[6]....
        /*0098*/ 	.word	0x0000ec70


	//   ....[7]....
        /*009c*/ 	.word	0x0000ecb0


	//   ....[8]....
        /*00a0*/ 	.word	0x0000ecf0


	//   ....[9]....
        /*00a4*/ 	.word	0x0000ef30


	//   ....[10]....
        /*00a8*/ 	.word	0x0000ef50


	//   ....[11]....
        /*00ac*/ 	.word	0x0000f170


	//   ....[12]....
        /*00b0*/ 	.word	0x0000f190


	//----- nvinfo : EIATTR_MAX_THREADS
	.align		4
.L_5807:
        /*00b4*/ 	.byte	0x04, 0x05
        /*00b6*/ 	.short	(.L_5809 - .L_5808)
.L_5808:
        /*00b8*/ 	.word	0x00000200
        /*00bc*/ 	.word	0x00000001
        /*00c0*/ 	.word	0x00000001


	//----- nvinfo : EIATTR_CRS_STACK_SIZE
	.align		4
.L_5809:
        /*00c4*/ 	.byte	0x04, 0x1e
        /*00c6*/ 	.short	(.L_5811 - .L_5810)
.L_5810:
        /*00c8*/ 	.word	0x00000000


	//----- nvinfo : EIATTR_CBANK_PARAM_SIZE
	.align		4
.L_5811:
        /*00cc*/ 	.byte	0x03, 0x19
        /*00ce*/ 	.short	0x0420


	//----- nvinfo : EIATTR_PARAM_CBANK
	.align		4
        /*00d0*/ 	.byte	0x04, 0x0a
        /*00d2*/ 	.short	(.L_5813 - .L_5812)
	.align		4
.L_5812:
        /*00d4*/ 	.word	index@(.nv.constant0._ZN2at6native13reduce_kernelILi512ELi1ENS0_8ReduceOpIhNS0_14func_wrapper_tIhNS0_55_GLOBAL__N__0955718d_22_SparseCsrTensorMath_cu_868dd54514ReductionAddOpIlEEEEjhLi4ELi4EEEEEvT1_)
        /*00d8*/ 	.short	0x0380
        /*00da*/ 	.short	0x0420


	//----- nvinfo : EIATTR_SW_WAR
	.align		4
.L_5813:
        /*00dc*/ 	.byte	0x04, 0x36
        /*00de*/ 	.short	(.L_5815 - .L_5814)
.L_5814:
        /*00e0*/ 	.word	0x00000008
.L_5815:


//--------------------- .nv.info._ZN2at6native13reduce_kernelILi256ELi2ENS0_8ReduceOpIhNS0_14func_wrapper_tIhNS0_55_GLOBAL__N__0955718d_22_SparseCsrTensorMath_cu_868dd54514ReductionAddOpIlEEEEjhLi4ELi4EEEEEvT1_ --------------------------
	.section	.nv.info._ZN2at6native13reduce_kernelILi256ELi2ENS0_8ReduceOpIhNS0_14func_wrapper_tIhNS0_55_GLOBAL__N__0955718d_22_SparseCsrTensorMath_cu_868dd54514ReductionAddOpIlEEEEjhLi4ELi4EEEEEvT1_,"",@"SHT_CUDA_INFO"
	.sectionflags	@""
	.align	4


	//----- nvinfo : EIATTR_CUDA_API_VERSION
	.align		4
        /*0000*/ 	.byte	0x04, 0x37
        /*0002*/ 	.short	(.L_5817 - .L_5816)
.L_5816:
        /*0004*/ 	.word	0x00000082


	//----- nvinfo : EIATTR_KPARAM_INFO
	.align		4
.L_5817:
        /*0008*/ 	.byte	0x04, 0x17
        /*000a*/ 	.short	(.L_5819 - .L_5818)
.L_5818:
        /*000c*/ 	.word	0x00000000
        /*0010*/ 	.short	0x0000
        /*0012*/ 	.short	0x0000
        /*0014*/ 	.byte	0x00, 0xf0, 0x81, 0x10


	//----- nvinfo : EIATTR_SPARSE_MMA_MASK
	.align		4
.L_5819:
        /*0018*/ 	.byte	0x03, 0x50
        /*001a*/ 	.short	0x0000


	//----- nvinfo : EIATTR_MAXREG_COUNT
	.align		4
        /*001c*/ 	.byte	0x03, 0x1b
        /*001e*/ 	.short	0x0040


	//----- nvinfo : EIATTR_NUM_BARRIERS
	.align		4
        /*0020*/ 	.byte	0x02, 0x4c
        /*0022*/ 	.byte	0x01
	.zero		1


	//----- nvinfo : EIATTR_EXTERNS
	.align		4
        /*0024*/ 	.byte	0x04, 0x0f
        /*0026*/ 	.short	(.L_5821 - .L_5820)


	//   ....[0]....
	.align		4
.L_5820:
        /*0028*/ 	.word	index@(__assertfail)


	//----- nvinfo : EIATTR_MERCURY_ISA_VERSION
	.align		4
.L_5821:
        /*002c*/ 	.byte	0x03, 0x5f
        /*002e*/ 	.short	0x0101


	//----- nvinfo : EIATTR_INT_WARP_WIDE_INSTR_OFFSETS
	.align		4
        /*0030*/ 	.byte	0x04, 0x31
        /*0032*/ 	.short	(.L_5823 - .L_5822)


	//   ....[0]....
.L_5822:
        /*0034*/ 	.word	0x00011360


	//   ....[1]....
        /*0038*/ 	.word	0x00011450


	//----- nvinfo : EIATTR_COOP_GROUP_MASK_REGIDS
	.align		4
.L_5823:
        /*003c*/ 	.byte	0x04, 0x29
        /*003e*/ 	.short	(.L_5825 - .L_5824)


	//   ....[0]....
.L_5824:
        /*0040*/ 	.word	0xffffffff


	//   ....[1]....
        /*0044*/ 	.word	0xffffffff


	//   ....[2]....
        /*0048*/ 	.word	0xffffffff


	//   ....[3]....
        /*004c*/ 	.word	0xffffffff


	//   ....[4]....
        /*0050*/ 	.word	0xffffffff


	//   ....[5]....
        /*0054*/ 	.word	0xffffffff


	//   ....[6]....
        /*0058*/ 	.word	0xffffffff


	//   ....[7]....
        /*005c*/ 	.word	0xffffffff


	//----- nvinfo : EIATTR_COOP_GROUP_INSTR_OFFSETS
	.align		4
.L_5825:
        /*0060*/ 	.byte	0x04, 0x28
        /*0062*/ 	.short	(.L_5827 - .L_5826)


	//   ....[0]....
.L_5826:
        /*0064*/ 	.word	0x0000c7a0


	//   ....[1]....
        /*0068*/ 	.word	0x0000c7b0


	//   ....[2]....
        /*006c*/ 	.word	0x0000c7c0


	//   ....[3]....
        /*0070*/ 	.word	0x0000c7d0


	//   ....[4]....
        /*0074*/ 	.word	0x00011de0


	//   ....[5]....
        /*0078*/ 	.word	0x00011df0


	//   ....[6]....
        /*007c*/ 	.word	0x00011e00


	//   ....[7]....
        /*0080*/ 	.word	0x00011e10


	//----- nvinfo : EIATTR_VRC_CTA_INIT_COUNT
	.align		4
.L_5827:
        /*0084*/ 	.byte	0x02, 0x4a
	.zero		1
	.zero		1


	//----- nvinfo : EIATTR_SYSCALL_OFFSETS
	.align		4
        /*0088*/ 	.byte	0x04, 0x46
        /*008a*/ 	.short	(.L_5829 - .L_5828)


	//   ....[0]....
.L_5828:
        /*008c*/ 	.word	0x000014a0


	//   ....[1]....
        /*0090*/ 	.word	0x000120d0


	//   ....[2]....
        /*0094*/ 	.word	0x00012240


	//   ....[3]....
        /*0098*/ 	.word	0x000124c0


	//   ....[4]....
        /*009c*/ 	.word	0x00012630


	//   ....[5]....
        /*00a0*/ 	.word	0x000129a0


	//   ....[6]....
        /*00a4*/ 	.word	0x00012b10


	//   ....[7]....
        /*00a8*/ 	.word	0x00012d70


	//   ....[8]....
        /*00ac*/ 	.word	0x00012ef0


	//----- nvinfo : EIATTR_EXIT_INSTR_OFFSETS
	.align		4
.L_5829:
        /*00b0*/ 	.byte	0x04, 0x1c
        /*00b2*/ 	.short	(.L_5831 - .L_5830)


	//   ....[0]....
.L_5830:
        /*00b4*/ 	.word	0x00011510


	//   ....[1]....
        /*00b8*/ 	.word	0x00011e90


	//   ....[2]....
        /*00bc*/ 	.word	0x00011fa0


	//   ....[3]....
        /*00c0*/ 	.word	0x00012290


	//   ....[4]....
        /*00c4*/ 	.word	0x00012680


	//   ....[5]....
        /*00c8*/ 	.word	0x000126b0


	//   ....[6]....
        /*00cc*/ 	.word	0x000126e0


	//   ....[7]....
        /*00d0*/ 	.word	0x00012720


	//   ....[8]....
        /*00d4*/ 	.word	0x00012760


	//   ....[9]....
        /*00d8*/ 	.word	0x00012870


	//   ....[10]....
        /*00dc*/ 	.word	0x00012b60


	//   ....[11]....
        /*00e0*/ 	.word	0x00012f40


	//   ....[12]....
        /*00e4*/ 	.word	0x00012f70


	//----- nvinfo : EIATTR_MAX_THREADS
	.align		4
.L_5831:
        /*00e8*/ 	.byte	0x04, 0x05
        /*00ea*/ 	.short	(.L_5833 - .L_5832)
.L_5832:
        /*00ec*/ 	.word	0x00000100
        /*00f0*/ 	.word	0x00000001
        /*00f4*/ 	.word	0x00000001


	//----- nvinfo : EIATTR_CRS_STACK_SIZE
	.align		4
.L_5833:
        /*00f8*/ 	.byte	0x04, 0x1e
        /*00fa*/ 	.short	(.L_5835 - .L_5834)
.L_5834:
        /*00fc*/ 	.word	0x00000000


	//----- nvinfo : EIATTR_CBANK_PARAM_SIZE
	.align		4
.L_5835:
        /*0100*/ 	.byte	0x03, 0x19
        /*0102*/ 	.short	0x0420


	//----- nvinfo : EIATTR_PARAM_CBANK
	.align		4
        /*0104*/ 	.byte	0x04, 0x0a
        /*0106*/ 	.short	(.L_5837 - .L_5836)
	.align		4
.L_5836:
        /*0108*/ 	.word	index@(.nv.constant0._ZN2at6native13reduce_kernelILi256ELi2ENS0_8ReduceOpIhNS0_14func_wrapper_tIhNS0_55_GLOBAL__N__0955718d_22_SparseCsrTensorMath_cu_868dd54514ReductionAddOpIlEEEEjhLi4ELi4EEEEEvT1_)
        /*010c*/ 	.short	0x0380
        /*010e*/ 	.short	0x0420


	//----- nvinfo : EIATTR_SW_WAR
	.align		4
.L_5837:
        /*0110*/ 	.byte	0x04, 0x36
        /*0112*/ 	.short	(.L_5839 - .L_5838)
.L_5838:
        /*0114*/ 	.word	0x00000008
.L_5839:


//--------------------- .nv.info._ZN2at6native13reduce_kernelILi128ELi4ENS0_8ReduceOpIhNS0_14func_wrapper_tIhNS0_55_GLOBAL__N__0955718d_22_SparseCsrTensorMath_cu_868dd54514ReductionAddOpIlEEEEjhLi4ELi4EEEEEvT1_ --------------------------
	.section	.nv.info._ZN2at6native13reduce_kernelILi128ELi4ENS0_8ReduceOpIhNS0_14func_wrapper_tIhNS0_55_GLOBAL__N__0955718d_22_SparseCsrTensorMath_cu_868dd54514ReductionAddOpIlEEEEjhLi4ELi4EEEEEvT1_,"",@"SHT_CUDA_INFO"
	.sectionflags	@""
	.align	4


	//----- nvinfo : EIATTR_CUDA_API_VERSION
	.align		4
        /*0000*/ 	.byte	0x04, 0x37
        /*0002*/ 	.short	(.L_5841 - .L_5840)
.L_5840:
        /*0004*/ 	.word	0x00000082


	//----- nvinfo : EIATTR_KPARAM_INFO
	.align		4
.L_5841:
        /*0008*/ 	.byte	0x04, 0x17
        /*000a*/ 	.short	(.L_5843 - .L_5842)
.L_5842:
        /*000c*/ 	.word	0x00000000
        /*0010*/ 	.short	0x0000
        /*0012*/ 	.short	0x0000
        /*0014*/ 	.byte	0x00, 0xf0, 0x81, 0x10


	//----- nvinfo : EIATTR_SPARSE_MMA_MASK
	.align		4
.L_5843:
        /*0018*/ 	.byte	0x03, 0x50
        /*001a*/ 	.short	0x0000


	//----- nvinfo : EIATTR_MAXREG_COUNT
	.align		4
        /*001c*/ 	.byte	0x03, 0x1b
        /*001e*/ 	.short	0x0080


	//----- nvinfo : EIATTR_NUM_BARRIERS
	.align		4
        /*0020*/ 	.byte	0x02, 0x4c
        /*0022*/ 	.byte	0x01
	.zero		1


	//----- nvinfo : EIATTR_EXTERNS
	.align		4
        /*0024*/ 	.byte	0x04, 0x0f
        /*0026*/ 	.short	(.L_5845 - .L_5844)


	//   ....[0]....
	.align		4
.L_5844:
        /*0028*/ 	.word	index@(__assertfail)


	//----- nvinfo : EIATTR_MERCURY_ISA_VERSION
	.align		4
.L_5845:
        /*002c*/ 	.byte	0x03, 0x5f
        /*002e*/ 	.short	0x0101


	//----- nvinfo : EIATTR_INT_WARP_WIDE_INSTR_OFFSETS
	.align		4
        /*0030*/ 	.byte	0x04, 0x31
        /*0032*/ 	.short	(.L_5847 - .L_5846)


	//   ....[0]....
.L_5846:
        /*0034*/ 	.word	0x00016fa0


	//   ....[1]....
        /*0038*/ 	.word	0x00017090


	//----- nvinfo : EIATTR_COOP_GROUP_MASK_REGIDS
	.align		4
.L_5847:
        /*003c*/ 	.byte	0x04, 0x29
        /*003e*/ 	.short	(.L_5849 - .L_5848)


	//   ....[0]....
.L_5848:
        /*0040*/ 	.word	0xffffffff


	//   ....[1]....
        /*0044*/ 	.word	0xffffffff


	//   ....[2]....
        /*0048*/ 	.word	0xffffffff


	//   ....[3]....
        /*004c*/ 	.word	0xffffffff


	//   ....[4]....
        /*0050*/ 	.word	0xffffffff


	//   ....[5]....
        /*0054*/ 	.word	0xffffffff


	//   ....[6]....
        /*0058*/ 	.word	0xffffffff


	//   ....[7]....
        /*005c*/ 	.word	0xffffffff


	//   ....[8]....
        /*0060*/ 	.word	0xffffffff


	//   ....[9]....
        /*0064*/ 	.word	0xffffffff


	//   ....[10]....
        /*0068*/ 	.word	0xffffffff


	//   ....[11]....
        /*006c*/ 	.word	0xffffffff


	//   ....[12]....
        /*0070*/ 	.word	0xffffffff


	//   ....[13]....
        /*0074*/ 	.word	0xffffffff


	//   ....[14]....
        /*0078*/ 	.word	0xffffffff


	//   ....[15]....
        /*007c*/ 	.word	0xffffffff


	//----- nvinfo : EIATTR_COOP_GROUP_INSTR_OFFSETS
	.align		4
.L_5849:
        /*0080*/ 	.byte	0x04, 0x28
        /*0082*/ 	.short	(.L_5851 - .L_5850)


	//   ....[0]....
.L_5850:
        /*0084*/ 	.word	0x0000de20


	//   ....[1]....
        /*0088*/ 	.word	0x0000de30


	//   ....[2]....
        /*008c*/ 	.word	0x0000de40


	//   ....[3]....
        /*0090*/ 	.word	0x0000de50


	//   ....[4]....
        /*0094*/ 	.word	0x0000de60


	//   ....[5]....
        /*0098*/ 	.word	0x0000de70


	//   ....[6]....
        /*009c*/ 	.word	0x0000de80


	//   ....[7]....
        /*00a0*/ 	.word	0x0000dea0


	//   ....[8]....
        /*00a4*/ 	.word	0x00017e40


	//   ....[9]....
        /*00a8*/ 	.word	0x00017e50


	//   ....[10]....
        /*00ac*/ 	.word	0x00017e60


	//   ....[11]....
        /*00b0*/ 	.word	0x00017e70


	//   ....[12]....
        /*00b4*/ 	.word	0x00017e80


	//   ....[13]....
        /*00b8*/ 	.word	0x00017e90


	//   ....[14]....
        /*00bc*/ 	.word	0x00017ea0


	//   ....[15]....
        /*00c0*/ 	.word	0x00017ec0


	//----- nvinfo : EIATTR_VRC_CTA_INIT_COUNT
	.align		4
.L_5851:
        /*00c4*/ 	.byte	0x02, 0x4a
	.zero		1
	.zero		1


	//----- nvinfo : EIATTR_SYSCALL_OFFSETS
	.align		4
        /*00c8*/ 	.byte	0x04, 0x46
        /*00ca*/ 	.short	(.L_5853 - .L_5852)


	//   ....[0]....
.L_5852:
        /*00cc*/ 	.word	0x000014a0


	//   ....[1]....
        /*00d0*/ 	.word	0x00018250


	//   ....[2]....
        /*00d4*/ 	.word	0x000183c0


	//   ....[3]....
        /*00d8*/ 	.word	0x00018530


	//   ....[4]....
        /*00dc*/ 	.word	0x000186a0


	//   ....[5]....
        /*00e0*/ 	.word	0x00018950


	//   ....[6]....
        /*00e4*/ 	.word	0x00018ad0


	//   ....[7]....
        /*00e8*/ 	.word	0x00018c50


	//   ....[8]....
        /*00ec*/ 	.word	0x00018dd0


	//   ....[9]....
        /*00f0*/ 	.word	0x00019200


	//   ....[10]....
        /*00f4*/ 	.word	0x00019370


	//   ....[11]....
        /*00f8*/ 	.word	0x000194e0


	//   ....[12]....
        /*00fc*/ 	.word	0x00019650


	//   ....[13]....
        /*0100*/ 	.word	0x00019900


	//   ....[14]....
        /*0104*/ 	.word	0x00019a80


	//   ....[15]....
        /*0108*/ 	.word	0x00019c00


	//   ....[16]....
        /*010c*/ 	.word	0x00019d80


	//----- nvinfo : EIATTR_EXIT_INSTR_OFFSETS
	.align		4
.L_5853:
        /*0110*/ 	.byte	0x04, 0x1c
        /*0112*/ 	.short	(.L_5855 - .L_5854)


	//   ....[0]....
.L_5854:
        /*0114*/ 	.word	0x00017150


	//   ....[1]....
        /*0118*/ 	.word	0x00017f70


	//   ....[2]....
        /*011c*/ 	.word	0x00018120


	//   ....[3]....
        /*0120*/ 	.word	0x000186f0


	//   ....[4]....
        /*0124*/ 	.word	0x00018e20


	//   ....[5]....
        /*0128*/ 	.word	0x00018e70


	//   ....[6]....
        /*012c*/ 	.word	0x00018ea0


	//   ....[7]....
        /*0130*/ 	.word	0x00018ee0


	//   ....[8]....
        /*0134*/ 	.word	0x00018f20


	//   ....[9]....
        /*0138*/ 	.word	0x000190d0


	//   ....[10]....
        /*013c*/ 	.word	0x000196a0


	//   ....[11]....
        /*0140*/ 	.word	0x00019dd0


	//   ....[12]....
        /*0144*/ 	.word	0x00019e20


	//----- nvinfo : EIATTR_MAX_THREADS
	.align		4
.L_5855:
        /*0148*/ 	.byte	0x04, 0x05
        /*014a*/ 	.short	(.L_5857 - .L_5856)
.L_5856:
        /*014c*/ 	.word	0x00000080
        /*0150*/ 	.word	0x00000001
        /*0154*/ 	.word	0x00000001


	//----- nvinfo : EIATTR_CRS_STACK_SIZE
	.align		4
.L_5857:
        /*0158*/ 	.byte	0x04, 0x1e
        /*015a*/ 	.short	(.L_5859 - .L_5858)
.L_5858:
        /*015c*/ 	.word	0x00000000


	//----- nvinfo : EIATTR_CBANK_PARAM_SIZE
	.align		4
.L_5859:
        /*0160*/ 	.byte	0x03, 0x19
        /*0162*/ 	.short	0x0420


	//----- nvinfo : EIATTR_PARAM_CBANK
	.align		4
        /*0164*/ 	.byte	0x04, 0x0a
        /*0166*/ 	.short	(.L_5861 - .L_5860)
	.align		4
.L_5860:
        /*0168*/ 	.word	index@(.nv.constant0._ZN2at6native13reduce_kernelILi128ELi4ENS0_8ReduceOpIhNS0_14func_wrapper_tIhNS0_55_GLOBAL__N__0955718d_22_SparseCsrTensorMath_cu_868dd54514ReductionAddOpIlEEEEjhLi4ELi4EEEEEvT1_)
        /*016c*/ 	.short	0x0380
        /*016e*/ 	.short	0x0420


	//----- nvinfo : EIATTR_SW_WAR
	.align		4
.L_5861:
        /*0170*/ 	.byte	0x04, 0x36
        /*0172*/ 	.short	(.L_5863 - .L_5862)
.L_5862:
        /*0174*/ 	.word	0x00000008
.L_5863:


//--------------------- .nv.callgraph             --------------------------
	.section	.nv.callgraph,"",@"SHT_CUDA_CALLGRAPH"
	.align	4
	.sectionentsize	8
	.align		4
        /*0000*/ 	.word	0x00000000
	.align		4
        /*0004*/ 	.word	0xffffffff
	.align		4
        /*0008*/ 	.word	index@(_ZN2at6native13reduce_kernelILi512ELi1ENS0_8ReduceOpIN3c108BFloat16ENS0_14func_wrapper_tIS4_NS0_55_GLOBAL__N__0955718d_22_SparseCsrTensorMath_cu_868dd54514ReductionMulOpIS4_EEEEjS4_Li4ELi4EEEEEvT1_)
	.align		4
        /*000c*/ 	.word	index@(__assertfail)
	.align		4
        /*0010*/ 	.word	index@(_ZN2at6native13reduce_kernelILi256ELi2ENS0_8ReduceOpIN3c108BFloat16ENS0_14func_wrapper_tIS4_NS0_55_GLOBAL__N__0955718d_22_SparseCsrTensorMath_cu_868dd54514ReductionMulOpIS4_EEEEjS4_Li4ELi4EEEEEvT1_)
	.align		4
        /*0014*/ 	.word	index@(__assertfail)
	.align		4
        /*0018*/ 	.word	index@(_ZN2at6native13reduce_kernelILi128ELi4ENS0_8ReduceOpIN3c108BFloat16ENS0_14func_wrapper_tIS4_NS0_55_GLOBAL__N__0955718d_22_SparseCsrTensorMath_cu_868dd54514ReductionMulOpIS4_EEEEjS4_Li4ELi4EEEEEvT1_)
	.align		4
        /*001c*/ 	.word	index@(__assertfail)
	.align		4
        /*0020*/ 	.word	index@(_ZN2at6native13reduce_kernelILi512ELi1ENS0_8ReduceOpIN3c104HalfENS0_14func_wrapper_tIS4_NS0_55_GLOBAL__N__0955718d_22_SparseCsrTensorMath_cu_868dd54514ReductionMulOpIS4_EEEEjS4_Li4ELi4EEEEEvT1_)
	.align		4
        /*0024*/ 	.word	index@(__assertfail)
	.align		4
        /*0028*/ 	.word	index@(_ZN2at6native13reduce_kernelILi256ELi2ENS0_8ReduceOpIN3c104HalfENS0_14func_wrapper_tIS4_NS0_55_GLOBAL__N__0955718d_22_SparseCsrTensorMath_cu_868dd54514ReductionMulOpIS4_EEEEjS4_Li4ELi4EEEEEvT1_)
	.align		4
        /*002c*/ 	.word	index@(__assertfail)
	.align		4
        /*0030*/ 	.word	index@(_ZN2at6native13reduce_kernelILi128ELi4ENS0_8ReduceOpIN3c104HalfENS0_14func_wrapper_tIS4_NS0_55_GLOBAL__N__0955718d_22_SparseCsrTensorMath_cu_868dd54514ReductionMulOpIS4_EEEEjS4_Li4ELi4EEEEEvT1_)
	.align		4
        /*0034*/ 	.word	index@(__assertfail)
	.align		4
        /*0038*/ 	.word	index@(_ZN2at6native13reduce_kernelILi512ELi1ENS0_8ReduceOpIN3c107complexIfEENS0_14func_wrapper_tIS5_NS0_55_GLOBAL__N__0955718d_22_SparseCsrTensorMath_cu_868dd54514ReductionMulOpIS5_EEEEjS5_Li4ELi4EEEEEvT1_)
	.align		4
        /*003c*/ 	.word	index@(__assertfail)
	.align		4
        /*0040*/ 	.word	index@(_ZN2at6native13reduce_kernelILi256ELi2ENS0_8ReduceOpIN3c107complexIfEENS0_14func_wrapper_tIS5_NS0_55_GLOBAL__N__0955718d_22_SparseCsrTensorMath_cu_868dd54514ReductionMulOpIS5_EEEEjS5_Li4ELi4EEEEEvT1_)
	.align		4
        /*0044*/ 	.word	index@(__assertfail)
	.align		4
        /*0048*/ 	.word	index@(_ZN2at6native13reduce_kernelILi128ELi4ENS0_8ReduceOpIN3c107complexIfEENS0_14func_wrapper_tIS5_NS0_55_GLOBAL__N__0955718d_22_SparseCsrTensorMath_cu_868dd54514ReductionMulOpIS5_EEEEjS5_Li4ELi4EEEEEvT1_)
	.align		4
        /*004c*/ 	.word	index@(__assertfail)
	.align		4
        /*0050*/ 	.word	index@(_ZN2at6native13reduce_kernelILi256ELi1ENS0_8ReduceOpIN3c107complexIdEENS0_14func_wrapper_tIS5_NS0_55_GLOBAL__N__0955718d_22_SparseCsrTensorMath_cu_868dd54514ReductionMulOpIS5_EEEEjS5_Li4ELi4EEEEEvT1_)
	.align		4
        /*0054*/ 	.word	index@(__assertfail)
	.align		4
        /*0058*/ 	.word	index@(_ZN2at6native13reduce_kernelILi128ELi2ENS0_8ReduceOpIN3c107complexIdEENS0_14func_wrapper_tIS5_NS0_55_GLOBAL__N__0955718d_22_SparseCsrTensorMath_cu_868dd54514ReductionMulOpIS5_EEEEjS5_Li4ELi4EEEEEvT1_)
	.align		4
        /*005c*/ 	.word	index@(__assertfail)
	.align		4
        /*0060*/ 	.word	index@(_ZN2at6native13reduce_kernelILi64ELi4ENS0_8ReduceOpIN3c107complexIdEENS0_14func_wrapper_tIS5_NS0_55_GLOBAL__N__0955718d_22_SparseCsrTensorMath_cu_868dd54514ReductionMulOpIS5_EEEEjS5_Li4ELi4EEEEEvT1_)
	.align		4
        /*0064*/ 	.word	index@(__assertfail)
	.align		4
        /*0068*/ 	.word	index@(_ZN2at6native13reduce_kernelILi512ELi1ENS0_8ReduceOpIfNS0_14func_wrapper_tIfNS0_55_GLOBAL__N__0955718d_22_SparseCsrTensorMath_cu_868dd54514ReductionMulOpIfEEEEjfLi4ELi4EEEEEvT1_)
	.align		4
        /*006c*/ 	.word	index@(__assertfail)
	.align		4
        /*0070*/ 	.word	index@(_ZN2at6native13reduce_kernelILi256ELi2ENS0_8ReduceOpIfNS0_14func_wrapper_tIfNS0_55_GLOBAL__N__0955718d_22_SparseCsrTensorMath_cu_868dd54514ReductionMulOpIfEEEEjfLi4ELi4EEEEEvT1_)
	.align		4
        /*0074*/ 	.word	index@(__assertfail)
	.align		4
        /*0078*/ 	.word	index@(_ZN2at6native13reduce_kernelILi128ELi4ENS0_8ReduceOpIfNS0_14func_wrapper_tIfNS0_55_GLOBAL__N__0955718d_22_SparseCsrTensorMath_cu_868dd54514ReductionMulOpIfEEEEjfLi4ELi4EEEEEvT1_)
	.align		4
        /*007c*/ 	.word	index@(__assertfail)
	.align		4
        /*0080*/ 	.word	index@(_ZN2at6native13reduce_kernelILi512ELi1ENS0_8ReduceOpIdNS0_14func_wrapper_tIdNS0_55_GLOBAL__N__0955718d_22_SparseCsrTensorMath_cu_868dd54514ReductionMulOpIdEEEEjdLi4ELi4EEEEEvT1_)
	.align		4
        /*0084*/ 	.word	index@(__assertfail)
	.align		4
        /*0088*/ 	.word	index@(_ZN2at6native13reduce_kernelILi256ELi2ENS0_8ReduceOpIdNS0_14func_wrapper_tIdNS0_55_GLOBAL__N__0955718d_22_SparseCsrTensorMath_cu_868dd54514ReductionMulOpIdEEEEjdLi4ELi4EEEEEvT1_)
	.align		4
        /*008c*/ 	.word	index@(__assertfail)
	.align		4
        /*0090*/ 	.word	index@(_ZN2at6native13reduce_kernelILi128ELi4ENS0_8ReduceOpIdNS0_14func_wrapper_tIdNS0_55_GLOBAL__N__0955718d_22_SparseCsrTensorMath_cu_868dd54514ReductionMulOpIdEEEEjdLi4ELi4EEEEEvT1_)
	.align		4
        /*0094*/ 	.word	index@(__assertfail)
	.align		4
        /*0098*/ 	.word	index@(_ZN2at6native13reduce_kernelILi512ELi1ENS0_8ReduceOpIsNS0_14func_wrapper_tIsNS0_55_GLOBAL__N__0955718d_22_SparseCsrTensorMath_cu_868dd54514ReductionMulOpIsEEEEjsLi4ELi4EEEEEvT1_)
	.align		4
        /*009c*/ 	.word	index@(__assertfail)
	.align		4
        /*00a0*/ 	.word	index@(_ZN2at6native13reduce_kernelILi256ELi2ENS0_8ReduceOpIsNS0_14func_wrapper_tIsNS0_55_GLOBAL__N__0955718d_22_SparseCsrTensorMath_cu_868dd54514ReductionMulOpIsEEEEjsLi4ELi4EEEEEvT1_)
	.align		4
        /*00a4*/ 	.word	index@(__assertfail)
	.align		4
        /*00a8*/ 	.word	index@(_ZN2at6native13reduce_kernelILi128ELi4ENS0_8ReduceOpIsNS0_14func_wrapper_tIsNS0_55_GLOBAL__N__0955718d_22_SparseCsrTensorMath_cu_868dd54514ReductionMulOpIsEEEEjsLi4ELi4EEEEEvT1_)
	.align		4
        /*00ac*/ 	.word	index@(__assertfail)
	.align		4
        /*00b0*/ 	.word	index@(_ZN2at6native13reduce_kernelILi512ELi1ENS0_8ReduceOpIlNS0_14func_wrapper_tIlNS0_55_GLOBAL__N__0955718d_22_SparseCsrTensorMath_cu_868dd54514ReductionMulOpIlEEEEjlLi4ELi4EEEEEvT1_)
	.align		4
        /*00b4*/ 	.word	index@(__assertfail)
	.align		4
        /*00b8*/ 	.word	index@(_ZN2at6native13reduce_kernelILi256ELi2ENS0_8ReduceOpIlNS0_14func_wrapper_tIlNS0_55_GLOBAL__N__0955718d_22_SparseCsrTensorMath_cu_868dd54514ReductionMulOpIlEEEEjlLi4ELi4EEEEEvT1_)
	.align		4
        /*00bc*/ 	.word	index@(__assertfail)
	.align		4
        /*00c0*/ 	.word	index@(_ZN2at6native13reduce_kernelILi128ELi4ENS0_8ReduceOpIlNS0_14func_wrapper_tIlNS0_55_GLOBAL__N__0955718d_22_SparseCsrTensorMath_cu_868dd54514ReductionMulOpIlEEEEjlLi4ELi4EEEEEvT1_)
	.align		4
        /*00c4*/ 	.word	index@(__assertfail)
	.align		4
        /*00c8*/ 	.word	index@(_ZN2at6native13reduce_kernelILi512ELi1ENS0_8ReduceOpIiNS0_14func_wrapper_tIiNS0_55_GLOBAL__N__0955718d_22_SparseCsrTensorMath_cu_868dd54514ReductionMulOpIiEEEEjiLi4ELi4EEEEEvT1_)
	.align		4
        /*00cc*/ 	.word	index@(__assertfail)
	.align		4
        /*00d0*/ 	.word	index@(_ZN2at6native13reduce_kernelILi256ELi2ENS0_8ReduceOpIiNS0_14func_wrapper_tIiNS0_55_GLOBAL__N__0955718d_22_SparseCsrTensorMath_cu_868dd54514ReductionMulOpIiEEEEjiLi4ELi4EEEEEvT1_)
	.align		4
        /*00d4*/ 	.word	index@(__assertfail)
	.align		4
        /*00d8*/ 	.word	index@(_ZN2at6native13reduce_kernelILi128ELi4ENS0_8ReduceOpIiNS0_14func_wrapper_tIiNS0_55_GLOBAL__N__0955718d_22_SparseCsrTensorMath_cu_868dd54514ReductionMulOpIiEEEEjiLi4ELi4EEEEEvT1_)
	.align		4
        /*00dc*/ 	.word	index@(__assertfail)
	.align		4
        /*00e0*/ 	.word	index@(_ZN2at6native13reduce_kernelILi512ELi1ENS0_8ReduceOpIaNS0_14func_wrapper_tIaNS0_55_GLOBAL__N__0955718d_22_SparseCsrTensorMath_cu_868dd54514ReductionMulOpIaEEEEjaLi4ELi4EEEEEvT1_)
	.align		4
        /*00e4*/ 	.word	index@(__assertfail)
	.align		4
        /*00e8*/ 	.word	index@(_ZN2at6native13reduce_kernelILi256ELi2ENS0_8ReduceOpIaNS0_14func_wrapper_tIaNS0_55_GLOBAL__N__0955718d_22_SparseCsrTensorMath_cu_868dd54514ReductionMulOpIaEEEEjaLi4ELi4EEEEEvT1_)
	.align		4
        /*00ec*/ 	.word	index@(__assertfail)
	.align		4
        /*00f0*/ 	.word	index@(_ZN2at6native13reduce_kernelILi128ELi4ENS0_8ReduceOpIaNS0_14func_wrapper_tIaNS0_55_GLOBAL__N__0955718d_22_SparseCsrTensorMath_cu_868dd54514ReductionMulOpIaEEEEjaLi4ELi4EEEEEvT1_)
	.align		4
        /*00f4*/ 	.word	index@(__assertfail)
	.align		4
        /*00f8*/ 	.word	index@(_ZN2at6native13reduce_kernelILi512ELi1ENS0_8ReduceOpIhNS0_14func_wrapper_tIhNS0_55_GLOBAL__N__0955718d_22_SparseCsrTensorMath_cu_868dd54514ReductionMulOpIhEEEEjhLi4ELi4EEEEEvT1_)
	.align		4
        /*00fc*/ 	.word	index@(__assertfail)
	.align		4
        /*0100*/ 	.word	index@(_ZN2at6native13reduce_kernelILi256ELi2ENS0_8ReduceOpIhNS0_14func_wrapper_tIhNS0_55_GLOBAL__N__0955718d_22_SparseCsrTensorMath_cu_868dd54514ReductionMulOpIhEEEEjhLi4ELi4EEEEEvT1_)
	.align		4
        /*0104*/ 	.word	index@(__assertfail)
	.align		4
        /*0108*/ 	.word	index@(_ZN2at6native13reduce_kernelILi128ELi4ENS0_8ReduceOpIhNS0_14func_wrapper_tIhNS0_55_GLOBAL__N__0955718d_22_SparseCsrTensorMath_cu_868dd54514ReductionMulOpIhEEEEjhLi4ELi4EEEEEvT1_)
	.align		4
        /*010c*/ 	.word	index@(__assertfail)
	.align		4
        /*0110*/ 	.word	index@(_ZN2at6native13reduce_kernelILi512ELi1ENS0_8ReduceOpIN3c108BFloat16ENS0_14func_wrapper_tIS4_NS0_55_GLOBAL__N__0955718d_22_SparseCsrTensorMath_cu_868dd54514ReductionAddOpIfEEEEjS4_Li4ELi4EEEEEvT1_)
	.align		4
        /*0114*/ 	.word	index@(__assertfail)
	.align		4
        /*0118*/ 	.word	index@(_ZN2at6native13reduce_kernelILi256ELi2ENS0_8ReduceOpIN3c108BFloat16ENS0_14func_wrapper_tIS4_NS0_55_GLOBAL__N__0955718d_22_SparseCsrTensorMath_cu_868dd54514ReductionAddOpIfEEEEjS4_Li4ELi4EEEEEvT1_)
	.align		4
        /*011c*/ 	.word	index@(__assertfail)
	.align		4
        /*0120*/ 	.word	index@(_ZN2at6native13reduce_kernelILi128ELi4ENS0_8ReduceOpIN3c108BFloat16ENS0_14func_wrapper_tIS4_NS0_55_GLOBAL__N__0955718d_22_SparseCsrTensorMath_cu_868dd54514ReductionAddOpIfEEEEjS4_Li4ELi4EEEEEvT1_)
	.align		4
        /*0124*/ 	.word	index@(__assertfail)
	.align		4
        /*0128*/ 	.word	index@(_ZN2at6native13reduce_kernelILi512ELi1ENS0_8ReduceOpIN3c104HalfENS0_14func_wrapper_tIS4_NS0_55_GLOBAL__N__0955718d_22_SparseCsrTensorMath_cu_868dd54514ReductionAddOpIfEEEEjS4_Li4ELi4EEEEEvT1_)
	.align		4
        /*012c*/ 	.word	index@(__assertfail)
	.align		4
        /*0130*/ 	.word	index@(_ZN2at6native13reduce_kernelILi256ELi2ENS0_8ReduceOpIN3c104HalfENS0_14func_wrapper_tIS4_NS0_55_GLOBAL__N__0955718d_22_SparseCsrTensorMath_cu_868dd54514ReductionAddOpIfEEEEjS4_Li4ELi4EEEEEvT1_)
	.align		4
        /*0134*/ 	.word	index@(__assertfail)
	.align		4
        /*0138*/ 	.word	index@(_ZN2at6native13reduce_kernelILi128ELi4ENS0_8ReduceOpIN3c104HalfENS0_14func_wrapper_tIS4_NS0_55_GLOBAL__N__0955718d_22_SparseCsrTensorMath_cu_868dd54514ReductionAddOpIfEEEEjS4_Li4ELi4EEEEEvT1_)
	.align		4
        /*013c*/ 	.word	index@(__assertfail)
	.align		4
        /*0140*/ 	.word	index@(_ZN2at6native13reduce_kernelILi512ELi1ENS0_8ReduceOpIN3c107complexIfEENS0_14func_wrapper_tIS5_NS0_55_GLOBAL__N__0955718d_22_SparseCsrTensorMath_cu_868dd54514ReductionAddOpIS5_EEEEjS5_Li4ELi4EEEEEvT1_)
	.align		4
        /*0144*/ 	.word	index@(__assertfail)
	.align		4
        /*0148*/ 	.word	index@(_ZN2at6native13reduce_kernelILi256ELi2ENS0_8ReduceOpIN3c107complexIfEENS0_14func_wrapper_tIS5_NS0_55_GLOBAL__N__0955718d_22_SparseCsrTensorMath_cu_868dd54514ReductionAddOpIS5_EEEEjS5_Li4ELi4EEEEEvT1_)
	.align		4
        /*014c*/ 	.word	index@(__assertfail)
	.align		4
        /*0150*/ 	.word	index@(_ZN2at6native13reduce_kernelILi128ELi4ENS0_8ReduceOpIN3c107complexIfEENS0_14func_wrapper_tIS5_NS0_55_GLOBAL__N__0955718d_22_SparseCsrTensorMath_cu_868dd54514ReductionAddOpIS5_EEEEjS5_Li4ELi4EEEEEvT1_)
	.align		4
        /*0154*/ 	.word	index@(__assertfail)
	.align		4
        /*0158*/ 	.word	index@(_ZN2at6native13reduce_kernelILi256ELi1ENS0_8ReduceOpIN3c107complexIdEENS0_14func_wrapper_tIS5_NS0_55_GLOBAL__N__0955718d_22_SparseCsrTensorMath_cu_868dd54514ReductionAddOpIS5_EEEEjS5_Li4ELi4EEEEEvT1_)
	.align		4
        /*015c*/ 	.word	index@(__assertfail)
	.align		4
        /*0160*/ 	.word	index@(_ZN2at6native13reduce_kernelILi128ELi2ENS0_8ReduceOpIN3c107complexIdEENS0_14func_wrapper_tIS5_NS0_55_GLOBAL__N__0955718d_22_SparseCsrTensorMath_cu_868dd54514ReductionAddOpIS5_EEEEjS5_Li4ELi4EEEEEvT1_)
	.align		4
        /*0164*/ 	.word	index@(__assertfail)
	.align		4
        /*0168*/ 	.word	index@(_ZN2at6native13reduce_kernelILi64ELi4ENS0_8ReduceOpIN3c107complexIdEENS0_14func_wrapper_tIS5_NS0_55_GLOBAL__N__0955718d_22_SparseCsrTensorMath_cu_868dd54514ReductionAddOpIS5_EEEEjS5_Li4ELi4EEEEEvT1_)
	.align		4
        /*016c*/ 	.word	index@(__assertfail)
	.align		4
        /*0170*/ 	.word	index@(_ZN2at6native13reduce_kernelILi512ELi1ENS0_8ReduceOpIfNS0_14func_wrapper_tIfNS0_55_GLOBAL__N__0955718d_22_SparseCsrTensorMath_cu_868dd54514ReductionAddOpIfEEEEjfLi4ELi4EEEEEvT1_)
	.align		4
        /*0174*/ 	.word	index@(__assertfail)
	.align		4
        /*0178*/ 	.word	index@(_ZN2at6native13reduce_kernelILi256ELi2ENS0_8ReduceOpIfNS0_14func_wrapper_tIfNS0_55_GLOBAL__N__0955718d_22_SparseCsrTensorMath_cu_868dd54514ReductionAddOpIfEEEEjfLi4ELi4EEEEEvT1_)
	.align		4
        /*017c*/ 	.word	index@(__assertfail)
	.align		4
        /*0180*/ 	.word	index@(_ZN2at6native13reduce_kernelILi128ELi4ENS0_8ReduceOpIfNS0_14func_wrapper_tIfNS0_55_GLOBAL__N__0955718d_22_SparseCsrTensorMath_cu_868dd54514ReductionAddOpIfEEEEjfLi4ELi4EEEEEvT1_)
	.align		4
        /*0184*/ 	.word	index@(__assertfail)
	.align		4
        /*0188*/ 	.word	index@(_ZN2at6native13reduce_kernelILi512ELi1ENS0_8ReduceOpIdNS0_14func_wrapper_tIdNS0_55_GLOBAL__N__0955718d_22_SparseCsrTensorMath_cu_868dd54514ReductionAddOpIdEEEEjdLi4ELi4EEEEEvT1_)
	.align		4
        /*018c*/ 	.word	index@(__assertfail)
	.align		4
        /*0190*/ 	.word	index@(_ZN2at6native13reduce_kernelILi256ELi2ENS0_8ReduceOpIdNS0_14func_wrapper_tIdNS0_55_GLOBAL__N__0955718d_22_SparseCsrTensorMath_cu_868dd54514ReductionAddOpIdEEEEjdLi4ELi4EEEEEvT1_)
	.align		4
        /*0194*/ 	.word	index@(__assertfail)
	.align		4
        /*0198*/ 	.word	index@(_ZN2at6native13reduce_kernelILi128ELi4ENS0_8ReduceOpIdNS0_14func_wrapper_tIdNS0_55_GLOBAL__N__0955718d_22_SparseCsrTensorMath_cu_868dd54514ReductionAddOpIdEEEEjdLi4ELi4EEEEEvT1_)
	.align		4
        /*019c*/ 	.word	index@(__assertfail)
	.align		4
        /*01a0*/ 	.word	index@(_ZN2at6native13reduce_kernelILi512ELi1ENS0_8ReduceOpIsNS0_14func_wrapper_tIsNS0_55_GLOBAL__N__0955718d_22_SparseCsrTensorMath_cu_868dd54514ReductionAddOpIlEEEEjsLi4ELi4EEEEEvT1_)
	.align		4
        /*01a4*/ 	.word	index@(__assertfail)
	.align		4
        /*01a8*/ 	.word	index@(_ZN2at6native13reduce_kernelILi256ELi2ENS0_8ReduceOpIsNS0_14func_wrapper_tIsNS0_55_GLOBAL__N__0955718d_22_SparseCsrTensorMath_cu_868dd54514ReductionAddOpIlEEEEjsLi4ELi4EEEEEvT1_)
	.align		4
        /*01ac*/ 	.word	index@(__assertfail)
	.align		4
        /*01b0*/ 	.word	index@(_ZN2at6native13reduce_kernelILi128ELi4ENS0_8ReduceOpIsNS0_14func_wrapper_tIsNS0_55_GLOBAL__N__0955718d_22_SparseCsrTensorMath_cu_868dd54514ReductionAddOpIlEEEEjsLi4ELi4EEEEEvT1_)
	.align		4
        /*01b4*/ 	.word	index@(__assertfail)
	.align		4
        /*01b8*/ 	.word	index@(_ZN2at6native13reduce_kernelILi512ELi1ENS0_8ReduceOpIlNS0_14func_wrapper_tIlNS0_55_GLOBAL__N__0955718d_22_SparseCsrTensorMath_cu_868dd54514ReductionAddOpIlEEEEjlLi4ELi4EEEEEvT1_)
	.align		4
        /*01bc*/ 	.word	index@(__assertfail)
	.align		4
        /*01c0*/ 	.word	index@(_ZN2at6native13reduce_kernelILi256ELi2ENS0_8ReduceOpIlNS0_14func_wrapper_tIlNS0_55_GLOBAL__N__0955718d_22_SparseCsrTensorMath_cu_868dd54514ReductionAddOpIlEEEEjlLi4ELi4EEEEEvT1_)
	.align		4
        /*01c4*/ 	.word	index@(__assertfail)
	.align		4
        /*01c8*/ 	.word	index@(_ZN2at6native13reduce_kernelILi128ELi4ENS0_8ReduceOpIlNS0_14func_wrapper_tIlNS0_55_GLOBAL__N__0955718d_22_SparseCsrTensorMath_cu_868dd54514ReductionAddOpIlEEEEjlLi4ELi4EEEEEvT1_)
	.align		4
        /*01cc*/ 	.word	index@(__assertfail)
	.align		4
        /*01d0*/ 	.word	index@(_ZN2at6native13reduce_kernelILi512ELi1ENS0_8ReduceOpIiNS0_14func_wrapper_tIiNS0_55_GLOBAL__N__0955718d_22_SparseCsrTensorMath_cu_868dd54514ReductionAddOpIlEEEEjiLi4ELi4EEEEEvT1_)
	.align		4
        /*01d4*/ 	.word	index@(__assertfail)
	.align		4
        /*01d8*/ 	.word	index@(_ZN2at6native13reduce_kernelILi256ELi2ENS0_8ReduceOpIiNS0_14func_wrapper_tIiNS0_55_GLOBAL__N__0955718d_22_SparseCsrTensorMath_cu_868dd54514ReductionAddOpIlEEEEjiLi4ELi4EEEEEvT1_)
	.align		4
        /*01dc*/ 	.word	index@(__assertfail)
	.align		4
        /*01e0*/ 	.word	index@(_ZN2at6native13reduce_kernelILi128ELi4ENS0_8ReduceOpIiNS0_14func_wrapper_tIiNS0_55_GLOBAL__N__0955718d_22_SparseCsrTensorMath_cu_868dd54514ReductionAddOpIlEEEEjiLi4ELi4EEEEEvT1_)
	.align		4
        /*01e4*/ 	.word	index@(__assertfail)
	.align		4
        /*01e8*/ 	.word	index@(_ZN2at6native13reduce_kernelILi512ELi1ENS0_8ReduceOpIaNS0_14func_wrapper_tIaNS0_55_GLOBAL__N__0955718d_22_SparseCsrTensorMath_cu_868dd54514ReductionAddOpIlEEEEjaLi4ELi4EEEEEvT1_)
	.align		4
        /*01ec*/ 	.word	index@(__assertfail)
	.align		4
        /*01f0*/ 	.word	index@(_ZN2at6native13reduce_kernelILi256ELi2ENS0_8ReduceOpIaNS0_14func_wrapper_tIaNS0_55_GLOBAL__N__0955718d_22_SparseCsrTensorMath_cu_868dd54514ReductionAddOpIlEEEEjaLi4ELi4EEEEEvT1_)
	.align		4
        /*01f4*/ 	.word	index@(__assertfail)
	.align		4
        /*01f8*/ 	.word	index@(_ZN2at6native13reduce_kernelILi128ELi4ENS0_8ReduceOpIaNS0_14func_wrapper_tIaNS0_55_GLOBAL__N__0955718d_22_SparseCsrTensorMath_cu_868dd54514ReductionAddOpIlEEEEjaLi4ELi4EEEEEvT1_)
	.align		4
        /*01fc*/ 	.word	index@(__assertfail)
	.align		4
        /*0200*/ 	.word	index@(_ZN2at6native13reduce_kernelILi512ELi1ENS0_8ReduceOpIhNS0_14func_wrapper_tIhNS0_55_GLOBAL__N__0955718d_22_SparseCsrTensorMath_cu_868dd54514ReductionAddOpIlEEEEjhLi4ELi4EEEEEvT1_)
	.align		4
        /*0204*/ 	.word	index@(__assertfail)
	.align		4
        /*0208*/ 	.word	index@(_ZN2at6native13reduce_kernelILi256ELi2ENS0_8ReduceOpIhNS0_14func_wrapper_tIhNS0_55_GLOBAL__N__0955718d_22_SparseCsrTensorMath_cu_868dd54514ReductionAddOpIlEEEEjhLi4ELi4EEEEEvT1_)
	.align		4
        /*020c*/ 	.word	index@(__assertfail)
	.align		4
        /*0210*/ 	.word	index@(_ZN2at6native13reduce_kernelILi128ELi4ENS0_8ReduceOpIhNS0_14func_wrapper_tIhNS0_55_GLOBAL__N__0955718d_22_SparseCsrTensorMath_cu_868dd54514ReductionAddOpIlEEEEjhLi4ELi4EEEEEvT1_)
	.align		4
        /*0214*/ 	.word	index@(__assertfail)
	.align		4
        /*0218*/ 	.word	0x00000000
	.align		4
        /*021c*/ 	.word	0xfffffffe
	.align		4
        /*0220*/ 	.word	0x00000000
	.align		4
        /*0224*/ 	.word	0xfffffffd
	.align		4
        /*0228*/ 	.word	0x00000000
	.align		4
        /*022c*/ 	.word	0xfffffffc


//--------------------- .nv.constant4             --------------------------
	.section	.nv.constant4,"a",@progbits
	.align	8
	.align		8
.nv.constant4:
        /*0000*/ 	.dword	__unnamed_1
	.align		8
        /*0008*/ 	.dword	__unnamed_2
	.align		8
        /*0010*/ 	.dword	__unnamed_3
	.align		8
        /*0018*/ 	.dword	__unnamed_4
	.align		8
        /*0020*/ 	.dword	__unnamed_5
	.align		8
        /*0028*/ 	.dword	__unnamed_6
	.align		8
        /*0030*/ 	.dword	__unnamed_7
	.align		8
        /*0038*/ 	.dword	__unnamed_8
	.align		8
        /*0040*/ 	.dword	__unnamed_9
	.align		8
        /*0048*/ 	.dword	__unnamed_10
	.align		8
        /*0050*/ 	.dword	__unnamed_11
	.align		8
        /*0058*/ 	.dword	__unnamed_12
	.align		8
        /*0060*/ 	.dword	__unnamed_13
	.align		8
        /*0068*/ 	.dword	__unnamed_14
	.align		8
        /*0070*/ 	.dword	__unnamed_15
	.align		8
        /*0078*/ 	.dword	__unnamed_16
	.align		8
        /*0080*/ 	.dword	__unnamed_17
	.align		8
        /*0088*/ 	.dword	__unnamed_18
	.align		8
        /*0090*/ 	.dword	__unnamed_19
	.align		8
        /*0098*/ 	.dword	__unnamed_20
	.align		8
        /*00a0*/ 	.dword	__unnamed_21
	.align		8
        /*00a8*/ 	.dword	__unnamed_22
	.align		8
        /*00b0*/ 	.dword	__unnamed_23
	.align		8
        /*00b8*/ 	.dword	__unnamed_24
	.align		8
        /*00c0*/ 	.dword	__unnamed_25
	.align		8
        /*00c8*/ 	.dword	__unnamed_26
	.align		8
        /*00d0*/ 	.dword	__unnamed_27
	.align		8
        /*00d8*/ 	.dword	__unnamed_28
	.align		8
        /*00e0*/ 	.dword	__unnamed_29
	.align		8
        /*00e8*/ 	.dword	__unnamed_30
	.align		8
        /*00f0*/ 	.dword	__unnamed_31
	.align		8
        /*00f8*/ 	.dword	__unnamed_32
	.align		8
        /*0100*/ 	.dword	__unnamed_33
	.align		8
        /*0108*/ 	.dword	__unnamed_34
	.align		8
        /*0110*/ 	.dword	__unnamed_35
	.align		8
        /*0118*/ 	.dword	__unnamed_36
	.align		8
        /*0120*/ 	.dword	__unnamed_37
	.align		8
        /*0128*/ 	.dword	__unnamed_38
	.align		8
        /*0130*/ 	.dword	__unnamed_39
	.align		8
        /*0138*/ 	.dword	__unnamed_40
	.align		8
        /*0140*/ 	.dword	__unnamed_41
	.align		8
        /*0148*/ 	.dword	__unnamed_42
	.align		8
        /*0150*/ 	.dword	__unnamed_43
	.align		8
        /*0158*/ 	.dword	__unnamed_44
	.align		8
        /*0160*/ 	.dword	__unnamed_45
	.align		8
        /*0168*/ 	.dword	__unnamed_46
	.align		8
        /*0170*/ 	.dword	__unnamed_47
	.align		8
        /*0178*/ 	.dword	__unnamed_48
	.align		8
        /*0180*/ 	.dword	__unnamed_49
	.align		8
        /*0188*/ 	.dword	__unnamed_50
	.align		8
        /*0190*/ 	.dword	__unnamed_51
	.align		8
        /*0198*/ 	.dword	__unnamed_52
	.align		8
        /*01a0*/ 	.dword	__unnamed_53
	.align		8
        /*01a8*/ 	.dword	__unnamed_54
	.align		8
        /*01b0*/ 	.dword	__unnamed_55
	.align		8
        /*01b8*/ 	.dword	__unnamed_56
	.align		8
        /*01c0*/ 	.dword	__unnamed_57
	.align		8
        /*01c8*/ 	.dword	__unnamed_58
	.align		8
        /*01d0*/ 	.dword	__unnamed_59
	.align		8
        /*01d8*/ 	.dword	__unnamed_60
	.align		8
        /*01e0*/ 	.dword	__unnamed_61
	.align		8
        /*01e8*/ 	.dword	__unnamed_62
	.align		8
        /*01f0*/ 	.dword	__unnamed_63
	.align		8
        /*01f8*/ 	.dword	__unnamed_64
	.align		8
        /*0200*/ 	.dword	__unnamed_65
	.align		8
        /*0208*/ 	.dword	__unnamed_66
	.align		8
        /*0210*/ 	.dword	__unnamed_67
	.align		8
        /*0218*/ 	.dword	__unnamed_68
	.align		8
        /*0220*/ 	.dword	__unnamed_69
	.align		8
        /*0228*/ 	.dword	__unnamed_70
	.align		8
        /*0230*/ 	.dword	__unnamed_71
	.align		8
        /*0238*/ 	.dword	__unnamed_72
	.align		8
        /*0240*/ 	.dword	__unnamed_73
	.align		8
        /*0248*/ 	.dword	__unnamed_74
	.align		8
        /*0250*/ 	.dword	__unnamed_75
	.align		8
        /*0258*/ 	.dword	__unnamed_76
	.align		8
        /*0260*/ 	.dword	__unnamed_77
	.align		8
        /*0268*/ 	.dword	__unnamed_78
	.align		8
        /*0270*/ 	.dword	__unnamed_79
	.align		8
        /*0278*/ 	.dword	__unnamed_80
	.align		8
        /*0280*/ 	.dword	__unnamed_81
	.align		8
        /*0288*/ 	.dword	__unnamed_82
	.align		8
        /*0290*/ 	.dword	__unnamed_83
	.align		8
        /*0298*/ 	.dword	__unnamed_84
	.align		8
        /*02a0*/ 	.dword	__unnamed_85
	.align		8
        /*02a8*/ 	.dword	__unnamed_86
	.align		8
        /*02b0*/ 	.dword	__unnamed_87
	.align		8
        /*02b8*/ 	.dword	__unnamed_88
	.align		8
        /*02c0*/ 	.dword	__unnamed_89
	.align		8
        /*02c8*/ 	.dword	__unnamed_90
	.align		8
        /*02d0*/ 	.dword	__unnamed_91
	.align		8
        /*02d8*/ 	.dword	__unnamed_92
	.align		8
        /*02e0*/ 	.dword	__unnamed_93
	.align		8
        /*02e8*/ 	.dword	__unnamed_94
	.align		8
        /*02f0*/ 	.dword	__unnamed_95
	.align		8
        /*02f8*/ 	.dword	__unnamed_96
	.align		8
        /*0300*/ 	.dword	__unnamed_97
	.align		8
        /*0308*/ 	.dword	__unnamed_98
	.align		8
        /*0310*/ 	.dword	__unnamed_99
	.align		8
        /*0318*/ 	.dword	__unnamed_100
	.align		8
        /*0320*/ 	.dword	__unnamed_101
	.align		8
        /*0328*/ 	.dword	__unnamed_102
	.align		8
        /*0330*/ 	.dword	__unnamed_103
	.align		8
        /*0338*/ 	.dword	__unnamed_104
	.align		8
        /*0340*/ 	.dword	__unnamed_105
	.align		8
        /*0348*/ 	.dword	__unnamed_106
	.align		8
        /*0350*/ 	.dword	__unnamed_107
	.align		8
        /*0358*/ 	.dword	__unnamed_108
	.align		8
        /*0360*/ 	.dword	__unnamed_109
	.align		8
        /*0368*/ 	.dword	__unnamed_110
	.align		8
        /*0370*/ 	.dword	__unnamed_111
	.align		8
        /*0378*/ 	.dword	__unnamed_112
	.align		8
        /*0380*/ 	.dword	__unnamed_113
	.align		8
        /*0388*/ 	.dword	__unnamed_114
	.align		8
        /*0390*/ 	.dword	__unnamed_115
	.align		8
        /*0398*/ 	.dword	__unnamed_116
	.align		8
        /*03a0*/ 	.dword	__unnamed_117
	.align		8
        /*03a8*/ 	.dword	__unnamed_118
	.align		8
        /*03b0*/ 	.dword	__unnamed_119
	.align		8
        /*03b8*/ 	.dword	__unnamed_120
	.align		8
        /*03c0*/ 	.dword	__unnamed_121
	.align		8
        /*03c8*/ 	.dword	__unnamed_122
	.align		8
        /*03d0*/ 	.dword	__unnamed_123
	.align		8
        /*03d8*/ 	.dword	__unnamed_124
	.align		8
        /*03e0*/ 	.dword	__unnamed_125
	.align		8
        /*03e8*/ 	.dword	__unnamed_126
	.align		8
        /*03f0*/ 	.dword	__unnamed_127
	.align		8
        /*03f8*/ 	.dword	__unnamed_128
	.align		8
        /*0400*/ 	.dword	__unnamed_129
	.align		8
        /*0408*/ 	.dword	__unnamed_130
	.align		8
        /*0410*/ 	.dword	__unnamed_131
	.align		8
        /*0418*/ 	.dword	__unnamed_132
	.align		8
        /*0420*/ 	.dword	__unnamed_133
	.align		8
        /*0428*/ 	.dword	__unnamed_134
	.align		8
        /*0430*/ 	.dword	__unnamed_135
	.align		8
        /*0438*/ 	.dword	__unnamed_136
	.align		8
        /*0440*/ 	.dword	__unnamed_137
	.align		8
        /*0448*/ 	.dword	__unnamed_138
	.align		8
        /*0450*/ 	.dword	__unnamed_139
	.align		8
        /*0458*/ 	.dword	__unnamed_140
	.align		8
        /*0460*/ 	.dword	__unnamed_141
	.align		8
        /*0468*/ 	.dword	__unnamed_142
	.align		8
        /*0470*/ 	.dword	__unnamed_143
	.align		8
        /*0478*/ 	.dword	__unnamed_144
	.align		8
        /*0480*/ 	.dword	__unnamed_145
	.align		8
        /*0488*/ 	.dword	__unnamed_146
	.align		8
        /*0490*/ 	.dword	__unnamed_147
	.align		8
        /*0498*/ 	.dword	__unnamed_148
	.align		8
        /*04a0*/ 	.dword	__unnamed_149
	.align		8
        /*04a8*/ 	.dword	__unnamed_150
	.align		8
        /*04b0*/ 	.dword	__unnamed_151
	.align		8
        /*04b8*/ 	.dword	__unnamed_152
	.align		8
        /*04c0*/ 	.dword	__unnamed_153
	.align		8
        /*04c8*/ 	.dword	__unnamed_154
	.align		8
        /*04d0*/ 	.dword	_ZN53_INTERNAL_0955718d_22_SparseCsrTensorMath_cu_868dd5454cuda3std3__45__cpo5beginE
	.align		8
        /*04d8*/ 	.dword	_ZN53_INTERNAL_0955718d_22_SparseCsrTensorMath_cu_868dd5454cuda3std3__45__cpo3endE
	.align		8
        /*04e0*/ 	.dword	_ZN53_INTERNAL_0955718d_22_SparseCsrTensorMath_cu_868dd5454cuda3std3__45__cpo6cbeginE
	.align		8
        /*04e8*/ 	.dword	_ZN53_INTERNAL_0955718d_22_SparseCsrTensorMath_cu_868dd5454cuda3std3__45__cpo4cendE
	.align		8
        /*04f0*/ 	.dword	_ZN53_INTERNAL_0955718d_22_SparseCsrTensorMath_cu_868dd5454cuda3std3__45__cpo6rbeginE
	.align		8
        /*04f8*/ 	.dword	_ZN53_INTERNAL_0955718d_22_SparseCsrTensorMath_cu_868dd5454cuda3std3__45__cpo4rendE
	.align		8
        /*0500*/ 	.dword	_ZN53_INTERNAL_0955718d_22_SparseCsrTensorMath_cu_868dd5454cuda3std3__45__cpo7crbeginE
	.align		8
        /*0508*/ 	.dword	_ZN53_INTERNAL_0955718d_22_SparseCsrTensorMath_cu_868dd5454cuda3std3__45__cpo5crendE
	.align		8
        /*0510*/ 	.dword	_ZN53_INTERNAL_0955718d_22_SparseCsrTensorMath_cu_868dd5454cuda3std3__455_GLOBAL__N__0955718d_22_SparseCsrTensorMath_cu_868dd5456ignoreE
	.align		8
        /*0518*/ 	.dword	_ZN53_INTERNAL_0955718d_22_SparseCsrTensorMath_cu_868dd5454cuda3std3__419piecewise_constructE
	.align		8
        /*0520*/ 	.dword	_ZN53_INTERNAL_0955718d_22_SparseCsrTensorMath_cu_868dd5454cuda3std3__48in_placeE
	.align		8
        /*0528*/ 	.dword	_ZN53_INTERNAL_0955718d_22_SparseCsrTensorMath_cu_868dd5454cuda3std3__420unreachable_sentinelE
	.align		8
        /*0530*/ 	.dword	_ZN53_INTERNAL_0955718d_22_SparseCsrTensorMath_cu_868dd5454cuda3std3__47nulloptE
	.align		8
        /*0538*/ 	.dword	_ZN53_INTERNAL_0955718d_22_SparseCsrTensorMath_cu_868dd5454cuda3std3__48unexpectE
	.align		8
        /*0540*/ 	.dword	_ZN53_INTERNAL_0955718d_22_SparseCsrTensorMath_cu_868dd5454cuda3std6ranges3__45__cpo4swapE
	.align		8
        /*0548*/ 	.dword	_ZN53_INTERNAL_0955718d_22_SparseCsrTensorMath_cu_868dd5454cuda3std6ranges3__45__cpo9iter_moveE
	.align		8
        /*0550*/ 	.dword	_ZN53_INTERNAL_0955718d_22_SparseCsrTensorMath_cu_868dd5454cuda3std6ranges3__45__cpo5beginE
	.align		8
        /*0558*/ 	.dword	_ZN53_INTERNAL_0955718d_22_SparseCsrTensorMath_cu_868dd5454cuda3std6ranges3__45__cpo3endE
	.align		8
        /*0560*/ 	.dword	_ZN53_INTERNAL_0955718d_22_SparseCsrTensorMath_cu_868dd5454cuda3std6ranges3__45__cpo6cbeginE
	.align		8
        /*0568*/ 	.dword	_ZN53_INTERNAL_0955718d_22_SparseCsrTensorMath_cu_868dd5454cuda3std6ranges3__45__cpo4cendE
	.align		8
        /*0570*/ 	.dword	_ZN53_INTERNAL_0955718d_22_SparseCsrTensorMath_cu_868dd5454cuda3std6ranges3__45__cpo7advanceE
	.align		8
        /*0578*/ 	.dword	_ZN53_INTERNAL_0955718d_22_SparseCsrTensorMath_cu_868dd5454cuda3std6ranges3__45__cpo9iter_swapE
	.align		8
        /*0580*/ 	.dword	_ZN53_INTERNAL_0955718d_22_SparseCsrTensorMath_cu_868dd5454cuda3std6ranges3__45__cpo4nextE
	.align		8
        /*0588*/ 	.dword	_ZN53_INTERNAL_0955718d_22_SparseCsrTensorMath_cu_868dd5454cuda3std6ranges3__45__cpo4prevE
	.align		8
        /*0590*/ 	.dword	_ZN53_INTERNAL_0955718d_22_SparseCsrTensorMath_cu_868dd5454cuda3std6ranges3__45__cpo4dataE
	.align		8
        /*0598*/ 	.dword	_ZN53_INTERNAL_0955718d_22_SparseCsrTensorMath_cu_868dd5454cuda3std6ranges3__45__cpo5cdataE
	.align		8
        /*05a0*/ 	.dword	_ZN53_INTERNAL_0955718d_22_SparseCsrTensorMath_cu_868dd5454cuda3std6ranges3__45__cpo4sizeE
	.align		8
        /*05a8*/ 	.dword	_ZN53_INTERNAL_0955718d_22_SparseCsrTensorMath_cu_868dd5454cuda3std6ranges3__45__cpo5ssizeE
	.align		8
        /*05b0*/ 	.dword	_ZN53_INTERNAL_0955718d_22_SparseCsrTensorMath_cu_868dd5454cuda3std6ranges3__45__cpo8distanceE
	.align		8
        /*05b8*/ 	.dword	_ZN53_INTERNAL_0955718d_22_SparseCsrTensorMath_cu_868dd5456thrust24THRUST_300001_SM_1030_NS8cuda_cub3parE
	.align		8
        /*05c0*/ 	.dword	_ZN53_INTERNAL_0955718d_22_SparseCsrTensorMath_cu_868dd5456thrust24THRUST_300001_SM_1030_NS8cuda_cub10par_nosyncE
	.align		8
        /*05c8*/ 	.dword	_ZN53_INTERNAL_0955718d_22_SparseCsrTensorMath_cu_868dd5456thrust24THRUST_300001_SM_1030_NS6system6detail10sequential3seqE
	.align		8
        /*05d0*/ 	.dword	_ZN53_INTERNAL_0955718d_22_SparseCsrTensorMath_cu_868dd5456thrust24THRUST_300001_SM_1030_NS6system3cpp3parE
	.align		8
        /*05d8*/ 	.dword	_ZN53_INTERNAL_0955718d_22_SparseCsrTensorMath_cu_868dd5456thrust24THRUST_300001_SM_1030_NS12placeholders2_1E
	.align		8
        /*05e0*/ 	.dword	_ZN53_INTERNAL_0955718d_22_SparseCsrTensorMath_cu_868dd5456thrust24THRUST_300001_SM_1030_NS12placeholders2_2E
	.align		8
        /*05e8*/ 	.dword	_ZN53_INTERNAL_0955718d_22_SparseCsrTensorMath_cu_868dd5456thrust24THRUST_300001_SM_1030_NS12placeholders2_3E
	.align		8
        /*05f0*/ 	.dword	_ZN53_INTERNAL_0955718d_22_SparseCsrTensorMath_cu_868dd5456thrust24THRUST_300001_SM_1030_NS12placeholders2_4E
	.align		8
        /*05f8*/ 	.dword	_ZN53_INTERNAL_0955718d_22_SparseCsrTensorMath_cu_868dd5456thrust24THRUST_300001_SM_1030_NS12placeholders2_5E
	.align		8
        /*0600*/ 	.dword	_ZN53_INTERNAL_0955718d_22_SparseCsrTensorMath_cu_868dd5456thrust24THRUST_300001_SM_1030_NS12placeholders2_6E
	.align		8
        /*0608*/ 	.dword	_ZN53_INTERNAL_0955718d_22_SparseCsrTensorMath_cu_868dd5456thrust24THRUST_300001_SM_1030_NS12placeholders2_7E
	.align		8
        /*0610*/ 	.dword	_ZN53_INTERNAL_0955718d_22_SparseCsrTensorMath_cu_868dd5456thrust24THRUST_300001_SM_1030_NS12placeholders2_8E
	.align		8
        /*0618*/ 	.dword	_ZN53_INTERNAL_0955718d_22_SparseCsrTensorMath_cu_868dd5456thrust24THRUST_300001_SM_1030_NS12placeholders2_9E
	.align		8
        /*0620*/ 	.dword	_ZN53_INTERNAL_0955718d_22_SparseCsrTensorMath_cu_868dd5456thrust24THRUST_300001_SM_1030_NS12placeholders3_10E
	.align		8
        /*0628*/ 	.dword	_ZN53_INTERNAL_0955718d_22_SparseCsrTensorMath_cu_868dd5456thrust24THRUST_300001_SM_1030_NS3seqE
	.align		8
        /*0630*/ 	.dword	_ZN53_INTERNAL_0955718d_22_SparseCsrTensorMath_cu_868dd5456thrust24THRUST_300001_SM_1030_NS6deviceE
	.align		8
        /*0638*/ 	.dword	$str$19
	.align		8
        /*0640*/ 	.dword	$str$20
	.align		8
        /*0648*/ 	.dword	$str$21
	.align		8
        /*0650*/ 	.dword	$str$22
	.align		8
        /*0658*/ 	.dword	$str$23
	.align		8
        /*0660*/ 	.dword	__assertfail


//--------------------- .text._ZN3cub18CUB_300001_SM_10306detail8for_each13static_kernelINS2_12policy_hub_t12policy_500_tElNS2_12op_wrapper_tIlZZZZZN2at6native36add_out_dense_sparse_compressed_cudaERNS7_6TensorERKS9_SC_RKN3c106ScalarEENKUlvE_clEvENKUlvE11_clEvENKUlvE_clEvENKUlvE0_clEvEUllE_N6thrust24THRUST_300001_SM_1030_NS17counting_iteratorIlNSN_11use_defaultESP_SP_EEEEEEvT0_T1_ --------------------------
	.section	.text._ZN3cub18CUB_300001_SM_10306detail8for_each13static_kernelINS2_12policy_hub_t12policy_500_tElNS2_12op_wrapper_tIlZZZZZN2at6native36add_out_dense_sparse_compressed_cudaERNS7_6TensorERKS9_SC_RKN3c106ScalarEENKUlvE_clEvENKUlvE11_clEvENKUlvE_clEvENKUlvE0_clEvEUllE_N6thrust24THRUST_300001_SM_1030_NS17counting_iteratorIlNSN_11use_defaultESP_SP_EEEEEEvT0_T1_,"ax",@progbits
	.align	128
        .global         _ZN3cub18CUB_300001_SM_10306detail8for_each13static_kernelINS2_12policy_hub_t12policy_500_tElNS2_12op_wrapper_tIlZZZZZN2at6native36add_out_dense_sparse_compressed_cudaERNS7_6TensorERKS9_SC_RKN3c106ScalarEENKUlvE_clEvENKUlvE11_clEvENKUlvE_clEvENKUlvE0_clEvEUllE_N6thrust24THRUST_300001_SM_1030_NS17counting_iteratorIlNSN_11use_defaultESP_SP_EEEEEEvT0_T1_
        .type           _ZN3cub18CUB_300001_SM_10306detail8for_each13static_kernelINS2_12policy_hub_t12policy_500_tElNS2_12op_wrapper_tIlZZZZZN2at6native36add_out_dense_sparse_compressed_cudaERNS7_6TensorERKS9_SC_RKN3c106ScalarEENKUlvE_clEvENKUlvE11_clEvENKUlvE_clEvENKUlvE0_clEvEUllE_N6thrust24THRUST_300001_SM_1030_NS17counting_iteratorIlNSN_11use_defaultESP_SP_EEEEEEvT0_T1_,@function
        .size           _ZN3cub18CUB_300001_SM_10306detail8for_each13static_kernelINS2_12policy_hub_t12policy_500_tElNS2_12op_wrapper_tIlZZZZZN2at6native36add_out_dense_sparse_compressed_cudaERNS7_6TensorERKS9_SC_RKN3c106ScalarEENKUlvE_clEvENKUlvE11_clEvENKUlvE_clEvENKUlvE0_clEvEUllE_N6thrust24THRUST_300001_SM_1030_NS17counting_iteratorIlNSN_11use_defaultESP_SP_EEEEEEvT0_T1_,(.L_x_8928 - _ZN3cub18CUB_300001_SM_10306detail8for_each13static_kernelINS2_12policy_hub_t12policy_500_tElNS2_12op_wrapper_tIlZZZZZN2at6native36add_out_dense_sparse_compressed_cudaERNS7_6TensorERKS9_SC_RKN3c106ScalarEENKUlvE_clEvENKUlvE11_clEvENKUlvE_clEvENKUlvE0_clEvEUllE_N6thrust24THRUST_300001_SM_1030_NS17counting_iteratorIlNSN_11use_defaultESP_SP_EEEEEEvT0_T1_)
        .other          _ZN3cub18CUB_300001_SM_10306detail8for_each13static_kernelINS2_12policy_hub_t12policy_500_tElNS2_12op_wrapper_tIlZZZZZN2at6native36add_out_dense_sparse_compressed_cudaERNS7_6TensorERKS9_SC_RKN3c106ScalarEENKUlvE_clEvENKUlvE11_clEvENKUlvE_clEvENKUlvE0_clEvEUllE_N6thrust24THRUST_300001_SM_1030_NS17counting_iteratorIlNSN_11use_defaultESP_SP_EEEEEEvT0_T1_,@"STO_CUDA_ENTRY STV_DEFAULT"
_ZN3cub18CUB_300001_SM_10306detail8for_each13static_kernelINS2_12policy_hub_t12policy_500_tElNS2_12op_wrapper_tIlZZZZZN2at6native36add_out_dense_sparse_compressed_cudaERNS7_6TensorERKS9_SC_RKN3c106ScalarEENKUlvE_clEvENKUlvE11_clEvENKUlvE_clEvENKUlvE0_clEvEUllE_N6thrust24THRUST_300001_SM_1030_NS17counting_iteratorIlNSN_11use_defaultESP_SP_EEEEEEvT0_T1_:
.text._ZN3cub18CUB_300001_SM_10306detail8for_each13static_kernelINS2_12policy_hub_t12policy_500_tElNS2_12op_wrapper_tIlZZZZZN2at6native36add_out_dense_sparse_compressed_cudaERNS7_6TensorERKS9_SC_RKN3c106ScalarEENKUlvE_clEvENKUlvE11_clEvENKUlvE_clEvENKUlvE0_clEvEUllE_N6thrust24THRUST_300001_SM_1030_NS17counting_iteratorIlNSN_11use_defaultESP_SP_EEEEEEvT0_T1_:
[----:B------:R-:W-:Y:S08]  /*0000*/  LDC R1, c[0x0][0x37c] ;  /* 0x0000df00ff017b82 */ /* 0x000ff00000000800 */
[----:B------:R-:W0:Y:S01]  /*0010*/  S2UR UR4, SR_CTAID.X ;  /* 0x00000000000479c3 */ /* 0x000e220000002500 */
[----:B------:R-:W1:Y:S01]  /*0020*/  LDCU.64 UR6, c[0x0][0x380] ;  /* 0x00007000ff0677ac */ /* 0x000e620008000a00 */
[----:B------:R-:W2:Y:S06]  /*0030*/  LDCU.64 UR10, c[0x0][0x358] ;  /* 0x00006b00ff0a77ac */ /* 0x000eac0008000a00 */
[----:B------:R-:W3:Y:S01]  /*0040*/  LDC.U16 R0, c[0x0][0x3b0] ;  /* 0x0000ec00ff007b82 */ /* 0x000ee20000000400 */
[----:B0-----:R-:W-:-:S04]  /*0050*/  UIMAD.WIDE.U32 UR4, UR4, 0x200, URZ ;  /* 0x00000200040478a5 */ /* 0x001fc8000f8e00ff */
[----:B-1----:R-:W-:-:S04]  /*0060*/  UIADD3 UR6, UP0, UPT, -UR4, UR6, URZ ;  /* 0x0000000604067290 */ /* 0x002fc8000ff1e1ff */
[----:B------:R-:W-:Y:S02]  /*0070*/  UIADD3.X UR7, UPT, UPT, ~UR5, UR7, URZ, UP0, !UPT ;  /* 0x0000000705077290 */ /* 0x000fe400087fe5ff */
[----:B------:R-:W-:-:S04]  /*0080*/  UISETP.GE.U32.AND UP0, UPT, UR6, 0x200, UPT ;  /* 0x000002000600788c */ /* 0x000fc8000bf06070 */
[----:B------:R-:W-:-:S09]  /*0090*/  UISETP.GE.AND.EX UP0, UPT, UR7, URZ, UPT, UP0 ;  /* 0x000000ff0700728c */ /* 0x000fd2000bf06300 */
[----:B--2---:R-:W-:Y:S05]  /*00a0*/  BRA.U !UP0, `(.L_x_0) ;  /* 0x0000001d08787547 */ /* 0x004fea000b800000 */
[----:B------:R-:W0:Y:S02]  /*00b0*/  LDC.64 R2, c[0x0][0x3e8] ;  /* 0x0000fa00ff027b82 */ /* 0x000e240000000a00 */
[----:B0-----:R-:W-:-:S04]  /*00c0*/  ISETP.GE.U32.AND P0, PT, R2, 0x1, PT ;  /* 0x000000010200780c */ /* 0x001fc80003f06070 */
[----:B------:R-:W-:-:S13]  /*00d0*/  ISETP.GE.AND.EX P0, PT, R3, RZ, PT, P0 ;  /* 0x000000ff0300720c */ /* 0x000fda0003f06300 */
[----:B------:R-:W-:Y:S05]  /*00e0*/  @!P0 EXIT ;  /* 0x000000000000894d */ /* 0x000fea0003800000 */
[----:B------:R-:W0:Y:S01]  /*00f0*/  S2R R13, SR_TID.X ;  /* 0x00000000000d7919 */ /* 0x000e220000002100 */
[----:B------:R-:W0:Y:S02]  /*0100*/  LDC.64 R2, c[0x0][0x388] ;  /* 0x0000e200ff027b82 */ /* 0x000e240000000a00 */
[----:B0-----:R-:W-:Y:S01]  /*0110*/  IADD3 R12, P0, P1, R13, UR4, R2 ;  /* 0x000000040d0c7c10 */ /* 0x001fe2000f91e002 */
[----:B------:R-:W-:-:S03]  /*0120*/  UMOV UR4, URZ ;  /* 0x000000ff00047c82 */ /* 0x000fc60008000000 */
[----:B------:R-:W-:Y:S01]  /*0130*/  IADD3.X R13, PT, PT, RZ, UR5, R3, P0, P1 ;  /* 0x00000005ff0d7c10 */ /* 0x000fe200087e2403 */
[----:B------:R-:W-:-:S08]  /*0140*/  UMOV UR5, URZ ;  /* 0x000000ff00057c82 */ /* 0x000fd00008000000 */
.L_x_6:
[----:B0---4-:R-:W0:Y:S01]  /*0150*/  LDC.64 R6, c[0x0][0x3d0] ;  /* 0x0000f400ff067b82 */ /* 0x011e220000000a00 */
[----:B-1----:R-:W1:Y:S01]  /*0160*/  LDCU.64 UR6, c[0x0][0x398] ;  /* 0x00007300ff0677ac */ /* 0x002e620008000a00 */
[----:B--2---:R-:W2:Y:S01]  /*0170*/  LDCU.64 UR8, c[0x0][0x3c8] ;  /* 0x00007900ff0877ac */ /* 0x004ea20008000a00 */
[----:B------:R-:W4:Y:S01]  /*0180*/  LDCU.64 UR16, c[0x0][0x390] ;  /* 0x00007200ff1077ac */ /* 0x000f220008000a00 */
[----:B------:R-:W0:Y:S02]  /*0190*/  LDCU.128 UR12, c[0x0][0x3a0] ;  /* 0x00007400ff0c77ac */ /* 0x000e240008000c00 */
[C---:B0-----:R-:W-:Y:S02]  /*01a0*/  IMAD R2, R6.reuse, UR5, RZ ;  /* 0x0000000506027c24 */ /* 0x041fe4000f8e02ff */
[----:B------:R-:W-:-:S04]  /*01b0*/  IMAD.WIDE.U32 R4, R6, UR4, R12 ;  /* 0x0000000406047c25 */ /* 0x000fc8000f8e000c */
[----:B------:R-:W-:Y:S01]  /*01c0*/  IMAD R3, R7, UR4, R2 ;  /* 0x0000000407037c24 */ /* 0x000fe2000f8e0202 */
[----:B-1----:R-:W-:-:S03]  /*01d0*/  LEA R2, P0, R4, UR6, 0x3 ;  /* 0x0000000604027c11 */ /* 0x002fc6000f8018ff */
[----:B------:R-:W-:-:S05]  /*01e0*/  IMAD.IADD R3, R5, 0x1, R3 ;  /* 0x0000000105037824 */ /* 0x000fca00078e0203 */
[----:B------:R-:W-:-:S05]  /*01f0*/  LEA.HI.X R3, R4, UR7, R3, 0x3, P0 ;  /* 0x0000000704037c11 */ /* 0x000fca00080f1c03 */
[----:B------:R-:W5:Y:S04]  /*0200*/  LDG.E.64 R6, desc[UR10][R2.64] ;  /* 0x0000000a02067981 */ /* 0x000f68000c1e1b00 */
[----:B------:R-:W5:Y:S01]  /*0210*/  LDG.E.64 R4, desc[UR10][R2.64+0x8] ;  /* 0x0000080a02047981 */ /* 0x000f62000c1e1b00 */
[----:B------:R-:W-:Y:S01]  /*0220*/  BSSY.RECONVERGENT B0, `(.L_x_1) ;  /* 0x00000cc000007945 */ /* 0x000fe20003800200 */
[----:B-----5:R-:W-:-:S04]  /*0230*/  ISETP.GE.U32.AND P0, PT, R6, R4, PT ;  /* 0x000000040600720c */ /* 0x020fc80003f06070 */
[----:B------:R-:W-:-:S13]  /*0240*/  ISETP.GE.AND.EX P0, PT, R7, R5, PT, P0 ;  /* 0x000000050700720c */ /* 0x000fda0003f06300 */
[----:B--2-4-:R-:W-:Y:S05]  /*0250*/  @P0 BRA `(.L_x_2) ;  /* 0x0000000c00200947 */ /* 0x014fea0003800000 */
[----:B------:R-:W0:Y:S01]  /*0260*/  LDCU.64 UR6, c[0x0][0x3c0] ;  /* 0x00007800ff0677ac */ /* 0x000e220008000a00 */
[----:B------:R-:W1:Y:S01]  /*0270*/  LDC.64 R18, c[0x0][0x3b8] ;  /* 0x0000ee00ff127b82 */ /* 0x000e620000000a00 */
[--C-:B------:R-:W-:Y:S01]  /*0280*/  IMAD.IADD R24, R4, 0x1, -R6.reuse ;  /* 0x0000000104187824 */ /* 0x100fe200078e0a06 */
[----:B------:R-:W-:Y:S01]  /*0290*/  BSSY.RECONVERGENT B1, `(.L_x_3) ;  /* 0x0000064000017945 */ /* 0x000fe20003800200 */
[----:B---3--:R-:W-:Y:S01]  /*02a0*/  IMAD.U32 R25, R0, 0x10000, RZ ;  /* 0x0001000000197824 */ /* 0x008fe200078e00ff */
[----:B------:R-:W-:Y:S01]  /*02b0*/  MOV R21, R7 ;  /* 0x0000000700157202 */ /* 0x000fe20000000f00 */
[----:B------:R-:W-:Y:S01]  /*02c0*/  IMAD.MOV.U32 R20, RZ, RZ, R6 ;  /* 0x000000ffff147224 */ /* 0x000fe200078e0006 */
[----:B------:R-:W-:-:S04]  /*02d0*/  LOP3.LUT R24, R24, 0x3, RZ, 0xc0, !PT ;  /* 0x0000000318187812 */ /* 0x000fc800078ec0ff */
[----:B------:R-:W-:-:S04]  /*02e0*/  ISETP.NE.U32.AND P0, PT, R24, RZ, PT ;  /* 0x000000ff1800720c */ /* 0x000fc80003f05070 */
[----:B------:R-:W-:Y:S01]  /*02f0*/  ISETP.NE.AND.EX P0, PT, RZ, RZ, PT, P0 ;  /* 0x000000ffff00720c */ /* 0x000fe20003f05300 */
[----:B0-----:R-:W-:Y:S02]  /*0300*/  IMAD R9, R13, UR6, RZ ;  /* 0x000000060d097c24 */ /* 0x001fe4000f8e02ff */
[----:B------:R-:W-:-:S04]  /*0310*/  IMAD.WIDE.U32 R2, R12, UR6, RZ ;  /* 0x000000060c027c25 */ /* 0x000fc8000f8e00ff */
[----:B------:R-:W-:Y:S02]  /*0320*/  IMAD R9, R12, UR7, R9 ;  /* 0x000000070c097c24 */ /* 0x000fe4000f8e0209 */
[----:B-1----:R-:W-:-:S03]  /*0330*/  IMAD R8, R18, UR5, RZ ;  /* 0x0000000512087c24 */ /* 0x002fc6000f8e02ff */
[----:B------:R-:W-:Y:S01]  /*0340*/  IADD3 R3, PT, PT, R3, R9, RZ ;  /* 0x0000000903037210 */ /* 0x000fe20007ffe0ff */
[----:B------:R-:W-:Y:S02]  /*0350*/  IMAD R19, R19, UR4, R8 ;  /* 0x0000000413137c24 */ /* 0x000fe4000f8e0208 */
[----:B------:R-:W-:-:S04]  /*0360*/  IMAD.WIDE.U32 R2, R18, UR4, R2 ;  /* 0x0000000412027c25 */ /* 0x000fc8000f8e0002 */
[----:B------:R-:W-:Y:S01]  /*0370*/  IMAD.IADD R19, R3, 0x1, R19 ;  /* 0x0000000103137824 */ /* 0x000fe200078e0213 */
[----:B------:R-:W-:Y:S06]  /*0380*/  @!P0 BRA `(.L_x_4) ;  /* 0x0000000400508947 */ /* 0x000fec0003800000 */
[----:B------:R-:W0:Y:S01]  /*0390*/  LDC.64 R16, c[0x0][0x3d8] ;  /* 0x0000f600ff107b82 */ /* 0x000e220000000a00 */
[----:B------:R-:W1:Y:S07]  /*03a0*/  LDCU.64 UR6, c[0x0][0x390] ;  /* 0x00007200ff0677ac */ /* 0x000e6e0008000a00 */
[----:B------:R-:W2:Y:S01]  /*03b0*/  LDC.64 R8, c[0x0][0x3a0] ;  /* 0x0000e800ff087b82 */ /* 0x000ea20000000a00 */
[C---:B0-----:R-:W-:Y:S02]  /*03c0*/  IMAD R14, R16.reuse, UR5, RZ ;  /* 0x00000005100e7c24 */ /* 0x041fe4000f8e02ff */
[----:B------:R-:W-:-:S04]  /*03d0*/  IMAD.WIDE.U32 R10, R16, UR4, R6 ;  /* 0x00000004100a7c25 */ /* 0x000fc8000f8e0006 */
[----:B------:R-:W-:Y:S01]  /*03e0*/  IMAD R15, R17, UR4, R14 ;  /* 0x00000004110f7c24 */ /* 0x000fe2000f8e020e */
[----:B--2---:R-:W-:Y:S01]  /*03f0*/  LEA R8, P0, R10, R8, 0x3 ;  /* 0x000000080a087211 */ /* 0x004fe200078018ff */
[----:B------:R-:W0:Y:S02]  /*0400*/  LDC.64 R16, c[0x0][0x3e0] ;  /* 0x0000f800ff107b82 */ /* 0x000e240000000a00 */
[----:B------:R-:W-:-:S05]  /*0410*/  IMAD.IADD R11, R11, 0x1, R15 ;  /* 0x000000010b0b7824 */ /* 0x000fca00078e020f */
[----:B------:R-:W-:Y:S02]  /*0420*/  LEA.HI.X R9, R10, R9, R11, 0x3, P0 ;  /* 0x000000090a097211 */ /* 0x000fe400000f1c0b */
[----:B------:R-:W2:Y:S03]  /*0430*/  LDC.64 R10, c[0x0][0x3c8] ;  /* 0x0000f200ff0a7b82 */ /* 0x000ea60000000a00 */
[----:B------:R-:W2:Y:S05]  /*0440*/  LDG.E.64 R20, desc[UR10][R8.64] ;  /* 0x0000000a08147981 */ /* 0x000eaa000c1e1b00 */
[----:B------:R-:W3:Y:S01]  /*0450*/  LDC.64 R14, c[0x0][0x3a8] ;  /* 0x0000ea00ff0e7b82 */ /* 0x000ee20000000a00 */
[----:B0-----:R-:W-:-:S02]  /*0460*/  IMAD R18, R16, UR5, RZ ;  /* 0x0000000510127c24 */ /* 0x001fc4000f8e02ff */
[----:B------:R-:W-:-:S04]  /*0470*/  IMAD.WIDE.U32 R22, R16, UR4, R6 ;  /* 0x0000000410167c25 */ /* 0x000fc8000f8e0006 */
[----:B------:R-:W-:Y:S01]  /*0480*/  IMAD R17, R17, UR4, R18 ;  /* 0x0000000411117c24 */ /* 0x000fe2000f8e0212 */
[----:B-1----:R-:W-:-:S04]  /*0490*/  LEA R16, P0, R22, UR6, 0x1 ;  /* 0x0000000616107c11 */ /* 0x002fc8000f8008ff */
[----:B------:R-:W-:-:S04]  /*04a0*/  IADD3 R17, PT, PT, R23, R17, RZ ;  /* 0x0000001117117210 */ /* 0x000fc80007ffe0ff */
[----:B------:R-:W-:Y:S01]  /*04b0*/  LEA.HI.X R17, R22, UR7, R17, 0x1, P0 ;  /* 0x0000000716117c11 */ /* 0x000fe200080f0c11 */
[----:B--2---:R-:W-:-:S04]  /*04c0*/  IMAD R18, R21, R10, RZ ;  /* 0x0000000a15127224 */ /* 0x004fc800078e02ff */
[----:B------:R-:W-:Y:S02]  /*04d0*/  IMAD R23, R20, R11, R18 ;  /* 0x0000000b14177224 */ /* 0x000fe400078e0212 */
[----:B------:R-:W-:-:S04]  /*04e0*/  IMAD.MOV.U32 R18, RZ, RZ, R2 ;  /* 0x000000ffff127224 */ /* 0x000fc800078e0002 */
[----:B------:R-:W-:-:S04]  /*04f0*/  IMAD.WIDE.U32 R20, R20, R10, R18 ;  /* 0x0000000a14147225 */ /* 0x000fc800078e0012 */
[----:B------:R-:W-:Y:S01]  /*0500*/  IMAD.IADD R21, R21, 0x1, R23 ;  /* 0x0000000115157824 */ /* 0x000fe200078e0217 */
[----:B---3--:R-:W-:-:S04]  /*0510*/  LEA R22, P0, R20, R14, 0x1 ;  /* 0x0000000e14167211 */ /* 0x008fc800078008ff */
[----:B------:R-:W-:Y:S02]  /*0520*/  LEA.HI.X R23, R20, R15, R21, 0x1, P0 ;  /* 0x0000000f14177211 */ /* 0x000fe400000f0c15 */
[----:B------:R-:W2:Y:S04]  /*0530*/  LDG.E.U16 R21, desc[UR10][R16.64] ;  /* 0x0000000a10157981 */ /* 0x000ea8000c1e1500 */
[----:B------:R-:W3:Y:S01]  /*0540*/  LDG.E.U16 R20, desc[UR10][R22.64] ;  /* 0x0000000a16147981 */ /* 0x000ee2000c1e1500 */
[----:B------:R-:W-:-:S04]  /*0550*/  ISETP.NE.U32.AND P0, PT, R24, 0x1, PT ;  /* 0x000000011800780c */ /* 0x000fc80003f05070 */
[----:B------:R-:W-:Y:S02]  /*0560*/  ISETP.NE.AND.EX P0, PT, RZ, RZ, PT, P0 ;  /* 0x000000ffff00720c */ /* 0x000fe40003f05300 */
[----:B--2---:R-:W-:Y:S01]  /*0570*/  SHF.L.U32 R26, R21, 0x10, RZ ;  /* 0x00000010151a7819 */ /* 0x004fe200000006ff */
[----:B---3--:R-:W-:-:S04]  /*0580*/  IMAD.U32 R20, R20, 0x10000, RZ ;  /* 0x0001000014147824 */ /* 0x008fc800078e00ff */
[----:B------:R-:W-:-:S06]  /*0590*/  FMUL.FTZ R26, R25, R26 ;  /* 0x0000001a191a7220 */ /* 0x000fcc0000410000 */
[----:B------:R-:W0:Y:S02]  /*05a0*/  F2F.BF16.F32 R26, R26 ;  /* 0x0000001a001a7304 */ /* 0x000e240000202000 */
[----:B0-----:R-:W-:-:S04]  /*05b0*/  IMAD.U32 R21, R26, 0x10000, RZ ;  /* 0x000100001a157824 */ /* 0x001fc800078e00ff */
[----:B------:R-:W-:-:S05]  /*05c0*/  FADD.FTZ R20, R20, R21 ;  /* 0x0000001514147221 */ /* 0x000fca0000010000 */
[----:B------:R-:W-:-:S04]  /*05d0*/  F2FP.BF16.F32.PACK_AB R20, RZ, R20 ;  /* 0x00000014ff14723e */ /* 0x000fc800000010ff */
[----:B------:R-:W-:Y:S02]  /*05e0*/  PRMT R27, R20, 0x7610, R27 ;  /* 0x00007610141b7816 */ /* 0x000fe4000000001b */
[----:B------:R-:W-:-:S03]  /*05f0*/  IADD3 R20, P1, PT, R6, 0x1, RZ ;  /* 0x0000000106147810 */ /* 0x000fc60007f3e0ff */
[----:B------:R0:W-:Y:S01]  /*0600*/  STG.E.U16 desc[UR10][R22.64], R27 ;  /* 0x0000001b16007986 */ /* 0x0001e2000c10150a */
[----:B------:R-:W-:Y:S01]  /*0610*/  IADD3.X R21, PT, PT, RZ, R7, RZ, P1, !PT ;  /* 0x00000007ff157210 */ /* 0x000fe20000ffe4ff */
[----:B------:R-:W-:Y:S08]  /*0620*/  @!P0 BRA `(.L_x_4) ;  /* 0x0000000000a88947 */ /* 0x000ff00003800000 */
[----:B------:R-:W2:Y:S04]  /*0630*/  LDG.E.64 R20, desc[UR10][R8.64+0x8] ;  /* 0x0000080a08147981 */ /* 0x000ea8000c1e1b00 */
[----:B------:R-:W3:Y:S01]  /*0640*/  LDG.E.U16 R26, desc[UR10][R16.64+0x2] ;  /* 0x0000020a101a7981 */ /* 0x000ee2000c1e1500 */
[----:B------:R-:W-:Y:S01]  /*0650*/  ISETP.NE.U32.AND P0, PT, R24, 0x2, PT ;  /* 0x000000021800780c */ /* 0x000fe20003f05070 */
[----:B--2---:R-:W-:-:S04]  /*0660*/  IMAD R21, R21, R10, RZ ;  /* 0x0000000a15157224 */ /* 0x004fc800078e02ff */
[C---:B0-----:R-:W-:Y:S02]  /*0670*/  IMAD R23, R20.reuse, R11, R21 ;  /* 0x0000000b14177224 */ /* 0x041fe400078e0215 */
[----:B------:R-:W-:-:S04]  /*0680*/  IMAD.WIDE.U32 R20, R20, R10, R18 ;  /* 0x0000000a14147225 */ /* 0x000fc800078e0012 */
[----:B------:R-:W-:Y:S01]  /*0690*/  IMAD.IADD R21, R21, 0x1, R23 ;  /* 0x0000000115157824 */ /* 0x000fe200078e0217 */
[----:B------:R-:W-:-:S04]  /*06a0*/  LEA R22, P1, R20, R14, 0x1 ;  /* 0x0000000e14167211 */ /* 0x000fc800078208ff */
[----:B------:R-:W-:-:S05]  /*06b0*/  LEA.HI.X R23, R20, R15, R21, 0x1, P1 ;  /* 0x0000000f14177211 */ /* 0x000fca00008f0c15 */
[----:B------:R-:W2:Y:S01]  /*06c0*/  LDG.E.U16 R20, desc[UR10][R22.64] ;  /* 0x0000000a16147981 */ /* 0x000ea2000c1e1500 */
[----:B---3--:R-:W-:Y:S01]  /*06d0*/  IMAD.U32 R26, R26, 0x10000, RZ ;  /* 0x000100001a1a7824 */ /* 0x008fe200078e00ff */
[----:B------:R-:W-:-:S03]  /*06e0*/  ISETP.NE.AND.EX P0, PT, RZ, RZ, PT, P0 ;  /* 0x000000ffff00720c */ /* 0x000fc60003f05300 */
[----:B------:R-:W-:-:S06]  /*06f0*/  FMUL.FTZ R26, R25, R26 ;  /* 0x0000001a191a7220 */ /* 0x000fcc0000410000 */
[----:B------:R-:W0:Y:S02]  /*0700*/  F2F.BF16.F32 R26, R26 ;  /* 0x0000001a001a7304 */ /* 0x000e240000202000 */
[----:B0-----:R-:W-:Y:S01]  /*0710*/  SHF.L.U32 R21, R26, 0x10, RZ ;  /* 0x000000101a157819 */ /* 0x001fe200000006ff */
[----:B--2---:R-:W-:-:S04]  /*0720*/  IMAD.U32 R20, R20, 0x10000, RZ ;  /* 0x0001000014147824 */ /* 0x004fc800078e00ff */
[----:B------:R-:W-:-:S05]  /*0730*/  FADD.FTZ R20, R20, R21 ;  /* 0x0000001514147221 */ /* 0x000fca0000010000 */
[----:B------:R-:W-:-:S04]  /*0740*/  F2FP.BF16.F32.PACK_AB R20, RZ, R20 ;  /* 0x00000014ff14723e */ /* 0x000fc800000010ff */
[----:B------:R-:W-:Y:S02]  /*0750*/  PRMT R24, R20, 0x7610, R24 ;  /* 0x0000761014187816 */ /* 0x000fe40000000018 */
[----:B------:R-:W-:-:S03]  /*0760*/  IADD3 R20, P1, PT, R6, 0x2, RZ ;  /* 0x0000000206147810 */ /* 0x000fc60007f3e0ff */
[----:B------:R1:W-:Y:S02]  /*0770*/  STG.E.U16 desc[UR10][R22.64], R24 ;  /* 0x0000001816007986 */ /* 0x0003e4000c10150a */
[----:B------:R-:W-:Y:S01]  /*0780*/  IMAD.X R21, RZ, RZ, R7, P1 ;  /* 0x000000ffff157224 */ /* 0x000fe200008e0607 */
[----:B------:R-:W-:Y:S07]  /*0790*/  @!P0 BRA `(.L_x_4) ;  /* 0x00000000004c8947 */ /* 0x000fee0003800000 */
[----:B------:R-:W1:Y:S04]  /*07a0*/  LDG.E.64 R8, desc[UR10][R8.64+0x10] ;  /* 0x0000100a08087981 */ /* 0x000e68000c1e1b00 */
[----:B------:R-:W2:Y:S01]  /*07b0*/  LDG.E.U16 R16, desc[UR10][R16.64+0x4] ;  /* 0x0000040a10107981 */ /* 0x000ea2000c1e1500 */
[-C--:B-1----:R-:W-:Y:S02]  /*07c0*/  IMAD R22, R9, R10.reuse, RZ ;  /* 0x0000000a09167224 */ /* 0x082fe400078e02ff */
[----:B------:R-:W-:-:S04]  /*07d0*/  IMAD.WIDE.U32 R20, R8, R10, R18 ;  /* 0x0000000a08147225 */ /* 0x000fc800078e0012 */
[----:B------:R-:W-:Y:S01]  /*07e0*/  IMAD R11, R8, R11, R22 ;  /* 0x0000000b080b7224 */ /* 0x000fe200078e0216 */
[----:B------:R-:W-:-:S04]  /*07f0*/  LEA R14, P0, R20, R14, 0x1 ;  /* 0x0000000e140e7211 */ /* 0x000fc800078008ff */
[----:B------:R-:W-:-:S04]  /*0800*/  IADD3 R10, PT, PT, R21, R11, RZ ;  /* 0x0000000b150a7210 */ /* 0x000fc80007ffe0ff */
[----:B------:R-:W-:-:S05]  /*0810*/  LEA.HI.X R15, R20, R15, R10, 0x1, P0 ;  /* 0x0000000f140f7211 */ /* 0x000fca00000f0c0a */
[----:B------:R-:W3:Y:S01]  /*0820*/  LDG.E.U16 R11, desc[UR10][R14.64] ;  /* 0x0000000a0e0b7981 */ /* 0x000ee2000c1e1500 */
[----:B--2---:R-:W-:Y:S01]  /*0830*/  IMAD.U32 R10, R16, 0x10000, RZ ;  /* 0x00010000100a7824 */ /* 0x004fe200078e00ff */
[----:B------:R-:W-:-:S03]  /*0840*/  IADD3 R20, P0, PT, R6, 0x3, RZ ;  /* 0x0000000306147810 */ /* 0x000fc60007f1e0ff */
[----:B------:R-:W-:Y:S02]  /*0850*/  FMUL.FTZ R10, R25, R10 ;  /* 0x0000000a190a7220 */ /* 0x000fe40000410000 */
[----:B------:R-:W-:-:S04]  /*0860*/  IMAD.X R21, RZ, RZ, R7, P0 ;  /* 0x000000ffff157224 */ /* 0x000fc800000e0607 */
[----:B------:R-:W0:Y:S02]  /*0870*/  F2F.BF16.F32 R10, R10 ;  /* 0x0000000a000a7304 */ /* 0x000e240000202000 */
[----:B0-----:R-:W-:Y:S01]  /*0880*/  IMAD.U32 R8, R10, 0x10000, RZ ;  /* 0x000100000a087824 */ /* 0x001fe200078e00ff */
[----:B---3--:R-:W-:-:S05]  /*0890*/  SHF.L.U32 R11, R11, 0x10, RZ ;  /* 0x000000100b0b7819 */ /* 0x008fca00000006ff */
[----:B------:R-:W-:-:S05]  /*08a0*/  FADD.FTZ R8, R11, R8 ;  /* 0x000000080b087221 */ /* 0x000fca0000010000 */
[----:B------:R-:W-:-:S05]  /*08b0*/  F2FP.BF16.F32.PACK_AB R8, RZ, R8 ;  /* 0x00000008ff08723e */ /* 0x000fca00000010ff */
[----:B------:R2:W-:Y:S02]  /*08c0*/  STG.E.U16 desc[UR10][R14.64], R8 ;  /* 0x000000080e007986 */ /* 0x0005e4000c10150a */
.L_x_4:
[----:B------:R-:W-:Y:S05]  /*08d0*/  BSYNC.RECONVERGENT B1 ;  /* 0x0000000000017941 */ /* 0x000fea0003800200 */
.L_x_3:
[----:B------:R-:W-:Y:S01]  /*08e0*/  IADD3 R6, P0, PT, R6, -R4, RZ ;  /* 0x8000000406067210 */ /* 0x000fe20007f1e0ff */
[----:B--2---:R-:W2:Y:S04]  /*08f0*/  LDC.64 R8, c[0x0][0x3d8] ;  /* 0x0000f600ff087b82 */ /* 0x004ea80000000a00 */
[----:B------:R-:W-:Y:S01]  /*0900*/  IMAD.X R7, R7, 0x1, ~R5, P0 ;  /* 0x0000000107077824 */ /* 0x000fe200000e0e05 */
[----:B------:R-:W-:-:S04]  /*0910*/  ISETP.GT.U32.AND P0, PT, R6, -0x4, PT ;  /* 0xfffffffc0600780c */ /* 0x000fc80003f04070 */
[----:B------:R-:W-:-:S13]  /*0920*/  ISETP.GT.U32.AND.EX P0, PT, R7, -0x1, PT, P0 ;  /* 0xffffffff0700780c */ /* 0x000fda0003f04100 */
[----:B------:R-:W-:Y:S05]  /*0930*/  @P0 BRA `(.L_x_2) ;  /* 0x0000000400680947 */ /* 0x000fea0003800000 */
.L_x_5:
[----:B--2---:R-:W-:-:S04]  /*0940*/  IMAD R6, R8, UR5, RZ ;  /* 0x0000000508067c24 */ /* 0x004fc8000f8e02ff */
[----:B------:R-:W-:Y:S02]  /*0950*/  IMAD R11, R9, UR4, R6 ;  /* 0x00000004090b7c24 */ /* 0x000fe4000f8e0206 */
[----:B----4-:R-:W-:-:S05]  /*0960*/  IMAD.WIDE.U32 R6, R8, UR4, R20 ;  /* 0x0000000408067c25 */ /* 0x010fca000f8e0014 */
[----:B------:R-:W-:Y:S02]  /*0970*/  IADD3 R7, PT, PT, R11, R7, RZ ;  /* 0x000000070b077210 */ /* 0x000fe40007ffe0ff */
[----:B------:R-:W-:-:S04]  /*0980*/  LEA R10, P0, R6, UR12, 0x3 ;  /* 0x0000000c060a7c11 */ /* 0x000fc8000f8018ff */
[----:B------:R-:W-:Y:S02]  /*0990*/  LEA.HI.X R11, R6, UR13, R7, 0x3, P0 ;  /* 0x0000000d060b7c11 */ /* 0x000fe400080f1c07 */
[----:B------:R-:W2:Y:S03]  /*09a0*/  LDC.64 R6, c[0x0][0x3e0] ;  /* 0x0000f800ff067b82 */ /* 0x000ea60000000a00 */
[----:B------:R-:W3:Y:S01]  /*09b0*/  LDG.E.64 R14, desc[UR10][R10.64] ;  /* 0x0000000a0a0e7981 */ /* 0x000ee2000c1e1b00 */
[C---:B--2---:R-:W-:Y:S02]  /*09c0*/  IMAD R18, R6.reuse, UR5, RZ ;  /* 0x0000000506127c24 */ /* 0x044fe4000f8e02ff */
[----:B------:R-:W-:-:S04]  /*09d0*/  IMAD.WIDE.U32 R16, R6, UR4, R20 ;  /* 0x0000000406107c25 */ /* 0x000fc8000f8e0014 */
[----:B------:R-:W-:Y:S01]  /*09e0*/  IMAD R7, R7, UR4, R18 ;  /* 0x0000000407077c24 */ /* 0x000fe2000f8e0212 */
[----:B------:R-:W-:-:S03]  /*09f0*/  LEA R6, P0, R16, UR16, 0x1 ;  /* 0x0000001010067c11 */ /* 0x000fc6000f8008ff */
[----:B------:R-:W-:-:S05]  /*0a00*/  IMAD.IADD R7, R7, 0x1, R17 ;  /* 0x0000000107077824 */ /* 0x000fca00078e0211 */
[----:B------:R-:W-:-:S05]  /*0a10*/  LEA.HI.X R7, R16, UR17, R7, 0x1, P0 ;  /* 0x0000001110077c11 */ /* 0x000fca00080f0c07 */
[----:B01----:R-:W2:Y:S01]  /*0a20*/  LDG.E.U16 R22, desc[UR10][R6.64] ;  /* 0x0000000a06167981 */ /* 0x003ea2000c1e1500 */
[----:B------:R-:W-:Y:S02]  /*0a30*/  IMAD.MOV.U32 R18, RZ, RZ, R2 ;  /* 0x000000ffff127224 */ /* 0x000fe400078e0002 */
[----:B---3--:R-:W-:-:S04]  /*0a40*/  IMAD R15, R15, UR8, RZ ;  /* 0x000000080f0f7c24 */ /* 0x008fc8000f8e02ff */
[C---:B------:R-:W-:Y:S02]  /*0a50*/  IMAD R17, R14.reuse, UR9, R15 ;  /* 0x000000090e117c24 */ /* 0x040fe4000f8e020f */
[----:B------:R-:W-:-:S03]  /*0a60*/  IMAD.WIDE.U32 R14, R14, UR8, R18 ;  /* 0x000000080e0e7c25 */ /* 0x000fc6000f8e0012 */
[----:B------:R-:W-:Y:S02]  /*0a70*/  LEA R16, P0, R14, UR14, 0x1 ;  /* 0x0000000e0e107c11 */ /* 0x000fe4000f8008ff */
[----:B------:R-:W-:-:S04]  /*0a80*/  IADD3 R15, PT, PT, R15, R17, RZ ;  /* 0x000000110f0f7210 */ /* 0x000fc80007ffe0ff */
[----:B------:R-:W-:-:S05]  /*0a90*/  LEA.HI.X R17, R14, UR15, R15, 0x1, P0 ;  /* 0x0000000f0e117c11 */ /* 0x000fca00080f0c0f */
[----:B------:R-:W3:Y:S01]  /*0aa0*/  LDG.E.U16 R14, desc[UR10][R16.64] ;  /* 0x0000000a100e7981 */ /* 0x000ee2000c1e1500 */
[----:B--2---:R-:W-:-:S04]  /*0ab0*/  IMAD.U32 R22, R22, 0x10000, RZ ;  /* 0x0001000016167824 */ /* 0x004fc800078e00ff */
[----:B------:R-:W-:-:S06]  /*0ac0*/  FMUL.FTZ R22, R25, R22 ;  /* 0x0000001619167220 */ /* 0x000fcc0000410000 */
[----:B------:R-:W0:Y:S02]  /*0ad0*/  F2F.BF16.F32 R22, R22 ;  /* 0x0000001600167304 */ /* 0x000e240000202000 */
[----:B0-----:R-:W-:Y:S01]  /*0ae0*/  SHF.L.U32 R15, R22, 0x10, RZ ;  /* 0x00000010160f7819 */ /* 0x001fe200000006ff */
[----:B---3--:R-:W-:-:S04]  /*0af0*/  IMAD.U32 R14, R14, 0x10000, RZ ;  /* 0x000100000e0e7824 */ /* 0x008fc800078e00ff */
[----:B------:R-:W-:-:S05]  /*0b00*/  FADD.FTZ R14, R14, R15 ;  /* 0x0000000f0e0e7221 */ /* 0x000fca0000010000 */
[----:B------:R-:W-:-:S04]  /*0b10*/  F2FP.BF16.F32.PACK_AB R14, RZ, R14 ;  /* 0x0000000eff0e723e */ /* 0x000fc800000010ff */
[----:B------:R-:W-:-:S05]  /*0b20*/  PRMT R26, R14, 0x7610, R26 ;  /* 0x000076100e1a7816 */ /* 0x000fca000000001a */
[----:B------:R0:W-:Y:S04]  /*0b30*/  STG.E.U16 desc[UR10][R16.64], R26 ;  /* 0x0000001a10007986 */ /* 0x0001e8000c10150a */
[----:B------:R-:W2:Y:S04]  /*0b40*/  LDG.E.64 R14, desc[UR10][R10.64+0x8] ;  /* 0x0000080a0a0e7981 */ /* 0x000ea8000c1e1b00 */
[----:B------:R-:W3:Y:S01]  /*0b50*/  LDG.E.U16 R24, desc[UR10][R6.64+0x2] ;  /* 0x0000020a06187981 */ /* 0x000ee2000c1e1500 */
[----:B--2---:R-:W-:-:S04]  /*0b60*/  IMAD R15, R15, UR8, RZ ;  /* 0x000000080f0f7c24 */ /* 0x004fc8000f8e02ff */
[C---:B------:R-:W-:Y:S02]  /*0b70*/  IMAD R23, R14.reuse, UR9, R15 ;  /* 0x000000090e177c24 */ /* 0x040fe4000f8e020f */
[----:B------:R-:W-:-:S03]  /*0b80*/  IMAD.WIDE.U32 R14, R14, UR8, R18 ;  /* 0x000000080e0e7c25 */ /* 0x000fc6000f8e0012 */
[----:B------:R-:W-:Y:S02]  /*0b90*/  LEA R22, P0, R14, UR14, 0x1 ;  /* 0x0000000e0e167c11 */ /* 0x000fe4000f8008ff */
[----:B------:R-:W-:-:S04]  /*0ba0*/  IADD3 R15, PT, PT, R15, R23, RZ ;  /* 0x000000170f0f7210 */ /* 0x000fc80007ffe0ff */
[----:B------:R-:W-:-:S05]  /*0bb0*/  LEA.HI.X R23, R14, UR15, R15, 0x1, P0 ;  /* 0x0000000f0e177c11 */ /* 0x000fca00080f0c0f */
[----:B------:R-:W2:Y:S01]  /*0bc0*/  LDG.E.U16 R14, desc[UR10][R22.64] ;  /* 0x0000000a160e7981 */ /* 0x000ea2000c1e1500 */
[----:B---3--:R-:W-:-:S04]  /*0bd0*/  IMAD.U32 R24, R24, 0x10000, RZ ;  /* 0x0001000018187824 */ /* 0x008fc800078e00ff */
[----:B0-----:R-:W-:-:S06]  /*0be0*/  FMUL.FTZ R16, R25, R24 ;  /* 0x0000001819107220 */ /* 0x001fcc0000410000 */
[----:B------:R-:W0:Y:S02]  /*0bf0*/  F2F.BF16.F32 R16, R16 ;  /* 0x0000001000107304 */ /* 0x000e240000202000 */
[----:B0-----:R-:W-:Y:S01]  /*0c00*/  SHF.L.U32 R15, R16, 0x10, RZ ;  /* 0x00000010100f7819 */ /* 0x001fe200000006ff */
[----:B--2---:R-:W-:-:S04]  /*0c10*/  IMAD.U32 R14, R14, 0x10000, RZ ;  /* 0x000100000e0e7824 */ /* 0x004fc800078e00ff */
        /* <DEDUP_REMOVED lines=14> */
[----:B------:R-:W-:-:S06]  /*0d00*/  FMUL.FTZ R24, R25, R24 ;  /* 0x0000001819187220 */ /* 0x000fcc0000410000 */
[----:B------:R-:W1:Y:S02]  /*0d10*/  F2F.BF16.F32 R24, R24 ;  /* 0x0000001800187304 */ /* 0x000e640000202000 */
[----:B-1----:R-:W-:Y:S01]  /*0d20*/  SHF.L.U32 R15, R24, 0x10, RZ ;  /* 0x00000010180f7819 */ /* 0x002fe200000006ff */
[----:B--2---:R-:W-:-:S04]  /*0d30*/  IMAD.U32 R14, R14, 0x10000, RZ ;  /* 0x000100000e0e7824 */ /* 0x004fc800078e00ff */
[----:B------:R-:W-:-:S05]  /*0d40*/  FADD.FTZ R14, R14, R15 ;  /* 0x0000000f0e0e7221 */ /* 0x000fca0000010000 */
[----:B------:R-:W-:-:S04]  /*0d50*/  F2FP.BF16.F32.PACK_AB R14, RZ, R14 ;  /* 0x0000000eff0e723e */ /* 0x000fc800000010ff */
[----:B0-----:R-:W-:-:S05]  /*0d60*/  PRMT R23, R14, 0x7610, R23 ;  /* 0x000076100e177816 */ /* 0x001fca0000000017 */
[----:B------:R0:W-:Y:S04]  /*0d70*/  STG.E.U16 desc[UR10][R16.64], R23 ;  /* 0x0000001710007986 */ /* 0x0001e8000c10150a */
[----:B------:R-:W2:Y:S04]  /*0d80*/  LDG.E.64 R10, desc[UR10][R10.64+0x18] ;  /* 0x0000180a0a0a7981 */ /* 0x000ea8000c1e1b00 */
[----:B------:R-:W3:Y:S01]  /*0d90*/  LDG.E.U16 R6, desc[UR10][R6.64+0x6] ;  /* 0x0000060a06067981 */ /* 0x000ee2000c1e1500 */
[----:B--2---:R-:W-:Y:S02]  /*0da0*/  IMAD R15, R11, UR8, RZ ;  /* 0x000000080b0f7c24 */ /* 0x004fe4000f8e02ff */
[----:B0-----:R-:W-:-:S04]  /*0db0*/  IMAD.WIDE.U32 R22, R10, UR8, R18 ;  /* 0x000000080a167c25 */ /* 0x001fc8000f8e0012 */
[----:B------:R-:W-:Y:S01]  /*0dc0*/  IMAD R15, R10, UR9, R15 ;  /* 0x000000090a0f7c24 */ /* 0x000fe2000f8e020f */
[----:B------:R-:W-:-:S04]  /*0dd0*/  LEA R14, P0, R22, UR14, 0x1 ;  /* 0x0000000e160e7c11 */ /* 0x000fc8000f8008ff */
[----:B------:R-:W-:-:S04]  /*0de0*/  IADD3 R15, PT, PT, R23, R15, RZ ;  /* 0x0000000f170f7210 */ /* 0x000fc80007ffe0ff */
[----:B------:R-:W-:-:S05]  /*0df0*/  LEA.HI.X R15, R22, UR15, R15, 0x1, P0 ;  /* 0x0000000f160f7c11 */ /* 0x000fca00080f0c0f */
[----:B------:R-:W2:Y:S01]  /*0e00*/  LDG.E.U16 R22, desc[UR10][R14.64] ;  /* 0x0000000a0e167981 */ /* 0x000ea2000c1e1500 */
[----:B---3--:R-:W-:Y:S01]  /*0e10*/  IMAD.U32 R18, R6, 0x10000, RZ ;  /* 0x0001000006127824 */ /* 0x008fe200078e00ff */
[----:B------:R-:W-:-:S03]  /*0e20*/  IADD3 R20, P0, PT, R20, 0x4, RZ ;  /* 0x0000000414147810 */ /* 0x000fc60007f1e0ff */
[----:B------:R-:W-:Y:S01]  /*0e30*/  FMUL.FTZ R18, R25, R18 ;  /* 0x0000001219127220 */ /* 0x000fe20000410000 */
[----:B------:R-:W-:Y:S02]  /*0e40*/  IADD3.X R21, PT, PT, RZ, R21, RZ, P0, !PT ;  /* 0x00000015ff157210 */ /* 0x000fe400007fe4ff */
[----:B------:R-:W-:-:S03]  /*0e50*/  ISETP.GE.U32.AND P0, PT, R20, R4, PT ;  /* 0x000000041400720c */ /* 0x000fc60003f06070 */
[----:B------:R-:W0:Y:S01]  /*0e60*/  F2F.BF16.F32 R18, R18 ;  /* 0x0000001200127304 */ /* 0x000e220000202000 */
[----:B------:R-:W-:Y:S02]  /*0e70*/  ISETP.GE.AND.EX P0, PT, R21, R5, PT, P0 ;  /* 0x000000051500720c */ /* 0x000fe40003f06300 */
[----:B0-----:R-:W-:Y:S01]  /*0e80*/  SHF.L.U32 R7, R18, 0x10, RZ ;  /* 0x0000001012077819 */ /* 0x001fe200000006ff */
[----:B--2---:R-:W-:-:S04]  /*0e90*/  IMAD.U32 R22, R22, 0x10000, RZ ;  /* 0x0001000016167824 */ /* 0x004fc800078e00ff */
[----:B------:R-:W-:-:S05]  /*0ea0*/  FADD.FTZ R7, R22, R7 ;  /* 0x0000000716077221 */ /* 0x000fca0000010000 */
[----:B------:R-:W-:-:S05]  /*0eb0*/  F2FP.BF16.F32.PACK_AB R7, RZ, R7 ;  /* 0x00000007ff07723e */ /* 0x000fca00000010ff */
[----:B------:R4:W-:Y:S01]  /*0ec0*/  STG.E.U16 desc[UR10][R14.64], R7 ;  /* 0x000000070e007986 */ /* 0x0009e2000c10150a */
[----:B------:R-:W-:Y:S05]  /*0ed0*/  @!P0 BRA `(.L_x_5) ;  /* 0xfffffff800988947 */ /* 0x000fea000383ffff */
.L_x_2:
[----:B------:R-:W-:Y:S05]  /*0ee0*/  BSYNC.RECONVERGENT B0 ;  /* 0x0000000000007941 */ /* 0x000fea0003800200 */
.L_x_1:
[----:B------:R-:W5:Y:S01]  /*0ef0*/  LDCU.64 UR6, c[0x0][0x3e8] ;  /* 0x00007d00ff0677ac */ /* 0x000f620008000a00 */
[----:B------:R-:W-:-:S04]  /*0f00*/  UIADD3 UR4, UP0, UPT, UR4, 0x1, URZ ;  /* 0x0000000104047890 */ /* 0x000fc8000ff1e0ff */
[----:B------:R-:W-:Y:S02]  /*0f10*/  UIADD3.X UR5, UPT, UPT, URZ, UR5, URZ, UP0, !UPT ;  /* 0x00000005ff057290 */ /* 0x000fe400087fe4ff */
[----:B-----5:R-:W-:-:S04]  /*0f20*/  UISETP.NE.U32.AND UP0, UPT, UR4, UR6, UPT ;  /* 0x000000060400728c */ /* 0x020fc8000bf05070 */
[----:B------:R-:W-:-:S09]  /*0f30*/  UISETP.NE.AND.EX UP0, UPT, UR5, UR7, UPT, UP0 ;  /* 0x000000070500728c */ /* 0x000fd2000bf05300 */
[----:B------:R-:W-:Y:S05]  /*0f40*/  BRA.U UP0, `(.L_x_6) ;  /* 0xfffffff100807547 */ /* 0x000fea000b83ffff */
[----:B------:R-:W5:Y:S01]  /*0f50*/  LDCU.64 UR4, c[0x0][0x3c0] ;  /* 0x00007800ff0477ac */ /* 0x000f620008000a00 */
[----:B------:R-:W-:-:S05]  /*0f60*/  IADD3 R2, P0, PT, R12, 0x100, RZ ;  /* 0x000001000c027810 */ /* 0x000fca0007f1e0ff */
[----:B------:R-:W-:-:S04]  /*0f70*/  IMAD.X R3, RZ, RZ, R13, P0 ;  /* 0x000000ffff037224 */ /* 0x000fc800000e060d */
[----:B-----5:R-:W-:Y:S02]  /*0f80*/  IMAD R3, R3, UR4, RZ ;  /* 0x0000000403037c24 */ /* 0x020fe4000f8e02ff */
[----:B------:R-:W-:Y:S01]  /*0f90*/  IMAD.WIDE.U32 R10, R2, UR4, RZ ;  /* 0x00000004020a7c25 */ /* 0x000fe2000f8e00ff */
[----:B------:R-:W-:-:S03]  /*0fa0*/  UMOV UR4, URZ ;  /* 0x000000ff00047c82 */ /* 0x000fc60008000000 */
[----:B------:R-:W-:Y:S01]  /*0fb0*/  IMAD R3, R2, UR5, R3 ;  /* 0x0000000502037c24 */ /* 0x000fe2000f8e0203 */
[----:B------:R-:W-:-:S04]  /*0fc0*/  UMOV UR5, URZ ;  /* 0x000000ff00057c82 */ /* 0x000fc80008000000 */
[----:B------:R-:W-:-:S07]  /*0fd0*/  IADD3 R3, PT, PT, R11, R3, RZ ;  /* 0x000000030b037210 */ /* 0x000fce0007ffe0ff */
.L_x_12:
[----:B------:R-:W5:Y:S01]  /*0fe0*/  LDC.64 R4, c[0x0][0x3d0] ;  /* 0x0000f400ff047b82 */ /* 0x000f620000000a00 */
[----:B0-----:R-:W0:Y:S01]  /*0ff0*/  LDCU.64 UR6, c[0x0][0x398] ;  /* 0x00007300ff0677ac */ /* 0x001e220008000a00 */
[----:B----4-:R-:W-:Y:S01]  /*1000*/  MOV R7, R13 ;  /* 0x0000000d00077202 */ /* 0x010fe20000000f00 */
[----:B------:R-:W-:Y:S01]  /*1010*/  IMAD.MOV.U32 R6, RZ, RZ, R12 ;  /* 0x000000ffff067224 */ /* 0x000fe200078e000c */
[----:B------:R-:W4:Y:S01]  /*1020*/  LDCU.64 UR12, c[0x0][0x3c8] ;  /* 0x00007900ff0c77ac */ /* 0x000f220008000a00 */
[----:B------:R-:W0:Y:S01]  /*1030*/  LDCU.64 UR14, c[0x0][0x3a8] ;  /* 0x00007500ff0e77ac */ /* 0x000e220008000a00 */
[C---:B-----5:R-:W-:Y:S02]  /*1040*/  IMAD R2, R4.reuse, UR5, RZ ;  /* 0x0000000504027c24 */ /* 0x060fe4000f8e02ff */
[----:B------:R-:W-:-:S04]  /*1050*/  IMAD.WIDE.U32 R6, R4, UR4, R6 ;  /* 0x0000000404067c25 */ /* 0x000fc8000f8e0006 */
[----:B------:R-:W-:Y:S01]  /*1060*/  IMAD R5, R5, UR4, R2 ;  /* 0x0000000405057c24 */ /* 0x000fe2000f8e0202 */
[----:B0-----:R-:W-:-:S03]  /*1070*/  LEA R4, P0, R6, UR6, 0x3 ;  /* 0x0000000606047c11 */ /* 0x001fc6000f8018ff */
[----:B------:R-:W-:-:S05]  /*1080*/  IMAD.IADD R5, R7, 0x1, R5 ;  /* 0x0000000107057824 */ /* 0x000fca00078e0205 */
[----:B------:R-:W-:-:S05]  /*1090*/  LEA.HI.X R5, R6, UR7, R5, 0x3, P0 ;  /* 0x0000000706057c11 */ /* 0x000fca00080f1c05 */
[----:B--2---:R-:W2:Y:S04]  /*10a0*/  LDG.E.64 R8, desc[UR10][R4.64+0x800] ;  /* 0x0008000a04087981 */ /* 0x004ea8000c1e1b00 */
[----:B------:R-:W2:Y:S01]  /*10b0*/  LDG.E.64 R6, desc[UR10][R4.64+0x808] ;  /* 0x0008080a04067981 */ /* 0x000ea2000c1e1b00 */
[----:B------:R-:W-:Y:S01]  /*10c0*/  BSSY.RECONVERGENT B0, `(.L_x_7) ;  /* 0x00000d3000007945 */ /* 0x000fe20003800200 */
[----:B--2---:R-:W-:-:S04]  /*10d0*/  ISETP.GE.U32.AND P0, PT, R8, R6, PT ;  /* 0x000000060800720c */ /* 0x004fc80003f06070 */
[----:B------:R-:W-:-:S13]  /*10e0*/  ISETP.GE.AND.EX P0, PT, R9, R7, PT, P0 ;  /* 0x000000070900720c */ /* 0x000fda0003f06300 */
[----:B----4-:R-:W-:Y:S05]  /*10f0*/  @P0 BRA `(.L_x_8) ;  /* 0x0000000c003c0947 */ /* 0x010fea0003800000 */
[----:B-1----:R-:W0:Y:S01]  /*1100*/  LDC.64 R22, c[0x0][0x3b8] ;  /* 0x0000ee00ff167b82 */ /* 0x002e220000000a00 */
[----:B------:R-:W-:Y:S01]  /*1110*/  IADD3 R2, PT, PT, -R8, R6, RZ ;  /* 0x0000000608027210 */ /* 0x000fe20007ffe1ff */
[----:B------:R-:W-:Y:S01]  /*1120*/  IMAD.MOV.U32 R4, RZ, RZ, R10 ;  /* 0x000000ffff047224 */ /* 0x000fe200078e000a */
[----:B------:R-:W-:Y:S01]  /*1130*/  MOV R5, R3 ;  /* 0x0000000300057202 */ /* 0x000fe20000000f00 */
[----:B------:R-:W-:Y:S01]  /*1140*/  BSSY.RECONVERGENT B1, `(.L_x_9) ;  /* 0x000005e000017945 */ /* 0x000fe20003800200 */
[----:B------:R-:W-:Y:S01]  /*1150*/  LOP3.LUT R2, R2, 0x3, RZ, 0xc0, !PT ;  /* 0x0000000302027812 */ /* 0x000fe200078ec0ff */
[----:B---3--:R-:W-:Y:S01]  /*1160*/  IMAD.U32 R26, R0, 0x10000, RZ ;  /* 0x00010000001a7824 */ /* 0x008fe200078e00ff */
[----:B------:R-:W-:Y:S01]  /*1170*/  MOV R24, R8 ;  /* 0x0000000800187202 */ /* 0x000fe20000000f00 */
[----:B------:R-:W-:Y:S01]  /*1180*/  IMAD.MOV.U32 R25, RZ, RZ, R9 ;  /* 0x000000ffff197224 */ /* 0x000fe200078e0009 */
[----:B------:R-:W-:-:S04]  /*1190*/  ISETP.NE.U32.AND P0, PT, R2, RZ, PT ;  /* 0x000000ff0200720c */ /* 0x000fc80003f05070 */
[----:B------:R-:W-:Y:S01]  /*11a0*/  ISETP.NE.AND.EX P0, PT, RZ, RZ, PT, P0 ;  /* 0x000000ffff00720c */ /* 0x000fe20003f05300 */
[C---:B0-----:R-:W-:Y:S02]  /*11b0*/  IMAD R14, R22.reuse, UR5, RZ ;  /* 0x00000005160e7c24 */ /* 0x041fe4000f8e02ff */
[----:B------:R-:W-:-:S04]  /*11c0*/  IMAD.WIDE.U32 R4, R22, UR4, R4 ;  /* 0x0000000416047c25 */ /* 0x000fc8000f8e0004 */
[----:B------:R-:W-:-:S05]  /*11d0*/  IMAD R23, R23, UR4, R14 ;  /* 0x0000000417177c24 */ /* 0x000fca000f8e020e */
[----:B------:R-:W-:Y:S01]  /*11e0*/  IADD3 R23, PT, PT, R5, R23, RZ ;  /* 0x0000001705177210 */ /* 0x000fe20007ffe0ff */
        /* <DEDUP_REMOVED lines=10> */
[----:B------:R-:W-:-:S05]  /*1290*/  LEA.HI.X R15, R16, R15, R17, 0x3, P0 ;  /* 0x0000000f100f7211 */ /* 0x000fca00000f1c11 */
[----:B------:R-:W2:Y:S01]  /*12a0*/  LDG.E.64 R24, desc[UR10][R14.64] ;  /* 0x0000000a0e187981 */ /* 0x000ea2000c1e1b00 */
[----:B------:R-:W-:Y:S02]  /*12b0*/  IMAD.MOV.U32 R22, RZ, RZ, R4 ;  /* 0x000000ffff167224 */ /* 0x000fe400078e0004 */
[----:B0-----:R-:W-:-:S04]  /*12c0*/  IMAD R16, R20, UR5, RZ ;  /* 0x0000000514107c24 */ /* 0x001fc8000f8e02ff */
[----:B------:R-:W-:Y:S02]  /*12d0*/  IMAD R19, R21, UR4, R16 ;  /* 0x0000000415137c24 */ /* 0x000fe4000f8e0210 */
[----:B------:R-:W2:Y:S01]  /*12e0*/  LDC.64 R16, c[0x0][0x3c8] ;  /* 0x0000f200ff107b82 */ /* 0x000ea20000000a00 */
[----:B------:R-:W-:-:S05]  /*12f0*/  IMAD.WIDE.U32 R20, R20, UR4, R8 ;  /* 0x0000000414147c25 */ /* 0x000fca000f8e0008 */
[----:B------:R-:W-:Y:S02]  /*1300*/  IADD3 R19, PT, PT, R21, R19, RZ ;  /* 0x0000001315137210 */ /* 0x000fe40007ffe0ff */
[----:B-1----:R-:W-:-:S04]  /*1310*/  LEA R18, P0, R20, UR6, 0x1 ;  /* 0x0000000614127c11 */ /* 0x002fc8000f8008ff */
[----:B------:R-:W-:Y:S02]  /*1320*/  LEA.HI.X R19, R20, UR7, R19, 0x1, P0 ;  /* 0x0000000714137c11 */ /* 0x000fe400080f0c13 */
[----:B------:R-:W0:Y:S01]  /*1330*/  LDC.64 R20, c[0x0][0x3a8] ;  /* 0x0000ea00ff147b82 */ /* 0x000e220000000a00 */
[----:B--2---:R-:W-:-:S04]  /*1340*/  IMAD R27, R25, R16, RZ ;  /* 0x00000010191b7224 */ /* 0x004fc800078e02ff */
[C---:B------:R-:W-:Y:S02]  /*1350*/  IMAD R27, R24.reuse, R17, R27 ;  /* 0x00000011181b7224 */ /* 0x040fe400078e021b */
[----:B------:R-:W-:-:S05]  /*1360*/  IMAD.WIDE.U32 R24, R24, R16, R22 ;  /* 0x0000001018187225 */ /* 0x000fca00078e0016 */
[----:B------:R-:W-:Y:S02]  /*1370*/  IADD3 R25, PT, PT, R25, R27, RZ ;  /* 0x0000001b19197210 */ /* 0x000fe40007ffe0ff */
[----:B0-----:R-:W-:-:S04]  /*1380*/  LEA R28, P0, R24, R20, 0x1 ;  /* 0x00000014181c7211 */ /* 0x001fc800078008ff */
[----:B------:R-:W-:Y:S02]  /*1390*/  LEA.HI.X R29, R24, R21, R25, 0x1, P0 ;  /* 0x00000015181d7211 */ /* 0x000fe400000f0c19 */
[----:B------:R-:W2:Y:S04]  /*13a0*/  LDG.E.U16 R25, desc[UR10][R18.64] ;  /* 0x0000000a12197981 */ /* 0x000ea8000c1e1500 */
[----:B------:R-:W3:Y:S01]  /*13b0*/  LDG.E.U16 R24, desc[UR10][R28.64] ;  /* 0x0000000a1c187981 */ /* 0x000ee2000c1e1500 */
[----:B------:R-:W-:-:S04]  /*13c0*/  ISETP.NE.U32.AND P0, PT, R2, 0x1, PT ;  /* 0x000000010200780c */ /* 0x000fc80003f05070 */
[----:B------:R-:W-:Y:S01]  /*13d0*/  ISETP.NE.AND.EX P0, PT, RZ, RZ, PT, P0 ;  /* 0x000000ffff00720c */ /* 0x000fe20003f05300 */
[----:B--2---:R-:W-:-:S04]  /*13e0*/  IMAD.U32 R25, R25, 0x10000, RZ ;  /* 0x0001000019197824 */ /* 0x004fc800078e00ff */
[----:B------:R-:W-:Y:S01]  /*13f0*/  FMUL.FTZ R27, R26, R25 ;  /* 0x000000191a1b7220 */ /* 0x000fe20000410000 */
[----:B---3--:R-:W-:-:S03]  /*1400*/  IMAD.U32 R24, R24, 0x10000, RZ ;  /* 0x0001000018187824 */ /* 0x008fc600078e00ff */
[----:B------:R-:W0:Y:S02]  /*1410*/  F2F.BF16.F32 R25, R27 ;  /* 0x0000001b00197304 */ /* 0x000e240000202000 */
[----:B0-----:R-:W-:-:S05]  /*1420*/  SHF.L.U32 R25, R25, 0x10, RZ ;  /* 0x0000001019197819 */ /* 0x001fca00000006ff */
[----:B------:R-:W-:-:S05]  /*1430*/  FADD.FTZ R24, R24, R25 ;  /* 0x0000001918187221 */ /* 0x000fca0000010000 */
[----:B------:R-:W-:-:S05]  /*1440*/  F2FP.BF16.F32.PACK_AB R24, RZ, R24 ;  /* 0x00000018ff18723e */ /* 0x000fca00000010ff */
[----:B------:R0:W-:Y:S02]  /*1450*/  STG.E.U16 desc[UR10][R28.64], R24 ;  /* 0x000000181c007986 */ /* 0x0001e4000c10150a */
[----:B0-----:R-:W-:-:S04]  /*1460*/  IADD3 R24, P1, PT, R8, 0x1, RZ ;  /* 0x0000000108187810 */ /* 0x001fc80007f3e0ff */
[----:B------:R-:W-:Y:S01]  /*1470*/  IADD3.X R25, PT, PT, RZ, R9, RZ, P1, !PT ;  /* 0x00000009ff197210 */ /* 0x000fe20000ffe4ff */
[----:B------:R-:W-:Y:S08]  /*1480*/  @!P0 BRA `(.L_x_10) ;  /* 0x0000000000a48947 */ /* 0x000ff00003800000 */
[----:B------:R-:W2:Y:S01]  /*1490*/  LDG.E.64 R24, desc[UR10][R14.64+0x8] ;  /* 0x0000080a0e187981 */ /* 0x000ea2000c1e1b00 */
[----:B------:R-:W-:Y:S01]  /*14a0*/  ISETP.NE.U32.AND P0, PT, R2, 0x2, PT ;  /* 0x000000020200780c */ /* 0x000fe20003f05070 */
[----:B--2---:R-:W-:-:S04]  /*14b0*/  IMAD R2, R25, R16, RZ ;  /* 0x0000001019027224 */ /* 0x004fc800078e02ff */
[C---:B------:R-:W-:Y:S02]  /*14c0*/  IMAD R27, R24.reuse, R17, R2 ;  /* 0x00000011181b7224 */ /* 0x040fe400078e0202 */
[----:B------:R-:W-:-:S04]  /*14d0*/  IMAD.WIDE.U32 R24, R24, R16, R22 ;  /* 0x0000001018187225 */ /* 0x000fc800078e0016 */
[----:B------:R-:W-:Y:S01]  /*14e0*/  IMAD.IADD R2, R25, 0x1, R27 ;  /* 0x0000000119027824 */ /* 0x000fe200078e021b */
[----:B------:R-:W-:-:S04]  /*14f0*/  LEA R28, P1, R24, R20, 0x1 ;  /* 0x00000014181c7211 */ /* 0x000fc800078208ff */
[----:B------:R-:W-:Y:S02]  /*1500*/  LEA.HI.X R29, R24, R21, R2, 0x1, P1 ;  /* 0x00000015181d7211 */ /* 0x000fe400008f0c02 */
[----:B------:R-:W2:Y:S04]  /*1510*/  LDG.E.U16 R24, desc[UR10][R18.64+0x2] ;  /* 0x0000020a12187981 */ /* 0x000ea8000c1e1500 */
[----:B------:R-:W3:Y:S01]  /*1520*/  LDG.E.U16 R2, desc[UR10][R28.64] ;  /* 0x0000000a1c027981 */ /* 0x000ee2000c1e1500 */
[----:B------:R-:W-:Y:S02]  /*1530*/  ISETP.NE.AND.EX P0, PT, RZ, RZ, PT, P0 ;  /* 0x000000ffff00720c */ /* 0x000fe40003f05300 */
[----:B--2---:R-:W-:-:S05]  /*1540*/  SHF.L.U32 R25, R24, 0x10, RZ ;  /* 0x0000001018197819 */ /* 0x004fca00000006ff */
[----:B------:R-:W-:-:S06]  /*1550*/  FMUL.FTZ R27, R26, R25 ;  /* 0x000000191a1b7220 */ /* 0x000fcc0000410000 */
[----:B------:R-:W0:Y:S01]  /*1560*/  F2F.BF16.F32 R27, R27 ;  /* 0x0000001b001b7304 */ /* 0x000e220000202000 */
[----:B---3--:R-:W-:Y:S01]  /*1570*/  SHF.L.U32 R2, R2, 0x10, RZ ;  /* 0x0000001002027819 */ /* 0x008fe200000006ff */
[----:B0-----:R-:W-:-:S04]  /*1580*/  IMAD.U32 R25, R27, 0x10000, RZ ;  /* 0x000100001b197824 */ /* 0x001fc800078e00ff */
[----:B------:R-:W-:-:S05]  /*1590*/  FADD.FTZ R2, R2, R25 ;  /* 0x0000001902027221 */ /* 0x000fca0000010000 */
[----:B------:R-:W-:-:S05]  /*15a0*/  F2FP.BF16.F32.PACK_AB R2, RZ, R2 ;  /* 0x00000002ff02723e */ /* 0x000fca00000010ff */
[----:B------:R0:W-:Y:S01]  /*15b0*/  STG.E.U16 desc[UR10][R28.64], R2 ;  /* 0x000000021c007986 */ /* 0x0001e2000c10150a */
[----:B------:R-:W-:-:S05]  /*15c0*/  IADD3 R24, P1, PT, R8, 0x2, RZ ;  /* 0x0000000208187810 */ /* 0x000fca0007f3e0ff */
[----:B------:R-:W-:Y:S01]  /*15d0*/  IMAD.X R25, RZ, RZ, R9, P1 ;  /* 0x000000ffff197224 */ /* 0x000fe200008e0609 */
[----:B------:R-:W-:Y:S07]  /*15e0*/  @!P0 BRA `(.L_x_10) ;  /* 0x00000000004c8947 */ /* 0x000fee0003800000 */
[----:B------:R-:W0:Y:S04]  /*15f0*/  LDG.E.64 R14, desc[UR10][R14.64+0x10] ;  /* 0x0000100a0e0e7981 */ /* 0x000e28000c1e1b00 */
[----:B------:R-:W2:Y:S01]  /*1600*/  LDG.E.U16 R18, desc[UR10][R18.64+0x4] ;  /* 0x0000040a12127981 */ /* 0x000ea2000c1e1500 */
[-C--:B0-----:R-:W-:Y:S02]  /*1610*/  IMAD R2, R15, R16.reuse, RZ ;  /* 0x000000100f027224 */ /* 0x081fe400078e02ff */
        /* <DEDUP_REMOVED lines=8> */
[----:B------:R-:W-:Y:S01]  /*16a0*/  FMUL.FTZ R17, R26, R17 ;  /* 0x000000111a117220 */ /* 0x000fe20000410000 */
[----:B------:R-:W-:-:S05]  /*16b0*/  IADD3.X R25, PT, PT, RZ, R9, RZ, P0, !PT ;  /* 0x00000009ff197210 */ /* 0x000fca00007fe4ff */
[----:B------:R-:W0:Y:S02]  /*16c0*/  F2F.BF16.F32 R17, R17 ;  /* 0x0000001100117304 */ /* 0x000e240000202000 */
[----:B0-----:R-:W-:Y:S01]  /*16d0*/  SHF.L.U32 R15, R17, 0x10, RZ ;  /* 0x00000010110f7819 */ /* 0x001fe200000006ff */
[----:B---3--:R-:W-:-:S04]  /*16e0*/  IMAD.U32 R2, R2, 0x10000, RZ ;  /* 0x0001000002027824 */ /* 0x008fc800078e00ff */
[----:B------:R-:W-:-:S05]  /*16f0*/  FADD.FTZ R2, R2, R15 ;  /* 0x0000000f02027221 */ /* 0x000fca0000010000 */
[----:B------:R-:W-:-:S05]  /*1700*/  F2FP.BF16.F32.PACK_AB R2, RZ, R2 ;  /* 0x00000002ff02723e */ /* 0x000fca00000010ff */
[----:B------:R1:W-:Y:S02]  /*1710*/  STG.E.U16 desc[UR10][R20.64], R2 ;  /* 0x0000000214007986 */ /* 0x0003e4000c10150a */
.L_x_10:
[----:B------:R-:W-:Y:S05]  /*1720*/  BSYNC.RECONVERGENT B1 ;  /* 0x0000000000017941 */ /* 0x000fea0003800200 */
.L_x_9:
[----:B01----:R-:W-:-:S05]  /*1730*/  IADD3 R2, P0, PT, R8, -R6, RZ ;  /* 0x8000000608027210 */ /* 0x003fca0007f1e0ff */
[----:B------:R-:W-:Y:S01]  /*1740*/  IMAD.X R8, R9, 0x1, ~R7, P0 ;  /* 0x0000000109087824 */ /* 0x000fe200000e0e07 */
[----:B------:R-:W-:-:S04]  /*1750*/  ISETP.GT.U32.AND P0, PT, R2, -0x4, PT ;  /* 0xfffffffc0200780c */ /* 0x000fc80003f04070 */
[----:B------:R-:W-:-:S13]  /*1760*/  ISETP.GT.U32.AND.EX P0, PT, R8, -0x1, PT, P0 ;  /* 0xffffffff0800780c */ /* 0x000fda0003f04100 */
[----:B------:R-:W-:Y:S05]  /*1770*/  @P0 BRA `(.L_x_8) ;  /* 0x00000004009c0947 */ /* 0x000fea0003800000 */
[----:B------:R-:W0:Y:S01]  /*1780*/  LDC.64 R16, c[0x0][0x3e0] ;  /* 0x0000f800ff107b82 */ /* 0x000e220000000a00 */
[----:B------:R-:W1:Y:S01]  /*1790*/  LDCU.64 UR8, c[0x0][0x390] ;  /* 0x00007200ff0877ac */ /* 0x000e620008000a00 */
[----:B------:R-:W2:Y:S06]  /*17a0*/  LDCU.64 UR6, c[0x0][0x3a0] ;  /* 0x00007400ff0677ac */ /* 0x000eac0008000a00 */
[----:B------:R-:W3:Y:S01]  /*17b0*/  LDC.64 R18, c[0x0][0x3d8] ;  /* 0x0000f600ff127b82 */ /* 0x000ee20000000a00 */
[C---:B0-----:R-:W-:Y:S02]  /*17c0*/  IMAD R20, R16.reuse, UR5, RZ ;  /* 0x0000000510147c24 */ /* 0x041fe4000f8e02ff */
[----:B------:R-:W-:-:S04]  /*17d0*/  IMAD.WIDE.U32 R14, R16, UR4, R24 ;  /* 0x00000004100e7c25 */ /* 0x000fc8000f8e0018 */
[----:B------:R-:W-:Y:S02]  /*17e0*/  IMAD R17, R17, UR4, R20 ;  /* 0x0000000411117c24 */ /* 0x000fe4000f8e0214 */
[C---:B---3--:R-:W-:Y:S02]  /*17f0*/  IMAD R2, R18.reuse, UR5, RZ ;  /* 0x0000000512027c24 */ /* 0x048fe4000f8e02ff */
[----:B------:R-:W-:-:S04]  /*1800*/  IMAD.WIDE.U32 R8, R18, UR4, R24 ;  /* 0x0000000412087c25 */ /* 0x000fc8000f8e0018 */
[----:B------:R-:W-:Y:S01]  /*1810*/  IMAD R19, R19, UR4, R2 ;  /* 0x0000000413137c24 */ /* 0x000fe2000f8e0202 */
[----:B-1----:R-:W-:Y:S01]  /*1820*/  LEA R2, P2, R14, UR8, 0x1 ;  /* 0x000000080e027c11 */ /* 0x002fe2000f8408ff */
[----:B------:R-:W-:Y:S01]  /*1830*/  IMAD.IADD R15, R17, 0x1, R15 ;  /* 0x00000001110f7824 */ /* 0x000fe200078e020f */
[----:B--2---:R-:W-:Y:S02]  /*1840*/  LEA R18, P0, R8, UR6, 0x3 ;  /* 0x0000000608127c11 */ /* 0x004fe4000f8018ff */
[----:B------:R-:W-:Y:S02]  /*1850*/  IADD3 R9, PT, PT, R19, R9, RZ ;  /* 0x0000000913097210 */ /* 0x000fe40007ffe0ff */
[----:B------:R-:W-:Y:S02]  /*1860*/  IADD3 R2, P3, PT, R2, 0x4, RZ ;  /* 0x0000000402027810 */ /* 0x000fe40007f7e0ff */
[----:B------:R-:W-:Y:S02]  /*1870*/  LEA.HI.X R15, R14, UR9, R15, 0x1, P2 ;  /* 0x000000090e0f7c11 */ /* 0x000fe400090f0c0f */
[----:B------:R-:W-:-:S02]  /*1880*/  IADD3 R18, P1, PT, R18, 0x10, RZ ;  /* 0x0000001012127810 */ /* 0x000fc40007f3e0ff */
[----:B------:R-:W-:Y:S01]  /*1890*/  LEA.HI.X R9, R8, UR7, R9, 0x3, P0 ;  /* 0x0000000708097c11 */ /* 0x000fe200080f1c09 */
[----:B------:R-:W-:-:S03]  /*18a0*/  IMAD.X R15, RZ, RZ, R15, P3 ;  /* 0x000000ffff0f7224 */ /* 0x000fc600018e060f */
[----:B------:R-:W-:-:S07]  /*18b0*/  IADD3.X R9, PT, PT, RZ, R9, RZ, P1, !PT ;  /* 0x00000009ff097210 */ /* 0x000fce0000ffe4ff */
.L_x_11:
[----:B------:R-:W-:-:S05]  /*18c0*/  MOV R8, R18 ;  /* 0x0000001200087202 */ /* 0x000fca0000000f00 */
[----:B0-----:R-:W2:Y:S01]  /*18d0*/  LDG.E.64 R16, desc[UR10][R8.64+-0x10] ;  /* 0xfffff00a08107981 */ /* 0x001ea2000c1e1b00 */
[----:B------:R-:W-:-:S05]  /*18e0*/  IMAD.MOV.U32 R14, RZ, RZ, R2 ;  /* 0x000000ffff0e7224 */ /* 0x000fca00078e0002 */
[----:B------:R-:W3:Y:S01]  /*18f0*/  LDG.E.U16 R2, desc[UR10][R14.64+-0x4] ;  /* 0xfffffc0a0e027981 */ /* 0x000ee2000c1e1500 */
[----:B------:R-:W-:Y:S01]  /*1900*/  MOV R22, R4 ;  /* 0x0000000400167202 */ /* 0x000fe20000000f00 */
[----:B--2---:R-:W-:-:S04]  /*1910*/  IMAD R17, R17, UR12, RZ ;  /* 0x0000000c11117c24 */ /* 0x004fc8000f8e02ff */
[C---:B------:R-:W-:Y:S02]  /*1920*/  IMAD R19, R16.reuse, UR13, R17 ;  /* 0x0000000d10137c24 */ /* 0x040fe4000f8e0211 */
[----:B------:R-:W-:-:S04]  /*1930*/  IMAD.WIDE.U32 R16, R16, UR12, R22 ;  /* 0x0000000c10107c25 */ /* 0x000fc8000f8e0016 */
[----:B------:R-:W-:Y:S01]  /*1940*/  IMAD.IADD R17, R17, 0x1, R19 ;  /* 0x0000000111117824 */ /* 0x000fe200078e0213 */
[----:B------:R-:W-:-:S04]  /*1950*/  LEA R18, P0, R16, UR14, 0x1 ;  /* 0x0000000e10127c11 */ /* 0x000fc8000f8008ff */
[----:B------:R-:W-:-:S05]  /*1960*/  LEA.HI.X R19, R16, UR15, R17, 0x1, P0 ;  /* 0x0000000f10137c11 */ /* 0x000fca00080f0c11 */
[----:B------:R-:W2:Y:S01]  /*1970*/  LDG.E.U16 R16, desc[UR10][R18.64] ;  /* 0x0000000a12107981 */ /* 0x000ea2000c1e1500 */
[----:B---3--:R-:W-:-:S05]  /*1980*/  SHF.L.U32 R17, R2, 0x10, RZ ;  /* 0x0000001002117819 */ /* 0x008fca00000006ff */
[----:B------:R-:W-:-:S06]  /*1990*/  FMUL.FTZ R20, R26, R17 ;  /* 0x000000111a147220 */ /* 0x000fcc0000410000 */
[----:B------:R-:W0:Y:S02]  /*19a0*/  F2F.BF16.F32 R20, R20 ;  /* 0x0000001400147304 */ /* 0x000e240000202000 */
[----:B0-----:R-:W-:Y:S01]  /*19b0*/  IMAD.U32 R17, R20, 0x10000, RZ ;  /* 0x0001000014117824 */ /* 0x001fe200078e00ff */
[----:B--2---:R-:W-:-:S05]  /*19c0*/  SHF.L.U32 R16, R16, 0x10, RZ ;  /* 0x0000001010107819 */ /* 0x004fca00000006ff */
        /* <DEDUP_REMOVED lines=14> */
[----:B0-----:R-:W-:-:S06]  /*1ab0*/  FMUL.FTZ R18, R26, R17 ;  /* 0x000000111a127220 */ /* 0x001fcc0000410000 */
        /* <DEDUP_REMOVED lines=27> */
[----:B--2---:R-:W-:Y:S02]  /*1c70*/  IMAD R17, R17, UR12, RZ ;  /* 0x0000000c11117c24 */ /* 0x004fe4000f8e02ff */
[----:B------:R-:W-:-:S04]  /*1c80*/  IMAD.WIDE.U32 R20, R16, UR12, R22 ;  /* 0x0000000c10147c25 */ /* 0x000fc8000f8e0016 */
[----:B------:R-:W-:Y:S01]  /*1c90*/  IMAD R17, R16, UR13, R17 ;  /* 0x0000000d10117c24 */ /* 0x000fe2000f8e0211 */
[----:B------:R-:W-:-:S03]  /*1ca0*/  LEA R16, P0, R20, UR14, 0x1 ;  /* 0x0000000e14107c11 */ /* 0x000fc6000f8008ff */
[----:B------:R-:W-:-:S05]  /*1cb0*/  IMAD.IADD R17, R21, 0x1, R17 ;  /* 0x0000000115117824 */ /* 0x000fca00078e0211 */
[----:B------:R-:W-:-:S05]  /*1cc0*/  LEA.HI.X R17, R20, UR15, R17, 0x1, P0 ;  /* 0x0000000f14117c11 */ /* 0x000fca00080f0c11 */
[----:B------:R-:W2:Y:S01]  /*1cd0*/  LDG.E.U16 R20, desc[UR10][R16.64] ;  /* 0x0000000a10147981 */ /* 0x000ea2000c1e1500 */
[----:B---3--:R-:W-:Y:S02]  /*1ce0*/  SHF.L.U32 R21, R2, 0x10, RZ ;  /* 0x0000001002157819 */ /* 0x008fe400000006ff */
[----:B------:R-:W-:Y:S02]  /*1cf0*/  IADD3 R24, P0, PT, R24, 0x4, RZ ;  /* 0x0000000418187810 */ /* 0x000fe40007f1e0ff */
[----:B------:R-:W-:Y:S01]  /*1d00*/  IADD3 R2, P2, PT, R14, 0x8, RZ ;  /* 0x000000080e027810 */ /* 0x000fe20007f5e0ff */
[----:B------:R-:W-:Y:S01]  /*1d10*/  FMUL.FTZ R21, R26, R21 ;  /* 0x000000151a157220 */ /* 0x000fe20000410000 */
[----:B0-----:R-:W-:Y:S01]  /*1d20*/  IADD3 R18, P1, PT, R8, 0x20, RZ ;  /* 0x0000002008127810 */ /* 0x001fe20007f3e0ff */
[----:B------:R-:W-:Y:S01]  /*1d30*/  IMAD.X R25, RZ, RZ, R25, P0 ;  /* 0x000000ffff197224 */ /* 0x000fe200000e0619 */
[----:B------:R-:W-:Y:S01]  /*1d40*/  ISETP.GE.U32.AND P0, PT, R24, R6, PT ;  /* 0x000000061800720c */ /* 0x000fe20003f06070 */
[----:B------:R-:W-:Y:S01]  /*1d50*/  IMAD.X R15, RZ, RZ, R15, P2 ;  /* 0x000000ffff0f7224 */ /* 0x000fe200010e060f */
[----:B------:R-:W-:Y:S01]  /*1d60*/  IADD3.X R9, PT, PT, RZ, R9, RZ, P1, !PT ;  /* 0x00000009ff097210 */ /* 0x000fe20000ffe4ff */
[----:B------:R-:W0:Y:S01]  /*1d70*/  F2F.BF16.F32 R21, R21 ;  /* 0x0000001500157304 */ /* 0x000e220000202000 */
[----:B------:R-:W-:Y:S01]  /*1d80*/  ISETP.GE.AND.EX P0, PT, R25, R7, PT, P0 ;  /* 0x000000071900720c */ /* 0x000fe20003f06300 */
[----:B0-----:R-:W-:Y:S01]  /*1d90*/  IMAD.U32 R19, R21, 0x10000, RZ ;  /* 0x0001000015137824 */ /* 0x001fe200078e00ff */
[----:B--2---:R-:W-:-:S05]  /*1da0*/  SHF.L.U32 R20, R20, 0x10, RZ ;  /* 0x0000001014147819 */ /* 0x004fca00000006ff */
[----:B------:R-:W-:-:S05]  /*1db0*/  FADD.FTZ R19, R20, R19 ;  /* 0x0000001314137221 */ /* 0x000fca0000010000 */
[----:B------:R-:W-:-:S05]  /*1dc0*/  F2FP.BF16.F32.PACK_AB R19, RZ, R19 ;  /* 0x00000013ff13723e */ /* 0x000fca00000010ff */
[----:B------:R0:W-:Y:S01]  /*1dd0*/  STG.E.U16 desc[UR10][R16.64], R19 ;  /* 0x0000001310007986 */ /* 0x0001e2000c10150a */
[----:B------:R-:W-:Y:S05]  /*1de0*/  @!P0 BRA `(.L_x_11) ;  /* 0xfffffff800b48947 */ /* 0x000fea000383ffff */
.L_x_8:
[----:B------:R-:W-:Y:S05]  /*1df0*/  BSYNC.RECONVERGENT B0 ;  /* 0x0000000000007941 */ /* 0x000fea0003800200 */
.L_x_7:
[----:B------:R-:W2:Y:S01]  /*1e00*/  LDC.64 R4, c[0x0][0x3e8] ;  /* 0x0000fa00ff047b82 */ /* 0x000ea20000000a00 */
[----:B------:R-:W-:-:S04]  /*1e10*/  UIADD3 UR6, UP0, UPT, UR4, 0x1, URZ ;  /* 0x0000000104067890 */ /* 0x000fc8000ff1e0ff */
[----:B------:R-:W-:Y:S02]  /*1e20*/  UIADD3.X UR7, UPT, UPT, URZ, UR5, URZ, UP0, !UPT ;  /* 0x00000005ff077290 */ /* 0x000fe400087fe4ff */
[----:B--2---:R-:W-:-:S04]  /*1e30*/  ISETP.NE.U32.AND P0, PT, R4, UR6, PT ;  /* 0x0000000604007c0c */ /* 0x004fc8000bf05070 */
[----:B------:R-:W-:-:S13]  /*1e40*/  ISETP.NE.AND.EX P0, PT, R5, UR7, PT, P0 ;  /* 0x0000000705007c0c */ /* 0x000fda000bf05300 */
[----:B------:R-:W-:Y:S05]  /*1e50*/  @!P0 EXIT ;  /* 0x000000000000894d */ /* 0x000fea0003800000 */
[----:B------:R-:W-:Y:S01]  /*1e60*/  UMOV UR4, UR6 ;  /* 0x0000000600047c82 */ /* 0x000fe20008000000 */
[----:B------:R-:W-:Y:S01]  /*1e70*/  UMOV UR5, UR7 ;  /* 0x0000000700057c82 */ /* 0x000fe20008000000 */
[----:B------:R-:W-:Y:S05]  /*1e80*/  BRA `(.L_x_12) ;  /* 0xfffffff000547947 */ /* 0x000fea000383ffff */
.L_x_0:
[----:B------:R-:W0:Y:S02]  /*1e90*/  LDC.64 R2, c[0x0][0x3e8] ;  /* 0x0000fa00ff027b82 */ /* 0x000e240000000a00 */
[----:B0-----:R-:W-:-:S04]  /*1ea0*/  ISETP.GE.U32.AND P0, PT, R2, 0x1, PT ;  /* 0x000000010200780c */ /* 0x001fc80003f06070 */
[----:B------:R-:W-:-:S13]  /*1eb0*/  ISETP.GE.AND.EX P0, PT, R3, RZ, PT, P0 ;  /* 0x000000ff0300720c */ /* 0x000fda0003f06300 */
[----:B------:R-:W-:Y:S05]  /*1ec0*/  @!P0 EXIT ;  /* 0x000000000000894d */ /* 0x000fea0003800000 */
[----:B------:R-:W0:Y:S01]  /*1ed0*/  S2R R2, SR_TID.X ;  /* 0x0000000000027919 */ /* 0x000e220000002100 */
[----:B------:R-:W1:Y:S01]  /*1ee0*/  LDCU.64 UR8, c[0x0][0x388] ;  /* 0x00007100ff0877ac */ /* 0x000e620008000a00 */
[----:B------:R-:W-:Y:S01]  /*1ef0*/  BSSY.RECONVERGENT B0, `(.L_x_13) ;  /* 0x00000eb000007945 */ /* 0x000fe20003800200 */
[----:B------:R-:W-:Y:S01]  /*1f00*/  USHF.R.S32.HI UR7, URZ, 0x1f, UR6 ;  /* 0x0000001fff077899 */ /* 0x000fe20008011406 */
[----:B------:R-:W2:Y:S01]  /*1f10*/  LDCU.64 UR18, c[0x0][0x3d8] ;  /* 0x00007b00ff1277ac */ /* 0x000ea20008000a00 */
[----:B------:R-:W4:Y:S01]  /*1f20*/  LDCU.64 UR20, c[0x0][0x3c8] ;  /* 0x00007900ff1477ac */ /* 0x000f220008000a00 */
[----:B------:R-:W0:Y:S01]  /*1f30*/  LDCU.64 UR22, c[0x0][0x3e0] ;  /* 0x00007c00ff1677ac */ /* 0x000e220008000a00 */
[----:B-1----:R-:W-:Y:S01]  /*1f40*/  UIADD3 UR4, UP0, UPT, UR4, UR8, URZ ;  /* 0x0000000804047290 */ /* 0x002fe2000ff1e0ff */
[----:B------:R-:W1:Y:S01]  /*1f50*/  LDCU.64 UR24, c[0x0][0x390] ;  /* 0x00007200ff1877ac */ /* 0x000e620008000a00 */
[----:B------:R-:W1:Y:S02]  /*1f60*/  LDCU.128 UR12, c[0x0][0x3a0] ;  /* 0x00007400ff0c77ac */ /* 0x000e640008000c00 */
[----:B------:R-:W-:Y:S01]  /*1f70*/  UIADD3.X UR5, UPT, UPT, UR5, UR9, URZ, UP0, !UPT ;  /* 0x0000000905057290 */ /* 0x000fe200087fe4ff */
[----:B0-----:R-:W-:-:S02]  /*1f80*/  ISETP.LT.U32.AND P0, PT, R2, UR6, PT ;  /* 0x0000000602007c0c */ /* 0x001fc4000bf01070 */
[----:B------:R-:W-:-:S04]  /*1f90*/  MOV R2, UR7 ;  /* 0x0000000700027c02 */ /* 0x000fc80008000f00 */
[----:B------:R-:W-:-:S13]  /*1fa0*/  ISETP.GT.AND.EX P0, PT, R2, RZ, PT, P0 ;  /* 0x000000ff0200720c */ /* 0x000fda0003f04300 */
[----:B-12-4-:R-:W-:Y:S05]  /*1fb0*/  @!P0 BRA `(.L_x_14) ;  /* 0x0000000c00788947 */ /* 0x016fea0003800000 */
[----:B------:R-:W-:-:S07]  /*1fc0*/  CS2R R2, SRZ ;  /* 0x0000000000027805 */ /* 0x000fce000001ff00 */
.L_x_20:
[----:B0-----:R-:W0:Y:S01]  /*1fd0*/  S2R R12, SR_TID.X ;  /* 0x00000000000c7919 */ /* 0x001e220000002100 */
[----:B-1----:R-:W1:Y:S01]  /*1fe0*/  LDCU.64 UR8, c[0x0][0x3d0] ;  /* 0x00007a00ff0877ac */ /* 0x002e620008000a00 */
[----:B--2---:R-:W2:Y:S01]  /*1ff0*/  LDCU.64 UR16, c[0x0][0x398] ;  /* 0x00007300ff1077ac */ /* 0x004ea20008000a00 */
[----:B-1----:R-:W-:-:S04]  /*2000*/  IMAD R5, R3, UR8, RZ ;  /* 0x0000000803057c24 */ /* 0x002fc8000f8e02ff */
[----:B------:R-:W-:Y:S01]  /*2010*/  IMAD R5, R2, UR9, R5 ;  /* 0x0000000902057c24 */ /* 0x000fe2000f8e0205 */
[----:B0-----:R-:W-:-:S05]  /*2020*/  IADD3 R12, P0, PT, R12, UR4, RZ ;  /* 0x000000040c0c7c10 */ /* 0x001fca000ff1e0ff */
[----:B------:R-:W-:Y:S02]  /*2030*/  IMAD.X R13, RZ, RZ, UR5, P0 ;  /* 0x00000005ff0d7e24 */ /* 0x000fe400080e06ff */
[----:B------:R-:W-:-:S05]  /*2040*/  IMAD.WIDE.U32 R6, R2, UR8, R12 ;  /* 0x0000000802067c25 */ /* 0x000fca000f8e000c */
[----:B------:R-:W-:Y:S02]  /*2050*/  IADD3 R5, PT, PT, R7, R5, RZ ;  /* 0x0000000507057210 */ /* 0x000fe40007ffe0ff */
[----:B--2---:R-:W-:-:S04]  /*2060*/  LEA R4, P0, R6, UR16, 0x3 ;  /* 0x0000001006047c11 */ /* 0x004fc8000f8018ff */
[----:B------:R-:W-:-:S05]  /*2070*/  LEA.HI.X R5, R6, UR17, R5, 0x3, P0 ;  /* 0x0000001106057c11 */ /* 0x000fca00080f1c05 */
[----:B----4-:R-:W2:Y:S04]  /*2080*/  LDG.E.64 R10, desc[UR10][R4.64] ;  /* 0x0000000a040a7981 */ /* 0x010ea8000c1e1b00 */
[----:B------:R-:W2:Y:S01]  /*2090*/  LDG.E.64 R8, desc[UR10][R4.64+0x8] ;  /* 0x0000080a04087981 */ /* 0x000ea2000c1e1b00 */
[----:B------:R-:W-:Y:S01]  /*20a0*/  BSSY.RECONVERGENT B1, `(.L_x_15) ;  /* 0x00000c9000017945 */ /* 0x000fe20003800200 */
[----:B--2---:R-:W-:-:S04]  /*20b0*/  ISETP.GE.U32.AND P0, PT, R10, R8, PT ;  /* 0x000000080a00720c */ /* 0x004fc80003f06070 */
[----:B------:R-:W-:-:S13]  /*20c0*/  ISETP.GE.AND.EX P0, PT, R11, R9, PT, P0 ;  /* 0x000000090b00720c */ /* 0x000fda0003f06300 */
[----:B------:R-:W-:Y:S05]  /*20d0*/  @P0 BRA `(.L_x_16) ;  /* 0x0000000c00140947 */ /* 0x000fea0003800000 */
[----:B------:R-:W0:Y:S01]  /*20e0*/  LDCU.64 UR8, c[0x0][0x3c0] ;  /* 0x00007800ff0877ac */ /* 0x000e220008000a00 */
[----:B------:R-:W-:Y:S01]  /*20f0*/  IMAD.IADD R4, R8, 0x1, -R10 ;  /* 0x0000000108047824 */ /* 0x000fe200078e0a0a */
[----:B------:R-:W-:Y:S01]  /*2100*/  BSSY.RECONVERGENT B2, `(.L_x_17) ;  /* 0x0000064000027945 */ /* 0x000fe20003800200 */
[----:B------:R-:W-:Y:S01]  /*2110*/  MOV R26, R10 ;  /* 0x0000000a001a7202 */ /* 0x000fe20000000f00 */
[----:B------:R-:W1:Y:S01]  /*2120*/  LDCU.64 UR16, c[0x0][0x3b8] ;  /* 0x00007700ff1077ac */ /* 0x000e620008000a00 */
[----:B------:R-:W-:Y:S01]  /*2130*/  IMAD.MOV.U32 R27, RZ, RZ, R11 ;  /* 0x000000ffff1b7224 */ /* 0x000fe200078e000b */
[----:B------:R-:W-:-:S04]  /*2140*/  LOP3.LUT R4, R4, 0x3, RZ, 0xc0, !PT ;  /* 0x0000000304047812 */ /* 0x000fc800078ec0ff */
[----:B------:R-:W-:-:S04]  /*2150*/  ISETP.NE.U32.AND P0, PT, R4, RZ, PT ;  /* 0x000000ff0400720c */ /* 0x000fc80003f05070 */
[----:B------:R-:W-:Y:S01]  /*2160*/  ISETP.NE.AND.EX P0, PT, RZ, RZ, PT, P0 ;  /* 0x000000ffff00720c */ /* 0x000fe20003f05300 */
[----:B0-----:R-:W-:-:S04]  /*2170*/  IMAD R5, R13, UR8, RZ ;  /* 0x000000080d057c24 */ /* 0x001fc8000f8e02ff */
[C---:B------:R-:W-:Y:S02]  /*2180*/  IMAD R5, R12.reuse, UR9, R5 ;  /* 0x000000090c057c24 */ /* 0x040fe4000f8e0205 */
[----:B------:R-:W-:-:S04]  /*2190*/  IMAD.WIDE.U32 R12, R12, UR8, RZ ;  /* 0x000000080c0c7c25 */ /* 0x000fc8000f8e00ff */
[----:B-1----:R-:W-:Y:S01]  /*21a0*/  IMAD R7, R3, UR16, RZ ;  /* 0x0000001003077c24 */ /* 0x002fe2000f8e02ff */
[----:B------:R-:W-:Y:S01]  /*21b0*/  IADD3 R13, PT, PT, R13, R5, RZ ;  /* 0x000000050d0d7210 */ /* 0x000fe20007ffe0ff */
[----:B---3--:R-:W-:Y:S02]  /*21c0*/  IMAD.U32 R5, R0, 0x10000, RZ ;  /* 0x0001000000057824 */ /* 0x008fe400078e00ff */
[C---:B------:R-:W-:Y:S02]  /*21d0*/  IMAD R21, R2.reuse, UR17, R7 ;  /* 0x0000001102157c24 */ /* 0x040fe4000f8e0207 */
[----:B------:R-:W-:-:S05]  /*21e0*/  IMAD.WIDE.U32 R6, R2, UR16, R12 ;  /* 0x0000001002067c25 */ /* 0x000fca000f8e000c */
[----:B------:R-:W-:Y:S01]  /*21f0*/  IADD3 R21, PT, PT, R7, R21, RZ ;  /* 0x0000001507157210 */ /* 0x000fe20007ffe0ff */
[----:B------:R-:W-:Y:S06]  /*2200*/  @!P0 BRA `(.L_x_18) ;  /* 0x00000004004c8947 */ /* 0x000fec0003800000 */
[----:B------:R-:W0:Y:S01]  /*2210*/  LDCU.64 UR8, c[0x0][0x3d8] ;  /* 0x00007b00ff0877ac */ /* 0x000e220008000a00 */
[----:B------:R-:W1:Y:S01]  /*2220*/  LDC.64 R12, c[0x0][0x3a0] ;  /* 0x0000e800ff0c7b82 */ /* 0x000e620000000a00 */
[----:B------:R-:W2:Y:S01]  /*2230*/  LDCU.64 UR16, c[0x0][0x390] ;  /* 0x00007200ff1077ac */ /* 0x000ea20008000a00 */
[----:B0-----:R-:W-:Y:S02]  /*2240*/  IMAD R17, R3, UR8, RZ ;  /* 0x0000000803117c24 */ /* 0x001fe4000f8e02ff */
[----:B------:R-:W-:-:S04]  /*2250*/  IMAD.WIDE.U32 R14, R2, UR8, R10 ;  /* 0x00000008020e7c25 */ /* 0x000fc8000f8e000a */
[----:B------:R-:W-:Y:S01]  /*2260*/  IMAD R17, R2, UR9, R17 ;  /* 0x0000000902117c24 */ /* 0x000fe2000f8e0211 */
[----:B-1----:R-:W-:Y:S01]  /*2270*/  LEA R12, P0, R14, R12, 0x3 ;  /* 0x0000000c0e0c7211 */ /* 0x002fe200078018ff */
[----:B------:R-:W0:Y:S02]  /*2280*/  LDCU.64 UR8, c[0x0][0x3e0] ;  /* 0x00007c00ff0877ac */ /* 0x000e240008000a00 */
[----:B------:R-:W-:-:S05]  /*2290*/  IMAD.IADD R15, R15, 0x1, R17 ;  /* 0x000000010f0f7824 */ /* 0x000fca00078e0211 */
[----:B------:R-:W-:Y:S02]  /*22a0*/  LEA.HI.X R13, R14, R13, R15, 0x3, P0 ;  /* 0x0000000d0e0d7211 */ /* 0x000fe400000f1c0f */
[----:B------:R-:W1:Y:S03]  /*22b0*/  LDC.64 R14, c[0x0][0x3c8] ;  /* 0x0000f200ff0e7b82 */ /* 0x000e660000000a00 */
[----:B------:R-:W1:Y:S01]  /*22c0*/  LDG.E.64 R16, desc[UR10][R12.64] ;  /* 0x0000000a0c107981 */ /* 0x000e62000c1e1b00 */
[----:B------:R-:W-:Y:S01]  /*22d0*/  MOV R20, R6 ;  /* 0x0000000600147202 */ /* 0x000fe20000000f00 */
[----:B0-----:R-:W-:Y:S02]  /*22e0*/  IMAD R19, R3, UR8, RZ ;  /* 0x0000000803137c24 */ /* 0x001fe4000f8e02ff */
[----:B------:R-:W-:-:S04]  /*22f0*/  IMAD.WIDE.U32 R22, R2, UR8, R10 ;  /* 0x0000000802167c25 */ /* 0x000fc8000f8e000a */
[----:B------:R-:W-:Y:S02]  /*2300*/  IMAD R19, R2, UR9, R19 ;  /* 0x0000000902137c24 */ /* 0x000fe4000f8e0213 */
[-C--:B-1----:R-:W-:Y:S02]  /*2310*/  IMAD R17, R17, R14.reuse, RZ ;  /* 0x0000000e11117224 */ /* 0x082fe400078e02ff */
[----:B------:R-:W-:-:S04]  /*2320*/  IMAD.WIDE.U32 R24, R16, R14, R20 ;  /* 0x0000000e10187225 */ /* 0x000fc800078e0014 */
[----:B------:R-:W-:Y:S01]  /*2330*/  IMAD R27, R16, R15, R17 ;  /* 0x0000000f101b7224 */ /* 0x000fe200078e0211 */
[C---:B--2---:R-:W-:Y:S01]  /*2340*/  LEA R16, P0, R22.reuse, UR16, 0x1 ;  /* 0x0000001016107c11 */ /* 0x044fe2000f8008ff */
[----:B------:R-:W-:Y:S02]  /*2350*/  IMAD.IADD R17, R23, 0x1, R19 ;  /* 0x0000000117117824 */ /* 0x000fe400078e0213 */
[----:B------:R-:W0:Y:S03]  /*2360*/  LDC.64 R18, c[0x0][0x3a8] ;  /* 0x0000ea00ff127b82 */ /* 0x000e260000000a00 */
[----:B------:R-:W-:-:S05]  /*2370*/  LEA.HI.X R17, R22, UR17, R17, 0x1, P0 ;  /* 0x0000001116117c11 */ /* 0x000fca00080f0c11 */
[----:B------:R-:W2:Y:S01]  /*2380*/  LDG.E.U16 R20, desc[UR10][R16.64] ;  /* 0x0000000a10147981 */ /* 0x000ea2000c1e1500 */
[----:B------:R-:W-:Y:S02]  /*2390*/  IADD3 R23, PT, PT, R25, R27, RZ ;  /* 0x0000001b19177210 */ /* 0x000fe40007ffe0ff */
[----:B0-----:R-:W-:-:S04]  /*23a0*/  LEA R22, P0, R24, R18, 0x1 ;  /* 0x0000001218167211 */ /* 0x001fc800078008ff */
[----:B------:R-:W-:-:S05]  /*23b0*/  LEA.HI.X R23, R24, R19, R23, 0x1, P0 ;  /* 0x0000001318177211 */ /* 0x000fca00000f0c17 */
[----:B------:R-:W3:Y:S01]  /*23c0*/  LDG.E.U16 R24, desc[UR10][R22.64] ;  /* 0x0000000a16187981 */ /* 0x000ee2000c1e1500 */
[----:B------:R-:W-:Y:S02]  /*23d0*/  ISETP.NE.U32.AND P0, PT, R4, 0x1, PT ;  /* 0x000000010400780c */ /* 0x000fe40003f05070 */
[----:B------:R-:W-:Y:S02]  /*23e0*/  IADD3 R26, P1, PT, R10, 0x1, RZ ;  /* 0x000000010a1a7810 */ /* 0x000fe40007f3e0ff */
[----:B------:R-:W-:Y:S02]  /*23f0*/  ISETP.NE.AND.EX P0, PT, RZ, RZ, PT, P0 ;  /* 0x000000ffff00720c */ /* 0x000fe40003f05300 */
[----:B------:R-:W-:Y:S01]  /*2400*/  IADD3.X R27, PT, PT, RZ, R11, RZ, P1, !PT ;  /* 0x0000000bff1b7210 */ /* 0x000fe20000ffe4ff */
[----:B--2---:R-:W-:-:S04]  /*2410*/  IMAD.U32 R20, R20, 0x10000, RZ ;  /* 0x0001000014147824 */ /* 0x004fc800078e00ff */
[----:B------:R-:W-:-:S06]  /*2420*/  FMUL.FTZ R20, R5, R20 ;  /* 0x0000001405147220 */ /* 0x000fcc0000410000 */
[----:B------:R-:W0:Y:S02]  /*2430*/  F2F.BF16.F32 R20, R20 ;  /* 0x0000001400147304 */ /* 0x000e240000202000 */
[----:B0-----:R-:W-:Y:S01]  /*2440*/  SHF.L.U32 R25, R20, 0x10, RZ ;  /* 0x0000001014197819 */ /* 0x001fe200000006ff */
[----:B---3--:R-:W-:-:S04]  /*2450*/  IMAD.U32 R24, R24, 0x10000, RZ ;  /* 0x0001000018187824 */ /* 0x008fc800078e00ff */
[----:B------:R-:W-:-:S05]  /*2460*/  FADD.FTZ R24, R24, R25 ;  /* 0x0000001918187221 */ /* 0x000fca0000010000 */
[----:B------:R-:W-:-:S05]  /*2470*/  F2FP.BF16.F32.PACK_AB R24, RZ, R24 ;  /* 0x00000018ff18723e */ /* 0x000fca00000010ff */
[----:B------:R0:W-:Y:S01]  /*2480*/  STG.E.U16 desc[UR10][R22.64], R24 ;  /* 0x0000001816007986 */ /* 0x0001e2000c10150a */
[----:B------:R-:W-:Y:S05]  /*2490*/  @!P0 BRA `(.L_x_18) ;  /* 0x0000000000a88947 */ /* 0x000fea0003800000 */
[----:B0-----:R-:W2:Y:S02]  /*24a0*/  LDG.E.64 R22, desc[UR10][R12.64+0x8] ;  /* 0x0000080a0c167981 */ /* 0x001ea4000c1e1b00 */
[----:B--2---:R-:W-:-:S04]  /*24b0*/  IMAD R20, R23, R14, RZ ;  /* 0x0000000e17147224 */ /* 0x004fc800078e02ff */
[----:B------:R-:W-:Y:S02]  /*24c0*/  IMAD R25, R22, R15, R20 ;  /* 0x0000000f16197224 */ /* 0x000fe400078e0214 */
[----:B------:R-:W-:-:S04]  /*24d0*/  IMAD.MOV.U32 R20, RZ, RZ, R6 ;  /* 0x000000ffff147224 */ /* 0x000fc800078e0006 */
[----:B------:R-:W-:-:S05]  /*24e0*/  IMAD.WIDE.U32 R22, R22, R14, R20 ;  /* 0x0000000e16167225 */ /* 0x000fca00078e0014 */
[----:B------:R-:W-:Y:S02]  /*24f0*/  IADD3 R23, PT, PT, R23, R25, RZ ;  /* 0x0000001917177210 */ /* 0x000fe40007ffe0ff */
[----:B------:R-:W-:-:S04]  /*2500*/  LEA R24, P0, R22, R18, 0x1 ;  /* 0x0000001216187211 */ /* 0x000fc800078008ff */
[----:B------:R-:W-:Y:S02]  /*2510*/  LEA.HI.X R25, R22, R19, R23, 0x1, P0 ;  /* 0x0000001316197211 */ /* 0x000fe400000f0c17 */
[----:B------:R-:W2:Y:S04]  /*2520*/  LDG.E.U16 R23, desc[UR10][R16.64+0x2] ;  /* 0x0000020a10177981 */ /* 0x000ea8000c1e1500 */
[----:B------:R-:W3:Y:S01]  /*2530*/  LDG.E.U16 R22, desc[UR10][R24.64] ;  /* 0x0000000a18167981 */ /* 0x000ee2000c1e1500 */
[----:B------:R-:W-:-:S04]  /*2540*/  ISETP.NE.U32.AND P0, PT, R4, 0x2, PT ;  /* 0x000000020400780c */ /* 0x000fc80003f05070 */
[----:B------:R-:W-:Y:S01]  /*2550*/  ISETP.NE.AND.EX P0, PT, RZ, RZ, PT, P0 ;  /* 0x000000ffff00720c */ /* 0x000fe20003f05300 */
[----:B--2---:R-:W-:-:S04]  /*2560*/  IMAD.U32 R26, R23, 0x10000, RZ ;  /* 0x00010000171a7824 */ /* 0x004fc800078e00ff */
[----:B------:R-:W-:Y:S01]  /*2570*/  FMUL.FTZ R23, R5, R26 ;  /* 0x0000001a05177220 */ /* 0x000fe20000410000 */
[----:B---3--:R-:W-:Y:S01]  /*2580*/  IMAD.U32 R22, R22, 0x10000, RZ ;  /* 0x0001000016167824 */ /* 0x008fe200078e00ff */
[----:B------:R-:W-:-:S04]  /*2590*/  IADD3 R26, P1, PT, R10, 0x2, RZ ;  /* 0x000000020a1a7810 */ /* 0x000fc80007f3e0ff */
[----:B------:R-:W0:Y:S02]  /*25a0*/  F2F.BF16.F32 R23, R23 ;  /* 0x0000001700177304 */ /* 0x000e240000202000 */
[----:B0-----:R-:W-:-:S05]  /*25b0*/  SHF.L.U32 R27, R23, 0x10, RZ ;  /* 0x00000010171b7819 */ /* 0x001fca00000006ff */
[----:B------:R-:W-:Y:S01]  /*25c0*/  FADD.FTZ R22, R22, R27 ;  /* 0x0000001b16167221 */ /* 0x000fe20000010000 */
[----:B------:R-:W-:-:S04]  /*25d0*/  IADD3.X R27, PT, PT, RZ, R11, RZ, P1, !PT ;  /* 0x0000000bff1b7210 */ /* 0x000fc80000ffe4ff */
[----:B------:R-:W-:-:S05]  /*25e0*/  F2FP.BF16.F32.PACK_AB R22, RZ, R22 ;  /* 0x00000016ff16723e */ /* 0x000fca00000010ff */
[----:B------:R1:W-:Y:S01]  /*25f0*/  STG.E.U16 desc[UR10][R24.64], R22 ;  /* 0x0000001618007986 */ /* 0x0003e2000c10150a */
[----:B------:R-:W-:Y:S05]  /*2600*/  @!P0 BRA `(.L_x_18) ;  /* 0x00000000004c8947 */ /* 0x000fea0003800000 */
[----:B------:R-:W2:Y:S04]  /*2610*/  LDG.E.64 R12, desc[UR10][R12.64+0x10] ;  /* 0x0000100a0c0c7981 */ /* 0x000ea8000c1e1b00 */
[----:B------:R-:W3:Y:S01]  /*2620*/  LDG.E.U16 R16, desc[UR10][R16.64+0x4] ;  /* 0x0000040a10107981 */ /* 0x000ee2000c1e1500 */
[-C--:B--2---:R-:W-:Y:S02]  /*2630*/  IMAD R4, R13, R14.reuse, RZ ;  /* 0x0000000e0d047224 */ /* 0x084fe400078e02ff */
[----:B-1----:R-:W-:-:S04]  /*2640*/  IMAD.WIDE.U32 R22, R12, R14, R20 ;  /* 0x0000000e0c167225 */ /* 0x002fc800078e0014 */
[----:B------:R-:W-:Y:S01]  /*2650*/  IMAD R15, R12, R15, R4 ;  /* 0x0000000f0c0f7224 */ /* 0x000fe200078e0204 */
[----:B------:R-:W-:-:S03]  /*2660*/  LEA R18, P0, R22, R18, 0x1 ;  /* 0x0000001216127211 */ /* 0x000fc600078008ff */
[----:B------:R-:W-:-:S05]  /*2670*/  IMAD.IADD R4, R23, 0x1, R15 ;  /* 0x0000000117047824 */ /* 0x000fca00078e020f */
[----:B------:R-:W-:-:S05]  /*2680*/  LEA.HI.X R19, R22, R19, R4, 0x1, P0 ;  /* 0x0000001316137211 */ /* 0x000fca00000f0c04 */
[----:B------:R-:W2:Y:S01]  /*2690*/  LDG.E.U16 R14, desc[UR10][R18.64] ;  /* 0x0000000a120e7981 */ /* 0x000ea2000c1e1500 */
[----:B---3--:R-:W-:Y:S02]  /*26a0*/  SHF.L.U32 R4, R16, 0x10, RZ ;  /* 0x0000001010047819 */ /* 0x008fe400000006ff */
[----:B------:R-:W-:-:S03]  /*26b0*/  IADD3 R26, P0, PT, R10, 0x3, RZ ;  /* 0x000000030a1a7810 */ /* 0x000fc60007f1e0ff */
[----:B------:R-:W-:Y:S02]  /*26c0*/  FMUL.FTZ R4, R5, R4 ;  /* 0x0000000405047220 */ /* 0x000fe40000410000 */
[----:B------:R-:W-:-:S04]  /*26d0*/  IMAD.X R27, RZ, RZ, R11, P0 ;  /* 0x000000ffff1b7224 */ /* 0x000fc800000e060b */
[----:B------:R-:W0:Y:S02]  /*26e0*/  F2F.BF16.F32 R4, R4 ;  /* 0x0000000400047304 */ /* 0x000e240000202000 */
[----:B0-----:R-:W-:Y:S01]  /*26f0*/  IMAD.U32 R13, R4, 0x10000, RZ ;  /* 0x00010000040d7824 */ /* 0x001fe200078e00ff */
[----:B--2---:R-:W-:-:S05]  /*2700*/  SHF.L.U32 R14, R14, 0x10, RZ ;  /* 0x000000100e0e7819 */ /* 0x004fca00000006ff */
[----:B------:R-:W-:-:S05]  /*2710*/  FADD.FTZ R13, R14, R13 ;  /* 0x0000000d0e0d7221 */ /* 0x000fca0000010000 */
[----:B------:R-:W-:-:S05]  /*2720*/  F2FP.BF16.F32.PACK_AB R13, RZ, R13 ;  /* 0x0000000dff0d723e */ /* 0x000fca00000010ff */
[----:B------:R2:W-:Y:S02]  /*2730*/  STG.E.U16 desc[UR10][R18.64], R13 ;  /* 0x0000000d12007986 */ /* 0x0005e4000c10150a */
.L_x_18:
[----:B------:R-:W-:Y:S05]  /*2740*/  BSYNC.RECONVERGENT B2 ;  /* 0x0000000000027941 */ /* 0x000fea0003800200 */
.L_x_17:
[----:B------:R-:W-:-:S04]  /*2750*/  IADD3 R4, P0, PT, R10, -R8, RZ ;  /* 0x800000080a047210 */ /* 0x000fc80007f1e0ff */
[----:B------:R-:W-:Y:S02]  /*2760*/  IADD3.X R10, PT, PT, R11, ~R9, RZ, P0, !PT ;  /* 0x800000090b0a7210 */ /* 0x000fe400007fe4ff */
[----:B------:R-:W-:-:S04]  /*2770*/  ISETP.GT.U32.AND P0, PT, R4, -0x4, PT ;  /* 0xfffffffc0400780c */ /* 0x000fc80003f04070 */
[----:B------:R-:W-:-:S13]  /*2780*/  ISETP.GT.U32.AND.EX P0, PT, R10, -0x1, PT, P0 ;  /* 0xffffffff0a00780c */ /* 0x000fda0003f04100 */
[----:B------:R-:W-:Y:S05]  /*2790*/  @P0 BRA `(.L_x_16) ;  /* 0x0000000400640947 */ /* 0x000fea0003800000 */
.L_x_19:
[----:B----4-:R-:W-:-:S04]  /*27a0*/  IMAD R11, R3, UR18, RZ ;  /* 0x00000012030b7c24 */ /* 0x010fc8000f8e02ff */
[C---:B--2---:R-:W-:Y:S02]  /*27b0*/  IMAD R13, R2.reuse, UR19, R11 ;  /* 0x00000013020d7c24 */ /* 0x044fe4000f8e020b */
[----:B------:R-:W-:-:S04]  /*27c0*/  IMAD.WIDE.U32 R10, R2, UR18, R26 ;  /* 0x00000012020a7c25 */ /* 0x000fc8000f8e001a */
[----:B------:R-:W-:Y:S01]  /*27d0*/  IMAD.IADD R11, R13, 0x1, R11 ;  /* 0x000000010d0b7824 */ /* 0x000fe200078e020b */
[----:B------:R-:W-:-:S04]  /*27e0*/  LEA R12, P0, R10, UR12, 0x3 ;  /* 0x0000000c0a0c7c11 */ /* 0x000fc8000f8018ff */
[----:B------:R-:W-:-:S05]  /*27f0*/  LEA.HI.X R13, R10, UR13, R11, 0x3, P0 ;  /* 0x0000000d0a0d7c11 */ /* 0x000fca00080f1c0b */
[----:B------:R-:W2:Y:S01]  /*2800*/  LDG.E.64 R16, desc[UR10][R12.64] ;  /* 0x0000000a0c107981 */ /* 0x000ea2000c1e1b00 */
[----:B------:R-:W-:Y:S02]  /*2810*/  IMAD R11, R3, UR22, RZ ;  /* 0x00000016030b7c24 */ /* 0x000fe4000f8e02ff */
[----:B------:R-:W-:-:S04]  /*2820*/  IMAD.WIDE.U32 R14, R2, UR22, R26 ;  /* 0x00000016020e7c25 */ /* 0x000fc8000f8e001a */
[----:B------:R-:W-:Y:S01]  /*2830*/  IMAD R11, R2, UR23, R11 ;  /* 0x00000017020b7c24 */ /* 0x000fe2000f8e020b */
[----:B------:R-:W-:-:S04]  /*2840*/  LEA R10, P0, R14, UR24, 0x1 ;  /* 0x000000180e0a7c11 */ /* 0x000fc8000f8008ff */
[----:B------:R-:W-:-:S04]  /*2850*/  IADD3 R11, PT, PT, R11, R15, RZ ;  /* 0x0000000f0b0b7210 */ /* 0x000fc80007ffe0ff */
[----:B------:R-:W-:-:S05]  /*2860*/  LEA.HI.X R11, R14, UR25, R11, 0x1, P0 ;  /* 0x000000190e0b7c11 */ /* 0x000fca00080f0c0b */
[----:B------:R-:W3:Y:S01]  /*2870*/  LDG.E.U16 R4, desc[UR10][R10.64] ;  /* 0x0000000a0a047981 */ /* 0x000ee2000c1e1500 */
[----:B------:R-:W-:Y:S02]  /*2880*/  IMAD.MOV.U32 R20, RZ, RZ, R6 ;  /* 0x000000ffff147224 */ /* 0x000fe400078e0006 */
[----:B--2---:R-:W-:Y:S02]  /*2890*/  IMAD R17, R17, UR20, RZ ;  /* 0x0000001411117c24 */ /* 0x004fe4000f8e02ff */
[----:B------:R-:W-:-:S04]  /*28a0*/  IMAD.WIDE.U32 R14, R16, UR20, R20 ;  /* 0x00000014100e7c25 */ /* 0x000fc8000f8e0014 */
[----:B------:R-:W-:Y:S01]  /*28b0*/  IMAD R17, R16, UR21, R17 ;  /* 0x0000001510117c24 */ /* 0x000fe2000f8e0211 */
[----:B------:R-:W-:-:S04]  /*28c0*/  LEA R16, P0, R14, UR14, 0x1 ;  /* 0x0000000e0e107c11 */ /* 0x000fc8000f8008ff */
[----:B------:R-:W-:-:S04]  /*28d0*/  IADD3 R15, PT, PT, R15, R17, RZ ;  /* 0x000000110f0f7210 */ /* 0x000fc80007ffe0ff */
[----:B------:R-:W-:-:S05]  /*28e0*/  LEA.HI.X R17, R14, UR15, R15, 0x1, P0 ;  /* 0x0000000f0e117c11 */ /* 0x000fca00080f0c0f */
[----:B------:R-:W2:Y:S01]  /*28f0*/  LDG.E.U16 R14, desc[UR10][R16.64] ;  /* 0x0000000a100e7981 */ /* 0x000ea2000c1e1500 */
[----:B---3--:R-:W-:-:S04]  /*2900*/  IMAD.U32 R4, R4, 0x10000, RZ ;  /* 0x0001000004047824 */ /* 0x008fc800078e00ff */
[----:B------:R-:W-:-:S06]  /*2910*/  FMUL.FTZ R4, R5, R4 ;  /* 0x0000000405047220 */ /* 0x000fcc0000410000 */
[----:B------:R-:W3:Y:S02]  /*2920*/  F2F.BF16.F32 R4, R4 ;  /* 0x0000000400047304 */ /* 0x000ee40000202000 */
[----:B---3--:R-:W-:Y:S01]  /*2930*/  SHF.L.U32 R15, R4, 0x10, RZ ;  /* 0x00000010040f7819 */ /* 0x008fe200000006ff */
[----:B--2---:R-:W-:-:S04]  /*2940*/  IMAD.U32 R14, R14, 0x10000, RZ ;  /* 0x000100000e0e7824 */ /* 0x004fc800078e00ff */
[----:B------:R-:W-:-:S05]  /*2950*/  FADD.FTZ R14, R14, R15 ;  /* 0x0000000f0e0e7221 */ /* 0x000fca0000010000 */
[----:B------:R-:W-:-:S04]  /*2960*/  F2FP.BF16.F32.PACK_AB R14, RZ, R14 ;  /* 0x0000000eff0e723e */ /* 0x000fc800000010ff */
[----:B0-----:R-:W-:-:S05]  /*2970*/  PRMT R23, R14, 0x7610, R23 ;  /* 0x000076100e177816 */ /* 0x001fca0000000017 */
[----:B------:R0:W-:Y:S04]  /*2980*/  STG.E.U16 desc[UR10][R16.64], R23 ;  /* 0x0000001710007986 */ /* 0x0001e8000c10150a */
[----:B------:R-:W2:Y:S04]  /*2990*/  LDG.E.64 R18, desc[UR10][R12.64+0x8] ;  /* 0x0000080a0c127981 */ /* 0x000ea8000c1e1b00 */
[----:B-1----:R-:W3:Y:S01]  /*29a0*/  LDG.E.U16 R22, desc[UR10][R10.64+0x2] ;  /* 0x0000020a0a167981 */ /* 0x002ee2000c1e1500 */
        /* <DEDUP_REMOVED lines=56> */
.L_x_16:
[----:B------:R-:W-:Y:S05]  /*2d30*/  BSYNC.RECONVERGENT B1 ;  /* 0x0000000000017941 */ /* 0x000fea0003800200 */
.L_x_15:
[----:B------:R-:W5:Y:S01]  /*2d40*/  LDCU.64 UR8, c[0x0][0x3e8] ;  /* 0x00007d00ff0877ac */ /* 0x000f620008000a00 */
[----:B------:R-:W-:-:S05]  /*2d50*/  IADD3 R2, P0, PT, R2, 0x1, RZ ;  /* 0x0000000102027810 */ /* 0x000fca0007f1e0ff */
[----:B------:R-:W-:Y:S01]  /*2d60*/  IMAD.X R3, RZ, RZ, R3, P0 ;  /* 0x000000ffff037224 */ /* 0x000fe200000e0603 */
[----:B-----5:R-:W-:-:S04]  /*2d70*/  ISETP.NE.U32.AND P0, PT, R2, UR8, PT ;  /* 0x0000000802007c0c */ /* 0x020fc8000bf05070 */
[----:B------:R-:W-:-:S13]  /*2d80*/  ISETP.NE.AND.EX P0, PT, R3, UR9, PT, P0 ;  /* 0x0000000903007c0c */ /* 0x000fda000bf05300 */
[----:B------:R-:W-:Y:S05]  /*2d90*/  @P0 BRA `(.L_x_20) ;  /* 0xfffffff0008c0947 */ /* 0x000fea000383ffff */
.L_x_14:
[----:B------:R-:W-:Y:S05]  /*2da0*/  BSYNC.RECONVERGENT B0 ;  /* 0x0000000000007941 */ /* 0x000fea0003800200 */
.L_x_13:
[----:B------:R-:W5:Y:S01]  /*2db0*/  S2R R8, SR_TID.X ;  /* 0x0000000000087919 */ /* 0x000f620000002100 */
[----:B------:R-:W-:Y:S01]  /*2dc0*/  IMAD.U32 R2, RZ, RZ, UR7 ;  /* 0x00000007ff027e24 */ /* 0x000fe2000f8e00ff */
[----:B-----5:R-:W-:-:S04]  /*2dd0*/  IADD3 R8, PT, PT, R8, 0x100, RZ ;  /* 0x0000010008087810 */ /* 0x020fc80007ffe0ff */
[----:B------:R-:W-:-:S04]  /*2de0*/  ISETP.LT.U32.AND P0, PT, R8, UR6, PT ;  /* 0x0000000608007c0c */ /* 0x000fc8000bf01070 */
[----:B------:R-:W-:-:S13]  /*2df0*/  ISETP.GT.AND.EX P0, PT, R2, RZ, PT, P0 ;  /* 0x000000ff0200720c */ /* 0x000fda0003f04300 */
[----:B------:R-:W-:Y:S05]  /*2e00*/  @!P0 EXIT ;  /* 0x000000000000894d */ /* 0x000fea0003800000 */
[----:B------:R-:W-:Y:S01]  /*2e10*/  IADD3 R8, P0, PT, R8, UR4, RZ ;  /* 0x0000000408087c10 */ /* 0x000fe2000ff1e0ff */
[----:B------:R-:W-:-:S03]  /*2e20*/  UMOV UR4, URZ ;  /* 0x000000ff00047c82 */ /* 0x000fc60008000000 */
[----:B------:R-:W-:Y:S01]  /*2e30*/  IADD3.X R9, PT, PT, RZ, UR5, RZ, P0, !PT ;  /* 0x00000005ff097c10 */ /* 0x000fe200087fe4ff */
[----:B------:R-:W-:-:S08]  /*2e40*/  UMOV UR5, URZ ;  /* 0x000000ff00057c82 */ /* 0x000fd00008000000 */
.L_x_26:
[----:B0-----:R-:W5:Y:S01]  /*2e50*/  LDC.64 R6, c[0x0][0x3d0] ;  /* 0x0000f400ff067b82 */ /* 0x001f620000000a00 */
[----:B------:R-:W0:Y:S01]  /*2e60*/  LDCU.64 UR6, c[0x0][0x398] ;  /* 0x00007300ff0677ac */ /* 0x000e220008000a00 */
[----:B------:R-:W0:Y:S01]  /*2e70*/  LDCU.64 UR8, c[0x0][0x3c8] ;  /* 0x00007900ff0877ac */ /* 0x000e220008000a00 */
[----:B------:R-:W0:Y:S01]  /*2e80*/  LDCU.64 UR16, c[0x0][0x390] ;  /* 0x00007200ff1077ac */ /* 0x000e220008000a00 */
[----:B------:R-:W0:Y:S01]  /*2e90*/  LDCU.128 UR12, c[0x0][0x3a0] ;  /* 0x00007400ff0c77ac */ /* 0x000e220008000c00 */
[C---:B-----5:R-:W-:Y:S02]  /*2ea0*/  IMAD R2, R6.reuse, UR5, RZ ;  /* 0x0000000506027c24 */ /* 0x060fe4000f8e02ff */
[----:B------:R-:W-:-:S04]  /*2eb0*/  IMAD.WIDE.U32 R4, R6, UR4, R8 ;  /* 0x0000000406047c25 */ /* 0x000fc8000f8e0008 */
[----:B------:R-:W-:Y:S01]  /*2ec0*/  IMAD R3, R7, UR4, R2 ;  /* 0x0000000407037c24 */ /* 0x000fe2000f8e0202 */
[----:B0-----:R-:W-:-:S03]  /*2ed0*/  LEA R2, P0, R4, UR6, 0x3 ;  /* 0x0000000604027c11 */ /* 0x001fc6000f8018ff */
[----:B------:R-:W-:-:S05]  /*2ee0*/  IMAD.IADD R3, R5, 0x1, R3 ;  /* 0x0000000105037824 */ /* 0x000fca00078e0203 */
[----:B------:R-:W-:-:S05]  /*2ef0*/  LEA.HI.X R3, R4, UR7, R3, 0x3, P0 ;  /* 0x0000000704037c11 */ /* 0x000fca00080f1c03 */
[----:B------:R-:W5:Y:S04]  /*2f00*/  LDG.E.64 R6, desc[UR10][R2.64] ;  /* 0x0000000a02067981 */ /* 0x000f68000c1e1b00 */
[----:B------:R-:W5:Y:S01]  /*2f10*/  LDG.E.64 R4, desc[UR10][R2.64+0x8] ;  /* 0x0000080a02047981 */ /* 0x000f62000c1e1b00 */
[----:B------:R-:W-:Y:S01]  /*2f20*/  BSSY.RECONVERGENT B0, `(.L_x_21) ;  /* 0x00000cc000007945 */ /* 0x000fe20003800200 */
[----:B-----5:R-:W-:-:S04]  /*2f30*/  ISETP.GE.U32.AND P0, PT, R6, R4, PT ;  /* 0x000000040600720c */ /* 0x020fc80003f06070 */
[----:B------:R-:W-:-:S13]  /*2f40*/  ISETP.GE.AND.EX P0, PT, R7, R5, PT, P0 ;  /* 0x000000050700720c */ /* 0x000fda0003f06300 */
[----:B-12---:R-:W-:Y:S05]  /*2f50*/  @P0 BRA `(.L_x_22) ;  /* 0x0000000c00200947 */ /* 0x006fea0003800000 */
[----:B------:R-:W4:Y:S01]  /*2f60*/  LDCU.64 UR6, c[0x0][0x3c0] ;  /* 0x00007800ff0677ac */ /* 0x000f220008000a00 */
[----:B--2---:R-:W0:Y:S01]  /*2f70*/  LDC.64 R18, c[0x0][0x3b8] ;  /* 0x0000ee00ff127b82 */ /* 0x004e220000000a00 */
[----:B-1----:R-:W-:Y:S01]  /*2f80*/  IADD3 R24, PT, PT, -R6, R4, RZ ;  /* 0x0000000406187210 */ /* 0x002fe20007ffe1ff */
[----:B------:R-:W-:Y:S01]  /*2f90*/  BSSY.RECONVERGENT B1, `(.L_x_23) ;  /* 0x0000064000017945 */ /* 0x000fe20003800200 */
[----:B---3--:R-:W-:Y:S01]  /*2fa0*/  SHF.L.U32 R25, R0, 0x10, RZ ;  /* 0x0000001000197819 */ /* 0x008fe200000006ff */
[----:B------:R-:W-:Y:S01]  /*2fb0*/  IMAD.MOV.U32 R20, RZ, RZ, R6 ;  /* 0x000000ffff147224 */ /* 0x000fe200078e0006 */
[----:B------:R-:W-:Y:S02]  /*2fc0*/  LOP3.LUT R24, R24, 0x3, RZ, 0xc0, !PT ;  /* 0x0000000318187812 */ /* 0x000fe400078ec0ff */
[----:B------:R-:W-:Y:S02]  /*2fd0*/  MOV R21, R7 ;  /* 0x0000000700157202 */ /* 0x000fe40000000f00 */
[----:B------:R-:W-:-:S04]  /*2fe0*/  ISETP.NE.U32.AND P0, PT, R24, RZ, PT ;  /* 0x000000ff1800720c */ /* 0x000fc80003f05070 */
[----:B------:R-:W-:Y:S01]  /*2ff0*/  ISETP.NE.AND.EX P0, PT, RZ, RZ, PT, P0 ;  /* 0x000000ffff00720c */ /* 0x000fe20003f05300 */
[----:B----4-:R-:W-:Y:S02]  /*3000*/  IMAD R11, R9, UR6, RZ ;  /* 0x00000006090b7c24 */ /* 0x010fe4000f8e02ff */
[----:B------:R-:W-:-:S04]  /*3010*/  IMAD.WIDE.U32 R2, R8, UR6, RZ ;  /* 0x0000000608027c25 */ /* 0x000fc8000f8e00ff */
[----:B------:R-:W-:Y:S02]  /*3020*/  IMAD R11, R8, UR7, R11 ;  /* 0x00000007080b7c24 */ /* 0x000fe4000f8e020b */
[C---:B0-----:R-:W-:Y:S02]  /*3030*/  IMAD R10, R18.reuse, UR5, RZ ;  /* 0x00000005120a7c24 */ /* 0x041fe4000f8e02ff */
[----:B------:R-:W-:Y:S02]  /*3040*/  IMAD.IADD R3, R3, 0x1, R11 ;  /* 0x0000000103037824 */ /* 0x000fe400078e020b */
        /* <DEDUP_REMOVED lines=11> */
[----:B------:R-:W0:Y:S03]  /*3100*/  LDC.64 R16, c[0x0][0x3e0] ;  /* 0x0000f800ff107b82 */ /* 0x000e260000000a00 */
[----:B------:R-:W-:-:S04]  /*3110*/  IADD3 R13, PT, PT, R13, R15, RZ ;  /* 0x0000000f0d0d7210 */ /* 0x000fc80007ffe0ff */
[----:B------:R-:W-:Y:S02]  /*3120*/  LEA.HI.X R11, R12, R11, R13, 0x3, P0 ;  /* 0x0000000b0c0b7211 */ /* 0x000fe400000f1c0d */
[----:B------:R-:W2:Y:S03]  /*3130*/  LDC.64 R12, c[0x0][0x3c8] ;  /* 0x0000f200ff0c7b82 */ /* 0x000ea60000000a00 */
[----:B------:R-:W2:Y:S05]  /*3140*/  LDG.E.64 R20, desc[UR10][R10.64] ;  /* 0x0000000a0a147981 */ /* 0x000eaa000c1e1b00 */
[----:B------:R-:W3:Y:S01]  /*3150*/  LDC.64 R14, c[0x0][0x3a8] ;  /* 0x0000ea00ff0e7b82 */ /* 0x000ee20000000a00 */
[----:B0-----:R-:W-:-:S02]  /*3160*/  IMAD R18, R16, UR5, RZ ;  /* 0x0000000510127c24 */ /* 0x001fc4000f8e02ff */
[----:B------:R-:W-:-:S04]  /*3170*/  IMAD.WIDE.U32 R22, R16, UR4, R6 ;  /* 0x0000000410167c25 */ /* 0x000fc8000f8e0006 */
[----:B------:R-:W-:Y:S01]  /*3180*/  IMAD R17, R17, UR4, R18 ;  /* 0x0000000411117c24 */ /* 0x000fe2000f8e0212 */
[----:B-1----:R-:W-:-:S03]  /*3190*/  LEA R16, P0, R22, UR6, 0x1 ;  /* 0x0000000616107c11 */ /* 0x002fc6000f8008ff */
[----:B------:R-:W-:-:S05]  /*31a0*/  IMAD.IADD R17, R23, 0x1, R17 ;  /* 0x0000000117117824 */ /* 0x000fca00078e0211 */
[----:B------:R-:W-:Y:S01]  /*31b0*/  LEA.HI.X R17, R22, UR7, R17, 0x1, P0 ;  /* 0x0000000716117c11 */ /* 0x000fe200080f0c11 */
[----:B--2---:R-:W-:-:S04]  /*31c0*/  IMAD R18, R21, R12, RZ ;  /* 0x0000000c15127224 */ /* 0x004fc800078e02ff */
[----:B------:R-:W-:Y:S01]  /*31d0*/  IMAD R23, R20, R13, R18 ;  /* 0x0000000d14177224 */ /* 0x000fe200078e0212 */
[----:B------:R-:W-:-:S05]  /*31e0*/  MOV R18, R2 ;  /* 0x0000000200127202 */ /* 0x000fca0000000f00 */
        /* <DEDUP_REMOVED lines=8> */
[----:B--2---:R-:W-:Y:S02]  /*3270*/  SHF.L.U32 R26, R21, 0x10, RZ ;  /* 0x00000010151a7819 */ /* 0x004fe400000006ff */
[----:B---3--:R-:W-:-:S03]  /*3280*/  SHF.L.U32 R20, R20, 0x10, RZ ;  /* 0x0000001014147819 */ /* 0x008fc600000006ff */
[----:B------:R-:W-:-:S06]  /*3290*/  FMUL.FTZ R26, R25, R26 ;  /* 0x0000001a191a7220 */ /* 0x000fcc0000410000 */
[----:B------:R-:W0:Y:S02]  /*32a0*/  F2F.BF16.F32 R26, R26 ;  /* 0x0000001a001a7304 */ /* 0x000e240000202000 */
[----:B0-----:R-:W-:-:S04]  /*32b0*/  IMAD.U32 R21, R26, 0x10000, RZ ;  /* 0x000100001a157824 */ /* 0x001fc800078e00ff */
[----:B------:R-:W-:-:S05]  /*32c0*/  FADD.FTZ R20, R20, R21 ;  /* 0x0000001514147221 */ /* 0x000fca0000010000 */
[----:B------:R-:W-:-:S04]  /*32d0*/  F2FP.BF16.F32.PACK_AB R20, RZ, R20 ;  /* 0x00000014ff14723e */ /* 0x000fc800000010ff */
[----:B------:R-:W-:Y:S02]  /*32e0*/  PRMT R27, R20, 0x7610, R27 ;  /* 0x00007610141b7816 */ /* 0x000fe4000000001b */
[----:B------:R-:W-:-:S03]  /*32f0*/  IADD3 R20, P1, PT, R6, 0x1, RZ ;  /* 0x0000000106147810 */ /* 0x000fc60007f3e0ff */
[----:B------:R0:W-:Y:S02]  /*3300*/  STG.E.U16 desc[UR10][R22.64], R27 ;  /* 0x0000001b16007986 */ /* 0x0001e4000c10150a */
[----:B------:R-:W-:Y:S01]  /*3310*/  IMAD.X R21, RZ, RZ, R7, P1 ;  /* 0x000000ffff157224 */ /* 0x000fe200008e0607 */
[----:B------:R-:W-:Y:S07]  /*3320*/  @!P0 BRA `(.L_x_24) ;  /* 0x0000000000a88947 */ /* 0x000fee0003800000 */
[----:B------:R-:W2:Y:S04]  /*3330*/  LDG.E.64 R20, desc[UR10][R10.64+0x8] ;  /* 0x0000080a0a147981 */ /* 0x000ea8000c1e1b00 */
[----:B------:R-:W3:Y:S01]  /*3340*/  LDG.E.U16 R26, desc[UR10][R16.64+0x2] ;  /* 0x0000020a101a7981 */ /* 0x000ee2000c1e1500 */
[----:B------:R-:W-:Y:S01]  /*3350*/  ISETP.NE.U32.AND P0, PT, R24, 0x2, PT ;  /* 0x000000021800780c */ /* 0x000fe20003f05070 */
[----:B--2---:R-:W-:-:S04]  /*3360*/  IMAD R21, R21, R12, RZ ;  /* 0x0000000c15157224 */ /* 0x004fc800078e02ff */
[C---:B0-----:R-:W-:Y:S02]  /*3370*/  IMAD R23, R20.reuse, R13, R21 ;  /* 0x0000000d14177224 */ /* 0x041fe400078e0215 */
[----:B------:R-:W-:-:S05]  /*3380*/  IMAD.WIDE.U32 R20, R20, R12, R18 ;  /* 0x0000000c14147225 */ /* 0x000fca00078e0012 */
[----:B------:R-:W-:Y:S02]  /*3390*/  IADD3 R21, PT, PT, R21, R23, RZ ;  /* 0x0000001715157210 */ /* 0x000fe40007ffe0ff */
        /* <DEDUP_REMOVED lines=13> */
[----:B------:R1:W-:Y:S01]  /*3470*/  STG.E.U16 desc[UR10][R22.64], R24 ;  /* 0x0000001816007986 */ /* 0x0003e2000c10150a */
[----:B------:R-:W-:Y:S01]  /*3480*/  IADD3.X R21, PT, PT, RZ, R7, RZ, P1, !PT ;  /* 0x00000007ff157210 */ /* 0x000fe20000ffe4ff */
[----:B------:R-:W-:Y:S08]  /*3490*/  @!P0 BRA `(.L_x_24) ;  /* 0x00000000004c8947 */ /* 0x000ff00003800000 */
[----:B------:R-:W1:Y:S04]  /*34a0*/  LDG.E.64 R10, desc[UR10][R10.64+0x10] ;  /* 0x0000100a0a0a7981 */ /* 0x000e68000c1e1b00 */
[----:B------:R-:W2:Y:S01]  /*34b0*/  LDG.E.U16 R16, desc[UR10][R16.64+0x4] ;  /* 0x0000040a10107981 */ /* 0x000ea2000c1e1500 */
[-C--:B-1----:R-:W-:Y:S02]  /*34c0*/  IMAD R22, R11, R12.reuse, RZ ;  /* 0x0000000c0b167224 */ /* 0x082fe400078e02ff */
[----:B------:R-:W-:-:S04]  /*34d0*/  IMAD.WIDE.U32 R20, R10, R12, R18 ;  /* 0x0000000c0a147225 */ /* 0x000fc800078e0012 */
[----:B------:R-:W-:Y:S01]  /*34e0*/  IMAD R13, R10, R13, R22 ;  /* 0x0000000d0a0d7224 */ /* 0x000fe200078e0216 */
[----:B------:R-:W-:-:S03]  /*34f0*/  LEA R14, P0, R20, R14, 0x1 ;  /* 0x0000000e140e7211 */ /* 0x000fc600078008ff */
[----:B------:R-:W-:-:S05]  /*3500*/  IMAD.IADD R12, R21, 0x1, R13 ;  /* 0x00000001150c7824 */ /* 0x000fca00078e020d */
[----:B------:R-:W-:-:S05]  /*3510*/  LEA.HI.X R15, R20, R15, R12, 0x1, P0 ;  /* 0x0000000f140f7211 */ /* 0x000fca00000f0c0c */
[----:B------:R-:W3:Y:S01]  /*3520*/  LDG.E.U16 R13, desc[UR10][R14.64] ;  /* 0x0000000a0e0d7981 */ /* 0x000ee2000c1e1500 */
[----:B--2---:R-:W-:Y:S02]  /*3530*/  SHF.L.U32 R12, R16, 0x10, RZ ;  /* 0x00000010100c7819 */ /* 0x004fe400000006ff */
        /* <DEDUP_REMOVED lines=9> */
.L_x_24:
[----:B------:R-:W-:Y:S05]  /*35d0*/  BSYNC.RECONVERGENT B1 ;  /* 0x0000000000017941 */ /* 0x000fea0003800200 */
.L_x_23:
[----:B------:R-:W-:Y:S01]  /*35e0*/  IADD3 R6, P0, PT, R6, -R4, RZ ;  /* 0x8000000406067210 */ /* 0x000fe20007f1e0ff */
[----:B--2---:R-:W2:Y:S03]  /*35f0*/  LDC.64 R10, c[0x0][0x3d8] ;  /* 0x0000f600ff0a7b82 */ /* 0x004ea60000000a00 */
[----:B------:R-:W-:Y:S02]  /*3600*/  IADD3.X R7, PT, PT, R7, ~R5, RZ, P0, !PT ;  /* 0x8000000507077210 */ /* 0x000fe400007fe4ff */
[----:B------:R-:W-:-:S04]  /*3610*/  ISETP.GT.U32.AND P0, PT, R6, -0x4, PT ;  /* 0xfffffffc0600780c */ /* 0x000fc80003f04070 */
[----:B------:R-:W-:-:S13]  /*3620*/  ISETP.GT.U32.AND.EX P0, PT, R7, -0x1, PT, P0 ;  /* 0xffffffff0700780c */ /* 0x000fda0003f04100 */
[----:B------:R-:W-:Y:S05]  /*3630*/  @P0 BRA `(.L_x_22) ;  /* 0x0000000400680947 */ /* 0x000fea0003800000 */
.L_x_25:
[----:B--2---:R-:W-:-:S04]  /*3640*/  IMAD R6, R10, UR5, RZ ;  /* 0x000000050a067c24 */ /* 0x004fc8000f8e02ff */
[----:B------:R-:W-:Y:S02]  /*3650*/  IMAD R13, R11, UR4, R6 ;  /* 0x000000040b0d7c24 */ /* 0x000fe4000f8e0206 */
[----:B0-----:R-:W-:-:S04]  /*3660*/  IMAD.WIDE.U32 R6, R10, UR4, R20 ;  /* 0x000000040a067c25 */ /* 0x001fc8000f8e0014 */
[----:B------:R-:W-:Y:S01]  /*3670*/  IMAD.IADD R7, R13, 0x1, R7 ;  /* 0x000000010d077824 */ /* 0x000fe200078e0207 */
[----:B------:R-:W-:-:S04]  /*3680*/  LEA R12, P0, R6, UR12, 0x3 ;  /* 0x0000000c060c7c11 */ /* 0x000fc8000f8018ff */
[----:B------:R-:W-:Y:S02]  /*3690*/  LEA.HI.X R13, R6, UR13, R7, 0x3, P0 ;  /* 0x0000000d060d7c11 */ /* 0x000fe400080f1c07 */
[----:B------:R-:W2:Y:S03]  /*36a0*/  LDC.64 R6, c[0x0][0x3e0] ;  /* 0x0000f800ff067b82 */ /* 0x000ea60000000a00 */
[----:B------:R-:W3:Y:S01]  /*36b0*/  LDG.E.64 R14, desc[UR10][R12.64] ;  /* 0x0000000a0c0e7981 */ /* 0x000ee2000c1e1b00 */
[C---:B--2---:R-:W-:Y:S02]  /*36c0*/  IMAD R18, R6.reuse, UR5, RZ ;  /* 0x0000000506127c24 */ /* 0x044fe4000f8e02ff */
[----:B------:R-:W-:-:S04]  /*36d0*/  IMAD.WIDE.U32 R16, R6, UR4, R20 ;  /* 0x0000000406107c25 */ /* 0x000fc8000f8e0014 */
[----:B------:R-:W-:Y:S01]  /*36e0*/  IMAD R7, R7, UR4, R18 ;  /* 0x0000000407077c24 */ /* 0x000fe2000f8e0212 */
[----:B------:R-:W-:-:S04]  /*36f0*/  LEA R6, P0, R16, UR16, 0x1 ;  /* 0x0000001010067c11 */ /* 0x000fc8000f8008ff */
[----:B------:R-:W-:-:S04]  /*3700*/  IADD3 R7, PT, PT, R7, R17, RZ ;  /* 0x0000001107077210 */ /* 0x000fc80007ffe0ff */
        /* <DEDUP_REMOVED lines=77> */
.L_x_22:
[----:B------:R-:W-:Y:S05]  /*3be0*/  BSYNC.RECONVERGENT B0 ;  /* 0x0000000000007941 */ /* 0x000fea0003800200 */
.L_x_21:
[----:B------:R-:W5:Y:S01]  /*3bf0*/  LDC.64 R2, c[0x0][0x3e8] ;  /* 0x0000fa00ff027b82 */ /* 0x000f620000000a00 */
[----:B------:R-:W-:-:S04]  /*3c00*/  UIADD3 UR6, UP0, UPT, UR4, 0x1, URZ ;  /* 0x0000000104067890 */ /* 0x000fc8000ff1e0ff */
[----:B------:R-:W-:Y:S02]  /*3c10*/  UIADD3.X UR7, UPT, UPT, URZ, UR5, URZ, UP0, !UPT ;  /* 0x00000005ff077290 */ /* 0x000fe400087fe4ff */
[----:B-----5:R-:W-:-:S04]  /*3c20*/  ISETP.NE.U32.AND P0, PT, R2, UR6, PT ;  /* 0x0000000602007c0c */ /* 0x020fc8000bf05070 */
[----:B------:R-:W-:-:S13]  /*3c30*/  ISETP.NE.AND.EX P0, PT, R3, UR7, PT, P0 ;  /* 0x0000000703007c0c */ /* 0x000fda000bf05300 */
[----:B------:R-:W-:Y:S05]  /*3c40*/  @!P0 EXIT ;  /* 0x000000000000894d */ /* 0x000fea0003800000 */
[----:B------:R-:W-:Y:S01]  /*3c50*/  UMOV UR4, UR6 ;  /* 0x0000000600047c82 */ /* 0x000fe20008000000 */
[----:B------:R-:W-:Y:S01]  /*3c60*/  UMOV UR5, UR7 ;  /* 0x0000000700057c82 */ /* 0x000fe20008000000 */
[----:B------:R-:W-:Y:S05]  /*3c70*/  BRA `(.L_x_26) ;  /* 0xfffffff000747947 */ /* 0x000fea000383ffff */
.L_x_27:
[----:B------:R-:W-:-:S00]  /*3c80*/  BRA `(.L_x_27) ;  /* 0xfffffffc00fc7947 */ /* 0x000fc0000383ffff */
[----:B------:R-:W-:-:S00]  /*3c90*/  NOP ;  /* 0x0000000000007918 */ /* 0x000fc00000000000 */
        /* <DEDUP_REMOVED lines=14> */
.L_x_8928:


//--------------------- .text._ZN3cub18CUB_300001_SM_10306detail8for_each13static_kernelINS2_12policy_hub_t12policy_500_tElNS2_12op_wrapper_tIlZZZZZN2at6native36add_out_dense_sparse_compressed_cudaERNS7_6TensorERKS9_SC_RKN3c106ScalarEENKUlvE_clEvENKUlvE11_clEvENKUlvE_clEvENKUlvE_clEvEUllE_N6thrust24THRUST_300001_SM_1030_NS17counting_iteratorIlNSN_11use_defaultESP_SP_EEEEEEvT0_T1_ --------------------------
	.section	.text._ZN3cub18CUB_300001_SM_10306detail8for_each13static_kernelINS2_12policy_hub_t12policy_500_tElNS2_12op_wrapper_tIlZZZZZN2at6native36add_out_dense_sparse_compressed_cudaERNS7_6TensorERKS9_SC_RKN3c106ScalarEENKUlvE_clEvENKUlvE11_clEvENKUlvE_clEvENKUlvE_clEvEUllE_N6thrust24THRUST_300001_SM_1030_NS17counting_iteratorIlNSN_11use_defaultESP_SP_EEEEEEvT0_T1_,"ax",@progbits
	.align	128
        .global         _ZN3cub18CUB_300001_SM_10306detail8for_each13static_kernelINS2_12policy_hub_t12policy_500_tElNS2_12op_wrapper_tIlZZZZZN2at6native36add_out_dense_sparse_compressed_cudaERNS7_6TensorERKS9_SC_RKN3c106ScalarEENKUlvE_clEvENKUlvE11_clEvENKUlvE_clEvENKUlvE_clEvEUllE_N6thrust24THRUST_300001_SM_1030_NS17counting_iteratorIlNSN_11use_defaultESP_SP_EEEEEEvT0_T1_
        .type           _ZN3cub18CUB_300001_SM_10306detail8for_each13static_kernelINS2_12policy_hub_t12policy_500_tElNS2_12op_wrapper_tIlZZZZZN2at6native36add_out_dense_sparse_compressed_cudaERNS7_6TensorERKS9_SC_RKN3c106ScalarEENKUlvE_clEvENKUlvE11_clEvENKUlvE_clEvENKUlvE_clEvEUllE_N6thrust24THRUST_300001_SM_1030_NS17counting_iteratorIlNSN_11use_defaultESP_SP_EEEEEEvT0_T1_,@function
        .size           _ZN3cub18CUB_300001_SM_10306detail8for_each13static_kernelINS2_12policy_hub_t12policy_500_tElNS2_12op_wrapper_tIlZZZZZN2at6native36add_out_dense_sparse_compressed_cudaERNS7_6TensorERKS9_SC_RKN3c106ScalarEENKUlvE_clEvENKUlvE11_clEvENKUlvE_clEvENKUlvE_clEvEUllE_N6thrust24THRUST_300001_SM_1030_NS17counting_iteratorIlNSN_11use_defaultESP_SP_EEEEEEvT0_T1_,(.L_x_8929 - _ZN3cub18CUB_300001_SM_10306detail8for_each13static_kernelINS2_12policy_hub_t12policy_500_tElNS2_12op_wrapper_tIlZZZZZN2at6native36add_out_dense_sparse_compressed_cudaERNS7_6TensorERKS9_SC_RKN3c106ScalarEENKUlvE_clEvENKUlvE11_clEvENKUlvE_clEvENKUlvE_clEvEUllE_N6thrust24THRUST_300001_SM_1030_NS17counting_iteratorIlNSN_11use_defaultESP_SP_EEEEEEvT0_T1_)
        .other          _ZN3cub18CUB_300001_SM_10306detail8for_each13static_kernelINS2_12policy_hub_t12policy_500_tElNS2_12op_wrapper_tIlZZZZZN2at6native36add_out_dense_sparse_compressed_cudaERNS7_6TensorERKS9_SC_RKN3c106ScalarEENKUlvE_clEvENKUlvE11_clEvENKUlvE_clEvENKUlvE_clEvEUllE_N6thrust24THRUST_300001_SM_1030_NS17counting_iteratorIlNSN_11use_defaultESP_SP_EEEEEEvT0_T1_,@"STO_CUDA_ENTRY STV_DEFAULT"
_ZN3cub18CUB_300001_SM_10306detail8for_each13static_kernelINS2_12policy_hub_t12policy_500_tElNS2_12op_wrapper_tIlZZZZZN2at6native36add_out_dense_sparse_compressed_cudaERNS7_6TensorERKS9_SC_RKN3c106ScalarEENKUlvE_clEvENKUlvE11_clEvENKUlvE_clEvENKUlvE_clEvEUllE_N6thrust24THRUST_300001_SM_1030_NS17counting_iteratorIlNSN_11use_defaultESP_SP_EEEEEEvT0_T1_:
.text._ZN3cub18CUB_300001_SM_10306detail8for_each13static_kernelINS2_12policy_hub_t12policy_500_tElNS2_12op_wrapper_tIlZZZZZN2at6native36add_out_dense_sparse_compressed_cudaERNS7_6TensorERKS9_SC_RKN3c106ScalarEENKUlvE_clEvENKUlvE11_clEvENKUlvE_clEvENKUlvE_clEvEUllE_N6thrust24THRUST_300001_SM_1030_NS17counting_iteratorIlNSN_11use_defaultESP_SP_EEEEEEvT0_T1_:
        /* <DEDUP_REMOVED lines=16> */
[----:B------:R-:W0:Y:S01]  /*0100*/  LDC.64 R2, c[0x0][0x388] ;  /* 0x0000e200ff027b82 */ /* 0x000e220000000a00 */
[----:B------:R-:W1:Y:S01]  /*0110*/  LDCU.64 UR6, c[0x0][0x3c0] ;  /* 0x00007800ff0677ac */ /* 0x000e620008000a00 */
[----:B0-----:R-:W-:Y:S01]  /*0120*/  IADD3 R10, P0, P1, R11, UR4, R2 ;  /* 0x000000040b0a7c10 */ /* 0x001fe2000f91e002 */
[----:B------:R-:W-:-:S03]  /*0130*/  UMOV UR4, URZ ;  /* 0x000000ff00047c82 */ /* 0x000fc60008000000 */
[----:B------:R-:W-:Y:S01]  /*0140*/  IADD3.X R11, PT, PT, RZ, UR5, R3, P0, P1 ;  /* 0x00000005ff0b7c10 */ /* 0x000fe200087e2403 */
[----:B-1----:R-:W-:Y:S01]  /*0150*/  IMAD.WIDE.U32 R8, R10, UR6, RZ ;  /* 0x000000060a087c25 */ /* 0x002fe2000f8e00ff */
[----:B------:R-:W-:-:S03]  /*0160*/  UMOV UR5, URZ ;  /* 0x000000ff00057c82 */ /* 0x000fc60008000000 */
[----:B------:R-:W-:-:S04]  /*0170*/  IMAD R3, R11, UR6, RZ ;  /* 0x000000060b037c24 */ /* 0x000fc8000f8e02ff */
[----:B------:R-:W-:-:S05]  /*0180*/  IMAD R3, R10, UR7, R3 ;  /* 0x000000070a037c24 */ /* 0x000fca000f8e0203 */
[----:B------:R-:W-:-:S07]  /*0190*/  IADD3 R3, PT, PT, R9, R3, RZ ;  /* 0x0000000309037210 */ /* 0x000fce0007ffe0ff */
.L_x_34:
[----:B0-----:R-:W0:Y:S01]  /*01a0*/  LDC.64 R4, c[0x0][0x3d0] ;  /* 0x0000f400ff047b82 */ /* 0x001e220000000a00 */
[----:B-1----:R-:W1:Y:S01]  /*01b0*/  LDCU.64 UR6, c[0x0][0x398] ;  /* 0x00007300ff0677ac */ /* 0x002e620008000a00 */
[----:B--2---:R-:W2:Y:S01]  /*01c0*/  LDCU.64 UR8, c[0x0][0x3c8] ;  /* 0x00007900ff0877ac */ /* 0x004ea20008000a00 */
[----:B----4-:R-:W4:Y:S01]  /*01d0*/  LDCU.64 UR16, c[0x0][0x390] ;  /* 0x00007200ff1077ac */ /* 0x010f220008000a00 */
[----:B------:R-:W0:Y:S02]  /*01e0*/  LDCU.128 UR12, c[0x0][0x3a0] ;  /* 0x00007400ff0c77ac */ /* 0x000e240008000c00 */
[C---:B0-----:R-:W-:Y:S02]  /*01f0*/  IMAD R2, R4.reuse, UR5, RZ ;  /* 0x0000000504027c24 */ /* 0x041fe4000f8e02ff */
[----:B------:R-:W-:-:S04]  /*0200*/  IMAD.WIDE.U32 R6, R4, UR4, R10 ;  /* 0x0000000404067c25 */ /* 0x000fc8000f8e000a */
[----:B------:R-:W-:Y:S01]  /*0210*/  IMAD R5, R5, UR4, R2 ;  /* 0x0000000405057c24 */ /* 0x000fe2000f8e0202 */
[----:B-1----:R-:W-:-:S03]  /*0220*/  LEA R4, P0, R6, UR6, 0x2 ;  /* 0x0000000606047c11 */ /* 0x002fc6000f8010ff */
[----:B------:R-:W-:-:S05]  /*0230*/  IMAD.IADD R5, R7, 0x1, R5 ;  /* 0x0000000107057824 */ /* 0x000fca00078e0205 */
[----:B------:R-:W-:-:S05]  /*0240*/  LEA.HI.X R5, R6, UR7, R5, 0x2, P0 ;  /* 0x0000000706057c11 */ /* 0x000fca00080f1405 */
[----:B------:R-:W5:Y:S04]  /*0250*/  LDG.E R6, desc[UR10][R4.64] ;  /* 0x0000000a04067981 */ /* 0x000f68000c1e1900 */
[----:B------:R-:W5:Y:S01]  /*0260*/  LDG.E R2, desc[UR10][R4.64+0x4] ;  /* 0x0000040a04027981 */ /* 0x000f62000c1e1900 */
[----:B------:R-:W-:Y:S01]  /*0270*/  BSSY.RECONVERGENT B0, `(.L_x_29) ;  /* 0x00000c5000007945 */ /* 0x000fe20003800200 */
[----:B-----5:R-:W-:-:S13]  /*0280*/  ISETP.GE.AND P0, PT, R6, R2, PT ;  /* 0x000000020600720c */ /* 0x020fda0003f06270 */
[----:B--2-4-:R-:W-:Y:S05]  /*0290*/  @P0 BRA `(.L_x_30) ;  /* 0x0000000c00080947 */ /* 0x014fea0003800000 */
[----:B------:R-:W0:Y:S01]  /*02a0*/  LDC.64 R20, c[0x0][0x3b8] ;  /* 0x0000ee00ff147b82 */ /* 0x000e220000000a00 */
[----:B------:R-:W-:Y:S01]  /*02b0*/  IADD3 R26, PT, PT, -R6, R2, RZ ;  /* 0x00000002061a7210 */ /* 0x000fe20007ffe1ff */
[----:B------:R-:W-:Y:S01]  /*02c0*/  IMAD.MOV.U32 R4, RZ, RZ, R8 ;  /* 0x000000ffff047224 */ /* 0x000fe200078e0008 */
[----:B------:R-:W-:Y:S01]  /*02d0*/  MOV R5, R3 ;  /* 0x0000000300057202 */ /* 0x000fe20000000f00 */
[----:B------:R-:W-:Y:S01]  /*02e0*/  BSSY.RECONVERGENT B1, `(.L_x_31) ;  /* 0x000005c000017945 */ /* 0x000fe20003800200 */
[----:B------:R-:W-:Y:S01]  /*02f0*/  LOP3.LUT P0, R26, R26, 0x3, RZ, 0xc0, !PT ;  /* 0x000000031a1a7812 */ /* 0x000fe2000780c0ff */
[----:B---3--:R-:W-:Y:S01]  /*0300*/  IMAD.U32 R27, R0, 0x10000, RZ ;  /* 0x00010000001b7824 */ /* 0x008fe200078e00ff */
[----:B------:R-:W-:Y:S01]  /*0310*/  MOV R22, R6 ;  /* 0x0000000600167202 */ /* 0x000fe20000000f00 */
[C---:B0-----:R-:W-:Y:S02]  /*0320*/  IMAD R12, R20.reuse, UR5, RZ ;  /* 0x00000005140c7c24 */ /* 0x041fe4000f8e02ff */
[----:B------:R-:W-:-:S04]  /*0330*/  IMAD.WIDE.U32 R4, R20, UR4, R4 ;  /* 0x0000000414047c25 */ /* 0x000fc8000f8e0004 */
[----:B------:R-:W-:-:S04]  /*0340*/  IMAD R21, R21, UR4, R12 ;  /* 0x0000000415157c24 */ /* 0x000fc8000f8e020c */
[----:B------:R-:W-:Y:S01]  /*0350*/  IMAD.IADD R21, R5, 0x1, R21 ;  /* 0x0000000105157824 */ /* 0x000fe200078e0215 */
[----:B------:R-:W-:Y:S06]  /*0360*/  @!P0 BRA `(.L_x_32) ;  /* 0x00000004004c8947 */ /* 0x000fec0003800000 */
[----:B------:R-:W0:Y:S01]  /*0370*/  LDC.64 R16, c[0x0][0x3d8] ;  /* 0x0000f600ff107b82 */ /* 0x000e220000000a00 */
[----:B------:R-:W-:Y:S01]  /*0380*/  SHF.R.S32.HI R7, RZ, 0x1f, R6 ;  /* 0x0000001fff077819 */ /* 0x000fe20000011406 */
[----:B------:R-:W1:Y:S06]  /*0390*/  LDCU.64 UR6, c[0x0][0x390] ;  /* 0x00007200ff0677ac */ /* 0x000e6c0008000a00 */
[----:B------:R-:W2:Y:S08]  /*03a0*/  LDC.64 R12, c[0x0][0x3a0] ;  /* 0x0000e800ff0c7b82 */ /* 0x000eb00000000a00 */
[----:B------:R-:W3:Y:S01]  /*03b0*/  LDC.64 R18, c[0x0][0x3e0] ;  /* 0x0000f800ff127b82 */ /* 0x000ee20000000a00 */
[----:B0-----:R-:W-:-:S04]  /*03c0*/  IMAD R14, R16, UR5, RZ ;  /* 0x00000005100e7c24 */ /* 0x001fc8000f8e02ff */
[----:B------:R-:W-:Y:S02]  /*03d0*/  IMAD R17, R17, UR4, R14 ;  /* 0x0000000411117c24 */ /* 0x000fe4000f8e020e */
[----:B------:R-:W-:-:S05]  /*03e0*/  IMAD.WIDE.U32 R14, R16, UR4, R6 ;  /* 0x00000004100e7c25 */ /* 0x000fca000f8e0006 */
[----:B------:R-:W-:Y:S02]  /*03f0*/  IADD3 R15, PT, PT, R15, R17, RZ ;  /* 0x000000110f0f7210 */ /* 0x000fe40007ffe0ff */
[C---:B--2---:R-:W-:Y:S01]  /*0400*/  LEA R12, P0, R14.reuse, R12, 0x2 ;  /* 0x0000000c0e0c7211 */ /* 0x044fe200078010ff */
[----:B------:R-:W0:Y:S03]  /*0410*/  LDC.64 R16, c[0x0][0x3a8] ;  /* 0x0000ea00ff107b82 */ /* 0x000e260000000a00 */
[----:B------:R-:W-:-:S05]  /*0420*/  LEA.HI.X R13, R14, R13, R15, 0x2, P0 ;  /* 0x0000000d0e0d7211 */ /* 0x000fca00000f140f */
[----:B------:R-:W2:Y:S01]  /*0430*/  LDG.E R25, desc[UR10][R12.64] ;  /* 0x0000000a0c197981 */ /* 0x000ea2000c1e1900 */
[----:B------:R-:W4:Y:S01]  /*0440*/  LDC.64 R14, c[0x0][0x3c8] ;  /* 0x0000f200ff0e7b82 */ /* 0x000f220000000a00 */
[C---:B---3--:R-:W-:Y:S02]  /*0450*/  IMAD R20, R18.reuse, UR5, RZ ;  /* 0x0000000512147c24 */ /* 0x048fe4000f8e02ff */
[----:B------:R-:W-:-:S04]  /*0460*/  IMAD.WIDE.U32 R22, R18, UR4, R6 ;  /* 0x0000000412167c25 */ /* 0x000fc8000f8e0006 */
[----:B------:R-:W-:Y:S01]  /*0470*/  IMAD R29, R19, UR4, R20 ;  /* 0x00000004131d7c24 */ /* 0x000fe2000f8e0214 */
[----:B-1----:R-:W-:-:S03]  /*0480*/  LEA R18, P0, R22, UR6, 0x1 ;  /* 0x0000000616127c11 */ /* 0x002fc6000f8008ff */
[----:B------:R-:W-:Y:S01]  /*0490*/  IMAD.IADD R23, R23, 0x1, R29 ;  /* 0x0000000117177824 */ /* 0x000fe200078e021d */
[----:B--2---:R-:W-:-:S05]  /*04a0*/  SHF.R.S32.HI R19, RZ, 0x1f, R25 ;  /* 0x0000001fff137819 */ /* 0x004fca0000011419 */
[----:B----4-:R-:W-:Y:S01]  /*04b0*/  IMAD R20, R19, R14, RZ ;  /* 0x0000000e13147224 */ /* 0x010fe200078e02ff */
[----:B------:R-:W-:-:S03]  /*04c0*/  LEA.HI.X R19, R22, UR7, R23, 0x1, P0 ;  /* 0x0000000716137c11 */ /* 0x000fc600080f0c17 */
[----:B------:R-:W-:Y:S01]  /*04d0*/  IMAD R29, R25, R15, R20 ;  /* 0x0000000f191d7224 */ /* 0x000fe200078e0214 */
[----:B------:R-:W-:-:S05]  /*04e0*/  MOV R20, R4 ;  /* 0x0000000400147202 */ /* 0x000fca0000000f00 */
[----:B------:R-:W-:-:S04]  /*04f0*/  IMAD.WIDE.U32 R22, R25, R14, R20 ;  /* 0x0000000e19167225 */ /* 0x000fc800078e0014 */
[----:B------:R-:W-:Y:S01]  /*0500*/  IMAD.IADD R23, R23, 0x1, R29 ;  /* 0x0000000117177824 */ /* 0x000fe200078e021d */
[----:B0-----:R-:W-:-:S04]  /*0510*/  LEA R24, P0, R22, R16, 0x1 ;  /* 0x0000001016187211 */ /* 0x001fc800078008ff */
[----:B------:R-:W-:Y:S02]  /*0520*/  LEA.HI.X R25, R22, R17, R23, 0x1, P0 ;  /* 0x0000001116197211 */ /* 0x000fe400000f0c17 */
[----:B------:R-:W2:Y:S04]  /*0530*/  LDG.E.U16 R23, desc[UR10][R18.64] ;  /* 0x0000000a12177981 */ /* 0x000ea8000c1e1500 */
[----:B------:R-:W3:Y:S01]  /*0540*/  LDG.E.U16 R22, desc[UR10][R24.64] ;  /* 0x0000000a18167981 */ /* 0x000ee2000c1e1500 */
[----:B------:R-:W-:Y:S02]  /*0550*/  ISETP.NE.AND P0, PT, R26, 0x1, PT ;  /* 0x000000011a00780c */ /* 0x000fe40003f05270 */
[----:B--2---:R-:W-:Y:S02]  /*0560*/  SHF.L.U32 R28, R23, 0x10, RZ ;  /* 0x00000010171c7819 */ /* 0x004fe400000006ff */
[----:B---3--:R-:W-:-:S03]  /*0570*/  SHF.L.U32 R22, R22, 0x10, RZ ;  /* 0x0000001016167819 */ /* 0x008fc600000006ff */
[----:B------:R-:W-:-:S06]  /*0580*/  FMUL.FTZ R28, R27, R28 ;  /* 0x0000001c1b1c7220 */ /* 0x000fcc0000410000 */
[----:B------:R-:W0:Y:S02]  /*0590*/  F2F.BF16.F32 R28, R28 ;  /* 0x0000001c001c7304 */ /* 0x000e240000202000 */
[----:B0-----:R-:W-:-:S04]  /*05a0*/  IMAD.U32 R23, R28, 0x10000, RZ ;  /* 0x000100001c177824 */ /* 0x001fc800078e00ff */
[----:B------:R-:W-:-:S05]  /*05b0*/  FADD.FTZ R22, R22, R23 ;  /* 0x0000001716167221 */ /* 0x000fca0000010000 */
[----:B------:R-:W-:-:S04]  /*05c0*/  F2FP.BF16.F32.PACK_AB R22, RZ, R22 ;  /* 0x00000016ff16723e */ /* 0x000fc800000010ff */
[----:B------:R-:W-:Y:S01]  /*05d0*/  PRMT R23, R22, 0x7610, R23 ;  /* 0x0000761016177816 */ /* 0x000fe20000000017 */
[----:B------:R-:W-:-:S04]  /*05e0*/  VIADD R22, R6, 0x1 ;  /* 0x0000000106167836 */ /* 0x000fc80000000000 */
[----:B------:R0:W-:Y:S01]  /*05f0*/  STG.E.U16 desc[UR10][R24.64], R23 ;  /* 0x0000001718007986 */ /* 0x0001e2000c10150a */
[----:B------:R-:W-:Y:S05]  /*0600*/  @!P0 BRA `(.L_x_32) ;  /* 0x0000000000a48947 */ /* 0x000fea0003800000 */
[----:B0-----:R-:W2:Y:S02]  /*0610*/  LDG.E R23, desc[UR10][R12.64+0x4] ;  /* 0x0000040a0c177981 */ /* 0x001ea4000c1e1900 */
[----:B--2---:R-:W-:-:S05]  /*0620*/  SHF.R.S32.HI R25, RZ, 0x1f, R23 ;  /* 0x0000001fff197819 */ /* 0x004fca0000011417 */
[----:B------:R-:W-:-:S04]  /*0630*/  IMAD R22, R25, R14, RZ ;  /* 0x0000000e19167224 */ /* 0x000fc800078e02ff */
[C---:B------:R-:W-:Y:S02]  /*0640*/  IMAD R25, R23.reuse, R15, R22 ;  /* 0x0000000f17197224 */ /* 0x040fe400078e0216 */
[----:B------:R-:W-:-:S05]  /*0650*/  IMAD.WIDE.U32 R22, R23, R14, R20 ;  /* 0x0000000e17167225 */ /* 0x000fca00078e0014 */
[----:B------:R-:W-:Y:S02]  /*0660*/  IADD3 R23, PT, PT, R23, R25, RZ ;  /* 0x0000001917177210 */ /* 0x000fe40007ffe0ff */
[----:B------:R-:W-:-:S04]  /*0670*/  LEA R24, P0, R22, R16, 0x1 ;  /* 0x0000001016187211 */ /* 0x000fc800078008ff */
[----:B------:R-:W-:Y:S02]  /*0680*/  LEA.HI.X R25, R22, R17, R23, 0x1, P0 ;  /* 0x0000001116197211 */ /* 0x000fe400000f0c17 */
[----:B------:R-:W2:Y:S04]  /*0690*/  LDG.E.U16 R23, desc[UR10][R18.64+0x2] ;  /* 0x0000020a12177981 */ /* 0x000ea8000c1e1500 */
[----:B------:R-:W3:Y:S01]  /*06a0*/  LDG.E.U16 R22, desc[UR10][R24.64] ;  /* 0x0000000a18167981 */ /* 0x000ee2000c1e1500 */
[----:B------:R-:W-:Y:S01]  /*06b0*/  ISETP.NE.AND P0, PT, R26, 0x2, PT ;  /* 0x000000021a00780c */ /* 0x000fe20003f05270 */
[----:B--2---:R-:W-:-:S04]  /*06c0*/  IMAD.U32 R28, R23, 0x10000, RZ ;  /* 0x00010000171c7824 */ /* 0x004fc800078e00ff */
[----:B------:R-:W-:Y:S01]  /*06d0*/  FMUL.FTZ R28, R27, R28 ;  /* 0x0000001c1b1c7220 */ /* 0x000fe20000410000 */
[----:B---3--:R-:W-:-:S05]  /*06e0*/  IMAD.U32 R22, R22, 0x10000, RZ ;  /* 0x0001000016167824 */ /* 0x008fca00078e00ff */
[----:B------:R-:W0:Y:S02]  /*06f0*/  F2F.BF16.F32 R28, R28 ;  /* 0x0000001c001c7304 */ /* 0x000e240000202000 */
[----:B0-----:R-:W-:-:S05]  /*0700*/  SHF.L.U32 R23, R28, 0x10, RZ ;  /* 0x000000101c177819 */ /* 0x001fca00000006ff */
[----:B------:R-:W-:-:S05]  /*0710*/  FADD.FTZ R22, R22, R23 ;  /* 0x0000001716167221 */ /* 0x000fca0000010000 */
[----:B------:R-:W-:-:S04]  /*0720*/  F2FP.BF16.F32.PACK_AB R22, RZ, R22 ;  /* 0x00000016ff16723e */ /* 0x000fc800000010ff */
[----:B------:R-:W-:Y:S02]  /*0730*/  PRMT R23, R22, 0x7610, R23 ;  /* 0x0000761016177816 */ /* 0x000fe40000000017 */
[----:B------:R-:W-:-:S03]  /*0740*/  IADD3 R22, PT, PT, R6, 0x2, RZ ;  /* 0x0000000206167810 */ /* 0x000fc60007ffe0ff */
[----:B------:R1:W-:Y:S01]  /*0750*/  STG.E.U16 desc[UR10][R24.64], R23 ;  /* 0x0000001718007986 */ /* 0x0003e2000c10150a */
[----:B------:R-:W-:Y:S05]  /*0760*/  @!P0 BRA `(.L_x_32) ;  /* 0x00000000004c8947 */ /* 0x000fea0003800000 */
[----:B------:R-:W1:Y:S04]  /*0770*/  LDG.E R13, desc[UR10][R12.64+0x8] ;  /* 0x0000080a0c0d7981 */ /* 0x000e68000c1e1900 */
[----:B------:R-:W2:Y:S01]  /*0780*/  LDG.E.U16 R18, desc[UR10][R18.64+0x4] ;  /* 0x0000040a12127981 */ /* 0x000ea2000c1e1500 */
[----:B-1----:R-:W-:-:S05]  /*0790*/  SHF.R.S32.HI R23, RZ, 0x1f, R13 ;  /* 0x0000001fff177819 */ /* 0x002fca000001140d */
[-C--:B------:R-:W-:Y:S02]  /*07a0*/  IMAD R24, R23, R14.reuse, RZ ;  /* 0x0000000e17187224 */ /* 0x080fe400078e02ff */
[----:B------:R-:W-:-:S04]  /*07b0*/  IMAD.WIDE.U32 R22, R13, R14, R20 ;  /* 0x0000000e0d167225 */ /* 0x000fc800078e0014 */
[----:B------:R-:W-:Y:S01]  /*07c0*/  IMAD R15, R13, R15, R24 ;  /* 0x0000000f0d0f7224 */ /* 0x000fe200078e0218 */
[----:B------:R-:W-:-:S03]  /*07d0*/  LEA R16, P0, R22, R16, 0x1 ;  /* 0x0000001016107211 */ /* 0x000fc600078008ff */
[----:B------:R-:W-:-:S05]  /*07e0*/  IMAD.IADD R14, R23, 0x1, R15 ;  /* 0x00000001170e7824 */ /* 0x000fca00078e020f */
[----:B------:R-:W-:-:S05]  /*07f0*/  LEA.HI.X R17, R22, R17, R14, 0x1, P0 ;  /* 0x0000001116117211 */ /* 0x000fca00000f0c0e */
[----:B------:R-:W3:Y:S01]  /*0800*/  LDG.E.U16 R15, desc[UR10][R16.64] ;  /* 0x0000000a100f7981 */ /* 0x000ee2000c1e1500 */
[----:B--2---:R-:W-:Y:S01]  /*0810*/  SHF.L.U32 R14, R18, 0x10, RZ ;  /* 0x00000010120e7819 */ /* 0x004fe200000006ff */
[----:B------:R-:W-:-:S04]  /*0820*/  VIADD R22, R6, 0x3 ;  /* 0x0000000306167836 */ /* 0x000fc80000000000 */
[----:B------:R-:W-:-:S06]  /*0830*/  FMUL.FTZ R14, R27, R14 ;  /* 0x0000000e1b0e7220 */ /* 0x000fcc0000410000 */
[----:B------:R-:W0:Y:S02]  /*0840*/  F2F.BF16.F32 R14, R14 ;  /* 0x0000000e000e7304 */ /* 0x000e240000202000 */
[----:B0-----:R-:W-:Y:S01]  /*0850*/  IMAD.U32 R12, R14, 0x10000, RZ ;  /* 0x000100000e0c7824 */ /* 0x001fe200078e00ff */
[----:B---3--:R-:W-:-:S05]  /*0860*/  SHF.L.U32 R15, R15, 0x10, RZ ;  /* 0x000000100f0f7819 */ /* 0x008fca00000006ff */
[----:B------:R-:W-:-:S05]  /*0870*/  FADD.FTZ R12, R15, R12 ;  /* 0x0000000c0f0c7221 */ /* 0x000fca0000010000 */
[----:B------:R-:W-:-:S05]  /*0880*/  F2FP.BF16.F32.PACK_AB R12, RZ, R12 ;  /* 0x0000000cff0c723e */ /* 0x000fca00000010ff */
[----:B------:R2:W-:Y:S02]  /*0890*/  STG.E.U16 desc[UR10][R16.64], R12 ;  /* 0x0000000c10007986 */ /* 0x0005e4000c10150a */
.L_x_32:
[----:B------:R-:W-:Y:S05]  /*08a0*/  BSYNC.RECONVERGENT B1 ;  /* 0x0000000000017941 */ /* 0x000fea0003800200 */
.L_x_31:
[----:B------:R-:W-:-:S04]  /*08b0*/  IADD3 R6, PT, PT, R6, -R2, RZ ;  /* 0x8000000206067210 */ /* 0x000fc80007ffe0ff */
[----:B------:R-:W-:-:S13]  /*08c0*/  ISETP.GT.U32.AND P0, PT, R6, -0x4, PT ;  /* 0xfffffffc0600780c */ /* 0x000fda0003f04070 */
[----:B------:R-:W-:Y:S05]  /*08d0*/  @P0 BRA `(.L_x_30) ;  /* 0x0000000400780947 */ /* 0x000fea0003800000 */
.L_x_33:
[----:B----4-:R-:W2:Y:S01]  /*08e0*/  LDC.64 R6, c[0x0][0x3d8] ;  /* 0x0000f600ff067b82 */ /* 0x010ea20000000a00 */
[----:B01----:R-:W-:Y:S01]  /*08f0*/  SHF.R.S32.HI R23, RZ, 0x1f, R22 ;  /* 0x0000001fff177819 */ /* 0x003fe20000011416 */
[----:B--2---:R-:W-:-:S04]  /*0900*/  IMAD R12, R6, UR5, RZ ;  /* 0x00000005060c7c24 */ /* 0x004fc8000f8e02ff */
[----:B------:R-:W-:Y:S02]  /*0910*/  IMAD R13, R7, UR4, R12 ;  /* 0x00000004070d7c24 */ /* 0x000fe4000f8e020c */
[----:B------:R-:W-:-:S04]  /*0920*/  IMAD.WIDE.U32 R6, R6, UR4, R22 ;  /* 0x0000000406067c25 */ /* 0x000fc8000f8e0016 */
[----:B------:R-:W-:Y:S01]  /*0930*/  IMAD.IADD R7, R13, 0x1, R7 ;  /* 0x000000010d077824 */ /* 0x000fe200078e0207 */
[----:B------:R-:W-:-:S04]  /*0940*/  LEA R12, P0, R6, UR12, 0x2 ;  /* 0x0000000c060c7c11 */ /* 0x000fc8000f8010ff */
[----:B------:R-:W-:Y:S02]  /*0950*/  LEA.HI.X R13, R6, UR13, R7, 0x2, P0 ;  /* 0x0000000d060d7c11 */ /* 0x000fe400080f1407 */
[----:B------:R-:W0:Y:S03]  /*0960*/  LDC.64 R6, c[0x0][0x3e0] ;  /* 0x0000f800ff067b82 */ /* 0x000e260000000a00 */
[----:B------:R-:W2:Y:S01]  /*0970*/  LDG.E R17, desc[UR10][R12.64] ;  /* 0x0000000a0c117981 */ /* 0x000ea2000c1e1900 */
[C---:B0-----:R-:W-:Y:S02]  /*0980*/  IMAD R16, R6.reuse, UR5, RZ ;  /* 0x0000000506107c24 */ /* 0x041fe4000f8e02ff */
[----:B------:R-:W-:-:S04]  /*0990*/  IMAD.WIDE.U32 R14, R6, UR4, R22 ;  /* 0x00000004060e7c25 */ /* 0x000fc8000f8e0016 */
[----:B------:R-:W-:Y:S01]  /*09a0*/  IMAD R7, R7, UR4, R16 ;  /* 0x0000000407077c24 */ /* 0x000fe2000f8e0210 */
[----:B------:R-:W-:-:S04]  /*09b0*/  LEA R6, P0, R14, UR16, 0x1 ;  /* 0x000000100e067c11 */ /* 0x000fc8000f8008ff */
[----:B------:R-:W-:-:S04]  /*09c0*/  IADD3 R7, PT, PT, R7, R15, RZ ;  /* 0x0000000f07077210 */ /* 0x000fc80007ffe0ff */
[----:B------:R-:W-:-:S05]  /*09d0*/  LEA.HI.X R7, R14, UR17, R7, 0x1, P0 ;  /* 0x000000110e077c11 */ /* 0x000fca00080f0c07 */
[----:B------:R-:W3:Y:S01]  /*09e0*/  LDG.E.U16 R18, desc[UR10][R6.64] ;  /* 0x0000000a06127981 */ /* 0x000ee2000c1e1500 */
[----:B------:R-:W-:Y:S01]  /*09f0*/  IMAD.MOV.U32 R20, RZ, RZ, R4 ;  /* 0x000000ffff147224 */ /* 0x000fe200078e0004 */
[----:B--2---:R-:W-:-:S05]  /*0a00*/  SHF.R.S32.HI R14, RZ, 0x1f, R17 ;  /* 0x0000001fff0e7819 */ /* 0x004fca0000011411 */
[----:B------:R-:W-:Y:S02]  /*0a10*/  IMAD R16, R14, UR8, RZ ;  /* 0x000000080e107c24 */ /* 0x000fe4000f8e02ff */
        /* <DEDUP_REMOVED lines=8> */
[----:B------:R-:W0:Y:S02]  /*0aa0*/  F2F.BF16.F32 R18, R18 ;  /* 0x0000001200127304 */ /* 0x000e240000202000 */
[----:B0-----:R-:W-:Y:S01]  /*0ab0*/  SHF.L.U32 R15, R18, 0x10, RZ ;  /* 0x00000010120f7819 */ /* 0x001fe200000006ff */
[----:B--2---:R-:W-:-:S04]  /*0ac0*/  IMAD.U32 R14, R14, 0x10000, RZ ;  /* 0x000100000e0e7824 */ /* 0x004fc800078e00ff */
[----:B------:R-:W-:-:S05]  /*0ad0*/  FADD.FTZ R14, R14, R15 ;  /* 0x0000000f0e0e7221 */ /* 0x000fca0000010000 */
[----:B------:R-:W-:-:S04]  /*0ae0*/  F2FP.BF16.F32.PACK_AB R14, RZ, R14 ;  /* 0x0000000eff0e723e */ /* 0x000fc800000010ff */
[----:B------:R-:W-:-:S05]  /*0af0*/  PRMT R25, R14, 0x7610, R25 ;  /* 0x000076100e197816 */ /* 0x000fca0000000019 */
[----:B------:R0:W-:Y:S04]  /*0b00*/  STG.E.U16 desc[UR10][R16.64], R25 ;  /* 0x0000001910007986 */ /* 0x0001e8000c10150a */
[----:B------:R-:W2:Y:S04]  /*0b10*/  LDG.E R19, desc[UR10][R12.64+0x4] ;  /* 0x0000040a0c137981 */ /* 0x000ea8000c1e1900 */
[----:B------:R-:W3:Y:S01]  /*0b20*/  LDG.E.U16 R23, desc[UR10][R6.64+0x2] ;  /* 0x0000020a06177981 */ /* 0x000ee2000c1e1500 */
        /* <DEDUP_REMOVED lines=38> */
[----:B--2---:R-:W-:Y:S01]  /*0d90*/  SHF.R.S32.HI R15, RZ, 0x1f, R13 ;  /* 0x0000001fff0f7819 */ /* 0x004fe2000001140d */
[----:B0-----:R-:W-:-:S04]  /*0da0*/  IMAD.WIDE.U32 R18, R13, UR8, R20 ;  /* 0x000000080d127c25 */ /* 0x001fc8000f8e0014 */
[----:B------:R-:W-:Y:S01]  /*0db0*/  IMAD R24, R15, UR8, RZ ;  /* 0x000000080f187c24 */ /* 0x000fe2000f8e02ff */
[----:B------:R-:W-:-:S03]  /*0dc0*/  LEA R14, P0, R18, UR14, 0x1 ;  /* 0x0000000e120e7c11 */ /* 0x000fc6000f8008ff */
[----:B------:R-:W-:-:S05]  /*0dd0*/  IMAD R15, R13, UR9, R24 ;  /* 0x000000090d0f7c24 */ /* 0x000fca000f8e0218 */
[----:B------:R-:W-:-:S04]  /*0de0*/  IADD3 R15, PT, PT, R19, R15, RZ ;  /* 0x0000000f130f7210 */ /* 0x000fc80007ffe0ff */
[----:B------:R-:W-:-:S05]  /*0df0*/  LEA.HI.X R15, R18, UR15, R15, 0x1, P0 ;  /* 0x0000000f120f7c11 */ /* 0x000fca00080f0c0f */
[----:B------:R-:W2:Y:S01]  /*0e00*/  LDG.E.U16 R18, desc[UR10][R14.64] ;  /* 0x0000000a0e127981 */ /* 0x000ea2000c1e1500 */
[----:B---3--:R-:W-:Y:S01]  /*0e10*/  IMAD.U32 R16, R6, 0x10000, RZ ;  /* 0x0001000006107824 */ /* 0x008fe200078e00ff */
[----:B------:R-:W-:-:S03]  /*0e20*/  IADD3 R22, PT, PT, R22, 0x4, RZ ;  /* 0x0000000416167810 */ /* 0x000fc60007ffe0ff */
[----:B------:R-:W-:Y:S01]  /*0e30*/  FMUL.FTZ R16, R27, R16 ;  /* 0x000000101b107220 */ /* 0x000fe20000410000 */
[----:B------:R-:W-:-:S05]  /*0e40*/  ISETP.NE.AND P0, PT, R22, R2, PT ;  /* 0x000000021600720c */ /* 0x000fca0003f05270 */
[----:B------:R-:W0:Y:S02]  /*0e50*/  F2F.BF16.F32 R16, R16 ;  /* 0x0000001000107304 */ /* 0x000e240000202000 */
[----:B0-----:R-:W-:Y:S01]  /*0e60*/  SHF.L.U32 R7, R16, 0x10, RZ ;  /* 0x0000001010077819 */ /* 0x001fe200000006ff */
[----:B--2---:R-:W-:-:S04]  /*0e70*/  IMAD.U32 R18, R18, 0x10000, RZ ;  /* 0x0001000012127824 */ /* 0x004fc800078e00ff */
[----:B------:R-:W-:-:S05]  /*0e80*/  FADD.FTZ R7, R18, R7 ;  /* 0x0000000712077221 */ /* 0x000fca0000010000 */
[----:B------:R-:W-:-:S05]  /*0e90*/  F2FP.BF16.F32.PACK_AB R7, RZ, R7 ;  /* 0x00000007ff07723e */ /* 0x000fca00000010ff */
[----:B------:R4:W-:Y:S01]  /*0ea0*/  STG.E.U16 desc[UR10][R14.64], R7 ;  /* 0x000000070e007986 */ /* 0x0009e2000c10150a */
[----:B------:R-:W-:Y:S05]  /*0eb0*/  @P0 BRA `(.L_x_33) ;  /* 0xfffffff800880947 */ /* 0x000fea000383ffff */
.L_x_30:
[----:B------:R-:W-:Y:S05]  /*0ec0*/  BSYNC.RECONVERGENT B0 ;  /* 0x0000000000007941 */ /* 0x000fea0003800200 */
.L_x_29:
[----:B------:R-:W5:Y:S01]  /*0ed0*/  LDCU.64 UR6, c[0x0][0x3e8] ;  /* 0x00007d00ff0677ac */ /* 0x000f620008000a00 */
[----:B------:R-:W-:-:S04]  /*0ee0*/  UIADD3 UR4, UP0, UPT, UR4, 0x1, URZ ;  /* 0x0000000104047890 */ /* 0x000fc8000ff1e0ff */
[----:B------:R-:W-:Y:S02]  /*0ef0*/  UIADD3.X UR5, UPT, UPT, URZ, UR5, URZ, UP0, !UPT ;  /* 0x00000005ff057290 */ /* 0x000fe400087fe4ff */
[----:B-----5:R-:W-:-:S04]  /*0f00*/  UISETP.GE.U32.AND UP0, UPT, UR4, UR6, UPT ;  /* 0x000000060400728c */ /* 0x020fc8000bf06070 */
[----:B------:R-:W-:-:S09]  /*0f10*/  UISETP.GE.AND.EX UP0, UPT, UR5, UR7, UPT, UP0 ;  /* 0x000000070500728c */ /* 0x000fd2000bf06300 */
[----:B------:R-:W-:Y:S05]  /*0f20*/  BRA.U !UP0, `(.L_x_34) ;  /* 0xfffffff1089c7547 */ /* 0x000fea000b83ffff */
[----:B------:R-:W5:Y:S01]  /*0f30*/  LDCU.64 UR4, c[0x0][0x3c0] ;  /* 0x00007800ff0477ac */ /* 0x000f620008000a00 */
[----:B------:R-:W-:Y:S01]  /*0f40*/  IADD3 R6, P0, PT, R10, 0x100, RZ ;  /* 0x000001000a067810 */ /* 0x000fe20007f1e0ff */
[----:B------:R-:W0:Y:S04]  /*0f50*/  LDCU.64 UR8, c[0x0][0x3a0] ;  /* 0x00007400ff0877ac */ /* 0x000e280008000a00 */
[----:B---3--:R-:W-:Y:S01]  /*0f60*/  IMAD.X R0, RZ, RZ, R11, P0 ;  /* 0x000000ffff007224 */ /* 0x008fe200000e060b */
[----:B------:R-:W3:Y:S03]  /*0f70*/  LDCU.64 UR6, c[0x0][0x390] ;  /* 0x00007200ff0677ac */ /* 0x000ee60008000a00 */
[----:B-----5:R-:W-:-:S04]  /*0f80*/  IMAD R3, R0, UR4, RZ ;  /* 0x0000000400037c24 */ /* 0x020fc8000f8e02ff */
[C---:B------:R-:W-:Y:S01]  /*0f90*/  IMAD R3, R6.reuse, UR5, R3 ;  /* 0x0000000506037c24 */ /* 0x040fe2000f8e0203 */
[----:B0-----:R-:W-:Y:S01]  /*0fa0*/  UIADD3 UR8, UP0, UPT, UR8, 0x8, URZ ;  /* 0x0000000808087890 */ /* 0x001fe2000ff1e0ff */
[----:B----4-:R-:W-:Y:S01]  /*0fb0*/  IMAD.WIDE.U32 R6, R6, UR4, RZ ;  /* 0x0000000406067c25 */ /* 0x010fe2000f8e00ff */
[----:B------:R-:W-:Y:S01]  /*0fc0*/  UMOV UR4, URZ ;  /* 0x000000ff00047c82 */ /* 0x000fe20008000000 */
[----:B---3--:R-:W-:Y:S02]  /*0fd0*/  UIADD3 UR6, UP1, UPT, UR6, 0x4, URZ ;  /* 0x0000000406067890 */ /* 0x008fe4000ff3e0ff */
[----:B------:R-:W-:Y:S01]  /*0fe0*/  UIADD3.X UR9, UPT, UPT, URZ, UR9, URZ, UP0, !UPT ;  /* 0x00000009ff097290 */ /* 0x000fe200087fe4ff */
[----:B-1----:R-:W-:Y:S01]  /*0ff0*/  IADD3 R25, PT, PT, R7, R3, RZ ;  /* 0x0000000307197210 */ /* 0x002fe20007ffe0ff */
[----:B------:R-:W-:Y:S01]  /*1000*/  UIADD3.X UR7, UPT, UPT, URZ, UR7, URZ, UP1, !UPT ;  /* 0x00000007ff077290 */ /* 0x000fe20008ffe4ff */
[----:B------:R-:W-:-:S11]  /*1010*/  UMOV UR5, URZ ;  /* 0x000000ff00057c82 */ /* 0x000fd60008000000 */
.L_x_40:
[----:B0-----:R-:W0:Y:S01]  /*1020*/  LDC.64 R2, c[0x0][0x3d0] ;  /* 0x0000f400ff027b82 */ /* 0x001e220000000a00 */
[----:B-1----:R-:W1:Y:S01]  /*1030*/  LDCU.64 UR12, c[0x0][0x398] ;  /* 0x00007300ff0c77ac */ /* 0x002e620008000a00 */
[----:B---3--:R-:W-:Y:S01]  /*1040*/  MOV R5, R11 ;  /* 0x0000000b00057202 */ /* 0x008fe20000000f00 */
[----:B------:R-:W-:Y:S01]  /*1050*/  IMAD.MOV.U32 R4, RZ, RZ, R10 ;  /* 0x000000ffff047224 */ /* 0x000fe200078e000a */
[----:B------:R-:W3:Y:S01]  /*1060*/  LDCU.64 UR14, c[0x0][0x3c8] ;  /* 0x00007900ff0e77ac */ /* 0x000ee20008000a00 */
[----:B------:R-:W4:Y:S01]  /*1070*/  LDCU.64 UR16, c[0x0][0x3a8] ;  /* 0x00007500ff1077ac */ /* 0x000f220008000a00 */
        /* <DEDUP_REMOVED lines=10> */
[----:B---34-:R-:W-:Y:S05]  /*1120*/  @P0 BRA `(.L_x_36) ;  /* 0x0000000c002c0947 */ /* 0x018fea0003800000 */
[----:B------:R-:W0:Y:S01]  /*1130*/  LDC.64 R18, c[0x0][0x3b8] ;  /* 0x0000ee00ff127b82 */ /* 0x000e220000000a00 */
[----:B------:R-:W-:Y:S01]  /*1140*/  IADD3 R2, PT, PT, -R4, R23, RZ ;  /* 0x0000001704027210 */ /* 0x000fe20007ffe1ff */
[----:B------:R-:W-:Y:S01]  /*1150*/  IMAD.MOV.U32 R24, RZ, RZ, R6 ;  /* 0x000000ffff187224 */ /* 0x000fe200078e0006 */
[----:B------:R-:W-:Y:S02]  /*1160*/  BSSY.RECONVERGENT B1, `(.L_x_37) ;  /* 0x0000061000017945 */ /* 0x000fe40003800200 */
[----:B------:R-:W-:-:S03]  /*1170*/  LOP3.LUT P0, RZ, R2, 0x3, RZ, 0xc0, !PT ;  /* 0x0000000302ff7812 */ /* 0x000fc6000780c0ff */
[----:B------:R-:W1:Y:S01]  /*1180*/  LDC.U16 R22, c[0x0][0x3b0] ;  /* 0x0000ec00ff167b82 */ /* 0x000e620000000400 */
[C---:B0-----:R-:W-:Y:S02]  /*1190*/  IMAD R0, R18.reuse, UR5, RZ ;  /* 0x0000000512007c24 */ /* 0x041fe4000f8e02ff */
[----:B------:R-:W-:Y:S01]  /*11a0*/  IMAD.WIDE.U32 R2, R18, UR4, R24 ;  /* 0x0000000412027c25 */ /* 0x000fe2000f8e0018 */
[----:B------:R-:W-:-:S03]  /*11b0*/  MOV R24, R4 ;  /* 0x0000000400187202 */ /* 0x000fc60000000f00 */
[----:B------:R-:W-:Y:S02]  /*11c0*/  IMAD R19, R19, UR4, R0 ;  /* 0x0000000413137c24 */ /* 0x000fe4000f8e0200 */
[----:B-1----:R-:W-:-:S03]  /*11d0*/  IMAD.U32 R0, R22, 0x10000, RZ ;  /* 0x0001000016007824 */ /* 0x002fc600078e00ff */
[----:B------:R-:W-:Y:S01]  /*11e0*/  IADD3 R19, PT, PT, R3, R19, RZ ;  /* 0x0000001303137210 */ /* 0x000fe20007ffe0ff */
[----:B------:R-:W-:Y:S06]  /*11f0*/  @!P0 BRA `(.L_x_38) ;  /* 0x00000004005c8947 */ /* 0x000fec0003800000 */
[----:B------:R-:W2:Y:S01]  /*1200*/  LDC.64 R14, c[0x0][0x3d8] ;  /* 0x0000f600ff0e7b82 */ /* 0x000ea20000000a00 */
[----:B------:R-:W-:Y:S01]  /*1210*/  SHF.R.S32.HI R5, RZ, 0x1f, R4 ;  /* 0x0000001fff057819 */ /* 0x000fe20000011404 */
[----:B------:R-:W0:Y:S06]  /*1220*/  LDCU.64 UR12, c[0x0][0x390] ;  /* 0x00007200ff0c77ac */ /* 0x000e2c0008000a00 */
[----:B------:R-:W1:Y:S01]  /*1230*/  LDC.64 R8, c[0x0][0x3a0] ;  /* 0x0000e800ff087b82 */ /* 0x000e620000000a00 */
[----:B--2---:R-:W-:-:S04]  /*1240*/  IMAD R12, R14, UR5, RZ ;  /* 0x000000050e0c7c24 */ /* 0x004fc8000f8e02ff */
[----:B------:R-:W-:Y:S02]  /*1250*/  IMAD R15, R15, UR4, R12 ;  /* 0x000000040f0f7c24 */ /* 0x000fe4000f8e020c */
[----:B------:R-:W-:-:S04]  /*1260*/  IMAD.WIDE.U32 R12, R14, UR4, R4 ;  /* 0x000000040e0c7c25 */ /* 0x000fc8000f8e0004 */
[----:B------:R-:W-:Y:S01]  /*1270*/  IMAD.IADD R13, R13, 0x1, R15 ;  /* 0x000000010d0d7824 */ /* 0x000fe200078e020f */
[C---:B-1----:R-:W-:Y:S01]  /*1280*/  LEA R8, P0, R12.reuse, R8, 0x2 ;  /* 0x000000080c087211 */ /* 0x042fe200078010ff */
[----:B------:R-:W1:Y:S03]  /*1290*/  LDC.64 R14, c[0x0][0x3e0] ;  /* 0x0000f800ff0e7b82 */ /* 0x000e660000000a00 */
[----:B------:R-:W-:-:S05]  /*12a0*/  LEA.HI.X R9, R12, R9, R13, 0x2, P0 ;  /* 0x000000090c097211 */ /* 0x000fca00000f140d */
[----:B------:R-:W2:Y:S01]  /*12b0*/  LDG.E R27, desc[UR10][R8.64] ;  /* 0x0000000a081b7981 */ /* 0x000ea2000c1e1900 */
[----:B------:R-:W3:Y:S01]  /*12c0*/  LDC.64 R12, c[0x0][0x3c8] ;  /* 0x0000f200ff0c7b82 */ /* 0x000ee20000000a00 */
[C---:B-1----:R-:W-:Y:S02]  /*12d0*/  IMAD R16, R14.reuse, UR5, RZ ;  /* 0x000000050e107c24 */ /* 0x042fe4000f8e02ff */
[----:B------:R-:W-:-:S04]  /*12e0*/  IMAD.WIDE.U32 R20, R14, UR4, R4 ;  /* 0x000000040e147c25 */ /* 0x000fc8000f8e0004 */
[----:B------:R-:W-:Y:S01]  /*12f0*/  IMAD R15, R15, UR4, R16 ;  /* 0x000000040f0f7c24 */ /* 0x000fe2000f8e0210 */
[----:B0-----:R-:W-:Y:S01]  /*1300*/  LEA R14, P0, R20, UR12, 0x1 ;  /* 0x0000000c140e7c11 */ /* 0x001fe2000f8008ff */
[----:B------:R-:W0:Y:S03]  /*1310*/  LDC.64 R16, c[0x0][0x3a8] ;  /* 0x0000ea00ff107b82 */ /* 0x000e260000000a00 */
[----:B------:R-:W-:-:S04]  /*1320*/  IADD3 R15, PT, PT, R21, R15, RZ ;  /* 0x0000000f150f7210 */ /* 0x000fc80007ffe0ff */
[----:B------:R-:W-:-:S05]  /*1330*/  LEA.HI.X R15, R20, UR13, R15, 0x1, P0 ;  /* 0x0000000d140f7c11 */ /* 0x000fca00080f0c0f */
[----:B------:R-:W4:Y:S01]  /*1340*/  LDG.E.U16 R24, desc[UR10][R14.64] ;  /* 0x0000000a0e187981 */ /* 0x000f22000c1e1500 */
[----:B------:R-:W-:Y:S01]  /*1350*/  IMAD.MOV.U32 R18, RZ, RZ, R2 ;  /* 0x000000ffff127224 */ /* 0x000fe200078e0002 */
[----:B--2---:R-:W-:-:S03]  /*1360*/  SHF.R.S32.HI R21, RZ, 0x1f, R27 ;  /* 0x0000001fff157819 */ /* 0x004fc6000001141b */
[----:B---3--:R-:W-:-:S04]  /*1370*/  IMAD.HI.U32 R26, R27, R12, R18 ;  /* 0x0000000c1b1a7227 */ /* 0x008fc800078e0012 */
[----:B------:R-:W-:-:S04]  /*1380*/  IMAD R20, R21, R12, RZ ;  /* 0x0000000c15147224 */ /* 0x000fc800078e02ff */
[C---:B------:R-:W-:Y:S02]  /*1390*/  IMAD R21, R27.reuse, R13, R20 ;  /* 0x0000000d1b157224 */ /* 0x040fe400078e0214 */
[----:B------:R-:W-:-:S03]  /*13a0*/  IMAD R27, R27, R12, R18 ;  /* 0x0000000c1b1b7224 */ /* 0x000fc600078e0212 */
[----:B------:R-:W-:Y:S02]  /*13b0*/  IADD3 R26, PT, PT, R26, R21, RZ ;  /* 0x000000151a1a7210 */ /* 0x000fe40007ffe0ff */
[----:B0-----:R-:W-:-:S04]  /*13c0*/  LEA R20, P0, R27, R16, 0x1 ;  /* 0x000000101b147211 */ /* 0x001fc800078008ff */
[----:B------:R-:W-:-:S05]  /*13d0*/  LEA.HI.X R21, R27, R17, R26, 0x1, P0 ;  /* 0x000000111b157211 */ /* 0x000fca00000f0c1a */
[----:B------:R-:W2:Y:S01]  /*13e0*/  LDG.E.U16 R26, desc[UR10][R20.64] ;  /* 0x0000000a141a7981 */ /* 0x000ea2000c1e1500 */
[----:B----4-:R-:W-:-:S04]  /*13f0*/  IMAD.U32 R27, R24, 0x10000, RZ ;  /* 0x00010000181b7824 */ /* 0x010fc800078e00ff */
[----:B------:R-:W-:-:S06]  /*1400*/  FMUL.FTZ R27, R0, R27 ;  /* 0x0000001b001b7220 */ /* 0x000fcc0000410000 */
[----:B------:R-:W0:Y:S02]  /*1410*/  F2F.BF16.F32 R27, R27 ;  /* 0x0000001b001b7304 */ /* 0x000e240000202000 */
[----:B0-----:R-:W-:Y:S01]  /*1420*/  SHF.L.U32 R29, R27, 0x10, RZ ;  /* 0x000000101b1d7819 */ /* 0x001fe200000006ff */
[----:B------:R-:W-:Y:S02]  /*1430*/  VIADD R24, R4, 0x1 ;  /* 0x0000000104187836 */ /* 0x000fe40000000000 */
[----:B--2---:R-:W-:-:S04]  /*1440*/  IMAD.U32 R26, R26, 0x10000, RZ ;  /* 0x000100001a1a7824 */ /* 0x004fc800078e00ff */
[----:B------:R-:W-:-:S05]  /*1450*/  FADD.FTZ R26, R26, R29 ;  /* 0x0000001d1a1a7221 */ /* 0x000fca0000010000 */
[----:B------:R-:W-:-:S04]  /*1460*/  F2FP.BF16.F32.PACK_AB R26, RZ, R26 ;  /* 0x0000001aff1a723e */ /* 0x000fc800000010ff */
[----:B------:R-:W-:Y:S02]  /*1470*/  PRMT R28, R26, 0x7610, R28 ;  /* 0x000076101a1c7816 */ /* 0x000fe4000000001c */
[----:B------:R-:W-:-:S03]  /*1480*/  IADD3 R26, PT, PT, -R4, R23, RZ ;  /* 0x00000017041a7210 */ /* 0x000fc60007ffe1ff */
[----:B------:R0:W-:Y:S01]  /*1490*/  STG.E.U16 desc[UR10][R20.64], R28 ;  /* 0x0000001c14007986 */ /* 0x0001e2000c10150a */
[----:B------:R-:W-:-:S04]  /*14a0*/  LOP3.LUT R26, R26, 0x3, RZ, 0xc0, !PT ;  /* 0x000000031a1a7812 */ /* 0x000fc800078ec0ff */
[----:B------:R-:W-:-:S13]  /*14b0*/  ISETP.NE.AND P0, PT, R26, 0x1, PT ;  /* 0x000000011a00780c */ /* 0x000fda0003f05270 */
[----:B0-----:R-:W-:Y:S05]  /*14c0*/  @!P0 BRA `(.L_x_38) ;  /* 0x0000000000a88947 */ /* 0x001fea0003800000 */
[----:B------:R-:W2:Y:S02]  /*14d0*/  LDG.E R21, desc[UR10][R8.64+0x4] ;  /* 0x0000040a08157981 */ /* 0x000ea4000c1e1900 */
[----:B--2---:R-:W-:Y:S01]  /*14e0*/  SHF.R.S32.HI R27, RZ, 0x1f, R21 ;  /* 0x0000001fff1b7819 */ /* 0x004fe20000011415 */
[----:B------:R-:W-:-:S04]  /*14f0*/  IMAD.HI.U32 R24, R21, R12, R18 ;  /* 0x0000000c15187227 */ /* 0x000fc800078e0012 */
[----:B------:R-:W-:-:S04]  /*1500*/  IMAD R20, R27, R12, RZ ;  /* 0x0000000c1b147224 */ /* 0x000fc800078e02ff */
[C---:B------:R-:W-:Y:S02]  /*1510*/  IMAD R27, R21.reuse, R13, R20 ;  /* 0x0000000d151b7224 */ /* 0x040fe400078e0214 */
[----:B------:R-:W-:-:S03]  /*1520*/  IMAD R21, R21, R12, R18 ;  /* 0x0000000c15157224 */ /* 0x000fc600078e0212 */
[----:B------:R-:W-:Y:S02]  /*1530*/  IADD3 R24, PT, PT, R24, R27, RZ ;  /* 0x0000001b18187210 */ /* 0x000fe40007ffe0ff */
[----:B------:R-:W2:Y:S01]  /*1540*/  LDG.E.U16 R27, desc[UR10][R14.64+0x2] ;  /* 0x0000020a0e1b7981 */ /* 0x000ea2000c1e1500 */
[----:B------:R-:W-:-:S04]  /*1550*/  LEA R20, P0, R21, R16, 0x1 ;  /* 0x0000001015147211 */ /* 0x000fc800078008ff */
[----:B------:R-:W-:-:S05]  /*1560*/  LEA.HI.X R21, R21, R17, R24, 0x1, P0 ;  /* 0x0000001115157211 */ /* 0x000fca00000f0c18 */
[----:B------:R-:W3:Y:S01]  /*1570*/  LDG.E.U16 R24, desc[UR10][R20.64] ;  /* 0x0000000a14187981 */ /* 0x000ee2000c1e1500 */
[----:B------:R-:W-:Y:S01]  /*1580*/  ISETP.NE.AND P0, PT, R26, 0x2, PT ;  /* 0x000000021a00780c */ /* 0x000fe20003f05270 */
[----:B--2---:R-:W-:-:S04]  /*1590*/  IMAD.U32 R27, R27, 0x10000, RZ ;  /* 0x000100001b1b7824 */ /* 0x004fc800078e00ff */
[----:B------:R-:W-:-:S06]  /*15a0*/  FMUL.FTZ R27, R0, R27 ;  /* 0x0000001b001b7220 */ /* 0x000fcc0000410000 */
[----:B------:R-:W0:Y:S01]  /*15b0*/  F2F.BF16.F32 R27, R27 ;  /* 0x0000001b001b7304 */ /* 0x000e220000202000 */
[----:B---3--:R-:W-:Y:S01]  /*15c0*/  IMAD.U32 R24, R24, 0x10000, RZ ;  /* 0x0001000018187824 */ /* 0x008fe200078e00ff */
[----:B0-----:R-:W-:-:S05]  /*15d0*/  SHF.L.U32 R29, R27, 0x10, RZ ;  /* 0x000000101b1d7819 */ /* 0x001fca00000006ff */
[----:B------:R-:W-:-:S05]  /*15e0*/  FADD.FTZ R24, R24, R29 ;  /* 0x0000001d18187221 */ /* 0x000fca0000010000 */
[----:B------:R-:W-:-:S04]  /*15f0*/  F2FP.BF16.F32.PACK_AB R24, RZ, R24 ;  /* 0x00000018ff18723e */ /* 0x000fc800000010ff */
[----:B------:R-:W-:-:S05]  /*1600*/  PRMT R26, R24, 0x7610, R26 ;  /* 0x00007610181a7816 */ /* 0x000fca000000001a */
[----:B------:R0:W-:Y:S01]  /*1610*/  STG.E.U16 desc[UR10][R20.64], R26 ;  /* 0x0000001a14007986 */ /* 0x0001e2000c10150a */
[----:B------:R-:W-:Y:S01]  /*1620*/  IADD3 R24, PT, PT, R4, 0x2, RZ ;  /* 0x0000000204187810 */ /* 0x000fe20007ffe0ff */
[----:B------:R-:W-:Y:S06]  /*1630*/  @!P0 BRA `(.L_x_38) ;  /* 0x00000000004c8947 */ /* 0x000fec0003800000 */
[----:B------:R-:W0:Y:S04]  /*1640*/  LDG.E R9, desc[UR10][R8.64+0x8] ;  /* 0x0000080a08097981 */ /* 0x000e28000c1e1900 */
[----:B------:R-:W2:Y:S01]  /*1650*/  LDG.E.U16 R14, desc[UR10][R14.64+0x4] ;  /* 0x0000040a0e0e7981 */ /* 0x000ea2000c1e1500 */
[----:B0-----:R-:W-:-:S05]  /*1660*/  SHF.R.S32.HI R21, RZ, 0x1f, R9 ;  /* 0x0000001fff157819 */ /* 0x001fca0000011409 */
        /* <DEDUP_REMOVED lines=16> */
.L_x_38:
[----:B------:R-:W-:Y:S05]  /*1770*/  BSYNC.RECONVERGENT B1 ;  /* 0x0000000000017941 */ /* 0x000fea0003800200 */
.L_x_37:
[----:B------:R-:W-:-:S04]  /*1780*/  IADD3 R0, PT, PT, R4, -R23, RZ ;  /* 0x8000001704007210 */ /* 0x000fc80007ffe0ff */
[----:B------:R-:W-:-:S13]  /*1790*/  ISETP.GT.U32.AND P0, PT, R0, -0x4, PT ;  /* 0xfffffffc0000780c */ /* 0x000fda0003f04070 */
[----:B------:R-:W-:Y:S05]  /*17a0*/  @P0 BRA `(.L_x_36) ;  /* 0x00000004008c0947 */ /* 0x000fea0003800000 */
[----:B------:R-:W-:-:S07]  /*17b0*/  IMAD.IADD R23, R24, 0x1, -R23 ;  /* 0x0000000118177824 */ /* 0x000fce00078e0a17 */
.L_x_39:
[----:B--23--:R-:W2:Y:S01]  /*17c0*/  LDC.64 R12, c[0x0][0x3d8] ;  /* 0x0000f600ff0c7b82 */ /* 0x00cea20000000a00 */
[----:B------:R-:W-:Y:S02]  /*17d0*/  SHF.R.S32.HI R5, RZ, 0x1f, R24 ;  /* 0x0000001fff057819 */ /* 0x000fe40000011418 */
[----:B------:R-:W-:-:S05]  /*17e0*/  MOV R4, R24 ;  /* 0x0000001800047202 */ /* 0x000fca0000000f00 */
[----:B------:R-:W3:Y:S01]  /*17f0*/  LDC.64 R14, c[0x0][0x3e0] ;  /* 0x0000f800ff0e7b82 */ /* 0x000ee20000000a00 */
[----:B--2---:R-:W-:-:S04]  /*1800*/  IMAD R0, R12, UR5, RZ ;  /* 0x000000050c007c24 */ /* 0x004fc8000f8e02ff */
[----:B-1----:R-:W-:Y:S02]  /*1810*/  IMAD R9, R13, UR4, R0 ;  /* 0x000000040d097c24 */ /* 0x002fe4000f8e0200 */
[----:B------:R-:W-:-:S04]  /*1820*/  IMAD.WIDE.U32 R12, R12, UR4, R4 ;  /* 0x000000040c0c7c25 */ /* 0x000fc8000f8e0004 */
[----:B------:R-:W-:Y:S01]  /*1830*/  IMAD.IADD R9, R9, 0x1, R13 ;  /* 0x0000000109097824 */ /* 0x000fe200078e020d */
[----:B------:R-:W-:-:S04]  /*1840*/  LEA R8, P0, R12, UR8, 0x2 ;  /* 0x000000080c087c11 */ /* 0x000fc8000f8010ff */
[----:B------:R-:W-:-:S05]  /*1850*/  LEA.HI.X R9, R12, UR9, R9, 0x2, P0 ;  /* 0x000000090c097c11 */ /* 0x000fca00080f1409 */
[----:B------:R-:W2:Y:S01]  /*1860*/  LDG.E R0, desc[UR10][R8.64+-0x8] ;  /* 0xfffff80a08007981 */ /* 0x000ea2000c1e1900 */
[C---:B---3--:R-:W-:Y:S02]  /*1870*/  IMAD R16, R14.reuse, UR5, RZ ;  /* 0x000000050e107c24 */ /* 0x048fe4000f8e02ff */
[----:B------:R-:W-:-:S04]  /*1880*/  IMAD.WIDE.U32 R12, R14, UR4, R4 ;  /* 0x000000040e0c7c25 */ /* 0x000fc8000f8e0004 */
[----:B------:R-:W-:Y:S01]  /*1890*/  IMAD R5, R15, UR4, R16 ;  /* 0x000000040f057c24 */ /* 0x000fe2000f8e0210 */
[----:B------:R-:W-:-:S04]  /*18a0*/  LEA R4, P0, R12, UR6, 0x1 ;  /* 0x000000060c047c11 */ /* 0x000fc8000f8008ff */
[----:B------:R-:W-:-:S04]  /*18b0*/  IADD3 R5, PT, PT, R5, R13, RZ ;  /* 0x0000000d05057210 */ /* 0x000fc80007ffe0ff */
[----:B------:R-:W-:-:S05]  /*18c0*/  LEA.HI.X R5, R12, UR7, R5, 0x1, P0 ;  /* 0x000000070c057c11 */ /* 0x000fca00080f0c05 */
[----:B------:R-:W3:Y:S01]  /*18d0*/  LDG.E.U16 R16, desc[UR10][R4.64+-0x4] ;  /* 0xfffffc0a04107981 */ /* 0x000ee2000c1e1500 */
[----:B------:R-:W-:Y:S01]  /*18e0*/  IMAD.MOV.U32 R18, RZ, RZ, R2 ;  /* 0x000000ffff127224 */ /* 0x000fe200078e0002 */
[----:B--2---:R-:W-:-:S03]  /*18f0*/  SHF.R.S32.HI R12, RZ, 0x1f, R0 ;  /* 0x0000001fff0c7819 */ /* 0x004fc60000011400 */
[----:B------:R-:W-:-:S04]  /*1900*/  IMAD.WIDE.U32 R14, R0, UR14, R18 ;  /* 0x0000000e000e7c25 */ /* 0x000fc8000f8e0012 */
[----:B------:R-:W-:Y:S01]  /*1910*/  IMAD R13, R12, UR14, RZ ;  /* 0x0000000e0c0d7c24 */ /* 0x000fe2000f8e02ff */
[----:B------:R-:W-:-:S03]  /*1920*/  LEA R12, P0, R14, UR16, 0x1 ;  /* 0x000000100e0c7c11 */ /* 0x000fc6000f8008ff */
[----:B------:R-:W-:-:S05]  /*1930*/  IMAD R13, R0, UR15, R13 ;  /* 0x0000000f000d7c24 */ /* 0x000fca000f8e020d */
[----:B------:R-:W-:-:S04]  /*1940*/  IADD3 R13, PT, PT, R15, R13, RZ ;  /* 0x0000000d0f0d7210 */ /* 0x000fc80007ffe0ff */
[----:B------:R-:W-:-:S05]  /*1950*/  LEA.HI.X R13, R14, UR17, R13, 0x1, P0 ;  /* 0x000000110e0d7c11 */ /* 0x000fca00080f0c0d */
[----:B------:R-:W2:Y:S01]  /*1960*/  LDG.E.U16 R14, desc[UR10][R12.64] ;  /* 0x0000000a0c0e7981 */ /* 0x000ea2000c1e1500 */
[----:B---3--:R-:W-:Y:S01]  /*1970*/  SHF.L.U32 R15, R16, 0x10, RZ ;  /* 0x00000010100f7819 */ /* 0x008fe200000006ff */
[----:B------:R-:W-:-:S04]  /*1980*/  IMAD.U32 R0, R22, 0x10000, RZ ;  /* 0x0001000016007824 */ /* 0x000fc800078e00ff */
[----:B------:R-:W-:-:S06]  /*1990*/  FMUL.FTZ R15, R0, R15 ;  /* 0x0000000f000f7220 */ /* 0x000fcc0000410000 */
[----:B------:R-:W1:Y:S02]  /*19a0*/  F2F.BF16.F32 R15, R15 ;  /* 0x0000000f000f7304 */ /* 0x000e640000202000 */
[----:B-1----:R-:W-:Y:S01]  /*19b0*/  IMAD.U32 R17, R15, 0x10000, RZ ;  /* 0x000100000f117824 */ /* 0x002fe200078e00ff */
[----:B--2---:R-:W-:-:S05]  /*19c0*/  SHF.L.U32 R14, R14, 0x10, RZ ;  /* 0x000000100e0e7819 */ /* 0x004fca00000006ff */
[----:B------:R-:W-:-:S05]  /*19d0*/  FADD.FTZ R14, R14, R17 ;  /* 0x000000110e0e7221 */ /* 0x000fca0000010000 */
[----:B------:R-:W-:-:S04]  /*19e0*/  F2FP.BF16.F32.PACK_AB R14, RZ, R14 ;  /* 0x0000000eff0e723e */ /* 0x000fc800000010ff */
[----:B------:R-:W-:-:S05]  /*19f0*/  PRMT R18, R14, 0x7610, R18 ;  /* 0x000076100e127816 */ /* 0x000fca0000000012 */
[----:B------:R1:W-:Y:S04]  /*1a00*/  STG.E.U16 desc[UR10][R12.64], R18 ;  /* 0x000000120c007986 */ /* 0x0003e8000c10150a */
[----:B------:R-:W2:Y:S04]  /*1a10*/  LDG.E R17, desc[UR10][R8.64+-0x4] ;  /* 0xfffffc0a08117981 */ /* 0x000ea8000c1e1900 */
[----:B0-----:R-:W3:Y:S01]  /*1a20*/  LDG.E.U16 R20, desc[UR10][R4.64+-0x2] ;  /* 0xfffffe0a04147981 */ /* 0x001ee2000c1e1500 */
[----:B-1----:R-:W-:Y:S01]  /*1a30*/  IMAD.MOV.U32 R18, RZ, RZ, R2 ;  /* 0x000000ffff127224 */ /* 0x002fe200078e0002 */
        /* <DEDUP_REMOVED lines=40> */
[----:B------:R-:W-:-:S04]  /*1cc0*/  IMAD R12, R12, UR14, RZ ;  /* 0x0000000e0c0c7c24 */ /* 0x000fc8000f8e02ff */
[----:B------:R-:W-:Y:S01]  /*1cd0*/  IMAD R13, R9, UR15, R12 ;  /* 0x0000000f090d7c24 */ /* 0x000fe2000f8e020c */
[----:B------:R-:W-:-:S04]  /*1ce0*/  LEA R12, P0, R16, UR16, 0x1 ;  /* 0x00000010100c7c11 */ /* 0x000fc8000f8008ff */
[----:B------:R-:W-:-:S04]  /*1cf0*/  IADD3 R13, PT, PT, R17, R13, RZ ;  /* 0x0000000d110d7210 */ /* 0x000fc80007ffe0ff */
[----:B------:R-:W-:-:S05]  /*1d00*/  LEA.HI.X R13, R16, UR17, R13, 0x1, P0 ;  /* 0x00000011100d7c11 */ /* 0x000fca00080f0c0d */
[----:B------:R-:W2:Y:S01]  /*1d10*/  LDG.E.U16 R16, desc[UR10][R12.64] ;  /* 0x0000000a0c107981 */ /* 0x000ea2000c1e1500 */
[----:B---3--:R-:W-:Y:S01]  /*1d20*/  IMAD.U32 R15, R4, 0x10000, RZ ;  /* 0x00010000040f7824 */ /* 0x008fe200078e00ff */
[----:B------:R-:W-:Y:S01]  /*1d30*/  IADD3 R23, PT, PT, R23, 0x4, RZ ;  /* 0x0000000417177810 */ /* 0x000fe20007ffe0ff */
[----:B------:R-:W-:Y:S02]  /*1d40*/  VIADD R24, R24, 0x4 ;  /* 0x0000000418187836 */ /* 0x000fe40000000000 */
[----:B------:R-:W-:Y:S01]  /*1d50*/  FMUL.FTZ R15, R0, R15 ;  /* 0x0000000f000f7220 */ /* 0x000fe20000410000 */
[----:B------:R-:W-:-:S05]  /*1d60*/  ISETP.NE.AND P0, PT, R23, RZ, PT ;  /* 0x000000ff1700720c */ /* 0x000fca0003f05270 */
[----:B------:R-:W0:Y:S02]  /*1d70*/  F2F.BF16.F32 R15, R15 ;  /* 0x0000000f000f7304 */ /* 0x000e240000202000 */
[----:B0-----:R-:W-:Y:S01]  /*1d80*/  SHF.L.U32 R5, R15, 0x10, RZ ;  /* 0x000000100f057819 */ /* 0x001fe200000006ff */
[----:B--2---:R-:W-:-:S04]  /*1d90*/  IMAD.U32 R16, R16, 0x10000, RZ ;  /* 0x0001000010107824 */ /* 0x004fc800078e00ff */
[----:B------:R-:W-:-:S05]  /*1da0*/  FADD.FTZ R5, R16, R5 ;  /* 0x0000000510057221 */ /* 0x000fca0000010000 */
[----:B------:R-:W-:-:S05]  /*1db0*/  F2FP.BF16.F32.PACK_AB R5, RZ, R5 ;  /* 0x00000005ff05723e */ /* 0x000fca00000010ff */
[----:B------:R3:W-:Y:S01]  /*1dc0*/  STG.E.U16 desc[UR10][R12.64], R5 ;  /* 0x000000050c007986 */ /* 0x0007e2000c10150a */
[----:B------:R-:W-:Y:S05]  /*1dd0*/  @P0 BRA `(.L_x_39) ;  /* 0xfffffff800780947 */ /* 0x000fea000383ffff */
.L_x_36:
[----:B------:R-:W-:Y:S05]  /*1de0*/  BSYNC.RECONVERGENT B0 ;  /* 0x0000000000007941 */ /* 0x000fea0003800200 */
.L_x_35:
[----:B------:R-:W4:Y:S01]  /*1df0*/  LDCU.64 UR12, c[0x0][0x3e8] ;  /* 0x00007d00ff0c77ac */ /* 0x000f220008000a00 */
[----:B------:R-:W-:-:S04]  /*1e00*/  UIADD3 UR4, UP0, UPT, UR4, 0x1, URZ ;  /* 0x0000000104047890 */ /* 0x000fc8000ff1e0ff */
[----:B------:R-:W-:Y:S02]  /*1e10*/  UIADD3.X UR5, UPT, UPT, URZ, UR5, URZ, UP0, !UPT ;  /* 0x00000005ff057290 */ /* 0x000fe400087fe4ff */
[----:B----4-:R-:W-:-:S04]  /*1e20*/  UISETP.GE.U32.AND UP0, UPT, UR4, UR12, UPT ;  /* 0x0000000c0400728c */ /* 0x010fc8000bf06070 */
[----:B------:R-:W-:-:S09]  /*1e30*/  UISETP.GE.AND.EX UP0, UPT, UR5, UR13, UPT, UP0 ;  /* 0x0000000d0500728c */ /* 0x000fd2000bf06300 */
[----:B------:R-:W-:Y:S05]  /*1e40*/  BRA.U !UP0, `(.L_x_40) ;  /* 0xfffffff108747547 */ /* 0x000fea000b83ffff */
[----:B------:R-:W-:Y:S05]  /*1e50*/  EXIT ;  /* 0x000000000000794d */ /* 0x000fea0003800000 */
.L_x_28:
[----:B------:R-:W0:Y:S02]  /*1e60*/  LDC.64 R2, c[0x0][0x3e8] ;  /* 0x0000fa00ff027b82 */ /* 0x000e240000000a00 */
[----:B0-----:R-:W-:-:S04]  /*1e70*/  ISETP.GE.U32.AND P0, PT, R2, 0x1, PT ;  /* 0x000000010200780c */ /* 0x001fc80003f06070 */
[----:B------:R-:W-:-:S13]  /*1e80*/  ISETP.GE.AND.EX P0, PT, R3, RZ, PT, P0 ;  /* 0x000000ff0300720c */ /* 0x000fda0003f06300 */
[----:B------:R-:W-:Y:S05]  /*1e90*/  @!P0 EXIT ;  /* 0x000000000000894d */ /* 0x000fea0003800000 */
[----:B------:R-:W0:Y:S01]  /*1ea0*/  S2R R2, SR_TID.X ;  /* 0x0000000000027919 */ /* 0x000e220000002100 */
[----:B------:R-:W1:Y:S01]  /*1eb0*/  LDCU.64 UR8, c[0x0][0x388] ;  /* 0x00007100ff0877ac */ /* 0x000e620008000a00 */
[----:B---3--:R-:W2:Y:S01]  /*1ec0*/  LDC.U16 R0, c[0x0][0x3b0] ;  /* 0x0000ec00ff007b82 */ /* 0x008ea20000000400 */
[----:B------:R-:W-:Y:S01]  /*1ed0*/  BSSY.RECONVERGENT B0, `(.L_x_41) ;  /* 0x00000e7000007945 */ /* 0x000fe20003800200 */
[----:B------:R-:W-:Y:S01]  /*1ee0*/  USHF.R.S32.HI UR7, URZ, 0x1f, UR6 ;  /* 0x0000001fff077899 */ /* 0x000fe20008011406 */
[----:B------:R-:W3:Y:S05]  /*1ef0*/  LDCU.64 UR18, c[0x0][0x3d8] ;  /* 0x00007b00ff1277ac */ /* 0x000eea0008000a00 */
[----:B------:R-:W-:Y:S01]  /*1f00*/  MOV R3, UR7 ;  /* 0x0000000700037c02 */ /* 0x000fe20008000f00 */
[----:B------:R-:W4:Y:S01]  /*1f10*/  LDCU.64 UR20, c[0x0][0x3c8] ;  /* 0x00007900ff1477ac */ /* 0x000f220008000a00 */
[----:B------:R-:W0:Y:S01]  /*1f20*/  LDCU.64 UR22, c[0x0][0x3e0] ;  /* 0x00007c00ff1677ac */ /* 0x000e220008000a00 */
[----:B-1----:R-:W-:Y:S01]  /*1f30*/  UIADD3 UR4, UP0, UPT, UR4, UR8, URZ ;  /* 0x0000000804047290 */ /* 0x002fe2000ff1e0ff */
[----:B------:R-:W1:Y:S01]  /*1f40*/  LDCU.64 UR24, c[0x0][0x390] ;  /* 0x00007200ff1877ac */ /* 0x000e620008000a00 */
[----:B------:R-:W1:Y:S02]  /*1f50*/  LDCU.128 UR12, c[0x0][0x3a0] ;  /* 0x00007400ff0c77ac */ /* 0x000e640008000c00 */
[----:B------:R-:W-:Y:S01]  /*1f60*/  UIADD3.X UR5, UPT, UPT, UR5, UR9, URZ, UP0, !UPT ;  /* 0x0000000905057290 */ /* 0x000fe200087fe4ff */
[----:B0-----:R-:W-:-:S04]  /*1f70*/  ISETP.LT.U32.AND P0, PT, R2, UR6, PT ;  /* 0x0000000602007c0c */ /* 0x001fc8000bf01070 */
[----:B------:R-:W-:-:S13]  /*1f80*/  ISETP.GT.AND.EX P0, PT, R3, RZ, PT, P0 ;  /* 0x000000ff0300720c */ /* 0x000fda0003f04300 */
[----:B-1-34-:R-:W-:Y:S05]  /*1f90*/  @!P0 BRA `(.L_x_42) ;  /* 0x0000000c00688947 */ /* 0x01afea0003800000 */
[----:B------:R-:W-:Y:S02]  /*1fa0*/  HFMA2 R25, -RZ, RZ, 0, 0 ;  /* 0x00000000ff197431 */ /* 0x000fe400000001ff */
[----:B------:R-:W-:-:S07]  /*1fb0*/  IMAD.MOV.U32 R3, RZ, RZ, RZ ;  /* 0x000000ffff037224 */ /* 0x000fce00078e00ff */
.L_x_48:
[----:B0-----:R-:W0:Y:S01]  /*1fc0*/  LDCU.64 UR8, c[0x0][0x3d0] ;  /* 0x00007a00ff0877ac */ /* 0x001e220008000a00 */
[----:B------:R-:W-:Y:S01]  /*1fd0*/  IADD3 R10, P0, PT, R2, UR4, RZ ;  /* 0x00000004020a7c10 */ /* 0x000fe2000ff1e0ff */
[----:B-1----:R-:W1:Y:S04]  /*1fe0*/  LDCU.64 UR16, c[0x0][0x398] ;  /* 0x00007300ff1077ac */ /* 0x002e680008000a00 */
[----:B--2---:R-:W-:Y:S02]  /*1ff0*/  IMAD.X R11, RZ, RZ, UR5, P0 ;  /* 0x00000005ff0b7e24 */ /* 0x004fe400080e06ff */
[----:B0-----:R-:W-:-:S04]  /*2000*/  IMAD R4, R25, UR8, RZ ;  /* 0x0000000819047c24 */ /* 0x001fc8000f8e02ff */
[C---:B------:R-:W-:Y:S02]  /*2010*/  IMAD R7, R3.reuse, UR9, R4 ;  /* 0x0000000903077c24 */ /* 0x040fe4000f8e0204 */
[----:B------:R-:W-:-:S05]  /*2020*/  IMAD.WIDE.U32 R4, R3, UR8, R10 ;  /* 0x0000000803047c25 */ /* 0x000fca000f8e000a */
[----:B------:R-:W-:Y:S02]  /*2030*/  IADD3 R5, PT, PT, R5, R7, RZ ;  /* 0x0000000705057210 */ /* 0x000fe40007ffe0ff */
[----:B-1----:R-:W-:-:S04]  /*2040*/  LEA R6, P0, R4, UR16, 0x2 ;  /* 0x0000001004067c11 */ /* 0x002fc8000f8010ff */
[----:B------:R-:W-:-:S05]  /*2050*/  LEA.HI.X R7, R4, UR17, R5, 0x2, P0 ;  /* 0x0000001104077c11 */ /* 0x000fca00080f1405 */
[----:B---3--:R-:W3:Y:S04]  /*2060*/  LDG.E R8, desc[UR10][R6.64] ;  /* 0x0000000a06087981 */ /* 0x008ee8000c1e1900 */
[----:B------:R-:W3:Y:S01]  /*2070*/  LDG.E R4, desc[UR10][R6.64+0x4] ;  /* 0x0000040a06047981 */ /* 0x000ee2000c1e1900 */
[----:B------:R-:W-:Y:S01]  /*2080*/  BSSY.RECONVERGENT B1, `(.L_x_43) ;  /* 0x00000c5000017945 */ /* 0x000fe20003800200 */
[----:B---3--:R-:W-:-:S13]  /*2090*/  ISETP.GE.AND P0, PT, R8, R4, PT ;  /* 0x000000040800720c */ /* 0x008fda0003f06270 */
[----:B------:R-:W-:Y:S05]  /*20a0*/  @P0 BRA `(.L_x_44) ;  /* 0x0000000c00080947 */ /* 0x000fea0003800000 */
[----:B------:R-:W0:Y:S01]  /*20b0*/  LDCU.64 UR8, c[0x0][0x3c0] ;  /* 0x00007800ff0877ac */ /* 0x000e220008000a00 */
[----:B------:R-:W-:Y:S01]  /*20c0*/  BSSY.RECONVERGENT B2, `(.L_x_45) ;  /* 0x0000061000027945 */ /* 0x000fe20003800200 */
[----:B--2---:R-:W-:Y:S01]  /*20d0*/  IMAD.U32 R24, R0, 0x10000, RZ ;  /* 0x0001000000187824 */ /* 0x004fe200078e00ff */
[----:B------:R-:W-:Y:S01]  /*20e0*/  MOV R26, R8 ;  /* 0x00000008001a7202 */ /* 0x000fe20000000f00 */
[----:B------:R-:W1:Y:S01]  /*20f0*/  LDCU.64 UR16, c[0x0][0x3b8] ;  /* 0x00007700ff1077ac */ /* 0x000e620008000a00 */
[----:B0-----:R-:W-:Y:S02]  /*2100*/  IMAD R5, R11, UR8, RZ ;  /* 0x000000080b057c24 */ /* 0x001fe4000f8e02ff */
[----:B------:R-:W-:-:S04]  /*2110*/  IMAD.WIDE.U32 R6, R10, UR8, RZ ;  /* 0x000000080a067c25 */ /* 0x000fc8000f8e00ff */
[----:B------:R-:W-:Y:S02]  /*2120*/  IMAD R11, R10, UR9, R5 ;  /* 0x000000090a0b7c24 */ /* 0x000fe4000f8e0205 */
[----:B------:R-:W-:Y:S02]  /*2130*/  IMAD.IADD R5, R4, 0x1, -R8 ;  /* 0x0000000104057824 */ /* 0x000fe400078e0a08 */
[----:B-1----:R-:W-:Y:S01]  /*2140*/  IMAD R10, R25, UR16, RZ ;  /* 0x00000010190a7c24 */ /* 0x002fe2000f8e02ff */
[----:B------:R-:W-:Y:S02]  /*2150*/  IADD3 R7, PT, PT, R7, R11, RZ ;  /* 0x0000000b07077210 */ /* 0x000fe40007ffe0ff */
[----:B------:R-:W-:Y:S01]  /*2160*/  LOP3.LUT P0, R5, R5, 0x3, RZ, 0xc0, !PT ;  /* 0x0000000305057812 */ /* 0x000fe2000780c0ff */
[C---:B------:R-:W-:Y:S02]  /*2170*/  IMAD R19, R3.reuse, UR17, R10 ;  /* 0x0000001103137c24 */ /* 0x040fe4000f8e020a */
[----:B------:R-:W-:-:S04]  /*2180*/  IMAD.WIDE.U32 R6, R3, UR16, R6 ;  /* 0x0000001003067c25 */ /* 0x000fc8000f8e0006 */
[----:B------:R-:W-:-:S06]  /*2190*/  IMAD.IADD R19, R7, 0x1, R19 ;  /* 0x0000000107137824 */ /* 0x000fcc00078e0213 */
[----:B------:R-:W-:Y:S05]  /*21a0*/  @!P0 BRA `(.L_x_46) ;  /* 0x0000000400488947 */ /* 0x000fea0003800000 */
[----:B------:R-:W0:Y:S01]  /*21b0*/  LDCU.64 UR8, c[0x0][0x3d8] ;  /* 0x00007b00ff0877ac */ /* 0x000e220008000a00 */
[----:B------:R-:W1:Y:S01]  /*21c0*/  LDC.64 R10, c[0x0][0x3a0] ;  /* 0x0000e800ff0a7b82 */ /* 0x000e620000000a00 */
[----:B------:R-:W-:Y:S01]  /*21d0*/  SHF.R.S32.HI R9, RZ, 0x1f, R8 ;  /* 0x0000001fff097819 */ /* 0x000fe20000011408 */
[----:B------:R-:W2:Y:S06]  /*21e0*/  LDCU.64 UR16, c[0x0][0x390] ;  /* 0x00007200ff1077ac */ /* 0x000eac0008000a00 */
[----:B------:R-:W3:Y:S01]  /*21f0*/  LDC.64 R16, c[0x0][0x3a8] ;  /* 0x0000ea00ff107b82 */ /* 0x000ee20000000a00 */
[----:B0-----:R-:W-:-:S04]  /*2200*/  IMAD R12, R25, UR8, RZ ;  /* 0x00000008190c7c24 */ /* 0x001fc8000f8e02ff */
[C---:B------:R-:W-:Y:S02]  /*2210*/  IMAD R15, R3.reuse, UR9, R12 ;  /* 0x00000009030f7c24 */ /* 0x040fe4000f8e020c */
[----:B------:R-:W-:Y:S01]  /*2220*/  IMAD.WIDE.U32 R12, R3, UR8, R8 ;  /* 0x00000008030c7c25 */ /* 0x000fe2000f8e0008 */
[----:B------:R-:W0:Y:S04]  /*2230*/  LDCU.64 UR8, c[0x0][0x3e0] ;  /* 0x00007c00ff0877ac */ /* 0x000e280008000a00 */
[----:B------:R-:W-:Y:S02]  /*2240*/  IADD3 R13, PT, PT, R13, R15, RZ ;  /* 0x0000000f0d0d7210 */ /* 0x000fe40007ffe0ff */
[----:B-1----:R-:W-:-:S04]  /*2250*/  LEA R10, P0, R12, R10, 0x2 ;  /* 0x0000000a0c0a7211 */ /* 0x002fc800078010ff */
[----:B------:R-:W-:Y:S02]  /*2260*/  LEA.HI.X R11, R12, R11, R13, 0x2, P0 ;  /* 0x0000000b0c0b7211 */ /* 0x000fe400000f140d */
[----:B------:R-:W1:Y:S03]  /*2270*/  LDC.64 R12, c[0x0][0x3c8] ;  /* 0x0000f200ff0c7b82 */ /* 0x000e660000000a00 */
[----:B------:R-:W4:Y:S01]  /*2280*/  LDG.E R27, desc[UR10][R10.64] ;  /* 0x0000000a0a1b7981 */ /* 0x000f22000c1e1900 */
[----:B0-----:R-:W-:Y:S02]  /*2290*/  IMAD R14, R25, UR8, RZ ;  /* 0x00000008190e7c24 */ /* 0x001fe4000f8e02ff */
[----:B------:R-:W-:-:S04]  /*22a0*/  IMAD.WIDE.U32 R20, R3, UR8, R8 ;  /* 0x0000000803147c25 */ /* 0x000fc8000f8e0008 */
[----:B------:R-:W-:Y:S01]  /*22b0*/  IMAD R15, R3, UR9, R14 ;  /* 0x00000009030f7c24 */ /* 0x000fe2000f8e020e */
[----:B--2---:R-:W-:-:S03]  /*22c0*/  LEA R14, P0, R20, UR16, 0x1 ;  /* 0x00000010140e7c11 */ /* 0x004fc6000f8008ff */
[----:B------:R-:W-:-:S05]  /*22d0*/  IMAD.IADD R15, R21, 0x1, R15 ;  /* 0x00000001150f7824 */ /* 0x000fca00078e020f */
[----:B------:R-:W-:-:S05]  /*22e0*/  LEA.HI.X R15, R20, UR17, R15, 0x1, P0 ;  /* 0x00000011140f7c11 */ /* 0x000fca00080f0c0f */
[----:B------:R-:W2:Y:S01]  /*22f0*/  LDG.E.U16 R23, desc[UR10][R14.64] ;  /* 0x0000000a0e177981 */ /* 0x000ea2000c1e1500 */
[----:B------:R-:W-:Y:S02]  /*2300*/  MOV R18, R6 ;  /* 0x0000000600127202 */ /* 0x000fe40000000f00 */
[----:B----4-:R-:W-:-:S03]  /*2310*/  SHF.R.S32.HI R21, RZ, 0x1f, R27 ;  /* 0x0000001fff157819 */ /* 0x010fc6000001141b */
[----:B-1----:R-:W-:-:S04]  /*2320*/  IMAD.HI.U32 R22, R27, R12, R18 ;  /* 0x0000000c1b167227 */ /* 0x002fc800078e0012 */
[----:B------:R-:W-:-:S04]  /*2330*/  IMAD R20, R21, R12, RZ ;  /* 0x0000000c15147224 */ /* 0x000fc800078e02ff */
[C---:B------:R-:W-:Y:S02]  /*2340*/  IMAD R21, R27.reuse, R13, R20 ;  /* 0x0000000d1b157224 */ /* 0x040fe400078e0214 */
[----:B------:R-:W-:Y:S02]  /*2350*/  IMAD R27, R27, R12, R18 ;  /* 0x0000000c1b1b7224 */ /* 0x000fe400078e0212 */
[----:B------:R-:W-:-:S03]  /*2360*/  IMAD.IADD R22, R22, 0x1, R21 ;  /* 0x0000000116167824 */ /* 0x000fc600078e0215 */
[----:B---3--:R-:W-:-:S04]  /*2370*/  LEA R20, P0, R27, R16, 0x1 ;  /* 0x000000101b147211 */ /* 0x008fc800078008ff */
[----:B------:R-:W-:-:S05]  /*2380*/  LEA.HI.X R21, R27, R17, R22, 0x1, P0 ;  /* 0x000000111b157211 */ /* 0x000fca00000f0c16 */
[----:B------:R-:W3:Y:S01]  /*2390*/  LDG.E.U16 R22, desc[UR10][R20.64] ;  /* 0x0000000a14167981 */ /* 0x000ee2000c1e1500 */
[----:B--2---:R-:W-:-:S05]  /*23a0*/  SHF.L.U32 R23, R23, 0x10, RZ ;  /* 0x0000001017177819 */ /* 0x004fca00000006ff */
[----:B------:R-:W-:-:S06]  /*23b0*/  FMUL.FTZ R23, R24, R23 ;  /* 0x0000001718177220 */ /* 0x000fcc0000410000 */
[----:B------:R-:W0:Y:S02]  /*23c0*/  F2F.BF16.F32 R23, R23 ;  /* 0x0000001700177304 */ /* 0x000e240000202000 */
[----:B0-----:R-:W-:Y:S01]  /*23d0*/  IMAD.U32 R27, R23, 0x10000, RZ ;  /* 0x00010000171b7824 */ /* 0x001fe200078e00ff */
[----:B------:R-:W-:Y:S01]  /*23e0*/  ISETP.NE.AND P0, PT, R5, 0x1, PT ;  /* 0x000000010500780c */ /* 0x000fe20003f05270 */
[----:B------:R-:W-:Y:S01]  /*23f0*/  VIADD R26, R8, 0x1 ;  /* 0x00000001081a7836 */ /* 0x000fe20000000000 */
[----:B---3--:R-:W-:-:S05]  /*2400*/  SHF.L.U32 R22, R22, 0x10, RZ ;  /* 0x0000001016167819 */ /* 0x008fca00000006ff */
[----:B------:R-:W-:-:S05]  /*2410*/  FADD.FTZ R22, R22, R27 ;  /* 0x0000001b16167221 */ /* 0x000fca0000010000 */
[----:B------:R-:W-:-:S05]  /*2420*/  F2FP.BF16.F32.PACK_AB R22, RZ, R22 ;  /* 0x00000016ff16723e */ /* 0x000fca00000010ff */
[----:B------:R0:W-:Y:S01]  /*2430*/  STG.E.U16 desc[UR10][R20.64], R22 ;  /* 0x0000001614007986 */ /* 0x0001e2000c10150a */
[----:B------:R-:W-:Y:S05]  /*2440*/  @!P0 BRA `(.L_x_46) ;  /* 0x0000000000a08947 */ /* 0x000fea0003800000 */
[----:B0-----:R-:W2:Y:S04]  /*2450*/  LDG.E R21, desc[UR10][R10.64+0x4] ;  /* 0x0000040a0a157981 */ /* 0x001ea8000c1e1900 */
[----:B------:R-:W3:Y:S01]  /*2460*/  LDG.E.U16 R26, desc[UR10][R14.64+0x2] ;  /* 0x0000020a0e1a7981 */ /* 0x000ee2000c1e1500 */
[----:B--2---:R-:W-:-:S05]  /*2470*/  SHF.R.S32.HI R23, RZ, 0x1f, R21 ;  /* 0x0000001fff177819 */ /* 0x004fca0000011415 */
[----:B------:R-:W-:-:S04]  /*2480*/  IMAD R20, R23, R12, RZ ;  /* 0x0000000c17147224 */ /* 0x000fc800078e02ff */
[C---:B------:R-:W-:Y:S02]  /*2490*/  IMAD R23, R21.reuse, R13, R20 ;  /* 0x0000000d15177224 */ /* 0x040fe400078e0214 */
[----:B------:R-:W-:-:S05]  /*24a0*/  IMAD.WIDE.U32 R20, R21, R12, R18 ;  /* 0x0000000c15147225 */ /* 0x000fca00078e0012 */
[----:B------:R-:W-:Y:S02]  /*24b0*/  IADD3 R21, PT, PT, R21, R23, RZ ;  /* 0x0000001715157210 */ /* 0x000fe40007ffe0ff */
[----:B------:R-:W-:-:S04]  /*24c0*/  LEA R22, P0, R20, R16, 0x1 ;  /* 0x0000001014167211 */ /* 0x000fc800078008ff */
[----:B------:R-:W-:-:S05]  /*24d0*/  LEA.HI.X R23, R20, R17, R21, 0x1, P0 ;  /* 0x0000001114177211 */ /* 0x000fca00000f0c15 */
[----:B------:R-:W2:Y:S01]  /*24e0*/  LDG.E.U16 R20, desc[UR10][R22.64] ;  /* 0x0000000a16147981 */ /* 0x000ea2000c1e1500 */
[----:B---3--:R-:W-:-:S04]  /*24f0*/  IMAD.U32 R21, R26, 0x10000, RZ ;  /* 0x000100001a157824 */ /* 0x008fc800078e00ff */
[----:B------:R-:W-:-:S06]  /*2500*/  FMUL.FTZ R21, R24, R21 ;  /* 0x0000001518157220 */ /* 0x000fcc0000410000 */
[----:B------:R-:W0:Y:S02]  /*2510*/  F2F.BF16.F32 R21, R21 ;  /* 0x0000001500157304 */ /* 0x000e240000202000 */
[----:B0-----:R-:W-:Y:S02]  /*2520*/  SHF.L.U32 R27, R21, 0x10, RZ ;  /* 0x00000010151b7819 */ /* 0x001fe400000006ff */
[----:B------:R-:W-:Y:S02]  /*2530*/  ISETP.NE.AND P0, PT, R5, 0x2, PT ;  /* 0x000000020500780c */ /* 0x000fe40003f05270 */
[----:B------:R-:W-:Y:S01]  /*2540*/  IADD3 R26, PT, PT, R8, 0x2, RZ ;  /* 0x00000002081a7810 */ /* 0x000fe20007ffe0ff */
[----:B--2---:R-:W-:-:S04]  /*2550*/  IMAD.U32 R20, R20, 0x10000, RZ ;  /* 0x0001000014147824 */ /* 0x004fc800078e00ff */
[----:B------:R-:W-:-:S05]  /*2560*/  FADD.FTZ R20, R20, R27 ;  /* 0x0000001b14147221 */ /* 0x000fca0000010000 */
[----:B------:R-:W-:-:S05]  /*2570*/  F2FP.BF16.F32.PACK_AB R20, RZ, R20 ;  /* 0x00000014ff14723e */ /* 0x000fca00000010ff */
[----:B------:R1:W-:Y:S01]  /*2580*/  STG.E.U16 desc[UR10][R22.64], R20 ;  /* 0x0000001416007986 */ /* 0x0003e2000c10150a */
[----:B------:R-:W-:Y:S05]  /*2590*/  @!P0 BRA `(.L_x_46) ;  /* 0x00000000004c8947 */ /* 0x000fea0003800000 */
[----:B------:R-:W2:Y:S04]  /*25a0*/  LDG.E R11, desc[UR10][R10.64+0x8] ;  /* 0x0000080a0a0b7981 */ /* 0x000ea8000c1e1900 */
[----:B------:R-:W3:Y:S01]  /*25b0*/  LDG.E.U16 R14, desc[UR10][R14.64+0x4] ;  /* 0x0000040a0e0e7981 */ /* 0x000ee2000c1e1500 */
[----:B--2---:R-:W-:Y:S01]  /*25c0*/  SHF.R.S32.HI R5, RZ, 0x1f, R11 ;  /* 0x0000001fff057819 */ /* 0x004fe2000001140b */
[----:B-1----:R-:W-:-:S04]  /*25d0*/  IMAD.WIDE.U32 R20, R11, R12, R18 ;  /* 0x0000000c0b147225 */ /* 0x002fc800078e0012 */
[----:B------:R-:W-:Y:S01]  /*25e0*/  IMAD R22, R5, R12, RZ ;  /* 0x0000000c05167224 */ /* 0x000fe200078e02ff */
[----:B------:R-:W-:-:S03]  /*25f0*/  LEA R16, P0, R20, R16, 0x1 ;  /* 0x0000001014107211 */ /* 0x000fc600078008ff */
[----:B------:R-:W-:-:S04]  /*2600*/  IMAD R5, R11, R13, R22 ;  /* 0x0000000d0b057224 */ /* 0x000fc800078e0216 */
[----:B------:R-:W-:-:S05]  /*2610*/  IMAD.IADD R5, R21, 0x1, R5 ;  /* 0x0000000115057824 */ /* 0x000fca00078e0205 */
[----:B------:R-:W-:-:S05]  /*2620*/  LEA.HI.X R17, R20, R17, R5, 0x1, P0 ;  /* 0x0000001114117211 */ /* 0x000fca00000f0c05 */
[----:B------:R-:W2:Y:S01]  /*2630*/  LDG.E.U16 R12, desc[UR10][R16.64] ;  /* 0x0000000a100c7981 */ /* 0x000ea2000c1e1500 */
[----:B---3--:R-:W-:Y:S01]  /*2640*/  SHF.L.U32 R5, R14, 0x10, RZ ;  /* 0x000000100e057819 */ /* 0x008fe200000006ff */
[----:B------:R-:W-:-:S04]  /*2650*/  VIADD R26, R8, 0x3 ;  /* 0x00000003081a7836 */ /* 0x000fc80000000000 */
[----:B------:R-:W-:-:S06]  /*2660*/  FMUL.FTZ R5, R24, R5 ;  /* 0x0000000518057220 */ /* 0x000fcc0000410000 */
[----:B------:R-:W0:Y:S02]  /*2670*/  F2F.BF16.F32 R5, R5 ;  /* 0x0000000500057304 */ /* 0x000e240000202000 */
[----:B0-----:R-:W-:Y:S01]  /*2680*/  IMAD.U32 R11, R5, 0x10000, RZ ;  /* 0x00010000050b7824 */ /* 0x001fe200078e00ff */
[----:B--2---:R-:W-:-:S05]  /*2690*/  SHF.L.U32 R12, R12, 0x10, RZ ;  /* 0x000000100c0c7819 */ /* 0x004fca00000006ff */
[----:B------:R-:W-:-:S05]  /*26a0*/  FADD.FTZ R11, R12, R11 ;  /* 0x0000000b0c0b7221 */ /* 0x000fca0000010000 */
[----:B------:R-:W-:-:S05]  /*26b0*/  F2FP.BF16.F32.PACK_AB R11, RZ, R11 ;  /* 0x0000000bff0b723e */ /* 0x000fca00000010ff */
[----:B------:R2:W-:Y:S02]  /*26c0*/  STG.E.U16 desc[UR10][R16.64], R11 ;  /* 0x0000000b10007986 */ /* 0x0005e4000c10150a */
.L_x_46:
[----:B------:R-:W-:Y:S05]  /*26d0*/  BSYNC.RECONVERGENT B2 ;  /* 0x0000000000027941 */ /* 0x000fea0003800200 */
.L_x_45:
[----:B------:R-:W-:-:S04]  /*26e0*/  IADD3 R5, PT, PT, R8, -R4, RZ ;  /* 0x8000000408057210 */ /* 0x000fc80007ffe0ff */
[----:B------:R-:W-:-:S13]  /*26f0*/  ISETP.GT.U32.AND P0, PT, R5, -0x4, PT ;  /* 0xfffffffc0500780c */ /* 0x000fda0003f04070 */
[----:B------:R-:W-:Y:S05]  /*2700*/  @P0 BRA `(.L_x_44) ;  /* 0x0000000400700947 */ /* 0x000fea0003800000 */
.L_x_47:
[----:B------:R-:W-:Y:S01]  /*2710*/  SHF.R.S32.HI R27, RZ, 0x1f, R26 ;  /* 0x0000001fff1b7819 */ /* 0x000fe2000001141a */
[----:B------:R-:W-:-:S04]  /*2720*/  IMAD R8, R25, UR18, RZ ;  /* 0x0000001219087c24 */ /* 0x000fc8000f8e02ff */
[C---:B------:R-:W-:Y:S02]  /*2730*/  IMAD R5, R3.reuse, UR19, R8 ;  /* 0x0000001303057c24 */ /* 0x040fe4000f8e0208 */
[----:B---3--:R-:W-:-:S04]  /*2740*/  IMAD.WIDE.U32 R8, R3, UR18, R26 ;  /* 0x0000001203087c25 */ /* 0x008fc8000f8e001a */
[----:B------:R-:W-:Y:S01]  /*2750*/  IMAD.IADD R5, R5, 0x1, R9 ;  /* 0x0000000105057824 */ /* 0x000fe200078e0209 */
[----:B------:R-:W-:-:S04]  /*2760*/  LEA R10, P0, R8, UR12, 0x2 ;  /* 0x0000000c080a7c11 */ /* 0x000fc8000f8010ff */
[----:B--2---:R-:W-:-:S05]  /*2770*/  LEA.HI.X R11, R8, UR13, R5, 0x2, P0 ;  /* 0x0000000d080b7c11 */ /* 0x004fca00080f1405 */
[----:B------:R-:W2:Y:S01]  /*2780*/  LDG.E R5, desc[UR10][R10.64] ;  /* 0x0000000a0a057981 */ /* 0x000ea2000c1e1900 */
[----:B------:R-:W-:Y:S02]  /*2790*/  IMAD R8, R25, UR22, RZ ;  /* 0x0000001619087c24 */ /* 0x000fe4000f8e02ff */
        /* <DEDUP_REMOVED lines=22> */
[----:B------:R-:W-:-:S05]  /*2900*/  PRMT R13, R12, 0x7610, R13 ;  /* 0x000076100c0d7816 */ /* 0x000fca000000000d */
[----:B------:R2:W-:Y:S04]  /*2910*/  STG.E.U16 desc[UR10][R14.64], R13 ;  /* 0x0000000d0e007986 */ /* 0x0005e8000c10150a */
[----:B------:R-:W3:Y:S04]  /*2920*/  LDG.E R17, desc[UR10][R10.64+0x4] ;  /* 0x0000040a0a117981 */ /* 0x000ee8000c1e1900 */
[----:B01----:R-:W4:Y:S01]  /*2930*/  LDG.E.U16 R20, desc[UR10][R8.64+0x2] ;  /* 0x0000020a08147981 */ /* 0x003f22000c1e1500 */
[----:B---3--:R-:W-:-:S05]  /*2940*/  SHF.R.S32.HI R12, RZ, 0x1f, R17 ;  /* 0x0000001fff0c7819 */ /* 0x008fca0000011411 */
[----:B------:R-:W-:Y:S02]  /*2950*/  IMAD R16, R12, UR20, RZ ;  /* 0x000000140c107c24 */ /* 0x000fe4000f8e02ff */
[----:B--2---:R-:W-:-:S04]  /*2960*/  IMAD.WIDE.U32 R12, R17, UR20, R18 ;  /* 0x00000014110c7c25 */ /* 0x004fc8000f8e0012 */
[----:B------:R-:W-:Y:S01]  /*2970*/  IMAD R5, R17, UR21, R16 ;  /* 0x0000001511057c24 */ /* 0x000fe2000f8e0210 */
[----:B------:R-:W-:-:S04]  /*2980*/  LEA R16, P0, R12, UR14, 0x1 ;  /* 0x0000000e0c107c11 */ /* 0x000fc8000f8008ff */
[----:B------:R-:W-:-:S04]  /*2990*/  IADD3 R5, PT, PT, R13, R5, RZ ;  /* 0x000000050d057210 */ /* 0x000fc80007ffe0ff */
[----:B------:R-:W-:-:S05]  /*29a0*/  LEA.HI.X R17, R12, UR15, R5, 0x1, P0 ;  /* 0x0000000f0c117c11 */ /* 0x000fca00080f0c05 */
[----:B------:R-:W2:Y:S01]  /*29b0*/  LDG.E.U16 R12, desc[UR10][R16.64] ;  /* 0x0000000a100c7981 */ /* 0x000ea2000c1e1500 */
[----:B----4-:R-:W-:-:S04]  /*29c0*/  IMAD.U32 R5, R20, 0x10000, RZ ;  /* 0x0001000014057824 */ /* 0x010fc800078e00ff */
        /* <DEDUP_REMOVED lines=12> */
[----:B0-----:R-:W-:-:S04]  /*2a90*/  IMAD.WIDE.U32 R12, R15, UR20, R18 ;  /* 0x000000140f0c7c25 */ /* 0x001fc8000f8e0012 */
        /* <DEDUP_REMOVED lines=17> */
[----:B------:R-:W-:-:S04]  /*2bb0*/  IMAD.WIDE.U32 R16, R11, UR20, R18 ;  /* 0x000000140b107c25 */ /* 0x000fc8000f8e0012 */
[----:B------:R-:W-:-:S04]  /*2bc0*/  IMAD R12, R12, UR20, RZ ;  /* 0x000000140c0c7c24 */ /* 0x000fc8000f8e02ff */
[----:B------:R-:W-:Y:S01]  /*2bd0*/  IMAD R5, R11, UR21, R12 ;  /* 0x000000150b057c24 */ /* 0x000fe2000f8e020c */
[----:B------:R-:W-:-:S04]  /*2be0*/  LEA R12, P0, R16, UR14, 0x1 ;  /* 0x0000000e100c7c11 */ /* 0x000fc8000f8008ff */
[----:B------:R-:W-:-:S04]  /*2bf0*/  IADD3 R5, PT, PT, R17, R5, RZ ;  /* 0x0000000511057210 */ /* 0x000fc80007ffe0ff */
[----:B0-----:R-:W-:-:S05]  /*2c00*/  LEA.HI.X R13, R16, UR15, R5, 0x1, P0 ;  /* 0x0000000f100d7c11 */ /* 0x001fca00080f0c05 */
        /* <DEDUP_REMOVED lines=12> */
.L_x_44:
[----:B------:R-:W-:Y:S05]  /*2cd0*/  BSYNC.RECONVERGENT B1 ;  /* 0x0000000000017941 */ /* 0x000fea0003800200 */
.L_x_43:
[----:B------:R-:W4:Y:S01]  /*2ce0*/  LDCU.64 UR8, c[0x0][0x3e8] ;  /* 0x00007d00ff0877ac */ /* 0x000f220008000a00 */
[----:B------:R-:W-:-:S05]  /*2cf0*/  IADD3 R3, P0, PT, R3, 0x1, RZ ;  /* 0x0000000103037810 */ /* 0x000fca0007f1e0ff */
[----:B------:R-:W-:Y:S01]  /*2d00*/  IMAD.X R25, RZ, RZ, R25, P0 ;  /* 0x000000ffff197224 */ /* 0x000fe200000e0619 */
[----:B----4-:R-:W-:-:S04]  /*2d10*/  ISETP.GE.U32.AND P0, PT, R3, UR8, PT ;  /* 0x0000000803007c0c */ /* 0x010fc8000bf06070 */
[----:B------:R-:W-:-:S13]  /*2d20*/  ISETP.GE.AND.EX P0, PT, R25, UR9, PT, P0 ;  /* 0x0000000919007c0c */ /* 0x000fda000bf06300 */
[----:B------:R-:W-:Y:S05]  /*2d30*/  @!P0 BRA `(.L_x_48) ;  /* 0xfffffff000a08947 */ /* 0x000fea000383ffff */
.L_x_42:
[----:B------:R-:W-:Y:S05]  /*2d40*/  BSYNC.RECONVERGENT B0 ;  /* 0x0000000000007941 */ /* 0x000fea0003800200 */
.L_x_41:
[----:B------:R-:W-:Y:S01]  /*2d50*/  IADD3 R2, PT, PT, R2, 0x100, RZ ;  /* 0x0000010002027810 */ /* 0x000fe20007ffe0ff */
[----:B------:R-:W-:-:S03]  /*2d60*/  IMAD.U32 R3, RZ, RZ, UR7 ;  /* 0x00000007ff037e24 */ /* 0x000fc6000f8e00ff */
[----:B------:R-:W-:-:S04]  /*2d70*/  ISETP.LT.U32.AND P0, PT, R2, UR6, PT ;  /* 0x0000000602007c0c */ /* 0x000fc8000bf01070 */
[----:B------:R-:W-:-:S13]  /*2d80*/  ISETP.GT.AND.EX P0, PT, R3, RZ, PT, P0 ;  /* 0x000000ff0300720c */ /* 0x000fda0003f04300 */
[----:B------:R-:W-:Y:S05]  /*2d90*/  @!P0 EXIT ;  /* 0x000000000000894d */ /* 0x000fea0003800000 */
[----:B------:R-:W4:Y:S01]  /*2da0*/  LDCU.64 UR6, c[0x0][0x3c0] ;  /* 0x00007800ff0677ac */ /* 0x000f220008000a00 */
[----:B------:R-:W-:Y:S01]  /*2db0*/  IADD3 R10, P0, PT, R2, UR4, RZ ;  /* 0x00000004020a7c10 */ /* 0x000fe2000ff1e0ff */
[----:B------:R-:W-:-:S03]  /*2dc0*/  UMOV UR4, URZ ;  /* 0x000000ff00047c82 */ /* 0x000fc60008000000 */
[----:B--2---:R-:W-:Y:S01]  /*2dd0*/  IADD3.X R11, PT, PT, RZ, UR5, RZ, P0, !PT ;  /* 0x00000005ff0b7c10 */ /* 0x004fe200087fe4ff */
[----:B------:R-:W-:-:S04]  /*2de0*/  UMOV UR5, URZ ;  /* 0x000000ff00057c82 */ /* 0x000fc80008000000 */
[----:B----4-:R-:W-:Y:S02]  /*2df0*/  IMAD R3, R11, UR6, RZ ;  /* 0x000000060b037c24 */ /* 0x010fe4000f8e02ff */
[----:B---3--:R-:W-:-:S04]  /*2e00*/  IMAD.WIDE.U32 R8, R10, UR6, RZ ;  /* 0x000000060a087c25 */ /* 0x008fc8000f8e00ff */
[----:B------:R-:W-:-:S04]  /*2e10*/  IMAD R3, R10, UR7, R3 ;  /* 0x000000070a037c24 */ /* 0x000fc8000f8e0203 */
[----:B------:R-:W-:-:S07]  /*2e20*/  IMAD.IADD R3, R9, 0x1, R3 ;  /* 0x0000000109037824 */ /* 0x000fce00078e0203 */
.L_x_54:
[----:B--2---:R-:W2:Y:S01]  /*2e30*/  LDC.64 R4, c[0x0][0x3d0] ;  /* 0x0000f400ff047b82 */ /* 0x004ea20000000a00 */
[----:B---3--:R-:W3:Y:S01]  /*2e40*/  LDCU.64 UR6, c[0x0][0x398] ;  /* 0x00007300ff0677ac */ /* 0x008ee20008000a00 */
[----:B------:R-:W4:Y:S01]  /*2e50*/  LDCU.64 UR8, c[0x0][0x3c8] ;  /* 0x00007900ff0877ac */ /* 0x000f220008000a00 */
[----:B0-----:R-:W0:Y:S01]  /*2e60*/  LDCU.64 UR16, c[0x0][0x390] ;  /* 0x00007200ff1077ac */ /* 0x001e220008000a00 */
[----:B------:R-:W0:Y:S01]  /*2e70*/  LDCU.128 UR12, c[0x0][0x3a0] ;  /* 0x00007400ff0c77ac */ /* 0x000e220008000c00 */
[C---:B--2---:R-:W-:Y:S02]  /*2e80*/  IMAD R2, R4.reuse, UR5, RZ ;  /* 0x0000000504027c24 */ /* 0x044fe4000f8e02ff */
[----:B------:R-:W-:-:S04]  /*2e90*/  IMAD.WIDE.U32 R6, R4, UR4, R10 ;  /* 0x0000000404067c25 */ /* 0x000fc8000f8e000a */
[----:B------:R-:W-:Y:S01]  /*2ea0*/  IMAD R5, R5, UR4, R2 ;  /* 0x0000000405057c24 */ /* 0x000fe2000f8e0202 */
[----:B---3--:R-:W-:-:S04]  /*2eb0*/  LEA R4, P0, R6, UR6, 0x2 ;  /* 0x0000000606047c11 */ /* 0x008fc8000f8010ff */
[----:B------:R-:W-:-:S04]  /*2ec0*/  IADD3 R5, PT, PT, R7, R5, RZ ;  /* 0x0000000507057210 */ /* 0x000fc80007ffe0ff */
[----:B------:R-:W-:-:S05]  /*2ed0*/  LEA.HI.X R5, R6, UR7, R5, 0x2, P0 ;  /* 0x0000000706057c11 */ /* 0x000fca00080f1405 */
[----:B------:R-:W2:Y:S04]  /*2ee0*/  LDG.E R6, desc[UR10][R4.64] ;  /* 0x0000000a04067981 */ /* 0x000ea8000c1e1900 */
[----:B------:R-:W2:Y:S01]  /*2ef0*/  LDG.E R2, desc[UR10][R4.64+0x4] ;  /* 0x0000040a04027981 */ /* 0x000ea2000c1e1900 */
[----:B------:R-:W-:Y:S01]  /*2f00*/  BSSY.RECONVERGENT B0, `(.L_x_49) ;  /* 0x00000c5000007945 */ /* 0x000fe20003800200 */
[----:B--2---:R-:W-:-:S13]  /*2f10*/  ISETP.GE.AND P0, PT, R6, R2, PT ;  /* 0x000000020600720c */ /* 0x004fda0003f06270 */
[----:B01--4-:R-:W-:Y:S05]  /*2f20*/  @P0 BRA `(.L_x_50) ;  /* 0x0000000c00080947 */ /* 0x013fea0003800000 */
[----:B-1----:R-:W0:Y:S01]  /*2f30*/  LDC.64 R20, c[0x0][0x3b8] ;  /* 0x0000ee00ff147b82 */ /* 0x002e220000000a00 */
[--C-:B------:R-:W-:Y:S01]  /*2f40*/  IMAD.IADD R26, R2, 0x1, -R6.reuse ;  /* 0x00000001021a7824 */ /* 0x100fe200078e0a06 */
[----:B------:R-:W-:Y:S01]  /*2f50*/  MOV R4, R8 ;  /* 0x0000000800047202 */ /* 0x000fe20000000f00 */
[----:B------:R-:W-:Y:S01]  /*2f60*/  IMAD.MOV.U32 R5, RZ, RZ, R3 ;  /* 0x000000ffff057224 */ /* 0x000fe200078e0003 */
[----:B------:R-:W-:Y:S01]  /*2f70*/  BSSY.RECONVERGENT B1, `(.L_x_51) ;  /* 0x000005c000017945 */ /* 0x000fe20003800200 */
[----:B------:R-:W-:Y:S01]  /*2f80*/  SHF.L.U32 R27, R0, 0x10, RZ ;  /* 0x00000010001b7819 */ /* 0x000fe200000006ff */
[----:B------:R-:W-:Y:S01]  /*2f90*/  IMAD.MOV.U32 R22, RZ, RZ, R6 ;  /* 0x000000ffff167224 */ /* 0x000fe200078e0006 */
[----:B------:R-:W-:Y:S01]  /*2fa0*/  LOP3.LUT P0, R26, R26, 0x3, RZ, 0xc0, !PT ;  /* 0x000000031a1a7812 */ /* 0x000fe2000780c0ff */
[C---:B0-----:R-:W-:Y:S02]  /*2fb0*/  IMAD R12, R20.reuse, UR5, RZ ;  /* 0x00000005140c7c24 */ /* 0x041fe4000f8e02ff */
[----:B------:R-:W-:-:S04]  /*2fc0*/  IMAD.WIDE.U32 R4, R20, UR4, R4 ;  /* 0x0000000414047c25 */ /* 0x000fc8000f8e0004 */
[----:B------:R-:W-:-:S05]  /*2fd0*/  IMAD R21, R21, UR4, R12 ;  /* 0x0000000415157c24 */ /* 0x000fca000f8e020c */
[----:B------:R-:W-:Y:S01]  /*2fe0*/  IADD3 R21, PT, PT, R5, R21, RZ ;  /* 0x0000001505157210 */ /* 0x000fe20007ffe0ff */
        /* <DEDUP_REMOVED lines=8> */
[----:B------:R-:W-:-:S04]  /*3070*/  IMAD.WIDE.U32 R14, R16, UR4, R6 ;  /* 0x00000004100e7c25 */ /* 0x000fc8000f8e0006 */
[----:B------:R-:W-:Y:S01]  /*3080*/  IMAD.IADD R15, R15, 0x1, R17 ;  /* 0x000000010f0f7824 */ /* 0x000fe200078e0211 */
        /* <DEDUP_REMOVED lines=8> */
[----:B-1----:R-:W-:-:S04]  /*3110*/  LEA R18, P0, R22, UR6, 0x1 ;  /* 0x0000000616127c11 */ /* 0x002fc8000f8008ff */
[----:B------:R-:W-:Y:S02]  /*3120*/  IADD3 R23, PT, PT, R23, R29, RZ ;  /* 0x0000001d17177210 */ /* 0x000fe40007ffe0ff */
[----:B--2---:R-:W-:-:S05]  /*3130*/  SHF.R.S32.HI R19, RZ, 0x1f, R25 ;  /* 0x0000001fff137819 */ /* 0x004fca0000011419 */
[----:B----4-:R-:W-:Y:S01]  /*3140*/  IMAD R20, R19, R14, RZ ;  /* 0x0000000e13147224 */ /* 0x010fe200078e02ff */
[----:B------:R-:W-:-:S03]  /*3150*/  LEA.HI.X R19, R22, UR7, R23, 0x1, P0 ;  /* 0x0000000716137c11 */ /* 0x000fc600080f0c17 */
[----:B------:R-:W-:Y:S02]  /*3160*/  IMAD R29, R25, R15, R20 ;  /* 0x0000000f191d7224 */ /* 0x000fe400078e0214 */
[----:B------:R-:W-:-:S04]  /*3170*/  IMAD.MOV.U32 R20, RZ, RZ, R4 ;  /* 0x000000ffff147224 */ /* 0x000fc800078e0004 */
[----:B------:R-:W-:-:S05]  /*3180*/  IMAD.WIDE.U32 R22, R25, R14, R20 ;  /* 0x0000000e19167225 */ /* 0x000fca00078e0014 */
[----:B------:R-:W-:Y:S02]  /*3190*/  IADD3 R23, PT, PT, R23, R29, RZ ;  /* 0x0000001d17177210 */ /* 0x000fe40007ffe0ff */
[----:B0-----:R-:W-:-:S04]  /*31a0*/  LEA R24, P0, R22, R16, 0x1 ;  /* 0x0000001016187211 */ /* 0x001fc800078008ff */
        /* <DEDUP_REMOVED lines=15> */
[----:B0-----:R-:W2:Y:S02]  /*32a0*/  LDG.E R23, desc[UR10][R12.64+0x4] ;  /* 0x0000040a0c177981 */ /* 0x001ea4000c1e1900 */
[----:B--2---:R-:W-:-:S05]  /*32b0*/  SHF.R.S32.HI R25, RZ, 0x1f, R23 ;  /* 0x0000001fff197819 */ /* 0x004fca0000011417 */
[----:B------:R-:W-:-:S04]  /*32c0*/  IMAD R22, R25, R14, RZ ;  /* 0x0000000e19167224 */ /* 0x000fc800078e02ff */
[C---:B------:R-:W-:Y:S02]  /*32d0*/  IMAD R25, R23.reuse, R15, R22 ;  /* 0x0000000f17197224 */ /* 0x040fe400078e0216 */
[----:B------:R-:W-:-:S04]  /*32e0*/  IMAD.WIDE.U32 R22, R23, R14, R20 ;  /* 0x0000000e17167225 */ /* 0x000fc800078e0014 */
[----:B------:R-:W-:Y:S01]  /*32f0*/  IMAD.IADD R23, R23, 0x1, R25 ;  /* 0x0000000117177824 */ /* 0x000fe200078e0219 */
[----:B------:R-:W-:-:S04]  /*3300*/  LEA R24, P0, R22, R16, 0x1 ;  /* 0x0000001016187211 */ /* 0x000fc800078008ff */
        /* <DEDUP_REMOVED lines=21> */
[----:B------:R-:W-:-:S04]  /*3460*/  LEA R16, P0, R22, R16, 0x1 ;  /* 0x0000001016107211 */ /* 0x000fc800078008ff */
[----:B------:R-:W-:-:S04]  /*3470*/  IADD3 R14, PT, PT, R23, R15, RZ ;  /* 0x0000000f170e7210 */ /* 0x000fc80007ffe0ff */
[----:B------:R-:W-:-:S05]  /*3480*/  LEA.HI.X R17, R22, R17, R14, 0x1, P0 ;  /* 0x0000001116117211 */ /* 0x000fca00000f0c0e */
[----:B------:R-:W3:Y:S01]  /*3490*/  LDG.E.U16 R15, desc[UR10][R16.64] ;  /* 0x0000000a100f7981 */ /* 0x000ee2000c1e1500 */
[----:B--2---:R-:W-:Y:S01]  /*34a0*/  IMAD.U32 R14, R18, 0x10000, RZ ;  /* 0x00010000120e7824 */ /* 0x004fe200078e00ff */
[----:B------:R-:W-:-:S03]  /*34b0*/  IADD3 R22, PT, PT, R6, 0x3, RZ ;  /* 0x0000000306167810 */ /* 0x000fc60007ffe0ff */
[----:B------:R-:W-:-:S06]  /*34c0*/  FMUL.FTZ R14, R27, R14 ;  /* 0x0000000e1b0e7220 */ /* 0x000fcc0000410000 */
[----:B------:R-:W0:Y:S02]  /*34d0*/  F2F.BF16.F32 R14, R14 ;  /* 0x0000000e000e7304 */ /* 0x000e240000202000 */
[----:B0-----:R-:W-:Y:S01]  /*34e0*/  SHF.L.U32 R12, R14, 0x10, RZ ;  /* 0x000000100e0c7819 */ /* 0x001fe200000006ff */
[----:B---3--:R-:W-:-:S04]  /*34f0*/  IMAD.U32 R15, R15, 0x10000, RZ ;  /* 0x000100000f0f7824 */ /* 0x008fc800078e00ff */
[----:B------:R-:W-:-:S05]  /*3500*/  FADD.FTZ R12, R15, R12 ;  /* 0x0000000c0f0c7221 */ /* 0x000fca0000010000 */
[----:B------:R-:W-:-:S05]  /*3510*/  F2FP.BF16.F32.PACK_AB R12, RZ, R12 ;  /* 0x0000000cff0c723e */ /* 0x000fca00000010ff */
[----:B------:R2:W-:Y:S02]  /*3520*/  STG.E.U16 desc[UR10][R16.64], R12 ;  /* 0x0000000c10007986 */ /* 0x0005e4000c10150a */
.L_x_52:
[----:B------:R-:W-:Y:S05]  /*3530*/  BSYNC.RECONVERGENT B1 ;  /* 0x0000000000017941 */ /* 0x000fea0003800200 */
.L_x_51:
[----:B------:R-:W-:-:S05]  /*3540*/  IMAD.IADD R6, R6, 0x1, -R2 ;  /* 0x0000000106067824 */ /* 0x000fca00078e0a02 */
[----:B------:R-:W-:-:S13]  /*3550*/  ISETP.GT.U32.AND P0, PT, R6, -0x4, PT ;  /* 0xfffffffc0600780c */ /* 0x000fda0003f04070 */
[----:B------:R-:W-:Y:S05]  /*3560*/  @P0 BRA `(.L_x_50) ;  /* 0x0000000400780947 */ /* 0x000fea0003800000 */
.L_x_53:
[----:B---3--:R-:W2:Y:S01]  /*3570*/  LDC.64 R6, c[0x0][0x3d8] ;  /* 0x0000f600ff067b82 */ /* 0x008ea20000000a00 */
[----:B01----:R-:W-:Y:S01]  /*3580*/  SHF.R.S32.HI R23, RZ, 0x1f, R22 ;  /* 0x0000001fff177819 */ /* 0x003fe20000011416 */
[----:B--2---:R-:W-:-:S04]  /*3590*/  IMAD R12, R6, UR5, RZ ;  /* 0x00000005060c7c24 */ /* 0x004fc8000f8e02ff */
[----:B------:R-:W-:Y:S02]  /*35a0*/  IMAD R13, R7, UR4, R12 ;  /* 0x00000004070d7c24 */ /* 0x000fe4000f8e020c */
[----:B------:R-:W-:-:S05]  /*35b0*/  IMAD.WIDE.U32 R6, R6, UR4, R22 ;  /* 0x0000000406067c25 */ /* 0x000fca000f8e0016 */
[----:B------:R-:W-:Y:S02]  /*35c0*/  IADD3 R7, PT, PT, R13, R7, RZ ;  /* 0x000000070d077210 */ /* 0x000fe40007ffe0ff */
        /* <DEDUP_REMOVED lines=42> */
[----:B0-----:R-:W-:Y:S02]  /*3870*/  SHF.L.U32 R16, R14, 0x10, RZ ;  /* 0x000000100e107819 */ /* 0x001fe400000006ff */
        /* <DEDUP_REMOVED lines=11> */
[----:B------:R-:W-:-:S03]  /*3930*/  LEA R16, P0, R14, UR14, 0x1 ;  /* 0x0000000e0e107c11 */ /* 0x000fc6000f8008ff */
[----:B------:R-:W-:-:S05]  /*3940*/  IMAD.IADD R15, R15, 0x1, R17 ;  /* 0x000000010f0f7824 */ /* 0x000fca00078e0211 */
[----:B------:R-:W-:-:S05]  /*3950*/  LEA.HI.X R17, R14, UR15, R15, 0x1, P0 ;  /* 0x0000000f0e117c11 */ /* 0x000fca00080f0c0f */
[----:B------:R-:W2:Y:S01]  /*3960*/  LDG.E.U16 R15, desc[UR10][R16.64] ;  /* 0x0000000a100f7981 */ /* 0x000ea2000c1e1500 */
[----:B---3--:R-:W-:-:S05]  /*3970*/  SHF.L.U32 R14, R23, 0x10, RZ ;  /* 0x00000010170e7819 */ /* 0x008fca00000006ff */
        /* <DEDUP_REMOVED lines=18> */
[----:B---3--:R-:W-:Y:S02]  /*3aa0*/  SHF.L.U32 R16, R6, 0x10, RZ ;  /* 0x0000001006107819 */ /* 0x008fe400000006ff */
[----:B------:R-:W-:-:S03]  /*3ab0*/  IADD3 R22, PT, PT, R22, 0x4, RZ ;  /* 0x0000000416167810 */ /* 0x000fc60007ffe0ff */
[----:B------:R-:W-:Y:S01]  /*3ac0*/  FMUL.FTZ R16, R27, R16 ;  /* 0x000000101b107220 */ /* 0x000fe20000410000 */
[----:B------:R-:W-:-:S05]  /*3ad0*/  ISETP.NE.AND P0, PT, R22, R2, PT ;  /* 0x000000021600720c */ /* 0x000fca0003f05270 */
[----:B------:R-:W0:Y:S02]  /*3ae0*/  F2F.BF16.F32 R16, R16 ;  /* 0x0000001000107304 */ /* 0x000e240000202000 */
[----:B0-----:R-:W-:Y:S01]  /*3af0*/  IMAD.U32 R7, R16, 0x10000, RZ ;  /* 0x0001000010077824 */ /* 0x001fe200078e00ff */
[----:B--2---:R-:W-:-:S05]  /*3b00*/  SHF.L.U32 R18, R18, 0x10, RZ ;  /* 0x0000001012127819 */ /* 0x004fca00000006ff */
[----:B------:R-:W-:-:S05]  /*3b10*/  FADD.FTZ R7, R18, R7 ;  /* 0x0000000712077221 */ /* 0x000fca0000010000 */
[----:B------:R-:W-:-:S05]  /*3b20*/  F2FP.BF16.F32.PACK_AB R7, RZ, R7 ;  /* 0x00000007ff07723e */ /* 0x000fca00000010ff */
[----:B------:R3:W-:Y:S01]  /*3b30*/  STG.E.U16 desc[UR10][R14.64], R7 ;  /* 0x000000070e007986 */ /* 0x0007e2000c10150a */
[----:B------:R-:W-:Y:S05]  /*3b40*/  @P0 BRA `(.L_x_53) ;  /* 0xfffffff800880947 */ /* 0x000fea000383ffff */
.L_x_50:
[----:B------:R-:W-:Y:S05]  /*3b50*/  BSYNC.RECONVERGENT B0 ;  /* 0x0000000000007941 */ /* 0x000fea0003800200 */
.L_x_49:
[----:B------:R-:W4:Y:S01]  /*3b60*/  LDCU.64 UR6, c[0x0][0x3e8] ;  /* 0x00007d00ff0677ac */ /* 0x000f220008000a00 */
[----:B------:R-:W-:-:S04]  /*3b70*/  UIADD3 UR4, UP0, UPT, UR4, 0x1, URZ ;  /* 0x0000000104047890 */ /* 0x000fc8000ff1e0ff */
[----:B------:R-:W-:Y:S02]  /*3b80*/  UIADD3.X UR5, UPT, UPT, URZ, UR5, URZ, UP0, !UPT ;  /* 0x00000005ff057290 */ /* 0x000fe400087fe4ff */
[----:B----4-:R-:W-:-:S04]  /*3b90*/  UISETP.GE.U32.AND UP0, UPT, UR4, UR6, UPT ;  /* 0x000000060400728c */ /* 0x010fc8000bf06070 */
[----:B------:R-:W-:-:S09]  /*3ba0*/  UISETP.GE.AND.EX UP0, UPT, UR5, UR7, UPT, UP0 ;  /* 0x000000070500728c */ /* 0x000fd2000bf06300 */
[----:B------:R-:W-:Y:S05]  /*3bb0*/  BRA.U !UP0, `(.L_x_54) ;  /* 0xfffffff1089c7547 */ /* 0x000fea000b83ffff */
[----:B------:R-:W-:Y:S05]  /*3bc0*/  EXIT ;  /* 0x000000000000794d */ /* 0x000fea0003800000 */
.L_x_55:
        /* <DEDUP_REMOVED lines=11> */
.L_x_8929:


//--------------------- .text._ZN3cub18CUB_300001_SM_10306detail8for_each13static_kernelINS2_12policy_hub_t12policy_500_tElNS2_12op_wrapper_tIlZZZZZN2at6native36add_out_dense_sparse_compressed_cudaERNS7_6TensorERKS9_SC_RKN3c106ScalarEENKUlvE_clEvENKUlvE10_clEvENKUlvE_clEvENKUlvE0_clEvEUllE_N6thrust24THRUST_300001_SM_1030_NS17counting_iteratorIlNSN_11use_defaultESP_SP_EEEEEEvT0_T1_ --------------------------
	.section	.text._ZN3cub18CUB_300001_SM_10306detail8for_each13static_kernelINS2_12policy_hub_t12policy_500_tElNS2_12op_wrapper_tIlZZZZZN2at6native36add_out_dense_sparse_compressed_cudaERNS7_6TensorERKS9_SC_RKN3c106ScalarEENKUlvE_clEvENKUlvE10_clEvENKUlvE_clEvENKUlvE0_clEvEUllE_N6thrust24THRUST_300001_SM_1030_NS17counting_iteratorIlNSN_11use_defaultESP_SP_EEEEEEvT0_T1_,"ax",@progbits
	.align	128
        .global         _ZN3cub18CUB_300001_SM_10306detail8for_each13static_kernelINS2_12policy_hub_t12policy_500_tElNS2_12op_wrapper_tIlZZZZZN2at6native36add_out_dense_sparse_compressed_cudaERNS7_6TensorERKS9_SC_RKN3c106ScalarEENKUlvE_clEvENKUlvE10_clEvENKUlvE_clEvENKUlvE0_clEvEUllE_N6thrust24THRUST_300001_SM_1030_NS17counting_iteratorIlNSN_11use_defaultESP_SP_EEEEEEvT0_T1_
        .type           _ZN3cub18CUB_300001_SM_10306detail8for_each13static_kernelINS2_12policy_hub_t12policy_500_tElNS2_12op_wrapper_tIlZZZZZN2at6native36add_out_dense_sparse_compressed_cudaERNS7_6TensorERKS9_SC_RKN3c106ScalarEENKUlvE_clEvENKUlvE10_clEvENKUlvE_clEvENKUlvE0_clEvEUllE_N6thrust24THRUST_300001_SM_1030_NS17counting_iteratorIlNSN_11use_defaultESP_SP_EEEEEEvT0_T1_,@function
        .size           _ZN3cub18CUB_300001_SM_10306detail8for_each13static_kernelINS2_12policy_hub_t12policy_500_tElNS2_12op_wrapper_tIlZZZZZN2at6native36add_out_dense_sparse_compressed_cudaERNS7_6TensorERKS9_SC_RKN3c106ScalarEENKUlvE_clEvENKUlvE10_clEvENKUlvE_clEvENKUlvE0_clEvEUllE_N6thrust24THRUST_300001_SM_1030_NS17counting_iteratorIlNSN_11use_defaultESP_SP_EEEEEEvT0_T1_,(.L_x_8930 - _ZN3cub18CUB_300001_SM_10306detail8for_each13static_kernelINS2_12policy_hub_t12policy_500_tElNS2_12op_wrapper_tIlZZZZZN2at6native36add_out_dense_sparse_compressed_cudaERNS7_6TensorERKS9_SC_RKN3c106ScalarEENKUlvE_clEvENKUlvE10_clEvENKUlvE_clEvENKUlvE0_clEvEUllE_N6thrust24THRUST_300001_SM_1030_NS17counting_iteratorIlNSN_11use_defaultESP_SP_EEEEEEvT0_T1_)
        .other          _ZN3cub18CUB_300001_SM_10306detail8for_each13static_kernelINS2_12policy_hub_t12policy_500_tElNS2_12op_wrapper_tIlZZZZZN2at6native36add_out_dense_sparse_compressed_cudaERNS7_6TensorERKS9_SC_RKN3c106ScalarEENKUlvE_clEvENKUlvE10_clEvENKUlvE_clEvENKUlvE0_clEvEUllE_N6thrust24THRUST_300001_SM_1030_NS17counting_iteratorIlNSN_11use_defaultESP_SP_EEEEEEvT0_T1_,@"STO_CUDA_ENTRY STV_DEFAULT"
_ZN3cub18CUB_300001_SM_10306detail8for_each13static_kernelINS2_12policy_hub_t12policy_500_tElNS2_12op_wrapper_tIlZZZZZN2at6native36add_out_dense_sparse_compressed_cudaERNS7_6TensorERKS9_SC_RKN3c106ScalarEENKUlvE_clEvENKUlvE10_clEvENKUlvE_clEvENKUlvE0_clEvEUllE_N6thrust24THRUST_300001_SM_1030_NS17counting_iteratorIlNSN_11use_defaultESP_SP_EEEEEEvT0_T1_:
.text._ZN3cub18CUB_300001_SM_10306detail8for_each13static_kernelINS2_12policy_hub_t12policy_500_tElNS2_12op_wrapper_tIlZZZZZN2at6native36add_out_dense_sparse_compressed_cudaERNS7_6TensorERKS9_SC_RKN3c106ScalarEENKUlvE_clEvENKUlvE10_clEvENKUlvE_clEvENKUlvE0_clEvEUllE_N6thrust24THRUST_300001_SM_1030_NS17counting_iteratorIlNSN_11use_defaultESP_SP_EEEEEEvT0_T1_:
[----:B------:R-:W-:Y:S08]  /*0000*/  LDC R1, c[0x0][0x37c] ;  /* 0x0000df00ff017b82 */ /* 0x000ff00000000800 */
[----:B------:R-:W0:Y:S01]  /*0010*/  S2UR UR4, SR_CTAID.X ;  /* 0x00000000000479c3 */ /* 0x000e220000002500 */
[----:B------:R-:W1:Y:S01]  /*0020*/  LDCU.64 UR6, c[0x0][0x380] ;  /* 0x00007000ff0677ac */ /* 0x000e620008000a00 */
[----:B------:R-:W2:Y:S01]  /*0030*/  LDCU.64 UR10, c[0x0][0x358] ;  /* 0x00006b00ff0a77ac */ /* 0x000ea20008000a00 */
        /* <DEDUP_REMOVED lines=12> */
[----:B------:R-:W1:Y:S02]  /*0100*/  LDCU.U8 UR6, c[0x0][0x3b0] ;  /* 0x00007600ff0677ac */ /* 0x000e640008000000 */
[----:B-1----:R-:W-:Y:S01]  /*0110*/  UPRMT UR6, UR6, 0x8880, URZ ;  /* 0x0000888006067896 */ /* 0x002fe200080000ff */
[----:B0-----:R-:W-:Y:S01]  /*0120*/  IADD3 R6, P0, P1, R7, UR4, R2 ;  /* 0x0000000407067c10 */ /* 0x001fe2000f91e002 */
[----:B------:R-:W-:-:S03]  /*0130*/  UMOV UR4, URZ ;  /* 0x000000ff00047c82 */ /* 0x000fc60008000000 */
[----:B------:R-:W-:Y:S01]  /*0140*/  IADD3.X R7, PT, PT, RZ, UR5, R3, P0, P1 ;  /* 0x00000005ff077c10 */ /* 0x000fe200087e2403 */
[----:B------:R-:W-:-:S08]  /*0150*/  UMOV UR5, URZ ;  /* 0x000000ff00057c82 */ /* 0x000fd00008000000 */
.L_x_62:
[----:B0-----:R-:W0:Y:S01]  /*0160*/  LDC.64 R4, c[0x0][0x3d0] ;  /* 0x0000f400ff047b82 */ /* 0x001e220000000a00 */
[----:B-1----:R-:W1:Y:S01]  /*0170*/  LDCU.64 UR8, c[0x0][0x398] ;  /* 0x00007300ff0877ac */ /* 0x002e620008000a00 */
[----:B------:R-:W2:Y:S01]  /*0180*/  LDCU.64 UR16, c[0x0][0x3c8] ;  /* 0x00007900ff1077ac */ /* 0x000ea20008000a00 */
[----:B------:R-:W3:Y:S01]  /*0190*/  LDCU.64 UR18, c[0x0][0x390] ;  /* 0x00007200ff1277ac */ /* 0x000ee20008000a00 */
[----:B------:R-:W4:Y:S01]  /*01a0*/  LDCU.128 UR12, c[0x0][0x3a0] ;  /* 0x00007400ff0c77ac */ /* 0x000f220008000c00 */
        /* <DEDUP_REMOVED lines=11> */
[----:B--234-:R-:W-:Y:S05]  /*0260*/  @P0 BRA `(.L_x_58) ;  /* 0x0000000800900947 */ /* 0x01cfea0003800000 */
[----:B------:R-:W0:Y:S01]  /*0270*/  LDCU.64 UR8, c[0x0][0x3c0] ;  /* 0x00007800ff0877ac */ /* 0x000e220008000a00 */
[----:B------:R-:W1:Y:S01]  /*0280*/  LDC.64 R12, c[0x0][0x3b8] ;  /* 0x0000ee00ff0c7b82 */ /* 0x000e620000000a00 */
[----:B------:R-:W-:Y:S01]  /*0290*/  IMAD.IADD R0, R2, 0x1, -R4 ;  /* 0x0000000102007824 */ /* 0x000fe200078e0a04 */
[----:B------:R-:W-:Y:S04]  /*02a0*/  BSSY.RECONVERGENT B1, `(.L_x_59) ;  /* 0x0000054000017945 */ /* 0x000fe80003800200 */
[----:B------:R-:W-:-:S04]  /*02b0*/  LOP3.LUT R0, R0, 0x3, RZ, 0xc0, !PT ;  /* 0x0000000300007812 */ /* 0x000fc800078ec0ff */
[----:B------:R-:W-:-:S04]  /*02c0*/  ISETP.NE.U32.AND P0, PT, R0, RZ, PT ;  /* 0x000000ff0000720c */ /* 0x000fc80003f05070 */
[----:B------:R-:W-:Y:S01]  /*02d0*/  ISETP.NE.AND.EX P0, PT, RZ, RZ, PT, P0 ;  /* 0x000000ffff00720c */ /* 0x000fe20003f05300 */
[----:B0-----:R-:W-:Y:S02]  /*02e0*/  IMAD R11, R7, UR8, RZ ;  /* 0x00000008070b7c24 */ /* 0x001fe4000f8e02ff */
[----:B------:R-:W-:-:S04]  /*02f0*/  IMAD.WIDE.U32 R8, R6, UR8, RZ ;  /* 0x0000000806087c25 */ /* 0x000fc8000f8e00ff */
[----:B------:R-:W-:Y:S02]  /*0300*/  IMAD R11, R6, UR9, R11 ;  /* 0x00000009060b7c24 */ /* 0x000fe4000f8e020b */
[C---:B-1----:R-:W-:Y:S02]  /*0310*/  IMAD R10, R12.reuse, UR5, RZ ;  /* 0x000000050c0a7c24 */ /* 0x042fe4000f8e02ff */
[----:B------:R-:W-:Y:S02]  /*0320*/  IMAD.IADD R9, R9, 0x1, R11 ;  /* 0x0000000109097824 */ /* 0x000fe400078e020b */
[----:B------:R-:W-:Y:S01]  /*0330*/  IMAD R13, R13, UR4, R10 ;  /* 0x000000040d0d7c24 */ /* 0x000fe2000f8e020a */
[----:B------:R-:W-:Y:S01]  /*0340*/  MOV R10, R4 ;  /* 0x00000004000a7202 */ /* 0x000fe20000000f00 */
[----:B------:R-:W-:-:S04]  /*0350*/  IMAD.WIDE.U32 R8, R12, UR4, R8 ;  /* 0x000000040c087c25 */ /* 0x000fc8000f8e0008 */
[----:B------:R-:W-:Y:S02]  /*0360*/  IMAD.MOV.U32 R11, RZ, RZ, R5 ;  /* 0x000000ffff0b7224 */ /* 0x000fe400078e0005 */
[----:B------:R-:W-:Y:S01]  /*0370*/  IMAD.IADD R13, R9, 0x1, R13 ;  /* 0x00000001090d7824 */ /* 0x000fe200078e020d */
[----:B------:R-:W-:Y:S06]  /*0380*/  @!P0 BRA `(.L_x_60) ;  /* 0x0000000400148947 */ /* 0x000fec0003800000 */
[----:B------:R-:W0:Y:S01]  /*0390*/  LDC.64 R14, c[0x0][0x3d8] ;  /* 0x0000f600ff0e7b82 */ /* 0x000e220000000a00 */
[----:B------:R-:W1:Y:S07]  /*03a0*/  LDCU.64 UR8, c[0x0][0x390] ;  /* 0x00007200ff0877ac */ /* 0x000e6e0008000a00 */
[----:B------:R-:W2:Y:S08]  /*03b0*/  LDC.64 R16, c[0x0][0x3a0] ;  /* 0x0000e800ff107b82 */ /* 0x000eb00000000a00 */
[----:B------:R-:W3:Y:S01]  /*03c0*/  LDC.64 R22, c[0x0][0x3e0] ;  /* 0x0000f800ff167b82 */ /* 0x000ee20000000a00 */
[----:B0-----:R-:W-:-:S07]  /*03d0*/  IMAD R12, R14, UR5, RZ ;  /* 0x000000050e0c7c24 */ /* 0x001fce000f8e02ff */
[----:B------:R-:W0:Y:S01]  /*03e0*/  LDC.64 R18, c[0x0][0x3c8] ;  /* 0x0000f200ff127b82 */ /* 0x000e220000000a00 */
[----:B------:R-:W-:-:S04]  /*03f0*/  IMAD.WIDE.U32 R10, R14, UR4, R4 ;  /* 0x000000040e0a7c25 */ /* 0x000fc8000f8e0004 */
[----:B------:R-:W-:Y:S01]  /*0400*/  IMAD R15, R15, UR4, R12 ;  /* 0x000000040f0f7c24 */ /* 0x000fe2000f8e020c */
[----:B--2---:R-:W-:Y:S02]  /*0410*/  LEA R16, P0, R10, R16, 0x3 ;  /* 0x000000100a107211 */ /* 0x004fe400078018ff */
[----:B------:R-:W2:Y:S01]  /*0420*/  LDC.64 R20, c[0x0][0x3a8] ;  /* 0x0000ea00ff147b82 */ /* 0x000ea20000000a00 */
[----:B------:R-:W-:-:S05]  /*0430*/  IMAD.IADD R11, R11, 0x1, R15 ;  /* 0x000000010b0b7824 */ /* 0x000fca00078e020f */
[----:B------:R-:W-:-:S05]  /*0440*/  LEA.HI.X R17, R10, R17, R11, 0x3, P0 ;  /* 0x000000110a117211 */ /* 0x000fca00000f1c0b */
[----:B------:R-:W0:Y:S01]  /*0450*/  LDG.E.64 R10, desc[UR10][R16.64] ;  /* 0x0000000a100a7981 */ /* 0x000e22000c1e1b00 */
[C---:B---3--:R-:W-:Y:S02]  /*0460*/  IMAD R12, R22.reuse, UR5, RZ ;  /* 0x00000005160c7c24 */ /* 0x048fe4000f8e02ff */
[----:B------:R-:W-:-:S04]  /*0470*/  IMAD.WIDE.U32 R14, R22, UR4, R4 ;  /* 0x00000004160e7c25 */ /* 0x000fc8000f8e0004 */
[----:B------:R-:W-:Y:S01]  /*0480*/  IMAD R23, R23, UR4, R12 ;  /* 0x0000000417177c24 */ /* 0x000fe2000f8e020c */
[----:B-1----:R-:W-:Y:S02]  /*0490*/  IADD3 R14, P0, PT, R14, UR8, RZ ;  /* 0x000000080e0e7c10 */ /* 0x002fe4000ff1e0ff */
[----:B------:R-:W-:Y:S02]  /*04a0*/  MOV R12, R8 ;  /* 0x00000008000c7202 */ /* 0x000fe40000000f00 */
[----:B------:R-:W-:Y:S01]  /*04b0*/  IADD3.X R15, PT, PT, R15, UR9, R23, P0, !PT ;  /* 0x000000090f0f7c10 */ /* 0x000fe200087fe417 */
[-C--:B0-----:R-:W-:Y:S02]  /*04c0*/  IMAD R11, R11, R18.reuse, RZ ;  /* 0x000000120b0b7224 */ /* 0x081fe400078e02ff */
[----:B------:R-:W-:-:S04]  /*04d0*/  IMAD.WIDE.U32 R22, R10, R18, R12 ;  /* 0x000000120a167225 */ /* 0x000fc800078e000c */
[----:B------:R-:W-:Y:S01]  /*04e0*/  IMAD R11, R10, R19, R11 ;  /* 0x000000130a0b7224 */ /* 0x000fe200078e020b */
[----:B--2---:R-:W-:-:S04]  /*04f0*/  IADD3 R22, P0, PT, R22, R20, RZ ;  /* 0x0000001416167210 */ /* 0x004fc80007f1e0ff */
[----:B------:R-:W-:Y:S02]  /*0500*/  IADD3.X R23, PT, PT, R21, R23, R11, P0, !PT ;  /* 0x0000001715177210 */ /* 0x000fe400007fe40b */
[----:B------:R-:W2:Y:S04]  /*0510*/  LDG.E.S8 R11, desc[UR10][R14.64] ;  /* 0x0000000a0e0b7981 */ /* 0x000ea8000c1e1300 */
[----:B------:R-:W3:Y:S01]  /*0520*/  LDG.E.S8 R10, desc[UR10][R22.64] ;  /* 0x0000000a160a7981 */ /* 0x000ee2000c1e1300 */
[----:B--2---:R-:W-:Y:S02]  /*0530*/  IMAD R11, R11, UR6, RZ ;  /* 0x000000060b0b7c24 */ /* 0x004fe4000f8e02ff */
[----:B---3--:R-:W-:-:S05]  /*0540*/  IMAD.MOV R10, RZ, RZ, -R10 ;  /* 0x000000ffff0a7224 */ /* 0x008fca00078e0a0a */
[----:B------:R-:W-:Y:S02]  /*0550*/  ISETP.NE.AND P0, PT, R11, R10, PT ;  /* 0x0000000a0b00720c */ /* 0x000fe40003f05270 */
[----:B------:R-:W-:Y:S02]  /*0560*/  IADD3 R10, P1, PT, R4, 0x1, RZ ;  /* 0x00000001040a7810 */ /* 0x000fe40007f3e0ff */
[----:B------:R-:W-:Y:S02]  /*0570*/  SEL R25, RZ, 0x1, !P0 ;  /* 0x00000001ff197807 */ /* 0x000fe40004000000 */
[----:B------:R-:W-:Y:S01]  /*0580*/  ISETP.NE.U32.AND P0, PT, R0, 0x1, PT ;  /* 0x000000010000780c */ /* 0x000fe20003f05070 */
[----:B------:R-:W-:Y:S02]  /*0590*/  IMAD.X R11, RZ, RZ, R5, P1 ;  /* 0x000000ffff0b7224 */ /* 0x000fe400008e0605 */
[----:B------:R0:W-:Y:S01]  /*05a0*/  STG.E.U8 desc[UR10][R22.64], R25 ;  /* 0x0000001916007986 */ /* 0x0001e2000c10110a */
[----:B------:R-:W-:-:S13]  /*05b0*/  ISETP.NE.AND.EX P0, PT, RZ, RZ, PT, P0 ;  /* 0x000000ffff00720c */ /* 0x000fda0003f05300 */
[----:B0-----:R-:W-:Y:S05]  /*05c0*/  @!P0 BRA `(.L_x_60) ;  /* 0x0000000000848947 */ /* 0x001fea0003800000 */
[----:B------:R-:W2:Y:S02]  /*05d0*/  LDG.E.64 R22, desc[UR10][R16.64+0x8] ;  /* 0x0000080a10167981 */ /* 0x000ea4000c1e1b00 */
[-C--:B--2---:R-:W-:Y:S02]  /*05e0*/  IMAD R23, R23, R18.reuse, RZ ;  /* 0x0000001217177224 */ /* 0x084fe400078e02ff */
[----:B------:R-:W-:-:S04]  /*05f0*/  IMAD.WIDE.U32 R10, R22, R18, R12 ;  /* 0x00000012160a7225 */ /* 0x000fc800078e000c */
[----:B------:R-:W-:Y:S01]  /*0600*/  IMAD R23, R22, R19, R23 ;  /* 0x0000001316177224 */ /* 0x000fe200078e0217 */
[----:B------:R-:W-:-:S04]  /*0610*/  IADD3 R22, P0, PT, R10, R20, RZ ;  /* 0x000000140a167210 */ /* 0x000fc80007f1e0ff */
        /* <DEDUP_REMOVED lines=8> */
[----:B------:R-:W-:Y:S02]  /*06a0*/  ISETP.NE.U32.AND P0, PT, R0, 0x2, PT ;  /* 0x000000020000780c */ /* 0x000fe40003f05070 */
[----:B------:R-:W-:Y:S01]  /*06b0*/  IADD3.X R11, PT, PT, RZ, R5, RZ, P1, !PT ;  /* 0x00000005ff0b7210 */ /* 0x000fe20000ffe4ff */
[----:B------:R0:W-:Y:S01]  /*06c0*/  STG.E.U8 desc[UR10][R22.64], R25 ;  /* 0x0000001916007986 */ /* 0x0001e2000c10110a */
[----:B------:R-:W-:-:S13]  /*06d0*/  ISETP.NE.AND.EX P0, PT, RZ, RZ, PT, P0 ;  /* 0x000000ffff00720c */ /* 0x000fda0003f05300 */
[----:B0-----:R-:W-:Y:S05]  /*06e0*/  @!P0 BRA `(.L_x_60) ;  /* 0x00000000003c8947 */ /* 0x001fea0003800000 */
[----:B------:R-:W2:Y:S04]  /*06f0*/  LDG.E.64 R16, desc[UR10][R16.64+0x10] ;  /* 0x0000100a10107981 */ /* 0x000ea8000c1e1b00 */
[----:B------:R-:W3:Y:S01]  /*0700*/  LDG.E.S8 R14, desc[UR10][R14.64+0x2] ;  /* 0x0000020a0e0e7981 */ /* 0x000ee2000c1e1300 */
[----:B--2---:R-:W-:-:S04]  /*0710*/  IMAD.WIDE.U32 R10, R16, R18, R12 ;  /* 0x00000012100a7225 */ /* 0x004fc800078e000c */
[----:B------:R-:W-:Y:S01]  /*0720*/  IMAD R18, R17, R18, RZ ;  /* 0x0000001211127224 */ /* 0x000fe200078e02ff */
[----:B------:R-:W-:-:S03]  /*0730*/  IADD3 R20, P0, PT, R10, R20, RZ ;  /* 0x000000140a147210 */ /* 0x000fc60007f1e0ff */
[----:B------:R-:W-:-:S05]  /*0740*/  IMAD R18, R16, R19, R18 ;  /* 0x0000001310127224 */ /* 0x000fca00078e0212 */
[----:B------:R-:W-:-:S05]  /*0750*/  IADD3.X R21, PT, PT, R21, R11, R18, P0, !PT ;  /* 0x0000000b15157210 */ /* 0x000fca00007fe412 */
[----:B------:R-:W2:Y:S01]  /*0760*/  LDG.E.S8 R0, desc[UR10][R20.64] ;  /* 0x0000000a14007981 */ /* 0x000ea2000c1e1300 */
[----:B---3--:R-:W-:Y:S02]  /*0770*/  IMAD R10, R14, UR6, RZ ;  /* 0x000000060e0a7c24 */ /* 0x008fe4000f8e02ff */
[----:B--2---:R-:W-:-:S05]  /*0780*/  IMAD.MOV R11, RZ, RZ, -R0 ;  /* 0x000000ffff0b7224 */ /* 0x004fca00078e0a00 */
[----:B------:R-:W-:-:S04]  /*0790*/  ISETP.NE.AND P0, PT, R10, R11, PT ;  /* 0x0000000b0a00720c */ /* 0x000fc80003f05270 */
[----:B------:R-:W-:-:S05]  /*07a0*/  SEL R17, RZ, 0x1, !P0 ;  /* 0x00000001ff117807 */ /* 0x000fca0004000000 */
[----:B------:R0:W-:Y:S01]  /*07b0*/  STG.E.U8 desc[UR10][R20.64], R17 ;  /* 0x0000001114007986 */ /* 0x0001e2000c10110a */
[----:B------:R-:W-:-:S05]  /*07c0*/  IADD3 R10, P0, PT, R4, 0x3, RZ ;  /* 0x00000003040a7810 */ /* 0x000fca0007f1e0ff */
[----:B------:R-:W-:-:S08]  /*07d0*/  IMAD.X R11, RZ, RZ, R5, P0 ;  /* 0x000000ffff0b7224 */ /* 0x000fd000000e0605 */
.L_x_60:
[----:B------:R-:W-:Y:S05]  /*07e0*/  BSYNC.RECONVERGENT B1 ;  /* 0x0000000000017941 */ /* 0x000fea0003800200 */
.L_x_59:
[----:B------:R-:W-:Y:S01]  /*07f0*/  IADD3 R0, P0, PT, R4, -R2, RZ ;  /* 0x8000000204007210 */ /* 0x000fe20007f1e0ff */
[----:B------:R-:W1:Y:S04]  /*0800*/  LDC.64 R14, c[0x0][0x3d8] ;  /* 0x0000f600ff0e7b82 */ /* 0x000e680000000a00 */
[----:B------:R-:W-:Y:S01]  /*0810*/  IMAD.X R4, R5, 0x1, ~R3, P0 ;  /* 0x0000000105047824 */ /* 0x000fe200000e0e03 */
[----:B------:R-:W-:-:S03]  /*0820*/  ISETP.GT.U32.AND P0, PT, R0, -0x4, PT ;  /* 0xfffffffc0000780c */ /* 0x000fc60003f04070 */
[----:B0-----:R-:W0:Y:S01]  /*0830*/  LDC.64 R16, c[0x0][0x3e0] ;  /* 0x0000f800ff107b82 */ /* 0x001e220000000a00 */
[----:B------:R-:W-:-:S13]  /*0840*/  ISETP.GT.U32.AND.EX P0, PT, R4, -0x1, PT, P0 ;  /* 0xffffffff0400780c */ /* 0x000fda0003f04100 */
[----:B------:R-:W-:Y:S05]  /*0850*/  @P0 BRA `(.L_x_58) ;  /* 0x0000000400140947 */ /* 0x000fea0003800000 */
.L_x_61:
[C---:B-1----:R-:W-:Y:S02]  /*0860*/  IMAD R0, R14.reuse, UR5, RZ ;  /* 0x000000050e007c24 */ /* 0x042fe4000f8e02ff */
[----:B------:R-:W-:-:S04]  /*0870*/  IMAD.WIDE.U32 R18, R14, UR4, R10 ;  /* 0x000000040e127c25 */ /* 0x000fc8000f8e000a */
[----:B------:R-:W-:Y:S01]  /*0880*/  IMAD R5, R15, UR4, R0 ;  /* 0x000000040f057c24 */ /* 0x000fe2000f8e0200 */
[----:B------:R-:W-:-:S04]  /*0890*/  LEA R4, P0, R18, UR12, 0x3 ;  /* 0x0000000c12047c11 */ /* 0x000fc8000f8018ff */
[----:B------:R-:W-:-:S04]  /*08a0*/  IADD3 R5, PT, PT, R5, R19, RZ ;  /* 0x0000001305057210 */ /* 0x000fc80007ffe0ff */
[----:B------:R-:W-:-:S05]  /*08b0*/  LEA.HI.X R5, R18, UR13, R5, 0x3, P0 ;  /* 0x0000000d12057c11 */ /* 0x000fca00080f1c05 */
[----:B------:R-:W2:Y:S01]  /*08c0*/  LDG.E.64 R18, desc[UR10][R4.64] ;  /* 0x0000000a04127981 */ /* 0x000ea2000c1e1b00 */
[----:B------:R-:W-:Y:S02]  /*08d0*/  IMAD.MOV.U32 R12, RZ, RZ, R8 ;  /* 0x000000ffff0c7224 */ /* 0x000fe400078e0008 */
[C---:B0-----:R-:W-:Y:S02]  /*08e0*/  IMAD R0, R16.reuse, UR5, RZ ;  /* 0x0000000510007c24 */ /* 0x041fe4000f8e02ff */
[----:B------:R-:W-:-:S04]  /*08f0*/  IMAD.WIDE.U32 R20, R16, UR4, R10 ;  /* 0x0000000410147c25 */ /* 0x000fc8000f8e000a */
[----:B--2---:R-:W-:Y:S02]  /*0900*/  IMAD R25, R19, UR16, RZ ;  /* 0x0000001013197c24 */ /* 0x004fe4000f8e02ff */
[----:B------:R-:W-:-:S04]  /*0910*/  IMAD.WIDE.U32 R22, R18, UR16, R12 ;  /* 0x0000001012167c25 */ /* 0x000fc8000f8e000c */
[----:B------:R-:W-:Y:S01]  /*0920*/  IMAD R25, R18, UR17, R25 ;  /* 0x0000001112197c24 */ /* 0x000fe2000f8e0219 */
[----:B------:R-:W-:Y:S01]  /*0930*/  IADD3 R18, P1, PT, R20, UR18, RZ ;  /* 0x0000001214127c10 */ /* 0x000fe2000ff3e0ff */
[----:B------:R-:W-:Y:S01]  /*0940*/  IMAD R19, R17, UR4, R0 ;  /* 0x0000000411137c24 */ /* 0x000fe2000f8e0200 */
[----:B------:R-:W-:-:S04]  /*0950*/  IADD3 R20, P0, PT, R22, UR14, RZ ;  /* 0x0000000e16147c10 */ /* 0x000fc8000ff1e0ff */
[----:B------:R-:W-:Y:S02]  /*0960*/  IADD3.X R19, PT, PT, R19, UR19, R21, P1, !PT ;  /* 0x0000001313137c10 */ /* 0x000fe40008ffe415 */
[----:B------:R-:W-:-:S03]  /*0970*/  IADD3.X R21, PT, PT, R23, UR15, R25, P0, !PT ;  /* 0x0000000f17157c10 */ /* 0x000fc600087fe419 */
[----:B------:R-:W2:Y:S04]  /*0980*/  LDG.E.S8 R22, desc[UR10][R18.64] ;  /* 0x0000000a12167981 */ /* 0x000ea8000c1e1300 */
[----:B------:R-:W3:Y:S01]  /*0990*/  LDG.E.S8 R0, desc[UR10][R20.64] ;  /* 0x0000000a14007981 */ /* 0x000ee2000c1e1300 */
[----:B--2---:R-:W-:Y:S02]  /*09a0*/  IMAD R22, R22, UR6, RZ ;  /* 0x0000000616167c24 */ /* 0x004fe4000f8e02ff */
[----:B---3--:R-:W-:-:S05]  /*09b0*/  IMAD.MOV R23, RZ, RZ, -R0 ;  /* 0x000000ffff177224 */ /* 0x008fca00078e0a00 */
[----:B------:R-:W-:-:S04]  /*09c0*/  ISETP.NE.AND P0, PT, R22, R23, PT ;  /* 0x000000171600720c */ /* 0x000fc80003f05270 */
[----:B------:R-:W-:-:S05]  /*09d0*/  SEL R27, RZ, 0x1, !P0 ;  /* 0x00000001ff1b7807 */ /* 0x000fca0004000000 */
[----:B------:R0:W-:Y:S04]  /*09e0*/  STG.E.U8 desc[UR10][R20.64], R27 ;  /* 0x0000001b14007986 */ /* 0x0001e8000c10110a */
[----:B------:R-:W2:Y:S02]  /*09f0*/  LDG.E.64 R24, desc[UR10][R4.64+0x8] ;  /* 0x0000080a04187981 */ /* 0x000ea4000c1e1b00 */
[----:B--2---:R-:W-:Y:S02]  /*0a00*/  IMAD R25, R25, UR16, RZ ;  /* 0x0000001019197c24 */ /* 0x004fe4000f8e02ff */
[----:B------:R-:W-:-:S04]  /*0a10*/  IMAD.WIDE.U32 R22, R24, UR16, R12 ;  /* 0x0000001018167c25 */ /* 0x000fc8000f8e000c */
[----:B------:R-:W-:Y:S01]  /*0a20*/  IMAD R25, R24, UR17, R25 ;  /* 0x0000001118197c24 */ /* 0x000fe2000f8e0219 */
[----:B------:R-:W-:Y:S01]  /*0a30*/  IADD3 R22, P0, PT, R22, UR14, RZ ;  /* 0x0000000e16167c10 */ /* 0x000fe2000ff1e0ff */
[----:B------:R-:W2:Y:S03]  /*0a40*/  LDG.E.S8 R24, desc[UR10][R18.64+0x1] ;  /* 0x0000010a12187981 */ /* 0x000ea6000c1e1300 */
[----:B------:R-:W-:-:S05]  /*0a50*/  IADD3.X R23, PT, PT, R23, UR15, R25, P0, !PT ;  /* 0x0000000f17177c10 */ /* 0x000fca00087fe419 */
[----:B------:R-:W3:Y:S01]  /*0a60*/  LDG.E.S8 R0, desc[UR10][R22.64] ;  /* 0x0000000a16007981 */ /* 0x000ee2000c1e1300 */
[----:B--2---:R-:W-:Y:S02]  /*0a70*/  IMAD R24, R24, UR6, RZ ;  /* 0x0000000618187c24 */ /* 0x004fe4000f8e02ff */
[----:B---3--:R-:W-:-:S05]  /*0a80*/  IMAD.MOV R25, RZ, RZ, -R0 ;  /* 0x000000ffff197224 */ /* 0x008fca00078e0a00 */
[----:B------:R-:W-:-:S04]  /*0a90*/  ISETP.NE.AND P0, PT, R24, R25, PT ;  /* 0x000000191800720c */ /* 0x000fc80003f05270 */
[----:B0-----:R-:W-:-:S05]  /*0aa0*/  SEL R27, RZ, 0x1, !P0 ;  /* 0x00000001ff1b7807 */ /* 0x001fca0004000000 */
        /* <DEDUP_REMOVED lines=9> */
[----:B--2---:R-:W-:Y:S01]  /*0b40*/  IMAD R24, R24, UR6, RZ ;  /* 0x0000000618187c24 */ /* 0x004fe2000f8e02ff */
[----:B---3--:R-:W-:-:S04]  /*0b50*/  IADD3 R25, PT, PT, -R0, RZ, RZ ;  /* 0x000000ff00197210 */ /* 0x008fc80007ffe1ff */
[----:B------:R-:W-:-:S04]  /*0b60*/  ISETP.NE.AND P0, PT, R24, R25, PT ;  /* 0x000000191800720c */ /* 0x000fc80003f05270 */
[----:B------:R-:W-:-:S05]  /*0b70*/  SEL R25, RZ, 0x1, !P0 ;  /* 0x00000001ff197807 */ /* 0x000fca0004000000 */
[----:B------:R2:W-:Y:S04]  /*0b80*/  STG.E.U8 desc[UR10][R20.64], R25 ;  /* 0x0000001914007986 */ /* 0x0005e8000c10110a */
[----:B------:R-:W0:Y:S04]  /*0b90*/  LDG.E.64 R4, desc[UR10][R4.64+0x18] ;  /* 0x0000180a04047981 */ /* 0x000e28000c1e1b00 */
[----:B------:R-:W3:Y:S01]  /*0ba0*/  LDG.E.S8 R18, desc[UR10][R18.64+0x3] ;  /* 0x0000030a12127981 */ /* 0x000ee2000c1e1300 */
[----:B0-----:R-:W-:-:S04]  /*0bb0*/  IMAD.WIDE.U32 R22, R4, UR16, R12 ;  /* 0x0000001004167c25 */ /* 0x001fc8000f8e000c */
[----:B------:R-:W-:Y:S01]  /*0bc0*/  IMAD R27, R5, UR16, RZ ;  /* 0x00000010051b7c24 */ /* 0x000fe2000f8e02ff */
[----:B------:R-:W-:-:S03]  /*0bd0*/  IADD3 R22, P0, PT, R22, UR14, RZ ;  /* 0x0000000e16167c10 */ /* 0x000fc6000ff1e0ff */
[----:B------:R-:W-:-:S05]  /*0be0*/  IMAD R27, R4, UR17, R27 ;  /* 0x00000011041b7c24 */ /* 0x000fca000f8e021b */
[----:B------:R-:W-:-:S05]  /*0bf0*/  IADD3.X R23, PT, PT, R23, UR15, R27, P0, !PT ;  /* 0x0000000f17177c10 */ /* 0x000fca00087fe41b */
[----:B------:R-:W4:Y:S01]  /*0c00*/  LDG.E.S8 R0, desc[UR10][R22.64] ;  /* 0x0000000a16007981 */ /* 0x000f22000c1e1300 */
[----:B---3--:R-:W-:Y:S02]  /*0c10*/  IMAD R12, R18, UR6, RZ ;  /* 0x00000006120c7c24 */ /* 0x008fe4000f8e02ff */
[----:B----4-:R-:W-:-:S05]  /*0c20*/  IMAD.MOV R27, RZ, RZ, -R0 ;  /* 0x000000ffff1b7224 */ /* 0x010fca00078e0a00 */
[----:B------:R-:W-:-:S04]  /*0c30*/  ISETP.NE.AND P0, PT, R12, R27, PT ;  /* 0x0000001b0c00720c */ /* 0x000fc80003f05270 */
[----:B------:R-:W-:Y:S02]  /*0c40*/  SEL R5, RZ, 0x1, !P0 ;  /* 0x00000001ff057807 */ /* 0x000fe40004000000 */
[----:B------:R-:W-:-:S03]  /*0c50*/  IADD3 R10, P0, PT, R10, 0x4, RZ ;  /* 0x000000040a0a7810 */ /* 0x000fc60007f1e0ff */
[----:B------:R2:W-:Y:S02]  /*0c60*/  STG.E.U8 desc[UR10][R22.64], R5 ;  /* 0x0000000516007986 */ /* 0x0005e4000c10110a */
[----:B------:R-:W-:Y:S01]  /*0c70*/  IMAD.X R11, RZ, RZ, R11, P0 ;  /* 0x000000ffff0b7224 */ /* 0x000fe200000e060b */
[----:B------:R-:W-:-:S04]  /*0c80*/  ISETP.GE.U32.AND P0, PT, R10, R2, PT ;  /* 0x000000020a00720c */ /* 0x000fc80003f06070 */
[----:B------:R-:W-:-:S13]  /*0c90*/  ISETP.GE.AND.EX P0, PT, R11, R3, PT, P0 ;  /* 0x000000030b00720c */ /* 0x000fda0003f06300 */
[----:B--2---:R-:W-:Y:S05]  /*0ca0*/  @!P0 BRA `(.L_x_61) ;  /* 0xfffffff800ec8947 */ /* 0x004fea000383ffff */
.L_x_58:
[----:B------:R-:W-:Y:S05]  /*0cb0*/  BSYNC.RECONVERGENT B0 ;  /* 0x0000000000007941 */ /* 0x000fea0003800200 */
.L_x_57:
[----:B------:R-:W2:Y:S01]  /*0cc0*/  LDCU.64 UR8, c[0x0][0x3e8] ;  /* 0x00007d00ff0877ac */ /* 0x000ea20008000a00 */
[----:B------:R-:W-:-:S04]  /*0cd0*/  UIADD3 UR4, UP0, UPT, UR4, 0x1, URZ ;  /* 0x0000000104047890 */ /* 0x000fc8000ff1e0ff */
[----:B------:R-:W-:Y:S02]  /*0ce0*/  UIADD3.X UR5, UPT, UPT, URZ, UR5, URZ, UP0, !UPT ;  /* 0x00000005ff057290 */ /* 0x000fe400087fe4ff */
[----:B--2---:R-:W-:-:S04]  /*0cf0*/  UISETP.NE.U32.AND UP0, UPT, UR4, UR8, UPT ;  /* 0x000000080400728c */ /* 0x004fc8000bf05070 */
[----:B------:R-:W-:-:S09]  /*0d00*/  UISETP.NE.AND.EX UP0, UPT, UR5, UR9, UPT, UP0 ;  /* 0x000000090500728c */ /* 0x000fd2000bf05300 */
[----:B------:R-:W-:Y:S05]  /*0d10*/  BRA.U UP0, `(.L_x_62) ;  /* 0xfffffff500107547 */ /* 0x000fea000b83ffff */
[----:B------:R-:W2:Y:S01]  /*0d20*/  LDCU.64 UR4, c[0x0][0x3c0] ;  /* 0x00007800ff0477ac */ /* 0x000ea20008000a00 */
[----:B------:R-:W-:-:S05]  /*0d30*/  IADD3 R0, P0, PT, R6, 0x100, RZ ;  /* 0x0000010006007810 */ /* 0x000fca0007f1e0ff */
[----:B------:R-:W-:-:S04]  /*0d40*/  IMAD.X R2, RZ, RZ, R7, P0 ;  /* 0x000000ffff027224 */ /* 0x000fc800000e0607 */
[----:B--2---:R-:W-:Y:S02]  /*0d50*/  IMAD R3, R2, UR4, RZ ;  /* 0x0000000402037c24 */ /* 0x004fe4000f8e02ff */
[----:B------:R-:W-:Y:S01]  /*0d60*/  IMAD.WIDE.U32 R8, R0, UR4, RZ ;  /* 0x0000000400087c25 */ /* 0x000fe2000f8e00ff */
[----:B------:R-:W-:-:S03]  /*0d70*/  UMOV UR4, URZ ;  /* 0x000000ff00047c82 */ /* 0x000fc60008000000 */
[----:B------:R-:W-:Y:S01]  /*0d80*/  IMAD R3, R0, UR5, R3 ;  /* 0x0000000500037c24 */ /* 0x000fe2000f8e0203 */
[----:B------:R-:W-:-:S04]  /*0d90*/  UMOV UR5, URZ ;  /* 0x000000ff00057c82 */ /* 0x000fc80008000000 */
[----:B------:R-:W-:-:S07]  /*0da0*/  IADD3 R3, PT, PT, R9, R3, RZ ;  /* 0x0000000309037210 */ /* 0x000fce0007ffe0ff */
.L_x_68:
[----:B------:R-:W2:Y:S01]  /*0db0*/  LDC.64 R4, c[0x0][0x3d0] ;  /* 0x0000f400ff047b82 */ /* 0x000ea20000000a00 */
[----:B------:R-:W3:Y:S01]  /*0dc0*/  LDCU.64 UR8, c[0x0][0x398] ;  /* 0x00007300ff0877ac */ /* 0x000ee20008000a00 */
[----:B------:R-:W-:Y:S02]  /*0dd0*/  IMAD.MOV.U32 R10, RZ, RZ, R6 ;  /* 0x000000ffff0a7224 */ /* 0x000fe400078e0006 */
[----:B------:R-:W-:Y:S01]  /*0de0*/  IMAD.MOV.U32 R11, RZ, RZ, R7 ;  /* 0x000000ffff0b7224 */ /* 0x000fe200078e0007 */
[----:B------:R-:W4:Y:S01]  /*0df0*/  LDCU.64 UR12, c[0x0][0x3c8] ;  /* 0x00007900ff0c77ac */ /* 0x000f220008000a00 */
[----:B0-----:R-:W0:Y:S01]  /*0e00*/  LDCU.64 UR14, c[0x0][0x3a8] ;  /* 0x00007500ff0e77ac */ /* 0x001e220008000a00 */
[C---:B--2---:R-:W-:Y:S02]  /*0e10*/  IMAD R0, R4.reuse, UR5, RZ ;  /* 0x0000000504007c24 */ /* 0x044fe4000f8e02ff */
[----:B------:R-:W-:-:S04]  /*0e20*/  IMAD.WIDE.U32 R10, R4, UR4, R10 ;  /* 0x00000004040a7c25 */ /* 0x000fc8000f8e000a */
[----:B------:R-:W-:Y:S01]  /*0e30*/  IMAD R5, R5, UR4, R0 ;  /* 0x0000000405057c24 */ /* 0x000fe2000f8e0200 */
[----:B---3--:R-:W-:-:S03]  /*0e40*/  LEA R4, P0, R10, UR8, 0x3 ;  /* 0x000000080a047c11 */ /* 0x008fc6000f8018ff */
[----:B------:R-:W-:-:S05]  /*0e50*/  IMAD.IADD R5, R11, 0x1, R5 ;  /* 0x000000010b057824 */ /* 0x000fca00078e0205 */
[----:B------:R-:W-:-:S05]  /*0e60*/  LEA.HI.X R5, R10, UR9, R5, 0x3, P0 ;  /* 0x000000090a057c11 */ /* 0x000fca00080f1c05 */
[----:B------:R-:W2:Y:S04]  /*0e70*/  LDG.E.64 R10, desc[UR10][R4.64+0x800] ;  /* 0x0008000a040a7981 */ /* 0x000ea8000c1e1b00 */
[----:B------:R-:W2:Y:S01]  /*0e80*/  LDG.E.64 R12, desc[UR10][R4.64+0x808] ;  /* 0x0008080a040c7981 */ /* 0x000ea2000c1e1b00 */
[----:B------:R-:W-:Y:S01]  /*0e90*/  BSSY.RECONVERGENT B0, `(.L_x_63) ;  /* 0x00000ac000007945 */ /* 0x000fe20003800200 */
[----:B--2---:R-:W-:-:S04]  /*0ea0*/  ISETP.GE.U32.AND P0, PT, R10, R12, PT ;  /* 0x0000000c0a00720c */ /* 0x004fc80003f06070 */
[----:B------:R-:W-:-:S13]  /*0eb0*/  ISETP.GE.AND.EX P0, PT, R11, R13, PT, P0 ;  /* 0x0000000d0b00720c */ /* 0x000fda0003f06300 */
[----:B01--4-:R-:W-:Y:S05]  /*0ec0*/  @P0 BRA `(.L_x_64) ;  /* 0x0000000800a00947 */ /* 0x013fea0003800000 */
[----:B------:R-:W0:Y:S01]  /*0ed0*/  LDC.64 R16, c[0x0][0x3b8] ;  /* 0x0000ee00ff107b82 */ /* 0x000e220000000a00 */
[----:B------:R-:W-:Y:S01]  /*0ee0*/  IADD3 R0, PT, PT, -R10, R12, RZ ;  /* 0x0000000c0a007210 */ /* 0x000fe20007ffe1ff */
[----:B------:R-:W-:Y:S01]  /*0ef0*/  IMAD.MOV.U32 R2, RZ, RZ, R8 ;  /* 0x000000ffff027224 */ /* 0x000fe200078e0008 */
[----:B------:R-:W-:Y:S01]  /*0f00*/  BSSY.RECONVERGENT B1, `(.L_x_65) ;  /* 0x0000050000017945 */ /* 0x000fe20003800200 */
[----:B------:R-:W-:Y:S01]  /*0f10*/  IMAD.MOV.U32 R26, RZ, RZ, R10 ;  /* 0x000000ffff1a7224 */ /* 0x000fe200078e000a */
[----:B------:R-:W-:Y:S01]  /*0f20*/  LOP3.LUT R0, R0, 0x3, RZ, 0xc0, !PT ;  /* 0x0000000300007812 */ /* 0x000fe200078ec0ff */
[----:B------:R-:W-:-:S03]  /*0f30*/  IMAD.MOV.U32 R27, RZ, RZ, R11 ;  /* 0x000000ffff1b7224 */ /* 0x000fc600078e000b */
[----:B------:R-:W-:-:S04]  /*0f40*/  ISETP.NE.U32.AND P0, PT, R0, RZ, PT ;  /* 0x000000ff0000720c */ /* 0x000fc80003f05070 */
[----:B------:R-:W-:Y:S01]  /*0f50*/  ISETP.NE.AND.EX P0, PT, RZ, RZ, PT, P0 ;  /* 0x000000ffff00720c */ /* 0x000fe20003f05300 */
[C---:B0-----:R-:W-:Y:S02]  /*0f60*/  IMAD R4, R16.reuse, UR5, RZ ;  /* 0x0000000510047c24 */ /* 0x041fe4000f8e02ff */
[----:B-1----:R-:W-:-:S04]  /*0f70*/  IMAD.WIDE.U32 R14, R16, UR4, R2 ;  /* 0x00000004100e7c25 */ /* 0x002fc8000f8e0002 */
[----:B------:R-:W-:-:S05]  /*0f80*/  IMAD R5, R17, UR4, R4 ;  /* 0x0000000411057c24 */ /* 0x000fca000f8e0204 */
[----:B------:R-:W-:Y:S01]  /*0f90*/  IADD3 R5, PT, PT, R15, R5, RZ ;  /* 0x000000050f057210 */ /* 0x000fe20007ffe0ff */
[----:B------:R-:W-:Y:S06]  /*0fa0*/  @!P0 BRA `(.L_x_66) ;  /* 0x0000000400148947 */ /* 0x000fec0003800000 */
[----:B------:R-:W0:Y:S01]  /*0fb0*/  LDC.64 R20, c[0x0][0x3d8] ;  /* 0x0000f600ff147b82 */ /* 0x000e220000000a00 */
[----:B------:R-:W1:Y:S07]  /*0fc0*/  LDCU.64 UR8, c[0x0][0x390] ;  /* 0x00007200ff0877ac */ /* 0x000e6e0008000a00 */
[----:B------:R-:W2:Y:S08]  /*0fd0*/  LDC.64 R18, c[0x0][0x3a0] ;  /* 0x0000e800ff127b82 */ /* 0x000eb00000000a00 */
[----:B------:R-:W3:Y:S01]  /*0fe0*/  LDC.64 R22, c[0x0][0x3a8] ;  /* 0x0000ea00ff167b82 */ /* 0x000ee20000000a00 */
[----:B0-----:R-:W-:-:S02]  /*0ff0*/  IMAD R2, R20, UR5, RZ ;  /* 0x0000000514027c24 */ /* 0x001fc4000f8e02ff */
[----:B------:R-:W-:-:S04]  /*1000*/  IMAD.WIDE.U32 R16, R20, UR4, R10 ;  /* 0x0000000414107c25 */ /* 0x000fc8000f8e000a */
[----:B------:R-:W-:Y:S01]  /*1010*/  IMAD R21, R21, UR4, R2 ;  /* 0x0000000415157c24 */ /* 0x000fe2000f8e0202 */
[----:B--2---:R-:W-:-:S03]  /*1020*/  LEA R18, P0, R16, R18, 0x3 ;  /* 0x0000001210127211 */ /* 0x004fc600078018ff */
[----:B------:R-:W-:Y:S02]  /*1030*/  IMAD.IADD R2, R17, 0x1, R21 ;  /* 0x0000000111027824 */ /* 0x000fe400078e0215 */
[----:B------:R-:W0:Y:S03]  /*1040*/  LDC.64 R20, c[0x0][0x3c8] ;  /* 0x0000f200ff147b82 */ /* 0x000e260000000a00 */
[----:B------:R-:W-:-:S05]  /*1050*/  LEA.HI.X R19, R16, R19, R2, 0x3, P0 ;  /* 0x0000001310137211 */ /* 0x000fca00000f1c02 */
[----:B------:R-:W0:Y:S01]  /*1060*/  LDG.E.64 R24, desc[UR10][R18.64] ;  /* 0x0000000a12187981 */ /* 0x000e22000c1e1b00 */
[----:B------:R-:W2:Y:S01]  /*1070*/  LDC.64 R16, c[0x0][0x3e0] ;  /* 0x0000f800ff107b82 */ /* 0x000ea20000000a00 */
[----:B------:R-:W-:Y:S02]  /*1080*/  IMAD.MOV.U32 R4, RZ, RZ, R14 ;  /* 0x000000ffff047224 */ /* 0x000fe400078e000e */
[C---:B--2---:R-:W-:Y:S02]  /*1090*/  IMAD R2, R16.reuse, UR5, RZ ;  /* 0x0000000510027c24 */ /* 0x044fe4000f8e02ff */
[----:B------:R-:W-:-:S04]  /*10a0*/  IMAD.WIDE.U32 R26, R16, UR4, R10 ;  /* 0x00000004101a7c25 */ /* 0x000fc8000f8e000a */
[----:B------:R-:W-:Y:S01]  /*10b0*/  IMAD R17, R17, UR4, R2 ;  /* 0x0000000411117c24 */ /* 0x000fe2000f8e0202 */
[----:B-1----:R-:W-:-:S04]  /*10c0*/  IADD3 R16, P0, PT, R26, UR8, RZ ;  /* 0x000000081a107c10 */ /* 0x002fc8000ff1e0ff */
[----:B------:R-:W-:-:S05]  /*10d0*/  IADD3.X R17, PT, PT, R27, UR9, R17, P0, !PT ;  /* 0x000000091b117c10 */ /* 0x000fca00087fe411 */
[----:B------:R-:W2:Y:S01]  /*10e0*/  LDG.E.S8 R26, desc[UR10][R16.64] ;  /* 0x0000000a101a7981 */ /* 0x000ea2000c1e1300 */
[----:B0-----:R-:W-:-:S04]  /*10f0*/  IMAD R2, R25, R20, RZ ;  /* 0x0000001419027224 */ /* 0x001fc800078e02ff */
[C---:B------:R-:W-:Y:S02]  /*1100*/  IMAD R2, R24.reuse, R21, R2 ;  /* 0x0000001518027224 */ /* 0x040fe400078e0202 */
[----:B------:R-:W-:-:S03]  /*1110*/  IMAD.WIDE.U32 R24, R24, R20, R4 ;  /* 0x0000001418187225 */ /* 0x000fc600078e0004 */
[----:B---3--:R-:W-:-:S04]  /*1120*/  IADD3 R24, P0, PT, R24, R22, RZ ;  /* 0x0000001618187210 */ /* 0x008fc80007f1e0ff */
[----:B------:R-:W-:-:S05]  /*1130*/  IADD3.X R25, PT, PT, R23, R25, R2, P0, !PT ;  /* 0x0000001917197210 */ /* 0x000fca00007fe402 */
[----:B------:R-:W3:Y:S01]  /*1140*/  LDG.E.S8 R2, desc[UR10][R24.64] ;  /* 0x0000000a18027981 */ /* 0x000ee2000c1e1300 */
[----:B--2---:R-:W-:Y:S02]  /*1150*/  IMAD R26, R26, UR6, RZ ;  /* 0x000000061a1a7c24 */ /* 0x004fe4000f8e02ff */
[----:B---3--:R-:W-:-:S05]  /*1160*/  IMAD.MOV R27, RZ, RZ, -R2 ;  /* 0x000000ffff1b7224 */ /* 0x008fca00078e0a02 */
[----:B------:R-:W-:-:S04]  /*1170*/  ISETP.NE.AND P0, PT, R26, R27, PT ;  /* 0x0000001b1a00720c */ /* 0x000fc80003f05270 */
[----:B------:R-:W-:Y:S02]  /*1180*/  SEL R29, RZ, 0x1, !P0 ;  /* 0x00000001ff1d7807 */ /* 0x000fe40004000000 */
[----:B------:R-:W-:-:S03]  /*1190*/  ISETP.NE.U32.AND P0, PT, R0, 0x1, PT ;  /* 0x000000010000780c */ /* 0x000fc60003f05070 */
[----:B------:R0:W-:Y:S01]  /*11a0*/  STG.E.U8 desc[UR10][R24.64], R29 ;  /* 0x0000001d18007986 */ /* 0x0001e2000c10110a */
[----:B------:R-:W-:Y:S02]  /*11b0*/  ISETP.NE.AND.EX P0, PT, RZ, RZ, PT, P0 ;  /* 0x000000ffff00720c */ /* 0x000fe40003f05300 */
[----:B------:R-:W-:-:S04]  /*11c0*/  IADD3 R26, P1, PT, R10, 0x1, RZ ;  /* 0x000000010a1a7810 */ /* 0x000fc80007f3e0ff */
[----:B------:R-:W-:-:S07]  /*11d0*/  IADD3.X R27, PT, PT, RZ, R11, RZ, P1, !PT ;  /* 0x0000000bff1b7210 */ /* 0x000fce0000ffe4ff */
[----:B0-----:R-:W-:Y:S05]  /*11e0*/  @!P0 BRA `(.L_x_66) ;  /* 0x0000000000848947 */ /* 0x001fea0003800000 */
[----:B------:R-:W2:Y:S01]  /*11f0*/  LDG.E.64 R24, desc[UR10][R18.64+0x8] ;  /* 0x0000080a12187981 */ /* 0x000ea2000c1e1b00 */
[----:B------:R-:W-:-:S03]  /*1200*/  ISETP.NE.U32.AND P0, PT, R0, 0x2, PT ;  /* 0x000000020000780c */ /* 0x000fc60003f05070 */
[----:B------:R-:W3:Y:S01]  /*1210*/  LDG.E.S8 R2, desc[UR10][R16.64+0x1] ;  /* 0x0000010a10027981 */ /* 0x000ee2000c1e1300 */
[----:B--2---:R-:W-:-:S04]  /*1220*/  IMAD R0, R25, R20, RZ ;  /* 0x0000001419007224 */ /* 0x004fc800078e02ff */
[C---:B------:R-:W-:Y:S02]  /*1230*/  IMAD R0, R24.reuse, R21, R0 ;  /* 0x0000001518007224 */ /* 0x040fe400078e0200 */
[----:B------:R-:W-:-:S03]  /*1240*/  IMAD.WIDE.U32 R24, R24, R20, R4 ;  /* 0x0000001418187225 */ /* 0x000fc600078e0004 */
[----:B------:R-:W-:-:S04]  /*1250*/  IADD3 R24, P1, PT, R24, R22, RZ ;  /* 0x0000001618187210 */ /* 0x000fc80007f3e0ff */
[----:B------:R-:W-:-:S05]  /*1260*/  IADD3.X R25, PT, PT, R23, R25, R0, P1, !PT ;  /* 0x0000001917197210 */ /* 0x000fca0000ffe400 */
[----:B------:R-:W2:Y:S01]  /*1270*/  LDG.E.S8 R0, desc[UR10][R24.64] ;  /* 0x0000000a18007981 */ /* 0x000ea2000c1e1300 */
[----:B---3--:R-:W-:Y:S01]  /*1280*/  IMAD R2, R2, UR6, RZ ;  /* 0x0000000602027c24 */ /* 0x008fe2000f8e02ff */
[----:B------:R-:W-:Y:S01]  /*1290*/  ISETP.NE.AND.EX P0, PT, RZ, RZ, PT, P0 ;  /* 0x000000ffff00720c */ /* 0x000fe20003f05300 */
[----:B--2---:R-:W-:-:S05]  /*12a0*/  IMAD.MOV R27, RZ, RZ, -R0 ;  /* 0x000000ffff1b7224 */ /* 0x004fca00078e0a00 */
[----:B------:R-:W-:-:S04]  /*12b0*/  ISETP.NE.AND P1, PT, R2, R27, PT ;  /* 0x0000001b0200720c */ /* 0x000fc80003f25270 */
[----:B------:R-:W-:-:S05]  /*12c0*/  SEL R29, RZ, 0x1, !P1 ;  /* 0x00000001ff1d7807 */ /* 0x000fca0004800000 */
[----:B------:R0:W-:Y:S01]  /*12d0*/  STG.E.U8 desc[UR10][R24.64], R29 ;  /* 0x0000001d18007986 */ /* 0x0001e2000c10110a */
[----:B------:R-:W-:-:S05]  /*12e0*/  IADD3 R26, P1, PT, R10, 0x2, RZ ;  /* 0x000000020a1a7810 */ /* 0x000fca0007f3e0ff */
[----:B------:R-:W-:Y:S01]  /*12f0*/  IMAD.X R27, RZ, RZ, R11, P1 ;  /* 0x000000ffff1b7224 */ /* 0x000fe200008e060b */
[----:B------:R-:W-:Y:S07]  /*1300*/  @!P0 BRA `(.L_x_66) ;  /* 0x00000000003c8947 */ /* 0x000fee0003800000 */
[----:B------:R-:W0:Y:S04]  /*1310*/  LDG.E.64 R18, desc[UR10][R18.64+0x10] ;  /* 0x0000100a12127981 */ /* 0x000e28000c1e1b00 */
[----:B------:R-:W2:Y:S01]  /*1320*/  LDG.E.S8 R16, desc[UR10][R16.64+0x2] ;  /* 0x0000020a10107981 */ /* 0x000ea2000c1e1300 */
[----:B0-----:R-:W-:-:S04]  /*1330*/  IMAD.WIDE.U32 R24, R18, R20, R4 ;  /* 0x0000001412187225 */ /* 0x001fc800078e0004 */
[----:B------:R-:W-:Y:S01]  /*1340*/  IMAD R20, R19, R20, RZ ;  /* 0x0000001413147224 */ /* 0x000fe200078e02ff */
[----:B------:R-:W-:-:S03]  /*1350*/  IADD3 R22, P0, PT, R24, R22, RZ ;  /* 0x0000001618167210 */ /* 0x000fc60007f1e0ff */
[----:B------:R-:W-:-:S05]  /*1360*/  IMAD R20, R18, R21, R20 ;  /* 0x0000001512147224 */ /* 0x000fca00078e0214 */
[----:B------:R-:W-:-:S05]  /*1370*/  IADD3.X R23, PT, PT, R23, R25, R20, P0, !PT ;  /* 0x0000001917177210 */ /* 0x000fca00007fe414 */
[----:B------:R-:W3:Y:S01]  /*1380*/  LDG.E.S8 R0, desc[UR10][R22.64] ;  /* 0x0000000a16007981 */ /* 0x000ee2000c1e1300 */
[----:B--2---:R-:W-:Y:S02]  /*1390*/  IMAD R2, R16, UR6, RZ ;  /* 0x0000000610027c24 */ /* 0x004fe4000f8e02ff */
[----:B---3--:R-:W-:-:S05]  /*13a0*/  IMAD.MOV R21, RZ, RZ, -R0 ;  /* 0x000000ffff157224 */ /* 0x008fca00078e0a00 */
[----:B------:R-:W-:-:S04]  /*13b0*/  ISETP.NE.AND P0, PT, R2, R21, PT ;  /* 0x000000150200720c */ /* 0x000fc80003f05270 */
[----:B------:R-:W-:-:S05]  /*13c0*/  SEL R19, RZ, 0x1, !P0 ;  /* 0x00000001ff137807 */ /* 0x000fca0004000000 */
[----:B------:R1:W-:Y:S01]  /*13d0*/  STG.E.U8 desc[UR10][R22.64], R19 ;  /* 0x0000001316007986 */ /* 0x0003e2000c10110a */
[----:B------:R-:W-:-:S04]  /*13e0*/  IADD3 R26, P0, PT, R10, 0x3, RZ ;  /* 0x000000030a1a7810 */ /* 0x000fc80007f1e0ff */
[----:B------:R-:W-:-:S09]  /*13f0*/  IADD3.X R27, PT, PT, RZ, R11, RZ, P0, !PT ;  /* 0x0000000bff1b7210 */ /* 0x000fd200007fe4ff */
.L_x_66:
[----:B------:R-:W-:Y:S05]  /*1400*/  BSYNC.RECONVERGENT B1 ;  /* 0x0000000000017941 */ /* 0x000fea0003800200 */
.L_x_65:
[----:B------:R-:W-:-:S05]  /*1410*/  IADD3 R0, P0, PT, R10, -R12, RZ ;  /* 0x8000000c0a007210 */ /* 0x000fca0007f1e0ff */
[----:B------:R-:W-:Y:S01]  /*1420*/  IMAD.X R2, R11, 0x1, ~R13, P0 ;  /* 0x000000010b027824 */ /* 0x000fe200000e0e0d */
[----:B------:R-:W-:-:S04]  /*1430*/  ISETP.GT.U32.AND P0, PT, R0, -0x4, PT ;  /* 0xfffffffc0000780c */ /* 0x000fc80003f04070 */
[----:B------:R-:W-:-:S13]  /*1440*/  ISETP.GT.U32.AND.EX P0, PT, R2, -0x1, PT, P0 ;  /* 0xffffffff0200780c */ /* 0x000fda0003f04100 */
[----:B------:R-:W-:Y:S05]  /*1450*/  @P0 BRA `(.L_x_64) ;  /* 0x00000004003c0947 */ /* 0x000fea0003800000 */
[----:B------:R-:W2:Y:S01]  /*1460*/  LDC.64 R20, c[0x0][0x3d8] ;  /* 0x0000f600ff147b82 */ /* 0x000ea20000000a00 */
[----:B------:R-:W3:Y:S07]  /*1470*/  LDCU.64 UR8, c[0x0][0x3a0] ;  /* 0x00007400ff0877ac */ /* 0x000eee0008000a00 */
[----:B------:R-:W4:Y:S08]  /*1480*/  LDC.64 R10, c[0x0][0x3e0] ;  /* 0x0000f800ff0a7b82 */ /* 0x000f300000000a00 */
[----:B-1----:R-:W1:Y:S01]  /*1490*/  LDC.64 R18, c[0x0][0x390] ;  /* 0x0000e400ff127b82 */ /* 0x002e620000000a00 */
[----:B--2---:R-:W-:-:S02]  /*14a0*/  IMAD R0, R20, UR5, RZ ;  /* 0x0000000514007c24 */ /* 0x004fc4000f8e02ff */
[----:B------:R-:W-:-:S04]  /*14b0*/  IMAD.WIDE.U32 R16, R20, UR4, R26 ;  /* 0x0000000414107c25 */ /* 0x000fc8000f8e001a */
[----:B------:R-:W-:Y:S01]  /*14c0*/  IMAD R21, R21, UR4, R0 ;  /* 0x0000000415157c24 */ /* 0x000fe2000f8e0200 */
[----:B---3--:R-:W-:Y:S01]  /*14d0*/  LEA R2, P0, R16, UR8, 0x3 ;  /* 0x0000000810027c11 */ /* 0x008fe2000f8018ff */
[----:B----4-:R-:W-:Y:S02]  /*14e0*/  IMAD R0, R10, UR5, RZ ;  /* 0x000000050a007c24 */ /* 0x010fe4000f8e02ff */
[----:B------:R-:W-:Y:S01]  /*14f0*/  IMAD.IADD R17, R21, 0x1, R17 ;  /* 0x0000000115117824 */ /* 0x000fe200078e0211 */
[----:B------:R-:W-:Y:S01]  /*1500*/  IADD3 R2, P1, PT, R2, 0x10, RZ ;  /* 0x0000001002027810 */ /* 0x000fe20007f3e0ff */
[----:B------:R-:W-:-:S03]  /*1510*/  IMAD R23, R11, UR4, R0 ;  /* 0x000000040b177c24 */ /* 0x000fc6000f8e0200 */
[----:B------:R-:W-:Y:S01]  /*1520*/  LEA.HI.X R17, R16, UR9, R17, 0x3, P0 ;  /* 0x0000000910117c11 */ /* 0x000fe200080f1c11 */
[----:B-1----:R-:W-:-:S03]  /*1530*/  IMAD.WIDE.U32 R10, R10, UR4, R18 ;  /* 0x000000040a0a7c25 */ /* 0x002fc6000f8e0012 */
[----:B------:R-:W-:Y:S01]  /*1540*/  IADD3.X R17, PT, PT, RZ, R17, RZ, P1, !PT ;  /* 0x00000011ff117210 */ /* 0x000fe20000ffe4ff */
[----:B------:R-:W-:-:S07]  /*1550*/  IMAD.IADD R0, R23, 0x1, R11 ;  /* 0x0000000117007824 */ /* 0x000fce00078e020b */
.L_x_67:
[----:B------:R-:W-:-:S05]  /*1560*/  IMAD.MOV.U32 R16, RZ, RZ, R2 ;  /* 0x000000ffff107224 */ /* 0x000fca00078e0002 */
[----:B------:R-:W2:Y:S01]  /*1570*/  LDG.E.64 R18, desc[UR10][R16.64+-0x10] ;  /* 0xfffff00a10127981 */ /* 0x000ea2000c1e1b00 */
[----:B------:R-:W-:Y:S02]  /*1580*/  IMAD.MOV.U32 R4, RZ, RZ, R14 ;  /* 0x000000ffff047224 */ /* 0x000fe400078e000e */
[----:B--2---:R-:W-:Y:S02]  /*1590*/  IMAD R19, R19, UR12, RZ ;  /* 0x0000000c13137c24 */ /* 0x004fe4000f8e02ff */
[----:B------:R-:W-:-:S04]  /*15a0*/  IMAD.WIDE.U32 R20, R18, UR12, R4 ;  /* 0x0000000c12147c25 */ /* 0x000fc8000f8e0004 */
[----:B------:R-:W-:Y:S01]  /*15b0*/  IMAD R23, R18, UR13, R19 ;  /* 0x0000000d12177c24 */ /* 0x000fe2000f8e0213 */
[----:B------:R-:W-:Y:S02]  /*15c0*/  IADD3 R18, P1, PT, R26, R10, RZ ;  /* 0x0000000a1a127210 */ /* 0x000fe40007f3e0ff */
[----:B0-----:R-:W-:-:S03]  /*15d0*/  IADD3 R24, P0, PT, R20, UR14, RZ ;  /* 0x0000000e14187c10 */ /* 0x001fc6000ff1e0ff */
[----:B------:R-:W-:Y:S01]  /*15e0*/  IMAD.X R19, R27, 0x1, R0, P1 ;  /* 0x000000011b137824 */ /* 0x000fe200008e0600 */
[----:B------:R-:W-:-:S04]  /*15f0*/  IADD3.X R25, PT, PT, R21, UR15, R23, P0, !PT ;  /* 0x0000000f15197c10 */ /* 0x000fc800087fe417 */
[----:B------:R-:W2:Y:S04]  /*1600*/  LDG.E.S8 R20, desc[UR10][R18.64] ;  /* 0x0000000a12147981 */ /* 0x000ea8000c1e1300 */
[----:B------:R-:W3:Y:S01]  /*1610*/  LDG.E.S8 R2, desc[UR10][R24.64] ;  /* 0x0000000a18027981 */ /* 0x000ee2000c1e1300 */
[----:B--2---:R-:W-:Y:S01]  /*1620*/  IMAD R20, R20, UR6, RZ ;  /* 0x0000000614147c24 */ /* 0x004fe2000f8e02ff */
[----:B---3--:R-:W-:-:S04]  /*1630*/  IADD3 R21, PT, PT, -R2, RZ, RZ ;  /* 0x000000ff02157210 */ /* 0x008fc80007ffe1ff */
[----:B------:R-:W-:-:S04]  /*1640*/  ISETP.NE.AND P0, PT, R20, R21, PT ;  /* 0x000000151400720c */ /* 0x000fc80003f05270 */
[----:B------:R-:W-:-:S05]  /*1650*/  SEL R2, RZ, 0x1, !P0 ;  /* 0x00000001ff027807 */ /* 0x000fca0004000000 */
[----:B------:R0:W-:Y:S04]  /*1660*/  STG.E.U8 desc[UR10][R24.64], R2 ;  /* 0x0000000218007986 */ /* 0x0001e8000c10110a */
[----:B------:R-:W2:Y:S02]  /*1670*/  LDG.E.64 R20, desc[UR10][R16.64+-0x8] ;  /* 0xfffff80a10147981 */ /* 0x000ea4000c1e1b00 */
[----:B--2---:R-:W-:Y:S02]  /*1680*/  IMAD R21, R21, UR12, RZ ;  /* 0x0000000c15157c24 */ /* 0x004fe4000f8e02ff */
[----:B------:R-:W-:-:S04]  /*1690*/  IMAD.WIDE.U32 R22, R20, UR12, R4 ;  /* 0x0000000c14167c25 */ /* 0x000fc8000f8e0004 */
[----:B------:R-:W-:Y:S01]  /*16a0*/  IMAD R21, R20, UR13, R21 ;  /* 0x0000000d14157c24 */ /* 0x000fe2000f8e0215 */
[----:B------:R-:W-:-:S04]  /*16b0*/  IADD3 R28, P0, PT, R22, UR14, RZ ;  /* 0x0000000e161c7c10 */ /* 0x000fc8000ff1e0ff */
[----:B------:R-:W-:Y:S02]  /*16c0*/  IADD3.X R29, PT, PT, R23, UR15, R21, P0, !PT ;  /* 0x0000000f171d7c10 */ /* 0x000fe400087fe415 */
[----:B------:R-:W2:Y:S04]  /*16d0*/  LDG.E.S8 R21, desc[UR10][R18.64+0x1] ;  /* 0x0000010a12157981 */ /* 0x000ea8000c1e1300 */
        /* <DEDUP_REMOVED lines=19> */
[----:B------:R-:W2:Y:S04]  /*1810*/  LDG.E.64 R20, desc[UR10][R16.64+0x8] ;  /* 0x0000080a10147981 */ /* 0x000ea8000c1e1b00 */
[----:B------:R-:W3:Y:S01]  /*1820*/  LDG.E.S8 R18, desc[UR10][R18.64+0x3] ;  /* 0x0000030a12127981 */ /* 0x000ee2000c1e1300 */
[----:B--2---:R-:W-:-:S04]  /*1830*/  IMAD.WIDE.U32 R24, R20, UR12, R4 ;  /* 0x0000000c14187c25 */ /* 0x004fc8000f8e0004 */
[----:B------:R-:W-:-:S04]  /*1840*/  IMAD R21, R21, UR12, RZ ;  /* 0x0000000c15157c24 */ /* 0x000fc8000f8e02ff */
[----:B------:R-:W-:Y:S01]  /*1850*/  IMAD R21, R20, UR13, R21 ;  /* 0x0000000d14157c24 */ /* 0x000fe2000f8e0215 */
[----:B------:R-:W-:-:S04]  /*1860*/  IADD3 R20, P0, PT, R24, UR14, RZ ;  /* 0x0000000e18147c10 */ /* 0x000fc8000ff1e0ff */
[----:B------:R-:W-:-:S05]  /*1870*/  IADD3.X R21, PT, PT, R25, UR15, R21, P0, !PT ;  /* 0x0000000f19157c10 */ /* 0x000fca00087fe415 */
[----:B------:R-:W2:Y:S01]  /*1880*/  LDG.E.S8 R2, desc[UR10][R20.64] ;  /* 0x0000000a14027981 */ /* 0x000ea2000c1e1300 */
[----:B---3--:R-:W-:Y:S02]  /*1890*/  IMAD R4, R18, UR6, RZ ;  /* 0x0000000612047c24 */ /* 0x008fe4000f8e02ff */
[----:B--2---:R-:W-:-:S05]  /*18a0*/  IMAD.MOV R25, RZ, RZ, -R2 ;  /* 0x000000ffff197224 */ /* 0x004fca00078e0a02 */
[----:B------:R-:W-:-:S04]  /*18b0*/  ISETP.NE.AND P0, PT, R4, R25, PT ;  /* 0x000000190400720c */ /* 0x000fc80003f05270 */
[----:B0-----:R-:W-:Y:S02]  /*18c0*/  SEL R23, RZ, 0x1, !P0 ;  /* 0x00000001ff177807 */ /* 0x001fe40004000000 */
[----:B------:R-:W-:-:S03]  /*18d0*/  IADD3 R26, P0, PT, R26, 0x4, RZ ;  /* 0x000000041a1a7810 */ /* 0x000fc60007f1e0ff */
[----:B------:R2:W-:Y:S01]  /*18e0*/  STG.E.U8 desc[UR10][R20.64], R23 ;  /* 0x0000001714007986 */ /* 0x0005e2000c10110a */
[----:B------:R-:W-:Y:S02]  /*18f0*/  IADD3.X R27, PT, PT, RZ, R27, RZ, P0, !PT ;  /* 0x0000001bff1b7210 */ /* 0x000fe400007fe4ff */
[----:B------:R-:W-:-:S04]  /*1900*/  ISETP.GE.U32.AND P0, PT, R26, R12, PT ;  /* 0x0000000c1a00720c */ /* 0x000fc80003f06070 */
[----:B------:R-:W-:Y:S02]  /*1910*/  ISETP.GE.AND.EX P0, PT, R27, R13, PT, P0 ;  /* 0x0000000d1b00720c */ /* 0x000fe40003f06300 */
[----:B------:R-:W-:-:S05]  /*1920*/  IADD3 R2, P1, PT, R16, 0x20, RZ ;  /* 0x0000002010027810 */ /* 0x000fca0007f3e0ff */
[----:B------:R-:W-:-:S06]  /*1930*/  IMAD.X R17, RZ, RZ, R17, P1 ;  /* 0x000000ffff117224 */ /* 0x000fcc00008e0611 */
[----:B--2---:R-:W-:Y:S05]  /*1940*/  @!P0 BRA `(.L_x_67) ;  /* 0xfffffffc00048947 */ /* 0x004fea000383ffff */
.L_x_64:
[----:B------:R-:W-:Y:S05]  /*1950*/  BSYNC.RECONVERGENT B0 ;  /* 0x0000000000007941 */ /* 0x000fea0003800200 */
.L_x_63:
        /* <DEDUP_REMOVED lines=9> */
.L_x_56:
[----:B------:R-:W0:Y:S02]  /*19f0*/  LDC.64 R2, c[0x0][0x3e8] ;  /* 0x0000fa00ff027b82 */ /* 0x000e240000000a00 */
[----:B0-----:R-:W-:-:S04]  /*1a00*/  ISETP.GE.U32.AND P0, PT, R2, 0x1, PT ;  /* 0x000000010200780c */ /* 0x001fc80003f06070 */
[----:B------:R-:W-:-:S13]  /*1a10*/  ISETP.GE.AND.EX P0, PT, R3, RZ, PT, P0 ;  /* 0x000000ff0300720c */ /* 0x000fda0003f06300 */
[----:B------:R-:W-:Y:S05]  /*1a20*/  @!P0 EXIT ;  /* 0x000000000000894d */ /* 0x000fea0003800000 */
[----:B------:R-:W0:Y:S01]  /*1a30*/  S2R R0, SR_TID.X ;  /* 0x0000000000007919 */ /* 0x000e220000002100 */
[----:B------:R-:W-:Y:S01]  /*1a40*/  USHF.R.S32.HI UR16, URZ, 0x1f, UR6 ;  /* 0x0000001fff107899 */ /* 0x000fe20008011406 */
[----:B------:R-:W-:Y:S01]  /*1a50*/  BSSY.RECONVERGENT B0, `(.L_x_69) ;  /* 0x00000ca000007945 */ /* 0x000fe20003800200 */
[----:B------:R-:W1:Y:S01]  /*1a60*/  LDCU.64 UR8, c[0x0][0x388] ;  /* 0x00007100ff0877ac */ /* 0x000e620008000a00 */
[----:B------:R-:W2:Y:S03]  /*1a70*/  LDCU.U8 UR7, c[0x0][0x3b0] ;  /* 0x00007600ff0777ac */ /* 0x000ea60008000000 */
[----:B------:R-:W-:Y:S01]  /*1a80*/  IMAD.U32 R2, RZ, RZ, UR16 ;  /* 0x00000010ff027e24 */ /* 0x000fe2000f8e00ff */
[----:B------:R-:W3:Y:S01]  /*1a90*/  LDCU.64 UR22, c[0x0][0x3d8] ;  /* 0x00007b00ff1677ac */ /* 0x000ee20008000a00 */
[----:B------:R-:W4:Y:S01]  /*1aa0*/  LDCU.64 UR24, c[0x0][0x3c8] ;  /* 0x00007900ff1877ac */ /* 0x000f220008000a00 */
[----:B------:R-:W0:Y:S01]  /*1ab0*/  LDCU.64 UR26, c[0x0][0x3e0] ;  /* 0x00007c00ff1a77ac */ /* 0x000e220008000a00 */
[----:B-1----:R-:W-:Y:S01]  /*1ac0*/  UIADD3 UR4, UP0, UPT, UR4, UR8, URZ ;  /* 0x0000000804047290 */ /* 0x002fe2000ff1e0ff */
[----:B------:R-:W1:Y:S01]  /*1ad0*/  LDCU.64 UR28, c[0x0][0x390] ;  /* 0x00007200ff1c77ac */ /* 0x000e620008000a00 */
[----:B------:R-:W1:Y:S01]  /*1ae0*/  LDCU.128 UR12, c[0x0][0x3a0] ;  /* 0x00007400ff0c77ac */ /* 0x000e620008000c00 */
[----:B0-----:R-:W-:Y:S01]  /*1af0*/  ISETP.LT.U32.AND P0, PT, R0, UR6, PT ;  /* 0x0000000600007c0c */ /* 0x001fe2000bf01070 */
[----:B------:R-:W-:-:S02]  /*1b00*/  UIADD3.X UR5, UPT, UPT, UR5, UR9, URZ, UP0, !UPT ;  /* 0x0000000905057290 */ /* 0x000fc400087fe4ff */
[----:B--2---:R-:W-:Y:S01]  /*1b10*/  UPRMT UR8, UR7, 0x8880, URZ ;  /* 0x0000888007087896 */ /* 0x004fe200080000ff */
[----:B------:R-:W-:-:S13]  /*1b20*/  ISETP.GT.AND.EX P0, PT, R2, RZ, PT, P0 ;  /* 0x000000ff0200720c */ /* 0x000fda0003f04300 */
[----:B-1-34-:R-:W-:Y:S05]  /*1b30*/  @!P0 BRA `(.L_x_70) ;  /* 0x0000000800ec8947 */ /* 0x01afea0003800000 */
[----:B------:R-:W-:Y:S02]  /*1b40*/  HFMA2 R24, -RZ, RZ, 0, 0 ;  /* 0x00000000ff187431 */ /* 0x000fe400000001ff */
[----:B------:R-:W-:-:S07]  /*1b50*/  IMAD.MOV.U32 R23, RZ, RZ, RZ ;  /* 0x000000ffff177224 */ /* 0x000fce00078e00ff */
.L_x_76:
[----:B0-----:R-:W0:Y:S01]  /*1b60*/  LDCU.64 UR18, c[0x0][0x3d0] ;  /* 0x00007a00ff1277ac */ /* 0x001e220008000a00 */
[----:B------:R-:W-:Y:S01]  /*1b70*/  IADD3 R8, P0, PT, R0, UR4, RZ ;  /* 0x0000000400087c10 */ /* 0x000fe2000ff1e0ff */
[----:B------:R-:W1:Y:S04]  /*1b80*/  LDCU.64 UR20, c[0x0][0x398] ;  /* 0x00007300ff1477ac */ /* 0x000e680008000a00 */
[----:B------:R-:W-:Y:S02]  /*1b90*/  IMAD.X R9, RZ, RZ, UR5, P0 ;  /* 0x00000005ff097e24 */ /* 0x000fe400080e06ff */
[----:B0-----:R-:W-:Y:S02]  /*1ba0*/  IMAD R2, R24, UR18, RZ ;  /* 0x0000001218027c24 */ /* 0x001fe4000f8e02ff */
[----:B------:R-:W-:-:S04]  /*1bb0*/  IMAD.WIDE.U32 R4, R23, UR18, R8 ;  /* 0x0000001217047c25 */ /* 0x000fc8000f8e0008 */
[----:B------:R-:W-:Y:S01]  /*1bc0*/  IMAD R3, R23, UR19, R2 ;  /* 0x0000001317037c24 */ /* 0x000fe2000f8e0202 */
[----:B-1----:R-:W-:-:S03]  /*1bd0*/  LEA R2, P0, R4, UR20, 0x3 ;  /* 0x0000001404027c11 */ /* 0x002fc6000f8018ff */
[----:B------:R-:W-:-:S05]  /*1be0*/  IMAD.IADD R3, R5, 0x1, R3 ;  /* 0x0000000105037824 */ /* 0x000fca00078e0203 */
[----:B------:R-:W-:-:S05]  /*1bf0*/  LEA.HI.X R3, R4, UR21, R3, 0x3, P0 ;  /* 0x0000001504037c11 */ /* 0x000fca00080f1c03 */
[----:B------:R-:W2:Y:S04]  /*1c00*/  LDG.E.64 R6, desc[UR10][R2.64] ;  /* 0x0000000a02067981 */ /* 0x000ea8000c1e1b00 */
[----:B------:R-:W2:Y:S01]  /*1c10*/  LDG.E.64 R4, desc[UR10][R2.64+0x8] ;  /* 0x0000080a02047981 */ /* 0x000ea2000c1e1b00 */
[----:B------:R-:W-:Y:S01]  /*1c20*/  BSSY.RECONVERGENT B1, `(.L_x_71) ;  /* 0x00000a6000017945 */ /* 0x000fe20003800200 */
[----:B--2---:R-:W-:-:S04]  /*1c30*/  ISETP.GE.U32.AND P0, PT, R6, R4, PT ;  /* 0x000000040600720c */ /* 0x004fc80003f06070 */
[----:B------:R-:W-:-:S13]  /*1c40*/  ISETP.GE.AND.EX P0, PT, R7, R5, PT, P0 ;  /* 0x000000050700720c */ /* 0x000fda0003f06300 */
[----:B------:R-:W-:Y:S05]  /*1c50*/  @P0 BRA `(.L_x_72) ;  /* 0x0000000800880947 */ /* 0x000fea0003800000 */
[----:B------:R-:W0:Y:S01]  /*1c60*/  LDCU.64 UR18, c[0x0][0x3c0] ;  /* 0x00007800ff1277ac */ /* 0x000e220008000a00 */
[--C-:B------:R-:W-:Y:S01]  /*1c70*/  IMAD.IADD R22, R4, 0x1, -R6.reuse ;  /* 0x0000000104167824 */ /* 0x100fe200078e0a06 */
[----:B------:R-:W-:Y:S01]  /*1c80*/  BSSY.RECONVERGENT B2, `(.L_x_73) ;  /* 0x0000055000027945 */ /* 0x000fe20003800200 */
[----:B------:R-:W-:Y:S01]  /*1c90*/  IMAD.MOV.U32 R18, RZ, RZ, R6 ;  /* 0x000000ffff127224 */ /* 0x000fe200078e0006 */
        /* <DEDUP_REMOVED lines=9> */
[----:B------:R-:W-:-:S03]  /*1d30*/  IADD3 R9, PT, PT, R9, R3, RZ ;  /* 0x0000000309097210 */ /* 0x000fc60007ffe0ff */
[C---:B------:R-:W-:Y:S02]  /*1d40*/  IMAD R15, R23.reuse, UR21, R2 ;  /* 0x00000015170f7c24 */ /* 0x040fe4000f8e0202 */
[----:B------:R-:W-:-:S04]  /*1d50*/  IMAD.WIDE.U32 R2, R23, UR20, R8 ;  /* 0x0000001417027c25 */ /* 0x000fc8000f8e0008 */
[----:B------:R-:W-:Y:S01]  /*1d60*/  IMAD.IADD R15, R3, 0x1, R15 ;  /* 0x00000001030f7824 */ /* 0x000fe200078e020f */
        /* <DEDUP_REMOVED lines=8> */
[----:B------:R-:W0:Y:S03]  /*1df0*/  LDCU.64 UR18, c[0x0][0x3e0] ;  /* 0x00007c00ff1277ac */ /* 0x000e260008000a00 */
[----:B------:R-:W-:-:S04]  /*1e00*/  IADD3 R9, PT, PT, R11, R9, RZ ;  /* 0x000000090b097210 */ /* 0x000fc80007ffe0ff */
[----:B------:R-:W-:Y:S02]  /*1e10*/  LEA.HI.X R9, R10, R13, R9, 0x3, P0 ;  /* 0x0000000d0a097211 */ /* 0x000fe400000f1c09 */
[----:B------:R-:W1:Y:S03]  /*1e20*/  LDC.64 R10, c[0x0][0x3c8] ;  /* 0x0000f200ff0a7b82 */ /* 0x000e660000000a00 */
[----:B------:R-:W1:Y:S01]  /*1e30*/  LDG.E.64 R16, desc[UR10][R8.64] ;  /* 0x0000000a08107981 */ /* 0x000e62000c1e1b00 */
[----:B------:R-:W-:-:S04]  /*1e40*/  IMAD.MOV.U32 R14, RZ, RZ, R2 ;  /* 0x000000ffff0e7224 */ /* 0x000fc800078e0002 */
[----:B------:R-:W3:Y:S01]  /*1e50*/  LDC.64 R12, c[0x0][0x3a8] ;  /* 0x0000ea00ff0c7b82 */ /* 0x000ee20000000a00 */
[-C--:B-1----:R-:W-:Y:S02]  /*1e60*/  IMAD R17, R17, R10.reuse, RZ ;  /* 0x0000000a11117224 */ /* 0x082fe400078e02ff */
[----:B------:R-:W-:-:S04]  /*1e70*/  IMAD.WIDE.U32 R18, R16, R10, R14 ;  /* 0x0000000a10127225 */ /* 0x000fc800078e000e */
[----:B------:R-:W-:Y:S01]  /*1e80*/  IMAD R17, R16, R11, R17 ;  /* 0x0000000b10117224 */ /* 0x000fe200078e0211 */
[----:B---3--:R-:W-:Y:S01]  /*1e90*/  IADD3 R20, P0, PT, R18, R12, RZ ;  /* 0x0000000c12147210 */ /* 0x008fe20007f1e0ff */
[----:B0-----:R-:W-:-:S03]  /*1ea0*/  IMAD R18, R24, UR18, RZ ;  /* 0x0000001218127c24 */ /* 0x001fc6000f8e02ff */
[----:B------:R-:W-:Y:S01]  /*1eb0*/  IADD3.X R21, PT, PT, R13, R19, R17, P0, !PT ;  /* 0x000000130d157210 */ /* 0x000fe200007fe411 */
[----:B------:R-:W-:-:S04]  /*1ec0*/  IMAD.WIDE.U32 R16, R23, UR18, R6 ;  /* 0x0000001217107c25 */ /* 0x000fc8000f8e0006 */
[----:B------:R-:W-:Y:S01]  /*1ed0*/  IMAD R19, R23, UR19, R18 ;  /* 0x0000001317137c24 */ /* 0x000fe2000f8e0212 */
[----:B--2---:R-:W-:Y:S01]  /*1ee0*/  IADD3 R16, P0, PT, R16, UR20, RZ ;  /* 0x0000001410107c10 */ /* 0x004fe2000ff1e0ff */
[----:B------:R-:W2:Y:S03]  /*1ef0*/  LDG.E.S8 R18, desc[UR10][R20.64] ;  /* 0x0000000a14127981 */ /* 0x000ea6000c1e1300 */
[----:B------:R-:W-:-:S05]  /*1f00*/  IADD3.X R17, PT, PT, R17, UR21, R19, P0, !PT ;  /* 0x0000001511117c10 */ /* 0x000fca00087fe413 */
[----:B------:R-:W3:Y:S01]  /*1f10*/  LDG.E.S8 R19, desc[UR10][R16.64] ;  /* 0x0000000a10137981 */ /* 0x000ee2000c1e1300 */
[----:B--2---:R-:W-:Y:S02]  /*1f20*/  IMAD.MOV R18, RZ, RZ, -R18 ;  /* 0x000000ffff127224 */ /* 0x004fe400078e0a12 */
[----:B---3--:R-:W-:-:S05]  /*1f30*/  IMAD R19, R19, UR8, RZ ;  /* 0x0000000813137c24 */ /* 0x008fca000f8e02ff */
[----:B------:R-:W-:-:S04]  /*1f40*/  ISETP.NE.AND P0, PT, R19, R18, PT ;  /* 0x000000121300720c */ /* 0x000fc80003f05270 */
[----:B------:R-:W-:Y:S02]  /*1f50*/  SEL R25, RZ, 0x1, !P0 ;  /* 0x00000001ff197807 */ /* 0x000fe40004000000 */
[----:B------:R-:W-:-:S03]  /*1f60*/  ISETP.NE.U32.AND P0, PT, R22, 0x1, PT ;  /* 0x000000011600780c */ /* 0x000fc60003f05070 */
[----:B------:R0:W-:Y:S01]  /*1f70*/  STG.E.U8 desc[UR10][R20.64], R25 ;  /* 0x0000001914007986 */ /* 0x0001e2000c10110a */
[----:B------:R-:W-:Y:S02]  /*1f80*/  ISETP.NE.AND.EX P0, PT, RZ, RZ, PT, P0 ;  /* 0x000000ffff00720c */ /* 0x000fe40003f05300 */
[----:B------:R-:W-:-:S05]  /*1f90*/  IADD3 R18, P1, PT, R6, 0x1, RZ ;  /* 0x0000000106127810 */ /* 0x000fca0007f3e0ff */
[----:B------:R-:W-:-:S06]  /*1fa0*/  IMAD.X R19, RZ, RZ, R7, P1 ;  /* 0x000000ffff137224 */ /* 0x000fcc00008e0607 */
        /* <DEDUP_REMOVED lines=9> */
[----:B--2---:R-:W-:Y:S01]  /*2040*/  IMAD R19, R19, UR8, RZ ;  /* 0x0000000813137c24 */ /* 0x004fe2000f8e02ff */
[----:B---3--:R-:W-:-:S04]  /*2050*/  IADD3 R18, PT, PT, -R18, RZ, RZ ;  /* 0x000000ff12127210 */ /* 0x008fc80007ffe1ff */
        /* <DEDUP_REMOVED lines=21> */
[----:B------:R-:W-:-:S04]  /*21b0*/  IADD3 R18, P0, PT, R6, 0x3, RZ ;  /* 0x0000000306127810 */ /* 0x000fc80007f1e0ff */
[----:B------:R-:W-:-:S09]  /*21c0*/  IADD3.X R19, PT, PT, RZ, R7, RZ, P0, !PT ;  /* 0x00000007ff137210 */ /* 0x000fd200007fe4ff */
.L_x_74:
[----:B------:R-:W-:Y:S05]  /*21d0*/  BSYNC.RECONVERGENT B2 ;  /* 0x0000000000027941 */ /* 0x000fea0003800200 */
.L_x_73:
[----:B------:R-:W-:-:S05]  /*21e0*/  IADD3 R6, P0, PT, R6, -R4, RZ ;  /* 0x8000000406067210 */ /* 0x000fca0007f1e0ff */
[----:B------:R-:W-:Y:S01]  /*21f0*/  IMAD.X R7, R7, 0x1, ~R5, P0 ;  /* 0x0000000107077824 */ /* 0x000fe200000e0e05 */
[----:B------:R-:W-:-:S04]  /*2200*/  ISETP.GT.U32.AND P0, PT, R6, -0x4, PT ;  /* 0xfffffffc0600780c */ /* 0x000fc80003f04070 */
[----:B------:R-:W-:-:S13]  /*2210*/  ISETP.GT.U32.AND.EX P0, PT, R7, -0x1, PT, P0 ;  /* 0xffffffff0700780c */ /* 0x000fda0003f04100 */
[----:B------:R-:W-:Y:S05]  /*2220*/  @P0 BRA `(.L_x_72) ;  /* 0x0000000400140947 */ /* 0x000fea0003800000 */
.L_x_75:
[----:B------:R-:W-:-:S04]  /*2230*/  IMAD R6, R24, UR22, RZ ;  /* 0x0000001618067c24 */ /* 0x000fc8000f8e02ff */
[C---:B0-----:R-:W-:Y:S02]  /*2240*/  IMAD R9, R23.reuse, UR23, R6 ;  /* 0x0000001717097c24 */ /* 0x041fe4000f8e0206 */
[----:B------:R-:W-:-:S04]  /*2250*/  IMAD.WIDE.U32 R6, R23, UR22, R18 ;  /* 0x0000001617067c25 */ /* 0x000fc8000f8e0012 */
[----:B------:R-:W-:Y:S01]  /*2260*/  IMAD.IADD R7, R9, 0x1, R7 ;  /* 0x0000000109077824 */ /* 0x000fe200078e0207 */
[----:B------:R-:W-:-:S04]  /*2270*/  LEA R8, P0, R6, UR12, 0x3 ;  /* 0x0000000c06087c11 */ /* 0x000fc8000f8018ff */
[----:B------:R-:W-:-:S05]  /*2280*/  LEA.HI.X R9, R6, UR13, R7, 0x3, P0 ;  /* 0x0000000d06097c11 */ /* 0x000fca00080f1c07 */
[----:B------:R-:W2:Y:S01]  /*2290*/  LDG.E.64 R10, desc[UR10][R8.64] ;  /* 0x0000000a080a7981 */ /* 0x000ea2000c1e1b00 */
[----:B------:R-:W-:Y:S01]  /*22a0*/  MOV R14, R2 ;  /* 0x00000002000e7202 */ /* 0x000fe20000000f00 */
[----:B------:R-:W-:Y:S02]  /*22b0*/  IMAD R16, R24, UR26, RZ ;  /* 0x0000001a18107c24 */ /* 0x000fe4000f8e02ff */
[----:B------:R-:W-:-:S04]  /*22c0*/  IMAD.WIDE.U32 R6, R23, UR26, R18 ;  /* 0x0000001a17067c25 */ /* 0x000fc8000f8e0012 */
[----:B------:R-:W-:Y:S01]  /*22d0*/  IMAD R17, R23, UR27, R16 ;  /* 0x0000001b17117c24 */ /* 0x000fe2000f8e0210 */
[----:B------:R-:W-:-:S04]  /*22e0*/  IADD3 R6, P1, PT, R6, UR28, RZ ;  /* 0x0000001c06067c10 */ /* 0x000fc8000ff3e0ff */
[----:B------:R-:W-:Y:S01]  /*22f0*/  IADD3.X R7, PT, PT, R17, UR29, R7, P1, !PT ;  /* 0x0000001d11077c10 */ /* 0x000fe20008ffe407 */
        /* <DEDUP_REMOVED lines=33> */
[----:B--2---:R-:W-:Y:S01]  /*2510*/  IMAD R17, R17, UR8, RZ ;  /* 0x0000000811117c24 */ /* 0x004fe2000f8e02ff */
[----:B---3--:R-:W-:-:S04]  /*2520*/  IADD3 R16, PT, PT, -R16, RZ, RZ ;  /* 0x000000ff10107210 */ /* 0x008fc80007ffe1ff */
[----:B------:R-:W-:-:S04]  /*2530*/  ISETP.NE.AND P0, PT, R17, R16, PT ;  /* 0x000000101100720c */ /* 0x000fc80003f05270 */
[----:B------:R-:W-:-:S05]  /*2540*/  SEL R17, RZ, 0x1, !P0 ;  /* 0x00000001ff117807 */ /* 0x000fca0004000000 */
[----:B------:R1:W-:Y:S04]  /*2550*/  STG.E.U8 desc[UR10][R10.64], R17 ;  /* 0x000000110a007986 */ /* 0x0003e8000c10110a */
[----:B------:R-:W0:Y:S04]  /*2560*/  LDG.E.64 R8, desc[UR10][R8.64+0x18] ;  /* 0x0000180a08087981 */ /* 0x000e28000c1e1b00 */
[----:B------:R-:W2:Y:S01]  /*2570*/  LDG.E.S8 R6, desc[UR10][R6.64+0x3] ;  /* 0x0000030a06067981 */ /* 0x000ea2000c1e1300 */
[----:B0-----:R-:W-:-:S04]  /*2580*/  IMAD.WIDE.U32 R12, R8, UR24, R14 ;  /* 0x00000018080c7c25 */ /* 0x001fc8000f8e000e */
[----:B------:R-:W-:Y:S01]  /*2590*/  IMAD R21, R9, UR24, RZ ;  /* 0x0000001809157c24 */ /* 0x000fe2000f8e02ff */
[----:B------:R-:W-:-:S03]  /*25a0*/  IADD3 R12, P0, PT, R12, UR14, RZ ;  /* 0x0000000e0c0c7c10 */ /* 0x000fc6000ff1e0ff */
[----:B------:R-:W-:-:S05]  /*25b0*/  IMAD R21, R8, UR25, R21 ;  /* 0x0000001908157c24 */ /* 0x000fca000f8e0215 */
[----:B------:R-:W-:-:S05]  /*25c0*/  IADD3.X R13, PT, PT, R13, UR15, R21, P0, !PT ;  /* 0x0000000f0d0d7c10 */ /* 0x000fca00087fe415 */
[----:B------:R-:W3:Y:S01]  /*25d0*/  LDG.E.S8 R14, desc[UR10][R12.64] ;  /* 0x0000000a0c0e7981 */ /* 0x000ee2000c1e1300 */
[----:B--2---:R-:W-:Y:S02]  /*25e0*/  IMAD R16, R6, UR8, RZ ;  /* 0x0000000806107c24 */ /* 0x004fe4000f8e02ff */
[----:B---3--:R-:W-:-:S05]  /*25f0*/  IMAD.MOV R21, RZ, RZ, -R14 ;  /* 0x000000ffff157224 */ /* 0x008fca00078e0a0e */
[----:B------:R-:W-:-:S04]  /*2600*/  ISETP.NE.AND P0, PT, R16, R21, PT ;  /* 0x000000151000720c */ /* 0x000fc80003f05270 */
[----:B------:R-:W-:Y:S02]  /*2610*/  SEL R9, RZ, 0x1, !P0 ;  /* 0x00000001ff097807 */ /* 0x000fe40004000000 */
[----:B------:R-:W-:-:S03]  /*2620*/  IADD3 R18, P0, PT, R18, 0x4, RZ ;  /* 0x0000000412127810 */ /* 0x000fc60007f1e0ff */
[----:B------:R1:W-:Y:S02]  /*2630*/  STG.E.U8 desc[UR10][R12.64], R9 ;  /* 0x000000090c007986 */ /* 0x0003e4000c10110a */
[----:B------:R-:W-:Y:S01]  /*2640*/  IMAD.X R19, RZ, RZ, R19, P0 ;  /* 0x000000ffff137224 */ /* 0x000fe200000e0613 */
[----:B------:R-:W-:-:S04]  /*2650*/  ISETP.GE.U32.AND P0, PT, R18, R4, PT ;  /* 0x000000041200720c */ /* 0x000fc80003f06070 */
[----:B------:R-:W-:-:S13]  /*2660*/  ISETP.GE.AND.EX P0, PT, R19, R5, PT, P0 ;  /* 0x000000051300720c */ /* 0x000fda0003f06300 */
[----:B-1----:R-:W-:Y:S05]  /*2670*/  @!P0 BRA `(.L_x_75) ;  /* 0xfffffff800ec8947 */ /* 0x002fea000383ffff */
.L_x_72:
[----:B------:R-:W-:Y:S05]  /*2680*/  BSYNC.RECONVERGENT B1 ;  /* 0x0000000000017941 */ /* 0x000fea0003800200 */
.L_x_71:
[----:B------:R-:W1:Y:S01]  /*2690*/  LDCU.64 UR18, c[0x0][0x3e8] ;  /* 0x00007d00ff1277ac */ /* 0x000e620008000a00 */
[----:B------:R-:W-:-:S04]  /*26a0*/  IADD3 R23, P0, PT, R23, 0x1, RZ ;  /* 0x0000000117177810 */ /* 0x000fc80007f1e0ff */
[----:B------:R-:W-:Y:S02]  /*26b0*/  IADD3.X R24, PT, PT, RZ, R24, RZ, P0, !PT ;  /* 0x00000018ff187210 */ /* 0x000fe400007fe4ff */
[----:B-1----:R-:W-:-:S04]  /*26c0*/  ISETP.NE.U32.AND P0, PT, R23, UR18, PT ;  /* 0x0000001217007c0c */ /* 0x002fc8000bf05070 */
[----:B------:R-:W-:-:S13]  /*26d0*/  ISETP.NE.AND.EX P0, PT, R24, UR19, PT, P0 ;  /* 0x0000001318007c0c */ /* 0x000fda000bf05300 */
[----:B------:R-:W-:Y:S05]  /*26e0*/  @P0 BRA `(.L_x_76) ;  /* 0xfffffff4001c0947 */ /* 0x000fea000383ffff */
.L_x_70:
[----:B------:R-:W-:Y:S05]  /*26f0*/  BSYNC.RECONVERGENT B0 ;  /* 0x0000000000007941 */ /* 0x000fea0003800200 */
.L_x_69:
[----:B------:R-:W-:Y:S02]  /*2700*/  VIADD R0, R0, 0x100 ;  /* 0x0000010000007836 */ /* 0x000fe40000000000 */
[----:B------:R-:W-:-:S03]  /*2710*/  IMAD.U32 R2, RZ, RZ, UR16 ;  /* 0x00000010ff027e24 */ /* 0x000fc6000f8e00ff */
[----:B------:R-:W-:-:S04]  /*2720*/  ISETP.LT.U32.AND P0, PT, R0, UR6, PT ;  /* 0x0000000600007c0c */ /* 0x000fc8000bf01070 */
[----:B------:R-:W-:-:S13]  /*2730*/  ISETP.GT.AND.EX P0, PT, R2, RZ, PT, P0 ;  /* 0x000000ff0200720c */ /* 0x000fda0003f04300 */
[----:B------:R-:W-:Y:S05]  /*2740*/  @!P0 EXIT ;  /* 0x000000000000894d */ /* 0x000fea0003800000 */
[----:B------:R-:W-:Y:S01]  /*2750*/  IADD3 R6, P0, PT, R0, UR4, RZ ;  /* 0x0000000400067c10 */ /* 0x000fe2000ff1e0ff */
[----:B------:R-:W-:-:S03]  /*2760*/  UMOV UR4, URZ ;  /* 0x000000ff00047c82 */ /* 0x000fc60008000000 */
[----:B------:R-:W-:Y:S01]  /*2770*/  IADD3.X R7, PT, PT, RZ, UR5, RZ, P0, !PT ;  /* 0x00000005ff077c10 */ /* 0x000fe200087fe4ff */
[----:B------:R-:W-:-:S08]  /*2780*/  UMOV UR5, URZ ;  /* 0x000000ff00057c82 */ /* 0x000fd00008000000 */
.L_x_82:
[----:B-1----:R-:W1:Y:S01]  /*2790*/  LDC.64 R4, c[0x0][0x3d0] ;  /* 0x0000f400ff047b82 */ /* 0x002e620000000a00 */
[----:B------:R-:W2:Y:S01]  /*27a0*/  LDCU.64 UR6, c[0x0][0x398] ;  /* 0x00007300ff0677ac */ /* 0x000ea20008000a00 */
[----:B------:R-:W3:Y:S01]  /*27b0*/  LDCU.64 UR16, c[0x0][0x3c8] ;  /* 0x00007900ff1077ac */ /* 0x000ee20008000a00 */
[----:B------:R-:W4:Y:S01]  /*27c0*/  LDCU.64 UR18, c[0x0][0x390] ;  /* 0x00007200ff1277ac */ /* 0x000f220008000a00 */
[----:B0-----:R-:W0:Y:S01]  /*27d0*/  LDCU.128 UR12, c[0x0][0x3a0] ;  /* 0x00007400ff0c77ac */ /* 0x001e220008000c00 */
[C---:B-1----:R-:W-:Y:S02]  /*27e0*/  IMAD R0, R4.reuse, UR5, RZ ;  /* 0x0000000504007c24 */ /* 0x042fe4000f8e02ff */
[----:B------:R-:W-:-:S04]  /*27f0*/  IMAD.WIDE.U32 R2, R4, UR4, R6 ;  /* 0x0000000404027c25 */ /* 0x000fc8000f8e0006 */
[----:B------:R-:W-:Y:S01]  /*2800*/  IMAD R5, R5, UR4, R0 ;  /* 0x0000000405057c24 */ /* 0x000fe2000f8e0200 */
[----:B--2---:R-:W-:-:S03]  /*2810*/  LEA R8, P0, R2, UR6, 0x3 ;  /* 0x0000000602087c11 */ /* 0x004fc6000f8018ff */
[----:B------:R-:W-:-:S05]  /*2820*/  IMAD.IADD R3, R3, 0x1, R5 ;  /* 0x0000000103037824 */ /* 0x000fca00078e0205 */
[----:B0-----:R-:W-:-:S05]  /*2830*/  LEA.HI.X R9, R2, UR7, R3, 0x3, P0 ;  /* 0x0000000702097c11 */ /* 0x001fca00080f1c03 */
[----:B------:R-:W2:Y:S04]  /*2840*/  LDG.E.64 R4, desc[UR10][R8.64] ;  /* 0x0000000a08047981 */ /* 0x000ea8000c1e1b00 */
[----:B------:R-:W2:Y:S01]  /*2850*/  LDG.E.64 R2, desc[UR10][R8.64+0x8] ;  /* 0x0000080a08027981 */ /* 0x000ea2000c1e1b00 */
[----:B------:R-:W-:Y:S01]  /*2860*/  BSSY.RECONVERGENT B0, `(.L_x_77) ;  /* 0x00000a8000007945 */ /* 0x000fe20003800200 */
[----:B--2---:R-:W-:-:S04]  /*2870*/  ISETP.GE.U32.AND P0, PT, R4, R2, PT ;  /* 0x000000020400720c */ /* 0x004fc80003f06070 */
[----:B------:R-:W-:-:S13]  /*2880*/  ISETP.GE.AND.EX P0, PT, R5, R3, PT, P0 ;  /* 0x000000030500720c */ /* 0x000fda0003f06300 */
[----:B---34-:R-:W-:Y:S05]  /*2890*/  @P0 BRA `(.L_x_78) ;  /* 0x0000000800900947 */ /* 0x018fea0003800000 */
        /* <DEDUP_REMOVED lines=13> */
[----:B------:R-:W-:Y:S02]  /*2970*/  IMAD.MOV.U32 R10, RZ, RZ, R4 ;  /* 0x000000ffff0a7224 */ /* 0x000fe400078e0004 */
[----:B------:R-:W-:-:S04]  /*2980*/  IMAD.WIDE.U32 R8, R12, UR4, R8 ;  /* 0x000000040c087c25 */ /* 0x000fc8000f8e0008 */
[----:B------:R-:W-:Y:S01]  /*2990*/  IMAD.MOV.U32 R11, RZ, RZ, R5 ;  /* 0x000000ffff0b7224 */ /* 0x000fe200078e0005 */
[----:B------:R-:W-:Y:S01]  /*29a0*/  IADD3 R13, PT, PT, R9, R13, RZ ;  /* 0x0000000d090d7210 */ /* 0x000fe20007ffe0ff */
        /* <DEDUP_REMOVED lines=17> */
[----:B-1----:R-:W-:Y:S01]  /*2ac0*/  IADD3 R14, P0, PT, R14, UR6, RZ ;  /* 0x000000060e0e7c10 */ /* 0x002fe2000ff1e0ff */
[----:B------:R-:W-:-:S03]  /*2ad0*/  IMAD.MOV.U32 R12, RZ, RZ, R8 ;  /* 0x000000ffff0c7224 */ /* 0x000fc600078e0008 */
        /* <DEDUP_REMOVED lines=51> */
.L_x_80:
[----:B------:R-:W-:Y:S05]  /*2e10*/  BSYNC.RECONVERGENT B1 ;  /* 0x0000000000017941 */ /* 0x000fea0003800200 */
.L_x_79:
[----:B------:R-:W-:Y:S01]  /*2e20*/  IADD3 R0, P0, PT, R4, -R2, RZ ;  /* 0x8000000204007210 */ /* 0x000fe20007f1e0ff */
[----:B------:R-:W1:Y:S03]  /*2e30*/  LDC.64 R14, c[0x0][0x3d8] ;  /* 0x0000f600ff0e7b82 */ /* 0x000e660000000a00 */
[----:B------:R-:W-:Y:S02]  /*2e40*/  IADD3.X R4, PT, PT, R5, ~R3, RZ, P0, !PT ;  /* 0x8000000305047210 */ /* 0x000fe400007fe4ff */
[----:B------:R-:W-:-:S03]  /*2e50*/  ISETP.GT.U32.AND P0, PT, R0, -0x4, PT ;  /* 0xfffffffc0000780c */ /* 0x000fc60003f04070 */
[----:B0-----:R-:W0:Y:S01]  /*2e60*/  LDC.64 R16, c[0x0][0x3e0] ;  /* 0x0000f800ff107b82 */ /* 0x001e220000000a00 */
[----:B------:R-:W-:-:S13]  /*2e70*/  ISETP.GT.U32.AND.EX P0, PT, R4, -0x1, PT, P0 ;  /* 0xffffffff0400780c */ /* 0x000fda0003f04100 */
[----:B------:R-:W-:Y:S05]  /*2e80*/  @P0 BRA `(.L_x_78) ;  /* 0x0000000400140947 */ /* 0x000fea0003800000 */
.L_x_81:
[C---:B-1----:R-:W-:Y:S02]  /*2e90*/  IMAD R0, R14.reuse, UR5, RZ ;  /* 0x000000050e007c24 */ /* 0x042fe4000f8e02ff */
[----:B------:R-:W-:-:S04]  /*2ea0*/  IMAD.WIDE.U32 R18, R14, UR4, R10 ;  /* 0x000000040e127c25 */ /* 0x000fc8000f8e000a */
[----:B------:R-:W-:Y:S01]  /*2eb0*/  IMAD R5, R15, UR4, R0 ;  /* 0x000000040f057c24 */ /* 0x000fe2000f8e0200 */
[----:B------:R-:W-:-:S03]  /*2ec0*/  LEA R4, P0, R18, UR12, 0x3 ;  /* 0x0000000c12047c11 */ /* 0x000fc6000f8018ff */
[----:B------:R-:W-:-:S05]  /*2ed0*/  IMAD.IADD R5, R5, 0x1, R19 ;  /* 0x0000000105057824 */ /* 0x000fca00078e0213 */
        /* <DEDUP_REMOVED lines=54> */
[----:B---3--:R-:W-:Y:S01]  /*3240*/  IMAD R12, R18, UR8, RZ ;  /* 0x00000008120c7c24 */ /* 0x008fe2000f8e02ff */
[----:B----4-:R-:W-:-:S04]  /*3250*/  IADD3 R27, PT, PT, -R0, RZ, RZ ;  /* 0x000000ff001b7210 */ /* 0x010fc80007ffe1ff */
        /* <DEDUP_REMOVED lines=8> */
.L_x_78:
[----:B------:R-:W-:Y:S05]  /*32e0*/  BSYNC.RECONVERGENT B0 ;  /* 0x0000000000007941 */ /* 0x000fea0003800200 */
.L_x_77:
        /* <DEDUP_REMOVED lines=9> */
.L_x_83:
        /* <DEDUP_REMOVED lines=16> */
.L_x_8930:


//--------------------- .text._ZN3cub18CUB_300001_SM_10306detail8for_each13static_kernelINS2_12policy_hub_t12policy_500_tElNS2_12op_wrapper_tIlZZZZZN2at6native36add_out_dense_sparse_compressed_cudaERNS7_6TensorERKS9_SC_RKN3c106ScalarEENKUlvE_clEvENKUlvE10_clEvENKUlvE_clEvENKUlvE_clEvEUllE_N6thrust24THRUST_300001_SM_1030_NS17counting_iteratorIlNSN_11use_defaultESP_SP_EEEEEEvT0_T1_ --------------------------
	.section	.text._ZN3cub18CUB_300001_SM_10306detail8for_each13static_kernelINS2_12policy_hub_t12policy_500_tElNS2_12op_wrapper_tIlZZZZZN2at6native36add_out_dense_sparse_compressed_cudaERNS7_6TensorERKS9_SC_RKN3c106ScalarEENKUlvE_clEvENKUlvE10_clEvENKUlvE_clEvENKUlvE_clEvEUllE_N6thrust24THRUST_300001_SM_1030_NS17counting_iteratorIlNSN_11use_defaultESP_SP_EEEEEEvT0_T1_,"ax",@progbits
	.align	128
        .global         _ZN3cub18CUB_300001_SM_10306detail8for_each13static_kernelINS2_12policy_hub_t12policy_500_tElNS2_12op_wrapper_tIlZZZZZN2at6native36add_out_dense_sparse_compressed_cudaERNS7_6TensorERKS9_SC_RKN3c106ScalarEENKUlvE_clEvENKUlvE10_clEvENKUlvE_clEvENKUlvE_clEvEUllE_N6thrust24THRUST_300001_SM_1030_NS17counting_iteratorIlNSN_11use_defaultESP_SP_EEEEEEvT0_T1_
        .type           _ZN3cub18CUB_300001_SM_10306detail8for_each13static_kernelINS2_12policy_hub_t12policy_500_tElNS2_12op_wrapper_tIlZZZZZN2at6native36add_out_dense_sparse_compressed_cudaERNS7_6TensorERKS9_SC_RKN3c106ScalarEENKUlvE_clEvENKUlvE10_clEvENKUlvE_clEvENKUlvE_clEvEUllE_N6thrust24THRUST_300001_SM_1030_NS17counting_iteratorIlNSN_11use_defaultESP_SP_EEEEEEvT0_T1_,@function
        .size           _ZN3cub18CUB_300001_SM_10306detail8for_each13static_kernelINS2_12policy_hub_t12policy_500_tElNS2_12op_wrapper_tIlZZZZZN2at6native36add_out_dense_sparse_compressed_cudaERNS7_6TensorERKS9_SC_RKN3c106ScalarEENKUlvE_clEvENKUlvE10_clEvENKUlvE_clEvENKUlvE_clEvEUllE_N6thrust24THRUST_300001_SM_1030_NS17counting_iteratorIlNSN_11use_defaultESP_SP_EEEEEEvT0_T1_,(.L_x_8931 - _ZN3cub18CUB_300001_SM_10306detail8for_each13static_kernelINS2_12policy_hub_t12policy_500_tElNS2_12op_wrapper_tIlZZZZZN2at6native36add_out_dense_sparse_compressed_cudaERNS7_6TensorERKS9_SC_RKN3c106ScalarEENKUlvE_clEvENKUlvE10_clEvENKUlvE_clEvENKUlvE_clEvEUllE_N6thrust24THRUST_300001_SM_1030_NS17counting_iteratorIlNSN_11use_defaultESP_SP_EEEEEEvT0_T1_)
        .other          _ZN3cub18CUB_300001_SM_10306detail8for_each13static_kernelINS2_12policy_hub_t12policy_500_tElNS2_12op_wrapper_tIlZZZZZN2at6native36add_out_dense_sparse_compressed_cudaERNS7_6TensorERKS9_SC_RKN3c106ScalarEENKUlvE_clEvENKUlvE10_clEvENKUlvE_clEvENKUlvE_clEvEUllE_N6thrust24THRUST_300001_SM_1030_NS17counting_iteratorIlNSN_11use_defaultESP_SP_EEEEEEvT0_T1_,@"STO_CUDA_ENTRY STV_DEFAULT"
_ZN3cub18CUB_300001_SM_10306detail8for_each13static_kernelINS2_12policy_hub_t12policy_500_tElNS2_12op_wrapper_tIlZZZZZN2at6native36add_out_dense_sparse_compressed_cudaERNS7_6TensorERKS9_SC_RKN3c106ScalarEENKUlvE_clEvENKUlvE10_clEvENKUlvE_clEvENKUlvE_clEvEUllE_N6thrust24THRUST_300001_SM_1030_NS17counting_iteratorIlNSN_11use_defaultESP_SP_EEEEEEvT0_T1_:
.text._ZN3cub18CUB_300001_SM_10306detail8for_each13static_kernelINS2_12policy_hub_t12policy_500_tElNS2_12op_wrapper_tIlZZZZZN2at6native36add_out_dense_sparse_compressed_cudaERNS7_6TensorERKS9_SC_RKN3c106ScalarEENKUlvE_clEvENKUlvE10_clEvENKUlvE_clEvENKUlvE_clEvEUllE_N6thrust24THRUST_300001_SM_1030_NS17counting_iteratorIlNSN_11use_defaultESP_SP_EEEEEEvT0_T1_:
        /* <DEDUP_REMOVED lines=17> */
[----:B------:R-:W2:Y:S02]  /*0110*/  LDCU.U8 UR6, c[0x0][0x3b0] ;  /* 0x00007600ff0677ac */ /* 0x000ea40008000000 */
[----:B--2---:R-:W-:Y:S01]  /*0120*/  UPRMT UR6, UR6, 0x8880, URZ ;  /* 0x0000888006067896 */ /* 0x004fe200080000ff */
[----:B0-----:R-:W-:Y:S01]  /*0130*/  IADD3 R2, P0, P1, R3, UR4, R4 ;  /* 0x0000000403027c10 */ /* 0x001fe2000f91e004 */
[----:B------:R-:W-:-:S03]  /*0140*/  UMOV UR4, URZ ;  /* 0x000000ff00047c82 */ /* 0x000fc60008000000 */
[----:B------:R-:W-:Y:S01]  /*0150*/  IADD3.X R3, PT, PT, RZ, UR5, R5, P0, P1 ;  /* 0x00000005ff037c10 */ /* 0x000fe200087e2405 */
[----:B-1----:R-:W-:Y:S01]  /*0160*/  IMAD.WIDE.U32 R8, R2, UR8, RZ ;  /* 0x0000000802087c25 */ /* 0x002fe2000f8e00ff */
[----:B------:R-:W-:-:S03]  /*0170*/  UMOV UR5, URZ ;  /* 0x000000ff00057c82 */ /* 0x000fc60008000000 */
[----:B------:R-:W-:-:S04]  /*0180*/  IMAD R5, R3, UR8, RZ ;  /* 0x0000000803057c24 */ /* 0x000fc8000f8e02ff */
[----:B------:R-:W-:-:S04]  /*0190*/  IMAD R5, R2, UR9, R5 ;  /* 0x0000000902057c24 */ /* 0x000fc8000f8e0205 */
[----:B------:R-:W-:-:S07]  /*01a0*/  IMAD.IADD R11, R9, 0x1, R5 ;  /* 0x00000001090b7824 */ /* 0x000fce00078e0205 */
.L_x_90:
[----:B0-----:R-:W0:Y:S01]  /*01b0*/  LDC.64 R6, c[0x0][0x3d0] ;  /* 0x0000f400ff067b82 */ /* 0x001e220000000a00 */
[----:B------:R-:W1:Y:S01]  /*01c0*/  LDCU.64 UR8, c[0x0][0x398] ;  /* 0x00007300ff0877ac */ /* 0x000e620008000a00 */
        /* <DEDUP_REMOVED lines=13> */
[----:B--234-:R-:W-:Y:S05]  /*02a0*/  @P0 BRA `(.L_x_86) ;  /* 0x0000000800780947 */ /* 0x01cfea0003800000 */
[----:B------:R-:W0:Y:S01]  /*02b0*/  LDC.64 R14, c[0x0][0x3b8] ;  /* 0x0000ee00ff0e7b82 */ /* 0x000e220000000a00 */
[----:B------:R-:W-:Y:S01]  /*02c0*/  IMAD.MOV.U32 R10, RZ, RZ, R8 ;  /* 0x000000ffff0a7224 */ /* 0x000fe200078e0008 */
[----:B------:R-:W-:Y:S01]  /*02d0*/  IADD3 R0, PT, PT, -R4, R13, RZ ;  /* 0x0000000d04007210 */ /* 0x000fe20007ffe1ff */
[----:B------:R-:W-:Y:S02]  /*02e0*/  BSSY.RECONVERGENT B1, `(.L_x_87) ;  /* 0x000004c000017945 */ /* 0x000fe40003800200 */
[----:B0-----:R-:W-:Y:S01]  /*02f0*/  IMAD.WIDE.U32 R6, R14, UR4, R10 ;  /* 0x000000040e067c25 */ /* 0x001fe2000f8e000a */
[----:B------:R-:W-:-:S03]  /*0300*/  LOP3.LUT P0, R10, R0, 0x3, RZ, 0xc0, !PT ;  /* 0x00000003000a7812 */ /* 0x000fc6000780c0ff */
[----:B------:R-:W-:Y:S02]  /*0310*/  IMAD R12, R14, UR5, RZ ;  /* 0x000000050e0c7c24 */ /* 0x000fe4000f8e02ff */
[----:B------:R-:W-:Y:S02]  /*0320*/  IMAD.MOV.U32 R0, RZ, RZ, R4 ;  /* 0x000000ffff007224 */ /* 0x000fe400078e0004 */
        /* <DEDUP_REMOVED lines=15> */
[----:B------:R-:W2:Y:S01]  /*0420*/  LDG.E R27, desc[UR10][R16.64] ;  /* 0x0000000a101b7981 */ /* 0x000ea2000c1e1900 */
[----:B------:R-:W4:Y:S01]  /*0430*/  LDC.64 R18, c[0x0][0x3c8] ;  /* 0x0000f200ff127b82 */ /* 0x000f220000000a00 */
[----:B---3--:R-:W-:-:S04]  /*0440*/  IMAD.WIDE.U32 R22, R24, UR4, R4 ;  /* 0x0000000418167c25 */ /* 0x008fc8000f8e0004 */
[----:B------:R-:W-:Y:S01]  /*0450*/  IMAD R24, R24, UR5, RZ ;  /* 0x0000000518187c24 */ /* 0x000fe2000f8e02ff */
[----:B-1----:R-:W-:Y:S01]  /*0460*/  IADD3 R22, P0, PT, R22, UR8, RZ ;  /* 0x0000000816167c10 */ /* 0x002fe2000ff1e0ff */
[----:B------:R-:W-:Y:S02]  /*0470*/  IMAD.MOV.U32 R14, RZ, RZ, R6 ;  /* 0x000000ffff0e7224 */ /* 0x000fe400078e0006 */
[----:B------:R-:W-:-:S05]  /*0480*/  IMAD R29, R25, UR4, R24 ;  /* 0x00000004191d7c24 */ /* 0x000fca000f8e0218 */
[----:B------:R-:W-:-:S05]  /*0490*/  IADD3.X R23, PT, PT, R23, UR9, R29, P0, !PT ;  /* 0x0000000917177c10 */ /* 0x000fca00087fe41d */
[----:B------:R-:W3:Y:S01]  /*04a0*/  LDG.E.S8 R12, desc[UR10][R22.64] ;  /* 0x0000000a160c7981 */ /* 0x000ee2000c1e1300 */
[----:B--2---:R-:W-:-:S05]  /*04b0*/  SHF.R.S32.HI R25, RZ, 0x1f, R27 ;  /* 0x0000001fff197819 */ /* 0x004fca000001141b */
[-C--:B----4-:R-:W-:Y:S02]  /*04c0*/  IMAD R0, R25, R18.reuse, RZ ;  /* 0x0000001219007224 */ /* 0x090fe400078e02ff */
[----:B------:R-:W-:-:S04]  /*04d0*/  IMAD.WIDE.U32 R24, R27, R18, R14 ;  /* 0x000000121b187225 */ /* 0x000fc800078e000e */
[----:B------:R-:W-:Y:S01]  /*04e0*/  IMAD R0, R27, R19, R0 ;  /* 0x000000131b007224 */ /* 0x000fe200078e0200 */
[----:B0-----:R-:W-:-:S04]  /*04f0*/  IADD3 R24, P0, PT, R24, R20, RZ ;  /* 0x0000001418187210 */ /* 0x001fc80007f1e0ff */
[----:B------:R-:W-:-:S05]  /*0500*/  IADD3.X R25, PT, PT, R21, R25, R0, P0, !PT ;  /* 0x0000001915197210 */ /* 0x000fca00007fe400 */
[----:B------:R-:W2:Y:S01]  /*0510*/  LDG.E.S8 R0, desc[UR10][R24.64] ;  /* 0x0000000a18007981 */ /* 0x000ea2000c1e1300 */
[----:B---3--:R-:W-:Y:S01]  /*0520*/  IMAD R12, R12, UR6, RZ ;  /* 0x000000060c0c7c24 */ /* 0x008fe2000f8e02ff */
[----:B--2---:R-:W-:-:S04]  /*0530*/  IADD3 R27, PT, PT, -R0, RZ, RZ ;  /* 0x000000ff001b7210 */ /* 0x004fc80007ffe1ff */
[----:B------:R-:W-:-:S04]  /*0540*/  ISETP.NE.AND P0, PT, R12, R27, PT ;  /* 0x0000001b0c00720c */ /* 0x000fc80003f05270 */
[----:B------:R-:W-:-:S05]  /*0550*/  SEL R27, RZ, 0x1, !P0 ;  /* 0x00000001ff1b7807 */ /* 0x000fca0004000000 */
[----:B------:R0:W-:Y:S01]  /*0560*/  STG.E.U8 desc[UR10][R24.64], R27 ;  /* 0x0000001b18007986 */ /* 0x0001e2000c10110a */
[----:B------:R-:W-:Y:S01]  /*0570*/  ISETP.NE.AND P0, PT, R10, 0x1, PT ;  /* 0x000000010a00780c */ /* 0x000fe20003f05270 */
[----:B------:R-:W-:-:S12]  /*0580*/  VIADD R0, R4, 0x1 ;  /* 0x0000000104007836 */ /* 0x000fd80000000000 */
[----:B0-----:R-:W-:Y:S05]  /*0590*/  @!P0 BRA `(.L_x_88) ;  /* 0x0000000000808947 */ /* 0x001fea0003800000 */
[----:B------:R-:W2:Y:S04]  /*05a0*/  LDG.E R27, desc[UR10][R16.64+0x4] ;  /* 0x0000040a101b7981 */ /* 0x000ea8000c1e1900 */
[----:B------:R-:W3:Y:S01]  /*05b0*/  LDG.E.S8 R12, desc[UR10][R22.64+0x1] ;  /* 0x0000010a160c7981 */ /* 0x000ee2000c1e1300 */
[----:B--2---:R-:W-:-:S05]  /*05c0*/  SHF.R.S32.HI R25, RZ, 0x1f, R27 ;  /* 0x0000001fff197819 */ /* 0x004fca000001141b */
[-C--:B------:R-:W-:Y:S02]  /*05d0*/  IMAD R0, R25, R18.reuse, RZ ;  /* 0x0000001219007224 */ /* 0x080fe400078e02ff */
[----:B------:R-:W-:-:S04]  /*05e0*/  IMAD.WIDE.U32 R24, R27, R18, R14 ;  /* 0x000000121b187225 */ /* 0x000fc800078e000e */
[----:B------:R-:W-:Y:S01]  /*05f0*/  IMAD R0, R27, R19, R0 ;  /* 0x000000131b007224 */ /* 0x000fe200078e0200 */
[----:B------:R-:W-:-:S04]  /*0600*/  IADD3 R24, P0, PT, R24, R20, RZ ;  /* 0x0000001418187210 */ /* 0x000fc80007f1e0ff */
[----:B------:R-:W-:-:S05]  /*0610*/  IADD3.X R25, PT, PT, R21, R25, R0, P0, !PT ;  /* 0x0000001915197210 */ /* 0x000fca00007fe400 */
[----:B------:R-:W2:Y:S01]  /*0620*/  LDG.E.S8 R0, desc[UR10][R24.64] ;  /* 0x0000000a18007981 */ /* 0x000ea2000c1e1300 */
[----:B---3--:R-:W-:Y:S02]  /*0630*/  IMAD R12, R12, UR6, RZ ;  /* 0x000000060c0c7c24 */ /* 0x008fe4000f8e02ff */
[----:B--2---:R-:W-:-:S05]  /*0640*/  IMAD.MOV R27, RZ, RZ, -R0 ;  /* 0x000000ffff1b7224 */ /* 0x004fca00078e0a00 */
[----:B------:R-:W-:-:S04]  /*0650*/  ISETP.NE.AND P0, PT, R12, R27, PT ;  /* 0x0000001b0c00720c */ /* 0x000fc80003f05270 */
[----:B------:R-:W-:-:S05]  /*0660*/  SEL R27, RZ, 0x1, !P0 ;  /* 0x00000001ff1b7807 */ /* 0x000fca0004000000 */
[----:B------:R0:W-:Y:S01]  /*0670*/  STG.E.U8 desc[UR10][R24.64], R27 ;  /* 0x0000001b18007986 */ /* 0x0001e2000c10110a */
[----:B------:R-:W-:Y:S02]  /*0680*/  ISETP.NE.AND P0, PT, R10, 0x2, PT ;  /* 0x000000020a00780c */ /* 0x000fe40003f05270 */
[----:B------:R-:W-:-:S11]  /*0690*/  IADD3 R0, PT, PT, R4, 0x2, RZ ;  /* 0x0000000204007810 */ /* 0x000fd60007ffe0ff */
[----:B0-----:R-:W-:Y:S05]  /*06a0*/  @!P0 BRA `(.L_x_88) ;  /* 0x00000000003c8947 */ /* 0x001fea0003800000 */
[----:B------:R-:W2:Y:S04]  /*06b0*/  LDG.E R17, desc[UR10][R16.64+0x8] ;  /* 0x0000080a10117981 */ /* 0x000ea8000c1e1900 */
[----:B------:R-:W3:Y:S01]  /*06c0*/  LDG.E.S8 R22, desc[UR10][R22.64+0x2] ;  /* 0x0000020a16167981 */ /* 0x000ee2000c1e1300 */
[----:B--2---:R-:W-:Y:S01]  /*06d0*/  SHF.R.S32.HI R27, RZ, 0x1f, R17 ;  /* 0x0000001fff1b7819 */ /* 0x004fe20000011411 */
[----:B------:R-:W-:-:S04]  /*06e0*/  IMAD.WIDE.U32 R24, R17, R18, R14 ;  /* 0x0000001211187225 */ /* 0x000fc800078e000e */
        /* <DEDUP_REMOVED lines=10> */
[----:B------:R-:W-:-:S07]  /*0790*/  VIADD R0, R4, 0x3 ;  /* 0x0000000304007836 */ /* 0x000fce0000000000 */
.L_x_88:
[----:B------:R-:W-:Y:S05]  /*07a0*/  BSYNC.RECONVERGENT B1 ;  /* 0x0000000000017941 */ /* 0x000fea0003800200 */
.L_x_87:
[----:B0-----:R-:W0:Y:S01]  /*07b0*/  LDC.64 R16, c[0x0][0x3d8] ;  /* 0x0000f600ff107b82 */ /* 0x001e220000000a00 */
[----:B------:R-:W-:-:S04]  /*07c0*/  IADD3 R4, PT, PT, R4, -R13, RZ ;  /* 0x8000000d04047210 */ /* 0x000fc80007ffe0ff */
[----:B------:R-:W-:-:S13]  /*07d0*/  ISETP.GT.U32.AND P0, PT, R4, -0x4, PT ;  /* 0xfffffffc0400780c */ /* 0x000fda0003f04070 */
[----:B------:R-:W-:Y:S05]  /*07e0*/  @P0 BRA `(.L_x_86) ;  /* 0x0000000400280947 */ /* 0x000fea0003800000 */
.L_x_89:
[--C-:B------:R-:W-:Y:S01]  /*07f0*/  SHF.R.S32.HI R21, RZ, 0x1f, R0.reuse ;  /* 0x0000001fff157819 */ /* 0x100fe20000011400 */
[C---:B0-----:R-:W-:Y:S02]  /*0800*/  IMAD R4, R16.reuse, UR5, RZ ;  /* 0x0000000510047c24 */ /* 0x041fe4000f8e02ff */
[----:B------:R-:W-:Y:S02]  /*0810*/  IMAD.MOV.U32 R20, RZ, RZ, R0 ;  /* 0x000000ffff147224 */ /* 0x000fe400078e0000 */
[----:B------:R-:W-:Y:S02]  /*0820*/  IMAD R5, R17, UR4, R4 ;  /* 0x0000000411057c24 */ /* 0x000fe4000f8e0204 */
[----:B------:R-:W-:-:S04]  /*0830*/  IMAD.WIDE.U32 R18, R16, UR4, R20 ;  /* 0x0000000410127c25 */ /* 0x000fc8000f8e0014 */
[----:B------:R-:W-:Y:S01]  /*0840*/  IMAD.IADD R5, R5, 0x1, R19 ;  /* 0x0000000105057824 */ /* 0x000fe200078e0213 */
[----:B------:R-:W-:-:S04]  /*0850*/  LEA R4, P0, R18, UR12, 0x2 ;  /* 0x0000000c12047c11 */ /* 0x000fc8000f8010ff */
[----:B------:R-:W-:Y:S02]  /*0860*/  LEA.HI.X R5, R18, UR13, R5, 0x2, P0 ;  /* 0x0000000d12057c11 */ /* 0x000fe400080f1405 */
[----:B------:R-:W0:Y:S03]  /*0870*/  LDC.64 R18, c[0x0][0x3e0] ;  /* 0x0000f800ff127b82 */ /* 0x000e260000000a00 */
[----:B------:R-:W2:Y:S01]  /*0880*/  LDG.E R25, desc[UR10][R4.64] ;  /* 0x0000000a04197981 */ /* 0x000ea2000c1e1900 */
[----:B------:R-:W-:Y:S01]  /*0890*/  MOV R14, R6 ;  /* 0x00000006000e7202 */ /* 0x000fe20000000f00 */
[----:B0-----:R-:W-:-:S04]  /*08a0*/  IMAD.WIDE.U32 R22, R18, UR4, R20 ;  /* 0x0000000412167c25 */ /* 0x001fc8000f8e0014 */
[----:B------:R-:W-:-:S04]  /*08b0*/  IMAD R18, R18, UR5, RZ ;  /* 0x0000000512127c24 */ /* 0x000fc8000f8e02ff */
[----:B------:R-:W-:Y:S01]  /*08c0*/  IMAD R19, R19, UR4, R18 ;  /* 0x0000000413137c24 */ /* 0x000fe2000f8e0212 */
[----:B------:R-:W-:-:S04]  /*08d0*/  IADD3 R18, P1, PT, R22, UR18, RZ ;  /* 0x0000001216127c10 */ /* 0x000fc8000ff3e0ff */
[----:B------:R-:W-:-:S05]  /*08e0*/  IADD3.X R19, PT, PT, R19, UR19, R23, P1, !PT ;  /* 0x0000001313137c10 */ /* 0x000fca0008ffe417 */
[----:B------:R-:W3:Y:S01]  /*08f0*/  LDG.E.S8 R12, desc[UR10][R18.64] ;  /* 0x0000000a120c7981 */ /* 0x000ee2000c1e1300 */
[----:B--2---:R-:W-:Y:S01]  /*0900*/  SHF.R.S32.HI R10, RZ, 0x1f, R25 ;  /* 0x0000001fff0a7819 */ /* 0x004fe20000011419 */
[----:B------:R-:W-:-:S04]  /*0910*/  IMAD.WIDE.U32 R20, R25, UR16, R14 ;  /* 0x0000001019147c25 */ /* 0x000fc8000f8e000e */
[----:B------:R-:W-:Y:S01]  /*0920*/  IMAD R10, R10, UR16, RZ ;  /* 0x000000100a0a7c24 */ /* 0x000fe2000f8e02ff */
[----:B------:R-:W-:-:S03]  /*0930*/  IADD3 R20, P0, PT, R20, UR14, RZ ;  /* 0x0000000e14147c10 */ /* 0x000fc6000ff1e0ff */
[----:B------:R-:W-:-:S05]  /*0940*/  IMAD R25, R25, UR17, R10 ;  /* 0x0000001119197c24 */ /* 0x000fca000f8e020a */
[----:B------:R-:W-:-:S05]  /*0950*/  IADD3.X R21, PT, PT, R21, UR15, R25, P0, !PT ;  /* 0x0000000f15157c10 */ /* 0x000fca00087fe419 */
[----:B------:R-:W2:Y:S01]  /*0960*/  LDG.E.S8 R10, desc[UR10][R20.64] ;  /* 0x0000000a140a7981 */ /* 0x000ea2000c1e1300 */
[----:B---3--:R-:W-:Y:S02]  /*0970*/  IMAD R12, R12, UR6, RZ ;  /* 0x000000060c0c7c24 */ /* 0x008fe4000f8e02ff */
[----:B--2---:R-:W-:-:S05]  /*0980*/  IMAD.MOV R23, RZ, RZ, -R10 ;  /* 0x000000ffff177224 */ /* 0x004fca00078e0a0a */
[----:B------:R-:W-:-:S04]  /*0990*/  ISETP.NE.AND P0, PT, R12, R23, PT ;  /* 0x000000170c00720c */ /* 0x000fc80003f05270 */
[----:B------:R-:W-:-:S05]  /*09a0*/  SEL R25, RZ, 0x1, !P0 ;  /* 0x00000001ff197807 */ /* 0x000fca0004000000 */
[----:B------:R0:W-:Y:S04]  /*09b0*/  STG.E.U8 desc[UR10][R20.64], R25 ;  /* 0x0000001914007986 */ /* 0x0001e8000c10110a */
[----:B------:R-:W2:Y:S04]  /*09c0*/  LDG.E R27, desc[UR10][R4.64+0x4] ;  /* 0x0000040a041b7981 */ /* 0x000ea8000c1e1900 */
[----:B------:R-:W3:Y:S01]  /*09d0*/  LDG.E.S8 R12, desc[UR10][R18.64+0x1] ;  /* 0x0000010a120c7981 */ /* 0x000ee2000c1e1300 */
[----:B--2---:R-:W-:Y:S01]  /*09e0*/  SHF.R.S32.HI R10, RZ, 0x1f, R27 ;  /* 0x0000001fff0a7819 */ /* 0x004fe2000001141b */
[----:B------:R-:W-:-:S04]  /*09f0*/  IMAD.WIDE.U32 R22, R27, UR16, R14 ;  /* 0x000000101b167c25 */ /* 0x000fc8000f8e000e */
[----:B------:R-:W-:Y:S01]  /*0a00*/  IMAD R10, R10, UR16, RZ ;  /* 0x000000100a0a7c24 */ /* 0x000fe2000f8e02ff */
[----:B------:R-:W-:-:S03]  /*0a10*/  IADD3 R22, P0, PT, R22, UR14, RZ ;  /* 0x0000000e16167c10 */ /* 0x000fc6000ff1e0ff */
[----:B------:R-:W-:-:S05]  /*0a20*/  IMAD R27, R27, UR17, R10 ;  /* 0x000000111b1b7c24 */ /* 0x000fca000f8e020a */
[----:B------:R-:W-:-:S05]  /*0a30*/  IADD3.X R23, PT, PT, R23, UR15, R27, P0, !PT ;  /* 0x0000000f17177c10 */ /* 0x000fca00087fe41b */
[----:B------:R-:W0:Y:S01]  /*0a40*/  LDG.E.S8 R10, desc[UR10][R22.64] ;  /* 0x0000000a160a7981 */ /* 0x000e22000c1e1300 */
[----:B---3--:R-:W-:Y:S02]  /*0a50*/  IMAD R12, R12, UR6, RZ ;  /* 0x000000060c0c7c24 */ /* 0x008fe4000f8e02ff */
[----:B0-----:R-:W-:-:S05]  /*0a60*/  IMAD.MOV R21, RZ, RZ, -R10 ;  /* 0x000000ffff157224 */ /* 0x001fca00078e0a0a */
        /* <DEDUP_REMOVED lines=12> */
[----:B---3--:R-:W-:Y:S01]  /*0b30*/  IMAD R12, R12, UR6, RZ ;  /* 0x000000060c0c7c24 */ /* 0x008fe2000f8e02ff */
[----:B0-----:R-:W-:-:S04]  /*0b40*/  IADD3 R23, PT, PT, -R10, RZ, RZ ;  /* 0x000000ff0a177210 */ /* 0x001fc80007ffe1ff */
        /* <DEDUP_REMOVED lines=13> */
[----:B------:R-:W-:Y:S02]  /*0c20*/  VIADD R0, R0, 0x4 ;  /* 0x0000000400007836 */ /* 0x000fe40000000000 */
[----:B0-----:R-:W-:-:S05]  /*0c30*/  IMAD.MOV R21, RZ, RZ, -R10 ;  /* 0x000000ffff157224 */ /* 0x001fca00078e0a0a */
[----:B------:R-:W-:-:S04]  /*0c40*/  ISETP.NE.AND P0, PT, R12, R21, PT ;  /* 0x000000150c00720c */ /* 0x000fc80003f05270 */
[----:B------:R-:W-:-:S05]  /*0c50*/  SEL R5, RZ, 0x1, !P0 ;  /* 0x00000001ff057807 */ /* 0x000fca0004000000 */
[----:B------:R1:W-:Y:S01]  /*0c60*/  STG.E.U8 desc[UR10][R22.64], R5 ;  /* 0x0000000516007986 */ /* 0x0003e2000c10110a */
[----:B------:R-:W-:-:S13]  /*0c70*/  ISETP.NE.AND P0, PT, R0, R13, PT ;  /* 0x0000000d0000720c */ /* 0x000fda0003f05270 */
[----:B-1----:R-:W-:Y:S05]  /*0c80*/  @P0 BRA `(.L_x_89) ;  /* 0xfffffff800d80947 */ /* 0x002fea000383ffff */
.L_x_86:
[----:B------:R-:W-:Y:S05]  /*0c90*/  BSYNC.RECONVERGENT B0 ;  /* 0x0000000000007941 */ /* 0x000fea0003800200 */
.L_x_85:
[----:B------:R-:W1:Y:S01]  /*0ca0*/  LDCU.64 UR8, c[0x0][0x3e8] ;  /* 0x00007d00ff0877ac */ /* 0x000e620008000a00 */
[----:B------:R-:W-:-:S04]  /*0cb0*/  UIADD3 UR4, UP0, UPT, UR4, 0x1, URZ ;  /* 0x0000000104047890 */ /* 0x000fc8000ff1e0ff */
[----:B------:R-:W-:Y:S02]  /*0cc0*/  UIADD3.X UR5, UPT, UPT, URZ, UR5, URZ, UP0, !UPT ;  /* 0x00000005ff057290 */ /* 0x000fe400087fe4ff */
[----:B-1----:R-:W-:-:S04]  /*0cd0*/  UISETP.GE.U32.AND UP0, UPT, UR4, UR8, UPT ;  /* 0x000000080400728c */ /* 0x002fc8000bf06070 */
[----:B------:R-:W-:-:S09]  /*0ce0*/  UISETP.GE.AND.EX UP0, UPT, UR5, UR9, UPT, UP0 ;  /* 0x000000090500728c */ /* 0x000fd2000bf06300 */
[----:B------:R-:W-:Y:S05]  /*0cf0*/  BRA.U !UP0, `(.L_x_90) ;  /* 0xfffffff5082c7547 */ /* 0x000fea000b83ffff */
[----:B------:R-:W1:Y:S01]  /*0d00*/  LDCU.64 UR8, c[0x0][0x3c0] ;  /* 0x00007800ff0877ac */ /* 0x000e620008000a00 */
[----:B------:R-:W-:Y:S01]  /*0d10*/  IADD3 R0, P0, PT, R2, 0x100, RZ ;  /* 0x0000010002007810 */ /* 0x000fe20007f1e0ff */
[----:B------:R-:W2:Y:S03]  /*0d20*/  LDCU.64 UR4, c[0x0][0x3a0] ;  /* 0x00007400ff0477ac */ /* 0x000ea60008000a00 */
[----:B------:R-:W-:-:S05]  /*0d30*/  IADD3.X R4, PT, PT, RZ, R3, RZ, P0, !PT ;  /* 0x00000003ff047210 */ /* 0x000fca00007fe4ff */
[----:B-1----:R-:W-:Y:S02]  /*0d40*/  IMAD R7, R4, UR8, RZ ;  /* 0x0000000804077c24 */ /* 0x002fe4000f8e02ff */
[----:B------:R-:W-:Y:S01]  /*0d50*/  IMAD.WIDE.U32 R4, R0, UR8, RZ ;  /* 0x0000000800047c25 */ /* 0x000fe2000f8e00ff */
[----:B--2---:R-:W-:-:S03]  /*0d60*/  UIADD3 UR7, UP0, UPT, UR4, 0x8, URZ ;  /* 0x0000000804077890 */ /* 0x004fc6000ff1e0ff */
[----:B------:R-:W-:Y:S01]  /*0d70*/  IMAD R7, R0, UR9, R7 ;  /* 0x0000000900077c24 */ /* 0x000fe2000f8e0207 */
[----:B------:R-:W-:Y:S01]  /*0d80*/  UMOV UR4, URZ ;  /* 0x000000ff00047c82 */ /* 0x000fe20008000000 */
[----:B------:R-:W-:Y:S02]  /*0d90*/  UIADD3.X UR8, UPT, UPT, URZ, UR5, URZ, UP0, !UPT ;  /* 0x00000005ff087290 */ /* 0x000fe400087fe4ff */
[----:B------:R-:W-:Y:S01]  /*0da0*/  IMAD.IADD R23, R5, 0x1, R7 ;  /* 0x0000000105177824 */ /* 0x000fe200078e0207 */
[----:B------:R-:W-:-:S09]  /*0db0*/  UMOV UR5, URZ ;  /* 0x000000ff00057c82 */ /* 0x000fd20008000000 */
.L_x_96:
[----:B------:R-:W1:Y:S01]  /*0dc0*/  LDC.64 R8, c[0x0][0x3d0] ;  /* 0x0000f400ff087b82 */ /* 0x000e620000000a00 */
[----:B------:R-:W2:Y:S01]  /*0dd0*/  LDCU.64 UR12, c[0x0][0x398] ;  /* 0x00007300ff0c77ac */ /* 0x000ea20008000a00 */
[----:B------:R-:W-:Y:S01]  /*0de0*/  MOV R7, R3 ;  /* 0x0000000300077202 */ /* 0x000fe20000000f00 */
[----:B------:R-:W-:Y:S01]  /*0df0*/  IMAD.MOV.U32 R6, RZ, RZ, R2 ;  /* 0x000000ffff067224 */ /* 0x000fe200078e0002 */
[----:B------:R-:W3:Y:S01]  /*0e00*/  LDCU.64 UR14, c[0x0][0x3c8] ;  /* 0x00007900ff0e77ac */ /* 0x000ee20008000a00 */
[----:B------:R-:W4:Y:S01]  /*0e10*/  LDCU.64 UR16, c[0x0][0x3a8] ;  /* 0x00007500ff1077ac */ /* 0x000f220008000a00 */
[C---:B-1----:R-:W-:Y:S02]  /*0e20*/  IMAD R0, R8.reuse, UR5, RZ ;  /* 0x0000000508007c24 */ /* 0x042fe4000f8e02ff */
[----:B------:R-:W-:-:S04]  /*0e30*/  IMAD.WIDE.U32 R6, R8, UR4, R6 ;  /* 0x0000000408067c25 */ /* 0x000fc8000f8e0006 */
[----:B------:R-:W-:Y:S01]  /*0e40*/  IMAD R9, R9, UR4, R0 ;  /* 0x0000000409097c24 */ /* 0x000fe2000f8e0200 */
[----:B--2---:R-:W-:-:S03]  /*0e50*/  LEA R8, P0, R6, UR12, 0x2 ;  /* 0x0000000c06087c11 */ /* 0x004fc6000f8010ff */
[----:B------:R-:W-:-:S05]  /*0e60*/  IMAD.IADD R7, R7, 0x1, R9 ;  /* 0x0000000107077824 */ /* 0x000fca00078e0209 */
[----:B------:R-:W-:-:S05]  /*0e70*/  LEA.HI.X R9, R6, UR13, R7, 0x2, P0 ;  /* 0x0000000d06097c11 */ /* 0x000fca00080f1407 */
[----:B------:R-:W2:Y:S04]  /*0e80*/  LDG.E R6, desc[UR10][R8.64+0x400] ;  /* 0x0004000a08067981 */ /* 0x000ea8000c1e1900 */
[----:B------:R-:W2:Y:S01]  /*0e90*/  LDG.E R21, desc[UR10][R8.64+0x404] ;  /* 0x0004040a08157981 */ /* 0x000ea2000c1e1900 */
[----:B------:R-:W-:Y:S01]  /*0ea0*/  BSSY.RECONVERGENT B0, `(.L_x_91) ;  /* 0x00000ab000007945 */ /* 0x000fe20003800200 */
[----:B--2---:R-:W-:-:S13]  /*0eb0*/  ISETP.GE.AND P0, PT, R6, R21, PT ;  /* 0x000000150600720c */ /* 0x004fda0003f06270 */
[----:B0--34-:R-:W-:Y:S05]  /*0ec0*/  @P0 BRA `(.L_x_92) ;  /* 0x0000000800a00947 */ /* 0x019fea0003800000 */
[----:B------:R-:W1:Y:S01]  /*0ed0*/  LDC.64 R10, c[0x0][0x3b8] ;  /* 0x0000ee00ff0a7b82 */ /* 0x000e620000000a00 */
[----:B0-----:R-:W-:Y:S01]  /*0ee0*/  IMAD.IADD R16, R21, 0x1, -R6 ;  /* 0x0000000115107824 */ /* 0x001fe200078e0a06 */
[----:B------:R-:W-:Y:S01]  /*0ef0*/  MOV R22, R4 ;  /* 0x0000000400167202 */ /* 0x000fe20000000f00 */
[----:B------:R-:W-:Y:S03]  /*0f00*/  BSSY.RECONVERGENT B1, `(.L_x_93) ;  /* 0x000004f000017945 */ /* 0x000fe60003800200 */
[----:B------:R-:W-:Y:S01]  /*0f10*/  LOP3.LUT P0, R16, R16, 0x3, RZ, 0xc0, !PT ;  /* 0x0000000310107812 */ /* 0x000fe2000780c0ff */
[C---:B-1----:R-:W-:Y:S02]  /*0f20*/  IMAD R0, R10.reuse, UR5, RZ ;  /* 0x000000050a007c24 */ /* 0x042fe4000f8e02ff */
[----:B------:R-:W-:-:S04]  /*0f30*/  IMAD.WIDE.U32 R8, R10, UR4, R22 ;  /* 0x000000040a087c25 */ /* 0x000fc8000f8e0016 */
[----:B------:R-:W-:Y:S02]  /*0f40*/  IMAD R17, R11, UR4, R0 ;  /* 0x000000040b117c24 */ /* 0x000fe4000f8e0200 */
[----:B------:R-:W-:Y:S02]  /*0f50*/  IMAD.MOV.U32 R0, RZ, RZ, R6 ;  /* 0x000000ffff007224 */ /* 0x000fe400078e0006 */
[----:B------:R-:W-:Y:S02]  /*0f60*/  IMAD.IADD R17, R9, 0x1, R17 ;  /* 0x0000000109117824 */ /* 0x000fe400078e0211 */
[----:B------:R-:W-:Y:S05]  /*0f70*/  @!P0 BRA `(.L_x_94) ;  /* 0x00000004001c8947 */ /* 0x000fea0003800000 */
        /* <DEDUP_REMOVED lines=8> */
[----:B--2---:R-:W-:-:S04]  /*1000*/  LEA R10, P0, R12, R10, 0x2 ;  /* 0x0000000a0c0a7211 */ /* 0x004fc800078010ff */
[----:B------:R-:W-:Y:S02]  /*1010*/  IADD3 R0, PT, PT, R13, R15, RZ ;  /* 0x0000000f0d007210 */ /* 0x000fe40007ffe0ff */
[----:B------:R-:W0:Y:S02]  /*1020*/  LDC.64 R14, c[0x0][0x3a8] ;  /* 0x0000ea00ff0e7b82 */ /* 0x000e240000000a00 */
[----:B------:R-:W-:-:S05]  /*1030*/  LEA.HI.X R11, R12, R11, R0, 0x2, P0 ;  /* 0x0000000b0c0b7211 */ /* 0x000fca00000f1400 */
[----:B------:R-:W2:Y:S01]  /*1040*/  LDG.E R29, desc[UR10][R10.64] ;  /* 0x0000000a0a1d7981 */ /* 0x000ea2000c1e1900 */
[----:B------:R-:W4:Y:S01]  /*1050*/  LDC.64 R12, c[0x0][0x3c8] ;  /* 0x0000f200ff0c7b82 */ /* 0x000f220000000a00 */
[C---:B---3--:R-:W-:Y:S02]  /*1060*/  IMAD R0, R26.reuse, UR5, RZ ;  /* 0x000000051a007c24 */ /* 0x048fe4000f8e02ff */
[----:B------:R-:W-:Y:S02]  /*1070*/  IMAD.MOV.U32 R24, RZ, RZ, R8 ;  /* 0x000000ffff187224 */ /* 0x000fe400078e0008 */
[----:B------:R-:W-:Y:S02]  /*1080*/  IMAD R27, R27, UR4, R0 ;  /* 0x000000041b1b7c24 */ /* 0x000fe4000f8e0200 */
[----:B------:R-:W-:-:S03]  /*1090*/  IMAD.WIDE.U32 R18, R26, UR4, R6 ;  /* 0x000000041a127c25 */ /* 0x000fc6000f8e0006 */
[----:B-1----:R-:W-:-:S04]  /*10a0*/  IADD3 R18, P1, PT, R18, UR12, RZ ;  /* 0x0000000c12127c10 */ /* 0x002fc8000ff3e0ff */
[----:B------:R-:W-:-:S05]  /*10b0*/  IADD3.X R19, PT, PT, R19, UR13, R27, P1, !PT ;  /* 0x0000000d13137c10 */ /* 0x000fca0008ffe41b */
[----:B------:R-:W3:Y:S01]  /*10c0*/  LDG.E.S8 R20, desc[UR10][R18.64] ;  /* 0x0000000a12147981 */ /* 0x000ee2000c1e1300 */
[----:B--2---:R-:W-:-:S05]  /*10d0*/  SHF.R.S32.HI R25, RZ, 0x1f, R29 ;  /* 0x0000001fff197819 */ /* 0x004fca000001141d */
[-C--:B----4-:R-:W-:Y:S02]  /*10e0*/  IMAD R0, R25, R12.reuse, RZ ;  /* 0x0000000c19007224 */ /* 0x090fe400078e02ff */
[----:B------:R-:W-:Y:S02]  /*10f0*/  IMAD.MOV.U32 R25, RZ, RZ, R17 ;  /* 0x000000ffff197224 */ /* 0x000fe400078e0011 */
[C---:B------:R-:W-:Y:S02]  /*1100*/  IMAD R0, R29.reuse, R13, R0 ;  /* 0x0000000d1d007224 */ /* 0x040fe400078e0200 */
[----:B------:R-:W-:-:S03]  /*1110*/  IMAD.WIDE.U32 R24, R29, R12, R24 ;  /* 0x0000000c1d187225 */ /* 0x000fc600078e0018 */
        /* <DEDUP_REMOVED lines=11> */
[----:B------:R-:W2:Y:S01]  /*11d0*/  LDG.E R29, desc[UR10][R10.64+0x4] ;  /* 0x0000040a0a1d7981 */ /* 0x000ea2000c1e1900 */
[----:B------:R-:W-:Y:S01]  /*11e0*/  MOV R25, R17 ;  /* 0x0000001100197202 */ /* 0x000fe20000000f00 */
[----:B------:R-:W-:Y:S02]  /*11f0*/  IMAD.MOV.U32 R24, RZ, RZ, R8 ;  /* 0x000000ffff187224 */ /* 0x000fe400078e0008 */
        /* <DEDUP_REMOVED lines=25> */
[----:B---3--:R-:W-:Y:S01]  /*1390*/  IMAD R12, R18, UR6, RZ ;  /* 0x00000006120c7c24 */ /* 0x008fe2000f8e02ff */
[----:B--2---:R-:W-:-:S04]  /*13a0*/  IADD3 R13, PT, PT, -R0, RZ, RZ ;  /* 0x000000ff000d7210 */ /* 0x004fc80007ffe1ff */
[----:B------:R-:W-:-:S04]  /*13b0*/  ISETP.NE.AND P0, PT, R12, R13, PT ;  /* 0x0000000d0c00720c */ /* 0x000fc80003f05270 */
[----:B------:R-:W-:-:S05]  /*13c0*/  SEL R11, RZ, 0x1, !P0 ;  /* 0x00000001ff0b7807 */ /* 0x000fca0004000000 */
[----:B------:R0:W-:Y:S01]  /*13d0*/  STG.E.U8 desc[UR10][R14.64], R11 ;  /* 0x0000000b0e007986 */ /* 0x0001e2000c10110a */
[----:B------:R-:W-:-:S07]  /*13e0*/  VIADD R0, R6, 0x3 ;  /* 0x0000000306007836 */ /* 0x000fce0000000000 */
.L_x_94:
[----:B------:R-:W-:Y:S05]  /*13f0*/  BSYNC.RECONVERGENT B1 ;  /* 0x0000000000017941 */ /* 0x000fea0003800200 */
.L_x_93:
[----:B------:R-:W-:-:S05]  /*1400*/  IMAD.IADD R6, R6, 0x1, -R21 ;  /* 0x0000000106067824 */ /* 0x000fca00078e0a15 */
[----:B------:R-:W-:-:S13]  /*1410*/  ISETP.GT.U32.AND P0, PT, R6, -0x4, PT ;  /* 0xfffffffc0600780c */ /* 0x000fda0003f04070 */
[----:B------:R-:W-:Y:S05]  /*1420*/  @P0 BRA `(.L_x_92) ;  /* 0x0000000400480947 */ /* 0x000fea0003800000 */
[----:B------:R-:W1:Y:S01]  /*1430*/  LDC.64 R12, c[0x0][0x3e0] ;  /* 0x0000f800ff0c7b82 */ /* 0x000e620000000a00 */
[----:B------:R-:W-:-:S07]  /*1440*/  IADD3 R21, PT, PT, -R21, R0, RZ ;  /* 0x0000000015157210 */ /* 0x000fce0007ffe1ff */
[----:B0-----:R-:W0:Y:S08]  /*1450*/  LDC.64 R10, c[0x0][0x390] ;  /* 0x0000e400ff0a7b82 */ /* 0x001e300000000a00 */
[----:B------:R-:W2:Y:S01]  /*1460*/  LDC.64 R6, c[0x0][0x3d8] ;  /* 0x0000f600ff067b82 */ /* 0x000ea20000000a00 */
[----:B-1----:R-:W-:-:S04]  /*1470*/  IMAD R14, R12, UR5, RZ ;  /* 0x000000050c0e7c24 */ /* 0x002fc8000f8e02ff */
[----:B------:R-:W-:Y:S02]  /*1480*/  IMAD R13, R13, UR4, R14 ;  /* 0x000000040d0d7c24 */ /* 0x000fe4000f8e020e */
[----:B0-----:R-:W-:-:S04]  /*1490*/  IMAD.WIDE.U32 R10, R12, UR4, R10 ;  /* 0x000000040c0a7c25 */ /* 0x001fc8000f8e000a */
[----:B------:R-:W-:-:S07]  /*14a0*/  IMAD.IADD R16, R13, 0x1, R11 ;  /* 0x000000010d107824 */ /* 0x000fce00078e020b */
.L_x_95:
[--C-:B------:R-:W-:Y:S01]  /*14b0*/  SHF.R.S32.HI R15, RZ, 0x1f, R0.reuse ;  /* 0x0000001fff0f7819 */ /* 0x100fe20000011400 */
[C---:B--2---:R-:W-:Y:S02]  /*14c0*/  IMAD R12, R6.reuse, UR5, RZ ;  /* 0x00000005060c7c24 */ /* 0x044fe4000f8e02ff */
[----:B------:R-:W-:Y:S02]  /*14d0*/  IMAD.MOV.U32 R14, RZ, RZ, R0 ;  /* 0x000000ffff0e7224 */ /* 0x000fe400078e0000 */
[----:B------:R-:W-:Y:S02]  /*14e0*/  IMAD R13, R7, UR4, R12 ;  /* 0x00000004070d7c24 */ /* 0x000fe4000f8e020c */
[----:B------:R-:W-:-:S05]  /*14f0*/  IMAD.WIDE.U32 R18, R6, UR4, R14 ;  /* 0x0000000406127c25 */ /* 0x000fca000f8e000e */
[----:B------:R-:W-:Y:S02]  /*1500*/  IADD3 R13, PT, PT, R13, R19, RZ ;  /* 0x000000130d0d7210 */ /* 0x000fe40007ffe0ff */
[----:B------:R-:W-:-:S04]  /*1510*/  LEA R12, P0, R18, UR7, 0x2 ;  /* 0x00000007120c7c11 */ /* 0x000fc8000f8010ff */
[----:B------:R-:W-:-:S05]  /*1520*/  LEA.HI.X R13, R18, UR8, R13, 0x2, P0 ;  /* 0x00000008120d7c11 */ /* 0x000fca00080f140d */
[----:B------:R-:W2:Y:S01]  /*1530*/  LDG.E R25, desc[UR10][R12.64+-0x8] ;  /* 0xfffff80a0c197981 */ /* 0x000ea2000c1e1900 */
[----:B------:R-:W-:Y:S02]  /*1540*/  IMAD.MOV.U32 R18, RZ, RZ, R8 ;  /* 0x000000ffff127224 */ /* 0x000fe400078e0008 */
[----:B------:R-:W-:Y:S01]  /*1550*/  IMAD.MOV.U32 R19, RZ, RZ, R17 ;  /* 0x000000ffff137224 */ /* 0x000fe200078e0011 */
[----:B--2---:R-:W-:Y:S01]  /*1560*/  SHF.R.S32.HI R14, RZ, 0x1f, R25 ;  /* 0x0000001fff0e7819 */ /* 0x004fe20000011419 */
[----:B------:R-:W-:-:S04]  /*1570*/  IMAD.WIDE.U32 R18, R25, UR14, R18 ;  /* 0x0000000e19127c25 */ /* 0x000fc8000f8e0012 */
[----:B------:R-:W-:Y:S01]  /*1580*/  IMAD R20, R14, UR14, RZ ;  /* 0x0000000e0e147c24 */ /* 0x000fe2000f8e02ff */
[----:B------:R-:W-:Y:S02]  /*1590*/  IADD3 R14, P0, PT, R0, R10, RZ ;  /* 0x0000000a000e7210 */ /* 0x000fe40007f1e0ff */
[----:B------:R-:W-:Y:S01]  /*15a0*/  IADD3 R18, P1, PT, R18, UR16, RZ ;  /* 0x0000001012127c10 */ /* 0x000fe2000ff3e0ff */
[----:B------:R-:W-:Y:S01]  /*15b0*/  IMAD R25, R25, UR15, R20 ;  /* 0x0000000f19197c24 */ /* 0x000fe2000f8e0214 */
[----:B------:R-:W-:-:S04]  /*15c0*/  IADD3.X R15, PT, PT, R15, R16, RZ, P0, !PT ;  /* 0x000000100f0f7210 */ /* 0x000fc800007fe4ff */
[----:B------:R-:W-:Y:S01]  /*15d0*/  IADD3.X R19, PT, PT, R19, UR17, R25, P1, !PT ;  /* 0x0000001113137c10 */ /* 0x000fe20008ffe419 */
[----:B------:R-:W2:Y:S04]  /*15e0*/  LDG.E.S8 R22, desc[UR10][R14.64] ;  /* 0x0000000a0e167981 */ /* 0x000ea8000c1e1300 */
[----:B------:R-:W3:Y:S01]  /*15f0*/  LDG.E.S8 R20, desc[UR10][R18.64] ;  /* 0x0000000a12147981 */ /* 0x000ee2000c1e1300 */
[----:B--2---:R-:W-:Y:S02]  /*1600*/  IMAD R22, R22, UR6, RZ ;  /* 0x0000000616167c24 */ /* 0x004fe4000f8e02ff */
[----:B---3--:R-:W-:-:S05]  /*1610*/  IMAD.MOV R25, RZ, RZ, -R20 ;  /* 0x000000ffff197224 */ /* 0x008fca00078e0a14 */
[----:B------:R-:W-:-:S04]  /*1620*/  ISETP.NE.AND P0, PT, R22, R25, PT ;  /* 0x000000191600720c */ /* 0x000fc80003f05270 */
[----:B------:R-:W-:-:S05]  /*1630*/  SEL R27, RZ, 0x1, !P0 ;  /* 0x00000001ff1b7807 */ /* 0x000fca0004000000 */
[----:B------:R0:W-:Y:S04]  /*1640*/  STG.E.U8 desc[UR10][R18.64], R27 ;  /* 0x0000001b12007986 */ /* 0x0001e8000c10110a */
[----:B------:R-:W2:Y:S04]  /*1650*/  LDG.E R29, desc[UR10][R12.64+-0x4] ;  /* 0xfffffc0a0c1d7981 */ /* 0x000ea8000c1e1900 */
[----:B------:R-:W3:Y:S01]  /*1660*/  LDG.E.S8 R22, desc[UR10][R14.64+0x1] ;  /* 0x0000010a0e167981 */ /* 0x000ee2000c1e1300 */
[----:B0-----:R-:W-:Y:S01]  /*1670*/  MOV R19, R17 ;  /* 0x0000001100137202 */ /* 0x001fe20000000f00 */
[----:B------:R-:W-:Y:S01]  /*1680*/  IMAD.MOV.U32 R18, RZ, RZ, R8 ;  /* 0x000000ffff127224 */ /* 0x000fe200078e0008 */
[----:B--2---:R-:W-:-:S03]  /*1690*/  SHF.R.S32.HI R20, RZ, 0x1f, R29 ;  /* 0x0000001fff147819 */ /* 0x004fc6000001141d */
        /* <DEDUP_REMOVED lines=11> */
[----:B------:R-:W2:Y:S02]  /*1750*/  LDG.E R20, desc[UR10][R12.64] ;  /* 0x0000000a0c147981 */ /* 0x000ea4000c1e1900 */
[----:B--2---:R-:W-:Y:S01]  /*1760*/  SHF.R.S32.HI R22, RZ, 0x1f, R20 ;  /* 0x0000001fff167819 */ /* 0x004fe20000011414 */
[----:B------:R-:W-:-:S04]  /*1770*/  IMAD.WIDE.U32 R26, R20, UR14, R18 ;  /* 0x0000000e141a7c25 */ /* 0x000fc8000f8e0012 */
[----:B------:R-:W-:Y:S01]  /*1780*/  IMAD R22, R22, UR14, RZ ;  /* 0x0000000e16167c24 */ /* 0x000fe2000f8e02ff */
[----:B------:R-:W-:-:S03]  /*1790*/  IADD3 R26, P0, PT, R26, UR16, RZ ;  /* 0x000000101a1a7c10 */ /* 0x000fc6000ff1e0ff */
[----:B------:R-:W-:-:S05]  /*17a0*/  IMAD R22, R20, UR15, R22 ;  /* 0x0000000f14167c24 */ /* 0x000fca000f8e0216 */
[----:B------:R-:W-:Y:S02]  /*17b0*/  IADD3.X R27, PT, PT, R27, UR17, R22, P0, !PT ;  /* 0x000000111b1b7c10 */ /* 0x000fe400087fe416 */
[----:B------:R-:W2:Y:S04]  /*17c0*/  LDG.E.S8 R22, desc[UR10][R14.64+0x2] ;  /* 0x0000020a0e167981 */ /* 0x000ea8000c1e1300 */
[----:B------:R-:W0:Y:S01]  /*17d0*/  LDG.E.S8 R20, desc[UR10][R26.64] ;  /* 0x0000000a1a147981 */ /* 0x000e22000c1e1300 */
[----:B--2---:R-:W-:Y:S02]  /*17e0*/  IMAD R22, R22, UR6, RZ ;  /* 0x0000000616167c24 */ /* 0x004fe4000f8e02ff */
        /* <DEDUP_REMOVED lines=15> */
[----:B------:R-:W-:Y:S01]  /*18e0*/  VIADD R0, R0, 0x4 ;  /* 0x0000000400007836 */ /* 0x000fe20000000000 */
[----:B0-----:R-:W-:-:S04]  /*18f0*/  IADD3 R25, PT, PT, -R20, RZ, RZ ;  /* 0x000000ff14197210 */ /* 0x001fc80007ffe1ff */
[----:B------:R-:W-:-:S04]  /*1900*/  ISETP.NE.AND P0, PT, R22, R25, PT ;  /* 0x000000191600720c */ /* 0x000fc80003f05270 */
[----:B------:R-:W-:-:S05]  /*1910*/  SEL R13, RZ, 0x1, !P0 ;  /* 0x00000001ff0d7807 */ /* 0x000fca0004000000 */
[----:B------:R1:W-:Y:S01]  /*1920*/  STG.E.U8 desc[UR10][R18.64], R13 ;  /* 0x0000000d12007986 */ /* 0x0003e2000c10110a */
[----:B------:R-:W-:-:S13]  /*1930*/  ISETP.NE.AND P0, PT, R21, RZ, PT ;  /* 0x000000ff1500720c */ /* 0x000fda0003f05270 */
[----:B-1----:R-:W-:Y:S05]  /*1940*/  @P0 BRA `(.L_x_95) ;  /* 0xfffffff800d80947 */ /* 0x002fea000383ffff */
.L_x_92:
[----:B------:R-:W-:Y:S05]  /*1950*/  BSYNC.RECONVERGENT B0 ;  /* 0x0000000000007941 */ /* 0x000fea0003800200 */
.L_x_91:
[----:B------:R-:W1:Y:S01]  /*1960*/  LDCU.64 UR12, c[0x0][0x3e8] ;  /* 0x00007d00ff0c77ac */ /* 0x000e620008000a00 */
[----:B------:R-:W-:-:S04]  /*1970*/  UIADD3 UR4, UP0, UPT, UR4, 0x1, URZ ;  /* 0x0000000104047890 */ /* 0x000fc8000ff1e0ff */
[----:B------:R-:W-:Y:S02]  /*1980*/  UIADD3.X UR5, UPT, UPT, URZ, UR5, URZ, UP0, !UPT ;  /* 0x00000005ff057290 */ /* 0x000fe400087fe4ff */
[----:B-1----:R-:W-:-:S04]  /*1990*/  UISETP.GE.U32.AND UP0, UPT, UR4, UR12, UPT ;  /* 0x0000000c0400728c */ /* 0x002fc8000bf06070 */
[----:B------:R-:W-:-:S09]  /*19a0*/  UISETP.GE.AND.EX UP0, UPT, UR5, UR13, UPT, UP0 ;  /* 0x0000000d0500728c */ /* 0x000fd2000bf06300 */
[----:B------:R-:W-:Y:S05]  /*19b0*/  BRA.U !UP0, `(.L_x_96) ;  /* 0xfffffff508007547 */ /* 0x000fea000b83ffff */
[----:B------:R-:W-:Y:S05]  /*19c0*/  EXIT ;  /* 0x000000000000794d */ /* 0x000fea0003800000 */
.L_x_84:
[----:B------:R-:W0:Y:S02]  /*19d0*/  LDC.64 R2, c[0x0][0x3e8] ;  /* 0x0000fa00ff027b82 */ /* 0x000e240000000a00 */
[----:B0-----:R-:W-:-:S04]  /*19e0*/  ISETP.GE.U32.AND P0, PT, R2, 0x1, PT ;  /* 0x000000010200780c */ /* 0x001fc80003f06070 */
[----:B------:R-:W-:-:S13]  /*19f0*/  ISETP.GE.AND.EX P0, PT, R3, RZ, PT, P0 ;  /* 0x000000ff0300720c */ /* 0x000fda0003f06300 */
[----:B------:R-:W-:Y:S05]  /*1a00*/  @!P0 EXIT ;  /* 0x000000000000894d */ /* 0x000fea0003800000 */
[----:B------:R-:W0:Y:S01]  /*1a10*/  S2R R0, SR_TID.X ;  /* 0x0000000000007919 */ /* 0x000e220000002100 */
[----:B------:R-:W1:Y:S01]  /*1a20*/  LDCU.64 UR8, c[0x0][0x388] ;  /* 0x00007100ff0877ac */ /* 0x000e620008000a00 */
[----:B------:R-:W-:Y:S01]  /*1a30*/  BSSY.RECONVERGENT B0, `(.L_x_97) ;  /* 0x00000c8000007945 */ /* 0x000fe20003800200 */
[----:B------:R-:W2:Y:S01]  /*1a40*/  LDCU.U8 UR7, c[0x0][0x3b0] ;  /* 0x00007600ff0777ac */ /* 0x000ea20008000000 */
[----:B------:R-:W3:Y:S01]  /*1a50*/  LDCU.64 UR20, c[0x0][0x3d8] ;  /* 0x00007b00ff1477ac */ /* 0x000ee20008000a00 */
[----:B------:R-:W4:Y:S01]  /*1a60*/  LDCU.64 UR22, c[0x0][0x3c8] ;  /* 0x00007900ff1677ac */ /* 0x000f220008000a00 */
[----:B------:R-:W0:Y:S01]  /*1a70*/  LDCU.64 UR24, c[0x0][0x3e0] ;  /* 0x00007c00ff1877ac */ /* 0x000e220008000a00 */
[----:B-1----:R-:W-:Y:S02]  /*1a80*/  UIADD3 UR4, UP0, UPT, UR4, UR8, URZ ;  /* 0x0000000804047290 */ /* 0x002fe4000ff1e0ff */
[----:B------:R-:W-:Y:S01]  /*1a90*/  USHF.R.S32.HI UR8, URZ, 0x1f, UR6 ;  /* 0x0000001fff087899 */ /* 0x000fe20008011406 */
[----:B------:R-:W1:Y:S05]  /*1aa0*/  LDCU.64 UR26, c[0x0][0x390] ;  /* 0x00007200ff1a77ac */ /* 0x000e6a0008000a00 */
[----:B------:R-:W-:Y:S01]  /*1ab0*/  MOV R2, UR8 ;  /* 0x0000000800027c02 */ /* 0x000fe20008000f00 */
[----:B------:R-:W1:Y:S01]  /*1ac0*/  LDCU.128 UR12, c[0x0][0x3a0] ;  /* 0x00007400ff0c77ac */ /* 0x000e620008000c00 */
[----:B0-----:R-:W-:Y:S01]  /*1ad0*/  ISETP.LT.U32.AND P0, PT, R0, UR6, PT ;  /* 0x0000000600007c0c */ /* 0x001fe2000bf01070 */
[----:B------:R-:W-:-:S03]  /*1ae0*/  UIADD3.X UR5, UPT, UPT, UR5, UR9, URZ, UP0, !UPT ;  /* 0x0000000905057290 */ /* 0x000fc600087fe4ff */
[----:B------:R-:W-:Y:S01]  /*1af0*/  ISETP.GT.AND.EX P0, PT, R2, RZ, PT, P0 ;  /* 0x000000ff0200720c */ /* 0x000fe20003f04300 */
[----:B--2---:R-:W-:-:S12]  /*1b00*/  UPRMT UR7, UR7, 0x8880, URZ ;  /* 0x0000888007077896 */ /* 0x004fd800080000ff */
[----:B-1-34-:R-:W-:Y:S05]  /*1b10*/  @!P0 BRA `(.L_x_98) ;  /* 0x0000000800e48947 */ /* 0x01afea0003800000 */
[----:B------:R-:W-:Y:S01]  /*1b20*/  IADD3 RZ, P0, PT, R0, UR4, RZ ;  /* 0x0000000400ff7c10 */ /* 0x000fe2000ff1e0ff */
[----:B------:R-:W-:Y:S02]  /*1b30*/  IMAD.MOV.U32 R2, RZ, RZ, RZ ;  /* 0x000000ffff027224 */ /* 0x000fe400078e00ff */
[----:B------:R-:W-:Y:S01]  /*1b40*/  IMAD.MOV.U32 R24, RZ, RZ, RZ ;  /* 0x000000ffff187224 */ /* 0x000fe200078e00ff */
[----:B------:R-:W-:-:S09]  /*1b50*/  IADD3.X R7, PT, PT, RZ, UR5, RZ, P0, !PT ;  /* 0x00000005ff077c10 */ /* 0x000fd200087fe4ff */
.L_x_104:
[----:B0-----:R-:W0:Y:S01]  /*1b60*/  LDCU.64 UR16, c[0x0][0x3d0] ;  /* 0x00007a00ff1077ac */ /* 0x001e220008000a00 */
[----:B------:R-:W-:Y:S01]  /*1b70*/  VIADD R6, R0, UR4 ;  /* 0x0000000400067c36 */ /* 0x000fe20008000000 */
[----:B-1----:R-:W1:Y:S01]  /*1b80*/  LDCU.64 UR18, c[0x0][0x398] ;  /* 0x00007300ff1277ac */ /* 0x002e620008000a00 */
[----:B0-----:R-:W-:Y:S02]  /*1b90*/  IMAD R3, R24, UR16, RZ ;  /* 0x0000001018037c24 */ /* 0x001fe4000f8e02ff */
[----:B------:R-:W-:-:S04]  /*1ba0*/  IMAD.WIDE.U32 R8, R2, UR16, R6 ;  /* 0x0000001002087c25 */ /* 0x000fc8000f8e0006 */
[----:B------:R-:W-:Y:S01]  /*1bb0*/  IMAD R3, R2, UR17, R3 ;  /* 0x0000001102037c24 */ /* 0x000fe2000f8e0203 */
[----:B-1----:R-:W-:-:S03]  /*1bc0*/  LEA R4, P0, R8, UR18, 0x2 ;  /* 0x0000001208047c11 */ /* 0x002fc6000f8010ff */
[----:B------:R-:W-:-:S05]  /*1bd0*/  IMAD.IADD R3, R9, 0x1, R3 ;  /* 0x0000000109037824 */ /* 0x000fca00078e0203 */
[----:B------:R-:W-:-:S05]  /*1be0*/  LEA.HI.X R5, R8, UR19, R3, 0x2, P0 ;  /* 0x0000001308057c11 */ /* 0x000fca00080f1403 */
[----:B--2---:R-:W2:Y:S04]  /*1bf0*/  LDG.E R8, desc[UR10][R4.64] ;  /* 0x0000000a04087981 */ /* 0x004ea8000c1e1900 */
[----:B------:R-:W2:Y:S01]  /*1c00*/  LDG.E R3, desc[UR10][R4.64+0x4] ;  /* 0x0000040a04037981 */ /* 0x000ea2000c1e1900 */
[----:B------:R-:W-:Y:S01]  /*1c10*/  BSSY.RECONVERGENT B1, `(.L_x_99) ;  /* 0x00000a3000017945 */ /* 0x000fe20003800200 */
[----:B--2---:R-:W-:-:S13]  /*1c20*/  ISETP.GE.AND P0, PT, R8, R3, PT ;  /* 0x000000030800720c */ /* 0x004fda0003f06270 */
[----:B------:R-:W-:Y:S05]  /*1c30*/  @P0 BRA `(.L_x_100) ;  /* 0x0000000800800947 */ /* 0x000fea0003800000 */
[----:B------:R-:W0:Y:S01]  /*1c40*/  LDCU.64 UR16, c[0x0][0x3c0] ;  /* 0x00007800ff1077ac */ /* 0x000e220008000a00 */
[----:B------:R-:W-:Y:S01]  /*1c50*/  IADD3 R4, PT, PT, -R8, R3, RZ ;  /* 0x0000000308047210 */ /* 0x000fe20007ffe1ff */
[----:B------:R-:W-:Y:S01]  /*1c60*/  BSSY.RECONVERGENT B2, `(.L_x_101) ;  /* 0x0000052000027945 */ /* 0x000fe20003800200 */
[----:B------:R-:W-:Y:S01]  /*1c70*/  IMAD.MOV.U32 R26, RZ, RZ, R8 ;  /* 0x000000ffff1a7224 */ /* 0x000fe200078e0008 */
[----:B------:R-:W1:Y:S01]  /*1c80*/  LDCU.64 UR18, c[0x0][0x3b8] ;  /* 0x00007700ff1277ac */ /* 0x000e620008000a00 */
[----:B------:R-:W-:Y:S01]  /*1c90*/  LOP3.LUT P0, R4, R4, 0x3, RZ, 0xc0, !PT ;  /* 0x0000000304047812 */ /* 0x000fe2000780c0ff */
[----:B0-----:R-:W-:Y:S02]  /*1ca0*/  IMAD R5, R7, UR16, RZ ;  /* 0x0000001007057c24 */ /* 0x001fe4000f8e02ff */
[----:B------:R-:W-:-:S04]  /*1cb0*/  IMAD.WIDE.U32 R10, R6, UR16, RZ ;  /* 0x00000010060a7c25 */ /* 0x000fc8000f8e00ff */
[----:B------:R-:W-:Y:S02]  /*1cc0*/  IMAD R5, R6, UR17, R5 ;  /* 0x0000001106057c24 */ /* 0x000fe4000f8e0205 */
[----:B-1----:R-:W-:Y:S02]  /*1cd0*/  IMAD R13, R24, UR18, RZ ;  /* 0x00000012180d7c24 */ /* 0x002fe4000f8e02ff */
[----:B------:R-:W-:Y:S02]  /*1ce0*/  IMAD.IADD R11, R11, 0x1, R5 ;  /* 0x000000010b0b7824 */ /* 0x000fe400078e0205 */
[C---:B------:R-:W-:Y:S02]  /*1cf0*/  IMAD R5, R2.reuse, UR19, R13 ;  /* 0x0000001302057c24 */ /* 0x040fe4000f8e020d */
[----:B------:R-:W-:-:S05]  /*1d00*/  IMAD.WIDE.U32 R10, R2, UR18, R10 ;  /* 0x00000012020a7c25 */ /* 0x000fca000f8e000a */
[----:B------:R-:W-:Y:S01]  /*1d10*/  IADD3 R5, PT, PT, R11, R5, RZ ;  /* 0x000000050b057210 */ /* 0x000fe20007ffe0ff */
[----:B------:R-:W-:Y:S06]  /*1d20*/  @!P0 BRA `(.L_x_102) ;  /* 0x0000000400148947 */ /* 0x000fec0003800000 */
        /* <DEDUP_REMOVED lines=8> */
[----:B------:R-:W0:Y:S03]  /*1db0*/  LDCU.64 UR16, c[0x0][0x3e0] ;  /* 0x00007c00ff1077ac */ /* 0x000e260008000a00 */
[----:B------:R-:W-:Y:S01]  /*1dc0*/  IMAD.IADD R13, R13, 0x1, R17 ;  /* 0x000000010d0d7824 */ /* 0x000fe200078e0211 */
[C---:B-1----:R-:W-:Y:S01]  /*1dd0*/  LEA R14, P0, R12.reuse, R14, 0x2 ;  /* 0x0000000e0c0e7211 */ /* 0x042fe200078010ff */
[----:B------:R-:W1:Y:S03]  /*1de0*/  LDC.64 R16, c[0x0][0x3c8] ;  /* 0x0000f200ff107b82 */ /* 0x000e660000000a00 */
[----:B------:R-:W-:-:S05]  /*1df0*/  LEA.HI.X R15, R12, R15, R13, 0x2, P0 ;  /* 0x0000000f0c0f7211 */ /* 0x000fca00000f140d */
[----:B------:R-:W4:Y:S01]  /*1e00*/  LDG.E R25, desc[UR10][R14.64] ;  /* 0x0000000a0e197981 */ /* 0x000f22000c1e1900 */
[----:B0-----:R-:W-:Y:S02]  /*1e10*/  IMAD R21, R24, UR16, RZ ;  /* 0x0000001018157c24 */ /* 0x001fe4000f8e02ff */
[----:B------:R-:W-:-:S04]  /*1e20*/  IMAD.WIDE.U32 R12, R2, UR16, R8 ;  /* 0x00000010020c7c25 */ /* 0x000fc8000f8e0008 */
[----:B------:R-:W-:Y:S01]  /*1e30*/  IMAD R21, R2, UR17, R21 ;  /* 0x0000001102157c24 */ /* 0x000fe2000f8e0215 */
[----:B--2---:R-:W-:Y:S01]  /*1e40*/  IADD3 R20, P0, PT, R12, UR18, RZ ;  /* 0x000000120c147c10 */ /* 0x004fe2000ff1e0ff */
[----:B------:R-:W-:-:S03]  /*1e50*/  IMAD.MOV.U32 R12, RZ, RZ, R10 ;  /* 0x000000ffff0c7224 */ /* 0x000fc600078e000a */
[----:B------:R-:W-:Y:S02]  /*1e60*/  IADD3.X R21, PT, PT, R13, UR19, R21, P0, !PT ;  /* 0x000000130d157c10 */ /* 0x000fe400087fe415 */
[----:B------:R-:W-:Y:S02]  /*1e70*/  MOV R13, R5 ;  /* 0x00000005000d7202 */ /* 0x000fe40000000f00 */
[----:B----4-:R-:W-:Y:S01]  /*1e80*/  SHF.R.S32.HI R27, RZ, 0x1f, R25 ;  /* 0x0000001fff1b7819 */ /* 0x010fe20000011419 */
[----:B-1----:R-:W-:-:S04]  /*1e90*/  IMAD.WIDE.U32 R22, R25, R16, R12 ;  /* 0x0000001019167225 */ /* 0x002fc800078e000c */
[----:B------:R-:W-:Y:S01]  /*1ea0*/  IMAD R26, R27, R16, RZ ;  /* 0x000000101b1a7224 */ /* 0x000fe200078e02ff */
[----:B---3--:R-:W-:-:S03]  /*1eb0*/  IADD3 R22, P0, PT, R22, R18, RZ ;  /* 0x0000001216167210 */ /* 0x008fc60007f1e0ff */
[----:B------:R-:W-:-:S05]  /*1ec0*/  IMAD R26, R25, R17, R26 ;  /* 0x00000011191a7224 */ /* 0x000fca00078e021a */
[----:B------:R-:W-:Y:S02]  /*1ed0*/  IADD3.X R23, PT, PT, R19, R23, R26, P0, !PT ;  /* 0x0000001713177210 */ /* 0x000fe400007fe41a */
[----:B------:R-:W2:Y:S04]  /*1ee0*/  LDG.E.S8 R26, desc[UR10][R20.64] ;  /* 0x0000000a141a7981 */ /* 0x000ea8000c1e1300 */
[----:B------:R-:W3:Y:S01]  /*1ef0*/  LDG.E.S8 R25, desc[UR10][R22.64] ;  /* 0x0000000a16197981 */ /* 0x000ee2000c1e1300 */
[----:B--2---:R-:W-:Y:S02]  /*1f00*/  IMAD R26, R26, UR7, RZ ;  /* 0x000000071a1a7c24 */ /* 0x004fe4000f8e02ff */
[----:B---3--:R-:W-:-:S05]  /*1f10*/  IMAD.MOV R25, RZ, RZ, -R25 ;  /* 0x000000ffff197224 */ /* 0x008fca00078e0a19 */
[----:B------:R-:W-:Y:S01]  /*1f20*/  ISETP.NE.AND P0, PT, R26, R25, PT ;  /* 0x000000191a00720c */ /* 0x000fe20003f05270 */
[----:B------:R-:W-:-:S03]  /*1f30*/  VIADD R26, R8, 0x1 ;  /* 0x00000001081a7836 */ /* 0x000fc60000000000 */
[----:B------:R-:W-:Y:S02]  /*1f40*/  SEL R25, RZ, 0x1, !P0 ;  /* 0x00000001ff197807 */ /* 0x000fe40004000000 */
[----:B------:R-:W-:-:S03]  /*1f50*/  ISETP.NE.AND P0, PT, R4, 0x1, PT ;  /* 0x000000010400780c */ /* 0x000fc60003f05270 */
[----:B------:R0:W-:Y:S10]  /*1f60*/  STG.E.U8 desc[UR10][R22.64], R25 ;  /* 0x0000001916007986 */ /* 0x0001f4000c10110a */
[----:B------:R-:W-:Y:S05]  /*1f70*/  @!P0 BRA `(.L_x_102) ;  /* 0x0000000000808947 */ /* 0x000fea0003800000 */
[----:B0-----:R-:W2:Y:S02]  /*1f80*/  LDG.E R25, desc[UR10][R14.64+0x4] ;  /* 0x0000040a0e197981 */ /* 0x001ea4000c1e1900 */
[----:B--2---:R-:W-:Y:S01]  /*1f90*/  SHF.R.S32.HI R27, RZ, 0x1f, R25 ;  /* 0x0000001fff1b7819 */ /* 0x004fe20000011419 */
[----:B------:R-:W-:-:S04]  /*1fa0*/  IMAD.WIDE.U32 R22, R25, R16, R12 ;  /* 0x0000001019167225 */ /* 0x000fc800078e000c */
[----:B------:R-:W-:Y:S01]  /*1fb0*/  IMAD R26, R27, R16, RZ ;  /* 0x000000101b1a7224 */ /* 0x000fe200078e02ff */
[----:B------:R-:W-:-:S03]  /*1fc0*/  IADD3 R22, P0, PT, R22, R18, RZ ;  /* 0x0000001216167210 */ /* 0x000fc60007f1e0ff */
[----:B------:R-:W-:-:S05]  /*1fd0*/  IMAD R26, R25, R17, R26 ;  /* 0x00000011191a7224 */ /* 0x000fca00078e021a */
[----:B------:R-:W-:Y:S02]  /*1fe0*/  IADD3.X R23, PT, PT, R19, R23, R26, P0, !PT ;  /* 0x0000001713177210 */ /* 0x000fe400007fe41a */
[----:B------:R-:W2:Y:S04]  /*1ff0*/  LDG.E.S8 R26, desc[UR10][R20.64+0x1] ;  /* 0x0000010a141a7981 */ /* 0x000ea8000c1e1300 */
[----:B------:R-:W3:Y:S01]  /*2000*/  LDG.E.S8 R25, desc[UR10][R22.64] ;  /* 0x0000000a16197981 */ /* 0x000ee2000c1e1300 */
[----:B--2---:R-:W-:Y:S01]  /*2010*/  IMAD R26, R26, UR7, RZ ;  /* 0x000000071a1a7c24 */ /* 0x004fe2000f8e02ff */
[----:B---3--:R-:W-:-:S04]  /*2020*/  IADD3 R25, PT, PT, -R25, RZ, RZ ;  /* 0x000000ff19197210 */ /* 0x008fc80007ffe1ff */
[----:B------:R-:W-:Y:S01]  /*2030*/  ISETP.NE.AND P0, PT, R26, R25, PT ;  /* 0x000000191a00720c */ /* 0x000fe20003f05270 */
[----:B------:R-:W-:-:S03]  /*2040*/  VIADD R26, R8, 0x2 ;  /* 0x00000002081a7836 */ /* 0x000fc60000000000 */
[----:B------:R-:W-:Y:S02]  /*2050*/  SEL R25, RZ, 0x1, !P0 ;  /* 0x00000001ff197807 */ /* 0x000fe40004000000 */
[----:B------:R-:W-:-:S03]  /*2060*/  ISETP.NE.AND P0, PT, R4, 0x2, PT ;  /* 0x000000020400780c */ /* 0x000fc60003f05270 */
[----:B------:R1:W-:Y:S10]  /*2070*/  STG.E.U8 desc[UR10][R22.64], R25 ;  /* 0x0000001916007986 */ /* 0x0003f4000c10110a */
[----:B------:R-:W-:Y:S05]  /*2080*/  @!P0 BRA `(.L_x_102) ;  /* 0x00000000003c8947 */ /* 0x000fea0003800000 */
[----:B------:R-:W1:Y:S04]  /*2090*/  LDG.E R15, desc[UR10][R14.64+0x8] ;  /* 0x0000080a0e0f7981 */ /* 0x000e68000c1e1900 */
[----:B------:R-:W2:Y:S01]  /*20a0*/  LDG.E.S8 R20, desc[UR10][R20.64+0x2] ;  /* 0x0000020a14147981 */ /* 0x000ea2000c1e1300 */
[----:B-1----:R-:W-:Y:S01]  /*20b0*/  SHF.R.S32.HI R23, RZ, 0x1f, R15 ;  /* 0x0000001fff177819 */ /* 0x002fe2000001140f */
[----:B------:R-:W-:-:S04]  /*20c0*/  IMAD.WIDE.U32 R12, R15, R16, R12 ;  /* 0x000000100f0c7225 */ /* 0x000fc800078e000c */
[----:B------:R-:W-:Y:S01]  /*20d0*/  IMAD R16, R23, R16, RZ ;  /* 0x0000001017107224 */ /* 0x000fe200078e02ff */
[----:B------:R-:W-:-:S03]  /*20e0*/  IADD3 R18, P0, PT, R12, R18, RZ ;  /* 0x000000120c127210 */ /* 0x000fc60007f1e0ff */
[----:B------:R-:W-:-:S05]  /*20f0*/  IMAD R16, R15, R17, R16 ;  /* 0x000000110f107224 */ /* 0x000fca00078e0210 */
[----:B------:R-:W-:-:S05]  /*2100*/  IADD3.X R19, PT, PT, R19, R13, R16, P0, !PT ;  /* 0x0000000d13137210 */ /* 0x000fca00007fe410 */
[----:B------:R-:W3:Y:S01]  /*2110*/  LDG.E.S8 R4, desc[UR10][R18.64] ;  /* 0x0000000a12047981 */ /* 0x000ee2000c1e1300 */
[----:B--2---:R-:W-:Y:S01]  /*2120*/  IMAD R12, R20, UR7, RZ ;  /* 0x00000007140c7c24 */ /* 0x004fe2000f8e02ff */
[----:B------:R-:W-:Y:S01]  /*2130*/  IADD3 R26, PT, PT, R8, 0x3, RZ ;  /* 0x00000003081a7810 */ /* 0x000fe20007ffe0ff */
[----:B---3--:R-:W-:-:S05]  /*2140*/  IMAD.MOV R13, RZ, RZ, -R4 ;  /* 0x000000ffff0d7224 */ /* 0x008fca00078e0a04 */
[----:B------:R-:W-:-:S04]  /*2150*/  ISETP.NE.AND P0, PT, R12, R13, PT ;  /* 0x0000000d0c00720c */ /* 0x000fc80003f05270 */
[----:B------:R-:W-:-:S05]  /*2160*/  SEL R13, RZ, 0x1, !P0 ;  /* 0x00000001ff0d7807 */ /* 0x000fca0004000000 */
[----:B------:R2:W-:Y:S04]  /*2170*/  STG.E.U8 desc[UR10][R18.64], R13 ;  /* 0x0000000d12007986 */ /* 0x0005e8000c10110a */
.L_x_102:
[----:B------:R-:W-:Y:S05]  /*2180*/  BSYNC.RECONVERGENT B2 ;  /* 0x0000000000027941 */ /* 0x000fea0003800200 */
.L_x_101:
[----:B------:R-:W-:-:S05]  /*2190*/  IMAD.IADD R4, R8, 0x1, -R3 ;  /* 0x0000000108047824 */ /* 0x000fca00078e0a03 */
[----:B------:R-:W-:-:S13]  /*21a0*/  ISETP.GT.U32.AND P0, PT, R4, -0x4, PT ;  /* 0xfffffffc0400780c */ /* 0x000fda0003f04070 */
[----:B------:R-:W-:Y:S05]  /*21b0*/  @P0 BRA `(.L_x_100) ;  /* 0x0000000400200947 */ /* 0x000fea0003800000 */
.L_x_103:
[----:B------:R-:W-:Y:S01]  /*21c0*/  SHF.R.S32.HI R27, RZ, 0x1f, R26 ;  /* 0x0000001fff1b7819 */ /* 0x000fe2000001141a */
[----:B------:R-:W-:-:S04]  /*21d0*/  IMAD R9, R24, UR20, RZ ;  /* 0x0000001418097c24 */ /* 0x000fc8000f8e02ff */
[C---:B------:R-:W-:Y:S02]  /*21e0*/  IMAD R9, R2.reuse, UR21, R9 ;  /* 0x0000001502097c24 */ /* 0x040fe4000f8e0209 */
[----:B--2---:R-:W-:-:S04]  /*21f0*/  IMAD.WIDE.U32 R12, R2, UR20, R26 ;  /* 0x00000014020c7c25 */ /* 0x004fc8000f8e001a */
[----:B------:R-:W-:Y:S01]  /*2200*/  IMAD.IADD R9, R9, 0x1, R13 ;  /* 0x0000000109097824 */ /* 0x000fe200078e020d */
[----:B------:R-:W-:-:S04]  /*2210*/  LEA R8, P0, R12, UR12, 0x2 ;  /* 0x0000000c0c087c11 */ /* 0x000fc8000f8010ff */
[----:B------:R-:W-:-:S05]  /*2220*/  LEA.HI.X R9, R12, UR13, R9, 0x2, P0 ;  /* 0x0000000d0c097c11 */ /* 0x000fca00080f1409 */
[----:B------:R-:W2:Y:S01]  /*2230*/  LDG.E R17, desc[UR10][R8.64] ;  /* 0x0000000a08117981 */ /* 0x000ea2000c1e1900 */
[----:B------:R-:W-:Y:S01]  /*2240*/  MOV R4, R10 ;  /* 0x0000000a00047202 */ /* 0x000fe20000000f00 */
[----:B------:R-:W-:Y:S02]  /*2250*/  IMAD R19, R24, UR24, RZ ;  /* 0x0000001818137c24 */ /* 0x000fe4000f8e02ff */
[----:B------:R-:W-:-:S04]  /*2260*/  IMAD.WIDE.U32 R12, R2, UR24, R26 ;  /* 0x00000018020c7c25 */ /* 0x000fc8000f8e001a */
[----:B------:R-:W-:Y:S01]  /*2270*/  IMAD R19, R2, UR25, R19 ;  /* 0x0000001902137c24 */ /* 0x000fe2000f8e0213 */
[----:B------:R-:W-:-:S04]  /*2280*/  IADD3 R12, P1, PT, R12, UR26, RZ ;  /* 0x0000001a0c0c7c10 */ /* 0x000fc8000ff3e0ff */
[----:B------:R-:W-:Y:S02]  /*2290*/  IADD3.X R13, PT, PT, R19, UR27, R13, P1, !PT ;  /* 0x0000001b130d7c10 */ /* 0x000fe40008ffe40d */
[----:B--2---:R-:W-:Y:S01]  /*22a0*/  SHF.R.S32.HI R16, RZ, 0x1f, R17 ;  /* 0x0000001fff107819 */ /* 0x004fe20000011411 */
[----:B------:R-:W-:-:S04]  /*22b0*/  IMAD.WIDE.U32 R14, R17, UR22, R4 ;  /* 0x00000016110e7c25 */ /* 0x000fc8000f8e0004 */
[----:B------:R-:W-:Y:S01]  /*22c0*/  IMAD R16, R16, UR22, RZ ;  /* 0x0000001610107c24 */ /* 0x000fe2000f8e02ff */
[----:B------:R-:W-:-:S03]  /*22d0*/  IADD3 R14, P0, PT, R14, UR14, RZ ;  /* 0x0000000e0e0e7c10 */ /* 0x000fc6000ff1e0ff */
[----:B------:R-:W-:-:S05]  /*22e0*/  IMAD R17, R17, UR23, R16 ;  /* 0x0000001711117c24 */ /* 0x000fca000f8e0210 */
        /* <DEDUP_REMOVED lines=8> */
[----:B------:R-:W3:Y:S04]  /*2370*/  LDG.E R21, desc[UR10][R8.64+0x4] ;  /* 0x0000040a08157981 */ /* 0x000ee8000c1e1900 */
[----:B------:R-:W4:Y:S01]  /*2380*/  LDG.E.S8 R20, desc[UR10][R12.64+0x1] ;  /* 0x0000010a0c147981 */ /* 0x000f22000c1e1300 */
[----:B---3--:R-:W-:Y:S01]  /*2390*/  SHF.R.S32.HI R18, RZ, 0x1f, R21 ;  /* 0x0000001fff127819 */ /* 0x008fe20000011415 */
[----:B------:R-:W-:-:S04]  /*23a0*/  IMAD.WIDE.U32 R16, R21, UR22, R4 ;  /* 0x0000001615107c25 */ /* 0x000fc8000f8e0004 */
[----:B------:R-:W-:Y:S01]  /*23b0*/  IMAD R18, R18, UR22, RZ ;  /* 0x0000001612127c24 */ /* 0x000fe2000f8e02ff */
[----:B------:R-:W-:-:S03]  /*23c0*/  IADD3 R16, P0, PT, R16, UR14, RZ ;  /* 0x0000000e10107c10 */ /* 0x000fc6000ff1e0ff */
[----:B------:R-:W-:-:S05]  /*23d0*/  IMAD R21, R21, UR23, R18 ;  /* 0x0000001715157c24 */ /* 0x000fca000f8e0212 */
[----:B------:R-:W-:-:S05]  /*23e0*/  IADD3.X R17, PT, PT, R17, UR15, R21, P0, !PT ;  /* 0x0000000f11117c10 */ /* 0x000fca00087fe415 */
[----:B------:R-:W2:Y:S01]  /*23f0*/  LDG.E.S8 R18, desc[UR10][R16.64] ;  /* 0x0000000a10127981 */ /* 0x000ea2000c1e1300 */
[----:B----4-:R-:W-:Y:S02]  /*2400*/  IMAD R20, R20, UR7, RZ ;  /* 0x0000000714147c24 */ /* 0x010fe4000f8e02ff */
[----:B--2---:R-:W-:-:S05]  /*2410*/  IMAD.MOV R15, RZ, RZ, -R18 ;  /* 0x000000ffff0f7224 */ /* 0x004fca00078e0a12 */
        /* <DEDUP_REMOVED lines=12> */
[----:B----4-:R-:W-:Y:S01]  /*24e0*/  IMAD R20, R20, UR7, RZ ;  /* 0x0000000714147c24 */ /* 0x010fe2000f8e02ff */
[----:B--2---:R-:W-:-:S04]  /*24f0*/  IADD3 R17, PT, PT, -R18, RZ, RZ ;  /* 0x000000ff12117210 */ /* 0x004fc80007ffe1ff */
        /* <DEDUP_REMOVED lines=13> */
[----:B------:R-:W-:Y:S02]  /*25d0*/  VIADD R26, R26, 0x4 ;  /* 0x000000041a1a7836 */ /* 0x000fe40000000000 */
[----:B--2---:R-:W-:-:S05]  /*25e0*/  IMAD.MOV R15, RZ, RZ, -R4 ;  /* 0x000000ffff0f7224 */ /* 0x004fca00078e0a04 */
[----:B------:R-:W-:-:S04]  /*25f0*/  ISETP.NE.AND P0, PT, R18, R15, PT ;  /* 0x0000000f1200720c */ /* 0x000fc80003f05270 */
[----:B------:R-:W-:-:S05]  /*2600*/  SEL R9, RZ, 0x1, !P0 ;  /* 0x00000001ff097807 */ /* 0x000fca0004000000 */
[----:B------:R3:W-:Y:S01]  /*2610*/  STG.E.U8 desc[UR10][R16.64], R9 ;  /* 0x0000000910007986 */ /* 0x0007e2000c10110a */
[----:B------:R-:W-:-:S13]  /*2620*/  ISETP.NE.AND P0, PT, R26, R3, PT ;  /* 0x000000031a00720c */ /* 0x000fda0003f05270 */
[----:B---3--:R-:W-:Y:S05]  /*2630*/  @P0 BRA `(.L_x_103) ;  /* 0xfffffff800e00947 */ /* 0x008fea000383ffff */
.L_x_100:
[----:B------:R-:W-:Y:S05]  /*2640*/  BSYNC.RECONVERGENT B1 ;  /* 0x0000000000017941 */ /* 0x000fea0003800200 */
.L_x_99:
[----:B------:R-:W3:Y:S01]  /*2650*/  LDCU.64 UR16, c[0x0][0x3e8] ;  /* 0x00007d00ff1077ac */ /* 0x000ee20008000a00 */
[----:B------:R-:W-:-:S04]  /*2660*/  IADD3 R2, P0, PT, R2, 0x1, RZ ;  /* 0x0000000102027810 */ /* 0x000fc80007f1e0ff */
[----:B------:R-:W-:Y:S02]  /*2670*/  IADD3.X R24, PT, PT, RZ, R24, RZ, P0, !PT ;  /* 0x00000018ff187210 */ /* 0x000fe400007fe4ff */
[----:B---3--:R-:W-:-:S04]  /*2680*/  ISETP.GE.U32.AND P0, PT, R2, UR16, PT ;  /* 0x0000001002007c0c */ /* 0x008fc8000bf06070 */
[----:B------:R-:W-:-:S13]  /*2690*/  ISETP.GE.AND.EX P0, PT, R24, UR17, PT, P0 ;  /* 0x0000001118007c0c */ /* 0x000fda000bf06300 */
[----:B------:R-:W-:Y:S05]  /*26a0*/  @!P0 BRA `(.L_x_104) ;  /* 0xfffffff4002c8947 */ /* 0x000fea000383ffff */
.L_x_98:
[----:B------:R-:W-:Y:S05]  /*26b0*/  BSYNC.RECONVERGENT B0 ;  /* 0x0000000000007941 */ /* 0x000fea0003800200 */
.L_x_97:
[----:B------:R-:W-:Y:S01]  /*26c0*/  VIADD R0, R0, 0x100 ;  /* 0x0000010000007836 */ /* 0x000fe20000000000 */
[----:B------:R-:W-:-:S04]  /*26d0*/  MOV R2, UR8 ;  /* 0x0000000800027c02 */ /* 0x000fc80008000f00 */
[----:B------:R-:W-:-:S04]  /*26e0*/  ISETP.LT.U32.AND P0, PT, R0, UR6, PT ;  /* 0x0000000600007c0c */ /* 0x000fc8000bf01070 */
[----:B------:R-:W-:-:S13]  /*26f0*/  ISETP.GT.AND.EX P0, PT, R2, RZ, PT, P0 ;  /* 0x000000ff0200720c */ /* 0x000fda0003f04300 */
[----:B------:R-:W-:Y:S05]  /*2700*/  @!P0 EXIT ;  /* 0x000000000000894d */ /* 0x000fea0003800000 */
[----:B------:R-:W3:Y:S01]  /*2710*/  LDCU.64 UR8, c[0x0][0x3c0] ;  /* 0x00007800ff0877ac */ /* 0x000ee20008000a00 */
[----:B------:R-:W-:Y:S01]  /*2720*/  IADD3 R8, P0, PT, R0, UR4, RZ ;  /* 0x0000000400087c10 */ /* 0x000fe2000ff1e0ff */
[----:B------:R-:W-:-:S04]  /*2730*/  UMOV UR4, URZ ;  /* 0x000000ff00047c82 */ /* 0x000fc80008000000 */
[----:B------:R-:W-:Y:S01]  /*2740*/  IMAD.X R9, RZ, RZ, UR5, P0 ;  /* 0x00000005ff097e24 */ /* 0x000fe200080e06ff */
[----:B------:R-:W-:-:S03]  /*2750*/  UMOV UR5, URZ ;  /* 0x000000ff00057c82 */ /* 0x000fc60008000000 */
[----:B---3--:R-:W-:Y:S02]  /*2760*/  IMAD R3, R9, UR8, RZ ;  /* 0x0000000809037c24 */ /* 0x008fe4000f8e02ff */
[----:B------:R-:W-:-:S04]  /*2770*/  IMAD.WIDE.U32 R6, R8, UR8, RZ ;  /* 0x0000000808067c25 */ /* 0x000fc8000f8e00ff */
[----:B------:R-:W-:-:S05]  /*2780*/  IMAD R3, R8, UR9, R3 ;  /* 0x0000000908037c24 */ /* 0x000fca000f8e0203 */
[----:B------:R-:W-:-:S07]  /*2790*/  IADD3 R11, PT, PT, R7, R3, RZ ;  /* 0x00000003070b7210 */ /* 0x000fce0007ffe0ff */
.L_x_110:
[----:B------:R-:W3:Y:S01]  /*27a0*/  LDC.64 R4, c[0x0][0x3d0] ;  /* 0x0000f400ff047b82 */ /* 0x000ee20000000a00 */
[----:B------:R-:W4:Y:S01]  /*27b0*/  LDCU.64 UR8, c[0x0][0x398] ;  /* 0x00007300ff0877ac */ /* 0x000f220008000a00 */
[----:B0-----:R-:W0:Y:S01]  /*27c0*/  LDCU.64 UR16, c[0x0][0x3c8] ;  /* 0x00007900ff1077ac */ /* 0x001e220008000a00 */
[----:B------:R-:W0:Y:S01]  /*27d0*/  LDCU.64 UR18, c[0x0][0x390] ;  /* 0x00007200ff1277ac */ /* 0x000e220008000a00 */
[----:B------:R-:W0:Y:S01]  /*27e0*/  LDCU.128 UR12, c[0x0][0x3a0] ;  /* 0x00007400ff0c77ac */ /* 0x000e220008000c00 */
[C---:B---3--:R-:W-:Y:S02]  /*27f0*/  IMAD R0, R4.reuse, UR5, RZ ;  /* 0x0000000504007c24 */ /* 0x048fe4000f8e02ff */
[----:B------:R-:W-:-:S04]  /*2800*/  IMAD.WIDE.U32 R2, R4, UR4, R8 ;  /* 0x0000000404027c25 */ /* 0x000fc8000f8e0008 */
[----:B------:R-:W-:Y:S01]  /*2810*/  IMAD R5, R5, UR4, R0 ;  /* 0x0000000405057c24 */ /* 0x000fe2000f8e0200 */
[----:B----4-:R-:W-:-:S03]  /*2820*/  LEA R4, P0, R2, UR8, 0x2 ;  /* 0x0000000802047c11 */ /* 0x010fc6000f8010ff */
[----:B------:R-:W-:-:S05]  /*2830*/  IMAD.IADD R3, R3, 0x1, R5 ;  /* 0x0000000103037824 */ /* 0x000fca00078e0205 */
[----:B------:R-:W-:-:S05]  /*2840*/  LEA.HI.X R5, R2, UR9, R3, 0x2, P0 ;  /* 0x0000000902057c11 */ /* 0x000fca00080f1403 */
[----:B------:R-:W3:Y:S04]  /*2850*/  LDG.E R2, desc[UR10][R4.64] ;  /* 0x0000000a04027981 */ /* 0x000ee8000c1e1900 */
[----:B--2---:R-:W3:Y:S01]  /*2860*/  LDG.E R13, desc[UR10][R4.64+0x4] ;  /* 0x0000040a040d7981 */ /* 0x004ee2000c1e1900 */
[----:B------:R-:W-:Y:S01]  /*2870*/  BSSY.RECONVERGENT B0, `(.L_x_105) ;  /* 0x00000a1000007945 */ /* 0x000fe20003800200 */
[----:B---3--:R-:W-:-:S13]  /*2880*/  ISETP.GE.AND P0, PT, R2, R13, PT ;  /* 0x0000000d0200720c */ /* 0x008fda0003f06270 */
[----:B0-----:R-:W-:Y:S05]  /*2890*/  @P0 BRA `(.L_x_106) ;  /* 0x0000000800780947 */ /* 0x001fea0003800000 */
[----:B------:R-:W0:Y:S01]  /*28a0*/  LDC.64 R14, c[0x0][0x3b8] ;  /* 0x0000ee00ff0e7b82 */ /* 0x000e220000000a00 */
[----:B------:R-:W-:Y:S01]  /*28b0*/  IMAD.MOV.U32 R10, RZ, RZ, R6 ;  /* 0x000000ffff0a7224 */ /* 0x000fe200078e0006 */
[----:B------:R-:W-:Y:S01]  /*28c0*/  IADD3 R0, PT, PT, -R2, R13, RZ ;  /* 0x0000000d02007210 */ /* 0x000fe20007ffe1ff */
[----:B------:R-:W-:Y:S02]  /*28d0*/  BSSY.RECONVERGENT B1, `(.L_x_107) ;  /* 0x000004c000017945 */ /* 0x000fe40003800200 */
[----:B0-----:R-:W-:Y:S01]  /*28e0*/  IMAD.WIDE.U32 R4, R14, UR4, R10 ;  /* 0x000000040e047c25 */ /* 0x001fe2000f8e000a */
[----:B------:R-:W-:Y:S02]  /*28f0*/  LOP3.LUT P0, R10, R0, 0x3, RZ, 0xc0, !PT ;  /* 0x00000003000a7812 */ /* 0x000fe4000780c0ff */
[----:B------:R-:W-:Y:S01]  /*2900*/  MOV R0, R2 ;  /* 0x0000000200007202 */ /* 0x000fe20000000f00 */
[----:B------:R-:W-:-:S04]  /*2910*/  IMAD R12, R14, UR5, RZ ;  /* 0x000000050e0c7c24 */ /* 0x000fc8000f8e02ff */
[----:B------:R-:W-:-:S04]  /*2920*/  IMAD R15, R15, UR4, R12 ;  /* 0x000000040f0f7c24 */ /* 0x000fc8000f8e020c */
[----:B------:R-:W-:Y:S02]  /*2930*/  IMAD.IADD R15, R5, 0x1, R15 ;  /* 0x00000001050f7824 */ /* 0x000fe400078e020f */
[----:B------:R-:W-:Y:S05]  /*2940*/  @!P0 BRA `(.L_x_108) ;  /* 0x0000000400108947 */ /* 0x000fea0003800000 */
[----:B------:R-:W0:Y:S01]  /*2950*/  LDC.64 R20, c[0x0][0x3d8] ;  /* 0x0000f600ff147b82 */ /* 0x000e220000000a00 */
[----:B------:R-:W-:Y:S01]  /*2960*/  SHF.R.S32.HI R3, RZ, 0x1f, R2 ;  /* 0x0000001fff037819 */ /* 0x000fe20000011402 */
[----:B------:R-:W2:Y:S06]  /*2970*/  LDCU.64 UR8, c[0x0][0x390] ;  /* 0x00007200ff0877ac */ /* 0x000eac0008000a00 */
[----:B------:R-:W3:Y:S08]  /*2980*/  LDC.64 R16, c[0x0][0x3a0] ;  /* 0x0000e800ff107b82 */ /* 0x000ef00000000a00 */
[----:B-1----:R-:W1:Y:S01]  /*2990*/  LDC.64 R24, c[0x0][0x3e0] ;  /* 0x0000f800ff187b82 */ /* 0x002e620000000a00 */
[----:B0-----:R-:W-:-:S02]  /*29a0*/  IMAD R0, R20, UR5, RZ ;  /* 0x0000000514007c24 */ /* 0x001fc4000f8e02ff */
[----:B------:R-:W-:-:S04]  /*29b0*/  IMAD.WIDE.U32 R18, R20, UR4, R2 ;  /* 0x0000000414127c25 */ /* 0x000fc8000f8e0002 */
[----:B------:R-:W-:Y:S01]  /*29c0*/  IMAD R21, R21, UR4, R0 ;  /* 0x0000000415157c24 */ /* 0x000fe2000f8e0200 */
[----:B---3--:R-:W-:-:S04]  /*29d0*/  LEA R16, P0, R18, R16, 0x2 ;  /* 0x0000001012107211 */ /* 0x008fc800078010ff */
[----:B------:R-:W-:Y:S02]  /*29e0*/  IADD3 R0, PT, PT, R19, R21, RZ ;  /* 0x0000001513007210 */ /* 0x000fe40007ffe0ff */
[----:B------:R-:W0:Y:S02]  /*29f0*/  LDC.64 R20, c[0x0][0x3a8] ;  /* 0x0000ea00ff147b82 */ /* 0x000e240000000a00 */
[----:B------:R-:W-:-:S05]  /*2a00*/  LEA.HI.X R17, R18, R17, R0, 0x2, P0 ;  /* 0x0000001112117211 */ /* 0x000fca00000f1400 */
[----:B------:R-:W3:Y:S01]  /*2a10*/  LDG.E R27, desc[UR10][R16.64] ;  /* 0x0000000a101b7981 */ /* 0x000ee2000c1e1900 */
[----:B------:R-:W4:Y:S01]  /*2a20*/  LDC.64 R18, c[0x0][0x3c8] ;  /* 0x0000f200ff127b82 */ /* 0x000f220000000a00 */
[----:B-1----:R-:W-:-:S04]  /*2a30*/  IMAD.WIDE.U32 R22, R24, UR4, R2 ;  /* 0x0000000418167c25 */ /* 0x002fc8000f8e0002 */
[----:B------:R-:W-:Y:S01]  /*2a40*/  IMAD R24, R24, UR5, RZ ;  /* 0x0000000518187c24 */ /* 0x000fe2000f8e02ff */
[----:B--2---:R-:W-:Y:S01]  /*2a50*/  IADD3 R22, P0, PT, R22, UR8, RZ ;  /* 0x0000000816167c10 */ /* 0x004fe2000ff1e0ff */
[----:B------:R-:W-:Y:S02]  /*2a60*/  IMAD.MOV.U32 R14, RZ, RZ, R4 ;  /* 0x000000ffff0e7224 */ /* 0x000fe400078e0004 */
[----:B------:R-:W-:-:S05]  /*2a70*/  IMAD R29, R25, UR4, R24 ;  /* 0x00000004191d7c24 */ /* 0x000fca000f8e0218 */
[----:B------:R-:W-:-:S05]  /*2a80*/  IADD3.X R23, PT, PT, R23, UR9, R29, P0, !PT ;  /* 0x0000000917177c10 */ /* 0x000fca00087fe41d */
[----:B------:R-:W2:Y:S01]  /*2a90*/  LDG.E.S8 R12, desc[UR10][R22.64] ;  /* 0x0000000a160c7981 */ /* 0x000ea2000c1e1300 */
[----:B---3--:R-:W-:-:S05]  /*2aa0*/  SHF.R.S32.HI R25, RZ, 0x1f, R27 ;  /* 0x0000001fff197819 */ /* 0x008fca000001141b */
[-C--:B----4-:R-:W-:Y:S02]  /*2ab0*/  IMAD R0, R25, R18.reuse, RZ ;  /* 0x0000001219007224 */ /* 0x090fe400078e02ff */
[----:B------:R-:W-:-:S04]  /*2ac0*/  IMAD.WIDE.U32 R24, R27, R18, R14 ;  /* 0x000000121b187225 */ /* 0x000fc800078e000e */
[----:B------:R-:W-:Y:S01]  /*2ad0*/  IMAD R0, R27, R19, R0 ;  /* 0x000000131b007224 */ /* 0x000fe200078e0200 */
[----:B0-----:R-:W-:-:S04]  /*2ae0*/  IADD3 R24, P0, PT, R24, R20, RZ ;  /* 0x0000001418187210 */ /* 0x001fc80007f1e0ff */
[----:B------:R-:W-:-:S05]  /*2af0*/  IADD3.X R25, PT, PT, R21, R25, R0, P0, !PT ;  /* 0x0000001915197210 */ /* 0x000fca00007fe400 */
[----:B------:R-:W3:Y:S01]  /*2b00*/  LDG.E.S8 R0, desc[UR10][R24.64] ;  /* 0x0000000a18007981 */ /* 0x000ee2000c1e1300 */
[----:B--2---:R-:W-:Y:S01]  /*2b10*/  IMAD R12, R12, UR7, RZ ;  /* 0x000000070c0c7c24 */ /* 0x004fe2000f8e02ff */
[----:B---3--:R-:W-:-:S04]  /*2b20*/  IADD3 R27, PT, PT, -R0, RZ, RZ ;  /* 0x000000ff001b7210 */ /* 0x008fc80007ffe1ff */
        /* <DEDUP_REMOVED lines=38> */
.L_x_108:
[----:B------:R-:W-:Y:S05]  /*2d90*/  BSYNC.RECONVERGENT B1 ;  /* 0x0000000000017941 */ /* 0x000fea0003800200 */
.L_x_107:
[----:B0-----:R-:W0:Y:S01]  /*2da0*/  LDC.64 R16, c[0x0][0x3d8] ;  /* 0x0000f600ff107b82 */ /* 0x001e220000000a00 */
[----:B------:R-:W-:-:S04]  /*2db0*/  IADD3 R2, PT, PT, R2, -R13, RZ ;  /* 0x8000000d02027210 */ /* 0x000fc80007ffe0ff */
[----:B------:R-:W-:-:S13]  /*2dc0*/  ISETP.GT.U32.AND P0, PT, R2, -0x4, PT ;  /* 0xfffffffc0200780c */ /* 0x000fda0003f04070 */
[----:B------:R-:W-:Y:S05]  /*2dd0*/  @P0 BRA `(.L_x_106) ;  /* 0x0000000400280947 */ /* 0x000fea0003800000 */
.L_x_109:
[--C-:B------:R-:W-:Y:S01]  /*2de0*/  SHF.R.S32.HI R21, RZ, 0x1f, R0.reuse ;  /* 0x0000001fff157819 */ /* 0x100fe20000011400 */
[C---:B0-----:R-:W-:Y:S02]  /*2df0*/  IMAD R2, R16.reuse, UR5, RZ ;  /* 0x0000000510027c24 */ /* 0x041fe4000f8e02ff */
[----:B------:R-:W-:Y:S02]  /*2e00*/  IMAD.MOV.U32 R20, RZ, RZ, R0 ;  /* 0x000000ffff147224 */ /* 0x000fe400078e0000 */
[----:B------:R-:W-:Y:S02]  /*2e10*/  IMAD R3, R17, UR4, R2 ;  /* 0x0000000411037c24 */ /* 0x000fe4000f8e0202 */
[----:B------:R-:W-:-:S05]  /*2e20*/  IMAD.WIDE.U32 R18, R16, UR4, R20 ;  /* 0x0000000410127c25 */ /* 0x000fca000f8e0014 */
[----:B------:R-:W-:Y:S02]  /*2e30*/  IADD3 R3, PT, PT, R3, R19, RZ ;  /* 0x0000001303037210 */ /* 0x000fe40007ffe0ff */
[----:B------:R-:W-:-:S04]  /*2e40*/  LEA R2, P0, R18, UR12, 0x2 ;  /* 0x0000000c12027c11 */ /* 0x000fc8000f8010ff */
[----:B------:R-:W-:Y:S02]  /*2e50*/  LEA.HI.X R3, R18, UR13, R3, 0x2, P0 ;  /* 0x0000000d12037c11 */ /* 0x000fe400080f1403 */
[----:B------:R-:W0:Y:S03]  /*2e60*/  LDC.64 R18, c[0x0][0x3e0] ;  /* 0x0000f800ff127b82 */ /* 0x000e260000000a00 */
[----:B-1----:R-:W2:Y:S01]  /*2e70*/  LDG.E R25, desc[UR10][R2.64] ;  /* 0x0000000a02197981 */ /* 0x002ea2000c1e1900 */
[----:B------:R-:W-:Y:S02]  /*2e80*/  IMAD.MOV.U32 R14, RZ, RZ, R4 ;  /* 0x000000ffff0e7224 */ /* 0x000fe400078e0004 */
        /* <DEDUP_REMOVED lines=13> */
[----:B---3--:R-:W-:Y:S01]  /*2f60*/  IMAD R12, R12, UR7, RZ ;  /* 0x000000070c0c7c24 */ /* 0x008fe2000f8e02ff */
[----:B--2---:R-:W-:-:S04]  /*2f70*/  IADD3 R23, PT, PT, -R10, RZ, RZ ;  /* 0x000000ff0a177210 */ /* 0x004fc80007ffe1ff */
        /* <DEDUP_REMOVED lines=41> */
[----:B------:R-:W-:Y:S01]  /*3210*/  IADD3 R0, PT, PT, R0, 0x4, RZ ;  /* 0x0000000400007810 */ /* 0x000fe20007ffe0ff */
[----:B0-----:R-:W-:-:S05]  /*3220*/  IMAD.MOV R21, RZ, RZ, -R10 ;  /* 0x000000ffff157224 */ /* 0x001fca00078e0a0a */
[----:B------:R-:W-:-:S04]  /*3230*/  ISETP.NE.AND P0, PT, R12, R21, PT ;  /* 0x000000150c00720c */ /* 0x000fc80003f05270 */
[----:B------:R-:W-:-:S05]  /*3240*/  SEL R3, RZ, 0x1, !P0 ;  /* 0x00000001ff037807 */ /* 0x000fca0004000000 */
[----:B------:R2:W-:Y:S01]  /*3250*/  STG.E.U8 desc[UR10][R22.64], R3 ;  /* 0x0000000316007986 */ /* 0x0005e2000c10110a */
[----:B------:R-:W-:-:S13]  /*3260*/  ISETP.NE.AND P0, PT, R0, R13, PT ;  /* 0x0000000d0000720c */ /* 0x000fda0003f05270 */
[----:B--2---:R-:W-:Y:S05]  /*3270*/  @P0 BRA `(.L_x_109) ;  /* 0xfffffff800d80947 */ /* 0x004fea000383ffff */
.L_x_106:
[----:B------:R-:W-:Y:S05]  /*3280*/  BSYNC.RECONVERGENT B0 ;  /* 0x0000000000007941 */ /* 0x000fea0003800200 */
.L_x_105:
[----:B------:R-:W2:Y:S01]  /*3290*/  LDCU.64 UR8, c[0x0][0x3e8] ;  /* 0x00007d00ff0877ac */ /* 0x000ea20008000a00 */
[----:B------:R-:W-:-:S04]  /*32a0*/  UIADD3 UR4, UP0, UPT, UR4, 0x1, URZ ;  /* 0x0000000104047890 */ /* 0x000fc8000ff1e0ff */
[----:B------:R-:W-:Y:S02]  /*32b0*/  UIADD3.X UR5, UPT, UPT, URZ, UR5, URZ, UP0, !UPT ;  /* 0x00000005ff057290 */ /* 0x000fe400087fe4ff */
[----:B--2---:R-:W-:-:S04]  /*32c0*/  UISETP.GE.U32.AND UP0, UPT, UR4, UR8, UPT ;  /* 0x000000080400728c */ /* 0x004fc8000bf06070 */
[----:B------:R-:W-:-:S09]  /*32d0*/  UISETP.GE.AND.EX UP0, UPT, UR5, UR9, UPT, UP0 ;  /* 0x000000090500728c */ /* 0x000fd2000bf06300 */
[----:B------:R-:W-:Y:S05]  /*32e0*/  BRA.U !UP0, `(.L_x_110) ;  /* 0xfffffff5082c7547 */ /* 0x000fea000b83ffff */
[----:B------:R-:W-:Y:S05]  /*32f0*/  EXIT ;  /* 0x000000000000794d */ /* 0x000fea0003800000 */
.L_x_111:
        /* <DEDUP_REMOVED lines=16> */
.L_x_8931:


//--------------------- .text._ZN3cub18CUB_300001_SM_10306detail8for_each13static_kernelINS2_12policy_hub_t12policy_500_tElNS2_12op_wrapper_tIlZZZZZN2at6native36add_out_dense_sparse_compressed_cudaERNS7_6TensorERKS9_SC_RKN3c106ScalarEENKUlvE_clEvENKUlvE9_clEvENKUlvE_clEvENKUlvE0_clEvEUllE_N6thrust24THRUST_300001_SM_1030_NS17counting_iteratorIlNSN_11use_defaultESP_SP_EEEEEEvT0_T1_ --------------------------
	.section	.text._ZN3cub18CUB_300001_SM_10306detail8for_each13static_kernelINS2_12policy_hub_t12policy_500_tElNS2_12op_wrapper_tIlZZZZZN2at6native36add_out_dense_sparse_compressed_cudaERNS7_6TensorERKS9_SC_RKN3c106ScalarEENKUlvE_clEvENKUlvE9_clEvENKUlvE_clEvENKUlvE0_clEvEUllE_N6thrust24THRUST_300001_SM_1030_NS17counting_iteratorIlNSN_11use_defaultESP_SP_EEEEEEvT0_T1_,"ax",@progbits
	.align	128
        .global         _ZN3cub18CUB_300001_SM_10306detail8for_each13static_kernelINS2_12policy_hub_t12policy_500_tElNS2_12op_wrapper_tIlZZZZZN2at6native36add_out_dense_sparse_compressed_cudaERNS7_6TensorERKS9_SC_RKN3c106ScalarEENKUlvE_clEvENKUlvE9_clEvENKUlvE_clEvENKUlvE0_clEvEUllE_N6thrust24THRUST_300001_SM_1030_NS17counting_iteratorIlNSN_11use_defaultESP_SP_EEEEEEvT0_T1_
        .type           _ZN3cub18CUB_300001_SM_10306detail8for_each13static_kernelINS2_12policy_hub_t12policy_500_tElNS2_12op_wrapper_tIlZZZZZN2at6native36add_out_dense_sparse_compressed_cudaERNS7_6TensorERKS9_SC_RKN3c106ScalarEENKUlvE_clEvENKUlvE9_clEvENKUlvE_clEvENKUlvE0_clEvEUllE_N6thrust24THRUST_300001_SM_1030_NS17counting_iteratorIlNSN_11use_defaultESP_SP_EEEEEEvT0_T1_,@function
        .size           _ZN3cub18CUB_300001_SM_10306detail8for_each13static_kernelINS2_12policy_hub_t12policy_500_tElNS2_12op_wrapper_tIlZZZZZN2at6native36add_out_dense_sparse_compressed_cudaERNS7_6TensorERKS9_SC_RKN3c106ScalarEENKUlvE_clEvENKUlvE9_clEvENKUlvE_clEvENKUlvE0_clEvEUllE_N6thrust24THRUST_300001_SM_1030_NS17counting_iteratorIlNSN_11use_defaultESP_SP_EEEEEEvT0_T1_,(.L_x_8932 - _ZN3cub18CUB_300001_SM_10306detail8for_each13static_kernelINS2_12policy_hub_t12policy_500_tElNS2_12op_wrapper_tIlZZZZZN2at6native36add_out_dense_sparse_compressed_cudaERNS7_6TensorERKS9_SC_RKN3c106ScalarEENKUlvE_clEvENKUlvE9_clEvENKUlvE_clEvENKUlvE0_clEvEUllE_N6thrust24THRUST_300001_SM_1030_NS17counting_iteratorIlNSN_11use_defaultESP_SP_EEEEEEvT0_T1_)
        .other          _ZN3cub18CUB_300001_SM_10306detail8for_each13static_kernelINS2_12policy_hub_t12policy_500_tElNS2_12op_wrapper_tIlZZZZZN2at6native36add_out_dense_sparse_compressed_cudaERNS7_6TensorERKS9_SC_RKN3c106ScalarEENKUlvE_clEvENKUlvE9_clEvENKUlvE_clEvENKUlvE0_clEvEUllE_N6thrust24THRUST_300001_SM_1030_NS17counting_iteratorIlNSN_11use_defaultESP_SP_EEEEEEvT0_T1_,@"STO_CUDA_ENTRY STV_DEFAULT"
_ZN3cub18CUB_300001_SM_10306detail8for_each13static_kernelINS2_12policy_hub_t12policy_500_tElNS2_12op_wrapper_tIlZZZZZN2at6native36add_out_dense_sparse_compressed_cudaERNS7_6TensorERKS9_SC_RKN3c106ScalarEENKUlvE_clEvENKUlvE9_clEvENKUlvE_clEvENKUlvE0_clEvEUllE_N6thrust24THRUST_300001_SM_1030_NS17counting_iteratorIlNSN_11use_defaultESP_SP_EEEEEEvT0_T1_:
.text._ZN3cub18CUB_300001_SM_10306detail8for_each13static_kernelINS2_12policy_hub_t12policy_500_tElNS2_12op_wrapper_tIlZZZZZN2at6native36add_out_dense_sparse_compressed_cudaERNS7_6TensorERKS9_SC_RKN3c106ScalarEENKUlvE_clEvENKUlvE9_clEvENKUlvE_clEvENKUlvE0_clEvEUllE_N6thrust24THRUST_300001_SM_1030_NS17counting_iteratorIlNSN_11use_defaultESP_SP_EEEEEEvT0_T1_:
        /* <DEDUP_REMOVED lines=20> */
.L_x_118:
[----:B0-----:R-:W0:Y:S01]  /*0140*/  LDC.64 R2, c[0x0][0x3d0] ;  /* 0x0000f400ff027b82 */ /* 0x001e220000000a00 */
[----:B-1----:R-:W1:Y:S01]  /*0150*/  LDCU.64 UR6, c[0x0][0x398] ;  /* 0x00007300ff0677ac */ /* 0x002e620008000a00 */
[----:B--2---:R-:W2:Y:S01]  /*0160*/  LDCU.64 UR8, c[0x0][0x3c8] ;  /* 0x00007900ff0877ac */ /* 0x004ea20008000a00 */
[----:B---3--:R-:W3:Y:S01]  /*0170*/  LDCU.64 UR16, c[0x0][0x390] ;  /* 0x00007200ff1077ac */ /* 0x008ee20008000a00 */
[----:B----4-:R-:W4:Y:S01]  /*0180*/  LDCU.128 UR12, c[0x0][0x3a0] ;  /* 0x00007400ff0c77ac */ /* 0x010f220008000c00 */
[C---:B0-----:R-:W-:Y:S02]  /*0190*/  IMAD R0, R2.reuse, UR5, RZ ;  /* 0x0000000502007c24 */ /* 0x041fe4000f8e02ff */
[----:B------:R-:W-:-:S04]  /*01a0*/  IMAD.WIDE.U32 R4, R2, UR4, R12 ;  /* 0x0000000402047c25 */ /* 0x000fc8000f8e000c */
[----:B------:R-:W-:Y:S01]  /*01b0*/  IMAD R3, R3, UR4, R0 ;  /* 0x0000000403037c24 */ /* 0x000fe2000f8e0200 */
[----:B-1----:R-:W-:-:S04]  /*01c0*/  LEA R2, P0, R4, UR6, 0x3 ;  /* 0x0000000604027c11 */ /* 0x002fc8000f8018ff */
[----:B------:R-:W-:-:S04]  /*01d0*/  IADD3 R3, PT, PT, R5, R3, RZ ;  /* 0x0000000305037210 */ /* 0x000fc80007ffe0ff */
        /* <DEDUP_REMOVED lines=9> */
[----:B------:R-:W-:Y:S01]  /*0270*/  IADD3 R22, PT, PT, -R10, R4, RZ ;  /* 0x000000040a167210 */ /* 0x000fe20007ffe1ff */
[----:B------:R-:W-:Y:S03]  /*0280*/  BSSY.RECONVERGENT B1, `(.L_x_115) ;  /* 0x0000065000017945 */ /* 0x000fe60003800200 */
[----:B------:R-:W-:-:S03]  /*0290*/  LOP3.LUT R22, R22, 0x3, RZ, 0xc0, !PT ;  /* 0x0000000316167812 */ /* 0x000fc600078ec0ff */
[----:B------:R-:W2:Y:S01]  /*02a0*/  LDC.U16 R6, c[0x0][0x3b0] ;  /* 0x0000ec00ff067b82 */ /* 0x000ea20000000400 */
        /* <DEDUP_REMOVED lines=9> */
[----:B------:R-:W-:Y:S01]  /*0340*/  IMAD.WIDE.U32 R2, R8, UR4, R2 ;  /* 0x0000000408027c25 */ /* 0x000fe2000f8e0002 */
[----:B------:R-:W-:-:S03]  /*0350*/  MOV R8, R10 ;  /* 0x0000000a00087202 */ /* 0x000fc60000000f00 */
[----:B--2---:R-:W-:Y:S02]  /*0360*/  HADD2.F32 R0, -RZ, R6.H0_H0 ;  /* 0x20000006ff007230 */ /* 0x004fe40000004100 */
        /* <DEDUP_REMOVED lines=10> */
[----:B--2---:R-:W-:-:S04]  /*0410*/  LEA R16, P0, R8, R16, 0x3 ;  /* 0x0000001008107211 */ /* 0x004fc800078018ff */
[----:B------:R-:W-:Y:S02]  /*0420*/  IADD3 R6, PT, PT, R9, R15, RZ ;  /* 0x0000000f09067210 */ /* 0x000fe40007ffe0ff */
[----:B------:R-:W2:Y:S02]  /*0430*/  LDC.64 R14, c[0x0][0x3e0] ;  /* 0x0000f800ff0e7b82 */ /* 0x000ea40000000a00 */
[----:B------:R-:W-:-:S05]  /*0440*/  LEA.HI.X R17, R8, R17, R6, 0x3, P0 ;  /* 0x0000001108117211 */ /* 0x000fca00000f1c06 */
[----:B------:R-:W3:Y:S01]  /*0450*/  LDG.E.64 R8, desc[UR10][R16.64] ;  /* 0x0000000a10087981 */ /* 0x000ee2000c1e1b00 */
[C---:B--2---:R-:W-:Y:S02]  /*0460*/  IMAD R6, R14.reuse, UR5, RZ ;  /* 0x000000050e067c24 */ /* 0x044fe4000f8e02ff */
[----:B------:R-:W-:-:S04]  /*0470*/  IMAD.WIDE.U32 R24, R14, UR4, R10 ;  /* 0x000000040e187c25 */ /* 0x000fc8000f8e000a */
[----:B------:R-:W-:Y:S01]  /*0480*/  IMAD R15, R15, UR4, R6 ;  /* 0x000000040f0f7c24 */ /* 0x000fe2000f8e0206 */
[----:B-1----:R-:W-:Y:S01]  /*0490*/  LEA R14, P0, R24, UR6, 0x1 ;  /* 0x00000006180e7c11 */ /* 0x002fe2000f8008ff */
[----:B------:R-:W-:-:S03]  /*04a0*/  IMAD.MOV.U32 R6, RZ, RZ, R2 ;  /* 0x000000ffff067224 */ /* 0x000fc600078e0002 */
[----:B------:R-:W-:-:S04]  /*04b0*/  IADD3 R15, PT, PT, R25, R15, RZ ;  /* 0x0000000f190f7210 */ /* 0x000fc80007ffe0ff */
[----:B------:R-:W-:-:S05]  /*04c0*/  LEA.HI.X R15, R24, UR7, R15, 0x1, P0 ;  /* 0x00000007180f7c11 */ /* 0x000fca00080f0c0f */
[----:B------:R-:W2:Y:S01]  /*04d0*/  LDG.E.U16 R23, desc[UR10][R14.64] ;  /* 0x0000000a0e177981 */ /* 0x000ea2000c1e1500 */
[----:B---3--:R-:W-:-:S04]  /*04e0*/  IMAD R9, R9, R18, RZ ;  /* 0x0000001209097224 */ /* 0x008fc800078e02ff */
[C---:B------:R-:W-:Y:S02]  /*04f0*/  IMAD R25, R8.reuse, R19, R9 ;  /* 0x0000001308197224 */ /* 0x040fe400078e0209 */
[----:B------:R-:W-:-:S05]  /*0500*/  IMAD.WIDE.U32 R8, R8, R18, R6 ;  /* 0x0000001208087225 */ /* 0x000fca00078e0006 */
[----:B------:R-:W-:Y:S02]  /*0510*/  IADD3 R9, PT, PT, R9, R25, RZ ;  /* 0x0000001909097210 */ /* 0x000fe40007ffe0ff */
[----:B0-----:R-:W-:-:S04]  /*0520*/  LEA R24, P0, R8, R20, 0x1 ;  /* 0x0000001408187211 */ /* 0x001fc800078008ff */
[----:B------:R-:W-:-:S05]  /*0530*/  LEA.HI.X R25, R8, R21, R9, 0x1, P0 ;  /* 0x0000001508197211 */ /* 0x000fca00000f0c09 */
[----:B------:R-:W3:Y:S01]  /*0540*/  LDG.E.U16 R8, desc[UR10][R24.64] ;  /* 0x0000000a18087981 */ /* 0x000ee2000c1e1500 */
[----:B--2---:R-:W-:-:S05]  /*0550*/  HADD2.F32 R23, -RZ, R23.H0_H0 ;  /* 0x20000017ff177230 */ /* 0x004fca0000004100 */
[----:B------:R-:W-:-:S05]  /*0560*/  FMUL.FTZ R23, R0, R23 ;  /* 0x0000001700177220 */ /* 0x000fca0000410000 */
[----:B------:R-:W-:-:S05]  /*0570*/  F2FP.F16.F32.PACK_AB R23, RZ, R23 ;  /* 0x00000017ff17723e */ /* 0x000fca00000000ff */
[----:B------:R-:W-:Y:S01]  /*0580*/  HADD2.F32 R23, -RZ, R23.H0_H0 ;  /* 0x20000017ff177230 */ /* 0x000fe20000004100 */
[----:B------:R-:W-:-:S04]  /*0590*/  ISETP.NE.U32.AND P0, PT, R22, 0x1, PT ;  /* 0x000000011600780c */ /* 0x000fc80003f05070 */
[----:B------:R-:W-:Y:S01]  /*05a0*/  ISETP.NE.AND.EX P0, PT, RZ, RZ, PT, P0 ;  /* 0x000000ffff00720c */ /* 0x000fe20003f05300 */
[----:B---3--:R-:W-:-:S05]  /*05b0*/  HADD2.F32 R8, -RZ, R8.H0_H0 ;  /* 0x20000008ff087230 */ /* 0x008fca0000004100 */
[----:B------:R-:W-:-:S05]  /*05c0*/  FADD.FTZ R8, R8, R23 ;  /* 0x0000001708087221 */ /* 0x000fca0000010000 */
[----:B------:R-:W-:-:S04]  /*05d0*/  F2FP.F16.F32.PACK_AB R8, RZ, R8 ;  /* 0x00000008ff08723e */ /* 0x000fc800000000ff */
[----:B------:R-:W-:-:S05]  /*05e0*/  PRMT R23, R8, 0x7610, R23 ;  /* 0x0000761008177816 */ /* 0x000fca0000000017 */
[----:B------:R0:W-:Y:S01]  /*05f0*/  STG.E.U16 desc[UR10][R24.64], R23 ;  /* 0x0000001718007986 */ /* 0x0001e2000c10150a */
[----:B------:R-:W-:-:S04]  /*0600*/  IADD3 R8, P1, PT, R10, 0x1, RZ ;  /* 0x000000010a087810 */ /* 0x000fc80007f3e0ff */
[----:B------:R-:W-:Y:S01]  /*0610*/  IADD3.X R9, PT, PT, RZ, R11, RZ, P1, !PT ;  /* 0x0000000bff097210 */ /* 0x000fe20000ffe4ff */
[----:B------:R-:W-:Y:S08]  /*0620*/  @!P0 BRA `(.L_x_116) ;  /* 0x0000000000a88947 */ /* 0x000ff00003800000 */
[----:B------:R-:W2:Y:S04]  /*0630*/  LDG.E.64 R8, desc[UR10][R16.64+0x8] ;  /* 0x0000080a10087981 */ /* 0x000ea8000c1e1b00 */
[----:B0-----:R-:W3:Y:S01]  /*0640*/  LDG.E.U16 R23, desc[UR10][R14.64+0x2] ;  /* 0x0000020a0e177981 */ /* 0x001ee2000c1e1500 */
[----:B--2---:R-:W-:-:S04]  /*0650*/  IMAD R9, R9, R18, RZ ;  /* 0x0000001209097224 */ /* 0x004fc800078e02ff */
[C---:B------:R-:W-:Y:S02]  /*0660*/  IMAD R25, R8.reuse, R19, R9 ;  /* 0x0000001308197224 */ /* 0x040fe400078e0209 */
[----:B------:R-:W-:-:S04]  /*0670*/  IMAD.WIDE.U32 R8, R8, R18, R6 ;  /* 0x0000001208087225 */ /* 0x000fc800078e0006 */
[----:B------:R-:W-:Y:S01]  /*0680*/  IMAD.IADD R9, R9, 0x1, R25 ;  /* 0x0000000109097824 */ /* 0x000fe200078e0219 */
[----:B------:R-:W-:-:S04]  /*0690*/  LEA R24, P0, R8, R20, 0x1 ;  /* 0x0000001408187211 */ /* 0x000fc800078008ff */
[----:B------:R-:W-:-:S05]  /*06a0*/  LEA.HI.X R25, R8, R21, R9, 0x1, P0 ;  /* 0x0000001508197211 */ /* 0x000fca00000f0c09 */
[----:B------:R-:W2:Y:S01]  /*06b0*/  LDG.E.U16 R8, desc[UR10][R24.64] ;  /* 0x0000000a18087981 */ /* 0x000ea2000c1e1500 */
[----:B---3--:R-:W-:-:S05]  /*06c0*/  HADD2.F32 R23, -RZ, R23.H0_H0 ;  /* 0x20000017ff177230 */ /* 0x008fca0000004100 */
[----:B------:R-:W-:-:S05]  /*06d0*/  FMUL.FTZ R23, R0, R23 ;  /* 0x0000001700177220 */ /* 0x000fca0000410000 */
[----:B------:R-:W-:-:S05]  /*06e0*/  F2FP.F16.F32.PACK_AB R23, RZ, R23 ;  /* 0x00000017ff17723e */ /* 0x000fca00000000ff */
[----:B------:R-:W-:Y:S01]  /*06f0*/  HADD2.F32 R23, -RZ, R23.H0_H0 ;  /* 0x20000017ff177230 */ /* 0x000fe20000004100 */
[----:B------:R-:W-:-:S04]  /*0700*/  ISETP.NE.U32.AND P0, PT, R22, 0x2, PT ;  /* 0x000000021600780c */ /* 0x000fc80003f05070 */
[----:B------:R-:W-:Y:S01]  /*0710*/  ISETP.NE.AND.EX P0, PT, RZ, RZ, PT, P0 ;  /* 0x000000ffff00720c */ /* 0x000fe20003f05300 */
[----:B--2---:R-:W-:-:S05]  /*0720*/  HADD2.F32 R8, -RZ, R8.H0_H0 ;  /* 0x20000008ff087230 */ /* 0x004fca0000004100 */
        /* <DEDUP_REMOVED lines=8> */
[----:B------:R-:W3:Y:S01]  /*07b0*/  LDG.E.U16 R14, desc[UR10][R14.64+0x4] ;  /* 0x0000040a0e0e7981 */ /* 0x000ee2000c1e1500 */
[-C--:B--2---:R-:W-:Y:S02]  /*07c0*/  IMAD R22, R17, R18.reuse, RZ ;  /* 0x0000001211167224 */ /* 0x084fe400078e02ff */
[----:B------:R-:W-:-:S04]  /*07d0*/  IMAD.WIDE.U32 R8, R16, R18, R6 ;  /* 0x0000001210087225 */ /* 0x000fc800078e0006 */
[----:B------:R-:W-:Y:S01]  /*07e0*/  IMAD R19, R16, R19, R22 ;  /* 0x0000001310137224 */ /* 0x000fe200078e0216 */
[----:B------:R-:W-:-:S04]  /*07f0*/  LEA R20, P0, R8, R20, 0x1 ;  /* 0x0000001408147211 */ /* 0x000fc800078008ff */
[----:B------:R-:W-:-:S04]  /*0800*/  IADD3 R6, PT, PT, R9, R19, RZ ;  /* 0x0000001309067210 */ /* 0x000fc80007ffe0ff */
[----:B------:R-:W-:-:S05]  /*0810*/  LEA.HI.X R21, R8, R21, R6, 0x1, P0 ;  /* 0x0000001508157211 */ /* 0x000fca00000f0c06 */
[----:B------:R-:W2:Y:S01]  /*0820*/  LDG.E.U16 R6, desc[UR10][R20.64] ;  /* 0x0000000a14067981 */ /* 0x000ea2000c1e1500 */
[----:B---3--:R-:W-:-:S05]  /*0830*/  HADD2.F32 R9, -RZ, R14.H0_H0 ;  /* 0x2000000eff097230 */ /* 0x008fca0000004100 */
[----:B------:R-:W-:-:S05]  /*0840*/  FMUL.FTZ R9, R0, R9 ;  /* 0x0000000900097220 */ /* 0x000fca0000410000 */
[----:B------:R-:W-:-:S05]  /*0850*/  F2FP.F16.F32.PACK_AB R9, RZ, R9 ;  /* 0x00000009ff09723e */ /* 0x000fca00000000ff */
[----:B------:R-:W-:Y:S01]  /*0860*/  HADD2.F32 R9, -RZ, R9.H0_H0 ;  /* 0x20000009ff097230 */ /* 0x000fe20000004100 */
[----:B------:R-:W-:Y:S01]  /*0870*/  IADD3 R8, P0, PT, R10, 0x3, RZ ;  /* 0x000000030a087810 */ /* 0x000fe20007f1e0ff */
[----:B--2---:R-:W-:-:S05]  /*0880*/  HADD2.F32 R6, -RZ, R6.H0_H0 ;  /* 0x20000006ff067230 */ /* 0x004fca0000004100 */
[----:B------:R-:W-:-:S05]  /*0890*/  FADD.FTZ R6, R6, R9 ;  /* 0x0000000906067221 */ /* 0x000fca0000010000 */
[----:B------:R-:W-:-:S05]  /*08a0*/  F2FP.F16.F32.PACK_AB R6, RZ, R6 ;  /* 0x00000006ff06723e */ /* 0x000fca00000000ff */
[----:B------:R2:W-:Y:S01]  /*08b0*/  STG.E.U16 desc[UR10][R20.64], R6 ;  /* 0x0000000614007986 */ /* 0x0005e2000c10150a */
[----:B------:R-:W-:-:S07]  /*08c0*/  IMAD.X R9, RZ, RZ, R11, P0 ;  /* 0x000000ffff097224 */ /* 0x000fce00000e060b */
.L_x_116:
[----:B------:R-:W-:Y:S05]  /*08d0*/  BSYNC.RECONVERGENT B1 ;  /* 0x0000000000017941 */ /* 0x000fea0003800200 */
.L_x_115:
[----:B--2---:R-:W-:Y:S01]  /*08e0*/  IADD3 R6, P0, PT, R10, -R4, RZ ;  /* 0x800000040a067210 */ /* 0x004fe20007f1e0ff */
[----:B------:R-:W2:Y:S03]  /*08f0*/  LDC.64 R14, c[0x0][0x3d8] ;  /* 0x0000f600ff0e7b82 */ /* 0x000ea60000000a00 */
[----:B------:R-:W-:Y:S02]  /*0900*/  IADD3.X R10, PT, PT, R11, ~R5, RZ, P0, !PT ;  /* 0x800000050b0a7210 */ /* 0x000fe400007fe4ff */
[----:B------:R-:W-:-:S03]  /*0910*/  ISETP.GT.U32.AND P0, PT, R6, -0x4, PT ;  /* 0xfffffffc0600780c */ /* 0x000fc60003f04070 */
[----:B------:R-:W3:Y:S01]  /*0920*/  LDC.64 R16, c[0x0][0x3e0] ;  /* 0x0000f800ff107b82 */ /* 0x000ee20000000a00 */
[----:B------:R-:W-:-:S13]  /*0930*/  ISETP.GT.U32.AND.EX P0, PT, R10, -0x1, PT, P0 ;  /* 0xffffffff0a00780c */ /* 0x000fda0003f04100 */
[----:B------:R-:W-:Y:S05]  /*0940*/  @P0 BRA `(.L_x_114) ;  /* 0x0000000400640947 */ /* 0x000fea0003800000 */
.L_x_117:
[C---:B--2-4-:R-:W-:Y:S02]  /*0950*/  IMAD R6, R14.reuse, UR5, RZ ;  /* 0x000000050e067c24 */ /* 0x054fe4000f8e02ff */
[----:B------:R-:W-:-:S04]  /*0960*/  IMAD.WIDE.U32 R10, R14, UR4, R8 ;  /* 0x000000040e0a7c25 */ /* 0x000fc8000f8e0008 */
[----:B------:R-:W-:Y:S01]  /*0970*/  IMAD R19, R15, UR4, R6 ;  /* 0x000000040f137c24 */ /* 0x000fe2000f8e0206 */
[----:B------:R-:W-:-:S04]  /*0980*/  LEA R18, P0, R10, UR12, 0x3 ;  /* 0x0000000c0a127c11 */ /* 0x000fc8000f8018ff */
[----:B------:R-:W-:-:S04]  /*0990*/  IADD3 R11, PT, PT, R19, R11, RZ ;  /* 0x0000000b130b7210 */ /* 0x000fc80007ffe0ff */
[----:B------:R-:W-:-:S05]  /*09a0*/  LEA.HI.X R19, R10, UR13, R11, 0x3, P0 ;  /* 0x0000000d0a137c11 */ /* 0x000fca00080f1c0b */
[----:B------:R-:W2:Y:S01]  /*09b0*/  LDG.E.64 R20, desc[UR10][R18.64] ;  /* 0x0000000a12147981 */ /* 0x000ea2000c1e1b00 */
[C---:B---3--:R-:W-:Y:S02]  /*09c0*/  IMAD R6, R16.reuse, UR5, RZ ;  /* 0x0000000510067c24 */ /* 0x048fe4000f8e02ff */
[----:B01----:R-:W-:-:S04]  /*09d0*/  IMAD.WIDE.U32 R22, R16, UR4, R8 ;  /* 0x0000000410167c25 */ /* 0x003fc8000f8e0008 */
[----:B------:R-:W-:Y:S01]  /*09e0*/  IMAD R11, R17, UR4, R6 ;  /* 0x00000004110b7c24 */ /* 0x000fe2000f8e0206 */
[----:B------:R-:W-:Y:S02]  /*09f0*/  LEA R10, P0, R22, UR16, 0x1 ;  /* 0x00000010160a7c11 */ /* 0x000fe4000f8008ff */
[----:B------:R-:W-:Y:S01]  /*0a00*/  MOV R6, R2 ;  /* 0x0000000200067202 */ /* 0x000fe20000000f00 */
[----:B------:R-:W-:-:S05]  /*0a10*/  IMAD.IADD R11, R11, 0x1, R23 ;  /* 0x000000010b0b7824 */ /* 0x000fca00078e0217 */
[----:B------:R-:W-:-:S05]  /*0a20*/  LEA.HI.X R11, R22, UR17, R11, 0x1, P0 ;  /* 0x00000011160b7c11 */ /* 0x000fca00080f0c0b */
[----:B------:R-:W3:Y:S01]  /*0a30*/  LDG.E.U16 R24, desc[UR10][R10.64] ;  /* 0x0000000a0a187981 */ /* 0x000ee2000c1e1500 */
[----:B--2---:R-:W-:-:S04]  /*0a40*/  IMAD R21, R21, UR8, RZ ;  /* 0x0000000815157c24 */ /* 0x004fc8000f8e02ff */
[C---:B------:R-:W-:Y:S02]  /*0a50*/  IMAD R23, R20.reuse, UR9, R21 ;  /* 0x0000000914177c24 */ /* 0x040fe4000f8e0215 */
[----:B------:R-:W-:-:S05]  /*0a60*/  IMAD.WIDE.U32 R20, R20, UR8, R6 ;  /* 0x0000000814147c25 */ /* 0x000fca000f8e0006 */
[----:B------:R-:W-:Y:S02]  /*0a70*/  IADD3 R21, PT, PT, R21, R23, RZ ;  /* 0x0000001715157210 */ /* 0x000fe40007ffe0ff */
[----:B------:R-:W-:-:S04]  /*0a80*/  LEA R22, P0, R20, UR14, 0x1 ;  /* 0x0000000e14167c11 */ /* 0x000fc8000f8008ff */
[----:B------:R-:W-:-:S05]  /*0a90*/  LEA.HI.X R23, R20, UR15, R21, 0x1, P0 ;  /* 0x0000000f14177c11 */ /* 0x000fca00080f0c15 */
[----:B------:R-:W2:Y:S01]  /*0aa0*/  LDG.E.U16 R20, desc[UR10][R22.64] ;  /* 0x0000000a16147981 */ /* 0x000ea2000c1e1500 */
[----:B---3--:R-:W-:-:S05]  /*0ab0*/  HADD2.F32 R21, -RZ, R24.H0_H0 ;  /* 0x20000018ff157230 */ /* 0x008fca0000004100 */
[----:B------:R-:W-:-:S05]  /*0ac0*/  FMUL.FTZ R21, R0, R21 ;  /* 0x0000001500157220 */ /* 0x000fca0000410000 */
[----:B------:R-:W-:-:S05]  /*0ad0*/  F2FP.F16.F32.PACK_AB R21, RZ, R21 ;  /* 0x00000015ff15723e */ /* 0x000fca00000000ff */
[----:B------:R-:W-:Y:S02]  /*0ae0*/  HADD2.F32 R21, -RZ, R21.H0_H0 ;  /* 0x20000015ff157230 */ /* 0x000fe40000004100 */
[----:B--2---:R-:W-:-:S05]  /*0af0*/  HADD2.F32 R20, -RZ, R20.H0_H0 ;  /* 0x20000014ff147230 */ /* 0x004fca0000004100 */
[----:B------:R-:W-:-:S05]  /*0b00*/  FADD.FTZ R20, R20, R21 ;  /* 0x0000001514147221 */ /* 0x000fca0000010000 */
[----:B------:R-:W-:-:S04]  /*0b10*/  F2FP.F16.F32.PACK_AB R20, RZ, R20 ;  /* 0x00000014ff14723e */ /* 0x000fc800000000ff */
        /* <DEDUP_REMOVED lines=18> */
[----:B0-----:R-:W-:-:S05]  /*0c40*/  PRMT R27, R20, 0x7610, R27 ;  /* 0x00007610141b7816 */ /* 0x001fca000000001b */
[----:B------:R0:W-:Y:S04]  /*0c50*/  STG.E.U16 desc[UR10][R24.64], R27 ;  /* 0x0000001b18007986 */ /* 0x0001e8000c10150a */
[----:B------:R-:W2:Y:S04]  /*0c60*/  LDG.E.64 R20, desc[UR10][R18.64+0x10] ;  /* 0x0000100a12147981 */ /* 0x000ea8000c1e1b00 */
        /* <DEDUP_REMOVED lines=26> */
[----:B---3--:R-:W-:-:S05]  /*0e10*/  HADD2.F32 R25, -RZ, R10.H0_H0 ;  /* 0x2000000aff197230 */ /* 0x008fca0000004100 */
[----:B------:R-:W-:-:S05]  /*0e20*/  FMUL.FTZ R25, R0, R25 ;  /* 0x0000001900197220 */ /* 0x000fca0000410000 */
[----:B------:R-:W-:-:S05]  /*0e30*/  F2FP.F16.F32.PACK_AB R25, RZ, R25 ;  /* 0x00000019ff19723e */ /* 0x000fca00000000ff */
[----:B------:R-:W-:Y:S01]  /*0e40*/  HADD2.F32 R25, -RZ, R25.H0_H0 ;  /* 0x20000019ff197230 */ /* 0x000fe20000004100 */
[----:B------:R-:W-:-:S05]  /*0e50*/  IADD3 R8, P0, PT, R8, 0x4, RZ ;  /* 0x0000000408087810 */ /* 0x000fca0007f1e0ff */
[----:B------:R-:W-:Y:S01]  /*0e60*/  IMAD.X R9, RZ, RZ, R9, P0 ;  /* 0x000000ffff097224 */ /* 0x000fe200000e0609 */
[----:B------:R-:W-:-:S04]  /*0e70*/  ISETP.GE.U32.AND P0, PT, R8, R4, PT ;  /* 0x000000040800720c */ /* 0x000fc80003f06070 */
[----:B------:R-:W-:Y:S01]  /*0e80*/  ISETP.GE.AND.EX P0, PT, R9, R5, PT, P0 ;  /* 0x000000050900720c */ /* 0x000fe20003f06300 */
[----:B--2---:R-:W-:-:S05]  /*0e90*/  HADD2.F32 R6, -RZ, R6.H0_H0 ;  /* 0x20000006ff067230 */ /* 0x004fca0000004100 */
[----:B------:R-:W-:-:S05]  /*0ea0*/  FADD.FTZ R6, R6, R25 ;  /* 0x0000001906067221 */ /* 0x000fca0000010000 */
[----:B------:R-:W-:-:S05]  /*0eb0*/  F2FP.F16.F32.PACK_AB R6, RZ, R6 ;  /* 0x00000006ff06723e */ /* 0x000fca00000000ff */
[----:B------:R4:W-:Y:S01]  /*0ec0*/  STG.E.U16 desc[UR10][R20.64], R6 ;  /* 0x0000000614007986 */ /* 0x0009e2000c10150a */
[----:B------:R-:W-:Y:S05]  /*0ed0*/  @!P0 BRA `(.L_x_117) ;  /* 0xfffffff8009c8947 */ /* 0x000fea000383ffff */
.L_x_114:
[----:B------:R-:W-:Y:S05]  /*0ee0*/  BSYNC.RECONVERGENT B0 ;  /* 0x0000000000007941 */ /* 0x000fea0003800200 */
.L_x_113:
[----:B------:R-:W5:Y:S01]  /*0ef0*/  LDCU.64 UR6, c[0x0][0x3e8] ;  /* 0x00007d00ff0677ac */ /* 0x000f620008000a00 */
[----:B------:R-:W-:-:S04]  /*0f00*/  UIADD3 UR4, UP0, UPT, UR4, 0x1, URZ ;  /* 0x0000000104047890 */ /* 0x000fc8000ff1e0ff */
[----:B------:R-:W-:Y:S02]  /*0f10*/  UIADD3.X UR5, UPT, UPT, URZ, UR5, URZ, UP0, !UPT ;  /* 0x00000005ff057290 */ /* 0x000fe400087fe4ff */
[----:B-----5:R-:W-:-:S04]  /*0f20*/  UISETP.NE.U32.AND UP0, UPT, UR4, UR6, UPT ;  /* 0x000000060400728c */ /* 0x020fc8000bf05070 */
[----:B------:R-:W-:-:S09]  /*0f30*/  UISETP.NE.AND.EX UP0, UPT, UR5, UR7, UPT, UP0 ;  /* 0x000000070500728c */ /* 0x000fd2000bf05300 */
[----:B------:R-:W-:Y:S05]  /*0f40*/  BRA.U UP0, `(.L_x_118) ;  /* 0xfffffff1007c7547 */ /* 0x000fea000b83ffff */
[----:B------:R-:W5:Y:S01]  /*0f50*/  LDCU.64 UR4, c[0x0][0x3c0] ;  /* 0x00007800ff0477ac */ /* 0x000f620008000a00 */
[----:B------:R-:W-:-:S04]  /*0f60*/  IADD3 R0, P0, PT, R12, 0x100, RZ ;  /* 0x000001000c007810 */ /* 0x000fc80007f1e0ff */
[----:B------:R-:W-:-:S05]  /*0f70*/  IADD3.X R2, PT, PT, RZ, R13, RZ, P0, !PT ;  /* 0x0000000dff027210 */ /* 0x000fca00007fe4ff */
[----:B-----5:R-:W-:Y:S02]  /*0f80*/  IMAD R3, R2, UR4, RZ ;  /* 0x0000000402037c24 */ /* 0x020fe4000f8e02ff */
[----:B------:R-:W-:Y:S01]  /*0f90*/  IMAD.WIDE.U32 R10, R0, UR4, RZ ;  /* 0x00000004000a7c25 */ /* 0x000fe2000f8e00ff */
[----:B------:R-:W-:-:S03]  /*0fa0*/  UMOV UR4, URZ ;  /* 0x000000ff00047c82 */ /* 0x000fc60008000000 */
[----:B------:R-:W-:Y:S01]  /*0fb0*/  IMAD R3, R0, UR5, R3 ;  /* 0x0000000500037c24 */ /* 0x000fe2000f8e0203 */
[----:B------:R-:W-:-:S04]  /*0fc0*/  UMOV UR5, URZ ;  /* 0x000000ff00057c82 */ /* 0x000fc80008000000 */
[----:B------:R-:W-:-:S07]  /*0fd0*/  IADD3 R3, PT, PT, R11, R3, RZ ;  /* 0x000000030b037210 */ /* 0x000fce0007ffe0ff */
.L_x_124:
[----:B------:R-:W5:Y:S01]  /*0fe0*/  LDC.64 R4, c[0x0][0x3d0] ;  /* 0x0000f400ff047b82 */ /* 0x000f620000000a00 */
[----:B0-----:R-:W0:Y:S01]  /*0ff0*/  LDCU.64 UR6, c[0x0][0x398] ;  /* 0x00007300ff0677ac */ /* 0x001e220008000a00 */
[----:B------:R-:W-:Y:S01]  /*1000*/  MOV R7, R13 ;  /* 0x0000000d00077202 */ /* 0x000fe20000000f00 */
[----:B----4-:R-:W-:Y:S01]  /*1010*/  IMAD.MOV.U32 R6, RZ, RZ, R12 ;  /* 0x000000ffff067224 */ /* 0x010fe200078e000c */
[----:B------:R-:W4:Y:S01]  /*1020*/  LDCU.64 UR12, c[0x0][0x3c8] ;  /* 0x00007900ff0c77ac */ /* 0x000f220008000a00 */
[----:B------:R-:W0:Y:S01]  /*1030*/  LDCU.64 UR14, c[0x0][0x3a8] ;  /* 0x00007500ff0e77ac */ /* 0x000e220008000a00 */
[C---:B-----5:R-:W-:Y:S02]  /*1040*/  IMAD R0, R4.reuse, UR5, RZ ;  /* 0x0000000504007c24 */ /* 0x060fe4000f8e02ff */
[----:B------:R-:W-:-:S04]  /*1050*/  IMAD.WIDE.U32 R6, R4, UR4, R6 ;  /* 0x0000000404067c25 */ /* 0x000fc8000f8e0006 */
[----:B------:R-:W-:Y:S01]  /*1060*/  IMAD R5, R5, UR4, R0 ;  /* 0x0000000405057c24 */ /* 0x000fe2000f8e0200 */
[----:B0-----:R-:W-:-:S04]  /*1070*/  LEA R4, P0, R6, UR6, 0x3 ;  /* 0x0000000606047c11 */ /* 0x001fc8000f8018ff */
[----:B------:R-:W-:-:S04]  /*1080*/  IADD3 R5, PT, PT, R7, R5, RZ ;  /* 0x0000000507057210 */ /* 0x000fc80007ffe0ff */
[----:B------:R-:W-:-:S05]  /*1090*/  LEA.HI.X R5, R6, UR7, R5, 0x3, P0 ;  /* 0x0000000706057c11 */ /* 0x000fca00080f1c05 */
[----:B------:R-:W5:Y:S04]  /*10a0*/  LDG.E.64 R8, desc[UR10][R4.64+0x800] ;  /* 0x0008000a04087981 */ /* 0x000f68000c1e1b00 */
[----:B------:R-:W5:Y:S01]  /*10b0*/  LDG.E.64 R6, desc[UR10][R4.64+0x808] ;  /* 0x0008080a04067981 */ /* 0x000f62000c1e1b00 */
[----:B------:R-:W-:Y:S01]  /*10c0*/  BSSY.RECONVERGENT B0, `(.L_x_119) ;  /* 0x00000d5000007945 */ /* 0x000fe20003800200 */
[----:B-----5:R-:W-:-:S04]  /*10d0*/  ISETP.GE.U32.AND P0, PT, R8, R6, PT ;  /* 0x000000060800720c */ /* 0x020fc80003f06070 */
[----:B------:R-:W-:-:S13]  /*10e0*/  ISETP.GE.AND.EX P0, PT, R9, R7, PT, P0 ;  /* 0x000000070900720c */ /* 0x000fda0003f06300 */
[----:B-1--4-:R-:W-:Y:S05]  /*10f0*/  @P0 BRA `(.L_x_120) ;  /* 0x0000000c00440947 */ /* 0x012fea0003800000 */
[----:B-1----:R-:W0:Y:S01]  /*1100*/  LDC.64 R22, c[0x0][0x3b8] ;  /* 0x0000ee00ff167b82 */ /* 0x002e220000000a00 */
[----:B------:R-:W-:Y:S01]  /*1110*/  IMAD.IADD R0, R6, 0x1, -R8 ;  /* 0x0000000106007824 */ /* 0x000fe200078e0a08 */
[----:B------:R-:W-:Y:S01]  /*1120*/  MOV R2, R10 ;  /* 0x0000000a00027202 */ /* 0x000fe20000000f00 */
[----:B------:R-:W-:Y:S01]  /*1130*/  BSSY.RECONVERGENT B1, `(.L_x_121) ;  /* 0x0000061000017945 */ /* 0x000fe20003800200 */
[----:B------:R-:W-:Y:S01]  /*1140*/  MOV R24, R8 ;  /* 0x0000000800187202 */ /* 0x000fe20000000f00 */
[----:B------:R-:W-:Y:S01]  /*1150*/  IMAD.MOV.U32 R25, RZ, RZ, R9 ;  /* 0x000000ffff197224 */ /* 0x000fe200078e0009 */
[----:B------:R-:W-:Y:S02]  /*1160*/  LOP3.LUT R0, R0, 0x3, RZ, 0xc0, !PT ;  /* 0x0000000300007812 */ /* 0x000fe400078ec0ff */
[----:B--2---:R-:W1:Y:S02]  /*1170*/  LDC.U16 R15, c[0x0][0x3b0] ;  /* 0x0000ec00ff0f7b82 */ /* 0x004e640000000400 */
[----:B------:R-:W-:-:S04]  /*1180*/  ISETP.NE.U32.AND P0, PT, R0, RZ, PT ;  /* 0x000000ff0000720c */ /* 0x000fc80003f05070 */
[----:B------:R-:W-:Y:S01]  /*1190*/  ISETP.NE.AND.EX P0, PT, RZ, RZ, PT, P0 ;  /* 0x000000ffff00720c */ /* 0x000fe20003f05300 */
[C---:B0-----:R-:W-:Y:S02]  /*11a0*/  IMAD R14, R22.reuse, UR5, RZ ;  /* 0x00000005160e7c24 */ /* 0x041fe4000f8e02ff */
[----:B------:R-:W-:-:S04]  /*11b0*/  IMAD.WIDE.U32 R4, R22, UR4, R2 ;  /* 0x0000000416047c25 */ /* 0x000fc8000f8e0002 */
[----:B------:R-:W-:Y:S02]  /*11c0*/  IMAD R23, R23, UR4, R14 ;  /* 0x0000000417177c24 */ /* 0x000fe4000f8e020e */
[----:B-1----:R-:W-:-:S03]  /*11d0*/  HADD2.F32 R2, -RZ, R15.H0_H0 ;  /* 0x2000000fff027230 */ /* 0x002fc60000004100 */
[----:B------:R-:W-:Y:S01]  /*11e0*/  IADD3 R23, PT, PT, R5, R23, RZ ;  /* 0x0000001705177210 */ /* 0x000fe20007ffe0ff */
[----:B------:R-:W-:Y:S06]  /*11f0*/  @!P0 BRA `(.L_x_122) ;  /* 0x0000000400508947 */ /* 0x000fec0003800000 */
[----:B------:R-:W0:Y:S01]  /*1200*/  LDC.64 R20, c[0x0][0x3d8] ;  /* 0x0000f600ff147b82 */ /* 0x000e220000000a00 */
[----:B------:R-:W1:Y:S07]  /*1210*/  LDCU.64 UR6, c[0x0][0x390] ;  /* 0x00007200ff0677ac */ /* 0x000e6e0008000a00 */
[----:B------:R-:W2:Y:S08]  /*1220*/  LDC.64 R14, c[0x0][0x3a0] ;  /* 0x0000e800ff0e7b82 */ /* 0x000eb00000000a00 */
[----:B------:R-:W4:Y:S01]  /*1230*/  LDC.64 R26, c[0x0][0x3e0] ;  /* 0x0000f800ff1a7b82 */ /* 0x000f220000000a00 */
[----:B0-----:R-:W-:-:S02]  /*1240*/  IMAD R18, R20, UR5, RZ ;  /* 0x0000000514127c24 */ /* 0x001fc4000f8e02ff */
[----:B---3--:R-:W-:-:S04]  /*1250*/  IMAD.WIDE.U32 R16, R20, UR4, R8 ;  /* 0x0000000414107c25 */ /* 0x008fc8000f8e0008 */
[----:B------:R-:W-:Y:S01]  /*1260*/  IMAD R19, R21, UR4, R18 ;  /* 0x0000000415137c24 */ /* 0x000fe2000f8e0212 */
[----:B--2---:R-:W-:-:S04]  /*1270*/  LEA R14, P0, R16, R14, 0x3 ;  /* 0x0000000e100e7211 */ /* 0x004fc800078018ff */
[----:B------:R-:W-:-:S04]  /*1280*/  IADD3 R17, PT, PT, R17, R19, RZ ;  /* 0x0000001311117210 */ /* 0x000fc80007ffe0ff */
[----:B------:R-:W-:Y:S02]  /*1290*/  LEA.HI.X R15, R16, R15, R17, 0x3, P0 ;  /* 0x0000000f100f7211 */ /* 0x000fe400000f1c11 */
[----:B------:R-:W0:Y:S03]  /*12a0*/  LDC.64 R16, c[0x0][0x3c8] ;  /* 0x0000f200ff107b82 */ /* 0x000e260000000a00 */
[----:B------:R-:W0:Y:S01]  /*12b0*/  LDG.E.64 R24, desc[UR10][R14.64] ;  /* 0x0000000a0e187981 */ /* 0x000e22000c1e1b00 */
[----:B----4-:R-:W-:-:S04]  /*12c0*/  IMAD R18, R26, UR5, RZ ;  /* 0x000000051a127c24 */ /* 0x010fc8000f8e02ff */
[----:B------:R-:W-:Y:S02]  /*12d0*/  IMAD R21, R27, UR4, R18 ;  /* 0x000000041b157c24 */ /* 0x000fe4000f8e0212 */
[----:B------:R-:W2:Y:S01]  /*12e0*/  LDC.64 R18, c[0x0][0x3a8] ;  /* 0x0000ea00ff127b82 */ /* 0x000ea20000000a00 */
[----:B------:R-:W-:-:S04]  /*12f0*/  IMAD.WIDE.U32 R26, R26, UR4, R8 ;  /* 0x000000041a1a7c25 */ /* 0x000fc8000f8e0008 */
[----:B------:R-:W-:Y:S01]  /*1300*/  IMAD.IADD R21, R27, 0x1, R21 ;  /* 0x000000011b157824 */ /* 0x000fe200078e0215 */
[----:B-1----:R-:W-:-:S04]  /*1310*/  LEA R20, P0, R26, UR6, 0x1 ;  /* 0x000000061a147c11 */ /* 0x002fc8000f8008ff */
[----:B------:R-:W-:Y:S01]  /*1320*/  LEA.HI.X R21, R26, UR7, R21, 0x1, P0 ;  /* 0x000000071a157c11 */ /* 0x000fe200080f0c15 */
[----:B0-----:R-:W-:-:S04]  /*1330*/  IMAD R22, R25, R16, RZ ;  /* 0x0000001019167224 */ /* 0x001fc800078e02ff */
[----:B------:R-:W-:Y:S01]  /*1340*/  IMAD R27, R24, R17, R22 ;  /* 0x00000011181b7224 */ /* 0x000fe200078e0216 */
[----:B------:R-:W-:-:S05]  /*1350*/  MOV R22, R4 ;  /* 0x0000000400167202 */ /* 0x000fca0000000f00 */
[----:B------:R-:W-:-:S05]  /*1360*/  IMAD.WIDE.U32 R24, R24, R16, R22 ;  /* 0x0000001018187225 */ /* 0x000fca00078e0016 */
[----:B------:R-:W-:Y:S02]  /*1370*/  IADD3 R25, PT, PT, R25, R27, RZ ;  /* 0x0000001b19197210 */ /* 0x000fe40007ffe0ff */
[----:B--2---:R-:W-:-:S04]  /*1380*/  LEA R26, P0, R24, R18, 0x1 ;  /* 0x00000012181a7211 */ /* 0x004fc800078008ff */
[----:B------:R-:W-:Y:S02]  /*1390*/  LEA.HI.X R27, R24, R19, R25, 0x1, P0 ;  /* 0x00000013181b7211 */ /* 0x000fe400000f0c19 */
[----:B------:R-:W2:Y:S02]  /*13a0*/  LDG.E.U16 R24, desc[UR10][R20.64] ;  /* 0x0000000a14187981 */ /* 0x000ea4000c1e1500 */
[----:B--2---:R-:W-:Y:S02]  /*13b0*/  HADD2.F32 R25, -RZ, R24.H0_H0 ;  /* 0x20000018ff197230 */ /* 0x004fe40000004100 */
[----:B------:R-:W2:Y:S03]  /*13c0*/  LDG.E.U16 R24, desc[UR10][R26.64] ;  /* 0x0000000a1a187981 */ /* 0x000ea6000c1e1500 */
        /* <DEDUP_REMOVED lines=10> */
[----:B------:R-:W-:-:S05]  /*1470*/  IADD3 R24, P1, PT, R8, 0x1, RZ ;  /* 0x0000000108187810 */ /* 0x000fca0007f3e0ff */
[----:B------:R-:W-:Y:S01]  /*1480*/  IMAD.X R25, RZ, RZ, R9, P1 ;  /* 0x000000ffff197224 */ /* 0x000fe200008e0609 */
[----:B------:R-:W-:Y:S07]  /*1490*/  @!P0 BRA `(.L_x_122) ;  /* 0x0000000000a88947 */ /* 0x000fee0003800000 */
[----:B------:R-:W2:Y:S02]  /*14a0*/  LDG.E.64 R24, desc[UR10][R14.64+0x8] ;  /* 0x0000080a0e187981 */ /* 0x000ea4000c1e1b00 */
[----:B--2---:R-:W-:-:S04]  /*14b0*/  IMAD R25, R25, R16, RZ ;  /* 0x0000001019197224 */ /* 0x004fc800078e02ff */
[C---:B0-----:R-:W-:Y:S02]  /*14c0*/  IMAD R27, R24.reuse, R17, R25 ;  /* 0x00000011181b7224 */ /* 0x041fe400078e0219 */
[----:B------:R-:W-:-:S05]  /*14d0*/  IMAD.WIDE.U32 R24, R24, R16, R22 ;  /* 0x0000001018187225 */ /* 0x000fca00078e0016 */
[----:B------:R-:W-:Y:S02]  /*14e0*/  IADD3 R25, PT, PT, R25, R27, RZ ;  /* 0x0000001b19197210 */ /* 0x000fe40007ffe0ff */
[----:B------:R-:W-:-:S04]  /*14f0*/  LEA R26, P0, R24, R18, 0x1 ;  /* 0x00000012181a7211 */ /* 0x000fc800078008ff */
        /* <DEDUP_REMOVED lines=22> */
[----:B------:R-:W-:-:S03]  /*1660*/  LEA R18, P0, R24, R18, 0x1 ;  /* 0x0000001218127211 */ /* 0x000fc600078008ff */
[----:B------:R-:W-:-:S05]  /*1670*/  IMAD.IADD R0, R25, 0x1, R17 ;  /* 0x0000000119007824 */ /* 0x000fca00078e0211 */
[----:B------:R-:W-:-:S05]  /*1680*/  LEA.HI.X R19, R24, R19, R0, 0x1, P0 ;  /* 0x0000001318137211 */ /* 0x000fca00000f0c00 */
[----:B------:R-:W2:Y:S01]  /*1690*/  LDG.E.U16 R0, desc[UR10][R18.64] ;  /* 0x0000000a12007981 */ /* 0x000ea2000c1e1500 */
[----:B---3--:R-:W-:-:S05]  /*16a0*/  HADD2.F32 R17, -RZ, R20.H0_H0 ;  /* 0x20000014ff117230 */ /* 0x008fca0000004100 */
[----:B------:R-:W-:-:S05]  /*16b0*/  FMUL.FTZ R17, R2, R17 ;  /* 0x0000001102117220 */ /* 0x000fca0000410000 */
[----:B------:R-:W-:-:S05]  /*16c0*/  F2FP.F16.F32.PACK_AB R17, RZ, R17 ;  /* 0x00000011ff11723e */ /* 0x000fca00000000ff */
[----:B------:R-:W-:Y:S01]  /*16d0*/  HADD2.F32 R17, -RZ, R17.H0_H0 ;  /* 0x20000011ff117230 */ /* 0x000fe20000004100 */
[----:B------:R-:W-:-:S04]  /*16e0*/  IADD3 R24, P0, PT, R8, 0x3, RZ ;  /* 0x0000000308187810 */ /* 0x000fc80007f1e0ff */
[----:B------:R-:W-:Y:S01]  /*16f0*/  IADD3.X R25, PT, PT, RZ, R9, RZ, P0, !PT ;  /* 0x00000009ff197210 */ /* 0x000fe200007fe4ff */
[----:B--2---:R-:W-:-:S05]  /*1700*/  HADD2.F32 R0, -RZ, R0.H0_H0 ;  /* 0x20000000ff007230 */ /* 0x004fca0000004100 */
[----:B------:R-:W-:-:S05]  /*1710*/  FADD.FTZ R0, R0, R17 ;  /* 0x0000001100007221 */ /* 0x000fca0000010000 */
[----:B------:R-:W-:-:S05]  /*1720*/  F2FP.F16.F32.PACK_AB R0, RZ, R0 ;  /* 0x00000000ff00723e */ /* 0x000fca00000000ff */
[----:B------:R2:W-:Y:S02]  /*1730*/  STG.E.U16 desc[UR10][R18.64], R0 ;  /* 0x0000000012007986 */ /* 0x0005e4000c10150a */
.L_x_122:
[----:B------:R-:W-:Y:S05]  /*1740*/  BSYNC.RECONVERGENT B1 ;  /* 0x0000000000017941 */ /* 0x000fea0003800200 */
.L_x_121:
[----:B--2---:R-:W-:-:S04]  /*1750*/  IADD3 R0, P0, PT, R8, -R6, RZ ;  /* 0x8000000608007210 */ /* 0x004fc80007f1e0ff */
[----:B------:R-:W-:Y:S02]  /*1760*/  IADD3.X R8, PT, PT, R9, ~R7, RZ, P0, !PT ;  /* 0x8000000709087210 */ /* 0x000fe400007fe4ff */
[----:B------:R-:W-:-:S04]  /*1770*/  ISETP.GT.U32.AND P0, PT, R0, -0x4, PT ;  /* 0xfffffffc0000780c */ /* 0x000fc80003f04070 */
[----:B------:R-:W-:-:S13]  /*1780*/  ISETP.GT.U32.AND.EX P0, PT, R8, -0x1, PT, P0 ;  /* 0xffffffff0800780c */ /* 0x000fda0003f04100 */
[----:B------:R-:W-:Y:S05]  /*1790*/  @P0 BRA `(.L_x_120) ;  /* 0x00000004009c0947 */ /* 0x000fea0003800000 */
[----:B------:R-:W2:Y:S01]  /*17a0*/  LDC.64 R18, c[0x0][0x3e0] ;  /* 0x0000f800ff127b82 */ /* 0x000ea20000000a00 */
[----:B------:R-:W4:Y:S01]  /*17b0*/  LDCU.64 UR8, c[0x0][0x390] ;  /* 0x00007200ff0877ac */ /* 0x000f220008000a00 */
[----:B------:R-:W5:Y:S06]  /*17c0*/  LDCU.64 UR6, c[0x0][0x3a0] ;  /* 0x00007400ff0677ac */ /* 0x000f6c0008000a00 */
[----:B---3--:R-:W3:Y:S01]  /*17d0*/  LDC.64 R16, c[0x0][0x3d8] ;  /* 0x0000f600ff107b82 */ /* 0x008ee20000000a00 */
[C---:B--2---:R-:W-:Y:S02]  /*17e0*/  IMAD R20, R18.reuse, UR5, RZ ;  /* 0x0000000512147c24 */ /* 0x044fe4000f8e02ff */
[----:B------:R-:W-:-:S04]  /*17f0*/  IMAD.WIDE.U32 R8, R18, UR4, R24 ;  /* 0x0000000412087c25 */ /* 0x000fc8000f8e0018 */
[----:B------:R-:W-:Y:S02]  /*1800*/  IMAD R19, R19, UR4, R20 ;  /* 0x0000000413137c24 */ /* 0x000fe4000f8e0214 */
[C---:B---3--:R-:W-:Y:S02]  /*1810*/  IMAD R0, R16.reuse, UR5, RZ ;  /* 0x0000000510007c24 */ /* 0x048fe4000f8e02ff */
[----:B------:R-:W-:Y:S01]  /*1820*/  IMAD.WIDE.U32 R14, R16, UR4, R24 ;  /* 0x00000004100e7c25 */ /* 0x000fe2000f8e0018 */
[----:B------:R-:W-:-:S03]  /*1830*/  IADD3 R9, PT, PT, R19, R9, RZ ;  /* 0x0000000913097210 */ /* 0x000fc60007ffe0ff */
[----:B------:R-:W-:Y:S01]  /*1840*/  IMAD R17, R17, UR4, R0 ;  /* 0x0000000411117c24 */ /* 0x000fe2000f8e0200 */
[----:B----4-:R-:W-:Y:S02]  /*1850*/  LEA R0, P2, R8, UR8, 0x1 ;  /* 0x0000000808007c11 */ /* 0x010fe4000f8408ff */
[----:B-----5:R-:W-:Y:S01]  /*1860*/  LEA R18, P0, R14, UR6, 0x3 ;  /* 0x000000060e127c11 */ /* 0x020fe2000f8018ff */
[----:B------:R-:W-:Y:S01]  /*1870*/  IMAD.IADD R15, R17, 0x1, R15 ;  /* 0x00000001110f7824 */ /* 0x000fe200078e020f */
[----:B------:R-:W-:Y:S02]  /*1880*/  IADD3 R0, P3, PT, R0, 0x4, RZ ;  /* 0x0000000400007810 */ /* 0x000fe40007f7e0ff */
[----:B------:R-:W-:Y:S02]  /*1890*/  LEA.HI.X R8, R8, UR9, R9, 0x1, P2 ;  /* 0x0000000908087c11 */ /* 0x000fe400090f0c09 */
[----:B------:R-:W-:Y:S02]  /*18a0*/  IADD3 R18, P1, PT, R18, 0x10, RZ ;  /* 0x0000001012127810 */ /* 0x000fe40007f3e0ff */
[----:B------:R-:W-:Y:S01]  /*18b0*/  LEA.HI.X R14, R14, UR7, R15, 0x3, P0 ;  /* 0x000000070e0e7c11 */ /* 0x000fe200080f1c0f */
[----:B------:R-:W-:-:S03]  /*18c0*/  IMAD.X R15, RZ, RZ, R8, P3 ;  /* 0x000000ffff0f7224 */ /* 0x000fc600018e0608 */
[----:B------:R-:W-:-:S07]  /*18d0*/  IADD3.X R9, PT, PT, RZ, R14, RZ, P1, !PT ;  /* 0x0000000eff097210 */ /* 0x000fce0000ffe4ff */
.L_x_123:
[----:B------:R-:W-:-:S05]  /*18e0*/  MOV R8, R18 ;  /* 0x0000001200087202 */ /* 0x000fca0000000f00 */
[----:B----4-:R-:W2:Y:S01]  /*18f0*/  LDG.E.64 R16, desc[UR10][R8.64+-0x10] ;  /* 0xfffff00a08107981 */ /* 0x010ea2000c1e1b00 */
[----:B------:R-:W-:Y:S01]  /*1900*/  MOV R14, R0 ;  /* 0x00000000000e7202 */ /* 0x000fe20000000f00 */
[----:B------:R-:W-:-:S04]  /*1910*/  IMAD.MOV.U32 R22, RZ, RZ, R4 ;  /* 0x000000ffff167224 */ /* 0x000fc800078e0004 */
        /* <DEDUP_REMOVED lines=15> */
[----:B01----:R-:W-:-:S05]  /*1a10*/  PRMT R26, R16, 0x7610, R26 ;  /* 0x00007610101a7816 */ /* 0x003fca000000001a */
        /* <DEDUP_REMOVED lines=50> */
[----:B------:R-:W-:-:S04]  /*1d40*/  IADD3 R24, P0, PT, R24, 0x4, RZ ;  /* 0x0000000418187810 */ /* 0x000fc80007f1e0ff */
[----:B------:R-:W-:Y:S02]  /*1d50*/  IADD3.X R25, PT, PT, RZ, R25, RZ, P0, !PT ;  /* 0x00000019ff197210 */ /* 0x000fe400007fe4ff */
[----:B------:R-:W-:-:S04]  /*1d60*/  ISETP.GE.U32.AND P0, PT, R24, R6, PT ;  /* 0x000000061800720c */ /* 0x000fc80003f06070 */
[----:B------:R-:W-:Y:S02]  /*1d70*/  ISETP.GE.AND.EX P0, PT, R25, R7, PT, P0 ;  /* 0x000000071900720c */ /* 0x000fe40003f06300 */
[----:B0-----:R-:W-:Y:S02]  /*1d80*/  IADD3 R18, P1, PT, R8, 0x20, RZ ;  /* 0x0000002008127810 */ /* 0x001fe40007f3e0ff */
[----:B------:R-:W-:-:S03]  /*1d90*/  IADD3 R0, P2, PT, R14, 0x8, RZ ;  /* 0x000000080e007810 */ /* 0x000fc60007f5e0ff */
[----:B------:R-:W-:Y:S01]  /*1da0*/  IMAD.X R9, RZ, RZ, R9, P1 ;  /* 0x000000ffff097224 */ /* 0x000fe200008e0609 */
[----:B------:R-:W-:Y:S01]  /*1db0*/  IADD3.X R15, PT, PT, RZ, R15, RZ, P2, !PT ;  /* 0x0000000fff0f7210 */ /* 0x000fe200017fe4ff */
[----:B--2---:R-:W-:-:S05]  /*1dc0*/  HADD2.F32 R20, -RZ, R20.H0_H0 ;  /* 0x20000014ff147230 */ /* 0x004fca0000004100 */
[----:B------:R-:W-:-:S05]  /*1dd0*/  FADD.FTZ R20, R20, R21 ;  /* 0x0000001514147221 */ /* 0x000fca0000010000 */
[----:B------:R-:W-:-:S05]  /*1de0*/  F2FP.F16.F32.PACK_AB R20, RZ, R20 ;  /* 0x00000014ff14723e */ /* 0x000fca00000000ff */
[----:B------:R4:W-:Y:S01]  /*1df0*/  STG.E.U16 desc[UR10][R16.64], R20 ;  /* 0x0000001410007986 */ /* 0x0009e2000c10150a */
[----:B------:R-:W-:Y:S05]  /*1e00*/  @!P0 BRA `(.L_x_123) ;  /* 0xfffffff800b48947 */ /* 0x000fea000383ffff */
.L_x_120:
[----:B------:R-:W-:Y:S05]  /*1e10*/  BSYNC.RECONVERGENT B0 ;  /* 0x0000000000007941 */ /* 0x000fea0003800200 */
.L_x_119:
        /* <DEDUP_REMOVED lines=9> */
.L_x_112:
        /* <DEDUP_REMOVED lines=8> */
[----:B------:R-:W2:Y:S05]  /*1f30*/  LDCU.64 UR18, c[0x0][0x3d8] ;  /* 0x00007b00ff1277ac */ /* 0x000eaa0008000a00 */
[----:B------:R-:W-:Y:S01]  /*1f40*/  MOV R2, UR7 ;  /* 0x0000000700027c02 */ /* 0x000fe20008000f00 */
[----:B------:R-:W3:Y:S01]  /*1f50*/  LDCU.64 UR20, c[0x0][0x3c8] ;  /* 0x00007900ff1477ac */ /* 0x000ee20008000a00 */
[----:B------:R-:W4:Y:S01]  /*1f60*/  LDCU.64 UR22, c[0x0][0x3e0] ;  /* 0x00007c00ff1677ac */ /* 0x000f220008000a00 */
[----:B-1----:R-:W-:Y:S01]  /*1f70*/  UIADD3 UR4, UP0, UPT, UR4, UR8, URZ ;  /* 0x0000000804047290 */ /* 0x002fe2000ff1e0ff */
[----:B------:R-:W1:Y:S01]  /*1f80*/  LDCU.64 UR24, c[0x0][0x390] ;  /* 0x00007200ff1877ac */ /* 0x000e620008000a00 */
[----:B------:R-:W1:Y:S02]  /*1f90*/  LDCU.128 UR12, c[0x0][0x3a0] ;  /* 0x00007400ff0c77ac */ /* 0x000e640008000c00 */
[----:B------:R-:W-:Y:S01]  /*1fa0*/  UIADD3.X UR5, UPT, UPT, UR5, UR9, URZ, UP0, !UPT ;  /* 0x0000000905057290 */ /* 0x000fe200087fe4ff */
[----:B0-----:R-:W-:-:S04]  /*1fb0*/  ISETP.LT.U32.AND P0, PT, R0, UR6, PT ;  /* 0x0000000600007c0c */ /* 0x001fc8000bf01070 */
[----:B------:R-:W-:-:S13]  /*1fc0*/  ISETP.GT.AND.EX P0, PT, R2, RZ, PT, P0 ;  /* 0x000000ff0200720c */ /* 0x000fda0003f04300 */
[----:B-1234-:R-:W-:Y:S05]  /*1fd0*/  @!P0 BRA `(.L_x_126) ;  /* 0x0000000c007c8947 */ /* 0x01efea0003800000 */
[----:B------:R-:W-:-:S07]  /*1fe0*/  CS2R R2, SRZ ;  /* 0x0000000000027805 */ /* 0x000fce000001ff00 */
.L_x_132:
[----:B0-----:R-:W0:Y:S01]  /*1ff0*/  LDCU.64 UR8, c[0x0][0x3d0] ;  /* 0x00007a00ff0877ac */ /* 0x001e220008000a00 */
[----:B------:R-:W-:Y:S01]  /*2000*/  IADD3 R12, P0, PT, R0, UR4, RZ ;  /* 0x00000004000c7c10 */ /* 0x000fe2000ff1e0ff */
[----:B-1----:R-:W1:Y:S04]  /*2010*/  LDCU.64 UR16, c[0x0][0x398] ;  /* 0x00007300ff1077ac */ /* 0x002e680008000a00 */
[----:B--23--:R-:W-:Y:S02]  /*2020*/  IMAD.X R13, RZ, RZ, UR5, P0 ;  /* 0x00000005ff0d7e24 */ /* 0x00cfe400080e06ff */
[----:B0-----:R-:W-:Y:S02]  /*2030*/  IMAD R5, R3, UR8, RZ ;  /* 0x0000000803057c24 */ /* 0x001fe4000f8e02ff */
[----:B------:R-:W-:-:S04]  /*2040*/  IMAD.WIDE.U32 R6, R2, UR8, R12 ;  /* 0x0000000802067c25 */ /* 0x000fc8000f8e000c */
[----:B------:R-:W-:Y:S01]  /*2050*/  IMAD R5, R2, UR9, R5 ;  /* 0x0000000902057c24 */ /* 0x000fe2000f8e0205 */
[----:B-1----:R-:W-:-:S04]  /*2060*/  LEA R4, P0, R6, UR16, 0x3 ;  /* 0x0000001006047c11 */ /* 0x002fc8000f8018ff */
[----:B------:R-:W-:-:S04]  /*2070*/  IADD3 R5, PT, PT, R7, R5, RZ ;  /* 0x0000000507057210 */ /* 0x000fc80007ffe0ff */
        /* <DEDUP_REMOVED lines=8> */
[----:B------:R-:W-:Y:S01]  /*2100*/  IADD3 R4, PT, PT, -R10, R8, RZ ;  /* 0x000000080a047210 */ /* 0x000fe20007ffe1ff */
[----:B------:R-:W1:Y:S01]  /*2110*/  LDC.U16 R14, c[0x0][0x3b0] ;  /* 0x0000ec00ff0e7b82 */ /* 0x000e620000000400 */
[----:B------:R-:W-:Y:S01]  /*2120*/  BSSY.RECONVERGENT B2, `(.L_x_129) ;  /* 0x0000065000027945 */ /* 0x000fe20003800200 */
[----:B------:R-:W2:Y:S01]  /*2130*/  LDCU.64 UR16, c[0x0][0x3b8] ;  /* 0x00007700ff1077ac */ /* 0x000ea20008000a00 */
[----:B------:R-:W-:Y:S02]  /*2140*/  LOP3.LUT R4, R4, 0x3, RZ, 0xc0, !PT ;  /* 0x0000000304047812 */ /* 0x000fe400078ec0ff */
[----:B------:R-:W-:Y:S02]  /*2150*/  MOV R22, R10 ;  /* 0x0000000a00167202 */ /* 0x000fe40000000f00 */
[----:B------:R-:W-:Y:S02]  /*2160*/  ISETP.NE.U32.AND P0, PT, R4, RZ, PT ;  /* 0x000000ff0400720c */ /* 0x000fe40003f05070 */
[----:B------:R-:W-:-:S02]  /*2170*/  MOV R23, R11 ;  /* 0x0000000b00177202 */ /* 0x000fc40000000f00 */
[----:B------:R-:W-:Y:S01]  /*2180*/  ISETP.NE.AND.EX P0, PT, RZ, RZ, PT, P0 ;  /* 0x000000ffff00720c */ /* 0x000fe20003f05300 */
[----:B0-----:R-:W-:-:S04]  /*2190*/  IMAD R5, R13, UR8, RZ ;  /* 0x000000080d057c24 */ /* 0x001fc8000f8e02ff */
[C---:B------:R-:W-:Y:S02]  /*21a0*/  IMAD R5, R12.reuse, UR9, R5 ;  /* 0x000000090c057c24 */ /* 0x040fe4000f8e0205 */
[----:B------:R-:W-:-:S04]  /*21b0*/  IMAD.WIDE.U32 R12, R12, UR8, RZ ;  /* 0x000000080c0c7c25 */ /* 0x000fc8000f8e00ff */
[----:B------:R-:W-:Y:S02]  /*21c0*/  IMAD.IADD R13, R13, 0x1, R5 ;  /* 0x000000010d0d7824 */ /* 0x000fe400078e0205 */
[----:B--2---:R-:W-:Y:S02]  /*21d0*/  IMAD R5, R3, UR16, RZ ;  /* 0x0000001003057c24 */ /* 0x004fe4000f8e02ff */
[----:B------:R-:W-:-:S04]  /*21e0*/  IMAD.WIDE.U32 R6, R2, UR16, R12 ;  /* 0x0000001002067c25 */ /* 0x000fc8000f8e000c */
[----:B------:R-:W-:Y:S02]  /*21f0*/  IMAD R19, R2, UR17, R5 ;  /* 0x0000001102137c24 */ /* 0x000fe4000f8e0205 */
[----:B-1----:R-:W-:Y:S02]  /*2200*/  HADD2.F32 R5, -RZ, R14.H0_H0 ;  /* 0x2000000eff057230 */ /* 0x002fe40000004100 */
[----:B------:R-:W-:Y:S01]  /*2210*/  IMAD.IADD R19, R7, 0x1, R19 ;  /* 0x0000000107137824 */ /* 0x000fe200078e0213 */
[----:B------:R-:W-:Y:S06]  /*2220*/  @!P0 BRA `(.L_x_130) ;  /* 0x0000000400508947 */ /* 0x000fec0003800000 */
[----:B------:R-:W0:Y:S01]  /*2230*/  LDCU.64 UR8, c[0x0][0x3d8] ;  /* 0x00007b00ff0877ac */ /* 0x000e220008000a00 */
[----:B------:R-:W1:Y:S01]  /*2240*/  LDC.64 R12, c[0x0][0x3a0] ;  /* 0x0000e800ff0c7b82 */ /* 0x000e620000000a00 */
[----:B------:R-:W-:Y:S01]  /*2250*/  MOV R18, R6 ;  /* 0x0000000600127202 */ /* 0x000fe20000000f00 */
[----:B------:R-:W2:Y:S01]  /*2260*/  LDCU.64 UR16, c[0x0][0x390] ;  /* 0x00007200ff1077ac */ /* 0x000ea20008000a00 */
[----:B0-----:R-:W-:Y:S02]  /*2270*/  IMAD R17, R3, UR8, RZ ;  /* 0x0000000803117c24 */ /* 0x001fe4000f8e02ff */
[----:B------:R-:W-:-:S04]  /*2280*/  IMAD.WIDE.U32 R14, R2, UR8, R10 ;  /* 0x00000008020e7c25 */ /* 0x000fc8000f8e000a */
[----:B------:R-:W-:Y:S01]  /*2290*/  IMAD R17, R2, UR9, R17 ;  /* 0x0000000902117c24 */ /* 0x000fe2000f8e0211 */
[C---:B-1----:R-:W-:Y:S01]  /*22a0*/  LEA R12, P0, R14.reuse, R12, 0x3 ;  /* 0x0000000c0e0c7211 */ /* 0x042fe200078018ff */
[----:B------:R-:W0:Y:S03]  /*22b0*/  LDCU.64 UR8, c[0x0][0x3e0] ;  /* 0x00007c00ff0877ac */ /* 0x000e260008000a00 */
[----:B------:R-:W-:Y:S02]  /*22c0*/  IADD3 R15, PT, PT, R15, R17, RZ ;  /* 0x000000110f0f7210 */ /* 0x000fe40007ffe0ff */
[----:B------:R-:W1:Y:S02]  /*22d0*/  LDC.64 R16, c[0x0][0x3a8] ;  /* 0x0000ea00ff107b82 */ /* 0x000e640000000a00 */
[----:B------:R-:W-:-:S05]  /*22e0*/  LEA.HI.X R13, R14, R13, R15, 0x3, P0 ;  /* 0x0000000d0e0d7211 */ /* 0x000fca00000f1c0f */
[----:B------:R-:W3:Y:S01]  /*22f0*/  LDG.E.64 R20, desc[UR10][R12.64] ;  /* 0x0000000a0c147981 */ /* 0x000ee2000c1e1b00 */
[----:B------:R-:W3:Y:S02]  /*2300*/  LDC.64 R14, c[0x0][0x3c8] ;  /* 0x0000f200ff0e7b82 */ /* 0x000ee40000000a00 */
[----:B---3--:R-:W-:-:S04]  /*2310*/  IMAD R21, R21, R14, RZ ;  /* 0x0000000e15157224 */ /* 0x008fc800078e02ff */
[C---:B------:R-:W-:Y:S02]  /*2320*/  IMAD R23, R20.reuse, R15, R21 ;  /* 0x0000000f14177224 */ /* 0x040fe400078e0215 */
[----:B------:R-:W-:-:S04]  /*2330*/  IMAD.WIDE.U32 R20, R20, R14, R18 ;  /* 0x0000000e14147225 */ /* 0x000fc800078e0012 */
[----:B------:R-:W-:Y:S01]  /*2340*/  IMAD.IADD R21, R21, 0x1, R23 ;  /* 0x0000000115157824 */ /* 0x000fe200078e0217 */
[----:B-1----:R-:W-:Y:S01]  /*2350*/  LEA R24, P0, R20, R16, 0x1 ;  /* 0x0000001014187211 */ /* 0x002fe200078008ff */
[----:B0-----:R-:W-:-:S03]  /*2360*/  IMAD R23, R3, UR8, RZ ;  /* 0x0000000803177c24 */ /* 0x001fc6000f8e02ff */
[----:B------:R-:W-:Y:S01]  /*2370*/  LEA.HI.X R25, R20, R17, R21, 0x1, P0 ;  /* 0x0000001114197211 */ /* 0x000fe200000f0c15 */
[C---:B------:R-:W-:Y:S02]  /*2380*/  IMAD R21, R2.reuse, UR9, R23 ;  /* 0x0000000902157c24 */ /* 0x040fe4000f8e0217 */
[----:B------:R-:W-:-:S05]  /*2390*/  IMAD.WIDE.U32 R22, R2, UR8, R10 ;  /* 0x0000000802167c25 */ /* 0x000fca000f8e000a */
[----:B------:R-:W-:Y:S02]  /*23a0*/  IADD3 R21, PT, PT, R23, R21, RZ ;  /* 0x0000001517157210 */ /* 0x000fe40007ffe0ff */
[----:B--2---:R-:W-:-:S04]  /*23b0*/  LEA R20, P0, R22, UR16, 0x1 ;  /* 0x0000001016147c11 */ /* 0x004fc8000f8008ff */
[----:B------:R-:W-:Y:S02]  /*23c0*/  LEA.HI.X R21, R22, UR17, R21, 0x1, P0 ;  /* 0x0000001116157c11 */ /* 0x000fe400080f0c15 */
[----:B------:R-:W2:Y:S04]  /*23d0*/  LDG.E.U16 R22, desc[UR10][R24.64] ;  /* 0x0000000a18167981 */ /* 0x000ea8000c1e1500 */
[----:B------:R-:W3:Y:S01]  /*23e0*/  LDG.E.U16 R23, desc[UR10][R20.64] ;  /* 0x0000000a14177981 */ /* 0x000ee2000c1e1500 */
[----:B------:R-:W-:-:S04]  /*23f0*/  ISETP.NE.U32.AND P0, PT, R4, 0x1, PT ;  /* 0x000000010400780c */ /* 0x000fc80003f05070 */
[----:B------:R-:W-:Y:S01]  /*2400*/  ISETP.NE.AND.EX P0, PT, RZ, RZ, PT, P0 ;  /* 0x000000ffff00720c */ /* 0x000fe20003f05300 */
[----:B---3--:R-:W-:-:S05]  /*2410*/  HADD2.F32 R26, -RZ, R23.H0_H0 ;  /* 0x20000017ff1a7230 */ /* 0x008fca0000004100 */
[----:B------:R-:W-:-:S05]  /*2420*/  FMUL.FTZ R26, R5, R26 ;  /* 0x0000001a051a7220 */ /* 0x000fca0000410000 */
[----:B------:R-:W-:Y:S01]  /*2430*/  F2FP.F16.F32.PACK_AB R26, RZ, R26 ;  /* 0x0000001aff1a723e */ /* 0x000fe200000000ff */
[----:B--2---:R-:W-:-:S04]  /*2440*/  HADD2.F32 R22, -RZ, R22.H0_H0 ;  /* 0x20000016ff167230 */ /* 0x004fc80000004100 */
[----:B------:R-:W-:-:S05]  /*2450*/  HADD2.F32 R23, -RZ, R26.H0_H0 ;  /* 0x2000001aff177230 */ /* 0x000fca0000004100 */
[----:B------:R-:W-:-:S05]  /*2460*/  FADD.FTZ R22, R22, R23 ;  /* 0x0000001716167221 */ /* 0x000fca0000010000 */
[----:B------:R-:W-:-:S04]  /*2470*/  F2FP.F16.F32.PACK_AB R22, RZ, R22 ;  /* 0x00000016ff16723e */ /* 0x000fc800000000ff */
[----:B------:R-:W-:-:S05]  /*2480*/  PRMT R26, R22, 0x7610, R26 ;  /* 0x00007610161a7816 */ /* 0x000fca000000001a */
[----:B------:R0:W-:Y:S01]  /*2490*/  STG.E.U16 desc[UR10][R24.64], R26 ;  /* 0x0000001a18007986 */ /* 0x0001e2000c10150a */
[----:B------:R-:W-:-:S04]  /*24a0*/  IADD3 R22, P1, PT, R10, 0x1, RZ ;  /* 0x000000010a167810 */ /* 0x000fc80007f3e0ff */
[----:B------:R-:W-:Y:S01]  /*24b0*/  IADD3.X R23, PT, PT, RZ, R11, RZ, P1, !PT ;  /* 0x0000000bff177210 */ /* 0x000fe20000ffe4ff */
[----:B------:R-:W-:Y:S08]  /*24c0*/  @!P0 BRA `(.L_x_130) ;  /* 0x0000000000a88947 */ /* 0x000ff00003800000 */
[----:B------:R-:W2:Y:S02]  /*24d0*/  LDG.E.64 R22, desc[UR10][R12.64+0x8] ;  /* 0x0000080a0c167981 */ /* 0x000ea4000c1e1b00 */
[----:B--2---:R-:W-:-:S04]  /*24e0*/  IMAD R23, R23, R14, RZ ;  /* 0x0000000e17177224 */ /* 0x004fc800078e02ff */
[C---:B0-----:R-:W-:Y:S02]  /*24f0*/  IMAD R25, R22.reuse, R15, R23 ;  /* 0x0000000f16197224 */ /* 0x041fe400078e0217 */
[----:B------:R-:W-:-:S04]  /*2500*/  IMAD.WIDE.U32 R22, R22, R14, R18 ;  /* 0x0000000e16167225 */ /* 0x000fc800078e0012 */
[----:B------:R-:W-:Y:S01]  /*2510*/  IMAD.IADD R23, R23, 0x1, R25 ;  /* 0x0000000117177824 */ /* 0x000fe200078e0219 */
[----:B------:R-:W-:-:S04]  /*2520*/  LEA R24, P0, R22, R16, 0x1 ;  /* 0x0000001016187211 */ /* 0x000fc800078008ff */
[----:B------:R-:W-:Y:S02]  /*2530*/  LEA.HI.X R25, R22, R17, R23, 0x1, P0 ;  /* 0x0000001116197211 */ /* 0x000fe400000f0c17 */
[----:B------:R-:W2:Y:S04]  /*2540*/  LDG.E.U16 R23, desc[UR10][R20.64+0x2] ;  /* 0x0000020a14177981 */ /* 0x000ea8000c1e1500 */
[----:B------:R-:W3:Y:S01]  /*2550*/  LDG.E.U16 R22, desc[UR10][R24.64] ;  /* 0x0000000a18167981 */ /* 0x000ee2000c1e1500 */
[----:B------:R-:W-:-:S04]  /*2560*/  ISETP.NE.U32.AND P0, PT, R4, 0x2, PT ;  /* 0x000000020400780c */ /* 0x000fc80003f05070 */
[----:B------:R-:W-:Y:S01]  /*2570*/  ISETP.NE.AND.EX P0, PT, RZ, RZ, PT, P0 ;  /* 0x000000ffff00720c */ /* 0x000fe20003f05300 */
[----:B--2---:R-:W-:Y:S02]  /*2580*/  HADD2.F32 R26, -RZ, R23.H0_H0 ;  /* 0x20000017ff1a7230 */ /* 0x004fe40000004100 */
[----:B---3--:R-:W-:-:S03]  /*2590*/  HADD2.F32 R22, -RZ, R22.H0_H0 ;  /* 0x20000016ff167230 */ /* 0x008fc60000004100 */
[----:B------:R-:W-:-:S05]  /*25a0*/  FMUL.FTZ R26, R5, R26 ;  /* 0x0000001a051a7220 */ /* 0x000fca0000410000 */
[----:B------:R-:W-:-:S05]  /*25b0*/  F2FP.F16.F32.PACK_AB R26, RZ, R26 ;  /* 0x0000001aff1a723e */ /* 0x000fca00000000ff */
[----:B------:R-:W-:-:S05]  /*25c0*/  HADD2.F32 R23, -RZ, R26.H0_H0 ;  /* 0x2000001aff177230 */ /* 0x000fca0000004100 */
[----:B------:R-:W-:-:S05]  /*25d0*/  FADD.FTZ R22, R22, R23 ;  /* 0x0000001716167221 */ /* 0x000fca0000010000 */
[----:B------:R-:W-:-:S04]  /*25e0*/  F2FP.F16.F32.PACK_AB R22, RZ, R22 ;  /* 0x00000016ff16723e */ /* 0x000fc800000000ff */
[----:B------:R-:W-:Y:S02]  /*25f0*/  PRMT R26, R22, 0x7610, R26 ;  /* 0x00007610161a7816 */ /* 0x000fe4000000001a */
[----:B------:R-:W-:-:S03]  /*2600*/  IADD3 R22, P1, PT, R10, 0x2, RZ ;  /* 0x000000020a167810 */ /* 0x000fc60007f3e0ff */
[----:B------:R1:W-:Y:S01]  /*2610*/  STG.E.U16 desc[UR10][R24.64], R26 ;  /* 0x0000001a18007986 */ /* 0x0003e2000c10150a */
        /* <DEDUP_REMOVED lines=15> */
[----:B------:R-:W-:-:S05]  /*2710*/  IADD3 R22, P0, PT, R10, 0x3, RZ ;  /* 0x000000030a167810 */ /* 0x000fca0007f1e0ff */
[----:B------:R-:W-:Y:S02]  /*2720*/  IMAD.X R23, RZ, RZ, R11, P0 ;  /* 0x000000ffff177224 */ /* 0x000fe400000e060b */
[----:B--2---:R-:W-:-:S05]  /*2730*/  HADD2.F32 R14, -RZ, R14.H0_H0 ;  /* 0x2000000eff0e7230 */ /* 0x004fca0000004100 */
[----:B------:R-:W-:-:S05]  /*2740*/  FADD.FTZ R13, R14, R13 ;  /* 0x0000000d0e0d7221 */ /* 0x000fca0000010000 */
[----:B------:R-:W-:-:S05]  /*2750*/  F2FP.F16.F32.PACK_AB R13, RZ, R13 ;  /* 0x0000000dff0d723e */ /* 0x000fca00000000ff */
[----:B------:R2:W-:Y:S02]  /*2760*/  STG.E.U16 desc[UR10][R16.64], R13 ;  /* 0x0000000d10007986 */ /* 0x0005e4000c10150a */
.L_x_130:
[----:B------:R-:W-:Y:S05]  /*2770*/  BSYNC.RECONVERGENT B2 ;  /* 0x0000000000027941 */ /* 0x000fea0003800200 */
.L_x_129:
[----:B------:R-:W-:-:S04]  /*2780*/  IADD3 R4, P0, PT, R10, -R8, RZ ;  /* 0x800000080a047210 */ /* 0x000fc80007f1e0ff */
[----:B------:R-:W-:Y:S02]  /*2790*/  IADD3.X R10, PT, PT, R11, ~R9, RZ, P0, !PT ;  /* 0x800000090b0a7210 */ /* 0x000fe400007fe4ff */
[----:B------:R-:W-:-:S04]  /*27a0*/  ISETP.GT.U32.AND P0, PT, R4, -0x4, PT ;  /* 0xfffffffc0400780c */ /* 0x000fc80003f04070 */
[----:B------:R-:W-:-:S13]  /*27b0*/  ISETP.GT.U32.AND.EX P0, PT, R10, -0x1, PT, P0 ;  /* 0xffffffff0a00780c */ /* 0x000fda0003f04100 */
[----:B------:R-:W-:Y:S05]  /*27c0*/  @P0 BRA `(.L_x_128) ;  /* 0x0000000400640947 */ /* 0x000fea0003800000 */
.L_x_131:
[----:B------:R-:W-:-:S04]  /*27d0*/  IMAD R11, R3, UR18, RZ ;  /* 0x00000012030b7c24 */ /* 0x000fc8000f8e02ff */
[C---:B--23--:R-:W-:Y:S02]  /*27e0*/  IMAD R13, R2.reuse, UR19, R11 ;  /* 0x00000013020d7c24 */ /* 0x04cfe4000f8e020b */
[----:B------:R-:W-:-:S05]  /*27f0*/  IMAD.WIDE.U32 R10, R2, UR18, R22 ;  /* 0x00000012020a7c25 */ /* 0x000fca000f8e0016 */
[----:B------:R-:W-:Y:S02]  /*2800*/  IADD3 R11, PT, PT, R13, R11, RZ ;  /* 0x0000000b0d0b7210 */ /* 0x000fe40007ffe0ff */
[----:B------:R-:W-:-:S04]  /*2810*/  LEA R12, P0, R10, UR12, 0x3 ;  /* 0x0000000c0a0c7c11 */ /* 0x000fc8000f8018ff */
[----:B------:R-:W-:-:S05]  /*2820*/  LEA.HI.X R13, R10, UR13, R11, 0x3, P0 ;  /* 0x0000000d0a0d7c11 */ /* 0x000fca00080f1c0b */
[----:B------:R-:W2:Y:S01]  /*2830*/  LDG.E.64 R16, desc[UR10][R12.64] ;  /* 0x0000000a0c107981 */ /* 0x000ea2000c1e1b00 */
[----:B------:R-:W-:Y:S01]  /*2840*/  IMAD R11, R3, UR22, RZ ;  /* 0x00000016030b7c24 */ /* 0x000fe2000f8e02ff */
[----:B------:R-:W-:Y:S01]  /*2850*/  MOV R18, R6 ;  /* 0x0000000600127202 */ /* 0x000fe20000000f00 */
[----:B------:R-:W-:-:S04]  /*2860*/  IMAD.WIDE.U32 R14, R2, UR22, R22 ;  /* 0x00000016020e7c25 */ /* 0x000fc8000f8e0016 */
[----:B------:R-:W-:Y:S01]  /*2870*/  IMAD R11, R2, UR23, R11 ;  /* 0x00000017020b7c24 */ /* 0x000fe2000f8e020b */
[----:B------:R-:W-:-:S03]  /*2880*/  LEA R10, P0, R14, UR24, 0x1 ;  /* 0x000000180e0a7c11 */ /* 0x000fc6000f8008ff */
[----:B------:R-:W-:-:S05]  /*2890*/  IMAD.IADD R11, R11, 0x1, R15 ;  /* 0x000000010b0b7824 */ /* 0x000fca00078e020f */
[----:B------:R-:W-:-:S05]  /*28a0*/  LEA.HI.X R11, R14, UR25, R11, 0x1, P0 ;  /* 0x000000190e0b7c11 */ /* 0x000fca00080f0c0b */
        /* <DEDUP_REMOVED lines=69> */
[----:B------:R-:W-:Y:S01]  /*2d00*/  ISETP.GE.AND.EX P0, PT, R23, R9, PT, P0 ;  /* 0x000000091700720c */ /* 0x000fe20003f06300 */
[----:B--2---:R-:W-:-:S05]  /*2d10*/  HADD2.F32 R18, -RZ, R18.H0_H0 ;  /* 0x20000012ff127230 */ /* 0x004fca0000004100 */
[----:B------:R-:W-:-:S05]  /*2d20*/  FADD.FTZ R13, R18, R13 ;  /* 0x0000000d120d7221 */ /* 0x000fca0000010000 */
[----:B------:R-:W-:-:S05]  /*2d30*/  F2FP.F16.F32.PACK_AB R13, RZ, R13 ;  /* 0x0000000dff0d723e */ /* 0x000fca00000000ff */
[----:B------:R3:W-:Y:S01]  /*2d40*/  STG.E.U16 desc[UR10][R14.64], R13 ;  /* 0x0000000d0e007986 */ /* 0x0007e2000c10150a */
[----:B------:R-:W-:Y:S05]  /*2d50*/  @!P0 BRA `(.L_x_131) ;  /* 0xfffffff8009c8947 */ /* 0x000fea000383ffff */
.L_x_128:
[----:B------:R-:W-:Y:S05]  /*2d60*/  BSYNC.RECONVERGENT B1 ;  /* 0x0000000000017941 */ /* 0x000fea0003800200 */
.L_x_127:
[----:B------:R-:W4:Y:S01]  /*2d70*/  LDCU.64 UR8, c[0x0][0x3e8] ;  /* 0x00007d00ff0877ac */ /* 0x000f220008000a00 */
[----:B------:R-:W-:-:S05]  /*2d80*/  IADD3 R2, P0, PT, R2, 0x1, RZ ;  /* 0x0000000102027810 */ /* 0x000fca0007f1e0ff */
[----:B------:R-:W-:Y:S01]  /*2d90*/  IMAD.X R3, RZ, RZ, R3, P0 ;  /* 0x000000ffff037224 */ /* 0x000fe200000e0603 */
[----:B----4-:R-:W-:-:S04]  /*2da0*/  ISETP.NE.U32.AND P0, PT, R2, UR8, PT ;  /* 0x0000000802007c0c */ /* 0x010fc8000bf05070 */
[----:B------:R-:W-:-:S13]  /*2db0*/  ISETP.NE.AND.EX P0, PT, R3, UR9, PT, P0 ;  /* 0x0000000903007c0c */ /* 0x000fda000bf05300 */
[----:B------:R-:W-:Y:S05]  /*2dc0*/  @P0 BRA `(.L_x_132) ;  /* 0xfffffff000880947 */ /* 0x000fea000383ffff */
.L_x_126:
[----:B------:R-:W-:Y:S05]  /*2dd0*/  BSYNC.RECONVERGENT B0 ;  /* 0x0000000000007941 */ /* 0x000fea0003800200 */
.L_x_125:
[----:B------:R-:W-:Y:S02]  /*2de0*/  IADD3 R0, PT, PT, R0, 0x100, RZ ;  /* 0x0000010000007810 */ /* 0x000fe40007ffe0ff */
[----:B------:R-:W-:Y:S02]  /*2df0*/  MOV R2, UR7 ;  /* 0x0000000700027c02 */ /* 0x000fe40008000f00 */
[----:B------:R-:W-:-:S04]  /*2e00*/  ISETP.LT.U32.AND P0, PT, R0, UR6, PT ;  /* 0x0000000600007c0c */ /* 0x000fc8000bf01070 */
[----:B------:R-:W-:-:S13]  /*2e10*/  ISETP.GT.AND.EX P0, PT, R2, RZ, PT, P0 ;  /* 0x000000ff0200720c */ /* 0x000fda0003f04300 */
[----:B------:R-:W-:Y:S05]  /*2e20*/  @!P0 EXIT ;  /* 0x000000000000894d */ /* 0x000fea0003800000 */
[----:B------:R-:W-:Y:S01]  /*2e30*/  IADD3 R6, P0, PT, R0, UR4, RZ ;  /* 0x0000000400067c10 */ /* 0x000fe2000ff1e0ff */
[----:B------:R-:W-:-:S03]  /*2e40*/  UMOV UR4, URZ ;  /* 0x000000ff00047c82 */ /* 0x000fc60008000000 */
[----:B------:R-:W-:Y:S01]  /*2e50*/  IADD3.X R7, PT, PT, RZ, UR5, RZ, P0, !PT ;  /* 0x00000005ff077c10 */ /* 0x000fe200087fe4ff */
[----:B------:R-:W-:-:S08]  /*2e60*/  UMOV UR5, URZ ;  /* 0x000000ff00057c82 */ /* 0x000fd00008000000 */
.L_x_138:
[----:B----4-:R-:W4:Y:S01]  /*2e70*/  LDC.64 R2, c[0x0][0x3d0] ;  /* 0x0000f400ff027b82 */ /* 0x010f220000000a00 */
[----:B------:R-:W5:Y:S01]  /*2e80*/  LDCU.64 UR6, c[0x0][0x398] ;  /* 0x00007300ff0677ac */ /* 0x000f620008000a00 */
[----:B0-----:R-:W0:Y:S01]  /*2e90*/  LDCU.64 UR8, c[0x0][0x3c8] ;  /* 0x00007900ff0877ac */ /* 0x001e220008000a00 */
[----:B------:R-:W0:Y:S01]  /*2ea0*/  LDCU.64 UR16, c[0x0][0x390] ;  /* 0x00007200ff1077ac */ /* 0x000e220008000a00 */
[----:B------:R-:W0:Y:S01]  /*2eb0*/  LDCU.128 UR12, c[0x0][0x3a0] ;  /* 0x00007400ff0c77ac */ /* 0x000e220008000c00 */
[C---:B----4-:R-:W-:Y:S02]  /*2ec0*/  IMAD R0, R2.reuse, UR5, RZ ;  /* 0x0000000502007c24 */ /* 0x050fe4000f8e02ff */
[----:B------:R-:W-:-:S04]  /*2ed0*/  IMAD.WIDE.U32 R4, R2, UR4, R6 ;  /* 0x0000000402047c25 */ /* 0x000fc8000f8e0006 */
[----:B------:R-:W-:Y:S01]  /*2ee0*/  IMAD R3, R3, UR4, R0 ;  /* 0x0000000403037c24 */ /* 0x000fe2000f8e0200 */
[----:B-----5:R-:W-:-:S03]  /*2ef0*/  LEA R2, P0, R4, UR6, 0x3 ;  /* 0x0000000604027c11 */ /* 0x020fc6000f8018ff */
[----:B------:R-:W-:-:S05]  /*2f00*/  IMAD.IADD R3, R5, 0x1, R3 ;  /* 0x0000000105037824 */ /* 0x000fca00078e0203 */
[----:B------:R-:W-:-:S05]  /*2f10*/  LEA.HI.X R3, R4, UR7, R3, 0x3, P0 ;  /* 0x0000000704037c11 */ /* 0x000fca00080f1c03 */
[----:B--23--:R-:W2:Y:S04]  /*2f20*/  LDG.E.64 R12, desc[UR10][R2.64] ;  /* 0x0000000a020c7981 */ /* 0x00cea8000c1e1b00 */
[----:B------:R-:W2:Y:S01]  /*2f30*/  LDG.E.64 R4, desc[UR10][R2.64+0x8] ;  /* 0x0000080a02047981 */ /* 0x000ea2000c1e1b00 */
[----:B------:R-:W-:Y:S01]  /*2f40*/  BSSY.RECONVERGENT B0, `(.L_x_133) ;  /* 0x00000cd000007945 */ /* 0x000fe20003800200 */
[----:B--2---:R-:W-:-:S04]  /*2f50*/  ISETP.GE.U32.AND P0, PT, R12, R4, PT ;  /* 0x000000040c00720c */ /* 0x004fc80003f06070 */
[----:B------:R-:W-:-:S13]  /*2f60*/  ISETP.GE.AND.EX P0, PT, R13, R5, PT, P0 ;  /* 0x000000050d00720c */ /* 0x000fda0003f06300 */
[----:B01----:R-:W-:Y:S05]  /*2f70*/  @P0 BRA `(.L_x_134) ;  /* 0x0000000c00240947 */ /* 0x003fea0003800000 */
[----:B------:R-:W0:Y:S01]  /*2f80*/  LDCU.64 UR6, c[0x0][0x3c0] ;  /* 0x00007800ff0677ac */ /* 0x000e220008000a00 */
[----:B------:R-:W2:Y:S01]  /*2f90*/  LDC.64 R10, c[0x0][0x3b8] ;  /* 0x0000ee00ff0a7b82 */ /* 0x000ea20000000a00 */
[----:B------:R-:W-:Y:S01]  /*2fa0*/  IADD3 R22, PT, PT, -R12, R4, RZ ;  /* 0x000000040c167210 */ /* 0x000fe20007ffe1ff */
[----:B------:R-:W-:Y:S03]  /*2fb0*/  BSSY.RECONVERGENT B1, `(.L_x_135) ;  /* 0x0000065000017945 */ /* 0x000fe60003800200 */
[----:B------:R-:W-:-:S03]  /*2fc0*/  LOP3.LUT R22, R22, 0x3, RZ, 0xc0, !PT ;  /* 0x0000000316167812 */ /* 0x000fc600078ec0ff */
[----:B------:R-:W3:Y:S01]  /*2fd0*/  LDC.U16 R8, c[0x0][0x3b0] ;  /* 0x0000ec00ff087b82 */ /* 0x000ee20000000400 */
[----:B------:R-:W-:-:S04]  /*2fe0*/  ISETP.NE.U32.AND P0, PT, R22, RZ, PT ;  /* 0x000000ff1600720c */ /* 0x000fc80003f05070 */
[----:B------:R-:W-:Y:S01]  /*2ff0*/  ISETP.NE.AND.EX P0, PT, RZ, RZ, PT, P0 ;  /* 0x000000ffff00720c */ /* 0x000fe20003f05300 */
[----:B0-----:R-:W-:Y:S02]  /*3000*/  IMAD R9, R7, UR6, RZ ;  /* 0x0000000607097c24 */ /* 0x001fe4000f8e02ff */
[----:B------:R-:W-:-:S04]  /*3010*/  IMAD.WIDE.U32 R2, R6, UR6, RZ ;  /* 0x0000000606027c25 */ /* 0x000fc8000f8e00ff */
[----:B------:R-:W-:Y:S02]  /*3020*/  IMAD R9, R6, UR7, R9 ;  /* 0x0000000706097c24 */ /* 0x000fe4000f8e0209 */
[----:B--2---:R-:W-:-:S03]  /*3030*/  IMAD R0, R10, UR5, RZ ;  /* 0x000000050a007c24 */ /* 0x004fc6000f8e02ff */
[----:B------:R-:W-:Y:S01]  /*3040*/  IADD3 R3, PT, PT, R3, R9, RZ ;  /* 0x0000000903037210 */ /* 0x000fe20007ffe0ff */
[----:B------:R-:W-:Y:S02]  /*3050*/  IMAD R9, R11, UR4, R0 ;  /* 0x000000040b097c24 */ /* 0x000fe4000f8e0200 */
[----:B------:R-:W-:Y:S02]  /*3060*/  IMAD.MOV.U32 R11, RZ, RZ, R13 ;  /* 0x000000ffff0b7224 */ /* 0x000fe400078e000d */
[----:B------:R-:W-:Y:S01]  /*3070*/  IMAD.WIDE.U32 R2, R10, UR4, R2 ;  /* 0x000000040a027c25 */ /* 0x000fe2000f8e0002 */
[----:B------:R-:W-:-:S03]  /*3080*/  MOV R10, R12 ;  /* 0x0000000c000a7202 */ /* 0x000fc60000000f00 */
[----:B---3--:R-:W-:Y:S01]  /*3090*/  HADD2.F32 R0, -RZ, R8.H0_H0 ;  /* 0x20000008ff007230 */ /* 0x008fe20000004100 */
[----:B------:R-:W-:Y:S01]  /*30a0*/  IADD3 R9, PT, PT, R3, R9, RZ ;  /* 0x0000000903097210 */ /* 0x000fe20007ffe0ff */
[----:B------:R-:W-:Y:S06]  /*30b0*/  @!P0 BRA `(.L_x_136) ;  /* 0x0000000400508947 */ /* 0x000fec0003800000 */
[----:B------:R-:W0:Y:S01]  /*30c0*/  LDC.64 R14, c[0x0][0x3d8] ;  /* 0x0000f600ff0e7b82 */ /* 0x000e220000000a00 */
[----:B------:R-:W2:Y:S07]  /*30d0*/  LDCU.64 UR6, c[0x0][0x390] ;  /* 0x00007200ff0677ac */ /* 0x000eae0008000a00 */
[----:B------:R-:W3:Y:S08]  /*30e0*/  LDC.64 R16, c[0x0][0x3a0] ;  /* 0x0000e800ff107b82 */ /* 0x000ef00000000a00 */
[----:B------:R-:W4:Y:S01]  /*30f0*/  LDC.64 R18, c[0x0][0x3c8] ;  /* 0x0000f200ff127b82 */ /* 0x000f220000000a00 */
[----:B0-----:R-:W-:-:S07]  /*3100*/  IMAD R8, R14, UR5, RZ ;  /* 0x000000050e087c24 */ /* 0x001fce000f8e02ff */
[----:B------:R-:W0:Y:S01]  /*3110*/  LDC.64 R20, c[0x0][0x3a8] ;  /* 0x0000ea00ff147b82 */ /* 0x000e220000000a00 */
[----:B------:R-:W-:-:S04]  /*3120*/  IMAD.WIDE.U32 R10, R14, UR4, R12 ;  /* 0x000000040e0a7c25 */ /* 0x000fc8000f8e000c */
[----:B------:R-:W-:Y:S01]  /*3130*/  IMAD R15, R15, UR4, R8 ;  /* 0x000000040f0f7c24 */ /* 0x000fe2000f8e0208 */
[----:B---3--:R-:W-:-:S04]  /*3140*/  LEA R16, P0, R10, R16, 0x3 ;  /* 0x000000100a107211 */ /* 0x008fc800078018ff */
[----:B------:R-:W-:Y:S02]  /*3150*/  IADD3 R8, PT, PT, R11, R15, RZ ;  /* 0x0000000f0b087210 */ /* 0x000fe40007ffe0ff */
[----:B------:R-:W3:Y:S02]  /*3160*/  LDC.64 R14, c[0x0][0x3e0] ;  /* 0x0000f800ff0e7b82 */ /* 0x000ee40000000a00 */
[----:B------:R-:W-:-:S05]  /*3170*/  LEA.HI.X R17, R10, R17, R8, 0x3, P0 ;  /* 0x000000110a117211 */ /* 0x000fca00000f1c08 */
[----:B------:R-:W4:Y:S01]  /*3180*/  LDG.E.64 R10, desc[UR10][R16.64] ;  /* 0x0000000a100a7981 */ /* 0x000f22000c1e1b00 */
[C---:B---3--:R-:W-:Y:S02]  /*3190*/  IMAD R8, R14.reuse, UR5, RZ ;  /* 0x000000050e087c24 */ /* 0x048fe4000f8e02ff */
[----:B-1----:R-:W-:-:S04]  /*31a0*/  IMAD.WIDE.U32 R24, R14, UR4, R12 ;  /* 0x000000040e187c25 */ /* 0x002fc8000f8e000c */
[----:B------:R-:W-:Y:S01]  /*31b0*/  IMAD R15, R15, UR4, R8 ;  /* 0x000000040f0f7c24 */ /* 0x000fe2000f8e0208 */
[----:B--2---:R-:W-:Y:S01]  /*31c0*/  LEA R14, P0, R24, UR6, 0x1 ;  /* 0x00000006180e7c11 */ /* 0x004fe2000f8008ff */
[----:B------:R-:W-:-:S03]  /*31d0*/  IMAD.MOV.U32 R8, RZ, RZ, R2 ;  /* 0x000000ffff087224 */ /* 0x000fc600078e0002 */
[----:B------:R-:W-:-:S04]  /*31e0*/  IADD3 R15, PT, PT, R25, R15, RZ ;  /* 0x0000000f190f7210 */ /* 0x000fc80007ffe0ff */
[----:B------:R-:W-:-:S05]  /*31f0*/  LEA.HI.X R15, R24, UR7, R15, 0x1, P0 ;  /* 0x00000007180f7c11 */ /* 0x000fca00080f0c0f */
[----:B------:R-:W2:Y:S01]  /*3200*/  LDG.E.U16 R23, desc[UR10][R14.64] ;  /* 0x0000000a0e177981 */ /* 0x000ea2000c1e1500 */
[----:B----4-:R-:W-:-:S04]  /*3210*/  IMAD R11, R11, R18, RZ ;  /* 0x000000120b0b7224 */ /* 0x010fc800078e02ff */
        /* <DEDUP_REMOVED lines=24> */
[----:B------:R-:W-:-:S05]  /*33a0*/  IMAD.WIDE.U32 R10, R10, R18, R8 ;  /* 0x000000120a0a7225 */ /* 0x000fca00078e0008 */
[----:B------:R-:W-:Y:S02]  /*33b0*/  IADD3 R11, PT, PT, R11, R25, RZ ;  /* 0x000000190b0b7210 */ /* 0x000fe40007ffe0ff */
        /* <DEDUP_REMOVED lines=17> */
[----:B------:R-:W3:Y:S04]  /*34d0*/  LDG.E.64 R16, desc[UR10][R16.64+0x10] ;  /* 0x0000100a10107981 */ /* 0x000ee8000c1e1b00 */
[----:B------:R-:W4:Y:S01]  /*34e0*/  LDG.E.U16 R14, desc[UR10][R14.64+0x4] ;  /* 0x0000040a0e0e7981 */ /* 0x000f22000c1e1500 */
[-C--:B---3--:R-:W-:Y:S02]  /*34f0*/  IMAD R22, R17, R18.reuse, RZ ;  /* 0x0000001211167224 */ /* 0x088fe400078e02ff */
[----:B------:R-:W-:-:S04]  /*3500*/  IMAD.WIDE.U32 R10, R16, R18, R8 ;  /* 0x00000012100a7225 */ /* 0x000fc800078e0008 */
[----:B------:R-:W-:Y:S01]  /*3510*/  IMAD R19, R16, R19, R22 ;  /* 0x0000001310137224 */ /* 0x000fe200078e0216 */
[----:B------:R-:W-:-:S04]  /*3520*/  LEA R20, P0, R10, R20, 0x1 ;  /* 0x000000140a147211 */ /* 0x000fc800078008ff */
[----:B------:R-:W-:-:S04]  /*3530*/  IADD3 R8, PT, PT, R11, R19, RZ ;  /* 0x000000130b087210 */ /* 0x000fc80007ffe0ff */
[----:B------:R-:W-:-:S05]  /*3540*/  LEA.HI.X R21, R10, R21, R8, 0x1, P0 ;  /* 0x000000150a157211 */ /* 0x000fca00000f0c08 */
[----:B------:R-:W3:Y:S01]  /*3550*/  LDG.E.U16 R8, desc[UR10][R20.64] ;  /* 0x0000000a14087981 */ /* 0x000ee2000c1e1500 */
[----:B----4-:R-:W-:-:S05]  /*3560*/  HADD2.F32 R11, -RZ, R14.H0_H0 ;  /* 0x2000000eff0b7230 */ /* 0x010fca0000004100 */
[----:B------:R-:W-:-:S05]  /*3570*/  FMUL.FTZ R11, R0, R11 ;  /* 0x0000000b000b7220 */ /* 0x000fca0000410000 */
[----:B------:R-:W-:-:S05]  /*3580*/  F2FP.F16.F32.PACK_AB R11, RZ, R11 ;  /* 0x0000000bff0b723e */ /* 0x000fca00000000ff */
[----:B------:R-:W-:Y:S01]  /*3590*/  HADD2.F32 R11, -RZ, R11.H0_H0 ;  /* 0x2000000bff0b7230 */ /* 0x000fe20000004100 */
[----:B------:R-:W-:Y:S01]  /*35a0*/  IADD3 R10, P0, PT, R12, 0x3, RZ ;  /* 0x000000030c0a7810 */ /* 0x000fe20007f1e0ff */
[----:B---3--:R-:W-:-:S05]  /*35b0*/  HADD2.F32 R8, -RZ, R8.H0_H0 ;  /* 0x20000008ff087230 */ /* 0x008fca0000004100 */
[----:B------:R-:W-:-:S05]  /*35c0*/  FADD.FTZ R8, R8, R11 ;  /* 0x0000000b08087221 */ /* 0x000fca0000010000 */
[----:B------:R-:W-:-:S05]  /*35d0*/  F2FP.F16.F32.PACK_AB R8, RZ, R8 ;  /* 0x00000008ff08723e */ /* 0x000fca00000000ff */
[----:B------:R3:W-:Y:S01]  /*35e0*/  STG.E.U16 desc[UR10][R20.64], R8 ;  /* 0x0000000814007986 */ /* 0x0007e2000c10150a */
[----:B------:R-:W-:-:S07]  /*35f0*/  IADD3.X R11, PT, PT, RZ, R13, RZ, P0, !PT ;  /* 0x0000000dff0b7210 */ /* 0x000fce00007fe4ff */
.L_x_136:
[----:B------:R-:W-:Y:S05]  /*3600*/  BSYNC.RECONVERGENT B1 ;  /* 0x0000000000017941 */ /* 0x000fea0003800200 */
.L_x_135:
[----:B---3--:R-:W-:Y:S01]  /*3610*/  IADD3 R8, P0, PT, R12, -R4, RZ ;  /* 0x800000040c087210 */ /* 0x008fe20007f1e0ff */
[----:B------:R-:W3:Y:S03]  /*3620*/  LDC.64 R14, c[0x0][0x3d8] ;  /* 0x0000f600ff0e7b82 */ /* 0x000ee60000000a00 */
[----:B------:R-:W-:Y:S02]  /*3630*/  IADD3.X R12, PT, PT, R13, ~R5, RZ, P0, !PT ;  /* 0x800000050d0c7210 */ /* 0x000fe400007fe4ff */
[----:B------:R-:W-:-:S03]  /*3640*/  ISETP.GT.U32.AND P0, PT, R8, -0x4, PT ;  /* 0xfffffffc0800780c */ /* 0x000fc60003f04070 */
[----:B------:R-:W4:Y:S01]  /*3650*/  LDC.64 R16, c[0x0][0x3e0] ;  /* 0x0000f800ff107b82 */ /* 0x000f220000000a00 */
[----:B------:R-:W-:-:S13]  /*3660*/  ISETP.GT.U32.AND.EX P0, PT, R12, -0x1, PT, P0 ;  /* 0xffffffff0c00780c */ /* 0x000fda0003f04100 */
[----:B------:R-:W-:Y:S05]  /*3670*/  @P0 BRA `(.L_x_134) ;  /* 0x0000000400640947 */ /* 0x000fea0003800000 */
.L_x_137:
[C---:B-1-3--:R-:W-:Y:S02]  /*3680*/  IMAD R8, R14.reuse, UR5, RZ ;  /* 0x000000050e087c24 */ /* 0x04afe4000f8e02ff */
[----:B------:R-:W-:-:S04]  /*3690*/  IMAD.WIDE.U32 R12, R14, UR4, R10 ;  /* 0x000000040e0c7c25 */ /* 0x000fc8000f8e000a */
[----:B------:R-:W-:Y:S01]  /*36a0*/  IMAD R19, R15, UR4, R8 ;  /* 0x000000040f137c24 */ /* 0x000fe2000f8e0208 */
[----:B------:R-:W-:-:S03]  /*36b0*/  LEA R18, P0, R12, UR12, 0x3 ;  /* 0x0000000c0c127c11 */ /* 0x000fc6000f8018ff */
[----:B------:R-:W-:-:S05]  /*36c0*/  IMAD.IADD R13, R19, 0x1, R13 ;  /* 0x00000001130d7824 */ /* 0x000fca00078e020d */
[----:B------:R-:W-:-:S05]  /*36d0*/  LEA.HI.X R19, R12, UR13, R13, 0x3, P0 ;  /* 0x0000000d0c137c11 */ /* 0x000fca00080f1c0d */
[----:B------:R-:W3:Y:S01]  /*36e0*/  LDG.E.64 R20, desc[UR10][R18.64] ;  /* 0x0000000a12147981 */ /* 0x000ee2000c1e1b00 */
[C---:B----4-:R-:W-:Y:S02]  /*36f0*/  IMAD R8, R16.reuse, UR5, RZ ;  /* 0x0000000510087c24 */ /* 0x050fe4000f8e02ff */
[----:B0-2---:R-:W-:-:S04]  /*3700*/  IMAD.WIDE.U32 R22, R16, UR4, R10 ;  /* 0x0000000410167c25 */ /* 0x005fc8000f8e000a */
[----:B------:R-:W-:Y:S01]  /*3710*/  IMAD R13, R17, UR4, R8 ;  /* 0x00000004110d7c24 */ /* 0x000fe2000f8e0208 */
[----:B------:R-:W-:Y:S02]  /*3720*/  LEA R12, P0, R22, UR16, 0x1 ;  /* 0x00000010160c7c11 */ /* 0x000fe4000f8008ff */
[----:B------:R-:W-:Y:S02]  /*3730*/  MOV R8, R2 ;  /* 0x0000000200087202 */ /* 0x000fe40000000f00 */
[----:B------:R-:W-:-:S04]  /*3740*/  IADD3 R13, PT, PT, R13, R23, RZ ;  /* 0x000000170d0d7210 */ /* 0x000fc80007ffe0ff */
[----:B------:R-:W-:-:S05]  /*3750*/  LEA.HI.X R13, R22, UR17, R13, 0x1, P0 ;  /* 0x00000011160d7c11 */ /* 0x000fca00080f0c0d */
[----:B-1----:R-:W2:Y:S01]  /*3760*/  LDG.E.U16 R24, desc[UR10][R12.64] ;  /* 0x0000000a0c187981 */ /* 0x002ea2000c1e1500 */
[----:B---3--:R-:W-:-:S04]  /*3770*/  IMAD R21, R21, UR8, RZ ;  /* 0x0000000815157c24 */ /* 0x008fc8000f8e02ff */
[C---:B------:R-:W-:Y:S02]  /*3780*/  IMAD R23, R20.reuse, UR9, R21 ;  /* 0x0000000914177c24 */ /* 0x040fe4000f8e0215 */
[----:B------:R-:W-:-:S05]  /*3790*/  IMAD.WIDE.U32 R20, R20, UR8, R8 ;  /* 0x0000000814147c25 */ /* 0x000fca000f8e0008 */
[----:B------:R-:W-:Y:S02]  /*37a0*/  IADD3 R21, PT, PT, R21, R23, RZ ;  /* 0x0000001715157210 */ /* 0x000fe40007ffe0ff */
[----:B------:R-:W-:-:S04]  /*37b0*/  LEA R22, P0, R20, UR14, 0x1 ;  /* 0x0000000e14167c11 */ /* 0x000fc8000f8008ff */
[----:B------:R-:W-:-:S05]  /*37c0*/  LEA.HI.X R23, R20, UR15, R21, 0x1, P0 ;  /* 0x0000000f14177c11 */ /* 0x000fca00080f0c15 */
[----:B------:R-:W3:Y:S01]  /*37d0*/  LDG.E.U16 R20, desc[UR10][R22.64] ;  /* 0x0000000a16147981 */ /* 0x000ee2000c1e1500 */
[----:B--2---:R-:W-:-:S05]  /*37e0*/  HADD2.F32 R21, -RZ, R24.H0_H0 ;  /* 0x20000018ff157230 */ /* 0x004fca0000004100 */
[----:B------:R-:W-:-:S05]  /*37f0*/  FMUL.FTZ R21, R0, R21 ;  /* 0x0000001500157220 */ /* 0x000fca0000410000 */
[----:B------:R-:W-:-:S05]  /*3800*/  F2FP.F16.F32.PACK_AB R21, RZ, R21 ;  /* 0x00000015ff15723e */ /* 0x000fca00000000ff */
[----:B------:R-:W-:Y:S02]  /*3810*/  HADD2.F32 R21, -RZ, R21.H0_H0 ;  /* 0x20000015ff157230 */ /* 0x000fe40000004100 */
[----:B---3--:R-:W-:-:S05]  /*3820*/  HADD2.F32 R20, -RZ, R20.H0_H0 ;  /* 0x20000014ff147230 */ /* 0x008fca0000004100 */
        /* <DEDUP_REMOVED lines=62> */
.L_x_134:
[----:B------:R-:W-:Y:S05]  /*3c10*/  BSYNC.RECONVERGENT B0 ;  /* 0x0000000000007941 */ /* 0x000fea0003800200 */
.L_x_133:
        /* <DEDUP_REMOVED lines=9> */
.L_x_139:
        /* <DEDUP_REMOVED lines=13> */
.L_x_8932:


//--------------------- .text._ZN3cub18CUB_300001_SM_10306detail8for_each13static_kernelINS2_12policy_hub_t12policy_500_tElNS2_12op_wrapper_tIlZZZZZN2at6native36add_out_dense_sparse_compressed_cudaERNS7_6TensorERKS9_SC_RKN3c106ScalarEENKUlvE_clEvENKUlvE9_clEvENKUlvE_clEvENKUlvE_clEvEUllE_N6thrust24THRUST_300001_SM_1030_NS17counting_iteratorIlNSN_11use_defaultESP_SP_EEEEEEvT0_T1_ --------------------------
	.section	.text._ZN3cub18CUB_300001_SM_10306detail8for_each13static_kernelINS2_12policy_hub_t12policy_500_tElNS2_12op_wrapper_tIlZZZZZN2at6native36add_out_dense_sparse_compressed_cudaERNS7_6TensorERKS9_SC_RKN3c106ScalarEENKUlvE_clEvENKUlvE9_clEvENKUlvE_clEvENKUlvE_clEvEUllE_N6thrust24THRUST_300001_SM_1030_NS17counting_iteratorIlNSN_11use_defaultESP_SP_EEEEEEvT0_T1_,"ax",@progbits
	.align	128
        .global         _ZN3cub18CUB_300001_SM_10306detail8for_each13static_kernelINS2_12policy_hub_t12policy_500_tElNS2_12op_wrapper_tIlZZZZZN2at6native36add_out_dense_sparse_compressed_cudaERNS7_6TensorERKS9_SC_RKN3c106ScalarEENKUlvE_clEvENKUlvE9_clEvENKUlvE_clEvENKUlvE_clEvEUllE_N6thrust24THRUST_300001_SM_1030_NS17counting_iteratorIlNSN_11use_defaultESP_SP_EEEEEEvT0_T1_
        .type           _ZN3cub18CUB_300001_SM_10306detail8for_each13static_kernelINS2_12policy_hub_t12policy_500_tElNS2_12op_wrapper_tIlZZZZZN2at6native36add_out_dense_sparse_compressed_cudaERNS7_6TensorERKS9_SC_RKN3c106ScalarEENKUlvE_clEvENKUlvE9_clEvENKUlvE_clEvENKUlvE_clEvEUllE_N6thrust24THRUST_300001_SM_1030_NS17counting_iteratorIlNSN_11use_defaultESP_SP_EEEEEEvT0_T1_,@function
        .size           _ZN3cub18CUB_300001_SM_10306detail8for_each13static_kernelINS2_12policy_hub_t12policy_500_tElNS2_12op_wrapper_tIlZZZZZN2at6native36add_out_dense_sparse_compressed_cudaERNS7_6TensorERKS9_SC_RKN3c106ScalarEENKUlvE_clEvENKUlvE9_clEvENKUlvE_clEvENKUlvE_clEvEUllE_N6thrust24THRUST_300001_SM_1030_NS17counting_iteratorIlNSN_11use_defaultESP_SP_EEEEEEvT0_T1_,(.L_x_8933 - _ZN3cub18CUB_300001_SM_10306detail8for_each13static_kernelINS2_12policy_hub_t12policy_500_tElNS2_12op_wrapper_tIlZZZZZN2at6native36add_out_dense_sparse_compressed_cudaERNS7_6TensorERKS9_SC_RKN3c106ScalarEENKUlvE_clEvENKUlvE9_clEvENKUlvE_clEvENKUlvE_clEvEUllE_N6thrust24THRUST_300001_SM_1030_NS17counting_iteratorIlNSN_11use_defaultESP_SP_EEEEEEvT0_T1_)
        .other          _ZN3cub18CUB_300001_SM_10306detail8for_each13static_kernelINS2_12policy_hub_t12policy_500_tElNS2_12op_wrapper_tIlZZZZZN2at6native36add_out_dense_sparse_compressed_cudaERNS7_6TensorERKS9_SC_RKN3c106ScalarEENKUlvE_clEvENKUlvE9_clEvENKUlvE_clEvENKUlvE_clEvEUllE_N6thrust24THRUST_300001_SM_1030_NS17counting_iteratorIlNSN_11use_defaultESP_SP_EEEEEEvT0_T1_,@"STO_CUDA_ENTRY STV_DEFAULT"
_ZN3cub18CUB_300001_SM_10306detail8for_each13static_kernelINS2_12policy_hub_t12policy_500_tElNS2_12op_wrapper_tIlZZZZZN2at6native36add_out_dense_sparse_compressed_cudaERNS7_6TensorERKS9_SC_RKN3c106ScalarEENKUlvE_clEvENKUlvE9_clEvENKUlvE_clEvENKUlvE_clEvEUllE_N6thrust24THRUST_300001_SM_1030_NS17counting_iteratorIlNSN_11use_defaultESP_SP_EEEEEEvT0_T1_:
.text._ZN3cub18CUB_300001_SM_10306detail8for_each13static_kernelINS2_12policy_hub_t12policy_500_tElNS2_12op_wrapper_tIlZZZZZN2at6native36add_out_dense_sparse_compressed_cudaERNS7_6TensorERKS9_SC_RKN3c106ScalarEENKUlvE_clEvENKUlvE9_clEvENKUlvE_clEvENKUlvE_clEvEUllE_N6thrust24THRUST_300001_SM_1030_NS17counting_iteratorIlNSN_11use_defaultESP_SP_EEEEEEvT0_T1_:
        /* <DEDUP_REMOVED lines=25> */
.L_x_146:
[----:B0-----:R-:W0:Y:S01]  /*0190*/  LDC.64 R4, c[0x0][0x3d0] ;  /* 0x0000f400ff047b82 */ /* 0x001e220000000a00 */
[----:B-1----:R-:W1:Y:S01]  /*01a0*/  LDCU.64 UR6, c[0x0][0x398] ;  /* 0x00007300ff0677ac */ /* 0x002e620008000a00 */
[----:B--2---:R-:W2:Y:S01]  /*01b0*/  LDCU.64 UR8, c[0x0][0x3c8] ;  /* 0x00007900ff0877ac */ /* 0x004ea20008000a00 */
[----:B---3--:R-:W3:Y:S01]  /*01c0*/  LDCU.64 UR16, c[0x0][0x390] ;  /* 0x00007200ff1077ac */ /* 0x008ee20008000a00 */
[----:B------:R-:W4:Y:S01]  /*01d0*/  LDCU.128 UR12, c[0x0][0x3a0] ;  /* 0x00007400ff0c77ac */ /* 0x000f220008000c00 */
[C---:B0-----:R-:W-:Y:S02]  /*01e0*/  IMAD R0, R4.reuse, UR5, RZ ;  /* 0x0000000504007c24 */ /* 0x041fe4000f8e02ff */
[----:B------:R-:W-:-:S04]  /*01f0*/  IMAD.WIDE.U32 R6, R4, UR4, R10 ;  /* 0x0000000404067c25 */ /* 0x000fc8000f8e000a */
[----:B------:R-:W-:Y:S01]  /*0200*/  IMAD R5, R5, UR4, R0 ;  /* 0x0000000405057c24 */ /* 0x000fe2000f8e0200 */
[----:B-1----:R-:W-:-:S04]  /*0210*/  LEA R4, P0, R6, UR6, 0x2 ;  /* 0x0000000606047c11 */ /* 0x002fc8000f8010ff */
[----:B------:R-:W-:-:S04]  /*0220*/  IADD3 R5, PT, PT, R7, R5, RZ ;  /* 0x0000000507057210 */ /* 0x000fc80007ffe0ff */
        /* <DEDUP_REMOVED lines=9> */
[----:B------:R-:W-:Y:S01]  /*02c0*/  BSSY.RECONVERGENT B1, `(.L_x_143) ;  /* 0x000005d000017945 */ /* 0x000fe20003800200 */
[----:B------:R-:W-:-:S04]  /*02d0*/  MOV R22, R6 ;  /* 0x0000000600167202 */ /* 0x000fc80000000f00 */
[----:B------:R-:W1:Y:S01]  /*02e0*/  LDC.U16 R26, c[0x0][0x3b0] ;  /* 0x0000ec00ff1a7b82 */ /* 0x000e620000000400 */
[----:B0-----:R-:W-:Y:S01]  /*02f0*/  IMAD.WIDE.U32 R4, R20, UR4, R2 ;  /* 0x0000000414047c25 */ /* 0x001fe2000f8e0002 */
[----:B------:R-:W-:-:S03]  /*0300*/  LOP3.LUT P0, R2, R12, 0x3, RZ, 0xc0, !PT ;  /* 0x000000030c027812 */ /* 0x000fc6000780c0ff */
[----:B------:R-:W-:-:S04]  /*0310*/  IMAD R14, R20, UR5, RZ ;  /* 0x00000005140e7c24 */ /* 0x000fc8000f8e02ff */
[----:B------:R-:W-:Y:S02]  /*0320*/  IMAD R21, R21, UR4, R14 ;  /* 0x0000000415157c24 */ /* 0x000fe4000f8e020e */
[----:B-1----:R-:W-:-:S03]  /*0330*/  HADD2.F32 R26, -RZ, R26.H0_H0 ;  /* 0x2000001aff1a7230 */ /* 0x002fc60000004100 */
        /* <DEDUP_REMOVED lines=19> */
[----:B-1----:R-:W-:Y:S02]  /*0470*/  LEA R18, P0, R22, UR6, 0x1 ;  /* 0x0000000616127c11 */ /* 0x002fe4000f8008ff */
[----:B------:R-:W-:Y:S01]  /*0480*/  MOV R20, R4 ;  /* 0x0000000400147202 */ /* 0x000fe20000000f00 */
[----:B------:R-:W-:Y:S01]  /*0490*/  IMAD.IADD R23, R23, 0x1, R27 ;  /* 0x0000000117177824 */ /* 0x000fe200078e021b */
[----:B--2---:R-:W-:-:S05]  /*04a0*/  SHF.R.S32.HI R19, RZ, 0x1f, R25 ;  /* 0x0000001fff137819 */ /* 0x004fca0000011419 */
[-C--:B----4-:R-:W-:Y:S01]  /*04b0*/  IMAD R24, R19, R14.reuse, RZ ;  /* 0x0000000e13187224 */ /* 0x090fe200078e02ff */
[----:B------:R-:W-:Y:S01]  /*04c0*/  LEA.HI.X R19, R22, UR7, R23, 0x1, P0 ;  /* 0x0000000716137c11 */ /* 0x000fe200080f0c17 */
[----:B------:R-:W-:-:S04]  /*04d0*/  IMAD.WIDE.U32 R22, R25, R14, R20 ;  /* 0x0000000e19167225 */ /* 0x000fc800078e0014 */
[----:B------:R-:W-:Y:S01]  /*04e0*/  IMAD R27, R25, R15, R24 ;  /* 0x0000000f191b7224 */ /* 0x000fe200078e0218 */
[----:B0-----:R-:W-:-:S04]  /*04f0*/  LEA R24, P0, R22, R16, 0x1 ;  /* 0x0000001016187211 */ /* 0x001fc800078008ff */
[----:B------:R-:W-:-:S04]  /*0500*/  IADD3 R23, PT, PT, R23, R27, RZ ;  /* 0x0000001b17177210 */ /* 0x000fc80007ffe0ff */
[----:B------:R-:W-:Y:S02]  /*0510*/  LEA.HI.X R25, R22, R17, R23, 0x1, P0 ;  /* 0x0000001116197211 */ /* 0x000fe400000f0c17 */
[----:B------:R-:W2:Y:S04]  /*0520*/  LDG.E.U16 R23, desc[UR10][R18.64] ;  /* 0x0000000a12177981 */ /* 0x000ea8000c1e1500 */
[----:B------:R-:W3:Y:S01]  /*0530*/  LDG.E.U16 R22, desc[UR10][R24.64] ;  /* 0x0000000a18167981 */ /* 0x000ee2000c1e1500 */
[----:B------:R-:W-:Y:S01]  /*0540*/  ISETP.NE.AND P0, PT, R2, 0x1, PT ;  /* 0x000000010200780c */ /* 0x000fe20003f05270 */
        /* <DEDUP_REMOVED lines=43> */
[----:B--2---:R-:W-:-:S05]  /*0800*/  HADD2.F32 R15, -RZ, R18.H0_H0 ;  /* 0x20000012ff0f7230 */ /* 0x004fca0000004100 */
[----:B------:R-:W-:-:S05]  /*0810*/  FMUL.FTZ R15, R26, R15 ;  /* 0x0000000f1a0f7220 */ /* 0x000fca0000410000 */
[----:B------:R-:W-:-:S05]  /*0820*/  F2FP.F16.F32.PACK_AB R15, RZ, R15 ;  /* 0x0000000fff0f723e */ /* 0x000fca00000000ff */
[----:B------:R-:W-:Y:S01]  /*0830*/  HADD2.F32 R15, -RZ, R15.H0_H0 ;  /* 0x2000000fff0f7230 */ /* 0x000fe20000004100 */
[----:B------:R-:W-:Y:S01]  /*0840*/  IADD3 R22, PT, PT, R6, 0x3, RZ ;  /* 0x0000000306167810 */ /* 0x000fe20007ffe0ff */
[----:B---3--:R-:W-:-:S05]  /*0850*/  HADD2.F32 R2, -RZ, R2.H0_H0 ;  /* 0x20000002ff027230 */ /* 0x008fca0000004100 */
[----:B------:R-:W-:-:S05]  /*0860*/  FADD.FTZ R2, R2, R15 ;  /* 0x0000000f02027221 */ /* 0x000fca0000010000 */
[----:B------:R-:W-:-:S05]  /*0870*/  F2FP.F16.F32.PACK_AB R2, RZ, R2 ;  /* 0x00000002ff02723e */ /* 0x000fca00000000ff */
[----:B------:R2:W-:Y:S02]  /*0880*/  STG.E.U16 desc[UR10][R16.64], R2 ;  /* 0x0000000210007986 */ /* 0x0005e4000c10150a */
.L_x_144:
[----:B------:R-:W-:Y:S05]  /*0890*/  BSYNC.RECONVERGENT B1 ;  /* 0x0000000000017941 */ /* 0x000fea0003800200 */
.L_x_143:
[----:B------:R-:W3:Y:S01]  /*08a0*/  LDC.64 R12, c[0x0][0x3d8] ;  /* 0x0000f600ff0c7b82 */ /* 0x000ee20000000a00 */
[----:B--2---:R-:W-:-:S05]  /*08b0*/  IMAD.IADD R2, R6, 0x1, -R0 ;  /* 0x0000000106027824 */ /* 0x004fca00078e0a00 */
[----:B------:R-:W-:-:S13]  /*08c0*/  ISETP.GT.U32.AND P0, PT, R2, -0x4, PT ;  /* 0xfffffffc0200780c */ /* 0x000fda0003f04070 */
[----:B------:R-:W-:Y:S05]  /*08d0*/  @P0 BRA `(.L_x_142) ;  /* 0x0000000400740947 */ /* 0x000fea0003800000 */
.L_x_145:
[----:B01----:R-:W-:Y:S01]  /*08e0*/  SHF.R.S32.HI R23, RZ, 0x1f, R22 ;  /* 0x0000001fff177819 */ /* 0x003fe20000011416 */
[----:B--23--:R-:W-:-:S04]  /*08f0*/  IMAD R2, R12, UR5, RZ ;  /* 0x000000050c027c24 */ /* 0x00cfc8000f8e02ff */
[----:B------:R-:W-:Y:S02]  /*0900*/  IMAD R15, R13, UR4, R2 ;  /* 0x000000040d0f7c24 */ /* 0x000fe4000f8e0202 */
[----:B------:R-:W-:-:S05]  /*0910*/  IMAD.WIDE.U32 R6, R12, UR4, R22 ;  /* 0x000000040c067c25 */ /* 0x000fca000f8e0016 */
[----:B------:R-:W-:Y:S02]  /*0920*/  IADD3 R7, PT, PT, R15, R7, RZ ;  /* 0x000000070f077210 */ /* 0x000fe40007ffe0ff */
[----:B------:R-:W-:-:S04]  /*0930*/  LEA R14, P0, R6, UR12, 0x2 ;  /* 0x0000000c060e7c11 */ /* 0x000fc8000f8010ff */
[----:B------:R-:W-:Y:S02]  /*0940*/  LEA.HI.X R15, R6, UR13, R7, 0x2, P0 ;  /* 0x0000000d060f7c11 */ /* 0x000fe400080f1407 */
[----:B------:R-:W0:Y:S03]  /*0950*/  LDC.64 R6, c[0x0][0x3e0] ;  /* 0x0000f800ff067b82 */ /* 0x000e260000000a00 */
[----:B------:R-:W2:Y:S01]  /*0960*/  LDG.E R19, desc[UR10][R14.64] ;  /* 0x0000000a0e137981 */ /* 0x000ea2000c1e1900 */
[----:B------:R-:W-:Y:S01]  /*0970*/  MOV R20, R4 ;  /* 0x0000000400147202 */ /* 0x000fe20000000f00 */
[C---:B0-----:R-:W-:Y:S02]  /*0980*/  IMAD R2, R6.reuse, UR5, RZ ;  /* 0x0000000506027c24 */ /* 0x041fe4000f8e02ff */
[----:B------:R-:W-:-:S04]  /*0990*/  IMAD.WIDE.U32 R16, R6, UR4, R22 ;  /* 0x0000000406107c25 */ /* 0x000fc8000f8e0016 */
[----:B------:R-:W-:Y:S01]  /*09a0*/  IMAD R7, R7, UR4, R2 ;  /* 0x0000000407077c24 */ /* 0x000fe2000f8e0202 */
[----:B------:R-:W-:-:S04]  /*09b0*/  LEA R6, P0, R16, UR16, 0x1 ;  /* 0x0000001010067c11 */ /* 0x000fc8000f8008ff */
[----:B------:R-:W-:-:S04]  /*09c0*/  IADD3 R7, PT, PT, R7, R17, RZ ;  /* 0x0000001107077210 */ /* 0x000fc80007ffe0ff */
[----:B------:R-:W-:Y:S02]  /*09d0*/  LEA.HI.X R7, R16, UR17, R7, 0x1, P0 ;  /* 0x0000001110077c11 */ /* 0x000fe400080f0c07 */
[----:B--2---:R-:W-:Y:S01]  /*09e0*/  SHF.R.S32.HI R2, RZ, 0x1f, R19 ;  /* 0x0000001fff027819 */ /* 0x004fe20000011413 */
[----:B------:R-:W-:-:S04]  /*09f0*/  IMAD.WIDE.U32 R16, R19, UR8, R20 ;  /* 0x0000000813107c25 */ /* 0x000fc8000f8e0014 */
[----:B------:R-:W-:Y:S02]  /*0a00*/  IMAD R18, R2, UR8, RZ ;  /* 0x0000000802127c24 */ /* 0x000fe4000f8e02ff */
[----:B------:R-:W2:Y:S02]  /*0a10*/  LDG.E.U16 R2, desc[UR10][R6.64] ;  /* 0x0000000a06027981 */ /* 0x000ea4000c1e1500 */
[----:B------:R-:W-:Y:S01]  /*0a20*/  IMAD R19, R19, UR9, R18 ;  /* 0x0000000913137c24 */ /* 0x000fe2000f8e0212 */
[----:B------:R-:W-:-:S03]  /*0a30*/  LEA R18, P0, R16, UR14, 0x1 ;  /* 0x0000000e10127c11 */ /* 0x000fc6000f8008ff */
[----:B------:R-:W-:-:S05]  /*0a40*/  IMAD.IADD R17, R17, 0x1, R19 ;  /* 0x0000000111117824 */ /* 0x000fca00078e0213 */
        /* <DEDUP_REMOVED lines=11> */
[----:B------:R-:W2:Y:S02]  /*0b00*/  LDG.E R23, desc[UR10][R14.64+0x4] ;  /* 0x0000040a0e177981 */ /* 0x000ea4000c1e1900 */
[----:B--2---:R-:W-:Y:S01]  /*0b10*/  SHF.R.S32.HI R2, RZ, 0x1f, R23 ;  /* 0x0000001fff027819 */ /* 0x004fe20000011417 */
[----:B------:R-:W-:-:S04]  /*0b20*/  IMAD.WIDE.U32 R16, R23, UR8, R20 ;  /* 0x0000000817107c25 */ /* 0x000fc8000f8e0014 */
[----:B------:R-:W-:Y:S02]  /*0b30*/  IMAD R24, R2, UR8, RZ ;  /* 0x0000000802187c24 */ /* 0x000fe4000f8e02ff */
[----:B------:R-:W2:Y:S02]  /*0b40*/  LDG.E.U16 R2, desc[UR10][R6.64+0x2] ;  /* 0x0000020a06027981 */ /* 0x000ea4000c1e1500 */
[----:B------:R-:W-:Y:S01]  /*0b50*/  IMAD R23, R23, UR9, R24 ;  /* 0x0000000917177c24 */ /* 0x000fe2000f8e0218 */
[----:B------:R-:W-:-:S04]  /*0b60*/  LEA R24, P0, R16, UR14, 0x1 ;  /* 0x0000000e10187c11 */ /* 0x000fc8000f8008ff */
[----:B------:R-:W-:-:S04]  /*0b70*/  IADD3 R17, PT, PT, R17, R23, RZ ;  /* 0x0000001711117210 */ /* 0x000fc80007ffe0ff */
[----:B0-----:R-:W-:-:S05]  /*0b80*/  LEA.HI.X R25, R16, UR15, R17, 0x1, P0 ;  /* 0x0000000f10197c11 */ /* 0x001fca00080f0c11 */
        /* <DEDUP_REMOVED lines=27> */
[----:B0-----:R-:W-:-:S05]  /*0d40*/  PRMT R23, R16, 0x7610, R23 ;  /* 0x0000761010177816 */ /* 0x001fca0000000017 */
[----:B------:R0:W-:Y:S04]  /*0d50*/  STG.E.U16 desc[UR10][R18.64], R23 ;  /* 0x0000001712007986 */ /* 0x0001e8000c10150a */
[----:B------:R-:W2:Y:S04]  /*0d60*/  LDG.E R15, desc[UR10][R14.64+0xc] ;  /* 0x00000c0a0e0f7981 */ /* 0x000ea8000c1e1900 */
[----:B------:R-:W0:Y:S01]  /*0d70*/  LDG.E.U16 R6, desc[UR10][R6.64+0x6] ;  /* 0x0000060a06067981 */ /* 0x000e22000c1e1500 */
[----:B--2---:R-:W-:Y:S01]  /*0d80*/  SHF.R.S32.HI R2, RZ, 0x1f, R15 ;  /* 0x0000001fff027819 */ /* 0x004fe2000001140f */
[----:B------:R-:W-:-:S04]  /*0d90*/  IMAD.WIDE.U32 R24, R15, UR8, R20 ;  /* 0x000000080f187c25 */ /* 0x000fc8000f8e0014 */
[----:B------:R-:W-:-:S04]  /*0da0*/  IMAD R2, R2, UR8, RZ ;  /* 0x0000000802027c24 */ /* 0x000fc8000f8e02ff */
[----:B------:R-:W-:Y:S01]  /*0db0*/  IMAD R17, R15, UR9, R2 ;  /* 0x000000090f117c24 */ /* 0x000fe2000f8e0202 */
[----:B------:R-:W-:-:S04]  /*0dc0*/  LEA R16, P0, R24, UR14, 0x1 ;  /* 0x0000000e18107c11 */ /* 0x000fc8000f8008ff */
[----:B------:R-:W-:-:S04]  /*0dd0*/  IADD3 R17, PT, PT, R25, R17, RZ ;  /* 0x0000001119117210 */ /* 0x000fc80007ffe0ff */
[----:B------:R-:W-:-:S05]  /*0de0*/  LEA.HI.X R17, R24, UR15, R17, 0x1, P0 ;  /* 0x0000000f18117c11 */ /* 0x000fca00080f0c11 */
[----:B------:R-:W2:Y:S01]  /*0df0*/  LDG.E.U16 R2, desc[UR10][R16.64] ;  /* 0x0000000a10027981 */ /* 0x000ea2000c1e1500 */
[----:B0-----:R-:W-:-:S05]  /*0e00*/  HADD2.F32 R19, -RZ, R6.H0_H0 ;  /* 0x20000006ff137230 */ /* 0x001fca0000004100 */
[----:B------:R-:W-:-:S05]  /*0e10*/  FMUL.FTZ R19, R26, R19 ;  /* 0x000000131a137220 */ /* 0x000fca0000410000 */
[----:B------:R-:W-:-:S05]  /*0e20*/  F2FP.F16.F32.PACK_AB R19, RZ, R19 ;  /* 0x00000013ff13723e */ /* 0x000fca00000000ff */
[----:B------:R-:W-:Y:S02]  /*0e30*/  HADD2.F32 R19, -RZ, R19.H0_H0 ;  /* 0x20000013ff137230 */ /* 0x000fe40000004100 */
[----:B------:R-:W-:-:S05]  /*0e40*/  VIADD R22, R22, 0x4 ;  /* 0x0000000416167836 */ /* 0x000fca0000000000 */
[----:B------:R-:W-:Y:S01]  /*0e50*/  ISETP.NE.AND P0, PT, R22, R0, PT ;  /* 0x000000001600720c */ /* 0x000fe20003f05270 */
[----:B--2---:R-:W-:-:S05]  /*0e60*/  HADD2.F32 R2, -RZ, R2.H0_H0 ;  /* 0x20000002ff027230 */ /* 0x004fca0000004100 */
[----:B------:R-:W-:-:S05]  /*0e70*/  FADD.FTZ R2, R2, R19 ;  /* 0x0000001302027221 */ /* 0x000fca0000010000 */
[----:B------:R-:W-:-:S05]  /*0e80*/  F2FP.F16.F32.PACK_AB R2, RZ, R2 ;  /* 0x00000002ff02723e */ /* 0x000fca00000000ff */
[----:B------:R2:W-:Y:S01]  /*0e90*/  STG.E.U16 desc[UR10][R16.64], R2 ;  /* 0x0000000210007986 */ /* 0x0005e2000c10150a */
[----:B------:R-:W-:Y:S05]  /*0ea0*/  @P0 BRA `(.L_x_145) ;  /* 0xfffffff8008c0947 */ /* 0x000fea000383ffff */
.L_x_142:
[----:B------:R-:W-:Y:S05]  /*0eb0*/  BSYNC.RECONVERGENT B0 ;  /* 0x0000000000007941 */ /* 0x000fea0003800200 */
.L_x_141:
[----:B------:R-:W4:Y:S01]  /*0ec0*/  LDCU.64 UR6, c[0x0][0x3e8] ;  /* 0x00007d00ff0677ac */ /* 0x000f220008000a00 */
[----:B------:R-:W-:-:S04]  /*0ed0*/  UIADD3 UR4, UP0, UPT, UR4, 0x1, URZ ;  /* 0x0000000104047890 */ /* 0x000fc8000ff1e0ff */
[----:B------:R-:W-:Y:S02]  /*0ee0*/  UIADD3.X UR5, UPT, UPT, URZ, UR5, URZ, UP0, !UPT ;  /* 0x00000005ff057290 */ /* 0x000fe400087fe4ff */
[----:B----4-:R-:W-:-:S04]  /*0ef0*/  UISETP.GE.U32.AND UP0, UPT, UR4, UR6, UPT ;  /* 0x000000060400728c */ /* 0x010fc8000bf06070 */
[----:B------:R-:W-:-:S09]  /*0f00*/  UISETP.GE.AND.EX UP0, UPT, UR5, UR7, UPT, UP0 ;  /* 0x000000070500728c */ /* 0x000fd2000bf06300 */
[----:B------:R-:W-:Y:S05]  /*0f10*/  BRA.U !UP0, `(.L_x_146) ;  /* 0xfffffff1089c7547 */ /* 0x000fea000b83ffff */
[----:B------:R-:W4:Y:S01]  /*0f20*/  LDCU.64 UR8, c[0x0][0x3a0] ;  /* 0x00007400ff0877ac */ /* 0x000f220008000a00 */
[----:B--2---:R-:W-:Y:S01]  /*0f30*/  IADD3 R2, PT, PT, R10, 0x100, RZ ;  /* 0x000001000a027810 */ /* 0x004fe20007ffe0ff */
[----:B------:R-:W2:Y:S01]  /*0f40*/  LDCU.64 UR6, c[0x0][0x390] ;  /* 0x00007200ff0677ac */ /* 0x000ea20008000a00 */
[----:B------:R-:W5:Y:S01]  /*0f50*/  LDCU UR4, c[0x0][0x3c0] ;  /* 0x00007800ff0477ac */ /* 0x000f620008000800 */
[----:B------:R-:W-:Y:S01]  /*0f60*/  UMOV UR5, URZ ;  /* 0x000000ff00057c82 */ /* 0x000fe20008000000 */
[----:B----4-:R-:W-:Y:S02]  /*0f70*/  UIADD3 UR8, UP0, UPT, UR8, 0x8, URZ ;  /* 0x0000000808087890 */ /* 0x010fe4000ff1e0ff */
[----:B--2---:R-:W-:Y:S02]  /*0f80*/  UIADD3 UR6, UP1, UPT, UR6, 0x4, URZ ;  /* 0x0000000406067890 */ /* 0x004fe4000ff3e0ff */
[----:B------:R-:W-:Y:S01]  /*0f90*/  UIADD3.X UR9, UPT, UPT, URZ, UR9, URZ, UP0, !UPT ;  /* 0x00000009ff097290 */ /* 0x000fe200087fe4ff */
[----:B-----5:R-:W-:Y:S01]  /*0fa0*/  IMAD.WIDE.U32 R2, R2, UR4, RZ ;  /* 0x0000000402027c25 */ /* 0x020fe2000f8e00ff */
[----:B------:R-:W-:Y:S01]  /*0fb0*/  UIADD3.X UR7, UPT, UPT, URZ, UR7, URZ, UP1, !UPT ;  /* 0x00000007ff077290 */ /* 0x000fe20008ffe4ff */
[----:B------:R-:W-:-:S11]  /*0fc0*/  UMOV UR4, URZ ;  /* 0x000000ff00047c82 */ /* 0x000fd60008000000 */
.L_x_152:
[----:B--2---:R-:W2:Y:S01]  /*0fd0*/  LDC.64 R6, c[0x0][0x3d0] ;  /* 0x0000f400ff067b82 */ /* 0x004ea20000000a00 */
[----:B------:R-:W4:Y:S01]  /*0fe0*/  LDCU.64 UR12, c[0x0][0x398] ;  /* 0x00007300ff0c77ac */ /* 0x000f220008000a00 */
[----:B------:R-:W-:Y:S02]  /*0ff0*/  MOV R4, R10 ;  /* 0x0000000a00047202 */ /* 0x000fe40000000f00 */
[----:B------:R-:W-:Y:S01]  /*1000*/  MOV R5, R11 ;  /* 0x0000000b00057202 */ /* 0x000fe20000000f00 */
[----:B0-----:R-:W0:Y:S01]  /*1010*/  LDCU.64 UR14, c[0x0][0x3c8] ;  /* 0x00007900ff0e77ac */ /* 0x001e220008000a00 */
[----:B------:R-:W0:Y:S01]  /*1020*/  LDCU.64 UR16, c[0x0][0x3a8] ;  /* 0x00007500ff1077ac */ /* 0x000e220008000a00 */
[C---:B--2---:R-:W-:Y:S02]  /*1030*/  IMAD R0, R6.reuse, UR5, RZ ;  /* 0x0000000506007c24 */ /* 0x044fe4000f8e02ff */
[----:B------:R-:W-:-:S04]  /*1040*/  IMAD.WIDE.U32 R4, R6, UR4, R4 ;  /* 0x0000000406047c25 */ /* 0x000fc8000f8e0004 */
[----:B------:R-:W-:Y:S01]  /*1050*/  IMAD R7, R7, UR4, R0 ;  /* 0x0000000407077c24 */ /* 0x000fe2000f8e0200 */
[----:B----4-:R-:W-:-:S03]  /*1060*/  LEA R6, P0, R4, UR12, 0x2 ;  /* 0x0000000c04067c11 */ /* 0x010fc6000f8010ff */
[----:B------:R-:W-:-:S05]  /*1070*/  IMAD.IADD R5, R5, 0x1, R7 ;  /* 0x0000000105057824 */ /* 0x000fca00078e0207 */
[----:B------:R-:W-:-:S05]  /*1080*/  LEA.HI.X R7, R4, UR13, R5, 0x2, P0 ;  /* 0x0000000d04077c11 */ /* 0x000fca00080f1405 */
[----:B------:R-:W2:Y:S04]  /*1090*/  LDG.E R4, desc[UR10][R6.64+0x400] ;  /* 0x0004000a06047981 */ /* 0x000ea8000c1e1900 */
[----:B------:R-:W2:Y:S01]  /*10a0*/  LDG.E R21, desc[UR10][R6.64+0x404] ;  /* 0x0004040a06157981 */ /* 0x000ea2000c1e1900 */
[----:B------:R-:W-:Y:S01]  /*10b0*/  BSSY.RECONVERGENT B0, `(.L_x_147) ;  /* 0x00000d0000007945 */ /* 0x000fe20003800200 */
[----:B--2---:R-:W-:-:S13]  /*10c0*/  ISETP.GE.AND P0, PT, R4, R21, PT ;  /* 0x000000150400720c */ /* 0x004fda0003f06270 */
[----:B0--3--:R-:W-:Y:S05]  /*10d0*/  @P0 BRA `(.L_x_148) ;  /* 0x0000000c00340947 */ /* 0x009fea0003800000 */
[----:B------:R-:W0:Y:S01]  /*10e0*/  LDCU.64 UR12, c[0x0][0x3c0] ;  /* 0x00007800ff0c77ac */ /* 0x000e220008000a00 */
[----:B------:R-:W2:Y:S01]  /*10f0*/  LDC.64 R8, c[0x0][0x3b8] ;  /* 0x0000ee00ff087b82 */ /* 0x000ea20000000a00 */
[----:B------:R-:W-:Y:S01]  /*1100*/  IADD3 R0, P0, PT, R10, 0x100, RZ ;  /* 0x000001000a007810 */ /* 0x000fe20007f1e0ff */
[----:B------:R-:W-:Y:S01]  /*1110*/  BSSY.RECONVERGENT B1, `(.L_x_149) ;  /* 0x0000065000017945 */ /* 0x000fe20003800200 */
[----:B------:R-:W-:Y:S02]  /*1120*/  MOV R20, R4 ;  /* 0x0000000400147202 */ /* 0x000fe40000000f00 */
[----:B------:R-:W-:-:S03]  /*1130*/  IADD3.X R6, PT, PT, RZ, R11, RZ, P0, !PT ;  /* 0x0000000bff067210 */ /* 0x000fc600007fe4ff */
[----:B---3--:R-:W3:Y:S02]  /*1140*/  LDC.U16 R12, c[0x0][0x3b0] ;  /* 0x0000ec00ff0c7b82 */ /* 0x008ee40000000400 */
[----:B0-----:R-:W-:Y:S01]  /*1150*/  IMAD R7, R6, UR12, RZ ;  /* 0x0000000c06077c24 */ /* 0x001fe2000f8e02ff */
[----:B------:R-:W-:-:S03]  /*1160*/  IADD3 R6, PT, PT, -R4, R21, RZ ;  /* 0x0000001504067210 */ /* 0x000fc60007ffe1ff */
[----:B------:R-:W-:Y:S01]  /*1170*/  IMAD R7, R0, UR13, R7 ;  /* 0x0000000d00077c24 */ /* 0x000fe2000f8e0207 */
[----:B------:R-:W-:Y:S01]  /*1180*/  LOP3.LUT P0, RZ, R6, 0x3, RZ, 0xc0, !PT ;  /* 0x0000000306ff7812 */ /* 0x000fe2000780c0ff */
[----:B------:R-:W-:Y:S02]  /*1190*/  IMAD.MOV.U32 R6, RZ, RZ, R2 ;  /* 0x000000ffff067224 */ /* 0x000fe400078e0002 */
[----:B--2---:R-:W-:Y:S01]  /*11a0*/  IMAD R0, R8, UR5, RZ ;  /* 0x0000000508007c24 */ /* 0x004fe2000f8e02ff */
[----:B------:R-:W-:-:S03]  /*11b0*/  IADD3 R7, PT, PT, R3, R7, RZ ;  /* 0x0000000703077210 */ /* 0x000fc60007ffe0ff */
[----:B------:R-:W-:Y:S02]  /*11c0*/  IMAD R9, R9, UR4, R0 ;  /* 0x0000000409097c24 */ /* 0x000fe4000f8e0200 */
[----:B------:R-:W-:-:S04]  /*11d0*/  IMAD.WIDE.U32 R6, R8, UR4, R6 ;  /* 0x0000000408067c25 */ /* 0x000fc8000f8e0006 */
[----:B---3--:R-:W-:Y:S01]  /*11e0*/  HADD2.F32 R0, -RZ, R12.H0_H0 ;  /* 0x2000000cff007230 */ /* 0x008fe20000004100 */
[----:B------:R-:W-:Y:S01]  /*11f0*/  IADD3 R9, PT, PT, R7, R9, RZ ;  /* 0x0000000907097210 */ /* 0x000fe20007ffe0ff */
[----:B------:R-:W-:Y:S06]  /*1200*/  @!P0 BRA `(.L_x_150) ;  /* 0x0000000400548947 */ /* 0x000fec0003800000 */
[----:B------:R-:W0:Y:S01]  /*1210*/  LDC.64 R12, c[0x0][0x3d8] ;  /* 0x0000f600ff0c7b82 */ /* 0x000e220000000a00 */
[----:B------:R-:W-:Y:S01]  /*1220*/  SHF.R.S32.HI R5, RZ, 0x1f, R4 ;  /* 0x0000001fff057819 */ /* 0x000fe20000011404 */
[----:B------:R-:W2:Y:S06]  /*1230*/  LDCU.64 UR12, c[0x0][0x390] ;  /* 0x00007200ff0c77ac */ /* 0x000eac0008000a00 */
[----:B------:R-:W3:Y:S08]  /*1240*/  LDC.64 R16, c[0x0][0x3a0] ;  /* 0x0000e800ff107b82 */ /* 0x000ef00000000a00 */
[----:B------:R-:W4:Y:S01]  /*1250*/  LDC.64 R18, c[0x0][0x3e0] ;  /* 0x0000f800ff127b82 */ /* 0x000f220000000a00 */
[----:B0-----:R-:W-:-:S02]  /*1260*/  IMAD R8, R12, UR5, RZ ;  /* 0x000000050c087c24 */ /* 0x001fc4000f8e02ff */
[----:B------:R-:W-:-:S04]  /*1270*/  IMAD.WIDE.U32 R14, R12, UR4, R4 ;  /* 0x000000040c0e7c25 */ /* 0x000fc8000f8e0004 */
[----:B------:R-:W-:Y:S01]  /*1280*/  IMAD R13, R13, UR4, R8 ;  /* 0x000000040d0d7c24 */ /* 0x000fe2000f8e0208 */
[----:B---3--:R-:W-:-:S04]  /*1290*/  LEA R12, P0, R14, R16, 0x2 ;  /* 0x000000100e0c7211 */ /* 0x008fc800078010ff */
[----:B------:R-:W-:-:S04]  /*12a0*/  IADD3 R8, PT, PT, R15, R13, RZ ;  /* 0x0000000d0f087210 */ /* 0x000fc80007ffe0ff */
[----:B------:R-:W-:Y:S02]  /*12b0*/  LEA.HI.X R13, R14, R17, R8, 0x2, P0 ;  /* 0x000000110e0d7211 */ /* 0x000fe400000f1408 */
[----:B------:R-:W0:Y:S03]  /*12c0*/  LDC.64 R14, c[0x0][0x3c8] ;  /* 0x0000f200ff0e7b82 */ /* 0x000e260000000a00 */
[----:B-1----:R-:W3:Y:S01]  /*12d0*/  LDG.E R25, desc[UR10][R12.64] ;  /* 0x0000000a0c197981 */ /* 0x002ee2000c1e1900 */
[C---:B----4-:R-:W-:Y:S02]  /*12e0*/  IMAD R8, R18.reuse, UR5, RZ ;  /* 0x0000000512087c24 */ /* 0x050fe4000f8e02ff */
[----:B------:R-:W-:Y:S02]  /*12f0*/  IMAD.WIDE.U32 R22, R18, UR4, R4 ;  /* 0x0000000412167c25 */ /* 0x000fe4000f8e0004 */
[----:B------:R-:W1:Y:S02]  /*1300*/  LDC.64 R16, c[0x0][0x3a8] ;  /* 0x0000ea00ff107b82 */ /* 0x000e640000000a00 */
[----:B------:R-:W-:Y:S01]  /*1310*/  IMAD R19, R19, UR4, R8 ;  /* 0x0000000413137c24 */ /* 0x000fe2000f8e0208 */
[----:B--2---:R-:W-:Y:S01]  /*1320*/  LEA R18, P0, R22, UR12, 0x1 ;  /* 0x0000000c16127c11 */ /* 0x004fe2000f8008ff */
[----:B------:R-:W-:-:S03]  /*1330*/  IMAD.MOV.U32 R8, RZ, RZ, R6 ;  /* 0x000000ffff087224 */ /* 0x000fc600078e0006 */
[----:B------:R-:W-:-:S04]  /*1340*/  IADD3 R19, PT, PT, R23, R19, RZ ;  /* 0x0000001317137210 */ /* 0x000fc80007ffe0ff */
[----:B------:R-:W-:-:S05]  /*1350*/  LEA.HI.X R19, R22, UR13, R19, 0x1, P0 ;  /* 0x0000000d16137c11 */ /* 0x000fca00080f0c13 */
[----:B------:R-:W2:Y:S01]  /*1360*/  LDG.E.U16 R20, desc[UR10][R18.64] ;  /* 0x0000000a12147981 */ /* 0x000ea2000c1e1500 */
[----:B---3--:R-:W-:Y:S01]  /*1370*/  SHF.R.S32.HI R23, RZ, 0x1f, R25 ;  /* 0x0000001fff177819 */ /* 0x008fe20000011419 */
[----:B0-----:R-:W-:-:S04]  /*1380*/  IMAD.HI.U32 R24, R25, R14, R8 ;  /* 0x0000000e19187227 */ /* 0x001fc800078e0008 */
[----:B------:R-:W-:-:S04]  /*1390*/  IMAD R22, R23, R14, RZ ;  /* 0x0000000e17167224 */ /* 0x000fc800078e02ff */
[C---:B------:R-:W-:Y:S02]  /*13a0*/  IMAD R23, R25.reuse, R15, R22 ;  /* 0x0000000f19177224 */ /* 0x040fe400078e0216 */
[----:B------:R-:W-:-:S03]  /*13b0*/  IMAD R25, R25, R14, R8 ;  /* 0x0000000e19197224 */ /* 0x000fc600078e0208 */
[----:B------:R-:W-:Y:S02]  /*13c0*/  IADD3 R24, PT, PT, R24, R23, RZ ;  /* 0x0000001718187210 */ /* 0x000fe40007ffe0ff */
[----:B-1----:R-:W-:-:S04]  /*13d0*/  LEA R22, P0, R25, R16, 0x1 ;  /* 0x0000001019167211 */ /* 0x002fc800078008ff */
[----:B------:R-:W-:-:S05]  /*13e0*/  LEA.HI.X R23, R25, R17, R24, 0x1, P0 ;  /* 0x0000001119177211 */ /* 0x000fca00000f0c18 */
[----:B------:R-:W3:Y:S01]  /*13f0*/  LDG.E.U16 R24, desc[UR10][R22.64] ;  /* 0x0000000a16187981 */ /* 0x000ee2000c1e1500 */
[----:B--2---:R-:W-:-:S05]  /*1400*/  HADD2.F32 R25, -RZ, R20.H0_H0 ;  /* 0x20000014ff197230 */ /* 0x004fca0000004100 */
[----:B------:R-:W-:-:S05]  /*1410*/  FMUL.FTZ R25, R0, R25 ;  /* 0x0000001900197220 */ /* 0x000fca0000410000 */
[----:B------:R-:W-:-:S05]  /*1420*/  F2FP.F16.F32.PACK_AB R25, RZ, R25 ;  /* 0x00000019ff19723e */ /* 0x000fca00000000ff */
[----:B------:R-:W-:Y:S01]  /*1430*/  HADD2.F32 R25, -RZ, R25.H0_H0 ;  /* 0x20000019ff197230 */ /* 0x000fe20000004100 */
[----:B------:R-:W-:-:S04]  /*1440*/  IADD3 R26, PT, PT, -R4, R21, RZ ;  /* 0x00000015041a7210 */ /* 0x000fc80007ffe1ff */
[----:B------:R-:W-:-:S04]  /*1450*/  LOP3.LUT R26, R26, 0x3, RZ, 0xc0, !PT ;  /* 0x000000031a1a7812 */ /* 0x000fc800078ec0ff */
[----:B------:R-:W-:Y:S02]  /*1460*/  ISETP.NE.AND P0, PT, R26, 0x1, PT ;  /* 0x000000011a00780c */ /* 0x000fe40003f05270 */
[----:B------:R-:W-:Y:S01]  /*1470*/  IADD3 R20, PT, PT, R4, 0x1, RZ ;  /* 0x0000000104147810 */ /* 0x000fe20007ffe0ff */
[----:B---3--:R-:W-:-:S05]  /*1480*/  HADD2.F32 R24, -RZ, R24.H0_H0 ;  /* 0x20000018ff187230 */ /* 0x008fca0000004100 */
[----:B------:R-:W-:-:S05]  /*1490*/  FADD.FTZ R24, R24, R25 ;  /* 0x0000001918187221 */ /* 0x000fca0000010000 */
[----:B------:R-:W-:-:S05]  /*14a0*/  F2FP.F16.F32.PACK_AB R24, RZ, R24 ;  /* 0x00000018ff18723e */ /* 0x000fca00000000ff */
        /* <DEDUP_REMOVED lines=16> */
[----:B------:R-:W-:Y:S01]  /*15b0*/  ISETP.NE.AND P0, PT, R26, 0x2, PT ;  /* 0x000000021a00780c */ /* 0x000fe20003f05270 */
[----:B--2---:R-:W-:-:S05]  /*15c0*/  HADD2.F32 R20, -RZ, R20.H0_H0 ;  /* 0x20000014ff147230 */ /* 0x004fca0000004100 */
[----:B------:R-:W-:-:S05]  /*15d0*/  FADD.FTZ R20, R20, R27 ;  /* 0x0000001b14147221 */ /* 0x000fca0000010000 */
[----:B------:R-:W-:-:S04]  /*15e0*/  F2FP.F16.F32.PACK_AB R20, RZ, R20 ;  /* 0x00000014ff14723e */ /* 0x000fc800000000ff */
[----:B------:R-:W-:-:S05]  /*15f0*/  PRMT R22, R20, 0x7610, R22 ;  /* 0x0000761014167816 */ /* 0x000fca0000000016 */
[----:B------:R2:W-:Y:S01]  /*1600*/  STG.E.U16 desc[UR10][R24.64], R22 ;  /* 0x0000001618007986 */ /* 0x0005e2000c10150a */
[----:B------:R-:W-:Y:S01]  /*1610*/  VIADD R20, R4, 0x2 ;  /* 0x0000000204147836 */ /* 0x000fe20000000000 */
[----:B------:R-:W-:Y:S06]  /*1620*/  @!P0 BRA `(.L_x_150) ;  /* 0x00000000004c8947 */ /* 0x000fec0003800000 */
[----:B------:R-:W3:Y:S04]  /*1630*/  LDG.E R13, desc[UR10][R12.64+0x8] ;  /* 0x0000080a0c0d7981 */ /* 0x000ee8000c1e1900 */
[----:B------:R-:W4:Y:S01]  /*1640*/  LDG.E.U16 R18, desc[UR10][R18.64+0x4] ;  /* 0x0000040a12127981 */ /* 0x000f22000c1e1500 */
[----:B---3--:R-:W-:-:S05]  /*1650*/  SHF.R.S32.HI R23, RZ, 0x1f, R13 ;  /* 0x0000001fff177819 */ /* 0x008fca000001140d */
[-C--:B------:R-:W-:Y:S02]  /*1660*/  IMAD R20, R23, R14.reuse, RZ ;  /* 0x0000000e17147224 */ /* 0x080fe400078e02ff */
[----:B--2---:R-:W-:-:S04]  /*1670*/  IMAD.WIDE.U32 R22, R13, R14, R8 ;  /* 0x0000000e0d167225 */ /* 0x004fc800078e0008 */
[----:B------:R-:W-:Y:S01]  /*1680*/  IMAD R15, R13, R15, R20 ;  /* 0x0000000f0d0f7224 */ /* 0x000fe200078e0214 */
[----:B------:R-:W-:-:S04]  /*1690*/  LEA R16, P0, R22, R16, 0x1 ;  /* 0x0000001016107211 */ /* 0x000fc800078008ff */
[----:B------:R-:W-:-:S04]  /*16a0*/  IADD3 R8, PT, PT, R23, R15, RZ ;  /* 0x0000000f17087210 */ /* 0x000fc80007ffe0ff */
[----:B------:R-:W-:-:S05]  /*16b0*/  LEA.HI.X R17, R22, R17, R8, 0x1, P0 ;  /* 0x0000001116117211 */ /* 0x000fca00000f0c08 */
[----:B------:R-:W2:Y:S01]  /*16c0*/  LDG.E.U16 R8, desc[UR10][R16.64] ;  /* 0x0000000a10087981 */ /* 0x000ea2000c1e1500 */
[----:B----4-:R-:W-:-:S05]  /*16d0*/  HADD2.F32 R15, -RZ, R18.H0_H0 ;  /* 0x20000012ff0f7230 */ /* 0x010fca0000004100 */
[----:B------:R-:W-:-:S05]  /*16e0*/  FMUL.FTZ R15, R0, R15 ;  /* 0x0000000f000f7220 */ /* 0x000fca0000410000 */
[----:B------:R-:W-:-:S05]  /*16f0*/  F2FP.F16.F32.PACK_AB R15, RZ, R15 ;  /* 0x0000000fff0f723e */ /* 0x000fca00000000ff */
[----:B------:R-:W-:Y:S01]  /*1700*/  HADD2.F32 R15, -RZ, R15.H0_H0 ;  /* 0x2000000fff0f7230 */ /* 0x000fe20000004100 */
[----:B------:R-:W-:Y:S01]  /*1710*/  IADD3 R20, PT, PT, R4, 0x3, RZ ;  /* 0x0000000304147810 */ /* 0x000fe20007ffe0ff */
[----:B--2---:R-:W-:-:S05]  /*1720*/  HADD2.F32 R8, -RZ, R8.H0_H0 ;  /* 0x20000008ff087230 */ /* 0x004fca0000004100 */
[----:B------:R-:W-:-:S05]  /*1730*/  FADD.FTZ R8, R8, R15 ;  /* 0x0000000f08087221 */ /* 0x000fca0000010000 */
[----:B------:R-:W-:-:S05]  /*1740*/  F2FP.F16.F32.PACK_AB R8, RZ, R8 ;  /* 0x00000008ff08723e */ /* 0x000fca00000000ff */
[----:B------:R3:W-:Y:S02]  /*1750*/  STG.E.U16 desc[UR10][R16.64], R8 ;  /* 0x0000000810007986 */ /* 0x0007e4000c10150a */
.L_x_150:
[----:B------:R-:W-:Y:S05]  /*1760*/  BSYNC.RECONVERGENT B1 ;  /* 0x0000000000017941 */ /* 0x000fea0003800200 */
.L_x_149:
[----:B------:R-:W-:-:S04]  /*1770*/  IADD3 R4, PT, PT, R4, -R21, RZ ;  /* 0x8000001504047210 */ /* 0x000fc80007ffe0ff */
[----:B------:R-:W-:-:S13]  /*1780*/  ISETP.GT.U32.AND P0, PT, R4, -0x4, PT ;  /* 0xfffffffc0400780c */ /* 0x000fda0003f04070 */
[----:B------:R-:W-:Y:S05]  /*1790*/  @P0 BRA `(.L_x_148) ;  /* 0x0000000400840947 */ /* 0x000fea0003800000 */
[----:B------:R-:W4:Y:S01]  /*17a0*/  LDC.64 R4, c[0x0][0x3d8] ;  /* 0x0000f600ff047b82 */ /* 0x000f220000000a00 */
[----:B------:R-:W-:-:S07]  /*17b0*/  IADD3 R21, PT, PT, -R21, R20, RZ ;  /* 0x0000001415157210 */ /* 0x000fce0007ffe1ff */
.L_x_151:
[--C-:B------:R-:W-:Y:S01]  /*17c0*/  SHF.R.S32.HI R13, RZ, 0x1f, R20.reuse ;  /* 0x0000001fff0d7819 */ /* 0x100fe20000011414 */
[C---:B0--34-:R-:W-:Y:S01]  /*17d0*/  IMAD R8, R4.reuse, UR5, RZ ;  /* 0x0000000504087c24 */ /* 0x059fe2000f8e02ff */
[----:B012---:R-:W0:Y:S01]  /*17e0*/  LDC.64 R22, c[0x0][0x3e0] ;  /* 0x0000f800ff167b82 */ /* 0x007e220000000a00 */
[----:B------:R-:W-:Y:S02]  /*17f0*/  IMAD.MOV.U32 R12, RZ, RZ, R20 ;  /* 0x000000ffff0c7224 */ /* 0x000fe400078e0014 */
[----:B------:R-:W-:Y:S02]  /*1800*/  IMAD R15, R5, UR4, R8 ;  /* 0x00000004050f7c24 */ /* 0x000fe4000f8e0208 */
[----:B------:R-:W-:-:S05]  /*1810*/  IMAD.WIDE.U32 R16, R4, UR4, R12 ;  /* 0x0000000404107c25 */ /* 0x000fca000f8e000c */
[----:B------:R-:W-:Y:S02]  /*1820*/  IADD3 R15, PT, PT, R15, R17, RZ ;  /* 0x000000110f0f7210 */ /* 0x000fe40007ffe0ff */
[----:B------:R-:W-:-:S04]  /*1830*/  LEA R14, P0, R16, UR8, 0x2 ;  /* 0x00000008100e7c11 */ /* 0x000fc8000f8010ff */
[----:B------:R-:W-:-:S05]  /*1840*/  LEA.HI.X R15, R16, UR9, R15, 0x2, P0 ;  /* 0x00000009100f7c11 */ /* 0x000fca00080f140f */
[----:B------:R-:W2:Y:S01]  /*1850*/  LDG.E R17, desc[UR10][R14.64+-0x8] ;  /* 0xfffff80a0e117981 */ /* 0x000ea2000c1e1900 */
[C---:B0-----:R-:W-:Y:S02]  /*1860*/  IMAD R8, R22.reuse, UR5, RZ ;  /* 0x0000000516087c24 */ /* 0x041fe4000f8e02ff */
[----:B------:R-:W-:-:S04]  /*1870*/  IMAD.WIDE.U32 R18, R22, UR4, R12 ;  /* 0x0000000416127c25 */ /* 0x000fc8000f8e000c */
[----:B------:R-:W-:Y:S01]  /*1880*/  IMAD R13, R23, UR4, R8 ;  /* 0x00000004170d7c24 */ /* 0x000fe2000f8e0208 */
[----:B------:R-:W-:Y:S02]  /*1890*/  LEA R12, P0, R18, UR6, 0x1 ;  /* 0x00000006120c7c11 */ /* 0x000fe4000f8008ff */
[----:B------:R-:W-:Y:S02]  /*18a0*/  MOV R8, R6 ;  /* 0x0000000600087202 */ /* 0x000fe40000000f00 */
[----:B------:R-:W-:-:S04]  /*18b0*/  IADD3 R13, PT, PT, R13, R19, RZ ;  /* 0x000000130d0d7210 */ /* 0x000fc80007ffe0ff */
[----:B------:R-:W-:-:S05]  /*18c0*/  LEA.HI.X R13, R18, UR7, R13, 0x1, P0 ;  /* 0x00000007120d7c11 */ /* 0x000fca00080f0c0d */
[----:B------:R-:W3:Y:S01]  /*18d0*/  LDG.E.U16 R22, desc[UR10][R12.64+-0x4] ;  /* 0xfffffc0a0c167981 */ /* 0x000ee2000c1e1500 */
        /* <DEDUP_REMOVED lines=14> */
[----:B------:R-:W-:-:S05]  /*19c0*/  F2FP.F16.F32.PACK_AB R8, RZ, R8 ;  /* 0x00000008ff08723e */ /* 0x000fca00000000ff */
[----:B------:R0:W-:Y:S04]  /*19d0*/  STG.E.U16 desc[UR10][R16.64], R8 ;  /* 0x0000000810007986 */ /* 0x0001e8000c10150a */
[----:B------:R-:W0:Y:S04]  /*19e0*/  LDG.E R23, desc[UR10][R14.64+-0x4] ;  /* 0xfffffc0a0e177981 */ /* 0x000e28000c1e1900 */
[----:B------:R-:W2:Y:S01]  /*19f0*/  LDG.E.U16 R24, desc[UR10][R12.64+-0x2] ;  /* 0xfffffe0a0c187981 */ /* 0x000ea2000c1e1500 */
[----:B0-----:R-:W-:-:S05]  /*1a00*/  SHF.R.S32.HI R8, RZ, 0x1f, R23 ;  /* 0x0000001fff087819 */ /* 0x001fca0000011417 */
[----:B------:R-:W-:Y:S02]  /*1a10*/  IMAD R22, R8, UR14, RZ ;  /* 0x0000000e08167c24 */ /* 0x000fe4000f8e02ff */
[----:B------:R-:W-:-:S04]  /*1a20*/  IMAD.MOV.U32 R8, RZ, RZ, R6 ;  /* 0x000000ffff087224 */ /* 0x000fc800078e0006 */
[----:B------:R-:W-:-:S04]  /*1a30*/  IMAD.WIDE.U32 R18, R23, UR14, R8 ;  /* 0x0000000e17127c25 */ /* 0x000fc8000f8e0008 */
        /* <DEDUP_REMOVED lines=47> */
[----:B------:R-:W-:-:S04]  /*1d30*/  IADD3 R21, PT, PT, R21, 0x4, RZ ;  /* 0x0000000415157810 */ /* 0x000fc80007ffe0ff */
[----:B------:R-:W-:Y:S01]  /*1d40*/  ISETP.NE.AND P0, PT, R21, RZ, PT ;  /* 0x000000ff1500720c */ /* 0x000fe20003f05270 */
[----:B------:R-:W-:Y:S02]  /*1d50*/  VIADD R20, R20, 0x4 ;  /* 0x0000000414147836 */ /* 0x000fe40000000000 */
[----:B--2---:R-:W-:-:S05]  /*1d60*/  HADD2.F32 R8, -RZ, R8.H0_H0 ;  /* 0x20000008ff087230 */ /* 0x004fca0000004100 */
[----:B------:R-:W-:-:S05]  /*1d70*/  FADD.FTZ R8, R8, R19 ;  /* 0x0000001308087221 */ /* 0x000fca0000010000 */
[----:B------:R-:W-:-:S05]  /*1d80*/  F2FP.F16.F32.PACK_AB R8, RZ, R8 ;  /* 0x00000008ff08723e */ /* 0x000fca00000000ff */
[----:B------:R0:W-:Y:S01]  /*1d90*/  STG.E.U16 desc[UR10][R16.64], R8 ;  /* 0x0000000810007986 */ /* 0x0001e2000c10150a */
[----:B------:R-:W-:Y:S05]  /*1da0*/  @P0 BRA `(.L_x_151) ;  /* 0xfffffff800840947 */ /* 0x000fea000383ffff */
.L_x_148:
[----:B------:R-:W-:Y:S05]  /*1db0*/  BSYNC.RECONVERGENT B0 ;  /* 0x0000000000007941 */ /* 0x000fea0003800200 */
.L_x_147:
[----:B------:R-:W4:Y:S01]  /*1dc0*/  LDCU.64 UR12, c[0x0][0x3e8] ;  /* 0x00007d00ff0c77ac */ /* 0x000f220008000a00 */
[----:B------:R-:W-:-:S04]  /*1dd0*/  UIADD3 UR4, UP0, UPT, UR4, 0x1, URZ ;  /* 0x0000000104047890 */ /* 0x000fc8000ff1e0ff */
[----:B------:R-:W-:Y:S02]  /*1de0*/  UIADD3.X UR5, UPT, UPT, URZ, UR5, URZ, UP0, !UPT ;  /* 0x00000005ff057290 */ /* 0x000fe400087fe4ff */
[----:B----4-:R-:W-:-:S04]  /*1df0*/  UISETP.GE.U32.AND UP0, UPT, UR4, UR12, UPT ;  /* 0x0000000c0400728c */ /* 0x010fc8000bf06070 */
[----:B------:R-:W-:-:S09]  /*1e00*/  UISETP.GE.AND.EX UP0, UPT, UR5, UR13, UPT, UP0 ;  /* 0x0000000d0500728c */ /* 0x000fd2000bf06300 */
[----:B------:R-:W-:Y:S05]  /*1e10*/  BRA.U !UP0, `(.L_x_152) ;  /* 0xfffffff1086c7547 */ /* 0x000fea000b83ffff */
[----:B------:R-:W-:Y:S05]  /*1e20*/  EXIT ;  /* 0x000000000000794d */ /* 0x000fea0003800000 */
.L_x_140:
        /* <DEDUP_REMOVED lines=19> */
[----:B------:R-:W-:Y:S02]  /*1f60*/  IADD3 RZ, P0, PT, R0, UR4, RZ ;  /* 0x0000000400ff7c10 */ /* 0x000fe4000ff1e0ff */
[----:B------:R-:W-:Y:S02]  /*1f70*/  CS2R R2, SRZ ;  /* 0x0000000000027805 */ /* 0x000fe4000001ff00 */
[----:B------:R-:W-:-:S09]  /*1f80*/  IADD3.X R9, PT, PT, RZ, UR5, RZ, P0, !PT ;  /* 0x00000005ff097c10 */ /* 0x000fd200087fe4ff */
.L_x_160:
[----:B0-----:R-:W0:Y:S01]  /*1f90*/  LDCU.64 UR8, c[0x0][0x3d0] ;  /* 0x00007a00ff0877ac */ /* 0x001e220008000a00 */
[----:B------:R-:W-:Y:S01]  /*1fa0*/  IADD3 R8, PT, PT, R0, UR4, RZ ;  /* 0x0000000400087c10 */ /* 0x000fe2000fffe0ff */
[----:B-1----:R-:W1:Y:S01]  /*1fb0*/  LDCU.64 UR16, c[0x0][0x398] ;  /* 0x00007300ff1077ac */ /* 0x002e620008000a00 */
[----:B0-----:R-:W-:-:S03]  /*1fc0*/  IMAD R7, R3, UR8, RZ ;  /* 0x0000000803077c24 */ /* 0x001fc6000f8e02ff */
[----:B--2---:R-:W-:-:S04]  /*1fd0*/  IMAD.WIDE.U32 R4, R2, UR8, R8 ;  /* 0x0000000802047c25 */ /* 0x004fc8000f8e0008 */
[----:B------:R-:W-:Y:S01]  /*1fe0*/  IMAD R7, R2, UR9, R7 ;  /* 0x0000000902077c24 */ /* 0x000fe2000f8e0207 */
[----:B-1----:R-:W-:-:S04]  /*1ff0*/  LEA R10, P0, R4, UR16, 0x2 ;  /* 0x00000010040a7c11 */ /* 0x002fc8000f8010ff */
[----:B------:R-:W-:-:S04]  /*2000*/  IADD3 R5, PT, PT, R5, R7, RZ ;  /* 0x0000000705057210 */ /* 0x000fc80007ffe0ff */
[----:B------:R-:W-:-:S05]  /*2010*/  LEA.HI.X R11, R4, UR17, R5, 0x2, P0 ;  /* 0x00000011040b7c11 */ /* 0x000fca00080f1405 */
[----:B------:R-:W2:Y:S04]  /*2020*/  LDG.E R6, desc[UR10][R10.64] ;  /* 0x0000000a0a067981 */ /* 0x000ea8000c1e1900 */
[----:B------:R-:W2:Y:S01]  /*2030*/  LDG.E R4, desc[UR10][R10.64+0x4] ;  /* 0x0000040a0a047981 */ /* 0x000ea2000c1e1900 */
[----:B------:R-:W-:Y:S01]  /*2040*/  BSSY.RECONVERGENT B1, `(.L_x_155) ;  /* 0x00000c7000017945 */ /* 0x000fe20003800200 */
[----:B--2---:R-:W-:-:S13]  /*2050*/  ISETP.GE.AND P0, PT, R6, R4, PT ;  /* 0x000000040600720c */ /* 0x004fda0003f06270 */
[----:B------:R-:W-:Y:S05]  /*2060*/  @P0 BRA `(.L_x_156) ;  /* 0x0000000c00100947 */ /* 0x000fea0003800000 */
[----:B------:R-:W0:Y:S01]  /*2070*/  LDCU.64 UR8, c[0x0][0x3c0] ;  /* 0x00007800ff0877ac */ /* 0x000e220008000a00 */
[----:B------:R-:W1:Y:S01]  /*2080*/  LDC.U16 R26, c[0x0][0x3b0] ;  /* 0x0000ec00ff1a7b82 */ /* 0x000e620000000400 */
[----:B------:R-:W-:Y:S01]  /*2090*/  BSSY.RECONVERGENT B2, `(.L_x_157) ;  /* 0x0000062000027945 */ /* 0x000fe20003800200 */
[----:B------:R-:W-:Y:S01]  /*20a0*/  MOV R22, R6 ;  /* 0x0000000600167202 */ /* 0x000fe20000000f00 */
[----:B------:R-:W2:Y:S01]  /*20b0*/  LDCU.64 UR16, c[0x0][0x3b8] ;  /* 0x00007700ff1077ac */ /* 0x000ea20008000a00 */
[----:B0-----:R-:W-:Y:S02]  /*20c0*/  IMAD R5, R9, UR8, RZ ;  /* 0x0000000809057c24 */ /* 0x001fe4000f8e02ff */
[----:B------:R-:W-:-:S04]  /*20d0*/  IMAD.WIDE.U32 R10, R8, UR8, RZ ;  /* 0x00000008080a7c25 */ /* 0x000fc8000f8e00ff */
[----:B------:R-:W-:Y:S02]  /*20e0*/  IMAD R5, R8, UR9, R5 ;  /* 0x0000000908057c24 */ /* 0x000fe4000f8e0205 */
[----:B--2---:R-:W-:Y:S02]  /*20f0*/  IMAD R13, R3, UR16, RZ ;  /* 0x00000010030d7c24 */ /* 0x004fe4000f8e02ff */
[----:B------:R-:W-:Y:S01]  /*2100*/  IMAD.IADD R11, R11, 0x1, R5 ;  /* 0x000000010b0b7824 */ /* 0x000fe200078e0205 */
[----:B------:R-:W-:Y:S01]  /*2110*/  IADD3 R5, PT, PT, -R6, R4, RZ ;  /* 0x0000000406057210 */ /* 0x000fe20007ffe1ff */
[C---:B------:R-:W-:Y:S02]  /*2120*/  IMAD R13, R2.reuse, UR17, R13 ;  /* 0x00000011020d7c24 */ /* 0x040fe4000f8e020d */
[----:B------:R-:W-:Y:S01]  /*2130*/  IMAD.WIDE.U32 R10, R2, UR16, R10 ;  /* 0x00000010020a7c25 */ /* 0x000fe2000f8e000a */
[----:B------:R-:W-:-:S03]  /*2140*/  LOP3.LUT P0, R5, R5, 0x3, RZ, 0xc0, !PT ;  /* 0x0000000305057812 */ /* 0x000fc6000780c0ff */
[----:B-1----:R-:W-:Y:S01]  /*2150*/  HADD2.F32 R26, -RZ, R26.H0_H0 ;  /* 0x2000001aff1a7230 */ /* 0x002fe20000004100 */
[----:B------:R-:W-:-:S09]  /*2160*/  IADD3 R21, PT, PT, R11, R13, RZ ;  /* 0x0000000d0b157210 */ /* 0x000fd20007ffe0ff */
[----:B------:R-:W-:Y:S05]  /*2170*/  @!P0 BRA `(.L_x_158) ;  /* 0x00000004004c8947 */ /* 0x000fea0003800000 */
[----:B------:R-:W0:Y:S01]  /*2180*/  LDCU.64 UR8, c[0x0][0x3d8] ;  /* 0x00007b00ff0877ac */ /* 0x000e220008000a00 */
[----:B------:R-:W1:Y:S01]  /*2190*/  LDC.64 R12, c[0x0][0x3a0] ;  /* 0x0000e800ff0c7b82 */ /* 0x000e620000000a00 */
[----:B------:R-:W-:Y:S01]  /*21a0*/  SHF.R.S32.HI R7, RZ, 0x1f, R6 ;  /* 0x0000001fff077819 */ /* 0x000fe20000011406 */
[----:B------:R-:W2:Y:S01]  /*21b0*/  LDCU.64 UR16, c[0x0][0x390] ;  /* 0x00007200ff1077ac */ /* 0x000ea20008000a00 */
        /* <DEDUP_REMOVED lines=8> */
[----:B------:R-:W3:Y:S01]  /*2240*/  LDG.E R25, desc[UR10][R12.64] ;  /* 0x0000000a0c197981 */ /* 0x000ee2000c1e1900 */
[----:B------:R-:W-:Y:S01]  /*2250*/  MOV R20, R10 ;  /* 0x0000000a00147202 */ /* 0x000fe20000000f00 */
[----:B0-----:R-:W-:Y:S02]  /*2260*/  IMAD R17, R3, UR8, RZ ;  /* 0x0000000803117c24 */ /* 0x001fe4000f8e02ff */
[----:B------:R-:W-:-:S04]  /*2270*/  IMAD.WIDE.U32 R22, R2, UR8, R6 ;  /* 0x0000000802167c25 */ /* 0x000fc8000f8e0006 */
[----:B------:R-:W-:Y:S01]  /*2280*/  IMAD R19, R2, UR9, R17 ;  /* 0x0000000902137c24 */ /* 0x000fe2000f8e0211 */
[----:B--2---:R-:W-:Y:S01]  /*2290*/  LEA R18, P0, R22, UR16, 0x1 ;  /* 0x0000001016127c11 */ /* 0x004fe2000f8008ff */
[----:B------:R-:W0:Y:S02]  /*22a0*/  LDC.64 R16, c[0x0][0x3a8] ;  /* 0x0000ea00ff107b82 */ /* 0x000e240000000a00 */
[----:B------:R-:W-:-:S05]  /*22b0*/  IMAD.IADD R19, R23, 0x1, R19 ;  /* 0x0000000117137824 */ /* 0x000fca00078e0213 */
[----:B------:R-:W-:-:S05]  /*22c0*/  LEA.HI.X R19, R22, UR17, R19, 0x1, P0 ;  /* 0x0000001116137c11 */ /* 0x000fca00080f0c13 */
[----:B------:R-:W2:Y:S01]  /*22d0*/  LDG.E.U16 R27, desc[UR10][R18.64] ;  /* 0x0000000a121b7981 */ /* 0x000ea2000c1e1500 */
[----:B---3--:R-:W-:-:S05]  /*22e0*/  SHF.R.S32.HI R23, RZ, 0x1f, R25 ;  /* 0x0000001fff177819 */ /* 0x008fca0000011419 */
[----:B-1----:R-:W-:-:S04]  /*22f0*/  IMAD R22, R23, R14, RZ ;  /* 0x0000000e17167224 */ /* 0x002fc800078e02ff */
        /* <DEDUP_REMOVED lines=10> */
[----:B------:R-:W-:Y:S01]  /*23a0*/  ISETP.NE.AND P0, PT, R5, 0x1, PT ;  /* 0x000000010500780c */ /* 0x000fe20003f05270 */
[----:B---3--:R-:W-:-:S05]  /*23b0*/  HADD2.F32 R22, -RZ, R22.H0_H0 ;  /* 0x20000016ff167230 */ /* 0x008fca0000004100 */
[----:B------:R-:W-:-:S05]  /*23c0*/  FADD.FTZ R22, R22, R27 ;  /* 0x0000001b16167221 */ /* 0x000fca0000010000 */
[----:B------:R-:W-:-:S04]  /*23d0*/  F2FP.F16.F32.PACK_AB R22, RZ, R22 ;  /* 0x00000016ff16723e */ /* 0x000fc800000000ff */
[----:B------:R-:W-:-:S05]  /*23e0*/  PRMT R23, R22, 0x7610, R23 ;  /* 0x0000761016177816 */ /* 0x000fca0000000017 */
[----:B------:R0:W-:Y:S01]  /*23f0*/  STG.E.U16 desc[UR10][R24.64], R23 ;  /* 0x0000001718007986 */ /* 0x0001e2000c10150a */
[----:B------:R-:W-:Y:S01]  /*2400*/  IADD3 R22, PT, PT, R6, 0x1, RZ ;  /* 0x0000000106167810 */ /* 0x000fe20007ffe0ff */
[----:B------:R-:W-:Y:S06]  /*2410*/  @!P0 BRA `(.L_x_158) ;  /* 0x0000000000a48947 */ /* 0x000fec0003800000 */
        /* <DEDUP_REMOVED lines=22> */
[----:B------:R-:W2:Y:S04]  /*2580*/  LDG.E R13, desc[UR10][R12.64+0x8] ;  /* 0x0000080a0c0d7981 */ /* 0x000ea8000c1e1900 */
[----:B------:R-:W3:Y:S01]  /*2590*/  LDG.E.U16 R18, desc[UR10][R18.64+0x4] ;  /* 0x0000040a12127981 */ /* 0x000ee2000c1e1500 */
[----:B--2---:R-:W-:Y:S01]  /*25a0*/  SHF.R.S32.HI R5, RZ, 0x1f, R13 ;  /* 0x0000001fff057819 */ /* 0x004fe2000001140d */
[----:B-1----:R-:W-:-:S04]  /*25b0*/  IMAD.WIDE.U32 R22, R13, R14, R20 ;  /* 0x0000000e0d167225 */ /* 0x002fc800078e0014 */
[----:B------:R-:W-:-:S04]  /*25c0*/  IMAD R24, R5, R14, RZ ;  /* 0x0000000e05187224 */ /* 0x000fc800078e02ff */
        /* <DEDUP_REMOVED lines=14> */
.L_x_158:
[----:B------:R-:W-:Y:S05]  /*26b0*/  BSYNC.RECONVERGENT B2 ;  /* 0x0000000000027941 */ /* 0x000fea0003800200 */
.L_x_157:
[----:B--2---:R-:W-:-:S04]  /*26c0*/  IADD3 R5, PT, PT, R6, -R4, RZ ;  /* 0x8000000406057210 */ /* 0x004fc80007ffe0ff */
[----:B------:R-:W-:-:S13]  /*26d0*/  ISETP.GT.U32.AND P0, PT, R5, -0x4, PT ;  /* 0xfffffffc0500780c */ /* 0x000fda0003f04070 */
[----:B------:R-:W-:Y:S05]  /*26e0*/  @P0 BRA `(.L_x_156) ;  /* 0x0000000400700947 */ /* 0x000fea0003800000 */
.L_x_159:
[----:B01----:R-:W-:Y:S01]  /*26f0*/  SHF.R.S32.HI R23, RZ, 0x1f, R22 ;  /* 0x0000001fff177819 */ /* 0x003fe20000011416 */
[----:B--2---:R-:W-:-:S04]  /*2700*/  IMAD R5, R3, UR18, RZ ;  /* 0x0000001203057c24 */ /* 0x004fc8000f8e02ff */
[C---:B------:R-:W-:Y:S02]  /*2710*/  IMAD R5, R2.reuse, UR19, R5 ;  /* 0x0000001302057c24 */ /* 0x040fe4000f8e0205 */
[----:B------:R-:W-:-:S05]  /*2720*/  IMAD.WIDE.U32 R6, R2, UR18, R22 ;  /* 0x0000001202067c25 */ /* 0x000fca000f8e0016 */
[----:B------:R-:W-:Y:S02]  /*2730*/  IADD3 R5, PT, PT, R5, R7, RZ ;  /* 0x0000000705057210 */ /* 0x000fe40007ffe0ff */
[----:B------:R-:W-:-:S04]  /*2740*/  LEA R12, P0, R6, UR12, 0x2 ;  /* 0x0000000c060c7c11 */ /* 0x000fc8000f8010ff */
[----:B------:R-:W-:-:S05]  /*2750*/  LEA.HI.X R13, R6, UR13, R5, 0x2, P0 ;  /* 0x0000000d060d7c11 */ /* 0x000fca00080f1405 */
[----:B------:R-:W2:Y:S01]  /*2760*/  LDG.E R5, desc[UR10][R12.64] ;  /* 0x0000000a0c057981 */ /* 0x000ea2000c1e1900 */
        /* <DEDUP_REMOVED lines=69> */
[----:B------:R-:W-:-:S03]  /*2bc0*/  LEA R14, P0, R18, UR14, 0x1 ;  /* 0x0000000e120e7c11 */ /* 0x000fc6000f8008ff */
[----:B------:R-:W-:-:S05]  /*2bd0*/  IMAD.IADD R5, R19, 0x1, R5 ;  /* 0x0000000113057824 */ /* 0x000fca00078e0205 */
[----:B0-----:R-:W-:-:S05]  /*2be0*/  LEA.HI.X R15, R18, UR15, R5, 0x1, P0 ;  /* 0x0000000f120f7c11 */ /* 0x001fca00080f0c05 */
[----:B------:R-:W2:Y:S01]  /*2bf0*/  LDG.E.U16 R18, desc[UR10][R14.64] ;  /* 0x0000000a0e127981 */ /* 0x000ea2000c1e1500 */
[----:B---3--:R-:W-:-:S05]  /*2c00*/  HADD2.F32 R5, -RZ, R6.H0_H0 ;  /* 0x20000006ff057230 */ /* 0x008fca0000004100 */
[----:B------:R-:W-:-:S05]  /*2c10*/  FMUL.FTZ R5, R26, R5 ;  /* 0x000000051a057220 */ /* 0x000fca0000410000 */
[----:B------:R-:W-:-:S05]  /*2c20*/  F2FP.F16.F32.PACK_AB R5, RZ, R5 ;  /* 0x00000005ff05723e */ /* 0x000fca00000000ff */
[----:B------:R-:W-:Y:S01]  /*2c30*/  HADD2.F32 R5, -RZ, R5.H0_H0 ;  /* 0x20000005ff057230 */ /* 0x000fe20000004100 */
[----:B------:R-:W-:-:S04]  /*2c40*/  IADD3 R22, PT, PT, R22, 0x4, RZ ;  /* 0x0000000416167810 */ /* 0x000fc80007ffe0ff */
[----:B------:R-:W-:Y:S01]  /*2c50*/  ISETP.NE.AND P0, PT, R22, R4, PT ;  /* 0x000000041600720c */ /* 0x000fe20003f05270 */
[----:B--2---:R-:W-:-:S05]  /*2c60*/  HADD2.F32 R18, -RZ, R18.H0_H0 ;  /* 0x20000012ff127230 */ /* 0x004fca0000004100 */
[----:B------:R-:W-:-:S05]  /*2c70*/  FADD.FTZ R5, R18, R5 ;  /* 0x0000000512057221 */ /* 0x000fca0000010000 */
[----:B------:R-:W-:-:S05]  /*2c80*/  F2FP.F16.F32.PACK_AB R5, RZ, R5 ;  /* 0x00000005ff05723e */ /* 0x000fca00000000ff */
[----:B------:R2:W-:Y:S01]  /*2c90*/  STG.E.U16 desc[UR10][R14.64], R5 ;  /* 0x000000050e007986 */ /* 0x0005e2000c10150a */
[----:B------:R-:W-:Y:S05]  /*2ca0*/  @P0 BRA `(.L_x_159) ;  /* 0xfffffff800900947 */ /* 0x000fea000383ffff */
.L_x_156:
[----:B------:R-:W-:Y:S05]  /*2cb0*/  BSYNC.RECONVERGENT B1 ;  /* 0x0000000000017941 */ /* 0x000fea0003800200 */
.L_x_155:
[----:B------:R-:W3:Y:S01]  /*2cc0*/  LDCU.64 UR8, c[0x0][0x3e8] ;  /* 0x00007d00ff0877ac */ /* 0x000ee20008000a00 */
[----:B------:R-:W-:-:S04]  /*2cd0*/  IADD3 R2, P0, PT, R2, 0x1, RZ ;  /* 0x0000000102027810 */ /* 0x000fc80007f1e0ff */
[----:B------:R-:W-:Y:S02]  /*2ce0*/  IADD3.X R3, PT, PT, RZ, R3, RZ, P0, !PT ;  /* 0x00000003ff037210 */ /* 0x000fe400007fe4ff */
[----:B---3--:R-:W-:-:S04]  /*2cf0*/  ISETP.GE.U32.AND P0, PT, R2, UR8, PT ;  /* 0x0000000802007c0c */ /* 0x008fc8000bf06070 */
[----:B------:R-:W-:-:S13]  /*2d00*/  ISETP.GE.AND.EX P0, PT, R3, UR9, PT, P0 ;  /* 0x0000000903007c0c */ /* 0x000fda000bf06300 */
[----:B------:R-:W-:Y:S05]  /*2d10*/  @!P0 BRA `(.L_x_160) ;  /* 0xfffffff0009c8947 */ /* 0x000fea000383ffff */
.L_x_154:
[----:B------:R-:W-:Y:S05]  /*2d20*/  BSYNC.RECONVERGENT B0 ;  /* 0x0000000000007941 */ /* 0x000fea0003800200 */
.L_x_153:
[----:B------:R-:W-:Y:S02]  /*2d30*/  IADD3 R0, PT, PT, R0, 0x100, RZ ;  /* 0x0000010000007810 */ /* 0x000fe40007ffe0ff */
[----:B------:R-:W-:Y:S02]  /*2d40*/  MOV R2, UR7 ;  /* 0x0000000700027c02 */ /* 0x000fe40008000f00 */
        /* <DEDUP_REMOVED lines=12> */
.L_x_166:
[----:B--2---:R-:W2:Y:S01]  /*2e10*/  LDC.64 R4, c[0x0][0x3d0] ;  /* 0x0000f400ff047b82 */ /* 0x004ea20000000a00 */
[----:B---3--:R-:W3:Y:S01]  /*2e20*/  LDCU.64 UR6, c[0x0][0x398] ;  /* 0x00007300ff0677ac */ /* 0x008ee20008000a00 */
[----:B----4-:R-:W4:Y:S01]  /*2e30*/  LDCU.64 UR8, c[0x0][0x3c8] ;  /* 0x00007900ff0877ac */ /* 0x010f220008000a00 */
        /* <DEDUP_REMOVED lines=12> */
[----:B0---4-:R-:W-:Y:S05]  /*2f00*/  @P0 BRA `(.L_x_162) ;  /* 0x0000000c00080947 */ /* 0x011fea0003800000 */
[----:B------:R-:W0:Y:S01]  /*2f10*/  LDC.64 R20, c[0x0][0x3b8] ;  /* 0x0000ee00ff147b82 */ /* 0x000e220000000a00 */
[----:B------:R-:W-:Y:S01]  /*2f20*/  MOV R2, R8 ;  /* 0x0000000800027202 */ /* 0x000fe20000000f00 */
[----:B------:R-:W-:Y:S01]  /*2f30*/  BSSY.RECONVERGENT B1, `(.L_x_163) ;  /* 0x000005e000017945 */ /* 0x000fe20003800200 */
[----:B------:R-:W-:Y:S01]  /*2f40*/  IADD3 R12, PT, PT, -R6, R0, RZ ;  /* 0x00000000060c7210 */ /* 0x000fe20007ffe1ff */
[----:B------:R-:W-:-:S04]  /*2f50*/  IMAD.MOV.U32 R22, RZ, RZ, R6 ;  /* 0x000000ffff167224 */ /* 0x000fc800078e0006 */
[----:B------:R-:W2:Y:S01]  /*2f60*/  LDC.U16 R26, c[0x0][0x3b0] ;  /* 0x0000ec00ff1a7b82 */ /* 0x000ea20000000400 */
[----:B0-----:R-:W-:Y:S01]  /*2f70*/  IMAD.WIDE.U32 R4, R20, UR4, R2 ;  /* 0x0000000414047c25 */ /* 0x001fe2000f8e0002 */
[----:B------:R-:W-:-:S03]  /*2f80*/  LOP3.LUT P0, R2, R12, 0x3, RZ, 0xc0, !PT ;  /* 0x000000030c027812 */ /* 0x000fc6000780c0ff */
[----:B------:R-:W-:-:S04]  /*2f90*/  IMAD R14, R20, UR5, RZ ;  /* 0x00000005140e7c24 */ /* 0x000fc8000f8e02ff */
[----:B------:R-:W-:Y:S02]  /*2fa0*/  IMAD R21, R21, UR4, R14 ;  /* 0x0000000415157c24 */ /* 0x000fe4000f8e020e */
[----:B--2---:R-:W-:-:S03]  /*2fb0*/  HADD2.F32 R26, -RZ, R26.H0_H0 ;  /* 0x2000001aff1a7230 */ /* 0x004fc60000004100 */
[----:B------:R-:W-:Y:S01]  /*2fc0*/  IADD3 R21, PT, PT, R5, R21, RZ ;  /* 0x0000001505157210 */ /* 0x000fe20007ffe0ff */
[----:B------:R-:W-:Y:S06]  /*2fd0*/  @!P0 BRA `(.L_x_164) ;  /* 0x00000004004c8947 */ /* 0x000fec0003800000 */
[----:B------:R-:W0:Y:S01]  /*2fe0*/  LDC.64 R16, c[0x0][0x3d8] ;  /* 0x0000f600ff107b82 */ /* 0x000e220000000a00 */
[----:B------:R-:W-:Y:S01]  /*2ff0*/  SHF.R.S32.HI R7, RZ, 0x1f, R6 ;  /* 0x0000001fff077819 */ /* 0x000fe20000011406 */
[----:B------:R-:W2:Y:S06]  /*3000*/  LDCU.64 UR6, c[0x0][0x390] ;  /* 0x00007200ff0677ac */ /* 0x000eac0008000a00 */
[----:B------:R-:W3:Y:S08]  /*3010*/  LDC.64 R12, c[0x0][0x3a0] ;  /* 0x0000e800ff0c7b82 */ /* 0x000ef00000000a00 */
[----:B------:R-:W4:Y:S01]  /*3020*/  LDC.64 R18, c[0x0][0x3e0] ;  /* 0x0000f800ff127b82 */ /* 0x000f220000000a00 */
[----:B0-----:R-:W-:-:S04]  /*3030*/  IMAD R14, R16, UR5, RZ ;  /* 0x00000005100e7c24 */ /* 0x001fc8000f8e02ff */
[----:B------:R-:W-:Y:S02]  /*3040*/  IMAD R17, R17, UR4, R14 ;  /* 0x0000000411117c24 */ /* 0x000fe4000f8e020e */
[----:B------:R-:W-:-:S05]  /*3050*/  IMAD.WIDE.U32 R14, R16, UR4, R6 ;  /* 0x00000004100e7c25 */ /* 0x000fca000f8e0006 */
[----:B------:R-:W-:Y:S02]  /*3060*/  IADD3 R15, PT, PT, R15, R17, RZ ;  /* 0x000000110f0f7210 */ /* 0x000fe40007ffe0ff */
[C---:B---3--:R-:W-:Y:S01]  /*3070*/  LEA R12, P0, R14.reuse, R12, 0x2 ;  /* 0x0000000c0e0c7211 */ /* 0x048fe200078010ff */
[----:B------:R-:W0:Y:S03]  /*3080*/  LDC.64 R16, c[0x0][0x3a8] ;  /* 0x0000ea00ff107b82 */ /* 0x000e260000000a00 */
[----:B------:R-:W-:-:S05]  /*3090*/  LEA.HI.X R13, R14, R13, R15, 0x2, P0 ;  /* 0x0000000d0e0d7211 */ /* 0x000fca00000f140f */
[----:B-1----:R-:W3:Y:S01]  /*30a0*/  LDG.E R25, desc[UR10][R12.64] ;  /* 0x0000000a0c197981 */ /* 0x002ee2000c1e1900 */
[----:B------:R-:W1:Y:S01]  /*30b0*/  LDC.64 R14, c[0x0][0x3c8] ;  /* 0x0000f200ff0e7b82 */ /* 0x000e620000000a00 */
[C---:B----4-:R-:W-:Y:S02]  /*30c0*/  IMAD R20, R18.reuse, UR5, RZ ;  /* 0x0000000512147c24 */ /* 0x050fe4000f8e02ff */
[----:B------:R-:W-:-:S04]  /*30d0*/  IMAD.WIDE.U32 R22, R18, UR4, R6 ;  /* 0x0000000412167c25 */ /* 0x000fc8000f8e0006 */
[----:B------:R-:W-:Y:S01]  /*30e0*/  IMAD R27, R19, UR4, R20 ;  /* 0x00000004131b7c24 */ /* 0x000fe2000f8e0214 */
[----:B--2---:R-:W-:Y:S02]  /*30f0*/  LEA R18, P0, R22, UR6, 0x1 ;  /* 0x0000000616127c11 */ /* 0x004fe4000f8008ff */
[----:B------:R-:W-:Y:S02]  /*3100*/  MOV R20, R4 ;  /* 0x0000000400147202 */ /* 0x000fe40000000f00 */
[----:B------:R-:W-:Y:S02]  /*3110*/  IADD3 R23, PT, PT, R23, R27, RZ ;  /* 0x0000001b17177210 */ /* 0x000fe40007ffe0ff */
[----:B---3--:R-:W-:-:S05]  /*3120*/  SHF.R.S32.HI R19, RZ, 0x1f, R25 ;  /* 0x0000001fff137819 */ /* 0x008fca0000011419 */
[-C--:B-1----:R-:W-:Y:S01]  /*3130*/  IMAD R24, R19, R14.reuse, RZ ;  /* 0x0000000e13187224 */ /* 0x082fe200078e02ff */
[----:B------:R-:W-:Y:S01]  /*3140*/  LEA.HI.X R19, R22, UR7, R23, 0x1, P0 ;  /* 0x0000000716137c11 */ /* 0x000fe200080f0c17 */
[----:B------:R-:W-:-:S04]  /*3150*/  IMAD.WIDE.U32 R22, R25, R14, R20 ;  /* 0x0000000e19167225 */ /* 0x000fc800078e0014 */
[----:B------:R-:W-:Y:S01]  /*3160*/  IMAD R27, R25, R15, R24 ;  /* 0x0000000f191b7224 */ /* 0x000fe200078e0218 */
[----:B0-----:R-:W-:-:S03]  /*3170*/  LEA R24, P0, R22, R16, 0x1 ;  /* 0x0000001016187211 */ /* 0x001fc600078008ff */
[----:B------:R-:W-:-:S05]  /*3180*/  IMAD.IADD R23, R23, 0x1, R27 ;  /* 0x0000000117177824 */ /* 0x000fca00078e021b */
        /* <DEDUP_REMOVED lines=37> */
[----:B------:R-:W2:Y:S04]  /*33e0*/  LDG.E R13, desc[UR10][R12.64+0x8] ;  /* 0x0000080a0c0d7981 */ /* 0x000ea8000c1e1900 */
[----:B------:R-:W3:Y:S01]  /*33f0*/  LDG.E.U16 R18, desc[UR10][R18.64+0x4] ;  /* 0x0000040a12127981 */ /* 0x000ee2000c1e1500 */
[----:B--2---:R-:W-:-:S05]  /*3400*/  SHF.R.S32.HI R23, RZ, 0x1f, R13 ;  /* 0x0000001fff177819 */ /* 0x004fca000001140d */
[-C--:B------:R-:W-:Y:S02]  /*3410*/  IMAD R2, R23, R14.reuse, RZ ;  /* 0x0000000e17027224 */ /* 0x080fe400078e02ff */
        /* <DEDUP_REMOVED lines=9> */
[----:B------:R-:W-:Y:S02]  /*34b0*/  HADD2.F32 R15, -RZ, R15.H0_H0 ;  /* 0x2000000fff0f7230 */ /* 0x000fe40000004100 */
[----:B------:R-:W-:Y:S02]  /*34c0*/  VIADD R22, R6, 0x3 ;  /* 0x0000000306167836 */ /* 0x000fe40000000000 */
[----:B--2---:R-:W-:-:S05]  /*34d0*/  HADD2.F32 R2, -RZ, R2.H0_H0 ;  /* 0x20000002ff027230 */ /* 0x004fca0000004100 */
[----:B------:R-:W-:-:S05]  /*34e0*/  FADD.FTZ R2, R2, R15 ;  /* 0x0000000f02027221 */ /* 0x000fca0000010000 */
[----:B------:R-:W-:-:S05]  /*34f0*/  F2FP.F16.F32.PACK_AB R2, RZ, R2 ;  /* 0x00000002ff02723e */ /* 0x000fca00000000ff */
[----:B------:R3:W-:Y:S02]  /*3500*/  STG.E.U16 desc[UR10][R16.64], R2 ;  /* 0x0000000210007986 */ /* 0x0007e4000c10150a */
.L_x_164:
[----:B------:R-:W-:Y:S05]  /*3510*/  BSYNC.RECONVERGENT B1 ;  /* 0x0000000000017941 */ /* 0x000fea0003800200 */
.L_x_163:
[----:B------:R-:W4:Y:S01]  /*3520*/  LDC.64 R12, c[0x0][0x3d8] ;  /* 0x0000f600ff0c7b82 */ /* 0x000f220000000a00 */
[----:B---3--:R-:W-:-:S04]  /*3530*/  IADD3 R2, PT, PT, R6, -R0, RZ ;  /* 0x8000000006027210 */ /* 0x008fc80007ffe0ff */
[----:B------:R-:W-:-:S13]  /*3540*/  ISETP.GT.U32.AND P0, PT, R2, -0x4, PT ;  /* 0xfffffffc0200780c */ /* 0x000fda0003f04070 */
[----:B------:R-:W-:Y:S05]  /*3550*/  @P0 BRA `(.L_x_162) ;  /* 0x0000000400740947 */ /* 0x000fea0003800000 */
.L_x_165:
[----:B012---:R-:W-:Y:S01]  /*3560*/  SHF.R.S32.HI R23, RZ, 0x1f, R22 ;  /* 0x0000001fff177819 */ /* 0x007fe20000011416 */
[----:B---34-:R-:W-:-:S04]  /*3570*/  IMAD R2, R12, UR5, RZ ;  /* 0x000000050c027c24 */ /* 0x018fc8000f8e02ff */
        /* <DEDUP_REMOVED lines=91> */
.L_x_162:
[----:B------:R-:W-:Y:S05]  /*3b30*/  BSYNC.RECONVERGENT B0 ;  /* 0x0000000000007941 */ /* 0x000fea0003800200 */
.L_x_161:
[----:B------:R-:W5:Y:S01]  /*3b40*/  LDCU.64 UR6, c[0x0][0x3e8] ;  /* 0x00007d00ff0677ac */ /* 0x000f620008000a00 */
[----:B------:R-:W-:-:S04]  /*3b50*/  UIADD3 UR4, UP0, UPT, UR4, 0x1, URZ ;  /* 0x0000000104047890 */ /* 0x000fc8000ff1e0ff */
[----:B------:R-:W-:Y:S02]  /*3b60*/  UIADD3.X UR5, UPT, UPT, URZ, UR5, URZ, UP0, !UPT ;  /* 0x00000005ff057290 */ /* 0x000fe400087fe4ff */
[----:B-----5:R-:W-:-:S04]  /*3b70*/  UISETP.GE.U32.AND UP0, UPT, UR4, UR6, UPT ;  /* 0x000000060400728c */ /* 0x020fc8000bf06070 */
[----:B------:R-:W-:-:S09]  /*3b80*/  UISETP.GE.AND.EX UP0, UPT, UR5, UR7, UPT, UP0 ;  /* 0x000000070500728c */ /* 0x000fd2000bf06300 */
[----:B------:R-:W-:Y:S05]  /*3b90*/  BRA.U !UP0, `(.L_x_166) ;  /* 0xfffffff1089c7547 */ /* 0x000fea000b83ffff */
[----:B------:R-:W-:Y:S05]  /*3ba0*/  EXIT ;  /* 0x000000000000794d */ /* 0x000fea0003800000 */
.L_x_167:
        /* <DEDUP_REMOVED lines=13> */
.L_x_8933:


//--------------------- .text._ZN3cub18CUB_300001_SM_10306detail8for_each13static_kernelINS2_12policy_hub_t12policy_500_tElNS2_12op_wrapper_tIlZZZZZN2at6native36add_out_dense_sparse_compressed_cudaERNS7_6TensorERKS9_SC_RKN3c106ScalarEENKUlvE_clEvENKUlvE8_clEvENKUlvE_clEvENKUlvE0_clEvEUllE_N6thrust24THRUST_300001_SM_1030_NS17counting_iteratorIlNSN_11use_defaultESP_SP_EEEEEEvT0_T1_ --------------------------
	.section	.text._ZN3cub18CUB_300001_SM_10306detail8for_each13static_kernelINS2_12policy_hub_t12policy_500_tElNS2_12op_wrapper_tIlZZZZZN2at6native36add_out_dense_sparse_compressed_cudaERNS7_6TensorERKS9_SC_RKN3c106ScalarEENKUlvE_clEvENKUlvE8_clEvENKUlvE_clEvENKUlvE0_clEvEUllE_N6thrust24THRUST_300001_SM_1030_NS17counting_iteratorIlNSN_11use_defaultESP_SP_EEEEEEvT0_T1_,"ax",@progbits
	.align	128
        .global         _ZN3cub18CUB_300001_SM_10306detail8for_each13static_kernelINS2_12policy_hub_t12policy_500_tElNS2_12op_wrapper_tIlZZZZZN2at6native36add_out_dense_sparse_compressed_cudaERNS7_6TensorERKS9_SC_RKN3c106ScalarEENKUlvE_clEvENKUlvE8_clEvENKUlvE_clEvENKUlvE0_clEvEUllE_N6thrust24THRUST_300001_SM_1030_NS17counting_iteratorIlNSN_11use_defaultESP_SP_EEEEEEvT0_T1_
        .type           _ZN3cub18CUB_300001_SM_10306detail8for_each13static_kernelINS2_12policy_hub_t12policy_500_tElNS2_12op_wrapper_tIlZZZZZN2at6native36add_out_dense_sparse_compressed_cudaERNS7_6TensorERKS9_SC_RKN3c106ScalarEENKUlvE_clEvENKUlvE8_clEvENKUlvE_clEvENKUlvE0_clEvEUllE_N6thrust24THRUST_300001_SM_1030_NS17counting_iteratorIlNSN_11use_defaultESP_SP_EEEEEEvT0_T1_,@function
        .size           _ZN3cub18CUB_300001_SM_10306detail8for_each13static_kernelINS2_12policy_hub_t12policy_500_tElNS2_12op_wrapper_tIlZZZZZN2at6native36add_out_dense_sparse_compressed_cudaERNS7_6TensorERKS9_SC_RKN3c106ScalarEENKUlvE_clEvENKUlvE8_clEvENKUlvE_clEvENKUlvE0_clEvEUllE_N6thrust24THRUST_300001_SM_1030_NS17counting_iteratorIlNSN_11use_defaultESP_SP_EEEEEEvT0_T1_,(.L_x_8934 - _ZN3cub18CUB_300001_SM_10306detail8for_each13static_kernelINS2_12policy_hub_t12policy_500_tElNS2_12op_wrapper_tIlZZZZZN2at6native36add_out_dense_sparse_compressed_cudaERNS7_6TensorERKS9_SC_RKN3c106ScalarEENKUlvE_clEvENKUlvE8_clEvENKUlvE_clEvENKUlvE0_clEvEUllE_N6thrust24THRUST_300001_SM_1030_NS17counting_iteratorIlNSN_11use_defaultESP_SP_EEEEEEvT0_T1_)
        .other          _ZN3cub18CUB_300001_SM_10306detail8for_each13static_kernelINS2_12policy_hub_t12policy_500_tElNS2_12op_wrapper_tIlZZZZZN2at6native36add_out_dense_sparse_compressed_cudaERNS7_6TensorERKS9_SC_RKN3c106ScalarEENKUlvE_clEvENKUlvE8_clEvENKUlvE_clEvENKUlvE0_clEvEUllE_N6thrust24THRUST_300001_SM_1030_NS17counting_iteratorIlNSN_11use_defaultESP_SP_EEEEEEvT0_T1_,@"STO_CUDA_ENTRY STV_DEFAULT"
_ZN3cub18CUB_300001_SM_10306detail8for_each13static_kernelINS2_12policy_hub_t12policy_500_tElNS2_12op_wrapper_tIlZZZZZN2at6native36add_out_dense_sparse_compressed_cudaERNS7_6TensorERKS9_SC_RKN3c106ScalarEENKUlvE_clEvENKUlvE8_clEvENKUlvE_clEvENKUlvE0_clEvEUllE_N6thrust24THRUST_300001_SM_1030_NS17counting_iteratorIlNSN_11use_defaultESP_SP_EEEEEEvT0_T1_:
.text._ZN3cub18CUB_300001_SM_10306detail8for_each13static_kernelINS2_12policy_hub_t12policy_500_tElNS2_12op_wrapper_tIlZZZZZN2at6native36add_out_dense_sparse_compressed_cudaERNS7_6TensorERKS9_SC_RKN3c106ScalarEENKUlvE_clEvENKUlvE8_clEvENKUlvE_clEvENKUlvE0_clEvEUllE_N6thrust24THRUST_300001_SM_1030_NS17counting_iteratorIlNSN_11use_defaultESP_SP_EEEEEEvT0_T1_:
        /* <DEDUP_REMOVED lines=20> */
.L_x_174:
        /* <DEDUP_REMOVED lines=24> */
[----:B------:R-:W-:-:S03]  /*02c0*/  ISETP.NE.AND.EX P0, PT, RZ, RZ, PT, P0 ;  /* 0x000000ffff00720c */ /* 0x000fc60003f05300 */
[----:B------:R-:W3:Y:S01]  /*02d0*/  LDC.U16 R14, c[0x0][0x3b2] ;  /* 0x0000ec80ff0e7b82 */ /* 0x000ee20000000400 */
[----:B0-----:R-:W-:Y:S02]  /*02e0*/  IMAD R11, R3, UR6, RZ ;  /* 0x00000006030b7c24 */ /* 0x001fe4000f8e02ff */
[----:B------:R-:W-:-:S04]  /*02f0*/  IMAD.WIDE.U32 R6, R2, UR6, RZ ;  /* 0x0000000602067c25 */ /* 0x000fc8000f8e00ff */
[----:B------:R-:W-:Y:S02]  /*0300*/  IMAD R11, R2, UR7, R11 ;  /* 0x00000007020b7c24 */ /* 0x000fe4000f8e020b */
[----:B-1----:R-:W-:-:S03]  /*0310*/  IMAD R0, R12, UR5, RZ ;  /* 0x000000050c007c24 */ /* 0x002fc6000f8e02ff */
[----:B------:R-:W-:Y:S01]  /*0320*/  IADD3 R7, PT, PT, R7, R11, RZ ;  /* 0x0000000b07077210 */ /* 0x000fe20007ffe0ff */
[----:B------:R-:W-:Y:S01]  /*0330*/  IMAD R11, R13, UR4, R0 ;  /* 0x000000040d0b7c24 */ /* 0x000fe2000f8e0200 */
[----:B------:R-:W-:Y:S01]  /*0340*/  MOV R13, R9 ;  /* 0x00000009000d7202 */ /* 0x000fe20000000f00 */
[----:B--2---:R-:W-:Y:S02]  /*0350*/  HADD2.F32 R10, -RZ, R10.H0_H0 ;  /* 0x2000000aff0a7230 */ /* 0x004fe40000004100 */
[----:B------:R-:W-:Y:S01]  /*0360*/  IMAD.WIDE.U32 R6, R12, UR4, R6 ;  /* 0x000000040c067c25 */ /* 0x000fe2000f8e0006 */
[----:B------:R-:W-:-:S04]  /*0370*/  MOV R12, R8 ;  /* 0x00000008000c7202 */ /* 0x000fc80000000f00 */
[----:B------:R-:W-:Y:S01]  /*0380*/  IADD3 R11, PT, PT, R7, R11, RZ ;  /* 0x0000000b070b7210 */ /* 0x000fe20007ffe0ff */
[----:B---3--:R-:W-:Y:S01]  /*0390*/  HADD2.F32 R0, -RZ, R14.H0_H0 ;  /* 0x2000000eff007230 */ /* 0x008fe20000004100 */
        /* <DEDUP_REMOVED lines=10> */
[----:B------:R-:W-:-:S04]  /*0440*/  IADD3 R13, PT, PT, R13, R15, RZ ;  /* 0x0000000f0d0d7210 */ /* 0x000fc80007ffe0ff */
[----:B------:R-:W-:-:S05]  /*0450*/  LEA.HI.X R23, R12, R23, R13, 0x3, P0 ;  /* 0x000000170c177211 */ /* 0x000fca00000f1c0d */
[----:B------:R-:W0:Y:S01]  /*0460*/  LDG.E.64 R12, desc[UR10][R22.64] ;  /* 0x0000000a160c7981 */ /* 0x000e22000c1e1b00 */
[C---:B---3--:R-:W-:Y:S02]  /*0470*/  IMAD R14, R18.reuse, UR5, RZ ;  /* 0x00000005120e7c24 */ /* 0x048fe4000f8e02ff */
[----:B------:R-:W-:-:S04]  /*0480*/  IMAD.WIDE.U32 R16, R18, UR4, R8 ;  /* 0x0000000412107c25 */ /* 0x000fc8000f8e0008 */
[----:B------:R-:W-:Y:S01]  /*0490*/  IMAD R19, R19, UR4, R14 ;  /* 0x0000000413137c24 */ /* 0x000fe2000f8e020e */
[----:B-1----:R-:W-:Y:S01]  /*04a0*/  LEA R18, P0, R16, UR6, 0x2 ;  /* 0x0000000610127c11 */ /* 0x002fe2000f8010ff */
[----:B------:R-:W1:Y:S03]  /*04b0*/  LDC.64 R14, c[0x0][0x3a8] ;  /* 0x0000ea00ff0e7b82 */ /* 0x000e660000000a00 */
[----:B------:R-:W-:-:S04]  /*04c0*/  IADD3 R17, PT, PT, R17, R19, RZ ;  /* 0x0000001311117210 */ /* 0x000fc80007ffe0ff */
[----:B------:R-:W-:Y:S02]  /*04d0*/  LEA.HI.X R19, R16, UR7, R17, 0x2, P0 ;  /* 0x0000000710137c11 */ /* 0x000fe400080f1411 */
[----:B------:R-:W-:Y:S02]  /*04e0*/  MOV R16, R6 ;  /* 0x0000000600107202 */ /* 0x000fe40000000f00 */
[----:B------:R-:W-:Y:S01]  /*04f0*/  MOV R17, R11 ;  /* 0x0000000b00117202 */ /* 0x000fe20000000f00 */
[----:B------:R-:W2:Y:S01]  /*0500*/  LDG.E.U16 R25, desc[UR10][R18.64+0x2] ;  /* 0x0000020a12197981 */ /* 0x000ea2000c1e1500 */
[----:B0-----:R-:W-:-:S03]  /*0510*/  IMAD R26, R13, R20, RZ ;  /* 0x000000140d1a7224 */ /* 0x001fc600078e02ff */
[----:B------:R-:W3:Y:S01]  /*0520*/  LDG.E.U16 R13, desc[UR10][R18.64] ;  /* 0x0000000a120d7981 */ /* 0x000ee2000c1e1500 */
[----:B------:R-:W-:-:S04]  /*0530*/  IMAD.WIDE.U32 R28, R12, R20, R16 ;  /* 0x000000140c1c7225 */ /* 0x000fc800078e0010 */
[----:B------:R-:W-:Y:S01]  /*0540*/  IMAD R27, R12, R21, R26 ;  /* 0x000000150c1b7224 */ /* 0x000fe200078e021a */
[----:B-1----:R-:W-:-:S04]  /*0550*/  LEA R26, P0, R28, R14, 0x2 ;  /* 0x0000000e1c1a7211 */ /* 0x002fc800078010ff */
[----:B------:R-:W-:-:S04]  /*0560*/  IADD3 R12, PT, PT, R29, R27, RZ ;  /* 0x0000001b1d0c7210 */ /* 0x000fc80007ffe0ff */
[----:B------:R-:W-:-:S05]  /*0570*/  LEA.HI.X R27, R28, R15, R12, 0x2, P0 ;  /* 0x0000000f1c1b7211 */ /* 0x000fca00000f140c */
[----:B------:R-:W4:Y:S01]  /*0580*/  LDG.E R28, desc[UR10][R26.64] ;  /* 0x0000000a1a1c7981 */ /* 0x000f22000c1e1900 */
[----:B--2---:R-:W-:Y:S01]  /*0590*/  HADD2.F32 R25, -RZ, R25.H0_H0 ;  /* 0x20000019ff197230 */ /* 0x004fe20000004100 */
[----:B------:R-:W-:-:S04]  /*05a0*/  ISETP.NE.U32.AND P0, PT, R24, 0x1, PT ;  /* 0x000000011800780c */ /* 0x000fc80003f05070 */
[-C--:B------:R-:W-:Y:S01]  /*05b0*/  FMUL.FTZ R29, R0, R25.reuse ;  /* 0x00000019001d7220 */ /* 0x080fe20000410000 */
[----:B------:R-:W-:Y:S01]  /*05c0*/  FMUL.FTZ R25, R10, R25 ;  /* 0x000000190a197220 */ /* 0x000fe20000410000 */
[----:B------:R-:W-:Y:S01]  /*05d0*/  ISETP.NE.AND.EX P0, PT, RZ, RZ, PT, P0 ;  /* 0x000000ffff00720c */ /* 0x000fe20003f05300 */
[----:B---3--:R-:W-:-:S05]  /*05e0*/  HADD2.F32 R13, -RZ, R13.H0_H0 ;  /* 0x2000000dff0d7230 */ /* 0x008fca0000004100 */
[-C--:B------:R-:W-:Y:S01]  /*05f0*/  FFMA.FTZ R29, R10, R13.reuse, -R29 ;  /* 0x0000000d0a1d7223 */ /* 0x080fe2000001081d */
[----:B------:R-:W-:-:S05]  /*0600*/  FFMA.FTZ R12, R0, R13, R25 ;  /* 0x0000000d000c7223 */ /* 0x000fca0000010019 */
[----:B------:R-:W-:-:S05]  /*0610*/  F2FP.F16.F32.PACK_AB R29, R12, R29 ;  /* 0x0000001d0c1d723e */ /* 0x000fca00000000ff */
[--C-:B------:R-:W-:Y:S02]  /*0620*/  HADD2.F32 R13, -RZ, R29.reuse.H0_H0 ;  /* 0x2000001dff0d7230 */ /* 0x100fe40000004100 */
[----:B------:R-:W-:Y:S02]  /*0630*/  HADD2.F32 R29, -RZ, R29.H1_H1 ;  /* 0x3000001dff1d7230 */ /* 0x000fe40000004100 */
[--C-:B----4-:R-:W-:Y:S02]  /*0640*/  HADD2.F32 R12, -RZ, R28.reuse.H0_H0 ;  /* 0x2000001cff0c7230 */ /* 0x110fe40000004100 */
[----:B------:R-:W-:-:S03]  /*0650*/  HADD2.F32 R28, -RZ, R28.H1_H1 ;  /* 0x3000001cff1c7230 */ /* 0x000fc60000004100 */
[----:B------:R-:W-:Y:S02]  /*0660*/  FADD.FTZ R12, R12, R13 ;  /* 0x0000000d0c0c7221 */ /* 0x000fe40000010000 */
[----:B------:R-:W-:-:S05]  /*0670*/  FADD.FTZ R29, R28, R29 ;  /* 0x0000001d1c1d7221 */ /* 0x000fca0000010000 */
[----:B------:R-:W-:Y:S02]  /*0680*/  F2FP.F16.F32.PACK_AB R29, R29, R12 ;  /* 0x0000000c1d1d723e */ /* 0x000fe400000000ff */
[----:B------:R-:W-:-:S03]  /*0690*/  IADD3 R12, P1, PT, R8, 0x1, RZ ;  /* 0x00000001080c7810 */ /* 0x000fc60007f3e0ff */
[----:B------:R0:W-:Y:S01]  /*06a0*/  STG.E desc[UR10][R26.64], R29 ;  /* 0x0000001d1a007986 */ /* 0x0001e2000c10190a */
[----:B------:R-:W-:Y:S01]  /*06b0*/  IADD3.X R13, PT, PT, RZ, R9, RZ, P1, !PT ;  /* 0x00000009ff0d7210 */ /* 0x000fe20000ffe4ff */
[----:B------:R-:W-:Y:S08]  /*06c0*/  @!P0 BRA `(.L_x_172) ;  /* 0x0000000000e48947 */ /* 0x000ff00003800000 */
[----:B0-----:R-:W2:Y:S04]  /*06d0*/  LDG.E.64 R26, desc[UR10][R22.64+0x8] ;  /* 0x0000080a161a7981 */ /* 0x001ea8000c1e1b00 */
[----:B------:R-:W3:Y:S04]  /*06e0*/  LDG.E.U16 R28, desc[UR10][R18.64+0x6] ;  /* 0x0000060a121c7981 */ /* 0x000ee8000c1e1500 */
[----:B------:R-:W4:Y:S01]  /*06f0*/  LDG.E.U16 R25, desc[UR10][R18.64+0x4] ;  /* 0x0000040a12197981 */ /* 0x000f22000c1e1500 */
[-C--:B--2---:R-:W-:Y:S02]  /*0700*/  IMAD R27, R27, R20.reuse, RZ ;  /* 0x000000141b1b7224 */ /* 0x084fe400078e02ff */
[----:B------:R-:W-:-:S04]  /*0710*/  IMAD.WIDE.U32 R12, R26, R20, R16 ;  /* 0x000000141a0c7225 */ /* 0x000fc800078e0010 */
[----:B------:R-:W-:Y:S01]  /*0720*/  IMAD R27, R26, R21, R27 ;  /* 0x000000151a1b7224 */ /* 0x000fe200078e021b */
[----:B------:R-:W-:-:S04]  /*0730*/  LEA R26, P0, R12, R14, 0x2 ;  /* 0x0000000e0c1a7211 */ /* 0x000fc800078010ff */
[----:B------:R-:W-:-:S04]  /*0740*/  IADD3 R13, PT, PT, R13, R27, RZ ;  /* 0x0000001b0d0d7210 */ /* 0x000fc80007ffe0ff */
[----:B------:R-:W-:-:S05]  /*0750*/  LEA.HI.X R27, R12, R15, R13, 0x2, P0 ;  /* 0x0000000f0c1b7211 */ /* 0x000fca00000f140d */
[----:B------:R-:W2:Y:S01]  /*0760*/  LDG.E R30, desc[UR10][R26.64] ;  /* 0x0000000a1a1e7981 */ /* 0x000ea2000c1e1900 */
[----:B---3--:R-:W-:Y:S02]  /*0770*/  HADD2.F32 R13, -RZ, R28.H0_H0 ;  /* 0x2000001cff0d7230 */ /* 0x008fe40000004100 */
[----:B----4-:R-:W-:-:S03]  /*0780*/  HADD2.F32 R25, -RZ, R25.H0_H0 ;  /* 0x20000019ff197230 */ /* 0x010fc60000004100 */
[-C--:B------:R-:W-:Y:S01]  /*0790*/  FMUL.FTZ R29, R0, R13.reuse ;  /* 0x0000000d001d7220 */ /* 0x080fe20000410000 */
[----:B------:R-:W-:-:S03]  /*07a0*/  FMUL.FTZ R13, R10, R13 ;  /* 0x0000000d0a0d7220 */ /* 0x000fc60000410000 */
[-C--:B------:R-:W-:Y:S01]  /*07b0*/  FFMA.FTZ R29, R10, R25.reuse, -R29 ;  /* 0x000000190a1d7223 */ /* 0x080fe2000001081d */
[----:B------:R-:W-:-:S05]  /*07c0*/  FFMA.FTZ R12, R0, R25, R13 ;  /* 0x00000019000c7223 */ /* 0x000fca000001000d */
[----:B------:R-:W-:-:S05]  /*07d0*/  F2FP.F16.F32.PACK_AB R29, R12, R29 ;  /* 0x0000001d0c1d723e */ /* 0x000fca00000000ff */
[--C-:B------:R-:W-:Y:S02]  /*07e0*/  HADD2.F32 R13, -RZ, R29.reuse.H0_H0 ;  /* 0x2000001dff0d7230 */ /* 0x100fe40000004100 */
[----:B------:R-:W-:Y:S01]  /*07f0*/  HADD2.F32 R29, -RZ, R29.H1_H1 ;  /* 0x3000001dff1d7230 */ /* 0x000fe20000004100 */
[----:B------:R-:W-:-:S04]  /*0800*/  ISETP.NE.U32.AND P0, PT, R24, 0x2, PT ;  /* 0x000000021800780c */ /* 0x000fc80003f05070 */
[----:B------:R-:W-:Y:S01]  /*0810*/  ISETP.NE.AND.EX P0, PT, RZ, RZ, PT, P0 ;  /* 0x000000ffff00720c */ /* 0x000fe20003f05300 */
[--C-:B--2---:R-:W-:Y:S02]  /*0820*/  HADD2.F32 R12, -RZ, R30.reuse.H0_H0 ;  /* 0x2000001eff0c7230 */ /* 0x104fe40000004100 */
[----:B------:R-:W-:-:S03]  /*0830*/  HADD2.F32 R30, -RZ, R30.H1_H1 ;  /* 0x3000001eff1e7230 */ /* 0x000fc60000004100 */
[----:B------:R-:W-:Y:S02]  /*0840*/  FADD.FTZ R12, R12, R13 ;  /* 0x0000000d0c0c7221 */ /* 0x000fe40000010000 */
[----:B------:R-:W-:-:S05]  /*0850*/  FADD.FTZ R29, R30, R29 ;  /* 0x0000001d1e1d7221 */ /* 0x000fca0000010000 */
[----:B------:R-:W-:-:S05]  /*0860*/  F2FP.F16.F32.PACK_AB R29, R29, R12 ;  /* 0x0000000c1d1d723e */ /* 0x000fca00000000ff */
[----:B------:R1:W-:Y:S01]  /*0870*/  STG.E desc[UR10][R26.64], R29 ;  /* 0x0000001d1a007986 */ /* 0x0003e2000c10190a */
[----:B------:R-:W-:-:S04]  /*0880*/  IADD3 R12, P1, PT, R8, 0x2, RZ ;  /* 0x00000002080c7810 */ /* 0x000fc80007f3e0ff */
[----:B------:R-:W-:Y:S01]  /*0890*/  IADD3.X R13, PT, PT, RZ, R9, RZ, P1, !PT ;  /* 0x00000009ff0d7210 */ /* 0x000fe20000ffe4ff */
[----:B------:R-:W-:Y:S08]  /*08a0*/  @!P0 BRA `(.L_x_172) ;  /* 0x00000000006c8947 */ /* 0x000ff00003800000 */
[----:B------:R-:W1:Y:S04]  /*08b0*/  LDG.E.64 R22, desc[UR10][R22.64+0x10] ;  /* 0x0000100a16167981 */ /* 0x000e68000c1e1b00 */
[----:B------:R-:W2:Y:S04]  /*08c0*/  LDG.E.U16 R25, desc[UR10][R18.64+0xa] ;  /* 0x00000a0a12197981 */ /* 0x000ea8000c1e1500 */
[----:B------:R-:W3:Y:S01]  /*08d0*/  LDG.E.U16 R24, desc[UR10][R18.64+0x8] ;  /* 0x0000080a12187981 */ /* 0x000ee2000c1e1500 */
[-C--:B-1----:R-:W-:Y:S02]  /*08e0*/  IMAD R26, R23, R20.reuse, RZ ;  /* 0x00000014171a7224 */ /* 0x082fe400078e02ff */
[----:B------:R-:W-:-:S04]  /*08f0*/  IMAD.WIDE.U32 R12, R22, R20, R16 ;  /* 0x00000014160c7225 */ /* 0x000fc800078e0010 */
[----:B------:R-:W-:Y:S01]  /*0900*/  IMAD R21, R22, R21, R26 ;  /* 0x0000001516157224 */ /* 0x000fe200078e021a */
[----:B------:R-:W-:-:S04]  /*0910*/  LEA R14, P0, R12, R14, 0x2 ;  /* 0x0000000e0c0e7211 */ /* 0x000fc800078010ff */
[----:B------:R-:W-:-:S04]  /*0920*/  IADD3 R13, PT, PT, R13, R21, RZ ;  /* 0x000000150d0d7210 */ /* 0x000fc80007ffe0ff */
[----:B------:R-:W-:-:S05]  /*0930*/  LEA.HI.X R15, R12, R15, R13, 0x2, P0 ;  /* 0x0000000f0c0f7211 */ /* 0x000fca00000f140d */
[----:B------:R-:W4:Y:S01]  /*0940*/  LDG.E R16, desc[UR10][R14.64] ;  /* 0x0000000a0e107981 */ /* 0x000f22000c1e1900 */
[----:B--2---:R-:W-:Y:S02]  /*0950*/  HADD2.F32 R25, -RZ, R25.H0_H0 ;  /* 0x20000019ff197230 */ /* 0x004fe40000004100 */
[----:B---3--:R-:W-:-:S03]  /*0960*/  HADD2.F32 R13, -RZ, R24.H0_H0 ;  /* 0x20000018ff0d7230 */ /* 0x008fc60000004100 */
[-C--:B------:R-:W-:Y:S01]  /*0970*/  FMUL.FTZ R17, R0, R25.reuse ;  /* 0x0000001900117220 */ /* 0x080fe20000410000 */
[----:B------:R-:W-:-:S03]  /*0980*/  FMUL.FTZ R25, R10, R25 ;  /* 0x000000190a197220 */ /* 0x000fc60000410000 */
        /* <DEDUP_REMOVED lines=9> */
[----:B------:R-:W-:-:S05]  /*0a20*/  F2FP.F16.F32.PACK_AB R17, R17, R12 ;  /* 0x0000000c1111723e */ /* 0x000fca00000000ff */
[----:B------:R2:W-:Y:S01]  /*0a30*/  STG.E desc[UR10][R14.64], R17 ;  /* 0x000000110e007986 */ /* 0x0005e2000c10190a */
[----:B------:R-:W-:-:S04]  /*0a40*/  IADD3 R12, P0, PT, R8, 0x3, RZ ;  /* 0x00000003080c7810 */ /* 0x000fc80007f1e0ff */
[----:B------:R-:W-:-:S09]  /*0a50*/  IADD3.X R13, PT, PT, RZ, R9, RZ, P0, !PT ;  /* 0x00000009ff0d7210 */ /* 0x000fd200007fe4ff */
.L_x_172:
[----:B------:R-:W-:Y:S05]  /*0a60*/  BSYNC.RECONVERGENT B1 ;  /* 0x0000000000017941 */ /* 0x000fea0003800200 */
.L_x_171:
[----:B------:R-:W-:Y:S01]  /*0a70*/  IADD3 R8, P0, PT, R8, -R4, RZ ;  /* 0x8000000408087210 */ /* 0x000fe20007f1e0ff */
[----:B--2---:R-:W2:Y:S03]  /*0a80*/  LDC.64 R14, c[0x0][0x3d8] ;  /* 0x0000f600ff0e7b82 */ /* 0x004ea60000000a00 */
[----:B------:R-:W-:Y:S02]  /*0a90*/  IADD3.X R9, PT, PT, R9, ~R5, RZ, P0, !PT ;  /* 0x8000000509097210 */ /* 0x000fe400007fe4ff */
[----:B------:R-:W-:-:S04]  /*0aa0*/  ISETP.GT.U32.AND P0, PT, R8, -0x4, PT ;  /* 0xfffffffc0800780c */ /* 0x000fc80003f04070 */
[----:B------:R-:W-:-:S13]  /*0ab0*/  ISETP.GT.U32.AND.EX P0, PT, R9, -0x1, PT, P0 ;  /* 0xffffffff0900780c */ /* 0x000fda0003f04100 */
[----:B------:R-:W-:Y:S05]  /*0ac0*/  @P0 BRA `(.L_x_170) ;  /* 0x0000000400e00947 */ /* 0x000fea0003800000 */
.L_x_173:
[----:B--2---:R-:W-:-:S04]  /*0ad0*/  IMAD R8, R14, UR5, RZ ;  /* 0x000000050e087c24 */ /* 0x004fc8000f8e02ff */
[----:B---3--:R-:W-:Y:S02]  /*0ae0*/  IMAD R17, R15, UR4, R8 ;  /* 0x000000040f117c24 */ /* 0x008fe4000f8e0208 */
[----:B------:R-:W-:-:S05]  /*0af0*/  IMAD.WIDE.U32 R8, R14, UR4, R12 ;  /* 0x000000040e087c25 */ /* 0x000fca000f8e000c */
        /* <DEDUP_REMOVED lines=10> */
[----:B------:R-:W-:Y:S02]  /*0ba0*/  LEA.HI.X R9, R16, UR17, R9, 0x2, P0 ;  /* 0x0000001110097c11 */ /* 0x000fe400080f1409 */
[----:B------:R-:W-:Y:S02]  /*0bb0*/  MOV R16, R6 ;  /* 0x0000000600107202 */ /* 0x000fe40000000f00 */
[----:B------:R-:W-:Y:S01]  /*0bc0*/  MOV R17, R11 ;  /* 0x0000000b00117202 */ /* 0x000fe20000000f00 */
[----:B------:R-:W2:Y:S04]  /*0bd0*/  LDG.E.U16 R25, desc[UR10][R8.64+0x2] ;  /* 0x0000020a08197981 */ /* 0x000ea8000c1e1500 */
[----:B------:R-:W4:Y:S01]  /*0be0*/  LDG.E.U16 R24, desc[UR10][R8.64] ;  /* 0x0000000a08187981 */ /* 0x000f22000c1e1500 */
[----:B---3--:R-:W-:-:S02]  /*0bf0*/  IMAD R21, R21, UR8, RZ ;  /* 0x0000000815157c24 */ /* 0x008fc4000f8e02ff */
[----:B------:R-:W-:-:S04]  /*0c00*/  IMAD.WIDE.U32 R22, R20, UR8, R16 ;  /* 0x0000000814167c25 */ /* 0x000fc8000f8e0010 */
[----:B------:R-:W-:Y:S01]  /*0c10*/  IMAD R21, R20, UR9, R21 ;  /* 0x0000000914157c24 */ /* 0x000fe2000f8e0215 */
[----:B------:R-:W-:-:S04]  /*0c20*/  LEA R20, P0, R22, UR14, 0x2 ;  /* 0x0000000e16147c11 */ /* 0x000fc8000f8010ff */
[----:B------:R-:W-:-:S04]  /*0c30*/  IADD3 R21, PT, PT, R23, R21, RZ ;  /* 0x0000001517157210 */ /* 0x000fc80007ffe0ff */
[----:B------:R-:W-:-:S05]  /*0c40*/  LEA.HI.X R21, R22, UR15, R21, 0x2, P0 ;  /* 0x0000000f16157c11 */ /* 0x000fca00080f1415 */
[----:B01----:R-:W3:Y:S01]  /*0c50*/  LDG.E R26, desc[UR10][R20.64] ;  /* 0x0000000a141a7981 */ /* 0x003ee2000c1e1900 */
[----:B--2---:R-:W-:Y:S02]  /*0c60*/  HADD2.F32 R25, -RZ, R25.H0_H0 ;  /* 0x20000019ff197230 */ /* 0x004fe40000004100 */
[----:B----4-:R-:W-:-:S03]  /*0c70*/  HADD2.F32 R23, -RZ, R24.H0_H0 ;  /* 0x20000018ff177230 */ /* 0x010fc60000004100 */
[-C--:B------:R-:W-:Y:S01]  /*0c80*/  FMUL.FTZ R27, R0, R25.reuse ;  /* 0x00000019001b7220 */ /* 0x080fe20000410000 */
[----:B------:R-:W-:-:S03]  /*0c90*/  FMUL.FTZ R25, R10, R25 ;  /* 0x000000190a197220 */ /* 0x000fc60000410000 */
[-C--:B------:R-:W-:Y:S01]  /*0ca0*/  FFMA.FTZ R27, R10, R23.reuse, -R27 ;  /* 0x000000170a1b7223 */ /* 0x080fe2000001081b */
[----:B------:R-:W-:-:S05]  /*0cb0*/  FFMA.FTZ R22, R0, R23, R25 ;  /* 0x0000001700167223 */ /* 0x000fca0000010019 */
[----:B------:R-:W-:-:S05]  /*0cc0*/  F2FP.F16.F32.PACK_AB R27, R22, R27 ;  /* 0x0000001b161b723e */ /* 0x000fca00000000ff */
[--C-:B------:R-:W-:Y:S02]  /*0cd0*/  HADD2.F32 R23, -RZ, R27.reuse.H0_H0 ;  /* 0x2000001bff177230 */ /* 0x100fe40000004100 */
[----:B------:R-:W-:Y:S02]  /*0ce0*/  HADD2.F32 R27, -RZ, R27.H1_H1 ;  /* 0x3000001bff1b7230 */ /* 0x000fe40000004100 */
[--C-:B---3--:R-:W-:Y:S02]  /*0cf0*/  HADD2.F32 R22, -RZ, R26.reuse.H0_H0 ;  /* 0x2000001aff167230 */ /* 0x108fe40000004100 */
[----:B------:R-:W-:-:S03]  /*0d00*/  HADD2.F32 R26, -RZ, R26.H1_H1 ;  /* 0x3000001aff1a7230 */ /* 0x000fc60000004100 */
[----:B------:R-:W-:Y:S02]  /*0d10*/  FADD.FTZ R22, R22, R23 ;  /* 0x0000001716167221 */ /* 0x000fe40000010000 */
[----:B------:R-:W-:-:S05]  /*0d20*/  FADD.FTZ R27, R26, R27 ;  /* 0x0000001b1a1b7221 */ /* 0x000fca0000010000 */
[----:B------:R-:W-:-:S05]  /*0d30*/  F2FP.F16.F32.PACK_AB R27, R27, R22 ;  /* 0x000000161b1b723e */ /* 0x000fca00000000ff */
[----:B------:R0:W-:Y:S04]  /*0d40*/  STG.E desc[UR10][R20.64], R27 ;  /* 0x0000001b14007986 */ /* 0x0001e8000c10190a */
[----:B------:R-:W2:Y:S04]  /*0d50*/  LDG.E.64 R22, desc[UR10][R18.64+0x8] ;  /* 0x0000080a12167981 */ /* 0x000ea8000c1e1b00 */
[----:B------:R-:W3:Y:S04]  /*0d60*/  LDG.E.U16 R28, desc[UR10][R8.64+0x6] ;  /* 0x0000060a081c7981 */ /* 0x000ee8000c1e1500 */
[----:B------:R-:W0:Y:S01]  /*0d70*/  LDG.E.U16 R26, desc[UR10][R8.64+0x4] ;  /* 0x0000040a081a7981 */ /* 0x000e22000c1e1500 */
[----:B--2---:R-:W-:-:S02]  /*0d80*/  IMAD R23, R23, UR8, RZ ;  /* 0x0000000817177c24 */ /* 0x004fc4000f8e02ff */
[----:B------:R-:W-:-:S04]  /*0d90*/  IMAD.WIDE.U32 R24, R22, UR8, R16 ;  /* 0x0000000816187c25 */ /* 0x000fc8000f8e0010 */
[----:B------:R-:W-:Y:S01]  /*0da0*/  IMAD R23, R22, UR9, R23 ;  /* 0x0000000916177c24 */ /* 0x000fe2000f8e0217 */
[----:B------:R-:W-:-:S04]  /*0db0*/  LEA R22, P0, R24, UR14, 0x2 ;  /* 0x0000000e18167c11 */ /* 0x000fc8000f8010ff */
[----:B------:R-:W-:-:S04]  /*0dc0*/  IADD3 R23, PT, PT, R25, R23, RZ ;  /* 0x0000001719177210 */ /* 0x000fc80007ffe0ff */
[----:B------:R-:W-:-:S05]  /*0dd0*/  LEA.HI.X R23, R24, UR15, R23, 0x2, P0 ;  /* 0x0000000f18177c11 */ /* 0x000fca00080f1417 */
[----:B------:R-:W2:Y:S01]  /*0de0*/  LDG.E R24, desc[UR10][R22.64] ;  /* 0x0000000a16187981 */ /* 0x000ea2000c1e1900 */
[----:B---3--:R-:W-:Y:S02]  /*0df0*/  HADD2.F32 R25, -RZ, R28.H0_H0 ;  /* 0x2000001cff197230 */ /* 0x008fe40000004100 */
[----:B0-----:R-:W-:-:S03]  /*0e00*/  HADD2.F32 R21, -RZ, R26.H0_H0 ;  /* 0x2000001aff157230 */ /* 0x001fc60000004100 */
[-C--:B------:R-:W-:Y:S01]  /*0e10*/  FMUL.FTZ R27, R0, R25.reuse ;  /* 0x00000019001b7220 */ /* 0x080fe20000410000 */
[----:B------:R-:W-:-:S03]  /*0e20*/  FMUL.FTZ R25, R10, R25 ;  /* 0x000000190a197220 */ /* 0x000fc60000410000 */
[-C--:B------:R-:W-:Y:S01]  /*0e30*/  FFMA.FTZ R27, R10, R21.reuse, -R27 ;  /* 0x000000150a1b7223 */ /* 0x080fe2000001081b */
[----:B------:R-:W-:-:S05]  /*0e40*/  FFMA.FTZ R20, R0, R21, R25 ;  /* 0x0000001500147223 */ /* 0x000fca0000010019 */
[----:B------:R-:W-:-:S05]  /*0e50*/  F2FP.F16.F32.PACK_AB R27, R20, R27 ;  /* 0x0000001b141b723e */ /* 0x000fca00000000ff */
[--C-:B------:R-:W-:Y:S02]  /*0e60*/  HADD2.F32 R21, -RZ, R27.reuse.H0_H0 ;  /* 0x2000001bff157230 */ /* 0x100fe40000004100 */
[----:B------:R-:W-:Y:S02]  /*0e70*/  HADD2.F32 R27, -RZ, R27.H1_H1 ;  /* 0x3000001bff1b7230 */ /* 0x000fe40000004100 */
[--C-:B--2---:R-:W-:Y:S02]  /*0e80*/  HADD2.F32 R20, -RZ, R24.reuse.H0_H0 ;  /* 0x20000018ff147230 */ /* 0x104fe40000004100 */
        /* <DEDUP_REMOVED lines=32> */
[----:B------:R-:W4:Y:S01]  /*1090*/  LDG.E.U16 R24, desc[UR10][R8.64+0xc] ;  /* 0x00000c0a08187981 */ /* 0x000f22000c1e1500 */
        /* <DEDUP_REMOVED lines=8> */
[----:B----4-:R-:W-:-:S03]  /*1120*/  HADD2.F32 R19, -RZ, R24.H0_H0 ;  /* 0x20000018ff137230 */ /* 0x010fc60000004100 */
[-C--:B0-----:R-:W-:Y:S01]  /*1130*/  FMUL.FTZ R21, R0, R25.reuse ;  /* 0x0000001900157220 */ /* 0x081fe20000410000 */
[----:B------:R-:W-:-:S03]  /*1140*/  FMUL.FTZ R25, R10, R25 ;  /* 0x000000190a197220 */ /* 0x000fc60000410000 */
[-C--:B------:R-:W-:Y:S01]  /*1150*/  FFMA.FTZ R21, R10, R19.reuse, -R21 ;  /* 0x000000130a157223 */ /* 0x080fe20000010815 */
[----:B------:R-:W-:-:S05]  /*1160*/  FFMA.FTZ R8, R0, R19, R25 ;  /* 0x0000001300087223 */ /* 0x000fca0000010019 */
[----:B------:R-:W-:-:S05]  /*1170*/  F2FP.F16.F32.PACK_AB R21, R8, R21 ;  /* 0x000000150815723e */ /* 0x000fca00000000ff */
[--C-:B------:R-:W-:Y:S02]  /*1180*/  HADD2.F32 R19, -RZ, R21.reuse.H0_H0 ;  /* 0x20000015ff137230 */ /* 0x100fe40000004100 */
[----:B------:R-:W-:Y:S01]  /*1190*/  HADD2.F32 R18, -RZ, R21.H1_H1 ;  /* 0x30000015ff127230 */ /* 0x000fe20000004100 */
[----:B------:R-:W-:-:S04]  /*11a0*/  IADD3 R12, P0, PT, R12, 0x4, RZ ;  /* 0x000000040c0c7810 */ /* 0x000fc80007f1e0ff */
[----:B------:R-:W-:Y:S02]  /*11b0*/  IADD3.X R13, PT, PT, RZ, R13, RZ, P0, !PT ;  /* 0x0000000dff0d7210 */ /* 0x000fe400007fe4ff */
[----:B------:R-:W-:-:S04]  /*11c0*/  ISETP.GE.U32.AND P0, PT, R12, R4, PT ;  /* 0x000000040c00720c */ /* 0x000fc80003f06070 */
[----:B------:R-:W-:Y:S01]  /*11d0*/  ISETP.GE.AND.EX P0, PT, R13, R5, PT, P0 ;  /* 0x000000050d00720c */ /* 0x000fe20003f06300 */
[--C-:B--2---:R-:W-:Y:S02]  /*11e0*/  HADD2.F32 R8, -RZ, R9.reuse.H0_H0 ;  /* 0x20000009ff087230 */ /* 0x104fe40000004100 */
[----:B------:R-:W-:-:S03]  /*11f0*/  HADD2.F32 R9, -RZ, R9.H1_H1 ;  /* 0x30000009ff097230 */ /* 0x000fc60000004100 */
[----:B------:R-:W-:Y:S02]  /*1200*/  FADD.FTZ R8, R8, R19 ;  /* 0x0000001308087221 */ /* 0x000fe40000010000 */
[----:B------:R-:W-:-:S05]  /*1210*/  FADD.FTZ R9, R9, R18 ;  /* 0x0000001209097221 */ /* 0x000fca0000010000 */
[----:B------:R-:W-:-:S05]  /*1220*/  F2FP.F16.F32.PACK_AB R9, R9, R8 ;  /* 0x000000080909723e */ /* 0x000fca00000000ff */
[----:B------:R3:W-:Y:S01]  /*1230*/  STG.E desc[UR10][R16.64], R9 ;  /* 0x0000000910007986 */ /* 0x0007e2000c10190a */
[----:B------:R-:W-:Y:S05]  /*1240*/  @!P0 BRA `(.L_x_173) ;  /* 0xfffffff800208947 */ /* 0x000fea000383ffff */
.L_x_170:
[----:B------:R-:W-:Y:S05]  /*1250*/  BSYNC.RECONVERGENT B0 ;  /* 0x0000000000007941 */ /* 0x000fea0003800200 */
.L_x_169:
[----:B------:R-:W4:Y:S01]  /*1260*/  LDCU.64 UR6, c[0x0][0x3e8] ;  /* 0x00007d00ff0677ac */ /* 0x000f220008000a00 */
[----:B------:R-:W-:-:S04]  /*1270*/  UIADD3 UR4, UP0, UPT, UR4, 0x1, URZ ;  /* 0x0000000104047890 */ /* 0x000fc8000ff1e0ff */
[----:B------:R-:W-:Y:S02]  /*1280*/  UIADD3.X UR5, UPT, UPT, URZ, UR5, URZ, UP0, !UPT ;  /* 0x00000005ff057290 */ /* 0x000fe400087fe4ff */
[----:B----4-:R-:W-:-:S04]  /*1290*/  UISETP.NE.U32.AND UP0, UPT, UR4, UR6, UPT ;  /* 0x000000060400728c */ /* 0x010fc8000bf05070 */
[----:B------:R-:W-:-:S09]  /*12a0*/  UISETP.NE.AND.EX UP0, UPT, UR5, UR7, UPT, UP0 ;  /* 0x000000070500728c */ /* 0x000fd2000bf05300 */
[----:B------:R-:W-:Y:S05]  /*12b0*/  BRA.U UP0, `(.L_x_174) ;  /* 0xffffffed00a07547 */ /* 0x000fea000b83ffff */
[----:B------:R-:W4:Y:S01]  /*12c0*/  LDCU.64 UR4, c[0x0][0x3c0] ;  /* 0x00007800ff0477ac */ /* 0x000f220008000a00 */
[----:B------:R-:W-:-:S04]  /*12d0*/  IADD3 R0, P0, PT, R2, 0x100, RZ ;  /* 0x0000010002007810 */ /* 0x000fc80007f1e0ff */
[----:B------:R-:W-:-:S05]  /*12e0*/  IADD3.X R4, PT, PT, RZ, R3, RZ, P0, !PT ;  /* 0x00000003ff047210 */ /* 0x000fca00007fe4ff */
[----:B----4-:R-:W-:Y:S02]  /*12f0*/  IMAD R7, R4, UR4, RZ ;  /* 0x0000000404077c24 */ /* 0x010fe4000f8e02ff */
[----:B------:R-:W-:Y:S01]  /*1300*/  IMAD.WIDE.U32 R4, R0, UR4, RZ ;  /* 0x0000000400047c25 */ /* 0x000fe2000f8e00ff */
[----:B------:R-:W-:-:S03]  /*1310*/  UMOV UR4, URZ ;  /* 0x000000ff00047c82 */ /* 0x000fc60008000000 */
[----:B------:R-:W-:Y:S01]  /*1320*/  IMAD R7, R0, UR5, R7 ;  /* 0x0000000500077c24 */ /* 0x000fe2000f8e0207 */
[----:B------:R-:W-:-:S04]  /*1330*/  UMOV UR5, URZ ;  /* 0x000000ff00057c82 */ /* 0x000fc80008000000 */
[----:B------:R-:W-:-:S07]  /*1340*/  IADD3 R23, PT, PT, R5, R7, RZ ;  /* 0x0000000705177210 */ /* 0x000fce0007ffe0ff */
.L_x_180:
[----:B---3--:R-:W3:Y:S01]  /*1350*/  LDC.64 R8, c[0x0][0x3d0] ;  /* 0x0000f400ff087b82 */ /* 0x008ee20000000a00 */
[----:B------:R-:W4:Y:S01]  /*1360*/  LDCU.64 UR6, c[0x0][0x398] ;  /* 0x00007300ff0677ac */ /* 0x000f220008000a00 */
[----:B------:R-:W-:Y:S02]  /*1370*/  MOV R6, R2 ;  /* 0x0000000200067202 */ /* 0x000fe40000000f00 */
[----:B------:R-:W-:Y:S01]  /*1380*/  MOV R7, R3 ;  /* 0x0000000300077202 */ /* 0x000fe20000000f00 */
[----:B0-----:R-:W0:Y:S01]  /*1390*/  LDCU.64 UR12, c[0x0][0x3c8] ;  /* 0x00007900ff0c77ac */ /* 0x001e220008000a00 */
[----:B------:R-:W0:Y:S01]  /*13a0*/  LDCU.64 UR14, c[0x0][0x3a8] ;  /* 0x00007500ff0e77ac */ /* 0x000e220008000a00 */
[C---:B---3--:R-:W-:Y:S02]  /*13b0*/  IMAD R0, R8.reuse, UR5, RZ ;  /* 0x0000000508007c24 */ /* 0x048fe4000f8e02ff */
[----:B------:R-:W-:-:S04]  /*13c0*/  IMAD.WIDE.U32 R6, R8, UR4, R6 ;  /* 0x0000000408067c25 */ /* 0x000fc8000f8e0006 */
[----:B------:R-:W-:Y:S01]  /*13d0*/  IMAD R9, R9, UR4, R0 ;  /* 0x0000000409097c24 */ /* 0x000fe2000f8e0200 */
[----:B----4-:R-:W-:-:S04]  /*13e0*/  LEA R8, P0, R6, UR6, 0x3 ;  /* 0x0000000606087c11 */ /* 0x010fc8000f8018ff */
[----:B------:R-:W-:-:S04]  /*13f0*/  IADD3 R7, PT, PT, R7, R9, RZ ;  /* 0x0000000907077210 */ /* 0x000fc80007ffe0ff */
[----:B------:R-:W-:-:S05]  /*1400*/  LEA.HI.X R9, R6, UR7, R7, 0x3, P0 ;  /* 0x0000000706097c11 */ /* 0x000fca00080f1c07 */
[----:B------:R-:W3:Y:S04]  /*1410*/  LDG.E.64 R10, desc[UR10][R8.64+0x800] ;  /* 0x0008000a080a7981 */ /* 0x000ee8000c1e1b00 */
[----:B------:R-:W3:Y:S01]  /*1420*/  LDG.E.64 R6, desc[UR10][R8.64+0x808] ;  /* 0x0008080a08067981 */ /* 0x000ee2000c1e1b00 */
[----:B------:R-:W-:Y:S01]  /*1430*/  BSSY.RECONVERGENT B0, `(.L_x_175) ;  /* 0x000010b000007945 */ /* 0x000fe20003800200 */
[----:B---3--:R-:W-:-:S04]  /*1440*/  ISETP.GE.U32.AND P0, PT, R10, R6, PT ;  /* 0x000000060a00720c */ /* 0x008fc80003f06070 */
[----:B------:R-:W-:-:S13]  /*1450*/  ISETP.GE.AND.EX P0, PT, R11, R7, PT, P0 ;  /* 0x000000070b00720c */ /* 0x000fda0003f06300 */
[----:B012---:R-:W-:Y:S05]  /*1460*/  @P0 BRA `(.L_x_176) ;  /* 0x00000010001c0947 */ /* 0x007fea0003800000 */
[----:B--2---:R-:W0:Y:S01]  /*1470*/  LDC.64 R14, c[0x0][0x3b8] ;  /* 0x0000ee00ff0e7b82 */ /* 0x004e220000000a00 */
[----:B------:R-:W-:Y:S01]  /*1480*/  IADD3 R24, PT, PT, -R10, R6, RZ ;  /* 0x000000060a187210 */ /* 0x000fe20007ffe1ff */
[----:B------:R-:W-:Y:S01]  /*1490*/  BSSY.RECONVERGENT B1, `(.L_x_177) ;  /* 0x000007a000017945 */ /* 0x000fe20003800200 */
[----:B------:R-:W-:Y:S02]  /*14a0*/  MOV R22, R4 ;  /* 0x0000000400167202 */ /* 0x000fe40000000f00 */
[----:B------:R-:W-:Y:S02]  /*14b0*/  LOP3.LUT R24, R24, 0x3, RZ, 0xc0, !PT ;  /* 0x0000000318187812 */ /* 0x000fe400078ec0ff */
[----:B-1----:R-:W-:Y:S01]  /*14c0*/  MOV R26, R10 ;  /* 0x0000000a001a7202 */ /* 0x002fe20000000f00 */
[----:B------:R-:W1:Y:S01]  /*14d0*/  LDC.U16 R12, c[0x0][0x3b0] ;  /* 0x0000ec00ff0c7b82 */ /* 0x000e620000000400 */
[----:B------:R-:W-:Y:S02]  /*14e0*/  ISETP.NE.U32.AND P0, PT, R24, RZ, PT ;  /* 0x000000ff1800720c */ /* 0x000fe40003f05070 */
[----:B------:R-:W-:-:S02]  /*14f0*/  MOV R25, R11 ;  /* 0x0000000b00197202 */ /* 0x000fc40000000f00 */
[----:B------:R-:W-:-:S03]  /*1500*/  ISETP.NE.AND.EX P0, PT, RZ, RZ, PT, P0 ;  /* 0x000000ffff00720c */ /* 0x000fc60003f05300 */
[----:B------:R-:W2:Y:S01]  /*1510*/  LDC.U16 R13, c[0x0][0x3b2] ;  /* 0x0000ec80ff0d7b82 */ /* 0x000ea20000000400 */
[C---:B0-----:R-:W-:Y:S02]  /*1520*/  IMAD R0, R14.reuse, UR5, RZ ;  /* 0x000000050e007c24 */ /* 0x041fe4000f8e02ff */
[----:B------:R-:W-:-:S04]  /*1530*/  IMAD.WIDE.U32 R8, R14, UR4, R22 ;  /* 0x000000040e087c25 */ /* 0x000fc8000f8e0016 */
[----:B------:R-:W-:Y:S02]  /*1540*/  IMAD R15, R15, UR4, R0 ;  /* 0x000000040f0f7c24 */ /* 0x000fe4000f8e0200 */
[----:B-1----:R-:W-:-:S03]  /*1550*/  HADD2.F32 R0, -RZ, R12.H0_H0 ;  /* 0x2000000cff007230 */ /* 0x002fc60000004100 */
[----:B------:R-:W-:Y:S01]  /*1560*/  IADD3 R15, PT, PT, R9, R15, RZ ;  /* 0x0000000f090f7210 */ /* 0x000fe20007ffe0ff */
[----:B--2---:R-:W-:Y:S01]  /*1570*/  HADD2.F32 R22, -RZ, R13.H0_H0 ;  /* 0x2000000dff167230 */ /* 0x004fe20000004100 */
        /* <DEDUP_REMOVED lines=8> */
[----:B--2---:R-:W-:-:S04]  /*1600*/  LEA R16, P0, R12, R18, 0x3 ;  /* 0x000000120c107211 */ /* 0x004fc800078018ff */
[----:B------:R-:W-:-:S04]  /*1610*/  IADD3 R13, PT, PT, R13, R17, RZ ;  /* 0x000000110d0d7210 */ /* 0x000fc80007ffe0ff */
[----:B------:R-:W-:Y:S02]  /*1620*/  LEA.HI.X R17, R12, R19, R13, 0x3, P0 ;  /* 0x000000130c117211 */ /* 0x000fe400000f1c0d */
[----:B------:R-:W0:Y:S03]  /*1630*/  LDC.64 R18, c[0x0][0x3c8] ;  /* 0x0000f200ff127b82 */ /* 0x000e260000000a00 */
        /* <DEDUP_REMOVED lines=8> */
[----:B------:R-:W-:-:S03]  /*16c0*/  MOV R14, R8 ;  /* 0x00000008000e7202 */ /* 0x000fc60000000f00 */
[----:B------:R-:W2:Y:S04]  /*16d0*/  LDG.E.U16 R31, desc[UR10][R12.64+0x2] ;  /* 0x0000020a0c1f7981 */ /* 0x000ea8000c1e1500 */
[----:B------:R-:W3:Y:S01]  /*16e0*/  LDG.E.U16 R30, desc[UR10][R12.64] ;  /* 0x0000000a0c1e7981 */ /* 0x000ee2000c1e1500 */
[----:B0-----:R-:W-:-:S04]  /*16f0*/  IMAD R25, R27, R18, RZ ;  /* 0x000000121b197224 */ /* 0x001fc800078e02ff */
[C---:B------:R-:W-:Y:S02]  /*1700*/  IMAD R25, R26.reuse, R19, R25 ;  /* 0x000000131a197224 */ /* 0x040fe400078e0219 */
[----:B------:R-:W-:-:S03]  /*1710*/  IMAD.WIDE.U32 R26, R26, R18, R14 ;  /* 0x000000121a1a7225 */ /* 0x000fc600078e000e */
[----:B-1----:R-:W-:Y:S02]  /*1720*/  LEA R28, P0, R26, R20, 0x2 ;  /* 0x000000141a1c7211 */ /* 0x002fe400078010ff */
        /* <DEDUP_REMOVED lines=14> */
[--C-:B----4-:R-:W-:Y:S02]  /*1810*/  HADD2.F32 R26, -RZ, R25.reuse.H0_H0 ;  /* 0x20000019ff1a7230 */ /* 0x110fe40000004100 */
        /* <DEDUP_REMOVED lines=8> */
[----:B0-----:R-:W2:Y:S04]  /*18a0*/  LDG.E.64 R26, desc[UR10][R16.64+0x8] ;  /* 0x0000080a101a7981 */ /* 0x001ea8000c1e1b00 */
[----:B------:R-:W3:Y:S04]  /*18b0*/  LDG.E.U16 R31, desc[UR10][R12.64+0x6] ;  /* 0x0000060a0c1f7981 */ /* 0x000ee8000c1e1500 */
[----:B------:R-:W4:Y:S01]  /*18c0*/  LDG.E.U16 R30, desc[UR10][R12.64+0x4] ;  /* 0x0000040a0c1e7981 */ /* 0x000f22000c1e1500 */
[----:B--2---:R-:W-:-:S04]  /*18d0*/  IMAD R25, R27, R18, RZ ;  /* 0x000000121b197224 */ /* 0x004fc800078e02ff */
[C---:B------:R-:W-:Y:S02]  /*18e0*/  IMAD R25, R26.reuse, R19, R25 ;  /* 0x000000131a197224 */ /* 0x040fe400078e0219 */
[----:B------:R-:W-:-:S03]  /*18f0*/  IMAD.WIDE.U32 R26, R26, R18, R14 ;  /* 0x000000121a1a7225 */ /* 0x000fc600078e000e */
[----:B------:R-:W-:Y:S02]  /*1900*/  LEA R28, P0, R26, R20, 0x2 ;  /* 0x000000141a1c7211 */ /* 0x000fe400078010ff */
        /* <DEDUP_REMOVED lines=23> */
[----:B------:R-:W2:Y:S04]  /*1a80*/  LDG.E.64 R16, desc[UR10][R16.64+0x10] ;  /* 0x0000100a10107981 */ /* 0x000ea8000c1e1b00 */
[----:B-1----:R-:W3:Y:S04]  /*1a90*/  LDG.E.U16 R27, desc[UR10][R12.64+0xa] ;  /* 0x00000a0a0c1b7981 */ /* 0x002ee8000c1e1500 */
        /* <DEDUP_REMOVED lines=17> */
[----:B------:R-:W-:-:S04]  /*1bb0*/  IADD3 R26, P0, PT, R10, 0x3, RZ ;  /* 0x000000030a1a7810 */ /* 0x000fc80007f1e0ff */
[----:B------:R-:W-:Y:S01]  /*1bc0*/  IADD3.X R25, PT, PT, RZ, R11, RZ, P0, !PT ;  /* 0x0000000bff197210 */ /* 0x000fe200007fe4ff */
[--C-:B--2---:R-:W-:Y:S02]  /*1bd0*/  HADD2.F32 R12, -RZ, R13.reuse.H0_H0 ;  /* 0x2000000dff0c7230 */ /* 0x104fe40000004100 */
[----:B------:R-:W-:-:S03]  /*1be0*/  HADD2.F32 R13, -RZ, R13.H1_H1 ;  /* 0x3000000dff0d7230 */ /* 0x000fc60000004100 */
[----:B------:R-:W-:Y:S02]  /*1bf0*/  FADD.FTZ R12, R12, R17 ;  /* 0x000000110c0c7221 */ /* 0x000fe40000010000 */
[----:B------:R-:W-:-:S05]  /*1c00*/  FADD.FTZ R13, R13, R14 ;  /* 0x0000000e0d0d7221 */ /* 0x000fca0000010000 */
[----:B------:R-:W-:-:S05]  /*1c10*/  F2FP.F16.F32.PACK_AB R13, R13, R12 ;  /* 0x0000000c0d0d723e */ /* 0x000fca00000000ff */
[----:B------:R2:W-:Y:S02]  /*1c20*/  STG.E desc[UR10][R20.64], R13 ;  /* 0x0000000d14007986 */ /* 0x0005e4000c10190a */
.L_x_178:
[----:B------:R-:W-:Y:S05]  /*1c30*/  BSYNC.RECONVERGENT B1 ;  /* 0x0000000000017941 */ /* 0x000fea0003800200 */
.L_x_177:
[----:B------:R-:W-:-:S04]  /*1c40*/  IADD3 R10, P0, PT, R10, -R6, RZ ;  /* 0x800000060a0a7210 */ /* 0x000fc80007f1e0ff */
[----:B------:R-:W-:Y:S02]  /*1c50*/  IADD3.X R11, PT, PT, R11, ~R7, RZ, P0, !PT ;  /* 0x800000070b0b7210 */ /* 0x000fe400007fe4ff */
[----:B------:R-:W-:-:S04]  /*1c60*/  ISETP.GT.U32.AND P0, PT, R10, -0x4, PT ;  /* 0xfffffffc0a00780c */ /* 0x000fc80003f04070 */
[----:B------:R-:W-:-:S13]  /*1c70*/  ISETP.GT.U32.AND.EX P0, PT, R11, -0x1, PT, P0 ;  /* 0xffffffff0b00780c */ /* 0x000fda0003f04100 */
[----:B------:R-:W-:Y:S05]  /*1c80*/  @P0 BRA `(.L_x_176) ;  /* 0x0000000800140947 */ /* 0x000fea0003800000 */
[----:B------:R-:W3:Y:S01]  /*1c90*/  LDC.64 R16, c[0x0][0x3d8] ;  /* 0x0000f600ff107b82 */ /* 0x000ee20000000a00 */
[----:B------:R-:W4:Y:S01]  /*1ca0*/  LDCU.64 UR6, c[0x0][0x3a0] ;  /* 0x00007400ff0677ac */ /* 0x000f220008000a00 */
[----:B------:R-:W-:Y:S01]  /*1cb0*/  MOV R24, R26 ;  /* 0x0000001a00187202 */ /* 0x000fe20000000f00 */
[----:B------:R-:W5:Y:S05]  /*1cc0*/  LDCU.64 UR8, c[0x0][0x390] ;  /* 0x00007200ff0877ac */ /* 0x000f6a0008000a00 */
[----:B------:R-:W0:Y:S01]  /*1cd0*/  LDC.64 R18, c[0x0][0x3e0] ;  /* 0x0000f800ff127b82 */ /* 0x000e220000000a00 */
[C---:B---3--:R-:W-:Y:S02]  /*1ce0*/  IMAD R14, R16.reuse, UR5, RZ ;  /* 0x00000005100e7c24 */ /* 0x048fe4000f8e02ff */
[----:B--2---:R-:W-:-:S04]  /*1cf0*/  IMAD.WIDE.U32 R12, R16, UR4, R24 ;  /* 0x00000004100c7c25 */ /* 0x004fc8000f8e0018 */
[----:B------:R-:W-:Y:S01]  /*1d00*/  IMAD R17, R17, UR4, R14 ;  /* 0x0000000411117c24 */ /* 0x000fe2000f8e020e */
[----:B----4-:R-:W-:Y:S01]  /*1d10*/  LEA R16, P0, R12, UR6, 0x3 ;  /* 0x000000060c107c11 */ /* 0x010fe2000f8018ff */
[C---:B0-----:R-:W-:Y:S02]  /*1d20*/  IMAD R20, R18.reuse, UR5, RZ ;  /* 0x0000000512147c24 */ /* 0x041fe4000f8e02ff */
[----:B------:R-:W-:Y:S01]  /*1d30*/  IMAD.WIDE.U32 R10, R18, UR4, R24 ;  /* 0x00000004120a7c25 */ /* 0x000fe2000f8e0018 */
[----:B------:R-:W-:Y:S02]  /*1d40*/  IADD3 R13, PT, PT, R17, R13, RZ ;  /* 0x0000000d110d7210 */ /* 0x000fe40007ffe0ff */
[----:B------:R-:W-:Y:S01]  /*1d50*/  IADD3 R16, P1, PT, R16, 0x10, RZ ;  /* 0x0000001010107810 */ /* 0x000fe20007f3e0ff */
[----:B------:R-:W-:Y:S01]  /*1d60*/  IMAD R19, R19, UR4, R20 ;  /* 0x0000000413137c24 */ /* 0x000fe2000f8e0214 */
[----:B-----5:R-:W-:Y:S02]  /*1d70*/  LEA R14, P2, R10, UR8, 0x2 ;  /* 0x000000080a0e7c11 */ /* 0x020fe4000f8410ff */
[----:B------:R-:W-:-:S02]  /*1d80*/  LEA.HI.X R12, R12, UR7, R13, 0x3, P0 ;  /* 0x000000070c0c7c11 */ /* 0x000fc400080f1c0d */
[----:B------:R-:W-:Y:S02]  /*1d90*/  IADD3 R11, PT, PT, R19, R11, RZ ;  /* 0x0000000b130b7210 */ /* 0x000fe40007ffe0ff */
[----:B------:R-:W-:Y:S02]  /*1da0*/  IADD3 R14, P3, PT, R14, 0x8, RZ ;  /* 0x000000080e0e7810 */ /* 0x000fe40007f7e0ff */
[----:B------:R-:W-:Y:S02]  /*1db0*/  LEA.HI.X R10, R10, UR9, R11, 0x2, P2 ;  /* 0x000000090a0a7c11 */ /* 0x000fe400090f140b */
[----:B------:R-:W-:Y:S02]  /*1dc0*/  IADD3.X R11, PT, PT, RZ, R12, RZ, P1, !PT ;  /* 0x0000000cff0b7210 */ /* 0x000fe40000ffe4ff */
[----:B------:R-:W-:-:S07]  /*1dd0*/  IADD3.X R13, PT, PT, RZ, R10, RZ, P3, !PT ;  /* 0x0000000aff0d7210 */ /* 0x000fce0001ffe4ff */
.L_x_179:
[----:B------:R-:W-:-:S05]  /*1de0*/  MOV R10, R16 ;  /* 0x00000010000a7202 */ /* 0x000fca0000000f00 */
[----:B------:R-:W2:Y:S01]  /*1df0*/  LDG.E.64 R16, desc[UR10][R10.64+-0x10] ;  /* 0xfffff00a0a107981 */ /* 0x000ea2000c1e1b00 */
[----:B------:R-:W-:Y:S02]  /*1e00*/  MOV R12, R14 ;  /* 0x0000000e000c7202 */ /* 0x000fe40000000f00 */
[----:B------:R-:W-:-:S03]  /*1e10*/  MOV R14, R8 ;  /* 0x00000008000e7202 */ /* 0x000fc60000000f00 */
[----:B---3--:R-:W3:Y:S04]  /*1e20*/  LDG.E.U16 R21, desc[UR10][R12.64+-0x6] ;  /* 0xfffffa0a0c157981 */ /* 0x008ee8000c1e1500 */
[----:B------:R-:W4:Y:S01]  /*1e30*/  LDG.E.U16 R20, desc[UR10][R12.64+-0x8] ;  /* 0xfffff80a0c147981 */ /* 0x000f22000c1e1500 */
[----:B--2---:R-:W-:Y:S02]  /*1e40*/  IMAD R17, R17, UR12, RZ ;  /* 0x0000000c11117c24 */ /* 0x004fe4000f8e02ff */
        /* <DEDUP_REMOVED lines=8> */
[-C--:B-1----:R-:W-:Y:S01]  /*1ed0*/  FMUL.FTZ R27, R22, R21.reuse ;  /* 0x00000015161b7220 */ /* 0x082fe20000410000 */
        /* <DEDUP_REMOVED lines=84> */
[----:B------:R-:W-:Y:S02]  /*2420*/  ISETP.GE.AND.EX P0, PT, R25, R7, PT, P0 ;  /* 0x000000071900720c */ /* 0x000fe40003f06300 */
[----:B------:R-:W-:-:S04]  /*2430*/  IADD3 R16, P1, PT, R10, 0x20, RZ ;  /* 0x000000200a107810 */ /* 0x000fc80007f3e0ff */
[----:B------:R-:W-:Y:S01]  /*2440*/  IADD3.X R11, PT, PT, RZ, R11, RZ, P1, !PT ;  /* 0x0000000bff0b7210 */ /* 0x000fe20000ffe4ff */
        /* <DEDUP_REMOVED lines=9> */
.L_x_176:
[----:B------:R-:W-:Y:S05]  /*24e0*/  BSYNC.RECONVERGENT B0 ;  /* 0x0000000000007941 */ /* 0x000fea0003800200 */
.L_x_175:
[----:B------:R-:W4:Y:S01]  /*24f0*/  LDC.64 R6, c[0x0][0x3e8] ;  /* 0x0000fa00ff067b82 */ /* 0x000f220000000a00 */
[----:B------:R-:W-:-:S04]  /*2500*/  UIADD3 UR6, UP0, UPT, UR4, 0x1, URZ ;  /* 0x0000000104067890 */ /* 0x000fc8000ff1e0ff */
[----:B------:R-:W-:Y:S02]  /*2510*/  UIADD3.X UR7, UPT, UPT, URZ, UR5, URZ, UP0, !UPT ;  /* 0x00000005ff077290 */ /* 0x000fe400087fe4ff */
[----:B----4-:R-:W-:-:S04]  /*2520*/  ISETP.NE.U32.AND P0, PT, R6, UR6, PT ;  /* 0x0000000606007c0c */ /* 0x010fc8000bf05070 */
[----:B------:R-:W-:-:S13]  /*2530*/  ISETP.NE.AND.EX P0, PT, R7, UR7, PT, P0 ;  /* 0x0000000707007c0c */ /* 0x000fda000bf05300 */
[----:B------:R-:W-:Y:S05]  /*2540*/  @!P0 EXIT ;  /* 0x000000000000894d */ /* 0x000fea0003800000 */
[----:B------:R-:W-:Y:S01]  /*2550*/  UMOV UR4, UR6 ;  /* 0x0000000600047c82 */ /* 0x000fe20008000000 */
[----:B------:R-:W-:Y:S01]  /*2560*/  UMOV UR5, UR7 ;  /* 0x0000000700057c82 */ /* 0x000fe20008000000 */
[----:B------:R-:W-:Y:S05]  /*2570*/  BRA `(.L_x_180) ;  /* 0xffffffec00747947 */ /* 0x000fea000383ffff */
.L_x_168:
        /* <DEDUP_REMOVED lines=9> */
[----:B------:R-:W3:Y:S01]  /*2610*/  LDCU.64 UR20, c[0x0][0x3c8] ;  /* 0x00007900ff1477ac */ /* 0x000ee20008000a00 */
[----:B------:R-:W4:Y:S01]  /*2620*/  LDCU.64 UR22, c[0x0][0x3e0] ;  /* 0x00007c00ff1677ac */ /* 0x000f220008000a00 */
[----:B-1----:R-:W-:Y:S01]  /*2630*/  UIADD3 UR4, UP0, UPT, UR4, UR8, URZ ;  /* 0x0000000804047290 */ /* 0x002fe2000ff1e0ff */
[----:B------:R-:W1:Y:S01]  /*2640*/  LDCU.64 UR24, c[0x0][0x390] ;  /* 0x00007200ff1877ac */ /* 0x000e620008000a00 */
[----:B------:R-:W1:Y:S02]  /*2650*/  LDCU.128 UR12, c[0x0][0x3a0] ;  /* 0x00007400ff0c77ac */ /* 0x000e640008000c00 */
[----:B------:R-:W-:Y:S01]  /*2660*/  UIADD3.X UR5, UPT, UPT, UR5, UR9, URZ, UP0, !UPT ;  /* 0x0000000905057290 */ /* 0x000fe200087fe4ff */
[----:B0-----:R-:W-:-:S02]  /*2670*/  ISETP.LT.U32.AND P0, PT, R0, UR6, PT ;  /* 0x0000000600007c0c */ /* 0x001fc4000bf01070 */
[----:B------:R-:W-:-:S04]  /*2680*/  MOV R0, UR7 ;  /* 0x0000000700007c02 */ /* 0x000fc80008000f00 */
[----:B------:R-:W-:-:S13]  /*2690*/  ISETP.GT.AND.EX P0, PT, R0, RZ, PT, P0 ;  /* 0x000000ff0000720c */ /* 0x000fda0003f04300 */
[----:B-1234-:R-:W-:Y:S05]  /*26a0*/  @!P0 BRA `(.L_x_182) ;  /* 0x0000001000588947 */ /* 0x01efea0003800000 */
[----:B------:R-:W-:Y:S01]  /*26b0*/  HFMA2 R19, -RZ, RZ, 0, 0 ;  /* 0x00000000ff137431 */ /* 0x000fe200000001ff */
[----:B------:R-:W-:-:S07]  /*26c0*/  MOV R23, RZ ;  /* 0x000000ff00177202 */ /* 0x000fce0000000f00 */
.L_x_188:
[----:B0-----:R-:W0:Y:S01]  /*26d0*/  S2R R8, SR_TID.X ;  /* 0x0000000000087919 */ /* 0x001e220000002100 */
[----:B-1----:R-:W1:Y:S01]  /*26e0*/  LDCU.64 UR8, c[0x0][0x3d0] ;  /* 0x00007a00ff0877ac */ /* 0x002e620008000a00 */
[----:B--2---:R-:W2:Y:S01]  /*26f0*/  LDCU.64 UR16, c[0x0][0x398] ;  /* 0x00007300ff1077ac */ /* 0x004ea20008000a00 */
[----:B-1----:R-:W-:-:S04]  /*2700*/  IMAD R0, R23, UR8, RZ ;  /* 0x0000000817007c24 */ /* 0x002fc8000f8e02ff */
[----:B------:R-:W-:Y:S01]  /*2710*/  IMAD R5, R19, UR9, R0 ;  /* 0x0000000913057c24 */ /* 0x000fe2000f8e0200 */
[----:B0-----:R-:W-:-:S04]  /*2720*/  IADD3 R8, P0, PT, R8, UR4, RZ ;  /* 0x0000000408087c10 */ /* 0x001fc8000ff1e0ff */
[----:B------:R-:W-:-:S03]  /*2730*/  IADD3.X R9, PT, PT, RZ, UR5, RZ, P0, !PT ;  /* 0x00000005ff097c10 */ /* 0x000fc600087fe4ff */
[----:B------:R-:W-:-:S05]  /*2740*/  IMAD.WIDE.U32 R2, R19, UR8, R8 ;  /* 0x0000000813027c25 */ /* 0x000fca000f8e0008 */
[----:B------:R-:W-:Y:S02]  /*2750*/  IADD3 R3, PT, PT, R3, R5, RZ ;  /* 0x0000000503037210 */ /* 0x000fe40007ffe0ff */
[----:B--2---:R-:W-:-:S04]  /*2760*/  LEA R4, P0, R2, UR16, 0x3 ;  /* 0x0000001002047c11 */ /* 0x004fc8000f8018ff */
[----:B------:R-:W-:-:S05]  /*2770*/  LEA.HI.X R5, R2, UR17, R3, 0x3, P0 ;  /* 0x0000001102057c11 */ /* 0x000fca00080f1c03 */
[----:B---3--:R-:W2:Y:S04]  /*2780*/  LDG.E.64 R6, desc[UR10][R4.64] ;  /* 0x0000000a04067981 */ /* 0x008ea8000c1e1b00 */
        /* <DEDUP_REMOVED lines=12> */
[----:B------:R-:W-:Y:S01]  /*2850*/  ISETP.NE.U32.AND P0, PT, R22, RZ, PT ;  /* 0x000000ff1600720c */ /* 0x000fe20003f05070 */
[----:B------:R-:W3:Y:S01]  /*2860*/  LDC.U16 R18, c[0x0][0x3b2] ;  /* 0x0000ec80ff127b82 */ /* 0x000ee20000000400 */
[----:B------:R-:W-:-:S02]  /*2870*/  MOV R21, R7 ;  /* 0x0000000700157202 */ /* 0x000fc40000000f00 */
[----:B------:R-:W-:Y:S01]  /*2880*/  ISETP.NE.AND.EX P0, PT, RZ, RZ, PT, P0 ;  /* 0x000000ffff00720c */ /* 0x000fe20003f05300 */
[----:B0-----:R-:W-:-:S04]  /*2890*/  IMAD R5, R9, UR8, RZ ;  /* 0x0000000809057c24 */ /* 0x001fc8000f8e02ff */
[C---:B------:R-:W-:Y:S02]  /*28a0*/  IMAD R5, R8.reuse, UR9, R5 ;  /* 0x0000000908057c24 */ /* 0x040fe4000f8e0205 */
[----:B------:R-:W-:-:S04]  /*28b0*/  IMAD.WIDE.U32 R8, R8, UR8, RZ ;  /* 0x0000000808087c25 */ /* 0x000fc8000f8e00ff */
[----:B--2---:R-:W-:Y:S01]  /*28c0*/  IMAD R0, R23, UR16, RZ ;  /* 0x0000001017007c24 */ /* 0x004fe2000f8e02ff */
[----:B------:R-:W-:-:S03]  /*28d0*/  IADD3 R9, PT, PT, R9, R5, RZ ;  /* 0x0000000509097210 */ /* 0x000fc60007ffe0ff */
[C---:B------:R-:W-:Y:S02]  /*28e0*/  IMAD R17, R19.reuse, UR17, R0 ;  /* 0x0000001113117c24 */ /* 0x040fe4000f8e0200 */
[----:B------:R-:W-:-:S04]  /*28f0*/  IMAD.WIDE.U32 R4, R19, UR16, R8 ;  /* 0x0000001013047c25 */ /* 0x000fc8000f8e0008 */
[----:B-1----:R-:W-:Y:S01]  /*2900*/  HADD2.F32 R0, -RZ, R10.H0_H0 ;  /* 0x2000000aff007230 */ /* 0x002fe20000004100 */
[----:B------:R-:W-:Y:S01]  /*2910*/  IADD3 R17, PT, PT, R5, R17, RZ ;  /* 0x0000001105117210 */ /* 0x000fe20007ffe0ff */
[----:B---3--:R-:W-:Y:S01]  /*2920*/  HADD2.F32 R18, -RZ, R18.H0_H0 ;  /* 0x20000012ff127230 */ /* 0x008fe20000004100 */
        /* <DEDUP_REMOVED lines=13> */
[----:B0-----:R-:W-:Y:S02]  /*2a00*/  IMAD R12, R23, UR8, RZ ;  /* 0x00000008170c7c24 */ /* 0x001fe4000f8e02ff */
[----:B------:R-:W-:-:S04]  /*2a10*/  IMAD.WIDE.U32 R24, R19, UR8, R6 ;  /* 0x0000000813187c25 */ /* 0x000fc8000f8e0006 */
[----:B------:R-:W-:Y:S01]  /*2a20*/  IMAD R15, R19, UR9, R12 ;  /* 0x00000009130f7c24 */ /* 0x000fe2000f8e020c */
[----:B--2---:R-:W-:Y:S01]  /*2a30*/  LEA R14, P0, R24, UR16, 0x2 ;  /* 0x00000010180e7c11 */ /* 0x004fe2000f8010ff */
[----:B------:R-:W0:Y:S03]  /*2a40*/  LDC.64 R12, c[0x0][0x3a8] ;  /* 0x0000ea00ff0c7b82 */ /* 0x000e260000000a00 */
[----:B------:R-:W-:-:S04]  /*2a50*/  IADD3 R15, PT, PT, R25, R15, RZ ;  /* 0x0000000f190f7210 */ /* 0x000fc80007ffe0ff */
[----:B------:R-:W-:Y:S02]  /*2a60*/  LEA.HI.X R15, R24, UR17, R15, 0x2, P0 ;  /* 0x00000011180f7c11 */ /* 0x000fe400080f140f */
[----:B------:R-:W-:-:S03]  /*2a70*/  MOV R16, R4 ;  /* 0x0000000400107202 */ /* 0x000fc60000000f00 */
[----:B------:R-:W2:Y:S01]  /*2a80*/  LDG.E.U16 R28, desc[UR10][R14.64+0x2] ;  /* 0x0000020a0e1c7981 */ /* 0x000ea2000c1e1500 */
[----:B-1----:R-:W-:-:S03]  /*2a90*/  IMAD R26, R21, R10, RZ ;  /* 0x0000000a151a7224 */ /* 0x002fc600078e02ff */
[----:B------:R-:W3:Y:S01]  /*2aa0*/  LDG.E.U16 R21, desc[UR10][R14.64] ;  /* 0x0000000a0e157981 */ /* 0x000ee2000c1e1500 */
[----:B------:R-:W-:-:S04]  /*2ab0*/  IMAD.WIDE.U32 R24, R20, R10, R16 ;  /* 0x0000000a14187225 */ /* 0x000fc800078e0010 */
[----:B------:R-:W-:Y:S01]  /*2ac0*/  IMAD R27, R20, R11, R26 ;  /* 0x0000000b141b7224 */ /* 0x000fe200078e021a */
[----:B0-----:R-:W-:-:S04]  /*2ad0*/  LEA R26, P0, R24, R12, 0x2 ;  /* 0x0000000c181a7211 */ /* 0x001fc800078010ff */
[----:B------:R-:W-:-:S04]  /*2ae0*/  IADD3 R20, PT, PT, R25, R27, RZ ;  /* 0x0000001b19147210 */ /* 0x000fc80007ffe0ff */
[----:B------:R-:W-:-:S05]  /*2af0*/  LEA.HI.X R27, R24, R13, R20, 0x2, P0 ;  /* 0x0000000d181b7211 */ /* 0x000fca00000f1414 */
[----:B------:R-:W4:Y:S01]  /*2b00*/  LDG.E R24, desc[UR10][R26.64] ;  /* 0x0000000a1a187981 */ /* 0x000f22000c1e1900 */
[----:B------:R-:W-:Y:S01]  /*2b10*/  ISETP.NE.U32.AND P0, PT, R22, 0x1, PT ;  /* 0x000000011600780c */ /* 0x000fe20003f05070 */
[----:B--2---:R-:W-:-:S03]  /*2b20*/  HADD2.F32 R25, -RZ, R28.H0_H0 ;  /* 0x2000001cff197230 */ /* 0x004fc60000004100 */
[----:B------:R-:W-:Y:S02]  /*2b30*/  ISETP.NE.AND.EX P0, PT, RZ, RZ, PT, P0 ;  /* 0x000000ffff00720c */ /* 0x000fe40003f05300 */
[-C--:B------:R-:W-:Y:S01]  /*2b40*/  FMUL.FTZ R29, R18, R25.reuse ;  /* 0x00000019121d7220 */ /* 0x080fe20000410000 */
[----:B------:R-:W-:Y:S01]  /*2b50*/  FMUL.FTZ R25, R0, R25 ;  /* 0x0000001900197220 */ /* 0x000fe20000410000 */
        /* <DEDUP_REMOVED lines=15> */
[----:B------:R-:W2:Y:S04]  /*2c50*/  LDG.E.64 R24, desc[UR10][R8.64+0x8] ;  /* 0x0000080a08187981 */ /* 0x000ea8000c1e1b00 */
[----:B0-----:R-:W3:Y:S04]  /*2c60*/  LDG.E.U16 R27, desc[UR10][R14.64+0x6] ;  /* 0x0000060a0e1b7981 */ /* 0x001ee8000c1e1500 */
        /* <DEDUP_REMOVED lines=47> */
[----:B------:R-:W-:Y:S01]  /*2f60*/  IADD3 R20, P0, PT, R6, 0x3, RZ ;  /* 0x0000000306147810 */ /* 0x000fe20007f1e0ff */
[--C-:B--2---:R-:W-:Y:S02]  /*2f70*/  HADD2.F32 R8, -RZ, R10.reuse.H0_H0 ;  /* 0x2000000aff087230 */ /* 0x104fe40000004100 */
[----:B------:R-:W-:-:S03]  /*2f80*/  HADD2.F32 R10, -RZ, R10.H1_H1 ;  /* 0x3000000aff0a7230 */ /* 0x000fc60000004100 */
[----:B------:R-:W-:Y:S02]  /*2f90*/  FADD.FTZ R8, R8, R9 ;  /* 0x0000000908087221 */ /* 0x000fe40000010000 */
[----:B------:R-:W-:-:S05]  /*2fa0*/  FADD.FTZ R21, R10, R21 ;  /* 0x000000150a157221 */ /* 0x000fca0000010000 */
[----:B------:R-:W-:-:S05]  /*2fb0*/  F2FP.F16.F32.PACK_AB R9, R21, R8 ;  /* 0x000000081509723e */ /* 0x000fca00000000ff */
[----:B------:R2:W-:Y:S01]  /*2fc0*/  STG.E desc[UR10][R12.64], R9 ;  /* 0x000000090c007986 */ /* 0x0005e2000c10190a */
[----:B------:R-:W-:-:S07]  /*2fd0*/  IADD3.X R21, PT, PT, RZ, R7, RZ, P0, !PT ;  /* 0x00000007ff157210 */ /* 0x000fce00007fe4ff */
.L_x_186:
[----:B------:R-:W-:Y:S05]  /*2fe0*/  BSYNC.RECONVERGENT B2 ;  /* 0x0000000000027941 */ /* 0x000fea0003800200 */
.L_x_185:
[----:B------:R-:W-:-:S04]  /*2ff0*/  IADD3 R6, P0, PT, R6, -R2, RZ ;  /* 0x8000000206067210 */ /* 0x000fc80007f1e0ff */
[----:B------:R-:W-:Y:S02]  /*3000*/  IADD3.X R7, PT, PT, R7, ~R3, RZ, P0, !PT ;  /* 0x8000000307077210 */ /* 0x000fe400007fe4ff */
[----:B------:R-:W-:-:S04]  /*3010*/  ISETP.GT.U32.AND P0, PT, R6, -0x4, PT ;  /* 0xfffffffc0600780c */ /* 0x000fc80003f04070 */
[----:B------:R-:W-:-:S13]  /*3020*/  ISETP.GT.U32.AND.EX P0, PT, R7, -0x1, PT, P0 ;  /* 0xffffffff0700780c */ /* 0x000fda0003f04100 */
[----:B------:R-:W-:Y:S05]  /*3030*/  @P0 BRA `(.L_x_184) ;  /* 0x0000000400d80947 */ /* 0x000fea0003800000 */
.L_x_187:
[----:B------:R-:W-:-:S04]  /*3040*/  IMAD R6, R23, UR18, RZ ;  /* 0x0000001217067c24 */ /* 0x000fc8000f8e02ff */
[C---:B--2---:R-:W-:Y:S02]  /*3050*/  IMAD R9, R19.reuse, UR19, R6 ;  /* 0x0000001313097c24 */ /* 0x044fe4000f8e0206 */
[----:B---3--:R-:W-:-:S05]  /*3060*/  IMAD.WIDE.U32 R6, R19, UR18, R20 ;  /* 0x0000001213067c25 */ /* 0x008fca000f8e0014 */
[----:B------:R-:W-:Y:S02]  /*3070*/  IADD3 R7, PT, PT, R9, R7, RZ ;  /* 0x0000000709077210 */ /* 0x000fe40007ffe0ff */
        /* <DEDUP_REMOVED lines=8> */
[----:B------:R-:W-:Y:S02]  /*3100*/  LEA.HI.X R7, R12, UR25, R7, 0x2, P0 ;  /* 0x000000190c077c11 */ /* 0x000fe400080f1407 */
[----:B------:R-:W-:-:S03]  /*3110*/  MOV R16, R4 ;  /* 0x0000000400107202 */ /* 0x000fc60000000f00 */
[----:B------:R-:W3:Y:S04]  /*3120*/  LDG.E.U16 R15, desc[UR10][R6.64+0x2] ;  /* 0x0000020a060f7981 */ /* 0x000ee8000c1e1500 */
        /* <DEDUP_REMOVED lines=25> */
[----:B------:R-:W1:Y:S01]  /*32c0*/  LDG.E.U16 R22, desc[UR10][R6.64+0x4] ;  /* 0x0000040a06167981 */ /* 0x000e62000c1e1500 */
        /* <DEDUP_REMOVED lines=8> */
[----:B-1----:R-:W-:-:S03]  /*3350*/  HADD2.F32 R11, -RZ, R22.H0_H0 ;  /* 0x20000016ff0b7230 */ /* 0x002fc60000004100 */
        /* <DEDUP_REMOVED lines=39> */
[----:B------:R-:W1:Y:S04]  /*35d0*/  LDG.E.U16 R24, desc[UR10][R6.64+0xe] ;  /* 0x00000e0a06187981 */ /* 0x000e68000c1e1500 */
[----:B------:R-:W3:Y:S01]  /*35e0*/  LDG.E.U16 R22, desc[UR10][R6.64+0xc] ;  /* 0x00000c0a06167981 */ /* 0x000ee2000c1e1500 */
[----:B--2---:R-:W-:-:S02]  /*35f0*/  IMAD R13, R9, UR20, RZ ;  /* 0x00000014090d7c24 */ /* 0x004fc4000f8e02ff */
[----:B------:R-:W-:-:S04]  /*3600*/  IMAD.WIDE.U32 R14, R8, UR20, R16 ;  /* 0x00000014080e7c25 */ /* 0x000fc8000f8e0010 */
[----:B------:R-:W-:Y:S01]  /*3610*/  IMAD R13, R8, UR21, R13 ;  /* 0x00000015080d7c24 */ /* 0x000fe2000f8e020d */
[----:B------:R-:W-:-:S04]  /*3620*/  LEA R12, P0, R14, UR14, 0x2 ;  /* 0x0000000e0e0c7c11 */ /* 0x000fc8000f8010ff */
[----:B------:R-:W-:-:S04]  /*3630*/  IADD3 R13, PT, PT, R15, R13, RZ ;  /* 0x0000000d0f0d7210 */ /* 0x000fc80007ffe0ff */
[----:B------:R-:W-:-:S05]  /*3640*/  LEA.HI.X R13, R14, UR15, R13, 0x2, P0 ;  /* 0x0000000f0e0d7c11 */ /* 0x000fca00080f140d */
[----:B------:R-:W2:Y:S01]  /*3650*/  LDG.E R7, desc[UR10][R12.64] ;  /* 0x0000000a0c077981 */ /* 0x000ea2000c1e1900 */
[----:B-1----:R-:W-:Y:S02]  /*3660*/  HADD2.F32 R11, -RZ, R24.H0_H0 ;  /* 0x20000018ff0b7230 */ /* 0x002fe40000004100 */
        /* <DEDUP_REMOVED lines=19> */
.L_x_184:
[----:B------:R-:W-:Y:S05]  /*37a0*/  BSYNC.RECONVERGENT B1 ;  /* 0x0000000000017941 */ /* 0x000fea0003800200 */
.L_x_183:
[----:B------:R-:W4:Y:S01]  /*37b0*/  LDCU.64 UR8, c[0x0][0x3e8] ;  /* 0x00007d00ff0877ac */ /* 0x000f220008000a00 */
[----:B------:R-:W-:-:S04]  /*37c0*/  IADD3 R19, P0, PT, R19, 0x1, RZ ;  /* 0x0000000113137810 */ /* 0x000fc80007f1e0ff */
[----:B------:R-:W-:Y:S02]  /*37d0*/  IADD3.X R23, PT, PT, RZ, R23, RZ, P0, !PT ;  /* 0x00000017ff177210 */ /* 0x000fe400007fe4ff */
[----:B----4-:R-:W-:-:S04]  /*37e0*/  ISETP.NE.U32.AND P0, PT, R19, UR8, PT ;  /* 0x0000000813007c0c */ /* 0x010fc8000bf05070 */
[----:B------:R-:W-:-:S13]  /*37f0*/  ISETP.NE.AND.EX P0, PT, R23, UR9, PT, P0 ;  /* 0x0000000917007c0c */ /* 0x000fda000bf05300 */
[----:B------:R-:W-:Y:S05]  /*3800*/  @P0 BRA `(.L_x_188) ;  /* 0xffffffec00b00947 */ /* 0x000fea000383ffff */
.L_x_182:
[----:B------:R-:W-:Y:S05]  /*3810*/  BSYNC.RECONVERGENT B0 ;  /* 0x0000000000007941 */ /* 0x000fea0003800200 */
.L_x_181:
[----:B------:R-:W4:Y:S01]  /*3820*/  S2R R4, SR_TID.X ;  /* 0x0000000000047919 */ /* 0x000f220000002100 */
[----:B------:R-:W-:Y:S02]  /*3830*/  MOV R0, UR7 ;  /* 0x0000000700007c02 */ /* 0x000fe40008000f00 */
[----:B----4-:R-:W-:-:S04]  /*3840*/  IADD3 R4, PT, PT, R4, 0x100, RZ ;  /* 0x0000010004047810 */ /* 0x010fc80007ffe0ff */
[----:B------:R-:W-:-:S04]  /*3850*/  ISETP.LT.U32.AND P0, PT, R4, UR6, PT ;  /* 0x0000000604007c0c */ /* 0x000fc8000bf01070 */
[----:B------:R-:W-:-:S13]  /*3860*/  ISETP.GT.AND.EX P0, PT, R0, RZ, PT, P0 ;  /* 0x000000ff0000720c */ /* 0x000fda0003f04300 */
[----:B------:R-:W-:Y:S05]  /*3870*/  @!P0 EXIT ;  /* 0x000000000000894d */ /* 0x000fea0003800000 */
[----:B------:R-:W-:Y:S01]  /*3880*/  IADD3 R4, P0, PT, R4, UR4, RZ ;  /* 0x0000000404047c10 */ /* 0x000fe2000ff1e0ff */
[----:B------:R-:W-:-:S03]  /*3890*/  UMOV UR4, URZ ;  /* 0x000000ff00047c82 */ /* 0x000fc60008000000 */
[----:B------:R-:W-:Y:S01]  /*38a0*/  IADD3.X R5, PT, PT, RZ, UR5, RZ, P0, !PT ;  /* 0x00000005ff057c10 */ /* 0x000fe200087fe4ff */
[----:B------:R-:W-:-:S08]  /*38b0*/  UMOV UR5, URZ ;  /* 0x000000ff00057c82 */ /* 0x000fd00008000000 */
.L_x_194:
[----:B---3--:R-:W3:Y:S01]  /*38c0*/  LDC.64 R6, c[0x0][0x3d0] ;  /* 0x0000f400ff067b82 */ /* 0x008ee20000000a00 */
[----:B------:R-:W4:Y:S01]  /*38d0*/  LDCU.64 UR6, c[0x0][0x398] ;  /* 0x00007300ff0677ac */ /* 0x000f220008000a00 */
[----:B0-----:R-:W0:Y:S01]  /*38e0*/  LDCU.64 UR8, c[0x0][0x3c8] ;  /* 0x00007900ff0877ac */ /* 0x001e220008000a00 */
[----:B------:R-:W0:Y:S01]  /*38f0*/  LDCU.64 UR16, c[0x0][0x390] ;  /* 0x00007200ff1077ac */ /* 0x000e220008000a00 */
[----:B------:R-:W0:Y:S01]  /*3900*/  LDCU.128 UR12, c[0x0][0x3a0] ;  /* 0x00007400ff0c77ac */ /* 0x000e220008000c00 */
[C---:B---3--:R-:W-:Y:S02]  /*3910*/  IMAD R0, R6.reuse, UR5, RZ ;  /* 0x0000000506007c24 */ /* 0x048fe4000f8e02ff */
[----:B------:R-:W-:-:S04]  /*3920*/  IMAD.WIDE.U32 R2, R6, UR4, R4 ;  /* 0x0000000406027c25 */ /* 0x000fc8000f8e0004 */
[----:B------:R-:W-:Y:S01]  /*3930*/  IMAD R7, R7, UR4, R0 ;  /* 0x0000000407077c24 */ /* 0x000fe2000f8e0200 */
[----:B----4-:R-:W-:-:S04]  /*3940*/  LEA R6, P0, R2, UR6, 0x3 ;  /* 0x0000000602067c11 */ /* 0x010fc8000f8018ff */
[----:B------:R-:W-:-:S04]  /*3950*/  IADD3 R3, PT, PT, R3, R7, RZ ;  /* 0x0000000703037210 */ /* 0x000fc80007ffe0ff */
[----:B------:R-:W-:-:S05]  /*3960*/  LEA.HI.X R7, R2, UR7, R3, 0x3, P0 ;  /* 0x0000000702077c11 */ /* 0x000fca00080f1c03 */
[----:B--2---:R-:W2:Y:S04]  /*3970*/  LDG.E.64 R8, desc[UR10][R6.64] ;  /* 0x0000000a06087981 */ /* 0x004ea8000c1e1b00 */
[----:B------:R-:W2:Y:S01]  /*3980*/  LDG.E.64 R2, desc[UR10][R6.64+0x8] ;  /* 0x0000080a06027981 */ /* 0x000ea2000c1e1b00 */
[----:B------:R-:W-:Y:S01]  /*3990*/  BSSY.RECONVERGENT B0, `(.L_x_189) ;  /* 0x0000104000007945 */ /* 0x000fe20003800200 */
[----:B--2---:R-:W-:-:S04]  /*39a0*/  ISETP.GE.U32.AND P0, PT, R8, R2, PT ;  /* 0x000000020800720c */ /* 0x004fc80003f06070 */
[----:B------:R-:W-:-:S13]  /*39b0*/  ISETP.GE.AND.EX P0, PT, R9, R3, PT, P0 ;  /* 0x000000030900720c */ /* 0x000fda0003f06300 */
[----:B01----:R-:W-:Y:S05]  /*39c0*/  @P0 BRA `(.L_x_190) ;  /* 0x0000001000000947 */ /* 0x003fea0003800000 */
[----:B------:R-:W0:Y:S01]  /*39d0*/  LDCU.64 UR6, c[0x0][0x3c0] ;  /* 0x00007800ff0677ac */ /* 0x000e220008000a00 */
[----:B------:R-:W2:Y:S01]  /*39e0*/  LDC.64 R12, c[0x0][0x3b8] ;  /* 0x0000ee00ff0c7b82 */ /* 0x000ea20000000a00 */
[----:B-1----:R-:W-:Y:S01]  /*39f0*/  IADD3 R24, PT, PT, -R8, R2, RZ ;  /* 0x0000000208187210 */ /* 0x002fe20007ffe1ff */
[----:B------:R-:W-:Y:S03]  /*3a00*/  BSSY.RECONVERGENT B1, `(.L_x_191) ;  /* 0x000007e000017945 */ /* 0x000fe60003800200 */
[----:B------:R-:W-:-:S03]  /*3a10*/  LOP3.LUT R24, R24, 0x3, RZ, 0xc0, !PT ;  /* 0x0000000318187812 */ /* 0x000fc600078ec0ff */
[----:B------:R-:W1:Y:S01]  /*3a20*/  LDC.U16 R10, c[0x0][0x3b0] ;  /* 0x0000ec00ff0a7b82 */ /* 0x000e620000000400 */
[----:B------:R-:W-:-:S04]  /*3a30*/  ISETP.NE.U32.AND P0, PT, R24, RZ, PT ;  /* 0x000000ff1800720c */ /* 0x000fc80003f05070 */
[----:B------:R-:W-:-:S03]  /*3a40*/  ISETP.NE.AND.EX P0, PT, RZ, RZ, PT, P0 ;  /* 0x000000ffff00720c */ /* 0x000fc60003f05300 */
[----:B------:R-:W3:Y:S01]  /*3a50*/  LDC.U16 R14, c[0x0][0x3b2] ;  /* 0x0000ec80ff0e7b82 */ /* 0x000ee20000000400 */
[----:B0-----:R-:W-:Y:S02]  /*3a60*/  IMAD R11, R5, UR6, RZ ;  /* 0x00000006050b7c24 */ /* 0x001fe4000f8e02ff */
[----:B------:R-:W-:-:S04]  /*3a70*/  IMAD.WIDE.U32 R6, R4, UR6, RZ ;  /* 0x0000000604067c25 */ /* 0x000fc8000f8e00ff */
[----:B------:R-:W-:Y:S02]  /*3a80*/  IMAD R11, R4, UR7, R11 ;  /* 0x00000007040b7c24 */ /* 0x000fe4000f8e020b */
[----:B--2---:R-:W-:-:S03]  /*3a90*/  IMAD R0, R12, UR5, RZ ;  /* 0x000000050c007c24 */ /* 0x004fc6000f8e02ff */
[----:B------:R-:W-:Y:S01]  /*3aa0*/  IADD3 R7, PT, PT, R7, R11, RZ ;  /* 0x0000000b07077210 */ /* 0x000fe20007ffe0ff */
[----:B------:R-:W-:Y:S01]  /*3ab0*/  IMAD R11, R13, UR4, R0 ;  /* 0x000000040d0b7c24 */ /* 0x000fe2000f8e0200 */
[----:B------:R-:W-:Y:S01]  /*3ac0*/  MOV R13, R9 ;  /* 0x00000009000d7202 */ /* 0x000fe20000000f00 */
[----:B-1----:R-:W-:Y:S02]  /*3ad0*/  HADD2.F32 R10, -RZ, R10.H0_H0 ;  /* 0x2000000aff0a7230 */ /* 0x002fe40000004100 */
        /* <DEDUP_REMOVED lines=112> */
.L_x_192:
[----:B------:R-:W-:Y:S05]  /*41e0*/  BSYNC.RECONVERGENT B1 ;  /* 0x0000000000017941 */ /* 0x000fea0003800200 */
.L_x_191:
[----:B------:R-:W-:Y:S01]  /*41f0*/  IADD3 R8, P0, PT, R8, -R2, RZ ;  /* 0x8000000208087210 */ /* 0x000fe20007f1e0ff */
[----:B--2---:R-:W2:Y:S03]  /*4200*/  LDC.64 R14, c[0x0][0x3d8] ;  /* 0x0000f600ff0e7b82 */ /* 0x004ea60000000a00 */
[----:B------:R-:W-:Y:S02]  /*4210*/  IADD3.X R9, PT, PT, R9, ~R3, RZ, P0, !PT ;  /* 0x8000000309097210 */ /* 0x000fe400007fe4ff */
[----:B------:R-:W-:-:S04]  /*4220*/  ISETP.GT.U32.AND P0, PT, R8, -0x4, PT ;  /* 0xfffffffc0800780c */ /* 0x000fc80003f04070 */
[----:B------:R-:W-:-:S13]  /*4230*/  ISETP.GT.U32.AND.EX P0, PT, R9, -0x1, PT, P0 ;  /* 0xffffffff0900780c */ /* 0x000fda0003f04100 */
[----:B------:R-:W-:Y:S05]  /*4240*/  @P0 BRA `(.L_x_190) ;  /* 0x0000000400e00947 */ /* 0x000fea0003800000 */
.L_x_193:
        /* <DEDUP_REMOVED lines=120> */
.L_x_190:
[----:B------:R-:W-:Y:S05]  /*49d0*/  BSYNC.RECONVERGENT B0 ;  /* 0x0000000000007941 */ /* 0x000fea0003800200 */
.L_x_189:
        /* <DEDUP_REMOVED lines=9> */
.L_x_195:
        /* <DEDUP_REMOVED lines=9> */
.L_x_8934:


//--------------------- .text._ZN3cub18CUB_300001_SM_10306detail8for_each13static_kernelINS2_12policy_hub_t12policy_500_tElNS2_12op_wrapper_tIlZZZZZN2at6native36add_out_dense_sparse_compressed_cudaERNS7_6TensorERKS9_SC_RKN3c106ScalarEENKUlvE_clEvENKUlvE8_clEvENKUlvE_clEvENKUlvE_clEvEUllE_N6thrust24THRUST_300001_SM_1030_NS17counting_iteratorIlNSN_11use_defaultESP_SP_EEEEEEvT0_T1_ --------------------------
	.section	.text._ZN3cub18CUB_300001_SM_10306detail8for_each13static_kernelINS2_12policy_hub_t12policy_500_tElNS2_12op_wrapper_tIlZZZZZN2at6native36add_out_dense_sparse_compressed_cudaERNS7_6TensorERKS9_SC_RKN3c106ScalarEENKUlvE_clEvENKUlvE8_clEvENKUlvE_clEvENKUlvE_clEvEUllE_N6thrust24THRUST_300001_SM_1030_NS17counting_iteratorIlNSN_11use_defaultESP_SP_EEEEEEvT0_T1_,"ax",@progbits
	.align	128
        .global         _ZN3cub18CUB_300001_SM_10306detail8for_each13static_kernelINS2_12policy_hub_t12policy_500_tElNS2_12op_wrapper_tIlZZZZZN2at6native36add_out_dense_sparse_compressed_cudaERNS7_6TensorERKS9_SC_RKN3c106ScalarEENKUlvE_clEvENKUlvE8_clEvENKUlvE_clEvENKUlvE_clEvEUllE_N6thrust24THRUST_300001_SM_1030_NS17counting_iteratorIlNSN_11use_defaultESP_SP_EEEEEEvT0_T1_
        .type           _ZN3cub18CUB_300001_SM_10306detail8for_each13static_kernelINS2_12policy_hub_t12policy_500_tElNS2_12op_wrapper_tIlZZZZZN2at6native36add_out_dense_sparse_compressed_cudaERNS7_6TensorERKS9_SC_RKN3c106ScalarEENKUlvE_clEvENKUlvE8_clEvENKUlvE_clEvENKUlvE_clEvEUllE_N6thrust24THRUST_300001_SM_1030_NS17counting_iteratorIlNSN_11use_defaultESP_SP_EEEEEEvT0_T1_,@function
        .size           _ZN3cub18CUB_300001_SM_10306detail8for_each13static_kernelINS2_12policy_hub_t12policy_500_tElNS2_12op_wrapper_tIlZZZZZN2at6native36add_out_dense_sparse_compressed_cudaERNS7_6TensorERKS9_SC_RKN3c106ScalarEENKUlvE_clEvENKUlvE8_clEvENKUlvE_clEvENKUlvE_clEvEUllE_N6thrust24THRUST_300001_SM_1030_NS17counting_iteratorIlNSN_11use_defaultESP_SP_EEEEEEvT0_T1_,(.L_x_8935 - _ZN3cub18CUB_300001_SM_10306detail8for_each13static_kernelINS2_12policy_hub_t12policy_500_tElNS2_12op_wrapper_tIlZZZZZN2at6native36add_out_dense_sparse_compressed_cudaERNS7_6TensorERKS9_SC_RKN3c106ScalarEENKUlvE_clEvENKUlvE8_clEvENKUlvE_clEvENKUlvE_clEvEUllE_N6thrust24THRUST_300001_SM_1030_NS17counting_iteratorIlNSN_11use_defaultESP_SP_EEEEEEvT0_T1_)
        .other          _ZN3cub18CUB_300001_SM_10306detail8for_each13static_kernelINS2_12policy_hub_t12policy_500_tElNS2_12op_wrapper_tIlZZZZZN2at6native36add_out_dense_sparse_compressed_cudaERNS7_6TensorERKS9_SC_RKN3c106ScalarEENKUlvE_clEvENKUlvE8_clEvENKUlvE_clEvENKUlvE_clEvEUllE_N6thrust24THRUST_300001_SM_1030_NS17counting_iteratorIlNSN_11use_defaultESP_SP_EEEEEEvT0_T1_,@"STO_CUDA_ENTRY STV_DEFAULT"
_ZN3cub18CUB_300001_SM_10306detail8for_each13static_kernelINS2_12policy_hub_t12policy_500_tElNS2_12op_wrapper_tIlZZZZZN2at6native36add_out_dense_sparse_compressed_cudaERNS7_6TensorERKS9_SC_RKN3c106ScalarEENKUlvE_clEvENKUlvE8_clEvENKUlvE_clEvENKUlvE_clEvEUllE_N6thrust24THRUST_300001_SM_1030_NS17counting_iteratorIlNSN_11use_defaultESP_SP_EEEEEEvT0_T1_:
.text._ZN3cub18CUB_300001_SM_10306detail8for_each13static_kernelINS2_12policy_hub_t12policy_500_tElNS2_12op_wrapper_tIlZZZZZN2at6native36add_out_dense_sparse_compressed_cudaERNS7_6TensorERKS9_SC_RKN3c106ScalarEENKUlvE_clEvENKUlvE8_clEvENKUlvE_clEvENKUlvE_clEvEUllE_N6thrust24THRUST_300001_SM_1030_NS17counting_iteratorIlNSN_11use_defaultESP_SP_EEEEEEvT0_T1_:
        /* <DEDUP_REMOVED lines=20> */
.L_x_202:
        /* <DEDUP_REMOVED lines=16> */
[----:B------:R-:W0:Y:S01]  /*0240*/  LDCU.64 UR6, c[0x0][0x3c0] ;  /* 0x00007800ff0677ac */ /* 0x000e220008000a00 */
[----:B------:R-:W1:Y:S01]  /*0250*/  LDC.64 R16, c[0x0][0x3b8] ;  /* 0x0000ee00ff107b82 */ /* 0x000e620000000a00 */
[----:B------:R-:W-:Y:S01]  /*0260*/  IADD3 R0, PT, PT, -R4, R23, RZ ;  /* 0x0000001704007210 */ /* 0x000fe20007ffe1ff */
[----:B------:R-:W-:Y:S01]  /*0270*/  BSSY.RECONVERGENT B1, `(.L_x_199) ;  /* 0x0000079000017945 */ /* 0x000fe20003800200 */
[----:B------:R-:W-:Y:S02]  /*0280*/  MOV R18, R4 ;  /* 0x0000000400127202 */ /* 0x000fe40000000f00 */
[----:B------:R-:W-:-:S03]  /*0290*/  LOP3.LUT P0, R0, R0, 0x3, RZ, 0xc0, !PT ;  /* 0x0000000300007812 */ /* 0x000fc6000780c0ff */
[----:B------:R-:W2:Y:S08]  /*02a0*/  LDC.U16 R22, c[0x0][0x3b0] ;  /* 0x0000ec00ff167b82 */ /* 0x000eb00000000400 */
[----:B------:R-:W3:Y:S01]  /*02b0*/  LDC.U16 R24, c[0x0][0x3b2] ;  /* 0x0000ec80ff187b82 */ /* 0x000ee20000000400 */
[----:B0-----:R-:W-:Y:S02]  /*02c0*/  IMAD R9, R7, UR6, RZ ;  /* 0x0000000607097c24 */ /* 0x001fe4000f8e02ff */
[----:B------:R-:W-:-:S04]  /*02d0*/  IMAD.WIDE.U32 R2, R6, UR6, RZ ;  /* 0x0000000606027c25 */ /* 0x000fc8000f8e00ff */
[----:B------:R-:W-:Y:S02]  /*02e0*/  IMAD R9, R6, UR7, R9 ;  /* 0x0000000706097c24 */ /* 0x000fe4000f8e0209 */
[----:B-1----:R-:W-:-:S03]  /*02f0*/  IMAD R8, R16, UR5, RZ ;  /* 0x0000000510087c24 */ /* 0x002fc6000f8e02ff */
[----:B------:R-:W-:Y:S01]  /*0300*/  IADD3 R3, PT, PT, R3, R9, RZ ;  /* 0x0000000903037210 */ /* 0x000fe20007ffe0ff */
[----:B------:R-:W-:Y:S02]  /*0310*/  IMAD R17, R17, UR4, R8 ;  /* 0x0000000411117c24 */ /* 0x000fe4000f8e0208 */
[----:B--2---:R-:W-:Y:S02]  /*0320*/  HADD2.F32 R22, -RZ, R22.H0_H0 ;  /* 0x20000016ff167230 */ /* 0x004fe40000004100 */
[----:B------:R-:W-:-:S05]  /*0330*/  IMAD.WIDE.U32 R2, R16, UR4, R2 ;  /* 0x0000000410027c25 */ /* 0x000fca000f8e0002 */
[----:B------:R-:W-:Y:S01]  /*0340*/  IADD3 R17, PT, PT, R3, R17, RZ ;  /* 0x0000001103117210 */ /* 0x000fe20007ffe0ff */
[----:B---3--:R-:W-:Y:S01]  /*0350*/  HADD2.F32 R24, -RZ, R24.H0_H0 ;  /* 0x20000018ff187230 */ /* 0x008fe20000004100 */
        /* <DEDUP_REMOVED lines=10> */
[----:B--2---:R-:W-:-:S04]  /*0400*/  LEA R8, P0, R10, R8, 0x2 ;  /* 0x000000080a087211 */ /* 0x004fc800078010ff */
[----:B------:R-:W-:Y:S02]  /*0410*/  LEA.HI.X R9, R10, R9, R11, 0x2, P0 ;  /* 0x000000090a097211 */ /* 0x000fe400000f140b */
[----:B------:R-:W0:Y:S03]  /*0420*/  LDC.64 R10, c[0x0][0x3c8] ;  /* 0x0000f200ff0a7b82 */ /* 0x000e260000000a00 */
[----:B------:R-:W2:Y:S01]  /*0430*/  LDG.E R21, desc[UR10][R8.64] ;  /* 0x0000000a08157981 */ /* 0x000ea2000c1e1900 */
        /* <DEDUP_REMOVED lines=8> */
[----:B------:R-:W3:Y:S04]  /*04c0*/  LDG.E.U16 R26, desc[UR10][R14.64+0x2] ;  /* 0x0000020a0e1a7981 */ /* 0x000ee8000c1e1500 */
[----:B------:R-:W4:Y:S01]  /*04d0*/  LDG.E.U16 R25, desc[UR10][R14.64] ;  /* 0x0000000a0e197981 */ /* 0x000f22000c1e1500 */
[----:B--2---:R-:W-:-:S05]  /*04e0*/  SHF.R.S32.HI R19, RZ, 0x1f, R21 ;  /* 0x0000001fff137819 */ /* 0x004fca0000011415 */
[----:B0-----:R-:W-:-:S04]  /*04f0*/  IMAD R18, R19, R10, RZ ;  /* 0x0000000a13127224 */ /* 0x001fc800078e02ff */
[C---:B------:R-:W-:Y:S02]  /*0500*/  IMAD R27, R21.reuse, R11, R18 ;  /* 0x0000000b151b7224 */ /* 0x040fe400078e0212 */
[----:B------:R-:W-:-:S05]  /*0510*/  IMAD.WIDE.U32 R18, R21, R10, R16 ;  /* 0x0000000a15127225 */ /* 0x000fca00078e0010 */
[----:B------:R-:W-:Y:S02]  /*0520*/  IADD3 R19, PT, PT, R19, R27, RZ ;  /* 0x0000001b13137210 */ /* 0x000fe40007ffe0ff */
[----:B-1----:R-:W-:-:S04]  /*0530*/  LEA R20, P0, R18, R12, 0x2 ;  /* 0x0000000c12147211 */ /* 0x002fc800078010ff */
        /* <DEDUP_REMOVED lines=11> */
[----:B------:R-:W-:Y:S01]  /*05f0*/  ISETP.NE.AND P0, PT, R0, 0x1, PT ;  /* 0x000000010000780c */ /* 0x000fe20003f05270 */
[--C-:B--2---:R-:W-:Y:S02]  /*0600*/  HADD2.F32 R19, -RZ, R18.reuse.H0_H0 ;  /* 0x20000012ff137230 */ /* 0x104fe40000004100 */
[----:B------:R-:W-:-:S03]  /*0610*/  HADD2.F32 R18, -RZ, R18.H1_H1 ;  /* 0x30000012ff127230 */ /* 0x000fc60000004100 */
[----:B------:R-:W-:Y:S02]  /*0620*/  FADD.FTZ R19, R19, R26 ;  /* 0x0000001a13137221 */ /* 0x000fe40000010000 */
[----:B------:R-:W-:-:S05]  /*0630*/  FADD.FTZ R18, R18, R27 ;  /* 0x0000001b12127221 */ /* 0x000fca0000010000 */
[----:B------:R-:W-:-:S05]  /*0640*/  F2FP.F16.F32.PACK_AB R19, R18, R19 ;  /* 0x000000131213723e */ /* 0x000fca00000000ff */
[----:B------:R0:W-:Y:S01]  /*0650*/  STG.E desc[UR10][R20.64], R19 ;  /* 0x0000001314007986 */ /* 0x0001e2000c10190a */
[----:B------:R-:W-:Y:S01]  /*0660*/  IADD3 R18, PT, PT, R4, 0x1, RZ ;  /* 0x0000000104127810 */ /* 0x000fe20007ffe0ff */
[----:B------:R-:W-:Y:S06]  /*0670*/  @!P0 BRA `(.L_x_200) ;  /* 0x0000000000e08947 */ /* 0x000fec0003800000 */
[----:B0-----:R-:W2:Y:S04]  /*0680*/  LDG.E R19, desc[UR10][R8.64+0x4] ;  /* 0x0000040a08137981 */ /* 0x001ea8000c1e1900 */
[----:B------:R-:W3:Y:S04]  /*0690*/  LDG.E.U16 R26, desc[UR10][R14.64+0x6] ;  /* 0x0000060a0e1a7981 */ /* 0x000ee8000c1e1500 */
[----:B------:R-:W4:Y:S01]  /*06a0*/  LDG.E.U16 R25, desc[UR10][R14.64+0x4] ;  /* 0x0000040a0e197981 */ /* 0x000f22000c1e1500 */
[----:B--2---:R-:W-:-:S05]  /*06b0*/  SHF.R.S32.HI R21, RZ, 0x1f, R19 ;  /* 0x0000001fff157819 */ /* 0x004fca0000011413 */
[----:B------:R-:W-:-:S04]  /*06c0*/  IMAD R18, R21, R10, RZ ;  /* 0x0000000a15127224 */ /* 0x000fc800078e02ff */
[C---:B------:R-:W-:Y:S02]  /*06d0*/  IMAD R21, R19.reuse, R11, R18 ;  /* 0x0000000b13157224 */ /* 0x040fe400078e0212 */
[----:B------:R-:W-:-:S05]  /*06e0*/  IMAD.WIDE.U32 R18, R19, R10, R16 ;  /* 0x0000000a13127225 */ /* 0x000fca00078e0010 */
[----:B------:R-:W-:Y:S02]  /*06f0*/  IADD3 R19, PT, PT, R19, R21, RZ ;  /* 0x0000001513137210 */ /* 0x000fe40007ffe0ff */
[----:B------:R-:W-:-:S04]  /*0700*/  LEA R20, P0, R18, R12, 0x2 ;  /* 0x0000000c12147211 */ /* 0x000fc800078010ff */
        /* <DEDUP_REMOVED lines=20> */
[----:B------:R-:W2:Y:S04]  /*0850*/  LDG.E R9, desc[UR10][R8.64+0x8] ;  /* 0x0000080a08097981 */ /* 0x000ea8000c1e1900 */
[----:B------:R-:W3:Y:S04]  /*0860*/  LDG.E.U16 R0, desc[UR10][R14.64+0xa] ;  /* 0x00000a0a0e007981 */ /* 0x000ee8000c1e1500 */
[----:B-1----:R-:W4:Y:S01]  /*0870*/  LDG.E.U16 R20, desc[UR10][R14.64+0x8] ;  /* 0x0000080a0e147981 */ /* 0x002f22000c1e1500 */
[----:B--2---:R-:W-:-:S05]  /*0880*/  SHF.R.S32.HI R19, RZ, 0x1f, R9 ;  /* 0x0000001fff137819 */ /* 0x004fca0000011409 */
[-C--:B------:R-:W-:Y:S02]  /*0890*/  IMAD R26, R19, R10.reuse, RZ ;  /* 0x0000000a131a7224 */ /* 0x080fe400078e02ff */
        /* <DEDUP_REMOVED lines=15> */
[----:B------:R-:W-:Y:S01]  /*0990*/  IADD3 R18, PT, PT, R4, 0x3, RZ ;  /* 0x0000000304127810 */ /* 0x000fe20007ffe0ff */
[--C-:B--2---:R-:W-:Y:S02]  /*09a0*/  HADD2.F32 R0, -RZ, R10.reuse.H0_H0 ;  /* 0x2000000aff007230 */ /* 0x104fe40000004100 */
[----:B------:R-:W-:-:S03]  /*09b0*/  HADD2.F32 R10, -RZ, R10.H1_H1 ;  /* 0x3000000aff0a7230 */ /* 0x000fc60000004100 */
[----:B------:R-:W-:Y:S02]  /*09c0*/  FADD.FTZ R0, R0, R9 ;  /* 0x0000000900007221 */ /* 0x000fe40000010000 */
[----:B------:R-:W-:-:S05]  /*09d0*/  FADD.FTZ R19, R10, R19 ;  /* 0x000000130a137221 */ /* 0x000fca0000010000 */
[----:B------:R-:W-:-:S05]  /*09e0*/  F2FP.F16.F32.PACK_AB R19, R19, R0 ;  /* 0x000000001313723e */ /* 0x000fca00000000ff */
[----:B------:R2:W-:Y:S02]  /*09f0*/  STG.E desc[UR10][R12.64], R19 ;  /* 0x000000130c007986 */ /* 0x0005e4000c10190a */
.L_x_200:
[----:B------:R-:W-:Y:S05]  /*0a00*/  BSYNC.RECONVERGENT B1 ;  /* 0x0000000000017941 */ /* 0x000fea0003800200 */
.L_x_199:
[----:B------:R-:W3:Y:S01]  /*0a10*/  LDC.64 R8, c[0x0][0x3d8] ;  /* 0x0000f600ff087b82 */ /* 0x000ee20000000a00 */
[----:B------:R-:W-:-:S04]  /*0a20*/  IADD3 R0, PT, PT, R4, -R23, RZ ;  /* 0x8000001704007210 */ /* 0x000fc80007ffe0ff */
[----:B------:R-:W-:-:S13]  /*0a30*/  ISETP.GT.U32.AND P0, PT, R0, -0x4, PT ;  /* 0xfffffffc0000780c */ /* 0x000fda0003f04070 */
[----:B------:R-:W-:Y:S05]  /*0a40*/  @P0 BRA `(.L_x_198) ;  /* 0x0000000400e80947 */ /* 0x000fea0003800000 */
.L_x_201:
[----:B012---:R-:W-:Y:S01]  /*0a50*/  SHF.R.S32.HI R19, RZ, 0x1f, R18 ;  /* 0x0000001fff137819 */ /* 0x007fe20000011412 */
[----:B---3--:R-:W-:-:S04]  /*0a60*/  IMAD R0, R8, UR5, RZ ;  /* 0x0000000508007c24 */ /* 0x008fc8000f8e02ff */
[----:B------:R-:W-:Y:S02]  /*0a70*/  IMAD R11, R9, UR4, R0 ;  /* 0x00000004090b7c24 */ /* 0x000fe4000f8e0200 */
[----:B----4-:R-:W-:-:S05]  /*0a80*/  IMAD.WIDE.U32 R4, R8, UR4, R18 ;  /* 0x0000000408047c25 */ /* 0x010fca000f8e0012 */
        /* <DEDUP_REMOVED lines=11> */
[----:B------:R-:W-:-:S05]  /*0b40*/  LEA.HI.X R5, R12, UR17, R5, 0x2, P0 ;  /* 0x000000110c057c11 */ /* 0x000fca00080f1405 */
[----:B------:R-:W3:Y:S04]  /*0b50*/  LDG.E.U16 R20, desc[UR10][R4.64+0x2] ;  /* 0x0000020a04147981 */ /* 0x000ee8000c1e1500 */
[----:B------:R-:W4:Y:S01]  /*0b60*/  LDG.E.U16 R19, desc[UR10][R4.64] ;  /* 0x0000000a04137981 */ /* 0x000f22000c1e1500 */
[----:B--2---:R-:W-:Y:S01]  /*0b70*/  SHF.R.S32.HI R0, RZ, 0x1f, R15 ;  /* 0x0000001fff007819 */ /* 0x004fe2000001140f */
[----:B------:R-:W-:-:S04]  /*0b80*/  IMAD.WIDE.U32 R12, R15, UR8, R16 ;  /* 0x000000080f0c7c25 */ /* 0x000fc8000f8e0010 */
[----:B------:R-:W-:-:S04]  /*0b90*/  IMAD R0, R0, UR8, RZ ;  /* 0x0000000800007c24 */ /* 0x000fc8000f8e02ff */
[----:B------:R-:W-:Y:S01]  /*0ba0*/  IMAD R15, R15, UR9, R0 ;  /* 0x000000090f0f7c24 */ /* 0x000fe2000f8e0200 */
[----:B------:R-:W-:-:S04]  /*0bb0*/  LEA R14, P0, R12, UR14, 0x2 ;  /* 0x0000000e0c0e7c11 */ /* 0x000fc8000f8010ff */
[----:B------:R-:W-:-:S04]  /*0bc0*/  IADD3 R13, PT, PT, R13, R15, RZ ;  /* 0x0000000f0d0d7210 */ /* 0x000fc80007ffe0ff */
[----:B------:R-:W-:-:S05]  /*0bd0*/  LEA.HI.X R15, R12, UR15, R13, 0x2, P0 ;  /* 0x0000000f0c0f7c11 */ /* 0x000fca00080f140d */
        /* <DEDUP_REMOVED lines=16> */
[----:B------:R-:W2:Y:S04]  /*0ce0*/  LDG.E R21, desc[UR10][R10.64+0x4] ;  /* 0x0000040a0a157981 */ /* 0x000ea8000c1e1900 */
        /* <DEDUP_REMOVED lines=52> */
[----:B------:R-:W3:Y:S01]  /*1030*/  LDG.E.U16 R25, desc[UR10][R4.64+0xe] ;  /* 0x00000e0a04197981 */ /* 0x000ee2000c1e1500 */
        /* <DEDUP_REMOVED lines=8> */
[----:B------:R-:W4:Y:S01]  /*10c0*/  LDG.E R5, desc[UR10][R12.64] ;  /* 0x0000000a0c057981 */ /* 0x000f22000c1e1900 */
[----:B---3--:R-:W-:-:S05]  /*10d0*/  HADD2.F32 R25, -RZ, R25.H0_H0 ;  /* 0x20000019ff197230 */ /* 0x008fca0000004100 */
[-C--:B0-----:R-:W-:Y:S01]  /*10e0*/  FMUL.FTZ R15, R24, R25.reuse ;  /* 0x00000019180f7220 */ /* 0x081fe20000410000 */
[----:B------:R-:W-:Y:S01]  /*10f0*/  FMUL.FTZ R25, R22, R25 ;  /* 0x0000001916197220 */ /* 0x000fe20000410000 */
[----:B------:R-:W-:-:S04]  /*1100*/  IADD3 R18, PT, PT, R18, 0x4, RZ ;  /* 0x0000000412127810 */ /* 0x000fc80007ffe0ff */
[----:B------:R-:W-:Y:S01]  /*1110*/  ISETP.NE.AND P0, PT, R18, R23, PT ;  /* 0x000000171200720c */ /* 0x000fe20003f05270 */
[----:B--2---:R-:W-:-:S05]  /*1120*/  HADD2.F32 R11, -RZ, R0.H0_H0 ;  /* 0x20000000ff0b7230 */ /* 0x004fca0000004100 */
[-C--:B------:R-:W-:Y:S01]  /*1130*/  FFMA.FTZ R15, R22, R11.reuse, -R15 ;  /* 0x0000000b160f7223 */ /* 0x080fe2000001080f */
[----:B------:R-:W-:-:S05]  /*1140*/  FFMA.FTZ R0, R24, R11, R25 ;  /* 0x0000000b18007223 */ /* 0x000fca0000010019 */
[----:B------:R-:W-:Y:S01]  /*1150*/  F2FP.F16.F32.PACK_AB R15, R0, R15 ;  /* 0x0000000f000f723e */ /* 0x000fe200000000ff */
[----:B----4-:R-:W-:-:S04]  /*1160*/  HADD2.F32 R0, -RZ, R5.H0_H0 ;  /* 0x20000005ff007230 */ /* 0x010fc80000004100 */
[--C-:B------:R-:W-:Y:S02]  /*1170*/  HADD2.F32 R11, -RZ, R15.reuse.H0_H0 ;  /* 0x2000000fff0b7230 */ /* 0x100fe40000004100 */
[----:B------:R-:W-:Y:S02]  /*1180*/  HADD2.F32 R4, -RZ, R15.H1_H1 ;  /* 0x3000000fff047230 */ /* 0x000fe40000004100 */
[----:B------:R-:W-:Y:S02]  /*1190*/  HADD2.F32 R5, -RZ, R5.H1_H1 ;  /* 0x30000005ff057230 */ /* 0x000fe40000004100 */
[----:B------:R-:W-:-:S03]  /*11a0*/  FADD.FTZ R0, R0, R11 ;  /* 0x0000000b00007221 */ /* 0x000fc60000010000 */
[----:B------:R-:W-:-:S05]  /*11b0*/  FADD.FTZ R5, R5, R4 ;  /* 0x0000000405057221 */ /* 0x000fca0000010000 */
[----:B------:R-:W-:-:S05]  /*11c0*/  F2FP.F16.F32.PACK_AB R5, R5, R0 ;  /* 0x000000000505723e */ /* 0x000fca00000000ff */
[----:B------:R4:W-:Y:S01]  /*11d0*/  STG.E desc[UR10][R12.64], R5 ;  /* 0x000000050c007986 */ /* 0x0009e2000c10190a */
[----:B------:R-:W-:Y:S05]  /*11e0*/  @P0 BRA `(.L_x_201) ;  /* 0xfffffff800180947 */ /* 0x000fea000383ffff */
.L_x_198:
[----:B------:R-:W-:Y:S05]  /*11f0*/  BSYNC.RECONVERGENT B0 ;  /* 0x0000000000007941 */ /* 0x000fea0003800200 */
.L_x_197:
[----:B------:R-:W5:Y:S01]  /*1200*/  LDCU.64 UR6, c[0x0][0x3e8] ;  /* 0x00007d00ff0677ac */ /* 0x000f620008000a00 */
[----:B------:R-:W-:-:S04]  /*1210*/  UIADD3 UR4, UP0, UPT, UR4, 0x1, URZ ;  /* 0x0000000104047890 */ /* 0x000fc8000ff1e0ff */
[----:B------:R-:W-:Y:S02]  /*1220*/  UIADD3.X UR5, UPT, UPT, URZ, UR5, URZ, UP0, !UPT ;  /* 0x00000005ff057290 */ /* 0x000fe400087fe4ff */
[----:B-----5:R-:W-:-:S04]  /*1230*/  UISETP.GE.U32.AND UP0, UPT, UR4, UR6, UPT ;  /* 0x000000060400728c */ /* 0x020fc8000bf06070 */
[----:B------:R-:W-:-:S09]  /*1240*/  UISETP.GE.AND.EX UP0, UPT, UR5, UR7, UPT, UP0 ;  /* 0x000000070500728c */ /* 0x000fd2000bf06300 */
[----:B------:R-:W-:Y:S05]  /*1250*/  BRA.U !UP0, `(.L_x_202) ;  /* 0xffffffed08b87547 */ /* 0x000fea000b83ffff */
[----:B------:R-:W5:Y:S01]  /*1260*/  LDCU.64 UR8, c[0x0][0x3a0] ;  /* 0x00007400ff0877ac */ /* 0x000f620008000a00 */
[----:B------:R-:W0:Y:S01]  /*1270*/  LDCU.64 UR6, c[0x0][0x390] ;  /* 0x00007200ff0677ac */ /* 0x000e220008000a00 */
[----:B------:R-:W-:Y:S01]  /*1280*/  UMOV UR4, URZ ;  /* 0x000000ff00047c82 */ /* 0x000fe20008000000 */
[----:B------:R-:W-:Y:S01]  /*1290*/  UMOV UR5, URZ ;  /* 0x000000ff00057c82 */ /* 0x000fe20008000000 */
[----:B-----5:R-:W-:Y:S02]  /*12a0*/  UIADD3 UR8, UP0, UPT, UR8, 0x8, URZ ;  /* 0x0000000808087890 */ /* 0x020fe4000ff1e0ff */
[----:B0-----:R-:W-:Y:S02]  /*12b0*/  UIADD3 UR6, UP1, UPT, UR6, 0x8, URZ ;  /* 0x0000000806067890 */ /* 0x001fe4000ff3e0ff */
[----:B------:R-:W-:Y:S02]  /*12c0*/  UIADD3.X UR9, UPT, UPT, URZ, UR9, URZ, UP0, !UPT ;  /* 0x00000009ff097290 */ /* 0x000fe400087fe4ff */
[----:B------:R-:W-:-:S12]  /*12d0*/  UIADD3.X UR7, UPT, UPT, URZ, UR7, URZ, UP1, !UPT ;  /* 0x00000007ff077290 */ /* 0x000fd80008ffe4ff */
.L_x_208:
[----:B0-----:R-:W0:Y:S01]  /*12e0*/  LDC.64 R2, c[0x0][0x3d0] ;  /* 0x0000f400ff027b82 */ /* 0x001e220000000a00 */
[----:B------:R-:W5:Y:S01]  /*12f0*/  LDCU.64 UR12, c[0x0][0x398] ;  /* 0x00007300ff0c77ac */ /* 0x000f620008000a00 */
[----:B------:R-:W-:Y:S02]  /*1300*/  MOV R4, R6 ;  /* 0x0000000600047202 */ /* 0x000fe40000000f00 */
[----:B----4-:R-:W-:Y:S01]  /*1310*/  MOV R5, R7 ;  /* 0x0000000700057202 */ /* 0x010fe20000000f00 */
[----:B------:R-:W4:Y:S01]  /*1320*/  LDCU.64 UR14, c[0x0][0x3c8] ;  /* 0x00007900ff0e77ac */ /* 0x000f220008000a00 */
[----:B------:R-:W0:Y:S02]  /*1330*/  LDCU.64 UR16, c[0x0][0x3a8] ;  /* 0x00007500ff1077ac */ /* 0x000e240008000a00 */
[C---:B0-----:R-:W-:Y:S02]  /*1340*/  IMAD R0, R2.reuse, UR5, RZ ;  /* 0x0000000502007c24 */ /* 0x041fe4000f8e02ff */
[----:B------:R-:W-:-:S04]  /*1350*/  IMAD.WIDE.U32 R4, R2, UR4, R4 ;  /* 0x0000000402047c25 */ /* 0x000fc8000f8e0004 */
[----:B------:R-:W-:Y:S01]  /*1360*/  IMAD R3, R3, UR4, R0 ;  /* 0x0000000403037c24 */ /* 0x000fe2000f8e0200 */
[----:B-----5:R-:W-:-:S04]  /*1370*/  LEA R2, P0, R4, UR12, 0x2 ;  /* 0x0000000c04027c11 */ /* 0x020fc8000f8010ff */
[----:B------:R-:W-:-:S04]  /*1380*/  IADD3 R3, PT, PT, R5, R3, RZ ;  /* 0x0000000305037210 */ /* 0x000fc80007ffe0ff */
[----:B------:R-:W-:-:S05]  /*1390*/  LEA.HI.X R3, R4, UR13, R3, 0x2, P0 ;  /* 0x0000000d04037c11 */ /* 0x000fca00080f1403 */
[----:B---3--:R-:W3:Y:S04]  /*13a0*/  LDG.E R8, desc[UR10][R2.64+0x400] ;  /* 0x0004000a02087981 */ /* 0x008ee8000c1e1900 */
[----:B-1----:R-:W3:Y:S01]  /*13b0*/  LDG.E R21, desc[UR10][R2.64+0x404] ;  /* 0x0004040a02157981 */ /* 0x002ee2000c1e1900 */
[----:B------:R-:W-:Y:S01]  /*13c0*/  BSSY.RECONVERGENT B0, `(.L_x_203) ;  /* 0x000010c000007945 */ /* 0x000fe20003800200 */
[----:B---3--:R-:W-:-:S13]  /*13d0*/  ISETP.GE.AND P0, PT, R8, R21, PT ;  /* 0x000000150800720c */ /* 0x008fda0003f06270 */
[----:B----4-:R-:W-:Y:S05]  /*13e0*/  @P0 BRA `(.L_x_204) ;  /* 0x0000001000240947 */ /* 0x010fea0003800000 */
[----:B------:R-:W0:Y:S01]  /*13f0*/  LDCU.64 UR12, c[0x0][0x3c0] ;  /* 0x00007800ff0c77ac */ /* 0x000e220008000a00 */
[----:B------:R-:W1:Y:S01]  /*1400*/  LDC.64 R2, c[0x0][0x3b8] ;  /* 0x0000ee00ff027b82 */ /* 0x000e620000000a00 */
[----:B------:R-:W-:Y:S01]  /*1410*/  IADD3 R4, P0, PT, R6, 0x100, RZ ;  /* 0x0000010006047810 */ /* 0x000fe20007f1e0ff */
[----:B------:R-:W-:Y:S01]  /*1420*/  BSSY.RECONVERGENT B1, `(.L_x_205) ;  /* 0x0000081000017945 */ /* 0x000fe20003800200 */
[----:B--2---:R-:W-:Y:S02]  /*1430*/  IADD3 R12, PT, PT, -R8, R21, RZ ;  /* 0x00000015080c7210 */ /* 0x004fe40007ffe1ff */
[----:B------:R-:W-:Y:S02]  /*1440*/  IADD3.X R0, PT, PT, RZ, R7, RZ, P0, !PT ;  /* 0x00000007ff007210 */ /* 0x000fe400007fe4ff */
[----:B------:R-:W-:Y:S01]  /*1450*/  LOP3.LUT P0, RZ, R12, 0x3, RZ, 0xc0, !PT ;  /* 0x000000030cff7812 */ /* 0x000fe2000780c0ff */
[----:B------:R-:W2:Y:S08]  /*1460*/  LDC.U16 R10, c[0x0][0x3b0] ;  /* 0x0000ec00ff0a7b82 */ /* 0x000eb00000000400 */
[----:B------:R-:W3:Y:S01]  /*1470*/  LDC.U16 R20, c[0x0][0x3b2] ;  /* 0x0000ec80ff147b82 */ /* 0x000ee20000000400 */
[----:B0-----:R-:W-:-:S04]  /*1480*/  IMAD R5, R0, UR12, RZ ;  /* 0x0000000c00057c24 */ /* 0x001fc8000f8e02ff */
[C---:B------:R-:W-:Y:S02]  /*1490*/  IMAD R11, R4.reuse, UR13, R5 ;  /* 0x0000000d040b7c24 */ /* 0x040fe4000f8e0205 */
[----:B------:R-:W-:-:S04]  /*14a0*/  IMAD.WIDE.U32 R4, R4, UR12, RZ ;  /* 0x0000000c04047c25 */ /* 0x000fc8000f8e00ff */
[----:B-1----:R-:W-:Y:S01]  /*14b0*/  IMAD R0, R2, UR5, RZ ;  /* 0x0000000502007c24 */ /* 0x002fe2000f8e02ff */
[----:B------:R-:W-:-:S03]  /*14c0*/  IADD3 R5, PT, PT, R5, R11, RZ ;  /* 0x0000000b05057210 */ /* 0x000fc60007ffe0ff */
[----:B------:R-:W-:Y:S02]  /*14d0*/  IMAD R11, R3, UR4, R0 ;  /* 0x00000004030b7c24 */ /* 0x000fe4000f8e0200 */
[----:B------:R-:W-:Y:S01]  /*14e0*/  IMAD.WIDE.U32 R2, R2, UR4, R4 ;  /* 0x0000000402027c25 */ /* 0x000fe2000f8e0004 */
[----:B------:R-:W-:-:S03]  /*14f0*/  MOV R4, R8 ;  /* 0x0000000800047202 */ /* 0x000fc60000000f00 */
[----:B--2---:R-:W-:Y:S01]  /*1500*/  HADD2.F32 R0, -RZ, R10.H0_H0 ;  /* 0x2000000aff007230 */ /* 0x004fe20000004100 */
        /* <DEDUP_REMOVED lines=14> */
[----:B------:R-:W-:Y:S02]  /*15f0*/  LEA.HI.X R13, R10, R15, R4, 0x2, P0 ;  /* 0x0000000f0a0d7211 */ /* 0x000fe400000f1404 */
[----:B------:R-:W2:Y:S03]  /*1600*/  LDC.64 R14, c[0x0][0x3c8] ;  /* 0x0000f200ff0e7b82 */ /* 0x000ea60000000a00 */
[----:B------:R-:W4:Y:S01]  /*1610*/  LDG.E R23, desc[UR10][R12.64] ;  /* 0x0000000a0c177981 */ /* 0x000f22000c1e1900 */
[C---:B---3--:R-:W-:Y:S02]  /*1620*/  IMAD R4, R18.reuse, UR5, RZ ;  /* 0x0000000512047c24 */ /* 0x048fe4000f8e02ff */
[----:B------:R-:W-:-:S04]  /*1630*/  IMAD.WIDE.U32 R10, R18, UR4, R8 ;  /* 0x00000004120a7c25 */ /* 0x000fc8000f8e0008 */
[----:B------:R-:W-:Y:S01]  /*1640*/  IMAD R19, R19, UR4, R4 ;  /* 0x0000000413137c24 */ /* 0x000fe2000f8e0204 */
[----:B-1----:R-:W-:-:S04]  /*1650*/  LEA R18, P0, R10, UR12, 0x2 ;  /* 0x0000000c0a127c11 */ /* 0x002fc8000f8010ff */
[----:B------:R-:W-:-:S04]  /*1660*/  IADD3 R11, PT, PT, R11, R19, RZ ;  /* 0x000000130b0b7210 */ /* 0x000fc80007ffe0ff */
[----:B------:R-:W-:Y:S02]  /*1670*/  LEA.HI.X R19, R10, UR13, R11, 0x2, P0 ;  /* 0x0000000d0a137c11 */ /* 0x000fe400080f140b */
[-C--:B------:R-:W-:Y:S02]  /*1680*/  MOV R4, R2.reuse ;  /* 0x0000000200047202 */ /* 0x080fe40000000f00 */
[----:B------:R-:W-:Y:S01]  /*1690*/  MOV R10, R2 ;  /* 0x00000002000a7202 */ /* 0x000fe20000000f00 */
[----:B------:R-:W3:Y:S04]  /*16a0*/  LDG.E.U16 R24, desc[UR10][R18.64+0x2] ;  /* 0x0000020a12187981 */ /* 0x000ee8000c1e1500 */
[----:B------:R-:W5:Y:S01]  /*16b0*/  LDG.E.U16 R25, desc[UR10][R18.64] ;  /* 0x0000000a12197981 */ /* 0x000f62000c1e1500 */
[----:B----4-:R-:W-:Y:S01]  /*16c0*/  SHF.R.S32.HI R11, RZ, 0x1f, R23 ;  /* 0x0000001fff0b7819 */ /* 0x010fe20000011417 */
[----:B--2---:R-:W-:-:S04]  /*16d0*/  IMAD.HI.U32 R4, R23, R14, R4 ;  /* 0x0000000e17047227 */ /* 0x004fc800078e0004 */
[----:B------:R-:W-:-:S04]  /*16e0*/  IMAD R22, R11, R14, RZ ;  /* 0x0000000e0b167224 */ /* 0x000fc800078e02ff */
[C---:B------:R-:W-:Y:S02]  /*16f0*/  IMAD R27, R23.reuse, R15, R22 ;  /* 0x0000000f171b7224 */ /* 0x040fe400078e0216 */
[----:B------:R-:W-:-:S03]  /*1700*/  IMAD R23, R23, R14, R10 ;  /* 0x0000000e17177224 */ /* 0x000fc600078e020a */
[----:B------:R-:W-:Y:S02]  /*1710*/  IADD3 R4, PT, PT, R4, R27, RZ ;  /* 0x0000001b04047210 */ /* 0x000fe40007ffe0ff */
[----:B0-----:R-:W-:-:S04]  /*1720*/  LEA R22, P0, R23, R16, 0x2 ;  /* 0x0000001017167211 */ /* 0x001fc800078010ff */
[----:B------:R-:W-:-:S05]  /*1730*/  LEA.HI.X R23, R23, R17, R4, 0x2, P0 ;  /* 0x0000001117177211 */ /* 0x000fca00000f1404 */
[----:B------:R-:W2:Y:S01]  /*1740*/  LDG.E R4, desc[UR10][R22.64] ;  /* 0x0000000a16047981 */ /* 0x000ea2000c1e1900 */
[----:B---3--:R-:W-:Y:S02]  /*1750*/  HADD2.F32 R27, -RZ, R24.H0_H0 ;  /* 0x20000018ff1b7230 */ /* 0x008fe40000004100 */
[----:B-----5:R-:W-:-:S03]  /*1760*/  HADD2.F32 R25, -RZ, R25.H0_H0 ;  /* 0x20000019ff197230 */ /* 0x020fc60000004100 */
[-C--:B------:R-:W-:Y:S01]  /*1770*/  FMUL.FTZ R29, R20, R27.reuse ;  /* 0x0000001b141d7220 */ /* 0x080fe20000410000 */
[----:B------:R-:W-:-:S03]  /*1780*/  FMUL.FTZ R27, R0, R27 ;  /* 0x0000001b001b7220 */ /* 0x000fc60000410000 */
[-C--:B------:R-:W-:Y:S01]  /*1790*/  FFMA.FTZ R29, R0, R25.reuse, -R29 ;  /* 0x00000019001d7223 */ /* 0x080fe2000001081d */
[----:B------:R-:W-:-:S05]  /*17a0*/  FFMA.FTZ R24, R20, R25, R27 ;  /* 0x0000001914187223 */ /* 0x000fca000001001b */
[----:B------:R-:W-:-:S05]  /*17b0*/  F2FP.F16.F32.PACK_AB R29, R24, R29 ;  /* 0x0000001d181d723e */ /* 0x000fca00000000ff */
[--C-:B------:R-:W-:Y:S02]  /*17c0*/  HADD2.F32 R25, -RZ, R29.reuse.H0_H0 ;  /* 0x2000001dff197230 */ /* 0x100fe40000004100 */
[----:B------:R-:W-:Y:S01]  /*17d0*/  HADD2.F32 R29, -RZ, R29.H1_H1 ;  /* 0x3000001dff1d7230 */ /* 0x000fe20000004100 */
[----:B------:R-:W-:Y:S01]  /*17e0*/  MOV R11, R5 ;  /* 0x00000005000b7202 */ /* 0x000fe20000000f00 */
[--C-:B--2---:R-:W-:Y:S02]  /*17f0*/  HADD2.F32 R24, -RZ, R4.reuse.H0_H0 ;  /* 0x20000004ff187230 */ /* 0x104fe40000004100 */
[----:B------:R-:W-:-:S03]  /*1800*/  HADD2.F32 R4, -RZ, R4.H1_H1 ;  /* 0x30000004ff047230 */ /* 0x000fc60000004100 */
[----:B------:R-:W-:Y:S02]  /*1810*/  FADD.FTZ R24, R24, R25 ;  /* 0x0000001918187221 */ /* 0x000fe40000010000 */
[----:B------:R-:W-:-:S05]  /*1820*/  FADD.FTZ R29, R4, R29 ;  /* 0x0000001d041d7221 */ /* 0x000fca0000010000 */
[----:B------:R-:W-:Y:S02]  /*1830*/  F2FP.F16.F32.PACK_AB R29, R29, R24 ;  /* 0x000000181d1d723e */ /* 0x000fe400000000ff */
[----:B------:R-:W-:-:S03]  /*1840*/  IADD3 R24, PT, PT, -R8, R21, RZ ;  /* 0x0000001508187210 */ /* 0x000fc60007ffe1ff */
[----:B------:R0:W-:Y:S01]  /*1850*/  STG.E desc[UR10][R22.64], R29 ;  /* 0x0000001d16007986 */ /* 0x0001e2000c10190a */
[----:B------:R-:W-:-:S04]  /*1860*/  LOP3.LUT R24, R24, 0x3, RZ, 0xc0, !PT ;  /* 0x0000000318187812 */ /* 0x000fc800078ec0ff */
[----:B------:R-:W-:Y:S02]  /*1870*/  ISETP.NE.AND P0, PT, R24, 0x1, PT ;  /* 0x000000011800780c */ /* 0x000fe40003f05270 */
[----:B------:R-:W-:-:S11]  /*1880*/  IADD3 R4, PT, PT, R8, 0x1, RZ ;  /* 0x0000000108047810 */ /* 0x000fd60007ffe0ff */
[----:B0-----:R-:W-:Y:S05]  /*1890*/  @!P0 BRA `(.L_x_206) ;  /* 0x0000000000e48947 */ /* 0x001fea0003800000 */
[----:B------:R-:W2:Y:S04]  /*18a0*/  LDG.E R23, desc[UR10][R12.64+0x4] ;  /* 0x0000040a0c177981 */ /* 0x000ea8000c1e1900 */
[----:B------:R-:W3:Y:S04]  /*18b0*/  LDG.E.U16 R25, desc[UR10][R18.64+0x6] ;  /* 0x0000060a12197981 */ /* 0x000ee8000c1e1500 */
[----:B------:R-:W4:Y:S01]  /*18c0*/  LDG.E.U16 R26, desc[UR10][R18.64+0x4] ;  /* 0x0000040a121a7981 */ /* 0x000f22000c1e1500 */
[----:B--2---:R-:W-:-:S05]  /*18d0*/  SHF.R.S32.HI R27, RZ, 0x1f, R23 ;  /* 0x0000001fff1b7819 */ /* 0x004fca0000011417 */
[----:B------:R-:W-:-:S04]  /*18e0*/  IMAD R4, R27, R14, RZ ;  /* 0x0000000e1b047224 */ /* 0x000fc800078e02ff */
[C---:B------:R-:W-:Y:S02]  /*18f0*/  IMAD R27, R23.reuse, R15, R4 ;  /* 0x0000000f171b7224 */ /* 0x040fe400078e0204 */
[----:B------:R-:W-:-:S04]  /*1900*/  IMAD.HI.U32 R4, R23, R14, R10 ;  /* 0x0000000e17047227 */ /* 0x000fc800078e000a */
[----:B------:R-:W-:Y:S01]  /*1910*/  IMAD R23, R23, R14, R10 ;  /* 0x0000000e17177224 */ /* 0x000fe200078e020a */
[----:B------:R-:W-:-:S04]  /*1920*/  IADD3 R4, PT, PT, R4, R27, RZ ;  /* 0x0000001b04047210 */ /* 0x000fc80007ffe0ff */
        /* <DEDUP_REMOVED lines=23> */
[----:B0-----:R-:W4:Y:S01]  /*1aa0*/  LDG.E.U16 R22, desc[UR10][R18.64+0x8] ;  /* 0x0000080a12167981 */ /* 0x001f22000c1e1500 */
[----:B--2---:R-:W-:Y:S01]  /*1ab0*/  SHF.R.S32.HI R23, RZ, 0x1f, R13 ;  /* 0x0000001fff177819 */ /* 0x004fe2000001140d */
[----:B------:R-:W-:-:S04]  /*1ac0*/  IMAD.WIDE.U32 R10, R13, R14, R10 ;  /* 0x0000000e0d0a7225 */ /* 0x000fc800078e000a */
[----:B------:R-:W-:-:S04]  /*1ad0*/  IMAD R24, R23, R14, RZ ;  /* 0x0000000e17187224 */ /* 0x000fc800078e02ff */
        /* <DEDUP_REMOVED lines=9> */
[-C--:B------:R-:W-:Y:S01]  /*1b70*/  FFMA.FTZ R20, R20, R11.reuse, R15 ;  /* 0x0000000b14147223 */ /* 0x080fe2000001000f */
[----:B------:R-:W-:-:S05]  /*1b80*/  FFMA.FTZ R13, R0, R11, -R13 ;  /* 0x0000000b000d7223 */ /* 0x000fca000001080d */
        /* <DEDUP_REMOVED lines=8> */
[----:B------:R1:W-:Y:S01]  /*1c10*/  STG.E desc[UR10][R16.64], R13 ;  /* 0x0000000d10007986 */ /* 0x0003e2000c10190a */
[----:B------:R-:W-:-:S07]  /*1c20*/  IADD3 R4, PT, PT, R8, 0x3, RZ ;  /* 0x0000000308047810 */ /* 0x000fce0007ffe0ff */
.L_x_206:
[----:B------:R-:W-:Y:S05]  /*1c30*/  BSYNC.RECONVERGENT B1 ;  /* 0x0000000000017941 */ /* 0x000fea0003800200 */
.L_x_205:
[----:B------:R-:W-:-:S04]  /*1c40*/  IADD3 R8, PT, PT, R8, -R21, RZ ;  /* 0x8000001508087210 */ /* 0x000fc80007ffe0ff */
[----:B------:R-:W-:-:S13]  /*1c50*/  ISETP.GT.U32.AND P0, PT, R8, -0x4, PT ;  /* 0xfffffffc0800780c */ /* 0x000fda0003f04070 */
[----:B------:R-:W-:Y:S05]  /*1c60*/  @P0 BRA `(.L_x_204) ;  /* 0x0000000800040947 */ /* 0x000fea0003800000 */
[----:B------:R-:W2:Y:S01]  /*1c70*/  LDC.64 R8, c[0x0][0x3d8] ;  /* 0x0000f600ff087b82 */ /* 0x000ea20000000a00 */
[----:B------:R-:W-:-:S07]  /*1c80*/  IADD3 R21, PT, PT, -R21, R4, RZ ;  /* 0x0000000415157210 */ /* 0x000fce0007ffe1ff */
.L_x_207:
[----:B--2---:R-:W-:Y:S01]  /*1c90*/  IMAD R10, R8, UR5, RZ ;  /* 0x00000005080a7c24 */ /* 0x004fe2000f8e02ff */
[----:B---3--:R-:W-:Y:S01]  /*1ca0*/  SHF.R.S32.HI R11, RZ, 0x1f, R4 ;  /* 0x0000001fff0b7819 */ /* 0x008fe20000011404 */
[----:B-1----:R-:W1:Y:S02]  /*1cb0*/  LDC.64 R16, c[0x0][0x3e0] ;  /* 0x0000f800ff107b82 */ /* 0x002e640000000a00 */
[----:B------:R-:W-:Y:S01]  /*1cc0*/  IMAD R15, R9, UR4, R10 ;  /* 0x00000004090f7c24 */ /* 0x000fe2000f8e020a */
[----:B------:R-:W-:-:S05]  /*1cd0*/  MOV R10, R4 ;  /* 0x00000004000a7202 */ /* 0x000fca0000000f00 */
[----:B------:R-:W-:-:S05]  /*1ce0*/  IMAD.WIDE.U32 R12, R8, UR4, R10 ;  /* 0x00000004080c7c25 */ /* 0x000fca000f8e000a */
[----:B------:R-:W-:Y:S02]  /*1cf0*/  IADD3 R13, PT, PT, R15, R13, RZ ;  /* 0x0000000d0f0d7210 */ /* 0x000fe40007ffe0ff */
[----:B------:R-:W-:-:S04]  /*1d00*/  LEA R14, P0, R12, UR8, 0x2 ;  /* 0x000000080c0e7c11 */ /* 0x000fc8000f8010ff */
[----:B------:R-:W-:-:S05]  /*1d10*/  LEA.HI.X R15, R12, UR9, R13, 0x2, P0 ;  /* 0x000000090c0f7c11 */ /* 0x000fca00080f140d */
[----:B------:R-:W2:Y:S01]  /*1d20*/  LDG.E R19, desc[UR10][R14.64+-0x8] ;  /* 0xfffff80a0e137981 */ /* 0x000ea2000c1e1900 */
[C---:B-1----:R-:W-:Y:S02]  /*1d30*/  IMAD R18, R16.reuse, UR5, RZ ;  /* 0x0000000510127c24 */ /* 0x042fe4000f8e02ff */
[----:B------:R-:W-:-:S04]  /*1d40*/  IMAD.WIDE.U32 R12, R16, UR4, R10 ;  /* 0x00000004100c7c25 */ /* 0x000fc8000f8e000a */
[----:B------:R-:W-:Y:S01]  /*1d50*/  IMAD R11, R17, UR4, R18 ;  /* 0x00000004110b7c24 */ /* 0x000fe2000f8e0212 */
[----:B------:R-:W-:-:S04]  /*1d60*/  LEA R10, P0, R12, UR6, 0x2 ;  /* 0x000000060c0a7c11 */ /* 0x000fc8000f8010ff */
[----:B------:R-:W-:-:S04]  /*1d70*/  IADD3 R11, PT, PT, R11, R13, RZ ;  /* 0x0000000d0b0b7210 */ /* 0x000fc80007ffe0ff */
[----:B------:R-:W-:Y:S02]  /*1d80*/  LEA.HI.X R11, R12, UR7, R11, 0x2, P0 ;  /* 0x000000070c0b7c11 */ /* 0x000fe400080f140b */
[----:B------:R-:W-:-:S03]  /*1d90*/  MOV R13, R5 ;  /* 0x00000005000d7202 */ /* 0x000fc60000000f00 */
[----:B------:R-:W3:Y:S04]  /*1da0*/  LDG.E.U16 R20, desc[UR10][R10.64+-0x6] ;  /* 0xfffffa0a0a147981 */ /* 0x000ee8000c1e1500 */
[----:B0-----:R-:W4:Y:S01]  /*1db0*/  LDG.E.U16 R22, desc[UR10][R10.64+-0x8] ;  /* 0xfffff80a0a167981 */ /* 0x001f22000c1e1500 */
[----:B--2---:R-:W-:-:S05]  /*1dc0*/  SHF.R.S32.HI R12, RZ, 0x1f, R19 ;  /* 0x0000001fff0c7819 */ /* 0x004fca0000011413 */
[----:B------:R-:W-:Y:S01]  /*1dd0*/  IMAD R18, R12, UR14, RZ ;  /* 0x0000000e0c127c24 */ /* 0x000fe2000f8e02ff */
[----:B------:R-:W-:-:S05]  /*1de0*/  MOV R12, R2 ;  /* 0x00000002000c7202 */ /* 0x000fca0000000f00 */
[----:B------:R-:W-:-:S04]  /*1df0*/  IMAD.WIDE.U32 R16, R19, UR14, R12 ;  /* 0x0000000e13107c25 */ /* 0x000fc8000f8e000c */
[----:B------:R-:W-:Y:S01]  /*1e00*/  IMAD R19, R19, UR15, R18 ;  /* 0x0000000f13137c24 */ /* 0x000fe2000f8e0212 */
[----:B------:R-:W-:-:S04]  /*1e10*/  LEA R18, P0, R16, UR16, 0x2 ;  /* 0x0000001010127c11 */ /* 0x000fc8000f8010ff */
[----:B------:R-:W-:-:S04]  /*1e20*/  IADD3 R17, PT, PT, R17, R19, RZ ;  /* 0x0000001311117210 */ /* 0x000fc80007ffe0ff */
[----:B------:R-:W-:-:S05]  /*1e30*/  LEA.HI.X R19, R16, UR17, R17, 0x2, P0 ;  /* 0x0000001110137c11 */ /* 0x000fca00080f1411 */
[----:B------:R-:W2:Y:S01]  /*1e40*/  LDG.E R17, desc[UR10][R18.64] ;  /* 0x0000000a12117981 */ /* 0x000ea2000c1e1900 */
[----:B------:R-:W0:Y:S01]  /*1e50*/  LDC.U16 R16, c[0x0][0x3b2] ;  /* 0x0000ec80ff107b82 */ /* 0x000e220000000400 */
[----:B---3--:R-:W-:Y:S02]  /*1e60*/  HADD2.F32 R25, -RZ, R20.H0_H0 ;  /* 0x20000014ff197230 */ /* 0x008fe40000004100 */
[----:B----4-:R-:W-:Y:S02]  /*1e70*/  HADD2.F32 R23, -RZ, R22.H0_H0 ;  /* 0x20000016ff177230 */ /* 0x010fe40000004100 */
[----:B0-----:R-:W-:-:S05]  /*1e80*/  HADD2.F32 R16, -RZ, R16.H0_H0 ;  /* 0x20000010ff107230 */ /* 0x001fca0000004100 */
        /* <DEDUP_REMOVED lines=23> */
[----:B0-----:R-:W4:Y:S01]  /*2000*/  LDG.E R17, desc[UR10][R24.64] ;  /* 0x0000000a18117981 */ /* 0x001f22000c1e1900 */
[----:B---3--:R-:W-:-:S05]  /*2010*/  HADD2.F32 R23, -RZ, R26.H0_H0 ;  /* 0x2000001aff177230 */ /* 0x008fca0000004100 */
[-C--:B------:R-:W-:Y:S01]  /*2020*/  FMUL.FTZ R27, R16, R23.reuse ;  /* 0x00000017101b7220 */ /* 0x080fe20000410000 */
[----:B------:R-:W-:Y:S01]  /*2030*/  FMUL.FTZ R23, R0, R23 ;  /* 0x0000001700177220 */ /* 0x000fe20000410000 */
        /* <DEDUP_REMOVED lines=11> */
[----:B------:R0:W-:Y:S04]  /*20f0*/  STG.E desc[UR10][R24.64], R17 ;  /* 0x0000001118007986 */ /* 0x0001e8000c10190a */
[----:B------:R-:W2:Y:S04]  /*2100*/  LDG.E R23, desc[UR10][R14.64] ;  /* 0x0000000a0e177981 */ /* 0x000ea8000c1e1900 */
[----:B------:R-:W3:Y:S04]  /*2110*/  LDG.E.U16 R26, desc[UR10][R10.64+0x2] ;  /* 0x0000020a0a1a7981 */ /* 0x000ee8000c1e1500 */
[----:B------:R-:W4:Y:S01]  /*2120*/  LDG.E.U16 R20, desc[UR10][R10.64] ;  /* 0x0000000a0a147981 */ /* 0x000f22000c1e1500 */
[----:B--2---:R-:W-:-:S05]  /*2130*/  SHF.R.S32.HI R18, RZ, 0x1f, R23 ;  /* 0x0000001fff127819 */ /* 0x004fca0000011417 */
[----:B------:R-:W-:Y:S02]  /*2140*/  IMAD R22, R18, UR14, RZ ;  /* 0x0000000e12167c24 */ /* 0x000fe4000f8e02ff */
[----:B------:R-:W-:-:S04]  /*2150*/  IMAD.WIDE.U32 R18, R23, UR14, R12 ;  /* 0x0000000e17127c25 */ /* 0x000fc8000f8e000c */
[----:B------:R-:W-:Y:S01]  /*2160*/  IMAD R23, R23, UR15, R22 ;  /* 0x0000000f17177c24 */ /* 0x000fe2000f8e0216 */
[----:B------:R-:W-:-:S04]  /*2170*/  LEA R22, P0, R18, UR16, 0x2 ;  /* 0x0000001012167c11 */ /* 0x000fc8000f8010ff */
[----:B------:R-:W-:-:S04]  /*2180*/  IADD3 R19, PT, PT, R19, R23, RZ ;  /* 0x0000001713137210 */ /* 0x000fc80007ffe0ff */
[----:B------:R-:W-:-:S05]  /*2190*/  LEA.HI.X R23, R18, UR17, R19, 0x2, P0 ;  /* 0x0000001112177c11 */ /* 0x000fca00080f1413 */
[----:B0-----:R-:W2:Y:S01]  /*21a0*/  LDG.E R17, desc[UR10][R22.64] ;  /* 0x0000000a16117981 */ /* 0x001ea2000c1e1900 */
        /* <DEDUP_REMOVED lines=16> */
[----:B------:R-:W0:Y:S04]  /*22b0*/  LDG.E.U16 R24, desc[UR10][R10.64+0x6] ;  /* 0x0000060a0a187981 */ /* 0x000e28000c1e1500 */
        /* <DEDUP_REMOVED lines=8> */
[----:B------:R-:W2:Y:S01]  /*2340*/  LDG.E R11, desc[UR10][R12.64] ;  /* 0x0000000a0c0b7981 */ /* 0x000ea2000c1e1900 */
[----:B0-----:R-:W-:Y:S02]  /*2350*/  HADD2.F32 R17, -RZ, R24.H0_H0 ;  /* 0x20000018ff117230 */ /* 0x001fe40000004100 */
[----:B---3--:R-:W-:-:S03]  /*2360*/  HADD2.F32 R15, -RZ, R20.H0_H0 ;  /* 0x20000014ff0f7230 */ /* 0x008fc60000004100 */
[-C--:B------:R-:W-:Y:S01]  /*2370*/  FMUL.FTZ R19, R0, R17.reuse ;  /* 0x0000001100137220 */ /* 0x080fe20000410000 */
[----:B------:R-:W-:-:S03]  /*2380*/  FMUL.FTZ R17, R16, R17 ;  /* 0x0000001110117220 */ /* 0x000fc60000410000 */
[-C--:B------:R-:W-:Y:S01]  /*2390*/  FFMA.FTZ R16, R16, R15.reuse, R19 ;  /* 0x0000000f10107223 */ /* 0x080fe20000010013 */
[----:B------:R-:W-:-:S05]  /*23a0*/  FFMA.FTZ R17, R0, R15, -R17 ;  /* 0x0000000f00117223 */ /* 0x000fca0000010811 */
[----:B------:R-:W-:-:S05]  /*23b0*/  F2FP.F16.F32.PACK_AB R17, R16, R17 ;  /* 0x000000111011723e */ /* 0x000fca00000000ff */
[--C-:B------:R-:W-:Y:S02]  /*23c0*/  HADD2.F32 R15, -RZ, R17.reuse.H0_H0 ;  /* 0x20000011ff0f7230 */ /* 0x100fe40000004100 */
[----:B------:R-:W-:Y:S01]  /*23d0*/  HADD2.F32 R14, -RZ, R17.H1_H1 ;  /* 0x30000011ff0e7230 */ /* 0x000fe20000004100 */
[----:B------:R-:W-:-:S04]  /*23e0*/  IADD3 R21, PT, PT, R21, 0x4, RZ ;  /* 0x0000000415157810 */ /* 0x000fc80007ffe0ff */
[----:B------:R-:W-:Y:S02]  /*23f0*/  ISETP.NE.AND P0, PT, R21, RZ, PT ;  /* 0x000000ff1500720c */ /* 0x000fe40003f05270 */
[----:B------:R-:W-:Y:S01]  /*2400*/  IADD3 R4, PT, PT, R4, 0x4, RZ ;  /* 0x0000000404047810 */ /* 0x000fe20007ffe0ff */
[--C-:B--2---:R-:W-:Y:S02]  /*2410*/  HADD2.F32 R10, -RZ, R11.reuse.H0_H0 ;  /* 0x2000000bff0a7230 */ /* 0x104fe40000004100 */
[----:B------:R-:W-:-:S03]  /*2420*/  HADD2.F32 R11, -RZ, R11.H1_H1 ;  /* 0x3000000bff0b7230 */ /* 0x000fc60000004100 */
[----:B------:R-:W-:Y:S02]  /*2430*/  FADD.FTZ R10, R10, R15 ;  /* 0x0000000f0a0a7221 */ /* 0x000fe40000010000 */
[----:B------:R-:W-:-:S05]  /*2440*/  FADD.FTZ R11, R11, R14 ;  /* 0x0000000e0b0b7221 */ /* 0x000fca0000010000 */
[----:B------:R-:W-:-:S05]  /*2450*/  F2FP.F16.F32.PACK_AB R11, R11, R10 ;  /* 0x0000000a0b0b723e */ /* 0x000fca00000000ff */
[----:B------:R3:W-:Y:S01]  /*2460*/  STG.E desc[UR10][R12.64], R11 ;  /* 0x0000000b0c007986 */ /* 0x0007e2000c10190a */
[----:B------:R-:W-:Y:S05]  /*2470*/  @P0 BRA `(.L_x_207) ;  /* 0xfffffff800040947 */ /* 0x000fea000383ffff */
.L_x_204:
[----:B------:R-:W-:Y:S05]  /*2480*/  BSYNC.RECONVERGENT B0 ;  /* 0x0000000000007941 */ /* 0x000fea0003800200 */
.L_x_203:
[----:B------:R-:W4:Y:S01]  /*2490*/  LDCU.64 UR12, c[0x0][0x3e8] ;  /* 0x00007d00ff0c77ac */ /* 0x000f220008000a00 */
[----:B------:R-:W-:-:S04]  /*24a0*/  UIADD3 UR4, UP0, UPT, UR4, 0x1, URZ ;  /* 0x0000000104047890 */ /* 0x000fc8000ff1e0ff */
[----:B------:R-:W-:Y:S02]  /*24b0*/  UIADD3.X UR5, UPT, UPT, URZ, UR5, URZ, UP0, !UPT ;  /* 0x00000005ff057290 */ /* 0x000fe400087fe4ff */
[----:B----4-:R-:W-:-:S04]  /*24c0*/  UISETP.GE.U32.AND UP0, UPT, UR4, UR12, UPT ;  /* 0x0000000c0400728c */ /* 0x010fc8000bf06070 */
[----:B------:R-:W-:-:S09]  /*24d0*/  UISETP.GE.AND.EX UP0, UPT, UR5, UR13, UPT, UP0 ;  /* 0x0000000d0500728c */ /* 0x000fd2000bf06300 */
[----:B------:R-:W-:Y:S05]  /*24e0*/  BRA.U !UP0, `(.L_x_208) ;  /* 0xffffffed087c7547 */ /* 0x000fea000b83ffff */
[----:B------:R-:W-:Y:S05]  /*24f0*/  EXIT ;  /* 0x000000000000794d */ /* 0x000fea0003800000 */
.L_x_196:
        /* <DEDUP_REMOVED lines=20> */
.L_x_216:
[----:B0-----:R-:W0:Y:S01]  /*2640*/  LDCU.64 UR8, c[0x0][0x3d0] ;  /* 0x00007a00ff0877ac */ /* 0x001e220008000a00 */
[----:B------:R-:W-:Y:S01]  /*2650*/  IADD3 R4, P0, PT, R0, UR4, RZ ;  /* 0x0000000400047c10 */ /* 0x000fe2000ff1e0ff */
[----:B-1----:R-:W1:Y:S03]  /*2660*/  LDCU.64 UR16, c[0x0][0x398] ;  /* 0x00007300ff1077ac */ /* 0x002e660008000a00 */
[----:B------:R-:W-:Y:S01]  /*2670*/  IADD3.X R5, PT, PT, RZ, UR5, RZ, P0, !PT ;  /* 0x00000005ff057c10 */ /* 0x000fe200087fe4ff */
[----:B0-----:R-:W-:-:S04]  /*2680*/  IMAD R2, R20, UR8, RZ ;  /* 0x0000000814027c24 */ /* 0x001fc8000f8e02ff */
[C---:B--2---:R-:W-:Y:S02]  /*2690*/  IMAD R7, R21.reuse, UR9, R2 ;  /* 0x0000000915077c24 */ /* 0x044fe4000f8e0202 */
[----:B---3--:R-:W-:-:S05]  /*26a0*/  IMAD.WIDE.U32 R2, R21, UR8, R4 ;  /* 0x0000000815027c25 */ /* 0x008fca000f8e0004 */
[----:B------:R-:W-:Y:S02]  /*26b0*/  IADD3 R3, PT, PT, R3, R7, RZ ;  /* 0x0000000703037210 */ /* 0x000fe40007ffe0ff */
[----:B-1----:R-:W-:-:S04]  /*26c0*/  LEA R6, P0, R2, UR16, 0x2 ;  /* 0x0000001002067c11 */ /* 0x002fc8000f8010ff */
        /* <DEDUP_REMOVED lines=8> */
[----:B------:R-:W-:Y:S01]  /*2750*/  IADD3 R22, PT, PT, -R2, R23, RZ ;  /* 0x0000001702167210 */ /* 0x000fe20007ffe1ff */
[----:B------:R-:W-:Y:S01]  /*2760*/  BSSY.RECONVERGENT B2, `(.L_x_213) ;  /* 0x000007a000027945 */ /* 0x000fe20003800200 */
[----:B------:R-:W2:Y:S01]  /*2770*/  LDCU.64 UR16, c[0x0][0x3b8] ;  /* 0x00007700ff1077ac */ /* 0x000ea20008000a00 */
[----:B------:R-:W-:Y:S02]  /*2780*/  MOV R26, R2 ;  /* 0x00000002001a7202 */ /* 0x000fe40000000f00 */
[----:B------:R-:W-:Y:S02]  /*2790*/  LOP3.LUT P0, R22, R22, 0x3, RZ, 0xc0, !PT ;  /* 0x0000000316167812 */ /* 0x000fe4000780c0ff */
[----:B------:R-:W3:Y:S01]  /*27a0*/  LDC.U16 R25, c[0x0][0x3b2] ;  /* 0x0000ec80ff197b82 */ /* 0x000ee20000000400 */
[----:B0-----:R-:W-:-:S04]  /*27b0*/  IMAD R5, R5, UR8, RZ ;  /* 0x0000000805057c24 */ /* 0x001fc8000f8e02ff */
[C---:B------:R-:W-:Y:S02]  /*27c0*/  IMAD R7, R4.reuse, UR9, R5 ;  /* 0x0000000904077c24 */ /* 0x040fe4000f8e0205 */
[----:B------:R-:W-:-:S04]  /*27d0*/  IMAD.WIDE.U32 R4, R4, UR8, RZ ;  /* 0x0000000804047c25 */ /* 0x000fc8000f8e00ff */
[----:B--2---:R-:W-:Y:S01]  /*27e0*/  IMAD R6, R20, UR16, RZ ;  /* 0x0000001014067c24 */ /* 0x004fe2000f8e02ff */
[----:B------:R-:W-:Y:S01]  /*27f0*/  IADD3 R5, PT, PT, R5, R7, RZ ;  /* 0x0000000705057210 */ /* 0x000fe20007ffe0ff */
[----:B-1----:R-:W-:Y:S02]  /*2800*/  HADD2.F32 R24, -RZ, R24.H0_H0 ;  /* 0x20000018ff187230 */ /* 0x002fe40000004100 */
[C---:B------:R-:W-:Y:S02]  /*2810*/  IMAD R15, R21.reuse, UR17, R6 ;  /* 0x00000011150f7c24 */ /* 0x040fe4000f8e0206 */
[----:B------:R-:W-:-:S04]  /*2820*/  IMAD.WIDE.U32 R4, R21, UR16, R4 ;  /* 0x0000001015047c25 */ /* 0x000fc8000f8e0004 */
[----:B---3--:R-:W-:Y:S01]  /*2830*/  HADD2.F32 R25, -RZ, R25.H0_H0 ;  /* 0x20000019ff197230 */ /* 0x008fe20000004100 */
[----:B------:R-:W-:Y:S01]  /*2840*/  IADD3 R15, PT, PT, R5, R15, RZ ;  /* 0x0000000f050f7210 */ /* 0x000fe20007ffe0ff */
[----:B------:R-:W-:Y:S06]  /*2850*/  @!P0 BRA `(.L_x_214) ;  /* 0x0000000400a88947 */ /* 0x000fec0003800000 */
[----:B------:R-:W0:Y:S01]  /*2860*/  LDCU.64 UR16, c[0x0][0x3e0] ;  /* 0x00007c00ff1077ac */ /* 0x000e220008000a00 */
[----:B------:R-:W1:Y:S01]  /*2870*/  LDC.64 R8, c[0x0][0x3a0] ;  /* 0x0000e800ff087b82 */ /* 0x000e620000000a00 */
[----:B------:R-:W-:Y:S01]  /*2880*/  SHF.R.S32.HI R3, RZ, 0x1f, R2 ;  /* 0x0000001fff037819 */ /* 0x000fe20000011402 */
[----:B------:R-:W2:Y:S01]  /*2890*/  LDCU.64 UR8, c[0x0][0x3d8] ;  /* 0x00007b00ff0877ac */ /* 0x000ea20008000a00 */
[----:B------:R-:W3:Y:S01]  /*28a0*/  LDCU.64 UR18, c[0x0][0x390] ;  /* 0x00007200ff1277ac */ /* 0x000ee20008000a00 */
[----:B0-----:R-:W-:-:S04]  /*28b0*/  IMAD R10, R20, UR16, RZ ;  /* 0x00000010140a7c24 */ /* 0x001fc8000f8e02ff */
[C---:B------:R-:W-:Y:S02]  /*28c0*/  IMAD R7, R21.reuse, UR17, R10 ;  /* 0x0000001115077c24 */ /* 0x040fe4000f8e020a */
[----:B--2---:R-:W-:Y:S02]  /*28d0*/  IMAD R6, R20, UR8, RZ ;  /* 0x0000000814067c24 */ /* 0x004fe4000f8e02ff */
[----:B------:R-:W-:-:S04]  /*28e0*/  IMAD.WIDE.U32 R10, R21, UR16, R2 ;  /* 0x00000010150a7c25 */ /* 0x000fc8000f8e0002 */
[----:B------:R-:W-:Y:S01]  /*28f0*/  IMAD R17, R21, UR9, R6 ;  /* 0x0000000915117c24 */ /* 0x000fe2000f8e0206 */
[----:B------:R-:W-:Y:S01]  /*2900*/  IADD3 R7, PT, PT, R11, R7, RZ ;  /* 0x000000070b077210 */ /* 0x000fe20007ffe0ff */
[----:B------:R-:W-:Y:S01]  /*2910*/  IMAD.WIDE.U32 R12, R21, UR8, R2 ;  /* 0x00000008150c7c25 */ /* 0x000fe2000f8e0002 */
[----:B---3--:R-:W-:-:S04]  /*2920*/  LEA R6, P1, R10, UR18, 0x2 ;  /* 0x000000120a067c11 */ /* 0x008fc8000f8210ff */
[----:B------:R-:W-:Y:S02]  /*2930*/  IADD3 R11, PT, PT, R13, R17, RZ ;  /* 0x000000110d0b7210 */ /* 0x000fe40007ffe0ff */
[----:B-1----:R-:W-:Y:S02]  /*2940*/  LEA R8, P0, R12, R8, 0x2 ;  /* 0x000000080c087211 */ /* 0x002fe400078010ff */
[----:B------:R-:W-:Y:S02]  /*2950*/  LEA.HI.X R7, R10, UR19, R7, 0x2, P1 ;  /* 0x000000130a077c11 */ /* 0x000fe400088f1407 */
[----:B------:R-:W-:Y:S02]  /*2960*/  LEA.HI.X R9, R12, R9, R11, 0x2, P0 ;  /* 0x000000090c097211 */ /* 0x000fe400000f140b */
[----:B------:R-:W0:Y:S01]  /*2970*/  LDC.64 R10, c[0x0][0x3c8] ;  /* 0x0000f200ff0a7b82 */ /* 0x000e220000000a00 */
[----:B------:R-:W2:Y:S04]  /*2980*/  LDG.E.U16 R16, desc[UR10][R6.64+0x2] ;  /* 0x0000020a06107981 */ /* 0x000ea8000c1e1500 */
[----:B------:R-:W3:Y:S03]  /*2990*/  LDG.E R17, desc[UR10][R8.64] ;  /* 0x0000000a08117981 */ /* 0x000ee6000c1e1900 */
[----:B------:R-:W1:Y:S01]  /*29a0*/  LDC.64 R12, c[0x0][0x3a8] ;  /* 0x0000ea00ff0c7b82 */ /* 0x000e620000000a00 */
[----:B------:R-:W4:Y:S01]  /*29b0*/  LDG.E.U16 R14, desc[UR10][R6.64] ;  /* 0x0000000a060e7981 */ /* 0x000f22000c1e1500 */
[----:B--2---:R-:W-:Y:S01]  /*29c0*/  HADD2.F32 R16, -RZ, R16.H0_H0 ;  /* 0x20000010ff107230 */ /* 0x004fe20000004100 */
[----:B---3--:R-:W-:-:S04]  /*29d0*/  SHF.R.S32.HI R27, RZ, 0x1f, R17 ;  /* 0x0000001fff1b7819 */ /* 0x008fc80000011411 */
[-C--:B------:R-:W-:Y:S01]  /*29e0*/  FMUL.FTZ R19, R25, R16.reuse ;  /* 0x0000001019137220 */ /* 0x080fe20000410000 */
[----:B------:R-:W-:Y:S01]  /*29f0*/  FMUL.FTZ R16, R24, R16 ;  /* 0x0000001018107220 */ /* 0x000fe20000410000 */
[----:B----4-:R-:W-:Y:S02]  /*2a00*/  HADD2.F32 R14, -RZ, R14.H0_H0 ;  /* 0x2000000eff0e7230 */ /* 0x010fe40000004100 */
[----:B0-----:R-:W-:-:S03]  /*2a10*/  IMAD R26, R27, R10, RZ ;  /* 0x0000000a1b1a7224 */ /* 0x001fc600078e02ff */
[-C--:B------:R-:W-:Y:S01]  /*2a20*/  FFMA.FTZ R18, R24, R14.reuse, -R19 ;  /* 0x0000000e18127223 */ /* 0x080fe20000010813 */
[----:B------:R-:W-:Y:S01]  /*2a30*/  FFMA.FTZ R27, R25, R14, R16 ;  /* 0x0000000e191b7223 */ /* 0x000fe20000010010 */
[----:B------:R-:W-:Y:S01]  /*2a40*/  MOV R14, R4 ;  /* 0x00000004000e7202 */ /* 0x000fe20000000f00 */
[----:B------:R-:W-:-:S04]  /*2a50*/  IMAD R19, R17, R11, R26 ;  /* 0x0000000b11137224 */ /* 0x000fc800078e021a */
[----:B------:R-:W-:-:S04]  /*2a60*/  IMAD.HI.U32 R26, R17, R10, R14 ;  /* 0x0000000a111a7227 */ /* 0x000fc800078e000e */
[----:B------:R-:W-:Y:S01]  /*2a70*/  IMAD R17, R17, R10, R14 ;  /* 0x0000000a11117224 */ /* 0x000fe200078e020e */
[----:B------:R-:W-:-:S04]  /*2a80*/  IADD3 R26, PT, PT, R26, R19, RZ ;  /* 0x000000131a1a7210 */ /* 0x000fc80007ffe0ff */
[----:B-1----:R-:W-:-:S04]  /*2a90*/  LEA R16, P0, R17, R12, 0x2 ;  /* 0x0000000c11107211 */ /* 0x002fc800078010ff */
[----:B------:R-:W-:-:S05]  /*2aa0*/  LEA.HI.X R17, R17, R13, R26, 0x2, P0 ;  /* 0x0000000d11117211 */ /* 0x000fca00000f141a */
[----:B------:R-:W2:Y:S01]  /*2ab0*/  LDG.E R19, desc[UR10][R16.64] ;  /* 0x0000000a10137981 */ /* 0x000ea2000c1e1900 */
[----:B------:R-:W-:Y:S02]  /*2ac0*/  F2FP.F16.F32.PACK_AB R27, R27, R18 ;  /* 0x000000121b1b723e */ /* 0x000fe400000000ff */
[----:B------:R-:W-:-:S03]  /*2ad0*/  ISETP.NE.AND P0, PT, R22, 0x1, PT ;  /* 0x000000011600780c */ /* 0x000fc60003f05270 */
[--C-:B------:R-:W-:Y:S02]  /*2ae0*/  HADD2.F32 R29, -RZ, R27.reuse.H0_H0 ;  /* 0x2000001bff1d7230 */ /* 0x100fe40000004100 */
[----:B------:R-:W-:Y:S02]  /*2af0*/  HADD2.F32 R26, -RZ, R27.H1_H1 ;  /* 0x3000001bff1a7230 */ /* 0x000fe40000004100 */
[--C-:B--2---:R-:W-:Y:S02]  /*2b00*/  HADD2.F32 R18, -RZ, R19.reuse.H0_H0 ;  /* 0x20000013ff127230 */ /* 0x104fe40000004100 */
[----:B------:R-:W-:-:S03]  /*2b10*/  HADD2.F32 R19, -RZ, R19.H1_H1 ;  /* 0x30000013ff137230 */ /* 0x000fc60000004100 */
[----:B------:R-:W-:Y:S02]  /*2b20*/  FADD.FTZ R18, R18, R29 ;  /* 0x0000001d12127221 */ /* 0x000fe40000010000 */
[----:B------:R-:W-:Y:S01]  /*2b30*/  FADD.FTZ R19, R19, R26 ;  /* 0x0000001a13137221 */ /* 0x000fe20000010000 */
[----:B------:R-:W-:-:S04]  /*2b40*/  IADD3 R26, PT, PT, R2, 0x1, RZ ;  /* 0x00000001021a7810 */ /* 0x000fc80007ffe0ff */
[----:B------:R-:W-:-:S05]  /*2b50*/  F2FP.F16.F32.PACK_AB R19, R19, R18 ;  /* 0x000000121313723e */ /* 0x000fca00000000ff */
[----:B------:R0:W-:Y:S01]  /*2b60*/  STG.E desc[UR10][R16.64], R19 ;  /* 0x0000001310007986 */ /* 0x0001e2000c10190a */
        /* <DEDUP_REMOVED lines=11> */
[----:B------:R-:W4:Y:S01]  /*2c20*/  LDG.E R16, desc[UR10][R18.64] ;  /* 0x0000000a12107981 */ /* 0x000f22000c1e1900 */
[----:B---3--:R-:W-:-:S05]  /*2c30*/  HADD2.F32 R26, -RZ, R26.H0_H0 ;  /* 0x2000001aff1a7230 */ /* 0x008fca0000004100 */
[-C--:B------:R-:W-:Y:S01]  /*2c40*/  FMUL.FTZ R27, R25, R26.reuse ;  /* 0x0000001a191b7220 */ /* 0x080fe20000410000 */
[----:B------:R-:W-:Y:S01]  /*2c50*/  FMUL.FTZ R26, R24, R26 ;  /* 0x0000001a181a7220 */ /* 0x000fe20000410000 */
[----:B------:R-:W-:Y:S01]  /*2c60*/  ISETP.NE.AND P0, PT, R22, 0x2, PT ;  /* 0x000000021600780c */ /* 0x000fe20003f05270 */
[----:B--2---:R-:W-:-:S05]  /*2c70*/  HADD2.F32 R17, -RZ, R17.H0_H0 ;  /* 0x20000011ff117230 */ /* 0x004fca0000004100 */
[-C--:B------:R-:W-:Y:S01]  /*2c80*/  FFMA.FTZ R27, R24, R17.reuse, -R27 ;  /* 0x00000011181b7223 */ /* 0x080fe2000001081b */
[----:B------:R-:W-:-:S05]  /*2c90*/  FFMA.FTZ R26, R25, R17, R26 ;  /* 0x00000011191a7223 */ /* 0x000fca000001001a */
[----:B------:R-:W-:Y:S01]  /*2ca0*/  F2FP.F16.F32.PACK_AB R27, R26, R27 ;  /* 0x0000001b1a1b723e */ /* 0x000fe200000000ff */
[--C-:B----4-:R-:W-:Y:S02]  /*2cb0*/  HADD2.F32 R17, -RZ, R16.reuse.H0_H0 ;  /* 0x20000010ff117230 */ /* 0x110fe40000004100 */
[----:B------:R-:W-:Y:S02]  /*2cc0*/  HADD2.F32 R16, -RZ, R16.H1_H1 ;  /* 0x30000010ff107230 */ /* 0x000fe40000004100 */
[--C-:B------:R-:W-:Y:S02]  /*2cd0*/  HADD2.F32 R26, -RZ, R27.reuse.H0_H0 ;  /* 0x2000001bff1a7230 */ /* 0x100fe40000004100 */
        /* <DEDUP_REMOVED lines=8> */
[----:B-1----:R-:W3:Y:S04]  /*2d60*/  LDG.E.U16 R18, desc[UR10][R6.64+0xa] ;  /* 0x00000a0a06127981 */ /* 0x002ee8000c1e1500 */
[----:B------:R-:W4:Y:S01]  /*2d70*/  LDG.E.U16 R19, desc[UR10][R6.64+0x8] ;  /* 0x0000080a06137981 */ /* 0x000f22000c1e1500 */
        /* <DEDUP_REMOVED lines=24> */
.L_x_214:
[----:B------:R-:W-:Y:S05]  /*2f00*/  BSYNC.RECONVERGENT B2 ;  /* 0x0000000000027941 */ /* 0x000fea0003800200 */
.L_x_213:
[----:B------:R-:W-:-:S04]  /*2f10*/  IADD3 R2, PT, PT, R2, -R23, RZ ;  /* 0x8000001702027210 */ /* 0x000fc80007ffe0ff */
[----:B------:R-:W-:-:S13]  /*2f20*/  ISETP.GT.U32.AND P0, PT, R2, -0x4, PT ;  /* 0xfffffffc0200780c */ /* 0x000fda0003f04070 */
[----:B------:R-:W-:Y:S05]  /*2f30*/  @P0 BRA `(.L_x_212) ;  /* 0x0000000400e40947 */ /* 0x000fea0003800000 */
.L_x_215:
[----:B------:R-:W-:Y:S01]  /*2f40*/  SHF.R.S32.HI R27, RZ, 0x1f, R26 ;  /* 0x0000001fff1b7819 */ /* 0x000fe2000001141a */
[----:B------:R-:W-:-:S04]  /*2f50*/  IMAD R2, R20, UR20, RZ ;  /* 0x0000001414027c24 */ /* 0x000fc8000f8e02ff */
[C---:B--2---:R-:W-:Y:S02]  /*2f60*/  IMAD R7, R21.reuse, UR21, R2 ;  /* 0x0000001515077c24 */ /* 0x044fe4000f8e0202 */
[----:B---3--:R-:W-:-:S05]  /*2f70*/  IMAD.WIDE.U32 R2, R21, UR20, R26 ;  /* 0x0000001415027c25 */ /* 0x008fca000f8e001a */
[----:B------:R-:W-:Y:S02]  /*2f80*/  IADD3 R3, PT, PT, R7, R3, RZ ;  /* 0x0000000307037210 */ /* 0x000fe40007ffe0ff */
[----:B------:R-:W-:-:S04]  /*2f90*/  LEA R6, P0, R2, UR12, 0x2 ;  /* 0x0000000c02067c11 */ /* 0x000fc8000f8010ff */
[----:B------:R-:W-:-:S05]  /*2fa0*/  LEA.HI.X R7, R2, UR13, R3, 0x2, P0 ;  /* 0x0000000d02077c11 */ /* 0x000fca00080f1403 */
[----:B------:R-:W2:Y:S01]  /*2fb0*/  LDG.E R9, desc[UR10][R6.64] ;  /* 0x0000000a06097981 */ /* 0x000ea2000c1e1900 */
        /* <DEDUP_REMOVED lines=20> */
[----:B0-----:R-:W-:-:S03]  /*3100*/  FMUL.FTZ R16, R24, R13 ;  /* 0x0000000d18107220 */ /* 0x001fc60000410000 */
        /* <DEDUP_REMOVED lines=9> */
[----:B-1----:R-:W-:-:S05]  /*31a0*/  F2FP.F16.F32.PACK_AB R17, R10, R11 ;  /* 0x0000000b0a11723e */ /* 0x002fca00000000ff */
        /* <DEDUP_REMOVED lines=71> */
[--C-:B0-----:R-:W-:Y:S02]  /*3620*/  HADD2.F32 R9, -RZ, R7.reuse.H0_H0 ;  /* 0x20000007ff097230 */ /* 0x101fe40000004100 */
[----:B------:R-:W-:Y:S01]  /*3630*/  HADD2.F32 R6, -RZ, R7.H1_H1 ;  /* 0x30000007ff067230 */ /* 0x000fe20000004100 */
[----:B------:R-:W-:-:S04]  /*3640*/  IADD3 R26, PT, PT, R26, 0x4, RZ ;  /* 0x000000041a1a7810 */ /* 0x000fc80007ffe0ff */
[----:B------:R-:W-:Y:S01]  /*3650*/  ISETP.NE.AND P0, PT, R26, R23, PT ;  /* 0x000000171a00720c */ /* 0x000fe20003f05270 */
[--C-:B--2---:R-:W-:Y:S02]  /*3660*/  HADD2.F32 R2, -RZ, R3.reuse.H0_H0 ;  /* 0x20000003ff027230 */ /* 0x104fe40000004100 */
[----:B------:R-:W-:-:S03]  /*3670*/  HADD2.F32 R3, -RZ, R3.H1_H1 ;  /* 0x30000003ff037230 */ /* 0x000fc60000004100 */
[----:B------:R-:W-:Y:S02]  /*3680*/  FADD.FTZ R2, R2, R9 ;  /* 0x0000000902027221 */ /* 0x000fe40000010000 */
[----:B------:R-:W-:-:S05]  /*3690*/  FADD.FTZ R3, R3, R6 ;  /* 0x0000000603037221 */ /* 0x000fca0000010000 */
[----:B------:R-:W-:-:S05]  /*36a0*/  F2FP.F16.F32.PACK_AB R3, R3, R2 ;  /* 0x000000020303723e */ /* 0x000fca00000000ff */
[----:B------:R3:W-:Y:S01]  /*36b0*/  STG.E desc[UR10][R10.64], R3 ;  /* 0x000000030a007986 */ /* 0x0007e2000c10190a */
[----:B------:R-:W-:Y:S05]  /*36c0*/  @P0 BRA `(.L_x_215) ;  /* 0xfffffff8001c0947 */ /* 0x000fea000383ffff */
.L_x_212:
[----:B------:R-:W-:Y:S05]  /*36d0*/  BSYNC.RECONVERGENT B1 ;  /* 0x0000000000017941 */ /* 0x000fea0003800200 */
.L_x_211:
[----:B------:R-:W4:Y:S01]  /*36e0*/  LDCU.64 UR8, c[0x0][0x3e8] ;  /* 0x00007d00ff0877ac */ /* 0x000f220008000a00 */
[----:B------:R-:W-:-:S04]  /*36f0*/  IADD3 R21, P0, PT, R21, 0x1, RZ ;  /* 0x0000000115157810 */ /* 0x000fc80007f1e0ff */
[----:B------:R-:W-:Y:S02]  /*3700*/  IADD3.X R20, PT, PT, RZ, R20, RZ, P0, !PT ;  /* 0x00000014ff147210 */ /* 0x000fe400007fe4ff */
[----:B----4-:R-:W-:-:S04]  /*3710*/  ISETP.GE.U32.AND P0, PT, R21, UR8, PT ;  /* 0x0000000815007c0c */ /* 0x010fc8000bf06070 */
[----:B------:R-:W-:-:S13]  /*3720*/  ISETP.GE.AND.EX P0, PT, R20, UR9, PT, P0 ;  /* 0x0000000914007c0c */ /* 0x000fda000bf06300 */
[----:B------:R-:W-:Y:S05]  /*3730*/  @!P0 BRA `(.L_x_216) ;  /* 0xffffffec00c08947 */ /* 0x000fea000383ffff */
.L_x_210:
[----:B------:R-:W-:Y:S05]  /*3740*/  BSYNC.RECONVERGENT B0 ;  /* 0x0000000000007941 */ /* 0x000fea0003800200 */
.L_x_209:
[----:B------:R-:W-:Y:S02]  /*3750*/  IADD3 R0, PT, PT, R0, 0x100, RZ ;  /* 0x0000010000007810 */ /* 0x000fe40007ffe0ff */
[----:B------:R-:W-:Y:S02]  /*3760*/  MOV R2, UR7 ;  /* 0x0000000700027c02 */ /* 0x000fe40008000f00 */
[----:B------:R-:W-:-:S04]  /*3770*/  ISETP.LT.U32.AND P0, PT, R0, UR6, PT ;  /* 0x0000000600007c0c */ /* 0x000fc8000bf01070 */
[----:B------:R-:W-:-:S13]  /*3780*/  ISETP.GT.AND.EX P0, PT, R2, RZ, PT, P0 ;  /* 0x000000ff0200720c */ /* 0x000fda0003f04300 */
[----:B------:R-:W-:Y:S05]  /*3790*/  @!P0 EXIT ;  /* 0x000000000000894d */ /* 0x000fea0003800000 */
[----:B------:R-:W-:Y:S01]  /*37a0*/  IADD3 R6, P0, PT, R0, UR4, RZ ;  /* 0x0000000400067c10 */ /* 0x000fe2000ff1e0ff */
[----:B------:R-:W-:-:S03]  /*37b0*/  UMOV UR4, URZ ;  /* 0x000000ff00047c82 */ /* 0x000fc60008000000 */
[----:B--2---:R-:W-:Y:S01]  /*37c0*/  IADD3.X R7, PT, PT, RZ, UR5, RZ, P0, !PT ;  /* 0x00000005ff077c10 */ /* 0x004fe200087fe4ff */
[----:B------:R-:W-:-:S08]  /*37d0*/  UMOV UR5, URZ ;  /* 0x000000ff00057c82 */ /* 0x000fd00008000000 */
.L_x_222:
[----:B--23--:R-:W2:Y:S01]  /*37e0*/  LDC.64 R2, c[0x0][0x3d0] ;  /* 0x0000f400ff027b82 */ /* 0x00cea20000000a00 */
[----:B------:R-:W3:Y:S01]  /*37f0*/  LDCU.64 UR6, c[0x0][0x398] ;  /* 0x00007300ff0677ac */ /* 0x000ee20008000a00 */
        /* <DEDUP_REMOVED lines=14> */
[----:B------:R-:W0:Y:S01]  /*38e0*/  LDCU.64 UR6, c[0x0][0x3c0] ;  /* 0x00007800ff0677ac */ /* 0x000e220008000a00 */
[----:B-1----:R-:W1:Y:S01]  /*38f0*/  LDC.64 R16, c[0x0][0x3b8] ;  /* 0x0000ee00ff107b82 */ /* 0x002e620000000a00 */
        /* <DEDUP_REMOVED lines=122> */
.L_x_220:
[----:B------:R-:W-:Y:S05]  /*40a0*/  BSYNC.RECONVERGENT B1 ;  /* 0x0000000000017941 */ /* 0x000fea0003800200 */
.L_x_219:
[----:B------:R-:W3:Y:S01]  /*40b0*/  LDC.64 R8, c[0x0][0x3d8] ;  /* 0x0000f600ff087b82 */ /* 0x000ee20000000a00 */
[----:B------:R-:W-:-:S04]  /*40c0*/  IADD3 R0, PT, PT, R4, -R23, RZ ;  /* 0x8000001704007210 */ /* 0x000fc80007ffe0ff */
[----:B------:R-:W-:-:S13]  /*40d0*/  ISETP.GT.U32.AND P0, PT, R0, -0x4, PT ;  /* 0xfffffffc0000780c */ /* 0x000fda0003f04070 */
[----:B------:R-:W-:Y:S05]  /*40e0*/  @P0 BRA `(.L_x_218) ;  /* 0x0000000400e80947 */ /* 0x000fea0003800000 */
.L_x_221:
        /* <DEDUP_REMOVED lines=122> */
.L_x_218:
[----:B------:R-:W-:Y:S05]  /*4890*/  BSYNC.RECONVERGENT B0 ;  /* 0x0000000000007941 */ /* 0x000fea0003800200 */
.L_x_217:
[----:B------:R-:W5:Y:S01]  /*48a0*/  LDCU.64 UR6, c[0x0][0x3e8] ;  /* 0x00007d00ff0677ac */ /* 0x000f620008000a00 */
[----:B------:R-:W-:-:S04]  /*48b0*/  UIADD3 UR4, UP0, UPT, UR4, 0x1, URZ ;  /* 0x0000000104047890 */ /* 0x000fc8000ff1e0ff */
[----:B------:R-:W-:Y:S02]  /*48c0*/  UIADD3.X UR5, UPT, UPT, URZ, UR5, URZ, UP0, !UPT ;  /* 0x00000005ff057290 */ /* 0x000fe400087fe4ff */
[----:B-----5:R-:W-:-:S04]  /*48d0*/  UISETP.GE.U32.AND UP0, UPT, UR4, UR6, UPT ;  /* 0x000000060400728c */ /* 0x020fc8000bf06070 */
[----:B------:R-:W-:-:S09]  /*48e0*/  UISETP.GE.AND.EX UP0, UPT, UR5, UR7, UPT, UP0 ;  /* 0x000000070500728c */ /* 0x000fd2000bf06300 */
[----:B------:R-:W-:Y:S05]  /*48f0*/  BRA.U !UP0, `(.L_x_222) ;  /* 0xffffffed08b87547 */ /* 0x000fea000b83ffff */
[----:B------:R-:W-:Y:S05]  /*4900*/  EXIT ;  /* 0x000000000000794d */ /* 0x000fea0003800000 */
.L_x_223:
        /* <DEDUP_REMOVED lines=15> */
.L_x_8935:


//--------------------- .text._ZN3cub18CUB_300001_SM_10306detail8for_each13static_kernelINS2_12policy_hub_t12policy_500_tElNS2_12op_wrapper_tIlZZZZZN2at6native36add_out_dense_sparse_compressed_cudaERNS7_6TensorERKS9_SC_RKN3c106ScalarEENKUlvE_clEvENKUlvE7_clEvENKUlvE_clEvENKUlvE0_clEvEUllE_N6thrust24THRUST_300001_SM_1030_NS17counting_iteratorIlNSN_11use_defaultESP_SP_EEEEEEvT0_T1_ --------------------------
	.section	.text._ZN3cub18CUB_300001_SM_10306detail8for_each13static_kernelINS2_12policy_hub_t12policy_500_tElNS2_12op_wrapper_tIlZZZZZN2at6native36add_out_dense_sparse_compressed_cudaERNS7_6TensorERKS9_SC_RKN3c106ScalarEENKUlvE_clEvENKUlvE7_clEvENKUlvE_clEvENKUlvE0_clEvEUllE_N6thrust24THRUST_300001_SM_1030_NS17counting_iteratorIlNSN_11use_defaultESP_SP_EEEEEEvT0_T1_,"ax",@progbits
	.align	128
        .global         _ZN3cub18CUB_300001_SM_10306detail8for_each13static_kernelINS2_12policy_hub_t12policy_500_tElNS2_12op_wrapper_tIlZZZZZN2at6native36add_out_dense_sparse_compressed_cudaERNS7_6TensorERKS9_SC_RKN3c106ScalarEENKUlvE_clEvENKUlvE7_clEvENKUlvE_clEvENKUlvE0_clEvEUllE_N6thrust24THRUST_300001_SM_1030_NS17counting_iteratorIlNSN_11use_defaultESP_SP_EEEEEEvT0_T1_
        .type           _ZN3cub18CUB_300001_SM_10306detail8for_each13static_kernelINS2_12policy_hub_t12policy_500_tElNS2_12op_wrapper_tIlZZZZZN2at6native36add_out_dense_sparse_compressed_cudaERNS7_6TensorERKS9_SC_RKN3c106ScalarEENKUlvE_clEvENKUlvE7_clEvENKUlvE_clEvENKUlvE0_clEvEUllE_N6thrust24THRUST_300001_SM_1030_NS17counting_iteratorIlNSN_11use_defaultESP_SP_EEEEEEvT0_T1_,@function
        .size           _ZN3cub18CUB_300001_SM_10306detail8for_each13static_kernelINS2_12policy_hub_t12policy_500_tElNS2_12op_wrapper_tIlZZZZZN2at6native36add_out_dense_sparse_compressed_cudaERNS7_6TensorERKS9_SC_RKN3c106ScalarEENKUlvE_clEvENKUlvE7_clEvENKUlvE_clEvENKUlvE0_clEvEUllE_N6thrust24THRUST_300001_SM_1030_NS17counting_iteratorIlNSN_11use_defaultESP_SP_EEEEEEvT0_T1_,(.L_x_8936 - _ZN3cub18CUB_300001_SM_10306detail8for_each13static_kernelINS2_12policy_hub_t12policy_500_tElNS2_12op_wrapper_tIlZZZZZN2at6native36add_out_dense_sparse_compressed_cudaERNS7_6TensorERKS9_SC_RKN3c106ScalarEENKUlvE_clEvENKUlvE7_clEvENKUlvE_clEvENKUlvE0_clEvEUllE_N6thrust24THRUST_300001_SM_1030_NS17counting_iteratorIlNSN_11use_defaultESP_SP_EEEEEEvT0_T1_)
        .other          _ZN3cub18CUB_300001_SM_10306detail8for_each13static_kernelINS2_12policy_hub_t12policy_500_tElNS2_12op_wrapper_tIlZZZZZN2at6native36add_out_dense_sparse_compressed_cudaERNS7_6TensorERKS9_SC_RKN3c106ScalarEENKUlvE_clEvENKUlvE7_clEvENKUlvE_clEvENKUlvE0_clEvEUllE_N6thrust24THRUST_300001_SM_1030_NS17counting_iteratorIlNSN_11use_defaultESP_SP_EEEEEEvT0_T1_,@"STO_CUDA_ENTRY STV_DEFAULT"
_ZN3cub18CUB_300001_SM_10306detail8for_each13static_kernelINS2_12policy_hub_t12policy_500_tElNS2_12op_wrapper_tIlZZZZZN2at6native36add_out_dense_sparse_compressed_cudaERNS7_6TensorERKS9_SC_RKN3c106ScalarEENKUlvE_clEvENKUlvE7_clEvENKUlvE_clEvENKUlvE0_clEvEUllE_N6thrust24THRUST_300001_SM_1030_NS17counting_iteratorIlNSN_11use_defaultESP_SP_EEEEEEvT0_T1_:
.text._ZN3cub18CUB_300001_SM_10306detail8for_each13static_kernelINS2_12policy_hub_t12policy_500_tElNS2_12op_wrapper_tIlZZZZZN2at6native36add_out_dense_sparse_compressed_cudaERNS7_6TensorERKS9_SC_RKN3c106ScalarEENKUlvE_clEvENKUlvE7_clEvENKUlvE_clEvENKUlvE0_clEvEUllE_N6thrust24THRUST_300001_SM_1030_NS17counting_iteratorIlNSN_11use_defaultESP_SP_EEEEEEvT0_T1_:
[----:B------:R-:W0:Y:S08]  /*0000*/  LDC R1, c[0x0][0x37c] ;  /* 0x0000df00ff017b82 */ /* 0x000e300000000800 */
[----:B------:R-:W1:Y:S01]  /*0010*/  S2UR UR4, SR_CTAID.X ;  /* 0x00000000000479c3 */ /* 0x000e620000002500 */
[----:B------:R-:W2:Y:S01]  /*0020*/  LDCU.64 UR6, c[0x0][0x380] ;  /* 0x00007000ff0677ac */ /* 0x000ea20008000a00 */
[----:B0-----:R-:W-:Y:S01]  /*0030*/  IADD3 R1, PT, PT, R1, -0x10, RZ ;  /* 0xfffffff001017810 */ /* 0x001fe20007ffe0ff */
[----:B------:R-:W0:Y:S01]  /*0040*/  LDCU.64 UR10, c[0x0][0x358] ;  /* 0x00006b00ff0a77ac */ /* 0x000e220008000a00 */
[----:B-1----:R-:W-:-:S04]  /*0050*/  UIMAD.WIDE.U32 UR4, UR4, 0x200, URZ ;  /* 0x00000200040478a5 */ /* 0x002fc8000f8e00ff */
[----:B--2---:R-:W-:-:S04]  /*0060*/  UIADD3 UR6, UP0, UPT, -UR4, UR6, URZ ;  /* 0x0000000604067290 */ /* 0x004fc8000ff1e1ff */
[----:B------:R-:W-:Y:S02]  /*0070*/  UIADD3.X UR7, UPT, UPT, ~UR5, UR7, URZ, UP0, !UPT ;  /* 0x0000000705077290 */ /* 0x000fe400087fe5ff */
[----:B------:R-:W-:-:S04]  /*0080*/  UISETP.GE.U32.AND UP0, UPT, UR6, 0x200, UPT ;  /* 0x000002000600788c */ /* 0x000fc8000bf06070 */
[----:B------:R-:W-:-:S09]  /*0090*/  UISETP.GE.AND.EX UP0, UPT, UR7, URZ, UPT, UP0 ;  /* 0x000000ff0700728c */ /* 0x000fd2000bf06300 */
[----:B0-----:R-:W-:Y:S05]  /*00a0*/  BRA.U !UP0, `(.L_x_224) ;  /* 0x0000001d08447547 */ /* 0x001fea000b800000 */
        /* <DEDUP_REMOVED lines=10> */
.L_x_230:
[----:B0-----:R-:W0:Y:S01]  /*0150*/  LDC.64 R6, c[0x0][0x3d0] ;  /* 0x0000f400ff067b82 */ /* 0x001e220000000a00 */
[----:B-1----:R-:W1:Y:S01]  /*0160*/  LDCU.64 UR6, c[0x0][0x398] ;  /* 0x00007300ff0677ac */ /* 0x002e620008000a00 */
[----:B--2---:R-:W2:Y:S01]  /*0170*/  LDCU.64 UR8, c[0x0][0x3c8] ;  /* 0x00007900ff0877ac */ /* 0x004ea20008000a00 */
[----:B---3--:R-:W3:Y:S01]  /*0180*/  LDCU.64 UR16, c[0x0][0x390] ;  /* 0x00007200ff1077ac */ /* 0x008ee20008000a00 */
[----:B----4-:R-:W4:Y:S01]  /*0190*/  LDCU.64 UR18, c[0x0][0x3b0] ;  /* 0x00007600ff1277ac */ /* 0x010f220008000a00 */
[----:B------:R-:W0:Y:S02]  /*01a0*/  LDCU.128 UR12, c[0x0][0x3a0] ;  /* 0x00007400ff0c77ac */ /* 0x000e240008000c00 */
        /* <DEDUP_REMOVED lines=15> */
[----:B------:R-:W-:Y:S01]  /*02a0*/  BSSY.RECONVERGENT B1, `(.L_x_227) ;  /* 0x0000060000017945 */ /* 0x000fe20003800200 */
[----:B------:R-:W-:Y:S02]  /*02b0*/  MOV R24, R4 ;  /* 0x0000000400187202 */ /* 0x000fe40000000f00 */
[----:B------:R-:W-:Y:S02]  /*02c0*/  LOP3.LUT R28, R28, 0x3, RZ, 0xc0, !PT ;  /* 0x000000031c1c7812 */ /* 0x000fe400078ec0ff */
[----:B------:R-:W-:Y:S02]  /*02d0*/  MOV R25, R5 ;  /* 0x0000000500197202 */ /* 0x000fe40000000f00 */
        /* <DEDUP_REMOVED lines=8> */
[----:B------:R-:W-:-:S05]  /*0360*/  IMAD.WIDE.U32 R8, R12, UR4, R8 ;  /* 0x000000040c087c25 */ /* 0x000fca000f8e0008 */
        /* <DEDUP_REMOVED lines=9> */
[----:B--2---:R-:W-:Y:S01]  /*0400*/  LEA R12, P0, R10, R16, 0x3 ;  /* 0x000000100a0c7211 */ /* 0x004fe200078018ff */
[----:B------:R-:W0:Y:S03]  /*0410*/  LDC.64 R14, c[0x0][0x3c8] ;  /* 0x0000f200ff0e7b82 */ /* 0x000e260000000a00 */
[----:B------:R-:W-:-:S04]  /*0420*/  IADD3 R11, PT, PT, R11, R13, RZ ;  /* 0x0000000d0b0b7210 */ /* 0x000fc80007ffe0ff */
[----:B------:R-:W-:Y:S02]  /*0430*/  LEA.HI.X R13, R10, R17, R11, 0x3, P0 ;  /* 0x000000110a0d7211 */ /* 0x000fe400000f1c0b */
[----:B------:R-:W2:Y:S03]  /*0440*/  LDC.64 R16, c[0x0][0x3a8] ;  /* 0x0000ea00ff107b82 */ /* 0x000ea60000000a00 */
[----:B------:R-:W0:Y:S01]  /*0450*/  LDG.E.64 R22, desc[UR10][R12.64] ;  /* 0x0000000a0c167981 */ /* 0x000e22000c1e1b00 */
[C---:B---3--:R-:W-:Y:S01]  /*0460*/  IMAD R10, R18.reuse, UR5, RZ ;  /* 0x00000005120a7c24 */ /* 0x048fe2000f8e02ff */
[----:B------:R-:W-:Y:S01]  /*0470*/  MOV R20, R8 ;  /* 0x0000000800147202 */ /* 0x000fe20000000f00 */
[----:B------:R-:W-:Y:S01]  /*0480*/  IMAD.WIDE.U32 R24, R18, UR4, R4 ;  /* 0x0000000412187c25 */ /* 0x000fe2000f8e0004 */
[----:B------:R-:W-:-:S03]  /*0490*/  MOV R21, R0 ;  /* 0x0000000000157202 */ /* 0x000fc60000000f00 */
[----:B------:R-:W-:Y:S01]  /*04a0*/  IMAD R19, R19, UR4, R10 ;  /* 0x0000000413137c24 */ /* 0x000fe2000f8e020a */
[----:B-1----:R-:W-:-:S04]  /*04b0*/  LEA R18, P0, R24, UR6, 0x3 ;  /* 0x0000000618127c11 */ /* 0x002fc8000f8018ff */
[----:B------:R-:W-:-:S04]  /*04c0*/  IADD3 R19, PT, PT, R25, R19, RZ ;  /* 0x0000001319137210 */ /* 0x000fc80007ffe0ff */
[----:B------:R-:W-:-:S05]  /*04d0*/  LEA.HI.X R19, R24, UR7, R19, 0x3, P0 ;  /* 0x0000000718137c11 */ /* 0x000fca00080f1c13 */
[----:B------:R-:W3:Y:S01]  /*04e0*/  LDG.E.64 R24, desc[UR10][R18.64] ;  /* 0x0000000a12187981 */ /* 0x000ee2000c1e1b00 */
[-C--:B0-----:R-:W-:Y:S02]  /*04f0*/  IMAD R23, R23, R14.reuse, RZ ;  /* 0x0000000e17177224 */ /* 0x081fe400078e02ff */
[----:B------:R-:W-:-:S04]  /*0500*/  IMAD.WIDE.U32 R10, R22, R14, R20 ;  /* 0x0000000e160a7225 */ /* 0x000fc800078e0014 */
[----:B------:R-:W-:Y:S01]  /*0510*/  IMAD R23, R22, R15, R23 ;  /* 0x0000000f16177224 */ /* 0x000fe200078e0217 */
[----:B--2---:R-:W-:-:S04]  /*0520*/  LEA R22, P0, R10, R16, 0x3 ;  /* 0x000000100a167211 */ /* 0x004fc800078018ff */
[----:B------:R-:W-:-:S04]  /*0530*/  IADD3 R11, PT, PT, R11, R23, RZ ;  /* 0x000000170b0b7210 */ /* 0x000fc80007ffe0ff */
[----:B------:R-:W-:Y:S02]  /*0540*/  LEA.HI.X R23, R10, R17, R11, 0x3, P0 ;  /* 0x000000110a177211 */ /* 0x000fe400000f1c0b */
[----:B------:R-:W3:Y:S03]  /*0550*/  LDC.64 R10, c[0x0][0x3b0] ;  /* 0x0000ec00ff0a7b82 */ /* 0x000ee60000000a00 */
[----:B------:R-:W2:Y:S01]  /*0560*/  LDG.E.64 R26, desc[UR10][R22.64] ;  /* 0x0000000a161a7981 */ /* 0x000ea2000c1e1b00 */
[----:B------:R-:W-:Y:S01]  /*0570*/  ISETP.NE.U32.AND P0, PT, R28, 0x1, PT ;  /* 0x000000011c00780c */ /* 0x000fe20003f05070 */
[C---:B---3--:R-:W-:Y:S01]  /*0580*/  FMUL.FTZ R29, R25.reuse, R11 ;  /* 0x0000000b191d7220 */ /* 0x048fe20000410000 */
[----:B------:R-:W-:-:S03]  /*0590*/  FMUL.FTZ R25, R25, R10 ;  /* 0x0000000a19197220 */ /* 0x000fc60000410000 */
[C---:B------:R-:W-:Y:S01]  /*05a0*/  FFMA.FTZ R29, R24.reuse, R10, -R29 ;  /* 0x0000000a181d7223 */ /* 0x040fe2000001081d */
[----:B------:R-:W-:Y:S01]  /*05b0*/  FFMA.FTZ R24, R24, R11, R25 ;  /* 0x0000000b18187223 */ /* 0x000fe20000010019 */
[----:B------:R-:W-:Y:S02]  /*05c0*/  ISETP.NE.AND.EX P0, PT, RZ, RZ, PT, P0 ;  /* 0x000000ffff00720c */ /* 0x000fe40003f05300 */
[----:B--2---:R-:W-:Y:S01]  /*05d0*/  FADD.FTZ R26, R29, R26 ;  /* 0x0000001a1d1a7221 */ /* 0x004fe20000010000 */
[----:B------:R-:W-:-:S05]  /*05e0*/  FADD.FTZ R27, R24, R27 ;  /* 0x0000001b181b7221 */ /* 0x000fca0000010000 */
[----:B------:R0:W-:Y:S01]  /*05f0*/  STG.E.64 desc[UR10][R22.64], R26 ;  /* 0x0000001a16007986 */ /* 0x0001e2000c101b0a */
[----:B------:R-:W-:-:S04]  /*0600*/  IADD3 R24, P1, PT, R4, 0x1, RZ ;  /* 0x0000000104187810 */ /* 0x000fc80007f3e0ff */
[----:B------:R-:W-:Y:S01]  /*0610*/  IADD3.X R25, PT, PT, RZ, R5, RZ, P1, !PT ;  /* 0x00000005ff197210 */ /* 0x000fe20000ffe4ff */
[----:B------:R-:W-:Y:S08]  /*0620*/  @!P0 BRA `(.L_x_228) ;  /* 0x00000000009c8947 */ /* 0x000ff00003800000 */
[----:B0-----:R-:W2:Y:S04]  /*0630*/  LDG.E.64 R22, desc[UR10][R12.64+0x8] ;  /* 0x0000080a0c167981 */ /* 0x001ea8000c1e1b00 */
[----:B------:R-:W3:Y:S01]  /*0640*/  LDG.E.64 R24, desc[UR10][R18.64+0x8] ;  /* 0x0000080a12187981 */ /* 0x000ee2000c1e1b00 */
[-C--:B--2---:R-:W-:Y:S02]  /*0650*/  IMAD R23, R23, R14.reuse, RZ ;  /* 0x0000000e17177224 */ /* 0x084fe400078e02ff */
[----:B------:R-:W-:-:S04]  /*0660*/  IMAD.WIDE.U32 R26, R22, R14, R20 ;  /* 0x0000000e161a7225 */ /* 0x000fc800078e0014 */
[----:B------:R-:W-:Y:S01]  /*0670*/  IMAD R23, R22, R15, R23 ;  /* 0x0000000f16177224 */ /* 0x000fe200078e0217 */
[----:B------:R-:W-:-:S04]  /*0680*/  LEA R22, P0, R26, R16, 0x3 ;  /* 0x000000101a167211 */ /* 0x000fc800078018ff */
[----:B------:R-:W-:-:S04]  /*0690*/  IADD3 R23, PT, PT, R27, R23, RZ ;  /* 0x000000171b177210 */ /* 0x000fc80007ffe0ff */
[----:B------:R-:W-:-:S05]  /*06a0*/  LEA.HI.X R23, R26, R17, R23, 0x3, P0 ;  /* 0x000000111a177211 */ /* 0x000fca00000f1c17 */
[----:B------:R-:W2:Y:S01]  /*06b0*/  LDG.E.64 R26, desc[UR10][R22.64] ;  /* 0x0000000a161a7981 */ /* 0x000ea2000c1e1b00 */
[C---:B---3--:R-:W-:Y:S01]  /*06c0*/  FMUL.FTZ R29, R25.reuse, R11 ;  /* 0x0000000b191d7220 */ /* 0x048fe20000410000 */
[----:B------:R-:W-:-:S03]  /*06d0*/  FMUL.FTZ R25, R25, R10 ;  /* 0x0000000a19197220 */ /* 0x000fc60000410000 */
[C---:B------:R-:W-:Y:S01]  /*06e0*/  FFMA.FTZ R29, R24.reuse, R10, -R29 ;  /* 0x0000000a181d7223 */ /* 0x040fe2000001081d */
[----:B------:R-:W-:Y:S01]  /*06f0*/  FFMA.FTZ R24, R24, R11, R25 ;  /* 0x0000000b18187223 */ /* 0x000fe20000010019 */
[----:B------:R-:W-:-:S04]  /*0700*/  ISETP.NE.U32.AND P0, PT, R28, 0x2, PT ;  /* 0x000000021c00780c */ /* 0x000fc80003f05070 */
[----:B------:R-:W-:Y:S01]  /*0710*/  ISETP.NE.AND.EX P0, PT, RZ, RZ, PT, P0 ;  /* 0x000000ffff00720c */ /* 0x000fe20003f05300 */
[----:B--2---:R-:W-:Y:S01]  /*0720*/  FADD.FTZ R26, R29, R26 ;  /* 0x0000001a1d1a7221 */ /* 0x004fe20000010000 */
[----:B------:R-:W-:-:S05]  /*0730*/  FADD.FTZ R27, R24, R27 ;  /* 0x0000001b181b7221 */ /* 0x000fca0000010000 */
[----:B------:R1:W-:Y:S01]  /*0740*/  STG.E.64 desc[UR10][R22.64], R26 ;  /* 0x0000001a16007986 */ /* 0x0003e2000c101b0a */
[----:B------:R-:W-:-:S04]  /*0750*/  IADD3 R24, P1, PT, R4, 0x2, RZ ;  /* 0x0000000204187810 */ /* 0x000fc80007f3e0ff */
[----:B------:R-:W-:Y:S01]  /*0760*/  IADD3.X R25, PT, PT, RZ, R5, RZ, P1, !PT ;  /* 0x00000005ff197210 */ /* 0x000fe20000ffe4ff */
[----:B------:R-:W-:Y:S08]  /*0770*/  @!P0 BRA `(.L_x_228) ;  /* 0x0000000000488947 */ /* 0x000ff00003800000 */
[----:B------:R-:W1:Y:S04]  /*0780*/  LDG.E.64 R12, desc[UR10][R12.64+0x10] ;  /* 0x0000100a0c0c7981 */ /* 0x000e68000c1e1b00 */
[----:B------:R-:W2:Y:S01]  /*0790*/  LDG.E.64 R18, desc[UR10][R18.64+0x10] ;  /* 0x0000100a12127981 */ /* 0x000ea2000c1e1b00 */
[-C--:B-1----:R-:W-:Y:S02]  /*07a0*/  IMAD R22, R13, R14.reuse, RZ ;  /* 0x0000000e0d167224 */ /* 0x082fe400078e02ff */
[----:B------:R-:W-:-:S04]  /*07b0*/  IMAD.WIDE.U32 R20, R12, R14, R20 ;  /* 0x0000000e0c147225 */ /* 0x000fc800078e0014 */
[----:B------:R-:W-:Y:S01]  /*07c0*/  IMAD R15, R12, R15, R22 ;  /* 0x0000000f0c0f7224 */ /* 0x000fe200078e0216 */
[----:B------:R-:W-:-:S04]  /*07d0*/  LEA R16, P0, R20, R16, 0x3 ;  /* 0x0000001014107211 */ /* 0x000fc800078018ff */
[----:B------:R-:W-:-:S04]  /*07e0*/  IADD3 R14, PT, PT, R21, R15, RZ ;  /* 0x0000000f150e7210 */ /* 0x000fc80007ffe0ff */
[----:B------:R-:W-:-:S05]  /*07f0*/  LEA.HI.X R17, R20, R17, R14, 0x3, P0 ;  /* 0x0000001114117211 */ /* 0x000fca00000f1c0e */
[----:B------:R-:W3:Y:S01]  /*0800*/  LDG.E.64 R20, desc[UR10][R16.64] ;  /* 0x0000000a10147981 */ /* 0x000ee2000c1e1b00 */
[C---:B--2---:R-:W-:Y:S01]  /*0810*/  FMUL.FTZ R15, R19.reuse, R11 ;  /* 0x0000000b130f7220 */ /* 0x044fe20000410000 */
[----:B------:R-:W-:-:S03]  /*0820*/  FMUL.FTZ R14, R19, R10 ;  /* 0x0000000a130e7220 */ /* 0x000fc60000410000 */
[C---:B------:R-:W-:Y:S01]  /*0830*/  FFMA.FTZ R15, R18.reuse, R10, -R15 ;  /* 0x0000000a120f7223 */ /* 0x040fe2000001080f */
[----:B------:R-:W-:Y:S01]  /*0840*/  FFMA.FTZ R14, R18, R11, R14 ;  /* 0x0000000b120e7223 */ /* 0x000fe2000001000e */
[----:B------:R-:W-:-:S04]  /*0850*/  IADD3 R24, P0, PT, R4, 0x3, RZ ;  /* 0x0000000304187810 */ /* 0x000fc80007f1e0ff */
[----:B------:R-:W-:Y:S01]  /*0860*/  IADD3.X R25, PT, PT, RZ, R5, RZ, P0, !PT ;  /* 0x00000005ff197210 */ /* 0x000fe200007fe4ff */
[----:B---3--:R-:W-:Y:S01]  /*0870*/  FADD.FTZ R20, R15, R20 ;  /* 0x000000140f147221 */ /* 0x008fe20000010000 */
[----:B------:R-:W-:-:S05]  /*0880*/  FADD.FTZ R21, R14, R21 ;  /* 0x000000150e157221 */ /* 0x000fca0000010000 */
[----:B------:R2:W-:Y:S02]  /*0890*/  STG.E.64 desc[UR10][R16.64], R20 ;  /* 0x0000001410007986 */ /* 0x0005e4000c101b0a */
.L_x_228:
[----:B------:R-:W-:Y:S05]  /*08a0*/  BSYNC.RECONVERGENT B1 ;  /* 0x0000000000017941 */ /* 0x000fea0003800200 */
.L_x_227:
[----:B------:R-:W-:Y:S01]  /*08b0*/  IADD3 R4, P0, PT, R4, -R6, RZ ;  /* 0x8000000604047210 */ /* 0x000fe20007f1e0ff */
[----:B------:R-:W3:Y:S03]  /*08c0*/  LDC.64 R10, c[0x0][0x3d8] ;  /* 0x0000f600ff0a7b82 */ /* 0x000ee60000000a00 */
[----:B------:R-:W-:Y:S02]  /*08d0*/  IADD3.X R5, PT, PT, R5, ~R7, RZ, P0, !PT ;  /* 0x8000000705057210 */ /* 0x000fe400007fe4ff */
[----:B------:R-:W-:-:S03]  /*08e0*/  ISETP.GT.U32.AND P0, PT, R4, -0x4, PT ;  /* 0xfffffffc0400780c */ /* 0x000fc60003f04070 */
[----:B------:R-:W4:Y:S01]  /*08f0*/  LDC.64 R12, c[0x0][0x3e0] ;  /* 0x0000f800ff0c7b82 */ /* 0x000f220000000a00 */
[----:B------:R-:W-:-:S13]  /*0900*/  ISETP.GT.U32.AND.EX P0, PT, R5, -0x1, PT, P0 ;  /* 0xffffffff0500780c */ /* 0x000fda0003f04100 */
[----:B------:R-:W-:Y:S05]  /*0910*/  @P0 BRA `(.L_x_226) ;  /* 0x00000004004c0947 */ /* 0x000fea0003800000 */
.L_x_229:
[----:B---3--:R-:W-:-:S04]  /*0920*/  IMAD R4, R10, UR5, RZ ;  /* 0x000000050a047c24 */ /* 0x008fc8000f8e02ff */
[----:B0-----:R-:W-:Y:S02]  /*0930*/  IMAD R15, R11, UR4, R4 ;  /* 0x000000040b0f7c24 */ /* 0x001fe4000f8e0204 */
[----:B------:R-:W-:-:S05]  /*0940*/  IMAD.WIDE.U32 R4, R10, UR4, R24 ;  /* 0x000000040a047c25 */ /* 0x000fca000f8e0018 */
[----:B------:R-:W-:Y:S02]  /*0950*/  IADD3 R5, PT, PT, R15, R5, RZ ;  /* 0x000000050f057210 */ /* 0x000fe40007ffe0ff */
[----:B--2---:R-:W-:-:S04]  /*0960*/  LEA R16, P0, R4, UR12, 0x3 ;  /* 0x0000000c04107c11 */ /* 0x004fc8000f8018ff */
[----:B------:R-:W-:-:S05]  /*0970*/  LEA.HI.X R17, R4, UR13, R5, 0x3, P0 ;  /* 0x0000000d04117c11 */ /* 0x000fca00080f1c05 */
[----:B------:R-:W2:Y:S01]  /*0980*/  LDG.E.64 R20, desc[UR10][R16.64] ;  /* 0x0000000a10147981 */ /* 0x000ea2000c1e1b00 */
[C---:B----4-:R-:W-:Y:S01]  /*0990*/  IMAD R4, R12.reuse, UR5, RZ ;  /* 0x000000050c047c24 */ /* 0x050fe2000f8e02ff */
[----:B------:R-:W-:Y:S01]  /*09a0*/  MOV R14, R8 ;  /* 0x00000008000e7202 */ /* 0x000fe20000000f00 */
[----:B01----:R-:W-:Y:S01]  /*09b0*/  IMAD.WIDE.U32 R22, R12, UR4, R24 ;  /* 0x000000040c167c25 */ /* 0x003fe2000f8e0018 */
[----:B------:R-:W-:-:S03]  /*09c0*/  MOV R15, R0 ;  /* 0x00000000000f7202 */ /* 0x000fc60000000f00 */
[----:B------:R-:W-:Y:S01]  /*09d0*/  IMAD R5, R13, UR4, R4 ;  /* 0x000000040d057c24 */ /* 0x000fe2000f8e0204 */
[----:B------:R-:W-:-:S04]  /*09e0*/  LEA R4, P0, R22, UR16, 0x3 ;  /* 0x0000001016047c11 */ /* 0x000fc8000f8018ff */
[----:B------:R-:W-:-:S04]  /*09f0*/  IADD3 R5, PT, PT, R5, R23, RZ ;  /* 0x0000001705057210 */ /* 0x000fc80007ffe0ff */
[----:B------:R-:W-:-:S05]  /*0a00*/  LEA.HI.X R5, R22, UR17, R5, 0x3, P0 ;  /* 0x0000001116057c11 */ /* 0x000fca00080f1c05 */
[----:B------:R-:W3:Y:S01]  /*0a10*/  LDG.E.64 R22, desc[UR10][R4.64] ;  /* 0x0000000a04167981 */ /* 0x000ee2000c1e1b00 */
[----:B--2---:R-:W-:Y:S02]  /*0a20*/  IMAD R21, R21, UR8, RZ ;  /* 0x0000000815157c24 */ /* 0x004fe4000f8e02ff */
[----:B------:R-:W-:-:S04]  /*0a30*/  IMAD.WIDE.U32 R18, R20, UR8, R14 ;  /* 0x0000000814127c25 */ /* 0x000fc8000f8e000e */
[----:B------:R-:W-:Y:S01]  /*0a40*/  IMAD R21, R20, UR9, R21 ;  /* 0x0000000914157c24 */ /* 0x000fe2000f8e0215 */
[----:B------:R-:W-:-:S04]  /*0a50*/  LEA R20, P0, R18, UR14, 0x3 ;  /* 0x0000000e12147c11 */ /* 0x000fc8000f8018ff */
[----:B------:R-:W-:-:S04]  /*0a60*/  IADD3 R19, PT, PT, R19, R21, RZ ;  /* 0x0000001513137210 */ /* 0x000fc80007ffe0ff */
[----:B------:R-:W-:-:S05]  /*0a70*/  LEA.HI.X R21, R18, UR15, R19, 0x3, P0 ;  /* 0x0000000f12157c11 */ /* 0x000fca00080f1c13 */
[----:B------:R-:W2:Y:S01]  /*0a80*/  LDG.E.64 R18, desc[UR10][R20.64] ;  /* 0x0000000a14127981 */ /* 0x000ea2000c1e1b00 */
[C---:B---3--:R-:W-:Y:S01]  /*0a90*/  FMUL.FTZ R27, R23.reuse, UR19 ;  /* 0x00000013171b7c20 */ /* 0x048fe20008410000 */
[----:B------:R-:W-:-:S03]  /*0aa0*/  FMUL.FTZ R23, R23, UR18 ;  /* 0x0000001217177c20 */ /* 0x000fc60008410000 */
[C---:B------:R-:W-:Y:S01]  /*0ab0*/  FFMA.FTZ R27, R22.reuse, UR18, -R27 ;  /* 0x00000012161b7c23 */ /* 0x040fe2000801081b */
[----:B------:R-:W-:-:S03]  /*0ac0*/  FFMA.FTZ R22, R22, UR19, R23 ;  /* 0x0000001316167c23 */ /* 0x000fc60008010017 */
[----:B--2---:R-:W-:Y:S01]  /*0ad0*/  FADD.FTZ R28, R27, R18 ;  /* 0x000000121b1c7221 */ /* 0x004fe20000010000 */
[----:B------:R-:W-:-:S05]  /*0ae0*/  FADD.FTZ R29, R22, R19 ;  /* 0x00000013161d7221 */ /* 0x000fca0000010000 */
[----:B------:R0:W-:Y:S04]  /*0af0*/  STG.E.64 desc[UR10][R20.64], R28 ;  /* 0x0000001c14007986 */ /* 0x0001e8000c101b0a */
[----:B------:R-:W2:Y:S04]  /*0b00*/  LDG.E.64 R18, desc[UR10][R16.64+0x8] ;  /* 0x0000080a10127981 */ /* 0x000ea8000c1e1b00 */
[----:B------:R-:W0:Y:S01]  /*0b10*/  LDG.E.64 R22, desc[UR10][R4.64+0x8] ;  /* 0x0000080a04167981 */ /* 0x000e22000c1e1b00 */
[----:B--2---:R-:W-:Y:S02]  /*0b20*/  IMAD R19, R19, UR8, RZ ;  /* 0x0000000813137c24 */ /* 0x004fe4000f8e02ff */
[----:B------:R-:W-:-:S04]  /*0b30*/  IMAD.WIDE.U32 R26, R18, UR8, R14 ;  /* 0x00000008121a7c25 */ /* 0x000fc8000f8e000e */
[----:B------:R-:W-:Y:S01]  /*0b40*/  IMAD R19, R18, UR9, R19 ;  /* 0x0000000912137c24 */ /* 0x000fe2000f8e0213 */
[----:B------:R-:W-:-:S04]  /*0b50*/  LEA R18, P0, R26, UR14, 0x3 ;  /* 0x0000000e1a127c11 */ /* 0x000fc8000f8018ff */
[----:B------:R-:W-:-:S04]  /*0b60*/  IADD3 R19, PT, PT, R27, R19, RZ ;  /* 0x000000131b137210 */ /* 0x000fc80007ffe0ff */
[----:B------:R-:W-:-:S05]  /*0b70*/  LEA.HI.X R19, R26, UR15, R19, 0x3, P0 ;  /* 0x0000000f1a137c11 */ /* 0x000fca00080f1c13 */
[----:B------:R-:W2:Y:S01]  /*0b80*/  LDG.E.64 R26, desc[UR10][R18.64] ;  /* 0x0000000a121a7981 */ /* 0x000ea2000c1e1b00 */
[C---:B0-----:R-:W-:Y:S01]  /*0b90*/  FMUL.FTZ R21, R23.reuse, UR19 ;  /* 0x0000001317157c20 */ /* 0x041fe20008410000 */
        /* <DEDUP_REMOVED lines=32> */
[----:B0-----:R-:W-:-:S03]  /*0da0*/  FMUL.FTZ R21, R5, UR18 ;  /* 0x0000001205157c20 */ /* 0x001fc60008410000 */
[C---:B------:R-:W-:Y:S01]  /*0db0*/  FFMA.FTZ R23, R4.reuse, UR18, -R23 ;  /* 0x0000001204177c23 */ /* 0x040fe20008010817 */
[----:B------:R-:W-:Y:S01]  /*0dc0*/  FFMA.FTZ R16, R4, UR19, R21 ;  /* 0x0000001304107c23 */ /* 0x000fe20008010015 */
[----:B------:R-:W-:-:S04]  /*0dd0*/  IADD3 R24, P0, PT, R24, 0x4, RZ ;  /* 0x0000000418187810 */ /* 0x000fc80007f1e0ff */
[----:B------:R-:W-:Y:S02]  /*0de0*/  IADD3.X R25, PT, PT, RZ, R25, RZ, P0, !PT ;  /* 0x00000019ff197210 */ /* 0x000fe400007fe4ff */
[----:B------:R-:W-:-:S04]  /*0df0*/  ISETP.GE.U32.AND P0, PT, R24, R6, PT ;  /* 0x000000061800720c */ /* 0x000fc80003f06070 */
[----:B------:R-:W-:Y:S01]  /*0e00*/  ISETP.GE.AND.EX P0, PT, R25, R7, PT, P0 ;  /* 0x000000071900720c */ /* 0x000fe20003f06300 */
[----:B--2---:R-:W-:Y:S01]  /*0e10*/  FADD.FTZ R18, R23, R18 ;  /* 0x0000001217127221 */ /* 0x004fe20000010000 */
[----:B------:R-:W-:-:S05]  /*0e20*/  FADD.FTZ R19, R16, R19 ;  /* 0x0000001310137221 */ /* 0x000fca0000010000 */
[----:B------:R0:W-:Y:S06]  /*0e30*/  STG.E.64 desc[UR10][R14.64], R18 ;  /* 0x000000120e007986 */ /* 0x0001ec000c101b0a */
[----:B------:R-:W-:Y:S05]  /*0e40*/  @!P0 BRA `(.L_x_229) ;  /* 0xfffffff800b48947 */ /* 0x000fea000383ffff */
.L_x_226:
[----:B------:R-:W-:Y:S05]  /*0e50*/  BSYNC.RECONVERGENT B0 ;  /* 0x0000000000007941 */ /* 0x000fea0003800200 */
.L_x_225:
        /* <DEDUP_REMOVED lines=13> */
[----:B------:R0:W-:Y:S01]  /*0f30*/  STL.64 [R1], R6 ;  /* 0x0000000601007387 */ /* 0x0001e20000100a00 */
[----:B------:R-:W-:-:S03]  /*0f40*/  UMOV UR5, URZ ;  /* 0x000000ff00057c82 */ /* 0x000fc60008000000 */
[----:B------:R-:W-:-:S05]  /*0f50*/  IADD3 R0, PT, PT, R7, R5, RZ ;  /* 0x0000000507007210 */ /* 0x000fca0007ffe0ff */
[----:B------:R0:W-:Y:S02]  /*0f60*/  STL [R1+0x8], R0 ;  /* 0x0000080001007387 */ /* 0x0001e40000100800 */
.L_x_236:
[----:B0-----:R-:W0:Y:S01]  /*0f70*/  LDC.64 R6, c[0x0][0x3d0] ;  /* 0x0000f400ff067b82 */ /* 0x001e220000000a00 */
[----:B------:R-:W5:Y:S01]  /*0f80*/  LDCU.64 UR6, c[0x0][0x398] ;  /* 0x00007300ff0677ac */ /* 0x000f620008000a00 */
[----:B------:R-:W-:Y:S02]  /*0f90*/  MOV R4, R2 ;  /* 0x0000000200047202 */ /* 0x000fe40000000f00 */
[----:B------:R-:W-:Y:S01]  /*0fa0*/  MOV R5, R3 ;  /* 0x0000000300057202 */ /* 0x000fe20000000f00 */
[----:B------:R-:W0:Y:S01]  /*0fb0*/  LDCU.64 UR12, c[0x0][0x3c8] ;  /* 0x00007900ff0c77ac */ /* 0x000e220008000a00 */
[----:B------:R-:W0:Y:S01]  /*0fc0*/  LDCU.64 UR14, c[0x0][0x3b0] ;  /* 0x00007600ff0e77ac */ /* 0x000e220008000a00 */
[----:B------:R-:W0:Y:S02]  /*0fd0*/  LDCU.64 UR16, c[0x0][0x3a8] ;  /* 0x00007500ff1077ac */ /* 0x000e240008000a00 */
[C---:B0-----:R-:W-:Y:S02]  /*0fe0*/  IMAD R0, R6.reuse, UR5, RZ ;  /* 0x0000000506007c24 */ /* 0x041fe4000f8e02ff */
[----:B------:R-:W-:-:S04]  /*0ff0*/  IMAD.WIDE.U32 R4, R6, UR4, R4 ;  /* 0x0000000406047c25 */ /* 0x000fc8000f8e0004 */
[----:B------:R-:W-:Y:S01]  /*1000*/  IMAD R7, R7, UR4, R0 ;  /* 0x0000000407077c24 */ /* 0x000fe2000f8e0200 */
[----:B-----5:R-:W-:-:S04]  /*1010*/  LEA R8, P0, R4, UR6, 0x3 ;  /* 0x0000000604087c11 */ /* 0x020fc8000f8018ff */
[----:B------:R-:W-:-:S04]  /*1020*/  IADD3 R5, PT, PT, R5, R7, RZ ;  /* 0x0000000705057210 */ /* 0x000fc80007ffe0ff */
[----:B------:R-:W-:-:S05]  /*1030*/  LEA.HI.X R9, R4, UR7, R5, 0x3, P0 ;  /* 0x0000000704097c11 */ /* 0x000fca00080f1c05 */
[----:B------:R-:W5:Y:S04]  /*1040*/  LDG.E.64 R4, desc[UR10][R8.64+0x800] ;  /* 0x0008000a08047981 */ /* 0x000f68000c1e1b00 */
[----:B------:R-:W5:Y:S01]  /*1050*/  LDG.E.64 R6, desc[UR10][R8.64+0x808] ;  /* 0x0008080a08067981 */ /* 0x000f62000c1e1b00 */
[----:B------:R-:W-:Y:S01]  /*1060*/  BSSY.RECONVERGENT B0, `(.L_x_231) ;  /* 0x00000cc000007945 */ /* 0x000fe20003800200 */
[----:B-----5:R-:W-:-:S04]  /*1070*/  ISETP.GE.U32.AND P0, PT, R4, R6, PT ;  /* 0x000000060400720c */ /* 0x020fc80003f06070 */
[----:B------:R-:W-:-:S13]  /*1080*/  ISETP.GE.AND.EX P0, PT, R5, R7, PT, P0 ;  /* 0x000000070500720c */ /* 0x000fda0003f06300 */
[----:B---34-:R-:W-:Y:S05]  /*1090*/  @P0 BRA `(.L_x_232) ;  /* 0x0000000c00200947 */ /* 0x018fea0003800000 */
[----:B------:R-:W5:Y:S01]  /*10a0*/  LDL R14, [R1+0x8] ;  /* 0x00000800010e7983 */ /* 0x000f620000100800 */
[----:B---3--:R-:W0:Y:S03]  /*10b0*/  LDC.64 R10, c[0x0][0x3b8] ;  /* 0x0000ee00ff0a7b82 */ /* 0x008e260000000a00 */
[----:B----4-:R-:W3:Y:S01]  /*10c0*/  LDL.64 R12, [R1] ;  /* 0x00000000010c7983 */ /* 0x010ee20000100a00 */
[----:B------:R-:W-:Y:S01]  /*10d0*/  IADD3 R28, PT, PT, -R4, R6, RZ ;  /* 0x00000006041c7210 */ /* 0x000fe20007ffe1ff */
[----:B------:R-:W-:Y:S01]  /*10e0*/  BSSY.RECONVERGENT B1, `(.L_x_233) ;  /* 0x000005e000017945 */ /* 0x000fe20003800200 */
[----:B------:R-:W-:Y:S02]  /*10f0*/  MOV R24, R4 ;  /* 0x0000000400187202 */ /* 0x000fe40000000f00 */
[----:B------:R-:W-:Y:S02]  /*1100*/  LOP3.LUT R28, R28, 0x3, RZ, 0xc0, !PT ;  /* 0x000000031c1c7812 */ /* 0x000fe400078ec0ff */
[----:B------:R-:W-:-:S02]  /*1110*/  MOV R25, R5 ;  /* 0x0000000500197202 */ /* 0x000fc40000000f00 */
[----:B------:R-:W-:-:S04]  /*1120*/  ISETP.NE.U32.AND P0, PT, R28, RZ, PT ;  /* 0x000000ff1c00720c */ /* 0x000fc80003f05070 */
[----:B------:R-:W-:Y:S01]  /*1130*/  ISETP.NE.AND.EX P0, PT, RZ, RZ, PT, P0 ;  /* 0x000000ffff00720c */ /* 0x000fe20003f05300 */
[----:B0-----:R-:W-:-:S04]  /*1140*/  IMAD R0, R10, UR5, RZ ;  /* 0x000000050a007c24 */ /* 0x001fc8000f8e02ff */
[----:B------:R-:W-:Y:S01]  /*1150*/  IMAD R11, R11, UR4, R0 ;  /* 0x000000040b0b7c24 */ /* 0x000fe2000f8e0200 */
[----:B-----5:R-:W-:Y:S02]  /*1160*/  MOV R9, R14 ;  /* 0x0000000e00097202 */ /* 0x020fe40000000f00 */
[----:B---3--:R-:W-:-:S05]  /*1170*/  MOV R8, R12 ;  /* 0x0000000c00087202 */ /* 0x008fca0000000f00 */
[----:B------:R-:W-:-:S05]  /*1180*/  IMAD.WIDE.U32 R8, R10, UR4, R8 ;  /* 0x000000040a087c25 */ /* 0x000fca000f8e0008 */
[----:B------:R-:W-:Y:S01]  /*1190*/  IADD3 R0, PT, PT, R9, R11, RZ ;  /* 0x0000000b09007210 */ /* 0x000fe20007ffe0ff */
[----:B------:R-:W-:Y:S06]  /*11a0*/  @!P0 BRA `(.L_x_234) ;  /* 0x0000000400448947 */ /* 0x000fec0003800000 */
[----:B--2---:R-:W0:Y:S01]  /*11b0*/  LDC.64 R16, c[0x0][0x3d8] ;  /* 0x0000f600ff107b82 */ /* 0x004e220000000a00 */
[----:B------:R-:W2:Y:S07]  /*11c0*/  LDCU.64 UR6, c[0x0][0x390] ;  /* 0x00007200ff0677ac */ /* 0x000eae0008000a00 */
[----:B------:R-:W3:Y:S01]  /*11d0*/  LDC.64 R12, c[0x0][0x3a0] ;  /* 0x0000e800ff0c7b82 */ /* 0x000ee20000000a00 */
[C---:B0-----:R-:W-:Y:S02]  /*11e0*/  IMAD R14, R16.reuse, UR5, RZ ;  /* 0x00000005100e7c24 */ /* 0x041fe4000f8e02ff */
[----:B------:R-:W-:-:S04]  /*11f0*/  IMAD.WIDE.U32 R10, R16, UR4, R4 ;  /* 0x00000004100a7c25 */ /* 0x000fc8000f8e0004 */
[----:B------:R-:W-:Y:S01]  /*1200*/  IMAD R15, R17, UR4, R14 ;  /* 0x00000004110f7c24 */ /* 0x000fe2000f8e020e */
[----:B---3--:R-:W-:Y:S01]  /*1210*/  LEA R12, P0, R10, R12, 0x3 ;  /* 0x0000000c0a0c7211 */ /* 0x008fe200078018ff */
[----:B------:R-:W0:Y:S03]  /*1220*/  LDC.64 R16, c[0x0][0x3a8] ;  /* 0x0000ea00ff107b82 */ /* 0x000e260000000a00 */
[----:B------:R-:W-:-:S04]  /*1230*/  IADD3 R11, PT, PT, R11, R15, RZ ;  /* 0x0000000f0b0b7210 */ /* 0x000fc80007ffe0ff */
[----:B------:R-:W-:Y:S02]  /*1240*/  LEA.HI.X R13, R10, R13, R11, 0x3, P0 ;  /* 0x0000000d0a0d7211 */ /* 0x000fe400000f1c0b */
[----:B------:R-:W3:Y:S03]  /*1250*/  LDC.64 R10, c[0x0][0x3e0] ;  /* 0x0000f800ff0a7b82 */ /* 0x000ee60000000a00 */
[----:B------:R-:W4:Y:S01]  /*1260*/  LDG.E.64 R24, desc[UR10][R12.64] ;  /* 0x0000000a0c187981 */ /* 0x000f22000c1e1b00 */
[----:B------:R-:W-:Y:S02]  /*1270*/  MOV R20, R8 ;  /* 0x0000000800147202 */ /* 0x000fe40000000f00 */
[----:B------:R-:W-:Y:S02]  /*1280*/  MOV R21, R0 ;  /* 0x0000000000157202 */ /* 0x000fe40000000f00 */
[----:B------:R-:W4:Y:S01]  /*1290*/  LDC.64 R14, c[0x0][0x3c8] ;  /* 0x0000f200ff0e7b82 */ /* 0x000f220000000a00 */
[----:B---3--:R-:W-:-:S02]  /*12a0*/  IMAD R18, R10, UR5, RZ ;  /* 0x000000050a127c24 */ /* 0x008fc4000f8e02ff */
[----:B-1----:R-:W-:-:S04]  /*12b0*/  IMAD.WIDE.U32 R22, R10, UR4, R4 ;  /* 0x000000040a167c25 */ /* 0x002fc8000f8e0004 */
[----:B------:R-:W-:Y:S01]  /*12c0*/  IMAD R11, R11, UR4, R18 ;  /* 0x000000040b0b7c24 */ /* 0x000fe2000f8e0212 */
[----:B--2---:R-:W-:-:S04]  /*12d0*/  LEA R18, P0, R22, UR6, 0x3 ;  /* 0x0000000616127c11 */ /* 0x004fc8000f8018ff */
[----:B------:R-:W-:Y:S01]  /*12e0*/  IADD3 R23, PT, PT, R23, R11, RZ ;  /* 0x0000000b17177210 */ /* 0x000fe20007ffe0ff */
[-C--:B----4-:R-:W-:Y:S02]  /*12f0*/  IMAD R19, R25, R14.reuse, RZ ;  /* 0x0000000e19137224 */ /* 0x090fe400078e02ff */
[----:B------:R-:W-:-:S04]  /*1300*/  IMAD.WIDE.U32 R10, R24, R14, R20 ;  /* 0x0000000e180a7225 */ /* 0x000fc800078e0014 */
[----:B------:R-:W-:Y:S01]  /*1310*/  IMAD R24, R24, R15, R19 ;  /* 0x0000000f18187224 */ /* 0x000fe200078e0213 */
[----:B------:R-:W-:Y:S02]  /*1320*/  LEA.HI.X R19, R22, UR7, R23, 0x3, P0 ;  /* 0x0000000716137c11 */ /* 0x000fe400080f1c17 */
[C---:B0-----:R-:W-:Y:S02]  /*1330*/  LEA R22, P0, R10.reuse, R16, 0x3 ;  /* 0x000000100a167211 */ /* 0x041fe400078018ff */
[----:B------:R-:W-:Y:S02]  /*1340*/  IADD3 R11, PT, PT, R11, R24, RZ ;  /* 0x000000180b0b7210 */ /* 0x000fe40007ffe0ff */
[----:B------:R-:W2:Y:S02]  /*1350*/  LDG.E.64 R24, desc[UR10][R18.64] ;  /* 0x0000000a12187981 */ /* 0x000ea4000c1e1b00 */
[----:B------:R-:W-:Y:S02]  /*1360*/  LEA.HI.X R23, R10, R17, R11, 0x3, P0 ;  /* 0x000000110a177211 */ /* 0x000fe400000f1c0b */
[----:B------:R-:W2:Y:S03]  /*1370*/  LDC.64 R10, c[0x0][0x3b0] ;  /* 0x0000ec00ff0a7b82 */ /* 0x000ea60000000a00 */
[----:B------:R-:W3:Y:S01]  /*1380*/  LDG.E.64 R26, desc[UR10][R22.64] ;  /* 0x0000000a161a7981 */ /* 0x000ee2000c1e1b00 */
[----:B------:R-:W-:-:S04]  /*1390*/  ISETP.NE.U32.AND P0, PT, R28, 0x1, PT ;  /* 0x000000011c00780c */ /* 0x000fc80003f05070 */
[----:B------:R-:W-:Y:S01]  /*13a0*/  ISETP.NE.AND.EX P0, PT, RZ, RZ, PT, P0 ;  /* 0x000000ffff00720c */ /* 0x000fe20003f05300 */
[C---:B--2---:R-:W-:Y:S01]  /*13b0*/  FMUL.FTZ R29, R25.reuse, R11 ;  /* 0x0000000b191d7220 */ /* 0x044fe20000410000 */
[----:B------:R-:W-:-:S03]  /*13c0*/  FMUL.FTZ R25, R25, R10 ;  /* 0x0000000a19197220 */ /* 0x000fc60000410000 */
[C---:B------:R-:W-:Y:S01]  /*13d0*/  FFMA.FTZ R29, R24.reuse, R10, -R29 ;  /* 0x0000000a181d7223 */ /* 0x040fe2000001081d */
[----:B------:R-:W-:Y:S01]  /*13e0*/  FFMA.FTZ R25, R24, R11, R25 ;  /* 0x0000000b18197223 */ /* 0x000fe20000010019 */
[----:B------:R-:W-:Y:S02]  /*13f0*/  IADD3 R24, P1, PT, R4, 0x1, RZ ;  /* 0x0000000104187810 */ /* 0x000fe40007f3e0ff */
[----:B---3--:R-:W-:Y:S01]  /*1400*/  FADD.FTZ R26, R29, R26 ;  /* 0x0000001a1d1a7221 */ /* 0x008fe20000010000 */
[----:B------:R-:W-:Y:S01]  /*1410*/  FADD.FTZ R27, R25, R27 ;  /* 0x0000001b191b7221 */ /* 0x000fe20000010000 */
[----:B------:R-:W-:-:S04]  /*1420*/  IADD3.X R25, PT, PT, RZ, R5, RZ, P1, !PT ;  /* 0x00000005ff197210 */ /* 0x000fc80000ffe4ff */
[----:B------:R0:W-:Y:S01]  /*1430*/  STG.E.64 desc[UR10][R22.64], R26 ;  /* 0x0000001a16007986 */ /* 0x0001e2000c101b0a */
[----:B------:R-:W-:Y:S05]  /*1440*/  @!P0 BRA `(.L_x_234) ;  /* 0x00000000009c8947 */ /* 0x000fea0003800000 */
        /* <DEDUP_REMOVED lines=14> */
[----:B------:R-:W-:Y:S02]  /*1530*/  ISETP.NE.AND.EX P0, PT, RZ, RZ, PT, P0 ;  /* 0x000000ffff00720c */ /* 0x000fe40003f05300 */
[----:B------:R-:W-:Y:S01]  /*1540*/  IADD3 R24, P1, PT, R4, 0x2, RZ ;  /* 0x0000000204187810 */ /* 0x000fe20007f3e0ff */
[----:B--2---:R-:W-:Y:S01]  /*1550*/  FADD.FTZ R26, R29, R26 ;  /* 0x0000001a1d1a7221 */ /* 0x004fe20000010000 */
[----:B------:R-:W-:-:S05]  /*1560*/  FADD.FTZ R27, R25, R27 ;  /* 0x0000001b191b7221 */ /* 0x000fca0000010000 */
[----:B------:R3:W-:Y:S01]  /*1570*/  STG.E.64 desc[UR10][R22.64], R26 ;  /* 0x0000001a16007986 */ /* 0x0007e2000c101b0a */
[----:B------:R-:W-:-:S03]  /*1580*/  IADD3.X R25, PT, PT, RZ, R5, RZ, P1, !PT ;  /* 0x00000005ff197210 */ /* 0x000fc60000ffe4ff */
[----:B------:R-:W-:Y:S05]  /*1590*/  @!P0 BRA `(.L_x_234) ;  /* 0x0000000000488947 */ /* 0x000fea0003800000 */
[----:B------:R-:W3:Y:S04]  /*15a0*/  LDG.E.64 R12, desc[UR10][R12.64+0x10] ;  /* 0x0000100a0c0c7981 */ /* 0x000ee8000c1e1b00 */
[----:B------:R-:W2:Y:S01]  /*15b0*/  LDG.E.64 R18, desc[UR10][R18.64+0x10] ;  /* 0x0000100a12127981 */ /* 0x000ea2000c1e1b00 */
[-C--:B---3--:R-:W-:Y:S02]  /*15c0*/  IMAD R22, R13, R14.reuse, RZ ;  /* 0x0000000e0d167224 */ /* 0x088fe400078e02ff */
        /* <DEDUP_REMOVED lines=15> */
.L_x_234:
[----:B------:R-:W-:Y:S05]  /*16c0*/  BSYNC.RECONVERGENT B1 ;  /* 0x0000000000017941 */ /* 0x000fea0003800200 */
.L_x_233:
[----:B------:R-:W-:-:S04]  /*16d0*/  IADD3 R4, P0, PT, R4, -R6, RZ ;  /* 0x8000000604047210 */ /* 0x000fc80007f1e0ff */
[----:B------:R-:W-:Y:S02]  /*16e0*/  IADD3.X R5, PT, PT, R5, ~R7, RZ, P0, !PT ;  /* 0x8000000705057210 */ /* 0x000fe400007fe4ff */
[----:B------:R-:W-:-:S04]  /*16f0*/  ISETP.GT.U32.AND P0, PT, R4, -0x4, PT ;  /* 0xfffffffc0400780c */ /* 0x000fc80003f04070 */
[----:B------:R-:W-:-:S13]  /*1700*/  ISETP.GT.U32.AND.EX P0, PT, R5, -0x1, PT, P0 ;  /* 0xffffffff0500780c */ /* 0x000fda0003f04100 */
[----:B------:R-:W-:Y:S05]  /*1710*/  @P0 BRA `(.L_x_232) ;  /* 0x0000000400800947 */ /* 0x000fea0003800000 */
[----:B----4-:R-:W2:Y:S01]  /*1720*/  LDC.64 R14, c[0x0][0x3d8] ;  /* 0x0000f600ff0e7b82 */ /* 0x010ea20000000a00 */
[----:B------:R-:W4:Y:S01]  /*1730*/  LDCU.64 UR6, c[0x0][0x3a0] ;  /* 0x00007400ff0677ac */ /* 0x000f220008000a00 */
[----:B------:R-:W5:Y:S06]  /*1740*/  LDCU.64 UR8, c[0x0][0x390] ;  /* 0x00007200ff0877ac */ /* 0x000f6c0008000a00 */
[----:B------:R-:W0:Y:S01]  /*1750*/  LDC.64 R10, c[0x0][0x3e0] ;  /* 0x0000f800ff0a7b82 */ /* 0x000e220000000a00 */
[C---:B--2---:R-:W-:Y:S02]  /*1760*/  IMAD R16, R14.reuse, UR5, RZ ;  /* 0x000000050e107c24 */ /* 0x044fe4000f8e02ff */
[----:B------:R-:W-:-:S04]  /*1770*/  IMAD.WIDE.U32 R4, R14, UR4, R24 ;  /* 0x000000040e047c25 */ /* 0x000fc8000f8e0018 */
        /* <DEDUP_REMOVED lines=14> */
.L_x_235:
[----:B------:R-:W-:Y:S01]  /*1860*/  MOV R4, R14 ;  /* 0x0000000e00047202 */ /* 0x000fe20000000f00 */
[----:B------:R-:W2:Y:S04]  /*1870*/  LDG.E.64 R16, desc[UR10][R10.64+-0x10] ;  /* 0xfffff00a0a107981 */ /* 0x000ea8000c1e1b00 */
[----:B------:R-:W4:Y:S01]  /*1880*/  LDG.E.64 R14, desc[UR10][R4.64+-0x10] ;  /* 0xfffff00a040e7981 */ /* 0x000f22000c1e1b00 */
[----:B0-----:R-:W-:Y:S02]  /*1890*/  MOV R12, R8 ;  /* 0x00000008000c7202 */ /* 0x001fe40000000f00 */
[----:B------:R-:W-:Y:S01]  /*18a0*/  MOV R13, R0 ;  /* 0x00000000000d7202 */ /* 0x000fe20000000f00 */
[----:B----4-:R-:W-:Y:S02]  /*18b0*/  IMAD R15, R15, UR12, RZ ;  /* 0x0000000c0f0f7c24 */ /* 0x010fe4000f8e02ff */
[----:B------:R-:W-:-:S04]  /*18c0*/  IMAD.WIDE.U32 R18, R14, UR12, R12 ;  /* 0x0000000c0e127c25 */ /* 0x000fc8000f8e000c */
[----:B------:R-:W-:Y:S01]  /*18d0*/  IMAD R15, R14, UR13, R15 ;  /* 0x0000000d0e0f7c24 */ /* 0x000fe2000f8e020f */
[----:B------:R-:W-:-:S04]  /*18e0*/  LEA R14, P0, R18, UR16, 0x3 ;  /* 0x00000010120e7c11 */ /* 0x000fc8000f8018ff */
[----:B------:R-:W-:-:S04]  /*18f0*/  IADD3 R15, PT, PT, R19, R15, RZ ;  /* 0x0000000f130f7210 */ /* 0x000fc80007ffe0ff */
[----:B------:R-:W-:-:S05]  /*1900*/  LEA.HI.X R15, R18, UR17, R15, 0x3, P0 ;  /* 0x00000011120f7c11 */ /* 0x000fca00080f1c0f */
[----:B------:R-:W1:Y:S01]  /*1910*/  LDG.E.64 R18, desc[UR10][R14.64] ;  /* 0x0000000a0e127981 */ /* 0x000e62000c1e1b00 */
[C---:B--2---:R-:W-:Y:S01]  /*1920*/  FMUL.FTZ R21, R17.reuse, UR15 ;  /* 0x0000000f11157c20 */ /* 0x044fe20008410000 */
[----:B------:R-:W-:-:S03]  /*1930*/  FMUL.FTZ R17, R17, UR14 ;  /* 0x0000000e11117c20 */ /* 0x000fc60008410000 */
[C---:B------:R-:W-:Y:S01]  /*1940*/  FFMA.FTZ R21, R16.reuse, UR14, -R21 ;  /* 0x0000000e10157c23 */ /* 0x040fe20008010815 */
[----:B------:R-:W-:-:S03]  /*1950*/  FFMA.FTZ R16, R16, UR15, R17 ;  /* 0x0000000f10107c23 */ /* 0x000fc60008010011 */
[----:B-1-3--:R-:W-:Y:S01]  /*1960*/  FADD.FTZ R22, R21, R18 ;  /* 0x0000001215167221 */ /* 0x00afe20000010000 */
        /* <DEDUP_REMOVED lines=10> */
[----:B------:R-:W0:Y:S01]  /*1a10*/  LDG.E.64 R20, desc[UR10][R16.64] ;  /* 0x0000000a10147981 */ /* 0x000e22000c1e1b00 */
[C---:B---3--:R-:W-:Y:S01]  /*1a20*/  FMUL.FTZ R27, R19.reuse, UR15 ;  /* 0x0000000f131b7c20 */ /* 0x048fe20008410000 */
[----:B------:R-:W-:-:S03]  /*1a30*/  FMUL.FTZ R19, R19, UR14 ;  /* 0x0000000e13137c20 */ /* 0x000fc60008410000 */
[C---:B------:R-:W-:Y:S01]  /*1a40*/  FFMA.FTZ R27, R18.reuse, UR14, -R27 ;  /* 0x0000000e121b7c23 */ /* 0x040fe2000801081b */
[----:B------:R-:W-:-:S03]  /*1a50*/  FFMA.FTZ R18, R18, UR15, R19 ;  /* 0x0000000f12127c23 */ /* 0x000fc60008010013 */
[----:B0-----:R-:W-:Y:S01]  /*1a60*/  FADD.FTZ R22, R27, R20 ;  /* 0x000000141b167221 */ /* 0x001fe20000010000 */
        /* <DEDUP_REMOVED lines=18> */
[----:B0-----:R-:W2:Y:S02]  /*1b90*/  LDG.E.64 R16, desc[UR10][R4.64+0x8] ;  /* 0x0000080a04107981 */ /* 0x001ea4000c1e1b00 */
[----:B--2---:R-:W-:Y:S02]  /*1ba0*/  IMAD R17, R17, UR12, RZ ;  /* 0x0000000c11117c24 */ /* 0x004fe4000f8e02ff */
[----:B------:R-:W-:-:S04]  /*1bb0*/  IMAD.WIDE.U32 R18, R16, UR12, R12 ;  /* 0x0000000c10127c25 */ /* 0x000fc8000f8e000c */
[----:B------:R-:W-:Y:S01]  /*1bc0*/  IMAD R17, R16, UR13, R17 ;  /* 0x0000000d10117c24 */ /* 0x000fe2000f8e0211 */
[----:B------:R-:W-:-:S04]  /*1bd0*/  LEA R12, P0, R18, UR16, 0x3 ;  /* 0x00000010120c7c11 */ /* 0x000fc8000f8018ff */
[----:B------:R-:W-:Y:S02]  /*1be0*/  IADD3 R13, PT, PT, R19, R17, RZ ;  /* 0x00000011130d7210 */ /* 0x000fe40007ffe0ff */
[----:B------:R0:W2:Y:S02]  /*1bf0*/  LDG.E.64 R16, desc[UR10][R10.64+0x8] ;  /* 0x0000080a0a107981 */ /* 0x0000a4000c1e1b00 */
[----:B------:R-:W-:-:S05]  /*1c00*/  LEA.HI.X R13, R18, UR17, R13, 0x3, P0 ;  /* 0x00000011120d7c11 */ /* 0x000fca00080f1c0d */
[----:B------:R-:W3:Y:S01]  /*1c10*/  LDG.E.64 R18, desc[UR10][R12.64] ;  /* 0x0000000a0c127981 */ /* 0x000ee2000c1e1b00 */
[----:B------:R-:W-:-:S04]  /*1c20*/  IADD3 R24, P0, PT, R24, 0x4, RZ ;  /* 0x0000000418187810 */ /* 0x000fc80007f1e0ff */
[----:B------:R-:W-:Y:S02]  /*1c30*/  IADD3.X R25, PT, PT, RZ, R25, RZ, P0, !PT ;  /* 0x00000019ff197210 */ /* 0x000fe400007fe4ff */
[----:B------:R-:W-:-:S04]  /*1c40*/  ISETP.GE.U32.AND P0, PT, R24, R6, PT ;  /* 0x000000061800720c */ /* 0x000fc80003f06070 */
[----:B------:R-:W-:Y:S02]  /*1c50*/  ISETP.GE.AND.EX P0, PT, R25, R7, PT, P0 ;  /* 0x000000071900720c */ /* 0x000fe40003f06300 */
[----:B-1----:R-:W-:Y:S02]  /*1c60*/  IADD3 R14, P1, PT, R4, 0x20, RZ ;  /* 0x00000020040e7810 */ /* 0x002fe40007f3e0ff */
[----:B0-----:R-:W-:Y:S02]  /*1c70*/  IADD3 R10, P2, PT, R10, 0x20, RZ ;  /* 0x000000200a0a7810 */ /* 0x001fe40007f5e0ff */
[----:B------:R-:W-:Y:S02]  /*1c80*/  IADD3.X R5, PT, PT, RZ, R5, RZ, P1, !PT ;  /* 0x00000005ff057210 */ /* 0x000fe40000ffe4ff */
[----:B------:R-:W-:Y:S01]  /*1c90*/  IADD3.X R11, PT, PT, RZ, R11, RZ, P2, !PT ;  /* 0x0000000bff0b7210 */ /* 0x000fe200017fe4ff */
[C---:B--2---:R-:W-:Y:S01]  /*1ca0*/  FMUL.FTZ R23, R17.reuse, UR15 ;  /* 0x0000000f11177c20 */ /* 0x044fe20008410000 */
[----:B------:R-:W-:-:S03]  /*1cb0*/  FMUL.FTZ R17, R17, UR14 ;  /* 0x0000000e11117c20 */ /* 0x000fc60008410000 */
[C---:B------:R-:W-:Y:S01]  /*1cc0*/  FFMA.FTZ R23, R16.reuse, UR14, -R23 ;  /* 0x0000000e10177c23 */ /* 0x040fe20008010817 */
[----:B------:R-:W-:-:S03]  /*1cd0*/  FFMA.FTZ R16, R16, UR15, R17 ;  /* 0x0000000f10107c23 */ /* 0x000fc60008010011 */
[----:B---3--:R-:W-:Y:S01]  /*1ce0*/  FADD.FTZ R18, R23, R18 ;  /* 0x0000001217127221 */ /* 0x008fe20000010000 */
[----:B------:R-:W-:-:S05]  /*1cf0*/  FADD.FTZ R19, R16, R19 ;  /* 0x0000001310137221 */ /* 0x000fca0000010000 */
[----:B------:R0:W-:Y:S01]  /*1d00*/  STG.E.64 desc[UR10][R12.64], R18 ;  /* 0x000000120c007986 */ /* 0x0001e2000c101b0a */
[----:B------:R-:W-:Y:S05]  /*1d10*/  @!P0 BRA `(.L_x_235) ;  /* 0xfffffff800d08947 */ /* 0x000fea000383ffff */
.L_x_232:
[----:B------:R-:W-:Y:S05]  /*1d20*/  BSYNC.RECONVERGENT B0 ;  /* 0x0000000000007941 */ /* 0x000fea0003800200 */
.L_x_231:
        /* <DEDUP_REMOVED lines=9> */
.L_x_224:
        /* <DEDUP_REMOVED lines=13> */
[----:B------:R-:W1:Y:S01]  /*1e90*/  LDCU.64 UR26, c[0x0][0x3b0] ;  /* 0x00007600ff1a77ac */ /* 0x000e620008000a00 */
[----:B------:R-:W1:Y:S01]  /*1ea0*/  LDCU.128 UR12, c[0x0][0x3a0] ;  /* 0x00007400ff0c77ac */ /* 0x000e620008000c00 */
[----:B0-----:R-:W-:Y:S01]  /*1eb0*/  ISETP.LT.U32.AND P0, PT, R0, UR6, PT ;  /* 0x0000000600007c0c */ /* 0x001fe2000bf01070 */
[----:B------:R-:W-:Y:S01]  /*1ec0*/  UIADD3.X UR5, UPT, UPT, UR5, UR9, URZ, UP0, !UPT ;  /* 0x0000000905057290 */ /* 0x000fe200087fe4ff */
[----:B------:R-:W-:-:S04]  /*1ed0*/  MOV R0, UR7 ;  /* 0x0000000700007c02 */ /* 0x000fc80008000f00 */
[----:B------:R-:W-:-:S13]  /*1ee0*/  ISETP.GT.AND.EX P0, PT, R0, RZ, PT, P0 ;  /* 0x000000ff0000720c */ /* 0x000fda0003f04300 */
[----:B-1234-:R-:W-:Y:S05]  /*1ef0*/  @!P0 BRA `(.L_x_238) ;  /* 0x0000000c005c8947 */ /* 0x01efea0003800000 */
[----:B------:R-:W-:Y:S01]  /*1f00*/  HFMA2 R0, -RZ, RZ, 0, 0 ;  /* 0x00000000ff007431 */ /* 0x000fe200000001ff */
[----:B------:R-:W-:-:S07]  /*1f10*/  MOV R2, RZ ;  /* 0x000000ff00027202 */ /* 0x000fce0000000f00 */
.L_x_244:
        /* <DEDUP_REMOVED lines=19> */
[----:B------:R-:W-:Y:S01]  /*2050*/  BSSY.RECONVERGENT B2, `(.L_x_241) ;  /* 0x0000061000027945 */ /* 0x000fe20003800200 */
[----:B------:R-:W-:Y:S01]  /*2060*/  MOV R22, R4 ;  /* 0x0000000400167202 */ /* 0x000fe20000000f00 */
[----:B------:R-:W1:Y:S01]  /*2070*/  LDCU.64 UR16, c[0x0][0x3b8] ;  /* 0x00007700ff1077ac */ /* 0x000e620008000a00 */
[----:B------:R-:W-:Y:S02]  /*2080*/  LOP3.LUT R28, R28, 0x3, RZ, 0xc0, !PT ;  /* 0x000000031c1c7812 */ /* 0x000fe400078ec0ff */
[----:B------:R-:W-:Y:S02]  /*2090*/  MOV R29, R5 ;  /* 0x00000005001d7202 */ /* 0x000fe40000000f00 */
        /* <DEDUP_REMOVED lines=8> */
[----:B------:R-:W-:-:S05]  /*2120*/  IMAD.WIDE.U32 R8, R0, UR16, R10 ;  /* 0x0000001000087c25 */ /* 0x000fca000f8e000a */
[----:B------:R-:W-:Y:S01]  /*2130*/  IADD3 R3, PT, PT, R9, R3, RZ ;  /* 0x0000000309037210 */ /* 0x000fe20007ffe0ff */
[----:B------:R-:W-:Y:S06]  /*2140*/  @!P0 BRA `(.L_x_242) ;  /* 0x0000000400448947 */ /* 0x000fec0003800000 */
[----:B------:R-:W0:Y:S01]  /*2150*/  LDCU.64 UR8, c[0x0][0x3d8] ;  /* 0x00007b00ff0877ac */ /* 0x000e220008000a00 */
[----:B------:R-:W1:Y:S01]  /*2160*/  LDC.64 R14, c[0x0][0x3a0] ;  /* 0x0000e800ff0e7b82 */ /* 0x000e620000000a00 */
[----:B------:R-:W2:Y:S07]  /*2170*/  LDCU.64 UR16, c[0x0][0x390] ;  /* 0x00007200ff1077ac */ /* 0x000eae0008000a00 */
[----:B------:R-:W3:Y:S01]  /*2180*/  LDC.64 R16, c[0x0][0x3a8] ;  /* 0x0000ea00ff107b82 */ /* 0x000ee20000000a00 */
[----:B0-----:R-:W-:-:S02]  /*2190*/  IMAD R13, R2, UR8, RZ ;  /* 0x00000008020d7c24 */ /* 0x001fc4000f8e02ff */
        /* <DEDUP_REMOVED lines=8> */
[----:B------:R-:W-:Y:S02]  /*2220*/  MOV R20, R8 ;  /* 0x0000000800147202 */ /* 0x000fe40000000f00 */
[----:B------:R-:W-:Y:S01]  /*2230*/  MOV R21, R3 ;  /* 0x0000000300157202 */ /* 0x000fe20000000f00 */
[----:B0-----:R-:W-:Y:S02]  /*2240*/  IMAD R11, R2, UR8, RZ ;  /* 0x00000008020b7c24 */ /* 0x001fe4000f8e02ff */
[----:B------:R-:W-:-:S04]  /*2250*/  IMAD.WIDE.U32 R24, R0, UR8, R4 ;  /* 0x0000000800187c25 */ /* 0x000fc8000f8e0004 */
[----:B------:R-:W-:Y:S01]  /*2260*/  IMAD R11, R0, UR9, R11 ;  /* 0x00000009000b7c24 */ /* 0x000fe2000f8e020b */
[----:B--2---:R-:W-:-:S04]  /*2270*/  LEA R18, P0, R24, UR16, 0x3 ;  /* 0x0000001018127c11 */ /* 0x004fc8000f8018ff */
[----:B------:R-:W-:-:S04]  /*2280*/  IADD3 R19, PT, PT, R25, R11, RZ ;  /* 0x0000000b19137210 */ /* 0x000fc80007ffe0ff */
[----:B------:R-:W-:Y:S01]  /*2290*/  LEA.HI.X R19, R24, UR17, R19, 0x3, P0 ;  /* 0x0000001118137c11 */ /* 0x000fe200080f1c13 */
[-C--:B-1----:R-:W-:Y:S02]  /*22a0*/  IMAD R23, R23, R14.reuse, RZ ;  /* 0x0000000e17177224 */ /* 0x082fe400078e02ff */
[----:B------:R-:W-:-:S04]  /*22b0*/  IMAD.WIDE.U32 R10, R22, R14, R20 ;  /* 0x0000000e160a7225 */ /* 0x000fc800078e0014 */
[----:B------:R-:W-:Y:S01]  /*22c0*/  IMAD R23, R22, R15, R23 ;  /* 0x0000000f16177224 */ /* 0x000fe200078e0217 */
[----:B---3--:R-:W-:-:S04]  /*22d0*/  LEA R24, P0, R10, R16, 0x3 ;  /* 0x000000100a187211 */ /* 0x008fc800078018ff */
        /* <DEDUP_REMOVED lines=10> */
[----:B------:R-:W-:-:S03]  /*2380*/  FFMA.FTZ R22, R22, R11, R23 ;  /* 0x0000000b16167223 */ /* 0x000fc60000010017 */
[----:B---3--:R-:W-:Y:S01]  /*2390*/  FADD.FTZ R26, R29, R26 ;  /* 0x0000001a1d1a7221 */ /* 0x008fe20000010000 */
[----:B------:R-:W-:Y:S01]  /*23a0*/  FADD.FTZ R27, R22, R27 ;  /* 0x0000001b161b7221 */ /* 0x000fe20000010000 */
[----:B------:R-:W-:-:S04]  /*23b0*/  IADD3 R22, P1, PT, R4, 0x1, RZ ;  /* 0x0000000104167810 */ /* 0x000fc80007f3e0ff */
[----:B------:R0:W-:Y:S01]  /*23c0*/  STG.E.64 desc[UR10][R24.64], R26 ;  /* 0x0000001a18007986 */ /* 0x0001e2000c101b0a */
[----:B------:R-:W-:Y:S01]  /*23d0*/  IADD3.X R29, PT, PT, RZ, R5, RZ, P1, !PT ;  /* 0x00000005ff1d7210 */ /* 0x000fe20000ffe4ff */
[----:B------:R-:W-:Y:S07]  /*23e0*/  @!P0 BRA `(.L_x_242) ;  /* 0x00000000009c8947 */ /* 0x000fee0003800000 */
[----:B------:R-:W2:Y:S04]  /*23f0*/  LDG.E.64 R22, desc[UR10][R12.64+0x8] ;  /* 0x0000080a0c167981 */ /* 0x000ea8000c1e1b00 */
[----:B0-----:R-:W3:Y:S01]  /*2400*/  LDG.E.64 R24, desc[UR10][R18.64+0x8] ;  /* 0x0000080a12187981 */ /* 0x001ee2000c1e1b00 */
[-C--:B--2---:R-:W-:Y:S02]  /*2410*/  IMAD R23, R23, R14.reuse, RZ ;  /* 0x0000000e17177224 */ /* 0x084fe400078e02ff */
[----:B------:R-:W-:-:S04]  /*2420*/  IMAD.WIDE.U32 R26, R22, R14, R20 ;  /* 0x0000000e161a7225 */ /* 0x000fc800078e0014 */
[----:B------:R-:W-:Y:S01]  /*2430*/  IMAD R23, R22, R15, R23 ;  /* 0x0000000f16177224 */ /* 0x000fe200078e0217 */
[----:B------:R-:W-:-:S04]  /*2440*/  LEA R22, P0, R26, R16, 0x3 ;  /* 0x000000101a167211 */ /* 0x000fc800078018ff */
[----:B------:R-:W-:-:S04]  /*2450*/  IADD3 R23, PT, PT, R27, R23, RZ ;  /* 0x000000171b177210 */ /* 0x000fc80007ffe0ff */
[----:B------:R-:W-:-:S05]  /*2460*/  LEA.HI.X R23, R26, R17, R23, 0x3, P0 ;  /* 0x000000111a177211 */ /* 0x000fca00000f1c17 */
[----:B------:R-:W2:Y:S01]  /*2470*/  LDG.E.64 R26, desc[UR10][R22.64] ;  /* 0x0000000a161a7981 */ /* 0x000ea2000c1e1b00 */
[CC--:B---3--:R-:W-:Y:S01]  /*2480*/  FMUL.FTZ R29, R25.reuse, R11.reuse ;  /* 0x0000000b191d7220 */ /* 0x0c8fe20000410000 */
[----:B------:R-:W-:Y:S01]  /*2490*/  ISETP.NE.U32.AND P0, PT, R28, 0x2, PT ;  /* 0x000000021c00780c */ /* 0x000fe20003f05070 */
[-C--:B------:R-:W-:Y:S02]  /*24a0*/  FMUL.FTZ R25, R25, R10.reuse ;  /* 0x0000000a19197220 */ /* 0x080fe40000410000 */
[C---:B------:R-:W-:Y:S01]  /*24b0*/  FFMA.FTZ R29, R24.reuse, R10, -R29 ;  /* 0x0000000a181d7223 */ /* 0x040fe2000001081d */
[----:B------:R-:W-:Y:S01]  /*24c0*/  ISETP.NE.AND.EX P0, PT, RZ, RZ, PT, P0 ;  /* 0x000000ffff00720c */ /* 0x000fe20003f05300 */
[----:B------:R-:W-:Y:S02]  /*24d0*/  FFMA.FTZ R24, R24, R11, R25 ;  /* 0x0000000b18187223 */ /* 0x000fe40000010019 */
[----:B--2---:R-:W-:Y:S02]  /*24e0*/  FADD.FTZ R26, R29, R26 ;  /* 0x0000001a1d1a7221 */ /* 0x004fe40000010000 */
[----:B------:R-:W-:-:S05]  /*24f0*/  FADD.FTZ R27, R24, R27 ;  /* 0x0000001b181b7221 */ /* 0x000fca0000010000 */
[----:B------:R0:W-:Y:S02]  /*2500*/  STG.E.64 desc[UR10][R22.64], R26 ;  /* 0x0000001a16007986 */ /* 0x0001e4000c101b0a */
[----:B0-----:R-:W-:-:S04]  /*2510*/  IADD3 R22, P1, PT, R4, 0x2, RZ ;  /* 0x0000000204167810 */ /* 0x001fc80007f3e0ff */
[----:B------:R-:W-:Y:S01]  /*2520*/  IADD3.X R29, PT, PT, RZ, R5, RZ, P1, !PT ;  /* 0x00000005ff1d7210 */ /* 0x000fe20000ffe4ff */
[----:B------:R-:W-:Y:S08]  /*2530*/  @!P0 BRA `(.L_x_242) ;  /* 0x0000000000488947 */ /* 0x000ff00003800000 */
[----:B------:R-:W2:Y:S04]  /*2540*/  LDG.E.64 R12, desc[UR10][R12.64+0x10] ;  /* 0x0000100a0c0c7981 */ /* 0x000ea8000c1e1b00 */
        /* <DEDUP_REMOVED lines=12> */
[----:B------:R-:W-:-:S04]  /*2610*/  IADD3 R22, P0, PT, R4, 0x3, RZ ;  /* 0x0000000304167810 */ /* 0x000fc80007f1e0ff */
[----:B------:R-:W-:Y:S01]  /*2620*/  IADD3.X R29, PT, PT, RZ, R5, RZ, P0, !PT ;  /* 0x00000005ff1d7210 */ /* 0x000fe200007fe4ff */
[----:B--2---:R-:W-:Y:S01]  /*2630*/  FADD.FTZ R20, R15, R20 ;  /* 0x000000140f147221 */ /* 0x004fe20000010000 */
[----:B------:R-:W-:-:S05]  /*2640*/  FADD.FTZ R21, R14, R21 ;  /* 0x000000150e157221 */ /* 0x000fca0000010000 */
[----:B------:R1:W-:Y:S02]  /*2650*/  STG.E.64 desc[UR10][R16.64], R20 ;  /* 0x0000001410007986 */ /* 0x0003e4000c101b0a */
.L_x_242:
[----:B------:R-:W-:Y:S05]  /*2660*/  BSYNC.RECONVERGENT B2 ;  /* 0x0000000000027941 */ /* 0x000fea0003800200 */
.L_x_241:
[----:B------:R-:W-:-:S04]  /*2670*/  IADD3 R4, P0, PT, R4, -R6, RZ ;  /* 0x8000000604047210 */ /* 0x000fc80007f1e0ff */
[----:B------:R-:W-:Y:S02]  /*2680*/  IADD3.X R5, PT, PT, R5, ~R7, RZ, P0, !PT ;  /* 0x8000000705057210 */ /* 0x000fe400007fe4ff */
[----:B------:R-:W-:-:S04]  /*2690*/  ISETP.GT.U32.AND P0, PT, R4, -0x4, PT ;  /* 0xfffffffc0400780c */ /* 0x000fc80003f04070 */
[----:B------:R-:W-:-:S13]  /*26a0*/  ISETP.GT.U32.AND.EX P0, PT, R5, -0x1, PT, P0 ;  /* 0xffffffff0500780c */ /* 0x000fda0003f04100 */
[----:B------:R-:W-:Y:S05]  /*26b0*/  @P0 BRA `(.L_x_240) ;  /* 0x0000000400500947 */ /* 0x000fea0003800000 */
.L_x_243:
[----:B--2---:R-:W-:Y:S01]  /*26c0*/  IMAD R5, R2, UR18, RZ ;  /* 0x0000001202057c24 */ /* 0x004fe2000f8e02ff */
[----:B------:R-:W-:-:S03]  /*26d0*/  MOV R23, R29 ;  /* 0x0000001d00177202 */ /* 0x000fc60000000f00 */
[C---:B------:R-:W-:Y:S02]  /*26e0*/  IMAD R11, R0.reuse, UR19, R5 ;  /* 0x00000013000b7c24 */ /* 0x040fe4000f8e0205 */
[----:B------:R-:W-:-:S05]  /*26f0*/  IMAD.WIDE.U32 R4, R0, UR18, R22 ;  /* 0x0000001200047c25 */ /* 0x000fca000f8e0016 */
[----:B------:R-:W-:Y:S02]  /*2700*/  IADD3 R5, PT, PT, R11, R5, RZ ;  /* 0x000000050b057210 */ /* 0x000fe40007ffe0ff */
[----:B------:R-:W-:-:S04]  /*2710*/  LEA R12, P0, R4, UR12, 0x3 ;  /* 0x0000000c040c7c11 */ /* 0x000fc8000f8018ff */
[----:B------:R-:W-:-:S05]  /*2720*/  LEA.HI.X R13, R4, UR13, R5, 0x3, P0 ;  /* 0x0000000d040d7c11 */ /* 0x000fca00080f1c05 */
[----:B-1----:R-:W2:Y:S01]  /*2730*/  LDG.E.64 R16, desc[UR10][R12.64] ;  /* 0x0000000a0c107981 */ /* 0x002ea2000c1e1b00 */
[----:B------:R-:W-:Y:S01]  /*2740*/  IMAD R5, R2, UR22, RZ ;  /* 0x0000001602057c24 */ /* 0x000fe2000f8e02ff */
[----:B------:R-:W-:Y:S01]  /*2750*/  MOV R4, R8 ;  /* 0x0000000800047202 */ /* 0x000fe20000000f00 */
[----:B------:R-:W-:-:S04]  /*2760*/  IMAD.WIDE.U32 R18, R0, UR22, R22 ;  /* 0x0000001600127c25 */ /* 0x000fc8000f8e0016 */
[----:B------:R-:W-:Y:S01]  /*2770*/  IMAD R5, R0, UR23, R5 ;  /* 0x0000001700057c24 */ /* 0x000fe2000f8e0205 */
[----:B------:R-:W-:-:S04]  /*2780*/  LEA R10, P0, R18, UR24, 0x3 ;  /* 0x00000018120a7c11 */ /* 0x000fc8000f8018ff */
[----:B------:R-:W-:Y:S02]  /*2790*/  IADD3 R11, PT, PT, R5, R19, RZ ;  /* 0x00000013050b7210 */ /* 0x000fe40007ffe0ff */
[----:B------:R-:W-:Y:S02]  /*27a0*/  MOV R5, R3 ;  /* 0x0000000300057202 */ /* 0x000fe40000000f00 */
        /* <DEDUP_REMOVED lines=51> */
[----:B0-----:R-:W-:-:S04]  /*2ae0*/  IMAD.WIDE.U32 R14, R12, UR20, R4 ;  /* 0x000000140c0e7c25 */ /* 0x001fc8000f8e0004 */
[----:B------:R-:W-:Y:S01]  /*2af0*/  IMAD R5, R12, UR21, R19 ;  /* 0x000000150c057c24 */ /* 0x000fe2000f8e0213 */
[----:B------:R-:W-:-:S04]  /*2b00*/  LEA R4, P0, R14, UR14, 0x3 ;  /* 0x0000000e0e047c11 */ /* 0x000fc8000f8018ff */
[----:B------:R-:W-:-:S04]  /*2b10*/  IADD3 R5, PT, PT, R15, R5, RZ ;  /* 0x000000050f057210 */ /* 0x000fc80007ffe0ff */
[----:B------:R-:W-:-:S05]  /*2b20*/  LEA.HI.X R5, R14, UR15, R5, 0x3, P0 ;  /* 0x0000000f0e057c11 */ /* 0x000fca00080f1c05 */
[----:B------:R-:W2:Y:S01]  /*2b30*/  LDG.E.64 R18, desc[UR10][R4.64] ;  /* 0x0000000a04127981 */ /* 0x000ea2000c1e1b00 */
[C---:B---3--:R-:W-:Y:S01]  /*2b40*/  FMUL.FTZ R15, R11.reuse, UR27 ;  /* 0x0000001b0b0f7c20 */ /* 0x048fe20008410000 */
[----:B-1----:R-:W-:-:S03]  /*2b50*/  FMUL.FTZ R17, R11, UR26 ;  /* 0x0000001a0b117c20 */ /* 0x002fc60008410000 */
        /* <DEDUP_REMOVED lines=10> */
.L_x_240:
[----:B------:R-:W-:Y:S05]  /*2c00*/  BSYNC.RECONVERGENT B1 ;  /* 0x0000000000017941 */ /* 0x000fea0003800200 */
.L_x_239:
[----:B------:R-:W3:Y:S01]  /*2c10*/  LDCU.64 UR8, c[0x0][0x3e8] ;  /* 0x00007d00ff0877ac */ /* 0x000ee20008000a00 */
[----:B------:R-:W-:-:S04]  /*2c20*/  IADD3 R0, P0, PT, R0, 0x1, RZ ;  /* 0x0000000100007810 */ /* 0x000fc80007f1e0ff */
[----:B------:R-:W-:Y:S02]  /*2c30*/  IADD3.X R2, PT, PT, RZ, R2, RZ, P0, !PT ;  /* 0x00000002ff027210 */ /* 0x000fe400007fe4ff */
[----:B---3--:R-:W-:-:S04]  /*2c40*/  ISETP.NE.U32.AND P0, PT, R0, UR8, PT ;  /* 0x0000000800007c0c */ /* 0x008fc8000bf05070 */
[----:B------:R-:W-:-:S13]  /*2c50*/  ISETP.NE.AND.EX P0, PT, R2, UR9, PT, P0 ;  /* 0x0000000902007c0c */ /* 0x000fda000bf05300 */
[----:B------:R-:W-:Y:S05]  /*2c60*/  @P0 BRA `(.L_x_244) ;  /* 0xfffffff000ac0947 */ /* 0x000fea000383ffff */
.L_x_238:
[----:B------:R-:W-:Y:S05]  /*2c70*/  BSYNC.RECONVERGENT B0 ;  /* 0x0000000000007941 */ /* 0x000fea0003800200 */
.L_x_237:
[----:B------:R-:W3:Y:S01]  /*2c80*/  S2R R2, SR_TID.X ;  /* 0x0000000000027919 */ /* 0x000ee20000002100 */
[----:B------:R-:W-:Y:S02]  /*2c90*/  MOV R0, UR7 ;  /* 0x0000000700007c02 */ /* 0x000fe40008000f00 */
[----:B---3--:R-:W-:-:S04]  /*2ca0*/  IADD3 R2, PT, PT, R2, 0x100, RZ ;  /* 0x0000010002027810 */ /* 0x008fc80007ffe0ff */
[----:B------:R-:W-:-:S04]  /*2cb0*/  ISETP.LT.U32.AND P0, PT, R2, UR6, PT ;  /* 0x0000000602007c0c */ /* 0x000fc8000bf01070 */
[----:B------:R-:W-:-:S13]  /*2cc0*/  ISETP.GT.AND.EX P0, PT, R0, RZ, PT, P0 ;  /* 0x000000ff0000720c */ /* 0x000fda0003f04300 */
[----:B------:R-:W-:Y:S05]  /*2cd0*/  @!P0 EXIT ;  /* 0x000000000000894d */ /* 0x000fea0003800000 */
[----:B------:R-:W-:Y:S01]  /*2ce0*/  IADD3 R2, P0, PT, R2, UR4, RZ ;  /* 0x0000000402027c10 */ /* 0x000fe2000ff1e0ff */
[----:B------:R-:W-:-:S03]  /*2cf0*/  UMOV UR4, URZ ;  /* 0x000000ff00047c82 */ /* 0x000fc60008000000 */
[----:B------:R-:W-:Y:S01]  /*2d00*/  IADD3.X R3, PT, PT, RZ, UR5, RZ, P0, !PT ;  /* 0x00000005ff037c10 */ /* 0x000fe200087fe4ff */
[----:B------:R-:W-:-:S08]  /*2d10*/  UMOV UR5, URZ ;  /* 0x000000ff00057c82 */ /* 0x000fd00008000000 */
.L_x_250:
[----:B---3--:R-:W3:Y:S01]  /*2d20*/  LDC.64 R6, c[0x0][0x3d0] ;  /* 0x0000f400ff067b82 */ /* 0x008ee20000000a00 */
[----:B----4-:R-:W4:Y:S01]  /*2d30*/  LDCU.64 UR6, c[0x0][0x398] ;  /* 0x00007300ff0677ac */ /* 0x010f220008000a00 */
[----:B------:R-:W0:Y:S01]  /*2d40*/  LDCU.64 UR8, c[0x0][0x3c8] ;  /* 0x00007900ff0877ac */ /* 0x000e220008000a00 */
[----:B------:R-:W0:Y:S01]  /*2d50*/  LDCU.64 UR16, c[0x0][0x390] ;  /* 0x00007200ff1077ac */ /* 0x000e220008000a00 */
[----:B------:R-:W0:Y:S01]  /*2d60*/  LDCU.64 UR18, c[0x0][0x3b0] ;  /* 0x00007600ff1277ac */ /* 0x000e220008000a00 */
[----:B------:R-:W0:Y:S01]  /*2d70*/  LDCU.128 UR12, c[0x0][0x3a0] ;  /* 0x00007400ff0c77ac */ /* 0x000e220008000c00 */
[C---:B---3--:R-:W-:Y:S02]  /*2d80*/  IMAD R0, R6.reuse, UR5, RZ ;  /* 0x0000000506007c24 */ /* 0x048fe4000f8e02ff */
[----:B--2---:R-:W-:-:S04]  /*2d90*/  IMAD.WIDE.U32 R4, R6, UR4, R2 ;  /* 0x0000000406047c25 */ /* 0x004fc8000f8e0002 */
[----:B------:R-:W-:Y:S01]  /*2da0*/  IMAD R7, R7, UR4, R0 ;  /* 0x0000000407077c24 */ /* 0x000fe2000f8e0200 */
[----:B----4-:R-:W-:-:S04]  /*2db0*/  LEA R8, P0, R4, UR6, 0x3 ;  /* 0x0000000604087c11 */ /* 0x010fc8000f8018ff */
[----:B------:R-:W-:-:S04]  /*2dc0*/  IADD3 R5, PT, PT, R5, R7, RZ ;  /* 0x0000000705057210 */ /* 0x000fc80007ffe0ff */
[----:B------:R-:W-:-:S05]  /*2dd0*/  LEA.HI.X R9, R4, UR7, R5, 0x3, P0 ;  /* 0x0000000704097c11 */ /* 0x000fca00080f1c05 */
[----:B------:R-:W2:Y:S04]  /*2de0*/  LDG.E.64 R4, desc[UR10][R8.64] ;  /* 0x0000000a08047981 */ /* 0x000ea8000c1e1b00 */
[----:B------:R-:W2:Y:S01]  /*2df0*/  LDG.E.64 R6, desc[UR10][R8.64+0x8] ;  /* 0x0000080a08067981 */ /* 0x000ea2000c1e1b00 */
[----:B------:R-:W-:Y:S01]  /*2e00*/  BSSY.RECONVERGENT B0, `(.L_x_245) ;  /* 0x00000c2000007945 */ /* 0x000fe20003800200 */
[----:B--2---:R-:W-:-:S04]  /*2e10*/  ISETP.GE.U32.AND P0, PT, R4, R6, PT ;  /* 0x000000060400720c */ /* 0x004fc80003f06070 */
[----:B------:R-:W-:-:S13]  /*2e20*/  ISETP.GE.AND.EX P0, PT, R5, R7, PT, P0 ;  /* 0x000000070500720c */ /* 0x000fda0003f06300 */
[----:B0-----:R-:W-:Y:S05]  /*2e30*/  @P0 BRA `(.L_x_246) ;  /* 0x0000000800f80947 */ /* 0x001fea0003800000 */
[----:B------:R-:W0:Y:S01]  /*2e40*/  LDCU.64 UR6, c[0x0][0x3c0] ;  /* 0x00007800ff0677ac */ /* 0x000e220008000a00 */
[----:B------:R-:W2:Y:S01]  /*2e50*/  LDC.64 R12, c[0x0][0x3b8] ;  /* 0x0000ee00ff0c7b82 */ /* 0x000ea20000000a00 */
        /* <DEDUP_REMOVED lines=13> */
[----:B------:R-:W-:-:S05]  /*2f30*/  IMAD.WIDE.U32 R8, R12, UR4, R8 ;  /* 0x000000040c087c25 */ /* 0x000fca000f8e0008 */
[----:B------:R-:W-:Y:S01]  /*2f40*/  IADD3 R0, PT, PT, R9, R11, RZ ;  /* 0x0000000b09007210 */ /* 0x000fe20007ffe0ff */
[----:B------:R-:W-:Y:S06]  /*2f50*/  @!P0 BRA `(.L_x_248) ;  /* 0x0000000400448947 */ /* 0x000fec0003800000 */
[----:B------:R-:W0:Y:S01]  /*2f60*/  LDC.64 R14, c[0x0][0x3d8] ;  /* 0x0000f600ff0e7b82 */ /* 0x000e220000000a00 */
[----:B------:R-:W2:Y:S07]  /*2f70*/  LDCU.64 UR6, c[0x0][0x390] ;  /* 0x00007200ff0677ac */ /* 0x000eae0008000a00 */
[----:B-1----:R-:W1:Y:S08]  /*2f80*/  LDC.64 R16, c[0x0][0x3a0] ;  /* 0x0000e800ff107b82 */ /* 0x002e700000000a00 */
[----:B------:R-:W3:Y:S01]  /*2f90*/  LDC.64 R18, c[0x0][0x3e0] ;  /* 0x0000f800ff127b82 */ /* 0x000ee20000000a00 */
[----:B0-----:R-:W-:-:S02]  /*2fa0*/  IMAD R12, R14, UR5, RZ ;  /* 0x000000050e0c7c24 */ /* 0x001fc4000f8e02ff */
[----:B------:R-:W-:-:S04]  /*2fb0*/  IMAD.WIDE.U32 R10, R14, UR4, R4 ;  /* 0x000000040e0a7c25 */ /* 0x000fc8000f8e0004 */
[----:B------:R-:W-:Y:S01]  /*2fc0*/  IMAD R13, R15, UR4, R12 ;  /* 0x000000040f0d7c24 */ /* 0x000fe2000f8e020c */
[----:B-1----:R-:W-:Y:S01]  /*2fd0*/  LEA R12, P0, R10, R16, 0x3 ;  /* 0x000000100a0c7211 */ /* 0x002fe200078018ff */
[----:B------:R-:W0:Y:S03]  /*2fe0*/  LDC.64 R14, c[0x0][0x3c8] ;  /* 0x0000f200ff0e7b82 */ /* 0x000e260000000a00 */
[----:B------:R-:W-:-:S04]  /*2ff0*/  IADD3 R11, PT, PT, R11, R13, RZ ;  /* 0x0000000d0b0b7210 */ /* 0x000fc80007ffe0ff */
[----:B------:R-:W-:Y:S02]  /*3000*/  LEA.HI.X R13, R10, R17, R11, 0x3, P0 ;  /* 0x000000110a0d7211 */ /* 0x000fe400000f1c0b */
[----:B------:R-:W1:Y:S03]  /*3010*/  LDC.64 R16, c[0x0][0x3a8] ;  /* 0x0000ea00ff107b82 */ /* 0x000e660000000a00 */
[----:B------:R-:W0:Y:S01]  /*3020*/  LDG.E.64 R22, desc[UR10][R12.64] ;  /* 0x0000000a0c167981 */ /* 0x000e22000c1e1b00 */
[C---:B---3--:R-:W-:Y:S01]  /*3030*/  IMAD R10, R18.reuse, UR5, RZ ;  /* 0x00000005120a7c24 */ /* 0x048fe2000f8e02ff */
[----:B------:R-:W-:Y:S01]  /*3040*/  MOV R20, R8 ;  /* 0x0000000800147202 */ /* 0x000fe20000000f00 */
[----:B------:R-:W-:Y:S01]  /*3050*/  IMAD.WIDE.U32 R24, R18, UR4, R4 ;  /* 0x0000000412187c25 */ /* 0x000fe2000f8e0004 */
[----:B------:R-:W-:-:S03]  /*3060*/  MOV R21, R0 ;  /* 0x0000000000157202 */ /* 0x000fc60000000f00 */
[----:B------:R-:W-:Y:S01]  /*3070*/  IMAD R19, R19, UR4, R10 ;  /* 0x0000000413137c24 */ /* 0x000fe2000f8e020a */
[----:B--2---:R-:W-:-:S04]  /*3080*/  LEA R18, P0, R24, UR6, 0x3 ;  /* 0x0000000618127c11 */ /* 0x004fc8000f8018ff */
[----:B------:R-:W-:-:S04]  /*3090*/  IADD3 R19, PT, PT, R25, R19, RZ ;  /* 0x0000001319137210 */ /* 0x000fc80007ffe0ff */
[----:B------:R-:W-:-:S05]  /*30a0*/  LEA.HI.X R19, R24, UR7, R19, 0x3, P0 ;  /* 0x0000000718137c11 */ /* 0x000fca00080f1c13 */
[----:B------:R-:W2:Y:S01]  /*30b0*/  LDG.E.64 R24, desc[UR10][R18.64] ;  /* 0x0000000a12187981 */ /* 0x000ea2000c1e1b00 */
[-C--:B0-----:R-:W-:Y:S02]  /*30c0*/  IMAD R23, R23, R14.reuse, RZ ;  /* 0x0000000e17177224 */ /* 0x081fe400078e02ff */
[----:B------:R-:W-:-:S04]  /*30d0*/  IMAD.WIDE.U32 R10, R22, R14, R20 ;  /* 0x0000000e160a7225 */ /* 0x000fc800078e0014 */
[----:B------:R-:W-:Y:S01]  /*30e0*/  IMAD R23, R22, R15, R23 ;  /* 0x0000000f16177224 */ /* 0x000fe200078e0217 */
[----:B-1----:R-:W-:-:S04]  /*30f0*/  LEA R22, P0, R10, R16, 0x3 ;  /* 0x000000100a167211 */ /* 0x002fc800078018ff */
[----:B------:R-:W-:-:S04]  /*3100*/  IADD3 R11, PT, PT, R11, R23, RZ ;  /* 0x000000170b0b7210 */ /* 0x000fc80007ffe0ff */
[----:B------:R-:W-:Y:S02]  /*3110*/  LEA.HI.X R23, R10, R17, R11, 0x3, P0 ;  /* 0x000000110a177211 */ /* 0x000fe400000f1c0b */
[----:B------:R-:W2:Y:S03]  /*3120*/  LDC.64 R10, c[0x0][0x3b0] ;  /* 0x0000ec00ff0a7b82 */ /* 0x000ea60000000a00 */
[----:B------:R-:W3:Y:S01]  /*3130*/  LDG.E.64 R26, desc[UR10][R22.64] ;  /* 0x0000000a161a7981 */ /* 0x000ee2000c1e1b00 */
[----:B------:R-:W-:Y:S01]  /*3140*/  ISETP.NE.U32.AND P0, PT, R28, 0x1, PT ;  /* 0x000000011c00780c */ /* 0x000fe20003f05070 */
[C---:B--2---:R-:W-:Y:S01]  /*3150*/  FMUL.FTZ R29, R25.reuse, R11 ;  /* 0x0000000b191d7220 */ /* 0x044fe20000410000 */
[----:B------:R-:W-:-:S03]  /*3160*/  FMUL.FTZ R25, R25, R10 ;  /* 0x0000000a19197220 */ /* 0x000fc60000410000 */
[C---:B------:R-:W-:Y:S01]  /*3170*/  FFMA.FTZ R29, R24.reuse, R10, -R29 ;  /* 0x0000000a181d7223 */ /* 0x040fe2000001081d */
[----:B------:R-:W-:Y:S01]  /*3180*/  FFMA.FTZ R24, R24, R11, R25 ;  /* 0x0000000b18187223 */ /* 0x000fe20000010019 */
[----:B------:R-:W-:Y:S02]  /*3190*/  ISETP.NE.AND.EX P0, PT, RZ, RZ, PT, P0 ;  /* 0x000000ffff00720c */ /* 0x000fe40003f05300 */
[----:B---3--:R-:W-:Y:S01]  /*31a0*/  FADD.FTZ R26, R29, R26 ;  /* 0x0000001a1d1a7221 */ /* 0x008fe20000010000 */
        /* <DEDUP_REMOVED lines=44> */
.L_x_248:
[----:B------:R-:W-:Y:S05]  /*3470*/  BSYNC.RECONVERGENT B1 ;  /* 0x0000000000017941 */ /* 0x000fea0003800200 */
.L_x_247:
[----:B------:R-:W-:Y:S01]  /*3480*/  IADD3 R4, P0, PT, R4, -R6, RZ ;  /* 0x8000000604047210 */ /* 0x000fe20007f1e0ff */
[----:B------:R-:W4:Y:S03]  /*3490*/  LDC.64 R10, c[0x0][0x3d8] ;  /* 0x0000f600ff0a7b82 */ /* 0x000f260000000a00 */
[----:B------:R-:W-:Y:S02]  /*34a0*/  IADD3.X R5, PT, PT, R5, ~R7, RZ, P0, !PT ;  /* 0x8000000705057210 */ /* 0x000fe400007fe4ff */
[----:B------:R-:W-:-:S03]  /*34b0*/  ISETP.GT.U32.AND P0, PT, R4, -0x4, PT ;  /* 0xfffffffc0400780c */ /* 0x000fc60003f04070 */
[----:B------:R-:W0:Y:S01]  /*34c0*/  LDC.64 R12, c[0x0][0x3e0] ;  /* 0x0000f800ff0c7b82 */ /* 0x000e220000000a00 */
[----:B------:R-:W-:-:S13]  /*34d0*/  ISETP.GT.U32.AND.EX P0, PT, R5, -0x1, PT, P0 ;  /* 0xffffffff0500780c */ /* 0x000fda0003f04100 */
[----:B------:R-:W-:Y:S05]  /*34e0*/  @P0 BRA `(.L_x_246) ;  /* 0x00000004004c0947 */ /* 0x000fea0003800000 */
.L_x_249:
[----:B0---4-:R-:W-:-:S04]  /*34f0*/  IMAD R4, R10, UR5, RZ ;  /* 0x000000050a047c24 */ /* 0x011fc8000f8e02ff */
[----:B------:R-:W-:Y:S02]  /*3500*/  IMAD R15, R11, UR4, R4 ;  /* 0x000000040b0f7c24 */ /* 0x000fe4000f8e0204 */
[----:B------:R-:W-:-:S05]  /*3510*/  IMAD.WIDE.U32 R4, R10, UR4, R24 ;  /* 0x000000040a047c25 */ /* 0x000fca000f8e0018 */
[----:B------:R-:W-:Y:S02]  /*3520*/  IADD3 R5, PT, PT, R15, R5, RZ ;  /* 0x000000050f057210 */ /* 0x000fe40007ffe0ff */
[----:B-1-3--:R-:W-:-:S04]  /*3530*/  LEA R16, P0, R4, UR12, 0x3 ;  /* 0x0000000c04107c11 */ /* 0x00afc8000f8018ff */
[----:B------:R-:W-:-:S05]  /*3540*/  LEA.HI.X R17, R4, UR13, R5, 0x3, P0 ;  /* 0x0000000d04117c11 */ /* 0x000fca00080f1c05 */
[----:B------:R-:W3:Y:S01]  /*3550*/  LDG.E.64 R20, desc[UR10][R16.64] ;  /* 0x0000000a10147981 */ /* 0x000ee2000c1e1b00 */
[C---:B0-----:R-:W-:Y:S01]  /*3560*/  IMAD R4, R12.reuse, UR5, RZ ;  /* 0x000000050c047c24 */ /* 0x041fe2000f8e02ff */
[----:B------:R-:W-:Y:S01]  /*3570*/  MOV R5, R0 ;  /* 0x0000000000057202 */ /* 0x000fe20000000f00 */
[----:B--2---:R-:W-:-:S04]  /*3580*/  IMAD.WIDE.U32 R22, R12, UR4, R24 ;  /* 0x000000040c167c25 */ /* 0x004fc8000f8e0018 */
[----:B------:R-:W-:Y:S01]  /*3590*/  IMAD R15, R13, UR4, R4 ;  /* 0x000000040d0f7c24 */ /* 0x000fe2000f8e0204 */
[----:B------:R-:W-:Y:S02]  /*35a0*/  MOV R4, R8 ;  /* 0x0000000800047202 */ /* 0x000fe40000000f00 */
[----:B------:R-:W-:Y:S02]  /*35b0*/  LEA R14, P0, R22, UR16, 0x3 ;  /* 0x00000010160e7c11 */ /* 0x000fe4000f8018ff */
[----:B------:R-:W-:-:S04]  /*35c0*/  IADD3 R15, PT, PT, R15, R23, RZ ;  /* 0x000000170f0f7210 */ /* 0x000fc80007ffe0ff */
[----:B------:R-:W-:-:S05]  /*35d0*/  LEA.HI.X R15, R22, UR17, R15, 0x3, P0 ;  /* 0x00000011160f7c11 */ /* 0x000fca00080f1c0f */
[----:B------:R-:W2:Y:S01]  /*35e0*/  LDG.E.64 R22, desc[UR10][R14.64] ;  /* 0x0000000a0e167981 */ /* 0x000ea2000c1e1b00 */
[----:B---3--:R-:W-:Y:S02]  /*35f0*/  IMAD R21, R21, UR8, RZ ;  /* 0x0000000815157c24 */ /* 0x008fe4000f8e02ff */
[----:B------:R-:W-:-:S04]  /*3600*/  IMAD.WIDE.U32 R18, R20, UR8, R4 ;  /* 0x0000000814127c25 */ /* 0x000fc8000f8e0004 */
[----:B------:R-:W-:Y:S01]  /*3610*/  IMAD R21, R20, UR9, R21 ;  /* 0x0000000914157c24 */ /* 0x000fe2000f8e0215 */
[----:B------:R-:W-:-:S04]  /*3620*/  LEA R20, P0, R18, UR14, 0x3 ;  /* 0x0000000e12147c11 */ /* 0x000fc8000f8018ff */
[----:B------:R-:W-:-:S04]  /*3630*/  IADD3 R19, PT, PT, R19, R21, RZ ;  /* 0x0000001513137210 */ /* 0x000fc80007ffe0ff */
[----:B------:R-:W-:-:S05]  /*3640*/  LEA.HI.X R21, R18, UR15, R19, 0x3, P0 ;  /* 0x0000000f12157c11 */ /* 0x000fca00080f1c13 */
[----:B------:R-:W3:Y:S01]  /*3650*/  LDG.E.64 R18, desc[UR10][R20.64] ;  /* 0x0000000a14127981 */ /* 0x000ee2000c1e1b00 */
[C---:B--2---:R-:W-:Y:S01]  /*3660*/  FMUL.FTZ R27, R23.reuse, UR19 ;  /* 0x00000013171b7c20 */ /* 0x044fe20008410000 */
[----:B------:R-:W-:-:S03]  /*3670*/  FMUL.FTZ R23, R23, UR18 ;  /* 0x0000001217177c20 */ /* 0x000fc60008410000 */
[C---:B------:R-:W-:Y:S01]  /*3680*/  FFMA.FTZ R27, R22.reuse, UR18, -R27 ;  /* 0x00000012161b7c23 */ /* 0x040fe2000801081b */
[----:B------:R-:W-:-:S03]  /*3690*/  FFMA.FTZ R22, R22, UR19, R23 ;  /* 0x0000001316167c23 */ /* 0x000fc60008010017 */
[----:B---3--:R-:W-:Y:S01]  /*36a0*/  FADD.FTZ R28, R27, R18 ;  /* 0x000000121b1c7221 */ /* 0x008fe20000010000 */
        /* <DEDUP_REMOVED lines=55> */
.L_x_246:
[----:B------:R-:W-:Y:S05]  /*3a20*/  BSYNC.RECONVERGENT B0 ;  /* 0x0000000000007941 */ /* 0x000fea0003800200 */
.L_x_245:
[----:B0-----:R-:W0:Y:S01]  /*3a30*/  LDC.64 R4, c[0x0][0x3e8] ;  /* 0x0000fa00ff047b82 */ /* 0x001e220000000a00 */
[----:B------:R-:W-:-:S04]  /*3a40*/  UIADD3 UR6, UP0, UPT, UR4, 0x1, URZ ;  /* 0x0000000104067890 */ /* 0x000fc8000ff1e0ff */
[----:B------:R-:W-:Y:S02]  /*3a50*/  UIADD3.X UR7, UPT, UPT, URZ, UR5, URZ, UP0, !UPT ;  /* 0x00000005ff077290 */ /* 0x000fe400087fe4ff */
[----:B0-----:R-:W-:-:S04]  /*3a60*/  ISETP.NE.U32.AND P0, PT, R4, UR6, PT ;  /* 0x0000000604007c0c */ /* 0x001fc8000bf05070 */
[----:B------:R-:W-:-:S13]  /*3a70*/  ISETP.NE.AND.EX P0, PT, R5, UR7, PT, P0 ;  /* 0x0000000705007c0c */ /* 0x000fda000bf05300 */
[----:B------:R-:W-:Y:S05]  /*3a80*/  @!P0 EXIT ;  /* 0x000000000000894d */ /* 0x000fea0003800000 */
[----:B------:R-:W-:Y:S01]  /*3a90*/  UMOV UR4, UR6 ;  /* 0x0000000600047c82 */ /* 0x000fe20008000000 */
[----:B------:R-:W-:Y:S01]  /*3aa0*/  UMOV UR5, UR7 ;  /* 0x0000000700057c82 */ /* 0x000fe20008000000 */
[----:B------:R-:W-:Y:S05]  /*3ab0*/  BRA `(.L_x_250) ;  /* 0xfffffff000987947 */ /* 0x000fea000383ffff */
.L_x_251:
        /* <DEDUP_REMOVED lines=12> */
.L_x_8936:


//--------------------- .text._ZN3cub18CUB_300001_SM_10306detail8for_each13static_kernelINS2_12policy_hub_t12policy_500_tElNS2_12op_wrapper_tIlZZZZZN2at6native36add_out_dense_sparse_compressed_cudaERNS7_6TensorERKS9_SC_RKN3c106ScalarEENKUlvE_clEvENKUlvE7_clEvENKUlvE_clEvENKUlvE_clEvEUllE_N6thrust24THRUST_300001_SM_1030_NS17counting_iteratorIlNSN_11use_defaultESP_SP_EEEEEEvT0_T1_ --------------------------
	.section	.text._ZN3cub18CUB_300001_SM_10306detail8for_each13static_kernelINS2_12policy_hub_t12policy_500_tElNS2_12op_wrapper_tIlZZZZZN2at6native36add_out_dense_sparse_compressed_cudaERNS7_6TensorERKS9_SC_RKN3c106ScalarEENKUlvE_clEvENKUlvE7_clEvENKUlvE_clEvENKUlvE_clEvEUllE_N6thrust24THRUST_300001_SM_1030_NS17counting_iteratorIlNSN_11use_defaultESP_SP_EEEEEEvT0_T1_,"ax",@progbits
	.align	128
        .global         _ZN3cub18CUB_300001_SM_10306detail8for_each13static_kernelINS2_12policy_hub_t12policy_500_tElNS2_12op_wrapper_tIlZZZZZN2at6native36add_out_dense_sparse_compressed_cudaERNS7_6TensorERKS9_SC_RKN3c106ScalarEENKUlvE_clEvENKUlvE7_clEvENKUlvE_clEvENKUlvE_clEvEUllE_N6thrust24THRUST_300001_SM_1030_NS17counting_iteratorIlNSN_11use_defaultESP_SP_EEEEEEvT0_T1_
        .type           _ZN3cub18CUB_300001_SM_10306detail8for_each13static_kernelINS2_12policy_hub_t12policy_500_tElNS2_12op_wrapper_tIlZZZZZN2at6native36add_out_dense_sparse_compressed_cudaERNS7_6TensorERKS9_SC_RKN3c106ScalarEENKUlvE_clEvENKUlvE7_clEvENKUlvE_clEvENKUlvE_clEvEUllE_N6thrust24THRUST_300001_SM_1030_NS17counting_iteratorIlNSN_11use_defaultESP_SP_EEEEEEvT0_T1_,@function
        .size           _ZN3cub18CUB_300001_SM_10306detail8for_each13static_kernelINS2_12policy_hub_t12policy_500_tElNS2_12op_wrapper_tIlZZZZZN2at6native36add_out_dense_sparse_compressed_cudaERNS7_6TensorERKS9_SC_RKN3c106ScalarEENKUlvE_clEvENKUlvE7_clEvENKUlvE_clEvENKUlvE_clEvEUllE_N6thrust24THRUST_300001_SM_1030_NS17counting_iteratorIlNSN_11use_defaultESP_SP_EEEEEEvT0_T1_,(.L_x_8937 - _ZN3cub18CUB_300001_SM_10306detail8for_each13static_kernelINS2_12policy_hub_t12policy_500_tElNS2_12op_wrapper_tIlZZZZZN2at6native36add_out_dense_sparse_compressed_cudaERNS7_6TensorERKS9_SC_RKN3c106ScalarEENKUlvE_clEvENKUlvE7_clEvENKUlvE_clEvENKUlvE_clEvEUllE_N6thrust24THRUST_300001_SM_1030_NS17counting_iteratorIlNSN_11use_defaultESP_SP_EEEEEEvT0_T1_)
        .other          _ZN3cub18CUB_300001_SM_10306detail8for_each13static_kernelINS2_12policy_hub_t12policy_500_tElNS2_12op_wrapper_tIlZZZZZN2at6native36add_out_dense_sparse_compressed_cudaERNS7_6TensorERKS9_SC_RKN3c106ScalarEENKUlvE_clEvENKUlvE7_clEvENKUlvE_clEvENKUlvE_clEvEUllE_N6thrust24THRUST_300001_SM_1030_NS17counting_iteratorIlNSN_11use_defaultESP_SP_EEEEEEvT0_T1_,@"STO_CUDA_ENTRY STV_DEFAULT"
_ZN3cub18CUB_300001_SM_10306detail8for_each13static_kernelINS2_12policy_hub_t12policy_500_tElNS2_12op_wrapper_tIlZZZZZN2at6native36add_out_dense_sparse_compressed_cudaERNS7_6TensorERKS9_SC_RKN3c106ScalarEENKUlvE_clEvENKUlvE7_clEvENKUlvE_clEvENKUlvE_clEvEUllE_N6thrust24THRUST_300001_SM_1030_NS17counting_iteratorIlNSN_11use_defaultESP_SP_EEEEEEvT0_T1_:
.text._ZN3cub18CUB_300001_SM_10306detail8for_each13static_kernelINS2_12policy_hub_t12policy_500_tElNS2_12op_wrapper_tIlZZZZZN2at6native36add_out_dense_sparse_compressed_cudaERNS7_6TensorERKS9_SC_RKN3c106ScalarEENKUlvE_clEvENKUlvE7_clEvENKUlvE_clEvENKUlvE_clEvEUllE_N6thrust24THRUST_300001_SM_1030_NS17counting_iteratorIlNSN_11use_defaultESP_SP_EEEEEEvT0_T1_:
        /* <DEDUP_REMOVED lines=21> */
.L_x_258:
        /* <DEDUP_REMOVED lines=21> */
[----:B------:R-:W-:Y:S01]  /*02a0*/  MOV R24, R6 ;  /* 0x0000000600187202 */ /* 0x000fe20000000f00 */
[----:B0-----:R-:W-:Y:S02]  /*02b0*/  IMAD R9, R5, UR6, RZ ;  /* 0x0000000605097c24 */ /* 0x001fe4000f8e02ff */
[----:B------:R-:W-:-:S04]  /*02c0*/  IMAD.WIDE.U32 R2, R4, UR6, RZ ;  /* 0x0000000604027c25 */ /* 0x000fc8000f8e00ff */
[----:B------:R-:W-:Y:S02]  /*02d0*/  IMAD R9, R4, UR7, R9 ;  /* 0x0000000704097c24 */ /* 0x000fe4000f8e0209 */
[----:B-1----:R-:W-:-:S03]  /*02e0*/  IMAD R10, R12, UR5, RZ ;  /* 0x000000050c0a7c24 */ /* 0x002fc6000f8e02ff */
[----:B------:R-:W-:Y:S01]  /*02f0*/  IADD3 R9, PT, PT, R3, R9, RZ ;  /* 0x0000000903097210 */ /* 0x000fe20007ffe0ff */
[----:B------:R-:W-:Y:S01]  /*0300*/  IMAD R11, R13, UR4, R10 ;  /* 0x000000040d0b7c24 */ /* 0x000fe2000f8e020a */
[----:B------:R-:W-:Y:S02]  /*0310*/  LOP3.LUT P0, R3, R8, 0x3, RZ, 0xc0, !PT ;  /* 0x0000000308037812 */ /* 0x000fe4000780c0ff */
[----:B------:R-:W-:-:S05]  /*0320*/  MOV R8, R2 ;  /* 0x0000000200087202 */ /* 0x000fca0000000f00 */
[----:B------:R-:W-:-:S05]  /*0330*/  IMAD.WIDE.U32 R8, R12, UR4, R8 ;  /* 0x000000040c087c25 */ /* 0x000fca000f8e0008 */
        /* <DEDUP_REMOVED lines=15> */
[C---:B---3--:R-:W-:Y:S01]  /*0430*/  IMAD R16, R20.reuse, UR5, RZ ;  /* 0x0000000514107c24 */ /* 0x048fe2000f8e02ff */
[----:B------:R-:W-:Y:S01]  /*0440*/  MOV R18, R8 ;  /* 0x0000000800127202 */ /* 0x000fe20000000f00 */
[----:B------:R-:W-:Y:S02]  /*0450*/  IMAD.WIDE.U32 R22, R20, UR4, R6 ;  /* 0x0000000414167c25 */ /* 0x000fe4000f8e0006 */
[----:B------:R-:W3:Y:S02]  /*0460*/  LDC.64 R14, c[0x0][0x3a8] ;  /* 0x0000ea00ff0e7b82 */ /* 0x000ee40000000a00 */
[----:B------:R-:W-:Y:S01]  /*0470*/  IMAD R21, R21, UR4, R16 ;  /* 0x0000000415157c24 */ /* 0x000fe2000f8e0210 */
[----:B-1----:R-:W-:-:S04]  /*0480*/  LEA R16, P0, R22, UR6, 0x3 ;  /* 0x0000000616107c11 */ /* 0x002fc8000f8018ff */
[----:B------:R-:W-:Y:S02]  /*0490*/  IADD3 R23, PT, PT, R23, R21, RZ ;  /* 0x0000001517177210 */ /* 0x000fe40007ffe0ff */
[----:B--2---:R-:W-:-:S05]  /*04a0*/  SHF.R.S32.HI R19, RZ, 0x1f, R17 ;  /* 0x0000001fff137819 */ /* 0x004fca0000011411 */
[----:B0-----:R-:W-:Y:S01]  /*04b0*/  IMAD R24, R19, R12, RZ ;  /* 0x0000000c13187224 */ /* 0x001fe200078e02ff */
[----:B------:R-:W-:-:S03]  /*04c0*/  MOV R19, R2 ;  /* 0x0000000200137202 */ /* 0x000fc60000000f00 */
[C---:B------:R-:W-:Y:S02]  /*04d0*/  IMAD R25, R17.reuse, R13, R24 ;  /* 0x0000000d11197224 */ /* 0x040fe400078e0218 */
[----:B------:R-:W-:Y:S01]  /*04e0*/  IMAD.WIDE.U32 R20, R17, R12, R18 ;  /* 0x0000000c11147225 */ /* 0x000fe200078e0012 */
[----:B------:R-:W-:Y:S02]  /*04f0*/  LEA.HI.X R17, R22, UR7, R23, 0x3, P0 ;  /* 0x0000000716117c11 */ /* 0x000fe400080f1c17 */
[C---:B---3--:R-:W-:Y:S02]  /*0500*/  LEA R22, P0, R20.reuse, R14, 0x3 ;  /* 0x0000000e14167211 */ /* 0x048fe400078018ff */
[----:B------:R-:W-:Y:S02]  /*0510*/  IADD3 R21, PT, PT, R21, R25, RZ ;  /* 0x0000001915157210 */ /* 0x000fe40007ffe0ff */
[----:B------:R-:W2:Y:S02]  /*0520*/  LDG.E.64 R24, desc[UR10][R16.64] ;  /* 0x0000000a10187981 */ /* 0x000ea4000c1e1b00 */
[----:B------:R-:W-:-:S02]  /*0530*/  LEA.HI.X R23, R20, R15, R21, 0x3, P0 ;  /* 0x0000000f14177211 */ /* 0x000fc400000f1c15 */
[----:B------:R-:W2:Y:S03]  /*0540*/  LDC.64 R20, c[0x0][0x3b0] ;  /* 0x0000ec00ff147b82 */ /* 0x000ea60000000a00 */
[----:B------:R-:W3:Y:S01]  /*0550*/  LDG.E.64 R26, desc[UR10][R22.64] ;  /* 0x0000000a161a7981 */ /* 0x000ee2000c1e1b00 */
[----:B------:R-:W-:Y:S01]  /*0560*/  ISETP.NE.AND P0, PT, R3, 0x1, PT ;  /* 0x000000010300780c */ /* 0x000fe20003f05270 */
[C---:B--2---:R-:W-:Y:S01]  /*0570*/  FMUL.FTZ R29, R25.reuse, R21 ;  /* 0x00000015191d7220 */ /* 0x044fe20000410000 */
[----:B------:R-:W-:-:S03]  /*0580*/  FMUL.FTZ R28, R25, R20 ;  /* 0x00000014191c7220 */ /* 0x000fc60000410000 */
[C---:B------:R-:W-:Y:S01]  /*0590*/  FFMA.FTZ R29, R24.reuse, R20, -R29 ;  /* 0x00000014181d7223 */ /* 0x040fe2000001081d */
[----:B------:R-:W-:Y:S01]  /*05a0*/  FFMA.FTZ R28, R24, R21, R28 ;  /* 0x00000015181c7223 */ /* 0x000fe2000001001c */
[----:B------:R-:W-:Y:S02]  /*05b0*/  IADD3 R24, PT, PT, R6, 0x1, RZ ;  /* 0x0000000106187810 */ /* 0x000fe40007ffe0ff */
[----:B---3--:R-:W-:Y:S01]  /*05c0*/  FADD.FTZ R26, R29, R26 ;  /* 0x0000001a1d1a7221 */ /* 0x008fe20000010000 */
[----:B------:R-:W-:-:S05]  /*05d0*/  FADD.FTZ R27, R28, R27 ;  /* 0x0000001b1c1b7221 */ /* 0x000fca0000010000 */
[----:B------:R0:W-:Y:S01]  /*05e0*/  STG.E.64 desc[UR10][R22.64], R26 ;  /* 0x0000001a16007986 */ /* 0x0001e2000c101b0a */
[----:B------:R-:W-:Y:S05]  /*05f0*/  @!P0 BRA `(.L_x_256) ;  /* 0x0000000000988947 */ /* 0x000fea0003800000 */
[----:B0-----:R-:W2:Y:S02]  /*0600*/  LDG.E R23, desc[UR10][R10.64+0x4] ;  /* 0x0000040a0a177981 */ /* 0x001ea4000c1e1900 */
[----:B--2---:R-:W-:-:S05]  /*0610*/  SHF.R.S32.HI R25, RZ, 0x1f, R23 ;  /* 0x0000001fff197819 */ /* 0x004fca0000011417 */
[-C--:B------:R-:W-:Y:S02]  /*0620*/  IMAD R22, R25, R12.reuse, RZ ;  /* 0x0000000c19167224 */ /* 0x080fe400078e02ff */
[----:B------:R-:W-:-:S04]  /*0630*/  IMAD.WIDE.U32 R24, R23, R12, R18 ;  /* 0x0000000c17187225 */ /* 0x000fc800078e0012 */
[----:B------:R-:W-:Y:S01]  /*0640*/  IMAD R23, R23, R13, R22 ;  /* 0x0000000d17177224 */ /* 0x000fe200078e0216 */
[----:B------:R-:W-:-:S04]  /*0650*/  LEA R22, P0, R24, R14, 0x3 ;  /* 0x0000000e18167211 */ /* 0x000fc800078018ff */
[----:B------:R-:W-:-:S04]  /*0660*/  IADD3 R23, PT, PT, R25, R23, RZ ;  /* 0x0000001719177210 */ /* 0x000fc80007ffe0ff */
[----:B------:R-:W-:Y:S02]  /*0670*/  LEA.HI.X R23, R24, R15, R23, 0x3, P0 ;  /* 0x0000000f18177211 */ /* 0x000fe400000f1c17 */
[----:B------:R-:W2:Y:S04]  /*0680*/  LDG.E.64 R24, desc[UR10][R16.64+0x8] ;  /* 0x0000080a10187981 */ /* 0x000ea8000c1e1b00 */
        /* <DEDUP_REMOVED lines=11> */
[----:B------:R-:W2:Y:S04]  /*0740*/  LDG.E R11, desc[UR10][R10.64+0x8] ;  /* 0x0000080a0a0b7981 */ /* 0x000ea8000c1e1900 */
[----:B------:R-:W3:Y:S01]  /*0750*/  LDG.E.64 R16, desc[UR10][R16.64+0x10] ;  /* 0x0000100a10107981 */ /* 0x000ee2000c1e1b00 */
[----:B--2---:R-:W-:Y:S01]  /*0760*/  SHF.R.S32.HI R3, RZ, 0x1f, R11 ;  /* 0x0000001fff037819 */ /* 0x004fe2000001140b */
[----:B------:R-:W-:-:S04]  /*0770*/  IMAD.WIDE.U32 R18, R11, R12, R18 ;  /* 0x0000000c0b127225 */ /* 0x000fc800078e0012 */
[----:B-1----:R-:W-:Y:S01]  /*0780*/  IMAD R22, R3, R12, RZ ;  /* 0x0000000c03167224 */ /* 0x002fe200078e02ff */
[----:B------:R-:W-:-:S03]  /*0790*/  LEA R14, P0, R18, R14, 0x3 ;  /* 0x0000000e120e7211 */ /* 0x000fc600078018ff */
[----:B------:R-:W-:-:S05]  /*07a0*/  IMAD R3, R11, R13, R22 ;  /* 0x0000000d0b037224 */ /* 0x000fca00078e0216 */
[----:B------:R-:W-:-:S04]  /*07b0*/  IADD3 R3, PT, PT, R19, R3, RZ ;  /* 0x0000000313037210 */ /* 0x000fc80007ffe0ff */
[----:B------:R-:W-:-:S05]  /*07c0*/  LEA.HI.X R15, R18, R15, R3, 0x3, P0 ;  /* 0x0000000f120f7211 */ /* 0x000fca00000f1c03 */
[----:B------:R-:W2:Y:S01]  /*07d0*/  LDG.E.64 R12, desc[UR10][R14.64] ;  /* 0x0000000a0e0c7981 */ /* 0x000ea2000c1e1b00 */
[C---:B---3--:R-:W-:Y:S01]  /*07e0*/  FMUL.FTZ R3, R17.reuse, R21 ;  /* 0x0000001511037220 */ /* 0x048fe20000410000 */
[----:B------:R-:W-:-:S03]  /*07f0*/  FMUL.FTZ R10, R17, R20 ;  /* 0x00000014110a7220 */ /* 0x000fc60000410000 */
[C---:B------:R-:W-:Y:S01]  /*0800*/  FFMA.FTZ R3, R16.reuse, R20, -R3 ;  /* 0x0000001410037223 */ /* 0x040fe20000010803 */
[----:B------:R-:W-:Y:S01]  /*0810*/  FFMA.FTZ R10, R16, R21, R10 ;  /* 0x00000015100a7223 */ /* 0x000fe2000001000a */
[----:B------:R-:W-:Y:S02]  /*0820*/  IADD3 R24, PT, PT, R6, 0x3, RZ ;  /* 0x0000000306187810 */ /* 0x000fe40007ffe0ff */
[----:B--2---:R-:W-:Y:S01]  /*0830*/  FADD.FTZ R12, R3, R12 ;  /* 0x0000000c030c7221 */ /* 0x004fe20000010000 */
[----:B------:R-:W-:-:S05]  /*0840*/  FADD.FTZ R13, R10, R13 ;  /* 0x0000000d0a0d7221 */ /* 0x000fca0000010000 */
[----:B------:R2:W-:Y:S02]  /*0850*/  STG.E.64 desc[UR10][R14.64], R12 ;  /* 0x0000000c0e007986 */ /* 0x0005e4000c101b0a */
.L_x_256:
[----:B------:R-:W-:Y:S05]  /*0860*/  BSYNC.RECONVERGENT B1 ;  /* 0x0000000000017941 */ /* 0x000fea0003800200 */
.L_x_255:
[----:B------:R-:W3:Y:S01]  /*0870*/  LDC.64 R10, c[0x0][0x3d8] ;  /* 0x0000f600ff0a7b82 */ /* 0x000ee20000000a00 */
[----:B------:R-:W-:-:S04]  /*0880*/  IADD3 R3, PT, PT, R6, -R0, RZ ;  /* 0x8000000006037210 */ /* 0x000fc80007ffe0ff */
[----:B------:R-:W-:-:S03]  /*0890*/  ISETP.GT.U32.AND P0, PT, R3, -0x4, PT ;  /* 0xfffffffc0300780c */ /* 0x000fc60003f04070 */
[----:B--2---:R-:W2:Y:S10]  /*08a0*/  LDC.64 R12, c[0x0][0x3e0] ;  /* 0x0000f800ff0c7b82 */ /* 0x004eb40000000a00 */
[----:B------:R-:W-:Y:S05]  /*08b0*/  @P0 BRA `(.L_x_254) ;  /* 0x0000000400580947 */ /* 0x000fea0003800000 */
.L_x_257:
[----:B------:R-:W-:Y:S01]  /*08c0*/  SHF.R.S32.HI R25, RZ, 0x1f, R24 ;  /* 0x0000001fff197819 */ /* 0x000fe20000011418 */
[----:B---34-:R-:W-:-:S04]  /*08d0*/  IMAD R6, R10, UR5, RZ ;  /* 0x000000050a067c24 */ /* 0x018fc8000f8e02ff */
[----:B------:R-:W-:Y:S02]  /*08e0*/  IMAD R3, R11, UR4, R6 ;  /* 0x000000040b037c24 */ /* 0x000fe4000f8e0206 */
[----:B------:R-:W-:-:S05]  /*08f0*/  IMAD.WIDE.U32 R6, R10, UR4, R24 ;  /* 0x000000040a067c25 */ /* 0x000fca000f8e0018 */
[----:B------:R-:W-:Y:S02]  /*0900*/  IADD3 R3, PT, PT, R3, R7, RZ ;  /* 0x0000000703037210 */ /* 0x000fe40007ffe0ff */
[----:B------:R-:W-:-:S04]  /*0910*/  LEA R16, P0, R6, UR12, 0x2 ;  /* 0x0000000c06107c11 */ /* 0x000fc8000f8010ff */
[----:B------:R-:W-:-:S05]  /*0920*/  LEA.HI.X R17, R6, UR13, R3, 0x2, P0 ;  /* 0x0000000d06117c11 */ /* 0x000fca00080f1403 */
[----:B------:R-:W3:Y:S01]  /*0930*/  LDG.E R3, desc[UR10][R16.64] ;  /* 0x0000000a10037981 */ /* 0x000ee2000c1e1900 */
[C---:B--2---:R-:W-:Y:S01]  /*0940*/  IMAD R6, R12.reuse, UR5, RZ ;  /* 0x000000050c067c24 */ /* 0x044fe2000f8e02ff */
[----:B------:R-:W-:Y:S01]  /*0950*/  MOV R7, R2 ;  /* 0x0000000200077202 */ /* 0x000fe20000000f00 */
[----:B------:R-:W-:-:S04]  /*0960*/  IMAD.WIDE.U32 R20, R12, UR4, R24 ;  /* 0x000000040c147c25 */ /* 0x000fc8000f8e0018 */
[----:B------:R-:W-:Y:S01]  /*0970*/  IMAD R15, R13, UR4, R6 ;  /* 0x000000040d0f7c24 */ /* 0x000fe2000f8e0206 */
[----:B------:R-:W-:-:S04]  /*0980*/  LEA R14, P0, R20, UR16, 0x3 ;  /* 0x00000010140e7c11 */ /* 0x000fc8000f8018ff */
[----:B------:R-:W-:-:S04]  /*0990*/  IADD3 R15, PT, PT, R15, R21, RZ ;  /* 0x000000150f0f7210 */ /* 0x000fc80007ffe0ff */
[----:B------:R-:W-:Y:S02]  /*09a0*/  LEA.HI.X R15, R20, UR17, R15, 0x3, P0 ;  /* 0x00000011140f7c11 */ /* 0x000fe400080f1c0f */
[----:B---3--:R-:W-:-:S05]  /*09b0*/  SHF.R.S32.HI R6, RZ, 0x1f, R3 ;  /* 0x0000001fff067819 */ /* 0x008fca0000011403 */
[----:B01----:R-:W-:Y:S01]  /*09c0*/  IMAD R22, R6, UR8, RZ ;  /* 0x0000000806167c24 */ /* 0x003fe2000f8e02ff */
[----:B------:R-:W-:-:S05]  /*09d0*/  MOV R6, R8 ;  /* 0x0000000800067202 */ /* 0x000fca0000000f00 */
[----:B------:R-:W-:-:S04]  /*09e0*/  IMAD.WIDE.U32 R18, R3, UR8, R6 ;  /* 0x0000000803127c25 */ /* 0x000fc8000f8e0006 */
[----:B------:R-:W-:Y:S01]  /*09f0*/  IMAD R3, R3, UR9, R22 ;  /* 0x0000000903037c24 */ /* 0x000fe2000f8e0216 */
[----:B------:R-:W-:Y:S01]  /*0a00*/  LEA R20, P0, R18, UR14, 0x3 ;  /* 0x0000000e12147c11 */ /* 0x000fe2000f8018ff */
[----:B------:R-:W2:Y:S03]  /*0a10*/  LDG.E.64 R22, desc[UR10][R14.64] ;  /* 0x0000000a0e167981 */ /* 0x000ea6000c1e1b00 */
        /* <DEDUP_REMOVED lines=10> */
[----:B------:R-:W2:Y:S04]  /*0ac0*/  LDG.E R3, desc[UR10][R16.64+0x4] ;  /* 0x0000040a10037981 */ /* 0x000ea8000c1e1900 */
[----:B------:R-:W3:Y:S01]  /*0ad0*/  LDG.E.64 R22, desc[UR10][R14.64+0x8] ;  /* 0x0000080a0e167981 */ /* 0x000ee2000c1e1b00 */
[----:B--2---:R-:W-:Y:S01]  /*0ae0*/  SHF.R.S32.HI R18, RZ, 0x1f, R3 ;  /* 0x0000001fff127819 */ /* 0x004fe20000011403 */
[----:B------:R-:W-:-:S04]  /*0af0*/  IMAD.WIDE.U32 R26, R3, UR8, R6 ;  /* 0x00000008031a7c25 */ /* 0x000fc8000f8e0006 */
[----:B------:R-:W-:-:S04]  /*0b00*/  IMAD R18, R18, UR8, RZ ;  /* 0x0000000812127c24 */ /* 0x000fc8000f8e02ff */
        /* <DEDUP_REMOVED lines=29> */
[----:B------:R-:W2:Y:S04]  /*0ce0*/  LDG.E R17, desc[UR10][R16.64+0xc] ;  /* 0x00000c0a10117981 */ /* 0x000ea8000c1e1900 */
[----:B------:R-:W3:Y:S01]  /*0cf0*/  LDG.E.64 R14, desc[UR10][R14.64+0x18] ;  /* 0x0000180a0e0e7981 */ /* 0x000ee2000c1e1b00 */
[----:B--2---:R-:W-:Y:S01]  /*0d00*/  SHF.R.S32.HI R3, RZ, 0x1f, R17 ;  /* 0x0000001fff037819 */ /* 0x004fe20000011411 */
[----:B0-----:R-:W-:-:S04]  /*0d10*/  IMAD.WIDE.U32 R18, R17, UR8, R6 ;  /* 0x0000000811127c25 */ /* 0x001fc8000f8e0006 */
        /* <DEDUP_REMOVED lines=9> */
[----:B------:R-:W-:Y:S01]  /*0db0*/  FFMA.FTZ R16, R14, UR19, R17 ;  /* 0x000000130e107c23 */ /* 0x000fe20008010011 */
[----:B------:R-:W-:-:S04]  /*0dc0*/  IADD3 R24, PT, PT, R24, 0x4, RZ ;  /* 0x0000000418187810 */ /* 0x000fc80007ffe0ff */
[----:B------:R-:W-:Y:S01]  /*0dd0*/  ISETP.NE.AND P0, PT, R24, R0, PT ;  /* 0x000000001800720c */ /* 0x000fe20003f05270 */
[----:B--2---:R-:W-:Y:S01]  /*0de0*/  FADD.FTZ R18, R3, R18 ;  /* 0x0000001203127221 */ /* 0x004fe20000010000 */
[----:B------:R-:W-:-:S05]  /*0df0*/  FADD.FTZ R19, R16, R19 ;  /* 0x0000001310137221 */ /* 0x000fca0000010000 */
[----:B------:R4:W-:Y:S06]  /*0e00*/  STG.E.64 desc[UR10][R6.64], R18 ;  /* 0x0000001206007986 */ /* 0x0009ec000c101b0a */
[----:B------:R-:W-:Y:S05]  /*0e10*/  @P0 BRA `(.L_x_257) ;  /* 0xfffffff800a80947 */ /* 0x000fea000383ffff */
.L_x_254:
[----:B------:R-:W-:Y:S05]  /*0e20*/  BSYNC.RECONVERGENT B0 ;  /* 0x0000000000007941 */ /* 0x000fea0003800200 */
.L_x_253:
        /* <DEDUP_REMOVED lines=14> */
.L_x_264:
[----:B01----:R-:W0:Y:S01]  /*0f10*/  LDC.64 R2, c[0x0][0x3d0] ;  /* 0x0000f400ff027b82 */ /* 0x003e220000000a00 */
[----:B------:R-:W5:Y:S01]  /*0f20*/  LDCU.64 UR12, c[0x0][0x398] ;  /* 0x00007300ff0c77ac */ /* 0x000f620008000a00 */
[----:B----4-:R-:W-:Y:S02]  /*0f30*/  MOV R6, R4 ;  /* 0x0000000400067202 */ /* 0x010fe40000000f00 */
[----:B------:R-:W-:Y:S01]  /*0f40*/  MOV R7, R5 ;  /* 0x0000000500077202 */ /* 0x000fe20000000f00 */
[----:B------:R-:W4:Y:S01]  /*0f50*/  LDCU.64 UR16, c[0x0][0x3c8] ;  /* 0x00007900ff1077ac */ /* 0x000f220008000a00 */
        /* <DEDUP_REMOVED lines=8> */
[----:B--2---:R-:W2:Y:S04]  /*0fe0*/  LDG.E R12, desc[UR10][R2.64+0x400] ;  /* 0x0004000a020c7981 */ /* 0x004ea8000c1e1900 */
[----:B------:R-:W2:Y:S01]  /*0ff0*/  LDG.E R25, desc[UR10][R2.64+0x404] ;  /* 0x0004040a02197981 */ /* 0x000ea2000c1e1900 */
[----:B------:R-:W-:Y:S01]  /*1000*/  BSSY.RECONVERGENT B0, `(.L_x_259) ;  /* 0x00000c5000007945 */ /* 0x000fe20003800200 */
[----:B--2---:R-:W-:-:S13]  /*1010*/  ISETP.GE.AND P0, PT, R12, R25, PT ;  /* 0x000000190c00720c */ /* 0x004fda0003f06270 */
[----:B----4-:R-:W-:Y:S05]  /*1020*/  @P0 BRA `(.L_x_260) ;  /* 0x0000000c00080947 */ /* 0x010fea0003800000 */
[----:B------:R-:W0:Y:S01]  /*1030*/  LDCU.64 UR12, c[0x0][0x3c0] ;  /* 0x00007800ff0c77ac */ /* 0x000e220008000a00 */
[----:B------:R-:W2:Y:S01]  /*1040*/  LDC.64 R16, c[0x0][0x3b8] ;  /* 0x0000ee00ff107b82 */ /* 0x000ea20000000a00 */
[----:B------:R-:W-:Y:S01]  /*1050*/  IADD3 R0, P0, PT, R4, 0x100, RZ ;  /* 0x0000010004007810 */ /* 0x000fe20007f1e0ff */
[----:B------:R-:W-:Y:S01]  /*1060*/  BSSY.RECONVERGENT B1, `(.L_x_261) ;  /* 0x0000061000017945 */ /* 0x000fe20003800200 */
[----:B-1----:R-:W-:Y:S02]  /*1070*/  MOV R22, R12 ;  /* 0x0000000c00167202 */ /* 0x002fe40000000f00 */
[----:B------:R-:W-:-:S05]  /*1080*/  IADD3.X R2, PT, PT, RZ, R5, RZ, P0, !PT ;  /* 0x00000005ff027210 */ /* 0x000fca00007fe4ff */
[----:B0-----:R-:W-:Y:S02]  /*1090*/  IMAD R3, R2, UR12, RZ ;  /* 0x0000000c02037c24 */ /* 0x001fe4000f8e02ff */
[----:B---3--:R-:W-:-:S04]  /*10a0*/  IMAD.WIDE.U32 R10, R0, UR12, RZ ;  /* 0x0000000c000a7c25 */ /* 0x008fc8000f8e00ff */
[----:B------:R-:W-:Y:S01]  /*10b0*/  IMAD R3, R0, UR13, R3 ;  /* 0x0000000d00037c24 */ /* 0x000fe2000f8e0203 */
[----:B------:R-:W-:Y:S01]  /*10c0*/  IADD3 R0, PT, PT, -R12, R25, RZ ;  /* 0x000000190c007210 */ /* 0x000fe20007ffe1ff */
[----:B--2---:R-:W-:-:S03]  /*10d0*/  IMAD R2, R16, UR5, RZ ;  /* 0x0000000510027c24 */ /* 0x004fc6000f8e02ff */
[----:B------:R-:W-:Y:S01]  /*10e0*/  LOP3.LUT P0, R0, R0, 0x3, RZ, 0xc0, !PT ;  /* 0x0000000300007812 */ /* 0x000fe2000780c0ff */
[----:B------:R-:W-:Y:S01]  /*10f0*/  IMAD R17, R17, UR4, R2 ;  /* 0x0000000411117c24 */ /* 0x000fe2000f8e0202 */
[----:B------:R-:W-:-:S03]  /*1100*/  IADD3 R11, PT, PT, R11, R3, RZ ;  /* 0x000000030b0b7210 */ /* 0x000fc60007ffe0ff */
[----:B------:R-:W-:-:S05]  /*1110*/  IMAD.WIDE.U32 R10, R16, UR4, R10 ;  /* 0x00000004100a7c25 */ /* 0x000fca000f8e000a */
[----:B------:R-:W-:-:S03]  /*1120*/  IADD3 R17, PT, PT, R11, R17, RZ ;  /* 0x000000110b117210 */ /* 0x000fc60007ffe0ff */
[----:B------:R-:W-:Y:S05]  /*1130*/  @!P0 BRA `(.L_x_262) ;  /* 0x00000004004c8947 */ /* 0x000fea0003800000 */
[----:B------:R-:W0:Y:S01]  /*1140*/  LDC.64 R8, c[0x0][0x3d8] ;  /* 0x0000f600ff087b82 */ /* 0x000e220000000a00 */
[----:B------:R-:W1:Y:S01]  /*1150*/  LDCU.64 UR12, c[0x0][0x3a0] ;  /* 0x00007400ff0c77ac */ /* 0x000e620008000a00 */
[----:B------:R-:W-:Y:S01]  /*1160*/  SHF.R.S32.HI R13, RZ, 0x1f, R12 ;  /* 0x0000001fff0d7819 */ /* 0x000fe2000001140c */
[----:B------:R-:W2:Y:S05]  /*1170*/  LDCU.64 UR14, c[0x0][0x390] ;  /* 0x00007200ff0e77ac */ /* 0x000eaa0008000a00 */
[----:B------:R-:W3:Y:S08]  /*1180*/  LDC.64 R2, c[0x0][0x3e0] ;  /* 0x0000f800ff027b82 */ /* 0x000ef00000000a00 */
[----:B------:R-:W4:Y:S01]  /*1190*/  LDC R27, c[0x0][0x3a8] ;  /* 0x0000ea00ff1b7b82 */ /* 0x000f220000000800 */
[----:B0-----:R-:W-:-:S07]  /*11a0*/  IMAD R6, R8, UR5, RZ ;  /* 0x0000000508067c24 */ /* 0x001fce000f8e02ff */
[----:B------:R-:W0:Y:S01]  /*11b0*/  LDC R29, c[0x0][0x3ac] ;  /* 0x0000eb00ff1d7b82 */ /* 0x000e220000000800 */
[----:B------:R-:W-:Y:S02]  /*11c0*/  IMAD R9, R9, UR4, R6 ;  /* 0x0000000409097c24 */ /* 0x000fe4000f8e0206 */
[----:B------:R-:W-:-:S05]  /*11d0*/  IMAD.WIDE.U32 R6, R8, UR4, R12 ;  /* 0x0000000408067c25 */ /* 0x000fca000f8e000c */
[----:B------:R-:W-:Y:S02]  /*11e0*/  IADD3 R7, PT, PT, R7, R9, RZ ;  /* 0x0000000907077210 */ /* 0x000fe40007ffe0ff */
[----:B-1----:R-:W-:-:S04]  /*11f0*/  LEA R8, P0, R6, UR12, 0x2 ;  /* 0x0000000c06087c11 */ /* 0x002fc8000f8010ff */
[----:B------:R-:W-:Y:S01]  /*1200*/  LEA.HI.X R9, R6, UR13, R7, 0x2, P0 ;  /* 0x0000000d06097c11 */ /* 0x000fe200080f1407 */
[----:B---3--:R-:W-:-:S04]  /*1210*/  IMAD R6, R2, UR5, RZ ;  /* 0x0000000502067c24 */ /* 0x008fc8000f8e02ff */
[----:B------:R-:W3:Y:S01]  /*1220*/  LDG.E R19, desc[UR10][R8.64] ;  /* 0x0000000a08137981 */ /* 0x000ee2000c1e1900 */
[----:B------:R-:W-:-:S04]  /*1230*/  IMAD.WIDE.U32 R14, R2, UR4, R12 ;  /* 0x00000004020e7c25 */ /* 0x000fc8000f8e000c */
[----:B------:R-:W-:Y:S01]  /*1240*/  IMAD R3, R3, UR4, R6 ;  /* 0x0000000403037c24 */ /* 0x000fe2000f8e0206 */
[----:B--2---:R-:W-:-:S04]  /*1250*/  LEA R6, P0, R14, UR14, 0x3 ;  /* 0x0000000e0e067c11 */ /* 0x004fc8000f8018ff */
[----:B------:R-:W-:-:S04]  /*1260*/  IADD3 R3, PT, PT, R15, R3, RZ ;  /* 0x000000030f037210 */ /* 0x000fc80007ffe0ff */
[----:B------:R-:W-:Y:S02]  /*1270*/  LEA.HI.X R7, R14, UR15, R3, 0x3, P0 ;  /* 0x0000000f0e077c11 */ /* 0x000fe400080f1c03 */
[----:B------:R-:W1:Y:S03]  /*1280*/  LDC.64 R2, c[0x0][0x3c8] ;  /* 0x0000f200ff027b82 */ /* 0x000e660000000a00 */
[----:B------:R-:W2:Y:S01]  /*1290*/  LDG.E.64 R20, desc[UR10][R6.64] ;  /* 0x0000000a06147981 */ /* 0x000ea2000c1e1b00 */
[----:B------:R-:W-:-:S04]  /*12a0*/  MOV R16, R10 ;  /* 0x0000000a00107202 */ /* 0x000fc80000000f00 */
[----:B------:R-:W2:Y:S01]  /*12b0*/  LDC.64 R14, c[0x0][0x3b0] ;  /* 0x0000ec00ff0e7b82 */ /* 0x000ea20000000a00 */
[----:B---3--:R-:W-:Y:S01]  /*12c0*/  SHF.R.S32.HI R23, RZ, 0x1f, R19 ;  /* 0x0000001fff177819 */ /* 0x008fe20000011413 */
[----:B-1----:R-:W-:-:S04]  /*12d0*/  IMAD.HI.U32 R22, R19, R2, R16 ;  /* 0x0000000213167227 */ /* 0x002fc800078e0010 */
[-C--:B------:R-:W-:Y:S02]  /*12e0*/  IMAD R18, R23, R2.reuse, RZ ;  /* 0x0000000217127224 */ /* 0x080fe400078e02ff */
[C---:B------:R-:W-:Y:S02]  /*12f0*/  IMAD R24, R19.reuse, R2, R16 ;  /* 0x0000000213187224 */ /* 0x040fe400078e0210 */
[----:B------:R-:W-:-:S03]  /*1300*/  IMAD R23, R19, R3, R18 ;  /* 0x0000000313177224 */ /* 0x000fc600078e0212 */
[----:B----4-:R-:W-:Y:S02]  /*1310*/  LEA R18, P0, R24, R27, 0x3 ;  /* 0x0000001b18127211 */ /* 0x010fe400078018ff */
[----:B------:R-:W-:-:S04]  /*1320*/  IADD3 R22, PT, PT, R22, R23, RZ ;  /* 0x0000001716167210 */ /* 0x000fc80007ffe0ff */
[----:B0-----:R-:W-:Y:S01]  /*1330*/  LEA.HI.X R19, R24, R29, R22, 0x3, P0 ;  /* 0x0000001d18137211 */ /* 0x001fe200000f1c16 */
[C---:B--2---:R-:W-:Y:S01]  /*1340*/  FMUL.FTZ R23, R21.reuse, R15 ;  /* 0x0000000f15177220 */ /* 0x044fe20000410000 */
[----:B------:R-:W-:-:S03]  /*1350*/  FMUL.FTZ R22, R21, R14 ;  /* 0x0000000e15167220 */ /* 0x000fc60000410000 */
[C---:B------:R-:W-:Y:S01]  /*1360*/  FFMA.FTZ R23, R20.reuse, R14, -R23 ;  /* 0x0000000e14177223 */ /* 0x040fe20000010817 */
[----:B------:R-:W-:Y:S02]  /*1370*/  FFMA.FTZ R22, R20, R15, R22 ;  /* 0x0000000f14167223 */ /* 0x000fe40000010016 */
[----:B------:R-:W2:Y:S01]  /*1380*/  LDG.E.64 R20, desc[UR10][R18.64] ;  /* 0x0000000a12147981 */ /* 0x000ea2000c1e1b00 */
[----:B------:R-:W-:Y:S01]  /*1390*/  ISETP.NE.AND P0, PT, R0, 0x1, PT ;  /* 0x000000010000780c */ /* 0x000fe20003f05270 */
[----:B--2---:R-:W-:Y:S01]  /*13a0*/  FADD.FTZ R20, R23, R20 ;  /* 0x0000001417147221 */ /* 0x004fe20000010000 */
[----:B------:R-:W-:Y:S01]  /*13b0*/  FADD.FTZ R21, R22, R21 ;  /* 0x0000001516157221 */ /* 0x000fe20000010000 */
[----:B------:R-:W-:-:S04]  /*13c0*/  IADD3 R22, PT, PT, R12, 0x1, RZ ;  /* 0x000000010c167810 */ /* 0x000fc80007ffe0ff */
[----:B------:R0:W-:Y:S06]  /*13d0*/  STG.E.64 desc[UR10][R18.64], R20 ;  /* 0x0000001412007986 */ /* 0x0001ec000c101b0a */
[----:B------:R-:W-:Y:S05]  /*13e0*/  @!P0 BRA `(.L_x_262) ;  /* 0x0000000000a08947 */ /* 0x000fea0003800000 */
[----:B0-----:R-:W2:Y:S02]  /*13f0*/  LDG.E R19, desc[UR10][R8.64+0x4] ;  /* 0x0000040a08137981 */ /* 0x001ea4000c1e1900 */
[----:B--2---:R-:W-:Y:S01]  /*1400*/  SHF.R.S32.HI R21, RZ, 0x1f, R19 ;  /* 0x0000001fff157819 */ /* 0x004fe20000011413 */
[----:B------:R-:W-:-:S04]  /*1410*/  IMAD.WIDE.U32 R22, R19, R2, R16 ;  /* 0x0000000213167225 */ /* 0x000fc800078e0010 */
[----:B------:R-:W-:Y:S01]  /*1420*/  IMAD R0, R21, R2, RZ ;  /* 0x0000000215007224 */ /* 0x000fe200078e02ff */
[----:B------:R-:W-:Y:S01]  /*1430*/  LEA R18, P0, R22, R27, 0x3 ;  /* 0x0000001b16127211 */ /* 0x000fe200078018ff */
[----:B------:R-:W2:Y:S02]  /*1440*/  LDG.E.64 R20, desc[UR10][R6.64+0x8] ;  /* 0x0000080a06147981 */ /* 0x000ea4000c1e1b00 */
[----:B------:R-:W-:-:S05]  /*1450*/  IMAD R19, R19, R3, R0 ;  /* 0x0000000313137224 */ /* 0x000fca00078e0200 */
[----:B------:R-:W-:-:S04]  /*1460*/  IADD3 R0, PT, PT, R23, R19, RZ ;  /* 0x0000001317007210 */ /* 0x000fc80007ffe0ff */
[----:B------:R-:W-:-:S05]  /*1470*/  LEA.HI.X R19, R22, R29, R0, 0x3, P0 ;  /* 0x0000001d16137211 */ /* 0x000fca00000f1c00 */
[----:B------:R-:W3:Y:S01]  /*1480*/  LDG.E.64 R22, desc[UR10][R18.64] ;  /* 0x0000000a12167981 */ /* 0x000ee2000c1e1b00 */
[C---:B--2---:R-:W-:Y:S01]  /*1490*/  FMUL.FTZ R0, R21.reuse, R15 ;  /* 0x0000000f15007220 */ /* 0x044fe20000410000 */
[----:B------:R-:W-:-:S03]  /*14a0*/  FMUL.FTZ R24, R21, R14 ;  /* 0x0000000e15187220 */ /* 0x000fc60000410000 */
[C---:B------:R-:W-:Y:S01]  /*14b0*/  FFMA.FTZ R21, R20.reuse, R14, -R0 ;  /* 0x0000000e14157223 */ /* 0x040fe20000010800 */
[----:B------:R-:W-:Y:S01]  /*14c0*/  FFMA.FTZ R24, R20, R15, R24 ;  /* 0x0000000f14187223 */ /* 0x000fe20000010018 */
[----:B------:R-:W-:Y:S02]  /*14d0*/  IADD3 R0, PT, PT, -R12, R25, RZ ;  /* 0x000000190c007210 */ /* 0x000fe40007ffe1ff */
[----:B---3--:R-:W-:Y:S01]  /*14e0*/  FADD.FTZ R20, R21, R22 ;  /* 0x0000001615147221 */ /* 0x008fe20000010000 */
[----:B------:R-:W-:Y:S01]  /*14f0*/  FADD.FTZ R21, R24, R23 ;  /* 0x0000001718157221 */ /* 0x000fe20000010000 */
[----:B------:R-:W-:-:S04]  /*1500*/  LOP3.LUT R0, R0, 0x3, RZ, 0xc0, !PT ;  /* 0x0000000300007812 */ /* 0x000fc800078ec0ff */
[----:B------:R1:W-:Y:S01]  /*1510*/  STG.E.64 desc[UR10][R18.64], R20 ;  /* 0x0000001412007986 */ /* 0x0003e2000c101b0a */
[----:B------:R-:W-:Y:S02]  /*1520*/  ISETP.NE.AND P0, PT, R0, 0x2, PT ;  /* 0x000000020000780c */ /* 0x000fe40003f05270 */
[----:B------:R-:W-:-:S11]  /*1530*/  IADD3 R22, PT, PT, R12, 0x2, RZ ;  /* 0x000000020c167810 */ /* 0x000fd60007ffe0ff */
[----:B-1----:R-:W-:Y:S05]  /*1540*/  @!P0 BRA `(.L_x_262) ;  /* 0x0000000000488947 */ /* 0x002fea0003800000 */
[----:B------:R-:W2:Y:S04]  /*1550*/  LDG.E R9, desc[UR10][R8.64+0x8] ;  /* 0x0000080a08097981 */ /* 0x000ea8000c1e1900 */
[----:B------:R-:W3:Y:S01]  /*1560*/  LDG.E.64 R6, desc[UR10][R6.64+0x10] ;  /* 0x0000100a06067981 */ /* 0x000ee2000c1e1b00 */
[----:B--2---:R-:W-:-:S05]  /*1570*/  SHF.R.S32.HI R19, RZ, 0x1f, R9 ;  /* 0x0000001fff137819 */ /* 0x004fca0000011409 */
[-C--:B------:R-:W-:Y:S02]  /*1580*/  IMAD R0, R19, R2.reuse, RZ ;  /* 0x0000000213007224 */ /* 0x080fe400078e02ff */
        /* <DEDUP_REMOVED lines=14> */
.L_x_262:
[----:B------:R-:W-:Y:S05]  /*1670*/  BSYNC.RECONVERGENT B1 ;  /* 0x0000000000017941 */ /* 0x000fea0003800200 */
.L_x_261:
[----:B------:R-:W-:-:S04]  /*1680*/  IADD3 R0, PT, PT, R12, -R25, RZ ;  /* 0x800000190c007210 */ /* 0x000fc80007ffe0ff */
[----:B------:R-:W-:-:S13]  /*1690*/  ISETP.GT.U32.AND P0, PT, R0, -0x4, PT ;  /* 0xfffffffc0000780c */ /* 0x000fda0003f04070 */
[----:B------:R-:W-:Y:S05]  /*16a0*/  @P0 BRA `(.L_x_260) ;  /* 0x0000000400680947 */ /* 0x000fea0003800000 */
[----:B-1----:R-:W1:Y:S01]  /*16b0*/  LDC.64 R2, c[0x0][0x3d8] ;  /* 0x0000f600ff027b82 */ /* 0x002e620000000a00 */
[----:B------:R-:W-:-:S07]  /*16c0*/  IADD3 R25, PT, PT, -R25, R22, RZ ;  /* 0x0000001619197210 */ /* 0x000fce0007ffe1ff */
[----:B------:R-:W2:Y:S02]  /*16d0*/  LDC.64 R6, c[0x0][0x3e0] ;  /* 0x0000f800ff067b82 */ /* 0x000ea40000000a00 */
.L_x_263:
[----:B------:R-:W-:Y:S01]  /*16e0*/  SHF.R.S32.HI R23, RZ, 0x1f, R22 ;  /* 0x0000001fff177819 */ /* 0x000fe20000011416 */
[----:B-1----:R-:W-:-:S04]  /*16f0*/  IMAD R0, R2, UR5, RZ ;  /* 0x0000000502007c24 */ /* 0x002fc8000f8e02ff */
        /* <DEDUP_REMOVED lines=9> */
[----:B0---4-:R-:W-:Y:S01]  /*1790*/  IMAD R19, R7, UR4, R0 ;  /* 0x0000000407137c24 */ /* 0x011fe2000f8e0200 */
[----:B------:R-:W-:-:S04]  /*17a0*/  LEA R8, P0, R14, UR6, 0x3 ;  /* 0x000000060e087c11 */ /* 0x000fc8000f8018ff */
[----:B------:R-:W-:Y:S02]  /*17b0*/  IADD3 R15, PT, PT, R19, R15, RZ ;  /* 0x0000000f130f7210 */ /* 0x000fe40007ffe0ff */
[----:B---3--:R-:W-:Y:S01]  /*17c0*/  SHF.R.S32.HI R0, RZ, 0x1f, R9 ;  /* 0x0000001fff007819 */ /* 0x008fe20000011409 */
[----:B------:R-:W-:-:S04]  /*17d0*/  IMAD.HI.U32 R18, R9, UR16, R16 ;  /* 0x0000001009127c27 */ /* 0x000fc8000f8e0010 */
[----:B------:R-:W-:Y:S02]  /*17e0*/  IMAD R20, R0, UR16, RZ ;  /* 0x0000001000147c24 */ /* 0x000fe4000f8e02ff */
[C---:B------:R-:W-:Y:S02]  /*17f0*/  IMAD R0, R9.reuse, UR16, R16 ;  /* 0x0000001009007c24 */ /* 0x040fe4000f8e0210 */
[----:B------:R-:W-:Y:S01]  /*1800*/  IMAD R19, R9, UR17, R20 ;  /* 0x0000001109137c24 */ /* 0x000fe2000f8e0214 */
[----:B------:R-:W-:Y:S02]  /*1810*/  LEA.HI.X R9, R14, UR7, R15, 0x3, P0 ;  /* 0x000000070e097c11 */ /* 0x000fe400080f1c0f */
[----:B------:R-:W-:Y:S02]  /*1820*/  LEA R14, P0, R0, UR20, 0x3 ;  /* 0x00000014000e7c11 */ /* 0x000fe4000f8018ff */
[----:B------:R-:W-:Y:S02]  /*1830*/  IADD3 R15, PT, PT, R18, R19, RZ ;  /* 0x00000013120f7210 */ /* 0x000fe40007ffe0ff */
[----:B------:R-:W2:Y:S02]  /*1840*/  LDG.E.64 R18, desc[UR10][R8.64+-0x10] ;  /* 0xfffff00a08127981 */ /* 0x000ea4000c1e1b00 */
        /* <DEDUP_REMOVED lines=10> */
[----:B------:R-:W0:Y:S01]  /*18f0*/  LDG.E.64 R20, desc[UR10][R8.64+-0x8] ;  /* 0xfffff80a08147981 */ /* 0x000e22000c1e1b00 */
[----:B--2---:R-:W-:Y:S01]  /*1900*/  SHF.R.S32.HI R0, RZ, 0x1f, R19 ;  /* 0x0000001fff007819 */ /* 0x004fe20000011413 */
[----:B------:R-:W-:-:S04]  /*1910*/  IMAD.WIDE.U32 R26, R19, UR16, R16 ;  /* 0x00000010131a7c25 */ /* 0x000fc8000f8e0010 */
[----:B------:R-:W-:Y:S01]  /*1920*/  IMAD R0, R0, UR16, RZ ;  /* 0x0000001000007c24 */ /* 0x000fe2000f8e02ff */
[----:B------:R-:W-:-:S03]  /*1930*/  LEA R18, P0, R26, UR20, 0x3 ;  /* 0x000000141a127c11 */ /* 0x000fc6000f8018ff */
[----:B------:R-:W-:-:S05]  /*1940*/  IMAD R19, R19, UR17, R0 ;  /* 0x0000001113137c24 */ /* 0x000fca000f8e0200 */
        /* <DEDUP_REMOVED lines=10> */
[----:B------:R-:W2:Y:S04]  /*19f0*/  LDG.E R15, desc[UR10][R12.64] ;  /* 0x0000000a0c0f7981 */ /* 0x000ea8000c1e1900 */
[----:B------:R-:W0:Y:S01]  /*1a00*/  LDG.E.64 R20, desc[UR10][R8.64] ;  /* 0x0000000a08147981 */ /* 0x000e22000c1e1b00 */
        /* <DEDUP_REMOVED lines=28> */
[----:B------:R-:W-:Y:S01]  /*1bd0*/  FFMA.FTZ R0, R8, UR19, R13 ;  /* 0x0000001308007c23 */ /* 0x000fe2000801000d */
[----:B------:R-:W-:-:S04]  /*1be0*/  IADD3 R25, PT, PT, R25, 0x4, RZ ;  /* 0x0000000419197810 */ /* 0x000fc80007ffe0ff */
[----:B------:R-:W-:Y:S02]  /*1bf0*/  ISETP.NE.AND P0, PT, R25, RZ, PT ;  /* 0x000000ff1900720c */ /* 0x000fe40003f05270 */
[----:B------:R-:W-:Y:S01]  /*1c00*/  IADD3 R22, PT, PT, R22, 0x4, RZ ;  /* 0x0000000416167810 */ /* 0x000fe20007ffe0ff */
[----:B--2---:R-:W-:Y:S01]  /*1c10*/  FADD.FTZ R20, R15, R20 ;  /* 0x000000140f147221 */ /* 0x004fe20000010000 */
[----:B------:R-:W-:-:S05]  /*1c20*/  FADD.FTZ R21, R0, R21 ;  /* 0x0000001500157221 */ /* 0x000fca0000010000 */
[----:B------:R4:W-:Y:S04]  /*1c30*/  STG.E.64 desc[UR10][R18.64], R20 ;  /* 0x0000001412007986 */ /* 0x0009e8000c101b0a */
[----:B------:R-:W-:Y:S05]  /*1c40*/  @P0 BRA `(.L_x_263) ;  /* 0xfffffff800a40947 */ /* 0x000fea000383ffff */
.L_x_260:
[----:B------:R-:W-:Y:S05]  /*1c50*/  BSYNC.RECONVERGENT B0 ;  /* 0x0000000000007941 */ /* 0x000fea0003800200 */
.L_x_259:
[----:B------:R-:W2:Y:S01]  /*1c60*/  LDCU.64 UR12, c[0x0][0x3e8] ;  /* 0x00007d00ff0c77ac */ /* 0x000ea20008000a00 */
[----:B------:R-:W-:-:S04]  /*1c70*/  UIADD3 UR4, UP0, UPT, UR4, 0x1, URZ ;  /* 0x0000000104047890 */ /* 0x000fc8000ff1e0ff */
[----:B------:R-:W-:Y:S02]  /*1c80*/  UIADD3.X UR5, UPT, UPT, URZ, UR5, URZ, UP0, !UPT ;  /* 0x00000005ff057290 */ /* 0x000fe400087fe4ff */
[----:B--2---:R-:W-:-:S04]  /*1c90*/  UISETP.GE.U32.AND UP0, UPT, UR4, UR12, UPT ;  /* 0x0000000c0400728c */ /* 0x004fc8000bf06070 */
[----:B------:R-:W-:-:S09]  /*1ca0*/  UISETP.GE.AND.EX UP0, UPT, UR5, UR13, UPT, UP0 ;  /* 0x0000000d0500728c */ /* 0x000fd2000bf06300 */
[----:B------:R-:W-:Y:S05]  /*1cb0*/  BRA.U !UP0, `(.L_x_264) ;  /* 0xfffffff108947547 */ /* 0x000fea000b83ffff */
[----:B------:R-:W-:Y:S05]  /*1cc0*/  EXIT ;  /* 0x000000000000794d */ /* 0x000fea0003800000 */
.L_x_252:
        /* <DEDUP_REMOVED lines=14> */
[----:B------:R-:W1:Y:S01]  /*1db0*/  LDCU.64 UR26, c[0x0][0x3b0] ;  /* 0x00007600ff1a77ac */ /* 0x000e620008000a00 */
[----:B------:R-:W1:Y:S01]  /*1dc0*/  LDCU.128 UR12, c[0x0][0x3a0] ;  /* 0x00007400ff0c77ac */ /* 0x000e620008000c00 */
[----:B0-----:R-:W-:Y:S01]  /*1dd0*/  ISETP.LT.U32.AND P0, PT, R27, UR6, PT ;  /* 0x000000061b007c0c */ /* 0x001fe2000bf01070 */
[----:B------:R-:W-:-:S03]  /*1de0*/  UIADD3.X UR5, UPT, UPT, UR5, UR9, URZ, UP0, !UPT ;  /* 0x0000000905057290 */ /* 0x000fc600087fe4ff */
[----:B------:R-:W-:-:S13]  /*1df0*/  ISETP.GT.AND.EX P0, PT, R0, RZ, PT, P0 ;  /* 0x000000ff0000720c */ /* 0x000fda0003f04300 */
[----:B-1234-:R-:W-:Y:S05]  /*1e00*/  @!P0 BRA `(.L_x_266) ;  /* 0x0000000c003c8947 */ /* 0x01efea0003800000 */
[----:B------:R-:W-:Y:S01]  /*1e10*/  HFMA2 R0, -RZ, RZ, 0, 0 ;  /* 0x00000000ff007431 */ /* 0x000fe200000001ff */
[----:B------:R-:W-:-:S07]  /*1e20*/  MOV R2, RZ ;  /* 0x000000ff00027202 */ /* 0x000fce0000000f00 */
.L_x_272:
[----:B0-----:R-:W0:Y:S01]  /*1e30*/  LDCU.64 UR8, c[0x0][0x3d0] ;  /* 0x00007a00ff0877ac */ /* 0x001e220008000a00 */
[----:B------:R-:W-:Y:S01]  /*1e40*/  IADD3 R8, P0, PT, R27, UR4, RZ ;  /* 0x000000041b087c10 */ /* 0x000fe2000ff1e0ff */
[----:B-1----:R-:W1:Y:S03]  /*1e50*/  LDCU.64 UR16, c[0x0][0x398] ;  /* 0x00007300ff1077ac */ /* 0x002e660008000a00 */
[----:B------:R-:W-:Y:S01]  /*1e60*/  IADD3.X R9, PT, PT, RZ, UR5, RZ, P0, !PT ;  /* 0x00000005ff097c10 */ /* 0x000fe200087fe4ff */
[----:B0-----:R-:W-:Y:S02]  /*1e70*/  IMAD R3, R2, UR8, RZ ;  /* 0x0000000802037c24 */ /* 0x001fe4000f8e02ff */
[----:B------:R-:W-:-:S04]  /*1e80*/  IMAD.WIDE.U32 R6, R0, UR8, R8 ;  /* 0x0000000800067c25 */ /* 0x000fc8000f8e0008 */
[----:B------:R-:W-:Y:S01]  /*1e90*/  IMAD R3, R0, UR9, R3 ;  /* 0x0000000900037c24 */ /* 0x000fe2000f8e0203 */
[----:B-1----:R-:W-:-:S04]  /*1ea0*/  LEA R4, P0, R6, UR16, 0x2 ;  /* 0x0000001006047c11 */ /* 0x002fc8000f8010ff */
[----:B------:R-:W-:-:S04]  /*1eb0*/  IADD3 R3, PT, PT, R7, R3, RZ ;  /* 0x0000000307037210 */ /* 0x000fc80007ffe0ff */
[----:B------:R-:W-:-:S05]  /*1ec0*/  LEA.HI.X R5, R6, UR17, R3, 0x2, P0 ;  /* 0x0000001106057c11 */ /* 0x000fca00080f1403 */
[----:B--2---:R-:W2:Y:S04]  /*1ed0*/  LDG.E R6, desc[UR10][R4.64] ;  /* 0x0000000a04067981 */ /* 0x004ea8000c1e1900 */
[----:B------:R-:W2:Y:S01]  /*1ee0*/  LDG.E R3, desc[UR10][R4.64+0x4] ;  /* 0x0000040a04037981 */ /* 0x000ea2000c1e1900 */
[----:B------:R-:W-:Y:S01]  /*1ef0*/  BSSY.RECONVERGENT B1, `(.L_x_267) ;  /* 0x00000ba000017945 */ /* 0x000fe20003800200 */
[----:B--2---:R-:W-:-:S13]  /*1f00*/  ISETP.GE.AND P0, PT, R6, R3, PT ;  /* 0x000000030600720c */ /* 0x004fda0003f06270 */
[----:B---3--:R-:W-:Y:S05]  /*1f10*/  @P0 BRA `(.L_x_268) ;  /* 0x0000000800dc0947 */ /* 0x008fea0003800000 */
[----:B------:R-:W0:Y:S01]  /*1f20*/  LDCU.64 UR8, c[0x0][0x3c0] ;  /* 0x00007800ff0877ac */ /* 0x000e220008000a00 */
[----:B------:R-:W-:Y:S01]  /*1f30*/  IADD3 R26, PT, PT, -R6, R3, RZ ;  /* 0x00000003061a7210 */ /* 0x000fe20007ffe1ff */
[----:B------:R-:W-:Y:S01]  /*1f40*/  BSSY.RECONVERGENT B2, `(.L_x_269) ;  /* 0x000005c000027945 */ /* 0x000fe20003800200 */
[----:B------:R-:W-:Y:S01]  /*1f50*/  MOV R28, R6 ;  /* 0x00000006001c7202 */ /* 0x000fe20000000f00 */
[----:B------:R-:W1:Y:S01]  /*1f60*/  LDCU.64 UR16, c[0x0][0x3b8] ;  /* 0x00007700ff1077ac */ /* 0x000e620008000a00 */
[----:B------:R-:W-:Y:S01]  /*1f70*/  LOP3.LUT P0, R26, R26, 0x3, RZ, 0xc0, !PT ;  /* 0x000000031a1a7812 */ /* 0x000fe2000780c0ff */
[----:B0-----:R-:W-:Y:S02]  /*1f80*/  IMAD R9, R9, UR8, RZ ;  /* 0x0000000809097c24 */ /* 0x001fe4000f8e02ff */
[----:B------:R-:W-:-:S04]  /*1f90*/  IMAD.WIDE.U32 R4, R8, UR8, RZ ;  /* 0x0000000808047c25 */ /* 0x000fc8000f8e00ff */
[----:B------:R-:W-:Y:S02]  /*1fa0*/  IMAD R9, R8, UR9, R9 ;  /* 0x0000000908097c24 */ /* 0x000fe4000f8e0209 */
[----:B-1----:R-:W-:-:S03]  /*1fb0*/  IMAD R11, R2, UR16, RZ ;  /* 0x00000010020b7c24 */ /* 0x002fc6000f8e02ff */
[----:B------:R-:W-:Y:S01]  /*1fc0*/  IADD3 R5, PT, PT, R5, R9, RZ ;  /* 0x0000000905057210 */ /* 0x000fe20007ffe0ff */
[C---:B------:R-:W-:Y:S02]  /*1fd0*/  IMAD R11, R0.reuse, UR17, R11 ;  /* 0x00000011000b7c24 */ /* 0x040fe4000f8e020b */
[----:B------:R-:W-:-:S05]  /*1fe0*/  IMAD.WIDE.U32 R4, R0, UR16, R4 ;  /* 0x0000001000047c25 */ /* 0x000fca000f8e0004 */
[----:B------:R-:W-:Y:S01]  /*1ff0*/  IADD3 R15, PT, PT, R5, R11, RZ ;  /* 0x0000000b050f7210 */ /* 0x000fe20007ffe0ff */
[----:B------:R-:W-:Y:S06]  /*2000*/  @!P0 BRA `(.L_x_270) ;  /* 0x00000004003c8947 */ /* 0x000fec0003800000 */
[----:B------:R-:W0:Y:S01]  /*2010*/  LDCU.64 UR8, c[0x0][0x3d8] ;  /* 0x00007b00ff0877ac */ /* 0x000e220008000a00 */
[----:B------:R-:W1:Y:S01]  /*2020*/  LDC.64 R12, c[0x0][0x3a0] ;  /* 0x0000e800ff0c7b82 */ /* 0x000e620000000a00 */
[--C-:B------:R-:W-:Y:S01]  /*2030*/  SHF.R.S32.HI R7, RZ, 0x1f, R6.reuse ;  /* 0x0000001fff077819 */ /* 0x100fe20000011406 */
        /* <DEDUP_REMOVED lines=9> */
[----:B------:R-:W3:Y:S01]  /*20d0*/  LDG.E R19, desc[UR10][R8.64] ;  /* 0x0000000a08137981 */ /* 0x000ee2000c1e1900 */
[----:B------:R-:W-:-:S04]  /*20e0*/  MOV R14, R4 ;  /* 0x00000004000e7202 */ /* 0x000fc80000000f00 */
[----:B------:R-:W4:Y:S01]  /*20f0*/  LDC.64 R12, c[0x0][0x3a8] ;  /* 0x0000ea00ff0c7b82 */ /* 0x000f220000000a00 */
[----:B0-----:R-:W-:Y:S02]  /*2100*/  IMAD R23, R2, UR8, RZ ;  /* 0x0000000802177c24 */ /* 0x001fe4000f8e02ff */
[----:B------:R-:W-:-:S04]  /*2110*/  IMAD.WIDE.U32 R20, R0, UR8, R6 ;  /* 0x0000000800147c25 */ /* 0x000fc8000f8e0006 */
[----:B------:R-:W-:Y:S01]  /*2120*/  IMAD R23, R0, UR9, R23 ;  /* 0x0000000900177c24 */ /* 0x000fe2000f8e0217 */
[----:B--2---:R-:W-:Y:S02]  /*2130*/  LEA R16, P0, R20, UR16, 0x3 ;  /* 0x0000001014107c11 */ /* 0x004fe4000f8018ff */
[----:B---3--:R-:W-:-:S05]  /*2140*/  SHF.R.S32.HI R17, RZ, 0x1f, R19 ;  /* 0x0000001fff117819 */ /* 0x008fca0000011413 */
[----:B-1----:R-:W-:Y:S01]  /*2150*/  IMAD R18, R17, R10, RZ ;  /* 0x0000000a11127224 */ /* 0x002fe200078e02ff */
[----:B------:R-:W-:-:S03]  /*2160*/  IADD3 R17, PT, PT, R21, R23, RZ ;  /* 0x0000001715117210 */ /* 0x000fc60007ffe0ff */
[C---:B------:R-:W-:Y:S01]  /*2170*/  IMAD R21, R19.reuse, R11, R18 ;  /* 0x0000000b13157224 */ /* 0x040fe200078e0212 */
[----:B------:R-:W-:Y:S01]  /*2180*/  LEA.HI.X R17, R20, UR17, R17, 0x3, P0 ;  /* 0x0000001114117c11 */ /* 0x000fe200080f1c11 */
[----:B------:R-:W-:-:S03]  /*2190*/  IMAD.WIDE.U32 R18, R19, R10, R14 ;  /* 0x0000000a13127225 */ /* 0x000fc600078e000e */
[C---:B----4-:R-:W-:Y:S02]  /*21a0*/  LEA R22, P0, R18.reuse, R12, 0x3 ;  /* 0x0000000c12167211 */ /* 0x050fe400078018ff */
[----:B------:R-:W-:Y:S02]  /*21b0*/  IADD3 R19, PT, PT, R19, R21, RZ ;  /* 0x0000001513137210 */ /* 0x000fe40007ffe0ff */
[----:B------:R-:W2:Y:S02]  /*21c0*/  LDG.E.64 R20, desc[UR10][R16.64] ;  /* 0x0000000a10147981 */ /* 0x000ea4000c1e1b00 */
[----:B------:R-:W-:Y:S02]  /*21d0*/  LEA.HI.X R23, R18, R13, R19, 0x3, P0 ;  /* 0x0000000d12177211 */ /* 0x000fe400000f1c13 */
[----:B------:R-:W2:Y:S03]  /*21e0*/  LDC.64 R18, c[0x0][0x3b0] ;  /* 0x0000ec00ff127b82 */ /* 0x000ea60000000a00 */
[----:B------:R-:W3:Y:S01]  /*21f0*/  LDG.E.64 R24, desc[UR10][R22.64] ;  /* 0x0000000a16187981 */ /* 0x000ee2000c1e1b00 */
[----:B------:R-:W-:Y:S01]  /*2200*/  ISETP.NE.AND P0, PT, R26, 0x1, PT ;  /* 0x000000011a00780c */ /* 0x000fe20003f05270 */
[C---:B--2---:R-:W-:Y:S01]  /*2210*/  FMUL.FTZ R29, R21.reuse, R19 ;  /* 0x00000013151d7220 */ /* 0x044fe20000410000 */
[----:B------:R-:W-:-:S03]  /*2220*/  FMUL.FTZ R28, R21, R18 ;  /* 0x00000012151c7220 */ /* 0x000fc60000410000 */
[C---:B------:R-:W-:Y:S01]  /*2230*/  FFMA.FTZ R29, R20.reuse, R18, -R29 ;  /* 0x00000012141d7223 */ /* 0x040fe2000001081d */
[----:B------:R-:W-:-:S03]  /*2240*/  FFMA.FTZ R28, R20, R19, R28 ;  /* 0x00000013141c7223 */ /* 0x000fc6000001001c */
[----:B---3--:R-:W-:Y:S01]  /*2250*/  FADD.FTZ R24, R29, R24 ;  /* 0x000000181d187221 */ /* 0x008fe20000010000 */
[----:B------:R-:W-:Y:S01]  /*2260*/  FADD.FTZ R25, R28, R25 ;  /* 0x000000191c197221 */ /* 0x000fe20000010000 */
[----:B------:R-:W-:-:S04]  /*2270*/  IADD3 R28, PT, PT, R6, 0x1, RZ ;  /* 0x00000001061c7810 */ /* 0x000fc80007ffe0ff */
[----:B------:R0:W-:Y:S01]  /*2280*/  STG.E.64 desc[UR10][R22.64], R24 ;  /* 0x0000001816007986 */ /* 0x0001e2000c101b0a */
        /* <DEDUP_REMOVED lines=9> */
[----:B------:R-:W2:Y:S04]  /*2320*/  LDG.E.64 R22, desc[UR10][R16.64+0x8] ;  /* 0x0000080a10167981 */ /* 0x000ea8000c1e1b00 */
        /* <DEDUP_REMOVED lines=11> */
[----:B------:R-:W1:Y:S04]  /*23e0*/  LDG.E R9, desc[UR10][R8.64+0x8] ;  /* 0x0000080a08097981 */ /* 0x000e68000c1e1900 */
[----:B------:R-:W2:Y:S01]  /*23f0*/  LDG.E.64 R16, desc[UR10][R16.64+0x10] ;  /* 0x0000100a10107981 */ /* 0x000ea2000c1e1b00 */
[----:B-1----:R-:W-:-:S05]  /*2400*/  SHF.R.S32.HI R21, RZ, 0x1f, R9 ;  /* 0x0000001fff157819 */ /* 0x002fca0000011409 */
[-C--:B------:R-:W-:Y:S02]  /*2410*/  IMAD R22, R21, R10.reuse, RZ ;  /* 0x0000000a15167224 */ /* 0x080fe400078e02ff */
        /* <DEDUP_REMOVED lines=10> */
[----:B------:R-:W-:Y:S02]  /*24c0*/  IADD3 R28, PT, PT, R6, 0x3, RZ ;  /* 0x00000003061c7810 */ /* 0x000fe40007ffe0ff */
[----:B---3--:R-:W-:Y:S01]  /*24d0*/  FADD.FTZ R10, R21, R10 ;  /* 0x0000000a150a7221 */ /* 0x008fe20000010000 */
[----:B------:R-:W-:-:S05]  /*24e0*/  FADD.FTZ R11, R8, R11 ;  /* 0x0000000b080b7221 */ /* 0x000fca0000010000 */
[----:B------:R2:W-:Y:S02]  /*24f0*/  STG.E.64 desc[UR10][R12.64], R10 ;  /* 0x0000000a0c007986 */ /* 0x0005e4000c101b0a */
.L_x_270:
[----:B------:R-:W-:Y:S05]  /*2500*/  BSYNC.RECONVERGENT B2 ;  /* 0x0000000000027941 */ /* 0x000fea0003800200 */
.L_x_269:
[----:B------:R-:W-:-:S04]  /*2510*/  IADD3 R6, PT, PT, R6, -R3, RZ ;  /* 0x8000000306067210 */ /* 0x000fc80007ffe0ff */
[----:B------:R-:W-:-:S13]  /*2520*/  ISETP.GT.U32.AND P0, PT, R6, -0x4, PT ;  /* 0xfffffffc0600780c */ /* 0x000fda0003f04070 */
[----:B------:R-:W-:Y:S05]  /*2530*/  @P0 BRA `(.L_x_268) ;  /* 0x0000000400540947 */ /* 0x000fea0003800000 */
.L_x_271:
[----:B------:R-:W-:Y:S01]  /*2540*/  SHF.R.S32.HI R29, RZ, 0x1f, R28 ;  /* 0x0000001fff1d7819 */ /* 0x000fe2000001141c */
[----:B------:R-:W-:-:S04]  /*2550*/  IMAD R7, R2, UR18, RZ ;  /* 0x0000001202077c24 */ /* 0x000fc8000f8e02ff */
[C---:B------:R-:W-:Y:S02]  /*2560*/  IMAD R9, R0.reuse, UR19, R7 ;  /* 0x0000001300097c24 */ /* 0x040fe4000f8e0207 */
[----:B------:R-:W-:-:S05]  /*2570*/  IMAD.WIDE.U32 R6, R0, UR18, R28 ;  /* 0x0000001200067c25 */ /* 0x000fca000f8e001c */
[----:B------:R-:W-:Y:S02]  /*2580*/  IADD3 R7, PT, PT, R9, R7, RZ ;  /* 0x0000000709077210 */ /* 0x000fe40007ffe0ff */
[----:B------:R-:W-:-:S04]  /*2590*/  LEA R8, P0, R6, UR12, 0x2 ;  /* 0x0000000c06087c11 */ /* 0x000fc8000f8010ff */
[----:B------:R-:W-:-:S05]  /*25a0*/  LEA.HI.X R9, R6, UR13, R7, 0x2, P0 ;  /* 0x0000000d06097c11 */ /* 0x000fca00080f1407 */
[----:B---3--:R-:W3:Y:S01]  /*25b0*/  LDG.E R7, desc[UR10][R8.64] ;  /* 0x0000000a08077981 */ /* 0x008ee2000c1e1900 */
[----:B--2---:R-:W-:Y:S01]  /*25c0*/  IMAD R11, R2, UR22, RZ ;  /* 0x00000016020b7c24 */ /* 0x004fe2000f8e02ff */
[----:B------:R-:W-:Y:S01]  /*25d0*/  MOV R14, R4 ;  /* 0x00000004000e7202 */ /* 0x000fe20000000f00 */
[----:B------:R-:W-:-:S04]  /*25e0*/  IMAD.WIDE.U32 R12, R0, UR22, R28 ;  /* 0x00000016000c7c25 */ /* 0x000fc8000f8e001c */
[----:B------:R-:W-:-:S05]  /*25f0*/  IMAD R11, R0, UR23, R11 ;  /* 0x00000017000b7c24 */ /* 0x000fca000f8e020b */
[----:B------:R-:W-:Y:S02]  /*2600*/  IADD3 R13, PT, PT, R11, R13, RZ ;  /* 0x0000000d0b0d7210 */ /* 0x000fe40007ffe0ff */
[----:B---3--:R-:W-:Y:S01]  /*2610*/  SHF.R.S32.HI R6, RZ, 0x1f, R7 ;  /* 0x0000001fff067819 */ /* 0x008fe20000011407 */
[----:B------:R-:W-:-:S04]  /*2620*/  IMAD.WIDE.U32 R10, R7, UR20, R14 ;  /* 0x00000014070a7c25 */ /* 0x000fc8000f8e000e */
[----:B------:R-:W-:Y:S01]  /*2630*/  IMAD R16, R6, UR20, RZ ;  /* 0x0000001406107c24 */ /* 0x000fe2000f8e02ff */
[----:B------:R-:W-:-:S03]  /*2640*/  LEA R6, P0, R12, UR24, 0x3 ;  /* 0x000000180c067c11 */ /* 0x000fc6000f8018ff */
[----:B------:R-:W-:Y:S01]  /*2650*/  IMAD R17, R7, UR21, R16 ;  /* 0x0000001507117c24 */ /* 0x000fe2000f8e0210 */
[----:B------:R-:W-:Y:S02]  /*2660*/  LEA.HI.X R7, R12, UR25, R13, 0x3, P0 ;  /* 0x000000190c077c11 */ /* 0x000fe400080f1c0d */
[C---:B------:R-:W-:Y:S02]  /*2670*/  LEA R12, P0, R10.reuse, UR14, 0x3 ;  /* 0x0000000e0a0c7c11 */ /* 0x040fe4000f8018ff */
[----:B------:R-:W-:Y:S02]  /*2680*/  IADD3 R11, PT, PT, R11, R17, RZ ;  /* 0x000000110b0b7210 */ /* 0x000fe40007ffe0ff */
[----:B------:R-:W2:Y:S02]  /*2690*/  LDG.E.64 R16, desc[UR10][R6.64] ;  /* 0x0000000a06107981 */ /* 0x000ea4000c1e1b00 */
[----:B------:R-:W-:-:S05]  /*26a0*/  LEA.HI.X R13, R10, UR15, R11, 0x3, P0 ;  /* 0x0000000f0a0d7c11 */ /* 0x000fca00080f1c0b */
[----:B------:R-:W1:Y:S01]  /*26b0*/  LDG.E.64 R10, desc[UR10][R12.64] ;  /* 0x0000000a0c0a7981 */ /* 0x000e62000c1e1b00 */
[C---:B--2---:R-:W-:Y:S01]  /*26c0*/  FMUL.FTZ R19, R17.reuse, UR27 ;  /* 0x0000001b11137c20 */ /* 0x044fe20008410000 */
[----:B------:R-:W-:-:S03]  /*26d0*/  FMUL.FTZ R17, R17, UR26 ;  /* 0x0000001a11117c20 */ /* 0x000fc60008410000 */
[C---:B------:R-:W-:Y:S01]  /*26e0*/  FFMA.FTZ R19, R16.reuse, UR26, -R19 ;  /* 0x0000001a10137c23 */ /* 0x040fe20008010813 */
[----:B------:R-:W-:-:S03]  /*26f0*/  FFMA.FTZ R16, R16, UR27, R17 ;  /* 0x0000001b10107c23 */ /* 0x000fc60008010011 */
[----:B-1----:R-:W-:Y:S01]  /*2700*/  FADD.FTZ R20, R19, R10 ;  /* 0x0000000a13147221 */ /* 0x002fe20000010000 */
[----:B------:R-:W-:-:S05]  /*2710*/  FADD.FTZ R21, R16, R11 ;  /* 0x0000000b10157221 */ /* 0x000fca0000010000 */
[----:B------:R1:W-:Y:S04]  /*2720*/  STG.E.64 desc[UR10][R12.64], R20 ;  /* 0x000000140c007986 */ /* 0x0003e8000c101b0a */
[----:B------:R-:W2:Y:S04]  /*2730*/  LDG.E R11, desc[UR10][R8.64+0x4] ;  /* 0x0000040a080b7981 */ /* 0x000ea8000c1e1900 */
[----:B------:R-:W1:Y:S01]  /*2740*/  LDG.E.64 R16, desc[UR10][R6.64+0x8] ;  /* 0x0000080a06107981 */ /* 0x000e62000c1e1b00 */
        /* <DEDUP_REMOVED lines=8> */
[C---:B-1----:R-:W-:Y:S01]  /*27d0*/  FMUL.FTZ R13, R17.reuse, UR27 ;  /* 0x0000001b110d7c20 */ /* 0x042fe20008410000 */
[----:B------:R-:W-:-:S03]  /*27e0*/  FMUL.FTZ R17, R17, UR26 ;  /* 0x0000001a11117c20 */ /* 0x000fc60008410000 */
[C---:B------:R-:W-:Y:S01]  /*27f0*/  FFMA.FTZ R13, R16.reuse, UR26, -R13 ;  /* 0x0000001a100d7c23 */ /* 0x040fe2000801080d */
[----:B------:R-:W-:-:S03]  /*2800*/  FFMA.FTZ R16, R16, UR27, R17 ;  /* 0x0000001b10107c23 */ /* 0x000fc60008010011 */
[----:B--2---:R-:W-:Y:S01]  /*2810*/  FADD.FTZ R20, R13, R18 ;  /* 0x000000120d147221 */ /* 0x004fe20000010000 */
        /* <DEDUP_REMOVED lines=39> */
.L_x_268:
[----:B------:R-:W-:Y:S05]  /*2a90*/  BSYNC.RECONVERGENT B1 ;  /* 0x0000000000017941 */ /* 0x000fea0003800200 */
.L_x_267:
[----:B------:R-:W4:Y:S01]  /*2aa0*/  LDCU.64 UR8, c[0x0][0x3e8] ;  /* 0x00007d00ff0877ac */ /* 0x000f220008000a00 */
[----:B------:R-:W-:-:S04]  /*2ab0*/  IADD3 R0, P0, PT, R0, 0x1, RZ ;  /* 0x0000000100007810 */ /* 0x000fc80007f1e0ff */
[----:B------:R-:W-:Y:S02]  /*2ac0*/  IADD3.X R2, PT, PT, RZ, R2, RZ, P0, !PT ;  /* 0x00000002ff027210 */ /* 0x000fe400007fe4ff */
[----:B----4-:R-:W-:-:S04]  /*2ad0*/  ISETP.GE.U32.AND P0, PT, R0, UR8, PT ;  /* 0x0000000800007c0c */ /* 0x010fc8000bf06070 */
[----:B------:R-:W-:-:S13]  /*2ae0*/  ISETP.GE.AND.EX P0, PT, R2, UR9, PT, P0 ;  /* 0x0000000902007c0c */ /* 0x000fda000bf06300 */
[----:B------:R-:W-:Y:S05]  /*2af0*/  @!P0 BRA `(.L_x_272) ;  /* 0xfffffff000cc8947 */ /* 0x000fea000383ffff */
.L_x_266:
[----:B------:R-:W-:Y:S05]  /*2b00*/  BSYNC.RECONVERGENT B0 ;  /* 0x0000000000007941 */ /* 0x000fea0003800200 */
.L_x_265:
[----:B------:R-:W-:Y:S02]  /*2b10*/  IADD3 R27, PT, PT, R27, 0x100, RZ ;  /* 0x000001001b1b7810 */ /* 0x000fe40007ffe0ff */
[----:B------:R-:W-:Y:S02]  /*2b20*/  MOV R0, UR7 ;  /* 0x0000000700007c02 */ /* 0x000fe40008000f00 */
[----:B------:R-:W-:-:S04]  /*2b30*/  ISETP.LT.U32.AND P0, PT, R27, UR6, PT ;  /* 0x000000061b007c0c */ /* 0x000fc8000bf01070 */
[----:B------:R-:W-:-:S13]  /*2b40*/  ISETP.GT.AND.EX P0, PT, R0, RZ, PT, P0 ;  /* 0x000000ff0000720c */ /* 0x000fda0003f04300 */
[----:B------:R-:W-:Y:S05]  /*2b50*/  @!P0 EXIT ;  /* 0x000000000000894d */ /* 0x000fea0003800000 */
[----:B------:R-:W4:Y:S01]  /*2b60*/  LDCU.64 UR6, c[0x0][0x3c0] ;  /* 0x00007800ff0677ac */ /* 0x000f220008000a00 */
[----:B------:R-:W-:Y:S01]  /*2b70*/  IADD3 R26, P0, PT, R27, UR4, RZ ;  /* 0x000000041b1a7c10 */ /* 0x000fe2000ff1e0ff */
[----:B------:R-:W-:-:S03]  /*2b80*/  UMOV UR4, URZ ;  /* 0x000000ff00047c82 */ /* 0x000fc60008000000 */
[----:B------:R-:W-:Y:S01]  /*2b90*/  IADD3.X R27, PT, PT, RZ, UR5, RZ, P0, !PT ;  /* 0x00000005ff1b7c10 */ /* 0x000fe200087fe4ff */
[----:B------:R-:W-:-:S04]  /*2ba0*/  UMOV UR5, URZ ;  /* 0x000000ff00057c82 */ /* 0x000fc80008000000 */
[----:B----4-:R-:W-:Y:S02]  /*2bb0*/  IMAD R3, R27, UR6, RZ ;  /* 0x000000061b037c24 */ /* 0x010fe4000f8e02ff */
[----:B------:R-:W-:-:S04]  /*2bc0*/  IMAD.WIDE.U32 R4, R26, UR6, RZ ;  /* 0x000000061a047c25 */ /* 0x000fc8000f8e00ff */
[----:B------:R-:W-:-:S05]  /*2bd0*/  IMAD R3, R26, UR7, R3 ;  /* 0x000000071a037c24 */ /* 0x000fca000f8e0203 */
[----:B------:R-:W-:-:S05]  /*2be0*/  IADD3 R0, PT, PT, R5, R3, RZ ;  /* 0x0000000305007210 */ /* 0x000fca0007ffe0ff */
[----:B------:R4:W-:Y:S02]  /*2bf0*/  STL [R1], R0 ;  /* 0x0000000001007387 */ /* 0x0009e40000100800 */
.L_x_278:
[----:B----4-:R-:W4:Y:S01]  /*2c00*/  LDC.64 R2, c[0x0][0x3d0] ;  /* 0x0000f400ff027b82 */ /* 0x010f220000000a00 */
[----:B------:R-:W5:Y:S01]  /*2c10*/  LDCU.64 UR6, c[0x0][0x398] ;  /* 0x00007300ff0677ac */ /* 0x000f620008000a00 */
[----:B0-----:R-:W0:Y:S01]  /*2c20*/  LDCU.64 UR8, c[0x0][0x3c8] ;  /* 0x00007900ff0877ac */ /* 0x001e220008000a00 */
[----:B------:R-:W0:Y:S01]  /*2c30*/  LDCU.64 UR16, c[0x0][0x390] ;  /* 0x00007200ff1077ac */ /* 0x000e220008000a00 */
[----:B------:R-:W0:Y:S01]  /*2c40*/  LDCU.64 UR18, c[0x0][0x3b0] ;  /* 0x00007600ff1277ac */ /* 0x000e220008000a00 */
[----:B------:R-:W0:Y:S01]  /*2c50*/  LDCU.128 UR12, c[0x0][0x3a0] ;  /* 0x00007400ff0c77ac */ /* 0x000e220008000c00 */
[C---:B----4-:R-:W-:Y:S02]  /*2c60*/  IMAD R0, R2.reuse, UR5, RZ ;  /* 0x0000000502007c24 */ /* 0x050fe4000f8e02ff */
[----:B------:R-:W-:-:S04]  /*2c70*/  IMAD.WIDE.U32 R6, R2, UR4, R26 ;  /* 0x0000000402067c25 */ /* 0x000fc8000f8e001a */
[----:B------:R-:W-:Y:S01]  /*2c80*/  IMAD R3, R3, UR4, R0 ;  /* 0x0000000403037c24 */ /* 0x000fe2000f8e0200 */
[----:B-----5:R-:W-:-:S04]  /*2c90*/  LEA R2, P0, R6, UR6, 0x2 ;  /* 0x0000000606027c11 */ /* 0x020fc8000f8010ff */
[----:B------:R-:W-:-:S04]  /*2ca0*/  IADD3 R3, PT, PT, R7, R3, RZ ;  /* 0x0000000307037210 */ /* 0x000fc80007ffe0ff */
[----:B------:R-:W-:-:S05]  /*2cb0*/  LEA.HI.X R3, R6, UR7, R3, 0x2, P0 ;  /* 0x0000000706037c11 */ /* 0x000fca00080f1403 */
[----:B------:R-:W4:Y:S04]  /*2cc0*/  LDG.E R6, desc[UR10][R2.64] ;  /* 0x0000000a02067981 */ /* 0x000f28000c1e1900 */
[----:B------:R-:W4:Y:S01]  /*2cd0*/  LDG.E R0, desc[UR10][R2.64+0x4] ;  /* 0x0000040a02007981 */ /* 0x000f22000c1e1900 */
[----:B------:R-:W-:Y:S01]  /*2ce0*/  BSSY.RECONVERGENT B0, `(.L_x_273) ;  /* 0x00000bb000007945 */ /* 0x000fe20003800200 */
[----:B----4-:R-:W-:-:S13]  /*2cf0*/  ISETP.GE.AND P0, PT, R6, R0, PT ;  /* 0x000000000600720c */ /* 0x010fda0003f06270 */
[----:B0-23--:R-:W-:Y:S05]  /*2d00*/  @P0 BRA `(.L_x_274) ;  /* 0x0000000800e00947 */ /* 0x00dfea0003800000 */
[----:B------:R-:W4:Y:S01]  /*2d10*/  LDL R8, [R1] ;  /* 0x0000000001087983 */ /* 0x000f220000100800 */
[----:B------:R-:W0:Y:S01]  /*2d20*/  LDC.64 R14, c[0x0][0x3b8] ;  /* 0x0000ee00ff0e7b82 */ /* 0x000e220000000a00 */
[----:B------:R-:W-:Y:S01]  /*2d30*/  MOV R2, R4 ;  /* 0x0000000400027202 */ /* 0x000fe20000000f00 */
[----:B------:R-:W-:Y:S01]  /*2d40*/  BSSY.RECONVERGENT B1, `(.L_x_275) ;  /* 0x000005a000017945 */ /* 0x000fe20003800200 */
[----:B--23--:R-:W-:Y:S02]  /*2d50*/  IADD3 R10, PT, PT, -R6, R0, RZ ;  /* 0x00000000060a7210 */ /* 0x00cfe40007ffe1ff */
[----:B------:R-:W-:Y:S01]  /*2d60*/  MOV R28, R6 ;  /* 0x00000006001c7202 */ /* 0x000fe20000000f00 */
[----:B0-----:R-:W-:Y:S01]  /*2d70*/  IMAD R12, R14, UR5, RZ ;  /* 0x000000050e0c7c24 */ /* 0x001fe2000f8e02ff */
[----:B----4-:R-:W-:-:S03]  /*2d80*/  MOV R3, R8 ;  /* 0x0000000800037202 */ /* 0x010fc60000000f00 */
[----:B------:R-:W-:Y:S01]  /*2d90*/  IMAD.WIDE.U32 R8, R14, UR4, R2 ;  /* 0x000000040e087c25 */ /* 0x000fe2000f8e0002 */
[----:B------:R-:W-:-:S03]  /*2da0*/  LOP3.LUT P0, R2, R10, 0x3, RZ, 0xc0, !PT ;  /* 0x000000030a027812 */ /* 0x000fc6000780c0ff */
[----:B------:R-:W-:-:S05]  /*2db0*/  IMAD R3, R15, UR4, R12 ;  /* 0x000000040f037c24 */ /* 0x000fca000f8e020c */
[----:B------:R-:W-:-:S05]  /*2dc0*/  IADD3 R3, PT, PT, R9, R3, RZ ;  /* 0x0000000309037210 */ /* 0x000fca0007ffe0ff */
[----:B------:R-:W-:Y:S05]  /*2dd0*/  @!P0 BRA `(.L_x_276) ;  /* 0x0000000400408947 */ /* 0x000fea0003800000 */
        /* <DEDUP_REMOVED lines=9> */
[----:B---3--:R-:W-:-:S04]  /*2e70*/  LEA R10, P0, R12, R10, 0x2 ;  /* 0x0000000a0c0a7211 */ /* 0x008fc800078010ff */
[----:B------:R-:W-:-:S05]  /*2e80*/  LEA.HI.X R11, R12, R11, R13, 0x2, P0 ;  /* 0x0000000b0c0b7211 */ /* 0x000fca00000f140d */
[----:B-1----:R-:W3:Y:S01]  /*2e90*/  LDG.E R25, desc[UR10][R10.64] ;  /* 0x0000000a0a197981 */ /* 0x002ee2000c1e1900 */
[C---:B----4-:R-:W-:Y:S02]  /*2ea0*/  IMAD R12, R16.reuse, UR5, RZ ;  /* 0x00000005100c7c24 */ /* 0x050fe4000f8e02ff */
[----:B------:R-:W-:-:S04]  /*2eb0*/  IMAD.WIDE.U32 R14, R16, UR4, R6 ;  /* 0x00000004100e7c25 */ /* 0x000fc8000f8e0006 */
[----:B------:R-:W-:Y:S01]  /*2ec0*/  IMAD R13, R17, UR4, R12 ;  /* 0x00000004110d7c24 */ /* 0x000fe2000f8e020c */
[----:B--2---:R-:W-:Y:S01]  /*2ed0*/  LEA R12, P0, R14, UR6, 0x3 ;  /* 0x000000060e0c7c11 */ /* 0x004fe2000f8018ff */
[----:B------:R-:W0:Y:S03]  /*2ee0*/  LDC.64 R16, c[0x0][0x3a8] ;  /* 0x0000ea00ff107b82 */ /* 0x000e260000000a00 */
[----:B------:R-:W-:-:S04]  /*2ef0*/  IADD3 R13, PT, PT, R15, R13, RZ ;  /* 0x0000000d0f0d7210 */ /* 0x000fc80007ffe0ff */
[----:B------:R-:W-:Y:S02]  /*2f00*/  LEA.HI.X R13, R14, UR7, R13, 0x3, P0 ;  /* 0x000000070e0d7c11 */ /* 0x000fe400080f1c0d */
[----:B------:R-:W1:Y:S03]  /*2f10*/  LDC.64 R14, c[0x0][0x3c8] ;  /* 0x0000f200ff0e7b82 */ /* 0x000e660000000a00 */
[----:B------:R-:W2:Y:S01]  /*2f20*/  LDG.E.64 R20, desc[UR10][R12.64] ;  /* 0x0000000a0c147981 */ /* 0x000ea2000c1e1b00 */
[----:B---3--:R-:W-:-:S05]  /*2f30*/  SHF.R.S32.HI R19, RZ, 0x1f, R25 ;  /* 0x0000001fff137819 */ /* 0x008fca0000011419 */
[----:B-1----:R-:W-:Y:S01]  /*2f40*/  IMAD R18, R19, R14, RZ ;  /* 0x0000000e13127224 */ /* 0x002fe200078e02ff */
[----:B------:R-:W-:-:S03]  /*2f50*/  MOV R19, R3 ;  /* 0x0000000300137202 */ /* 0x000fc60000000f00 */
[----:B------:R-:W-:Y:S01]  /*2f60*/  IMAD R23, R25, R15, R18 ;  /* 0x0000000f19177224 */ /* 0x000fe200078e0212 */
[----:B------:R-:W-:-:S05]  /*2f70*/  MOV R18, R8 ;  /* 0x0000000800127202 */ /* 0x000fca0000000f00 */
[----:B------:R-:W-:-:S05]  /*2f80*/  IMAD.WIDE.U32 R24, R25, R14, R18 ;  /* 0x0000000e19187225 */ /* 0x000fca00078e0012 */
[----:B------:R-:W-:Y:S02]  /*2f90*/  IADD3 R23, PT, PT, R25, R23, RZ ;  /* 0x0000001719177210 */ /* 0x000fe40007ffe0ff */
[----:B0-----:R-:W-:-:S04]  /*2fa0*/  LEA R22, P0, R24, R16, 0x3 ;  /* 0x0000001018167211 */ /* 0x001fc800078018ff */
[----:B------:R-:W-:Y:S02]  /*2fb0*/  LEA.HI.X R23, R24, R17, R23, 0x3, P0 ;  /* 0x0000001118177211 */ /* 0x000fe400000f1c17 */
[----:B------:R-:W2:Y:S02]  /*2fc0*/  LDC.64 R24, c[0x0][0x3b0] ;  /* 0x0000ec00ff187b82 */ /* 0x000ea40000000a00 */
        /* <DEDUP_REMOVED lines=19> */
[----:B------:R-:W2:Y:S02]  /*3100*/  LDG.E.64 R22, desc[UR10][R12.64+0x8] ;  /* 0x0000080a0c167981 */ /* 0x000ea4000c1e1b00 */
        /* <DEDUP_REMOVED lines=11> */
[----:B------:R-:W2:Y:S04]  /*31c0*/  LDG.E R11, desc[UR10][R10.64+0x8] ;  /* 0x0000080a0a0b7981 */ /* 0x000ea8000c1e1900 */
[----:B------:R-:W3:Y:S01]  /*31d0*/  LDG.E.64 R12, desc[UR10][R12.64+0x10] ;  /* 0x0000100a0c0c7981 */ /* 0x000ee2000c1e1b00 */
[----:B--2---:R-:W-:Y:S01]  /*31e0*/  SHF.R.S32.HI R21, RZ, 0x1f, R11 ;  /* 0x0000001fff157819 */ /* 0x004fe2000001140b */
[----:B------:R-:W-:-:S04]  /*31f0*/  IMAD.WIDE.U32 R18, R11, R14, R18 ;  /* 0x0000000e0b127225 */ /* 0x000fc800078e0012 */
[----:B------:R-:W-:Y:S01]  /*3200*/  IMAD R2, R21, R14, RZ ;  /* 0x0000000e15027224 */ /* 0x000fe200078e02ff */
        /* <DEDUP_REMOVED lines=13> */
.L_x_276:
[----:B------:R-:W-:Y:S05]  /*32e0*/  BSYNC.RECONVERGENT B1 ;  /* 0x0000000000017941 */ /* 0x000fea0003800200 */
.L_x_275:
[----:B------:R-:W4:Y:S01]  /*32f0*/  LDC.64 R10, c[0x0][0x3d8] ;  /* 0x0000f600ff0a7b82 */ /* 0x000f220000000a00 */
[----:B------:R-:W-:-:S04]  /*3300*/  IADD3 R2, PT, PT, R6, -R0, RZ ;  /* 0x8000000006027210 */ /* 0x000fc80007ffe0ff */
[----:B------:R-:W-:-:S13]  /*3310*/  ISETP.GT.U32.AND P0, PT, R2, -0x4, PT ;  /* 0xfffffffc0200780c */ /* 0x000fda0003f04070 */
[----:B------:R-:W-:Y:S05]  /*3320*/  @P0 BRA `(.L_x_274) ;  /* 0x0000000400580947 */ /* 0x000fea0003800000 */
.L_x_277:
[----:B------:R-:W-:Y:S01]  /*3330*/  SHF.R.S32.HI R29, RZ, 0x1f, R28 ;  /* 0x0000001fff1d7819 */ /* 0x000fe2000001141c */
[C---:B----4-:R-:W-:Y:S01]  /*3340*/  IMAD R2, R10.reuse, UR5, RZ ;  /* 0x000000050a027c24 */ /* 0x050fe2000f8e02ff */
[----:B0--3--:R-:W3:Y:S03]  /*3350*/  LDC.64 R16, c[0x0][0x3e0] ;  /* 0x0000f800ff107b82 */ /* 0x009ee60000000a00 */
[----:B------:R-:W-:Y:S02]  /*3360*/  IMAD R13, R11, UR4, R2 ;  /* 0x000000040b0d7c24 */ /* 0x000fe4000f8e0202 */
[----:B------:R-:W-:-:S05]  /*3370*/  IMAD.WIDE.U32 R6, R10, UR4, R28 ;  /* 0x000000040a067c25 */ /* 0x000fca000f8e001c */
[----:B------:R-:W-:Y:S02]  /*3380*/  IADD3 R7, PT, PT, R13, R7, RZ ;  /* 0x000000070d077210 */ /* 0x000fe40007ffe0ff */
[----:B------:R-:W-:-:S04]  /*3390*/  LEA R12, P0, R6, UR12, 0x2 ;  /* 0x0000000c060c7c11 */ /* 0x000fc8000f8010ff */
[----:B------:R-:W-:-:S05]  /*33a0*/  LEA.HI.X R13, R6, UR13, R7, 0x2, P0 ;  /* 0x0000000d060d7c11 */ /* 0x000fca00080f1407 */
[----:B------:R-:W4:Y:S01]  /*33b0*/  LDG.E R7, desc[UR10][R12.64] ;  /* 0x0000000a0c077981 */ /* 0x000f22000c1e1900 */
[C---:B---3--:R-:W-:Y:S02]  /*33c0*/  IMAD R2, R16.reuse, UR5, RZ ;  /* 0x0000000510027c24 */ /* 0x048fe4000f8e02ff */
[----:B------:R-:W-:-:S04]  /*33d0*/  IMAD.WIDE.U32 R14, R16, UR4, R28 ;  /* 0x00000004100e7c25 */ /* 0x000fc8000f8e001c */
[----:B------:R-:W-:Y:S01]  /*33e0*/  IMAD R17, R17, UR4, R2 ;  /* 0x0000000411117c24 */ /* 0x000fe2000f8e0202 */
[----:B------:R-:W-:-:S04]  /*33f0*/  LEA R6, P0, R14, UR16, 0x3 ;  /* 0x000000100e067c11 */ /* 0x000fc8000f8018ff */
[----:B------:R-:W-:Y:S02]  /*3400*/  IADD3 R15, PT, PT, R17, R15, RZ ;  /* 0x0000000f110f7210 */ /* 0x000fe40007ffe0ff */
[----:B----4-:R-:W-:-:S05]  /*3410*/  SHF.R.S32.HI R2, RZ, 0x1f, R7 ;  /* 0x0000001fff027819 */ /* 0x010fca0000011407 */
[----:B------:R-:W-:Y:S01]  /*3420*/  IMAD R16, R2, UR8, RZ ;  /* 0x0000000802107c24 */ /* 0x000fe2000f8e02ff */
[----:B------:R-:W-:-:S03]  /*3430*/  MOV R2, R8 ;  /* 0x0000000800027202 */ /* 0x000fc60000000f00 */
[C---:B------:R-:W-:Y:S02]  /*3440*/  IMAD R17, R7.reuse, UR9, R16 ;  /* 0x0000000907117c24 */ /* 0x040fe4000f8e0210 */
[----:B------:R-:W-:Y:S01]  /*3450*/  IMAD.WIDE.U32 R18, R7, UR8, R2 ;  /* 0x0000000807127c25 */ /* 0x000fe2000f8e0002 */
[----:B------:R-:W-:-:S04]  /*3460*/  LEA.HI.X R7, R14, UR17, R15, 0x3, P0 ;  /* 0x000000110e077c11 */ /* 0x000fc800080f1c0f */
[----:B------:R-:W-:Y:S02]  /*3470*/  IADD3 R15, PT, PT, R19, R17, RZ ;  /* 0x00000011130f7210 */ /* 0x000fe40007ffe0ff */
[C---:B------:R-:W-:Y:S01]  /*3480*/  LEA R14, P0, R18.reuse, UR14, 0x3 ;  /* 0x0000000e120e7c11 */ /* 0x040fe2000f8018ff */
[----:B------:R-:W0:Y:S03]  /*3490*/  LDG.E.64 R16, desc[UR10][R6.64] ;  /* 0x0000000a06107981 */ /* 0x000e26000c1e1b00 */
[----:B------:R-:W-:-:S05]  /*34a0*/  LEA.HI.X R15, R18, UR15, R15, 0x3, P0 ;  /* 0x0000000f120f7c11 */ /* 0x000fca00080f1c0f */
[----:B------:R-:W3:Y:S01]  /*34b0*/  LDG.E.64 R18, desc[UR10][R14.64] ;  /* 0x0000000a0e127981 */ /* 0x000ee2000c1e1b00 */
[C---:B012---:R-:W-:Y:S01]  /*34c0*/  FMUL.FTZ R21, R17.reuse, UR19 ;  /* 0x0000001311157c20 */ /* 0x047fe20008410000 */
        /* <DEDUP_REMOVED lines=60> */
.L_x_274:
[----:B------:R-:W-:Y:S05]  /*3890*/  BSYNC.RECONVERGENT B0 ;  /* 0x0000000000007941 */ /* 0x000fea0003800200 */
.L_x_273:
[----:B------:R-:W5:Y:S01]  /*38a0*/  LDCU.64 UR6, c[0x0][0x3e8] ;  /* 0x00007d00ff0677ac */ /* 0x000f620008000a00 */
[----:B------:R-:W-:-:S04]  /*38b0*/  UIADD3 UR4, UP0, UPT, UR4, 0x1, URZ ;  /* 0x0000000104047890 */ /* 0x000fc8000ff1e0ff */
[----:B------:R-:W-:Y:S02]  /*38c0*/  UIADD3.X UR5, UPT, UPT, URZ, UR5, URZ, UP0, !UPT ;  /* 0x00000005ff057290 */ /* 0x000fe400087fe4ff */
[----:B-----5:R-:W-:-:S04]  /*38d0*/  UISETP.GE.U32.AND UP0, UPT, UR4, UR6, UPT ;  /* 0x000000060400728c */ /* 0x020fc8000bf06070 */
[----:B------:R-:W-:-:S09]  /*38e0*/  UISETP.GE.AND.EX UP0, UPT, UR5, UR7, UPT, UP0 ;  /* 0x000000070500728c */ /* 0x000fd2000bf06300 */
[----:B------:R-:W-:Y:S05]  /*38f0*/  BRA.U !UP0, `(.L_x_278) ;  /* 0xfffffff108c07547 */ /* 0x000fea000b83ffff */
[----:B------:R-:W-:Y:S05]  /*3900*/  EXIT ;  /* 0x000000000000794d */ /* 0x000fea0003800000 */
.L_x_279:
        /* <DEDUP_REMOVED lines=15> */
.L_x_8937:


//--------------------- .text._ZN3cub18CUB_300001_SM_10306detail8for_each13static_kernelINS2_12policy_hub_t12policy_500_tElNS2_12op_wrapper_tIlZZZZZN2at6native36add_out_dense_sparse_compressed_cudaERNS7_6TensorERKS9_SC_RKN3c106ScalarEENKUlvE_clEvENKUlvE6_clEvENKUlvE_clEvENKUlvE0_clEvEUllE_N6thrust24THRUST_300001_SM_1030_NS17counting_iteratorIlNSN_11use_defaultESP_SP_EEEEEEvT0_T1_ --------------------------
	.section	.text._ZN3cub18CUB_300001_SM_10306detail8for_each13static_kernelINS2_12policy_hub_t12policy_500_tElNS2_12op_wrapper_tIlZZZZZN2at6native36add_out_dense_sparse_compressed_cudaERNS7_6TensorERKS9_SC_RKN3c106ScalarEENKUlvE_clEvENKUlvE6_clEvENKUlvE_clEvENKUlvE0_clEvEUllE_N6thrust24THRUST_300001_SM_1030_NS17counting_iteratorIlNSN_11use_defaultESP_SP_EEEEEEvT0_T1_,"ax",@progbits
	.align	128
        .global         _ZN3cub18CUB_300001_SM_10306detail8for_each13static_kernelINS2_12policy_hub_t12policy_500_tElNS2_12op_wrapper_tIlZZZZZN2at6native36add_out_dense_sparse_compressed_cudaERNS7_6TensorERKS9_SC_RKN3c106ScalarEENKUlvE_clEvENKUlvE6_clEvENKUlvE_clEvENKUlvE0_clEvEUllE_N6thrust24THRUST_300001_SM_1030_NS17counting_iteratorIlNSN_11use_defaultESP_SP_EEEEEEvT0_T1_
        .type           _ZN3cub18CUB_300001_SM_10306detail8for_each13static_kernelINS2_12policy_hub_t12policy_500_tElNS2_12op_wrapper_tIlZZZZZN2at6native36add_out_dense_sparse_compressed_cudaERNS7_6TensorERKS9_SC_RKN3c106ScalarEENKUlvE_clEvENKUlvE6_clEvENKUlvE_clEvENKUlvE0_clEvEUllE_N6thrust24THRUST_300001_SM_1030_NS17counting_iteratorIlNSN_11use_defaultESP_SP_EEEEEEvT0_T1_,@function
        .size           _ZN3cub18CUB_300001_SM_10306detail8for_each13static_kernelINS2_12policy_hub_t12policy_500_tElNS2_12op_wrapper_tIlZZZZZN2at6native36add_out_dense_sparse_compressed_cudaERNS7_6TensorERKS9_SC_RKN3c106ScalarEENKUlvE_clEvENKUlvE6_clEvENKUlvE_clEvENKUlvE0_clEvEUllE_N6thrust24THRUST_300001_SM_1030_NS17counting_iteratorIlNSN_11use_defaultESP_SP_EEEEEEvT0_T1_,(.L_x_8938 - _ZN3cub18CUB_300001_SM_10306detail8for_each13static_kernelINS2_12policy_hub_t12policy_500_tElNS2_12op_wrapper_tIlZZZZZN2at6native36add_out_dense_sparse_compressed_cudaERNS7_6TensorERKS9_SC_RKN3c106ScalarEENKUlvE_clEvENKUlvE6_clEvENKUlvE_clEvENKUlvE0_clEvEUllE_N6thrust24THRUST_300001_SM_1030_NS17counting_iteratorIlNSN_11use_defaultESP_SP_EEEEEEvT0_T1_)
        .other          _ZN3cub18CUB_300001_SM_10306detail8for_each13static_kernelINS2_12policy_hub_t12policy_500_tElNS2_12op_wrapper_tIlZZZZZN2at6native36add_out_dense_sparse_compressed_cudaERNS7_6TensorERKS9_SC_RKN3c106ScalarEENKUlvE_clEvENKUlvE6_clEvENKUlvE_clEvENKUlvE0_clEvEUllE_N6thrust24THRUST_300001_SM_1030_NS17counting_iteratorIlNSN_11use_defaultESP_SP_EEEEEEvT0_T1_,@"STO_CUDA_ENTRY STV_DEFAULT"
_ZN3cub18CUB_300001_SM_10306detail8for_each13static_kernelINS2_12policy_hub_t12policy_500_tElNS2_12op_wrapper_tIlZZZZZN2at6native36add_out_dense_sparse_compressed_cudaERNS7_6TensorERKS9_SC_RKN3c106ScalarEENKUlvE_clEvENKUlvE6_clEvENKUlvE_clEvENKUlvE0_clEvEUllE_N6thrust24THRUST_300001_SM_1030_NS17counting_iteratorIlNSN_11use_defaultESP_SP_EEEEEEvT0_T1_:
.text._ZN3cub18CUB_300001_SM_10306detail8for_each13static_kernelINS2_12policy_hub_t12policy_500_tElNS2_12op_wrapper_tIlZZZZZN2at6native36add_out_dense_sparse_compressed_cudaERNS7_6TensorERKS9_SC_RKN3c106ScalarEENKUlvE_clEvENKUlvE6_clEvENKUlvE_clEvENKUlvE0_clEvEUllE_N6thrust24THRUST_300001_SM_1030_NS17counting_iteratorIlNSN_11use_defaultESP_SP_EEEEEEvT0_T1_:
        /* <DEDUP_REMOVED lines=20> */
.L_x_286:
[----:B0-----:R-:W0:Y:S01]  /*0140*/  LDC.64 R2, c[0x0][0x3e8] ;  /* 0x0000fa00ff027b82 */ /* 0x001e220000000a00 */
[----:B-1----:R-:W1:Y:S01]  /*0150*/  LDCU.64 UR6, c[0x0][0x3a8] ;  /* 0x00007500ff0677ac */ /* 0x002e620008000a00 */
[----:B------:R-:W2:Y:S01]  /*0160*/  LDCU.128 UR20, c[0x0][0x3c0] ;  /* 0x00007800ff1477ac */ /* 0x000ea20008000c00 */
[----:B------:R-:W3:Y:S01]  /*0170*/  LDCU.64 UR8, c[0x0][0x3e0] ;  /* 0x00007c00ff0877ac */ /* 0x000ee20008000a00 */
        /* <DEDUP_REMOVED lines=14> */
[----:B------:R-:W0:Y:S01]  /*0260*/  LDC.64 R8, c[0x0][0x3d8] ;  /* 0x0000f600ff087b82 */ /* 0x000e220000000a00 */
[----:B------:R-:W-:Y:S01]  /*0270*/  IMAD.IADD R26, R4, 0x1, -R6 ;  /* 0x00000001041a7824 */ /* 0x000fe200078e0a06 */
[----:B------:R-:W-:Y:S01]  /*0280*/  BSSY.RECONVERGENT B1, `(.L_x_283) ;  /* 0x000009d000017945 */ /* 0x000fe20003800200 */
[----:B------:R-:W-:-:S03]  /*0290*/  IMAD.MOV.U32 R20, RZ, RZ, R7 ;  /* 0x000000ffff147224 */ /* 0x000fc600078e0007 */
[----:B------:R-:W-:Y:S02]  /*02a0*/  LOP3.LUT R26, R26, 0x3, RZ, 0xc0, !PT ;  /* 0x000000031a1a7812 */ /* 0x000fe400078ec0ff */
[----:B------:R-:W1:Y:S02]  /*02b0*/  LDC.64 R24, c[0x0][0x3d0] ;  /* 0x0000f400ff187b82 */ /* 0x000e640000000a00 */
[----:B------:R-:W-:-:S04]  /*02c0*/  ISETP.NE.U32.AND P0, PT, R26, RZ, PT ;  /* 0x000000ff1a00720c */ /* 0x000fc80003f05070 */
[----:B------:R-:W-:Y:S01]  /*02d0*/  ISETP.NE.AND.EX P0, PT, RZ, RZ, PT, P0 ;  /* 0x000000ffff00720c */ /* 0x000fe20003f05300 */
[-C--:B0-----:R-:W-:Y:S02]  /*02e0*/  IMAD R0, R29, R8.reuse, RZ ;  /* 0x000000081d007224 */ /* 0x081fe400078e02ff */
[----:B------:R-:W-:-:S04]  /*02f0*/  IMAD.WIDE.U32 R2, R28, R8, RZ ;  /* 0x000000081c027225 */ /* 0x000fc800078e00ff */
[----:B------:R-:W-:Y:S02]  /*0300*/  IMAD R9, R28, R9, R0 ;  /* 0x000000091c097224 */ /* 0x000fe400078e0200 */
[----:B-1----:R-:W-:-:S03]  /*0310*/  IMAD R0, R24, UR5, RZ ;  /* 0x0000000518007c24 */ /* 0x002fc6000f8e02ff */
[----:B------:R-:W-:Y:S01]  /*0320*/  IADD3 R3, PT, PT, R3, R9, RZ ;  /* 0x0000000903037210 */ /* 0x000fe20007ffe0ff */
[----:B------:R-:W-:Y:S02]  /*0330*/  IMAD R25, R25, UR4, R0 ;  /* 0x0000000419197c24 */ /* 0x000fe4000f8e0200 */
[----:B------:R-:W-:Y:S02]  /*0340*/  IMAD.MOV.U32 R0, RZ, RZ, R6 ;  /* 0x000000ffff007224 */ /* 0x000fe400078e0006 */
[----:B------:R-:W-:-:S05]  /*0350*/  IMAD.WIDE.U32 R2, R24, UR4, R2 ;  /* 0x0000000418027c25 */ /* 0x000fca000f8e0002 */
[----:B------:R-:W-:Y:S01]  /*0360*/  IADD3 R25, PT, PT, R3, R25, RZ ;  /* 0x0000001903197210 */ /* 0x000fe20007ffe0ff */
[----:B------:R-:W-:Y:S06]  /*0370*/  @!P0 BRA `(.L_x_284) ;  /* 0x0000000800348947 */ /* 0x000fec0003800000 */
[----:B------:R-:W0:Y:S01]  /*0380*/  LDC.64 R8, c[0x0][0x3f0] ;  /* 0x0000fc00ff087b82 */ /* 0x000e220000000a00 */
[----:B------:R-:W1:Y:S07]  /*0390*/  LDCU.64 UR6, c[0x0][0x3a0] ;  /* 0x00007400ff0677ac */ /* 0x000e6e0008000a00 */
[----:B------:R-:W2:Y:S08]  /*03a0*/  LDC.64 R12, c[0x0][0x3b0] ;  /* 0x0000ec00ff0c7b82 */ /* 0x000eb00000000a00 */
[----:B------:R-:W3:Y:S01]  /*03b0*/  LDC.64 R14, c[0x0][0x3b8] ;  /* 0x0000ee00ff0e7b82 */ /* 0x000ee20000000a00 */
[C---:B0-----:R-:W-:Y:S01]  /*03c0*/  IMAD R0, R8.reuse, UR5, RZ ;  /* 0x0000000508007c24 */ /* 0x041fe2000f8e02ff */
[----:B------:R-:W-:Y:S01]  /*03d0*/  MOV R24, R2 ;  /* 0x0000000200187202 */ /* 0x000fe20000000f00 */
[----:B------:R-:W-:-:S05]  /*03e0*/  IMAD.WIDE.U32 R10, R8, UR4, R6 ;  /* 0x00000004080a7c25 */ /* 0x000fca000f8e0006 */
[----:B------:R-:W0:Y:S01]  /*03f0*/  LDC.64 R32, c[0x0][0x3c0] ;  /* 0x0000f000ff207b82 */ /* 0x000e220000000a00 */
[----:B------:R-:W-:Y:S01]  /*0400*/  IMAD R9, R9, UR4, R0 ;  /* 0x0000000409097c24 */ /* 0x000fe2000f8e0200 */
[----:B--2---:R-:W-:-:S03]  /*0410*/  LEA R8, P0, R10, R12, 0x3 ;  /* 0x0000000c0a087211 */ /* 0x004fc600078018ff */
[----:B------:R-:W-:-:S03]  /*0420*/  IMAD.IADD R0, R11, 0x1, R9 ;  /* 0x000000010b007824 */ /* 0x000fc600078e0209 */
[----:B------:R-:W2:Y:S02]  /*0430*/  LDC.64 R36, c[0x0][0x3c8] ;  /* 0x0000f200ff247b82 */ /* 0x000ea40000000a00 */
[----:B------:R-:W-:-:S06]  /*0440*/  LEA.HI.X R9, R10, R13, R0, 0x3, P0 ;  /* 0x0000000d0a097211 */ /* 0x000fcc00000f1c00 */
[----:B------:R-:W4:Y:S01]  /*0450*/  LDC.64 R12, c[0x0][0x3f8] ;  /* 0x0000fe00ff0c7b82 */ /* 0x000f220000000a00 */
[----:B------:R-:W5:Y:S07]  /*0460*/  LDG.E.64 R22, desc[UR10][R8.64] ;  /* 0x0000000a08167981 */ /* 0x000f6e000c1e1b00 */
[----:B------:R-:W5:Y:S01]  /*0470*/  LDC.64 R10, c[0x0][0x3e0] ;  /* 0x0000f800ff0a7b82 */ /* 0x000f620000000a00 */
[C---:B----4-:R-:W-:Y:S02]  /*0480*/  IMAD R0, R12.reuse, UR5, RZ ;  /* 0x000000050c007c24 */ /* 0x050fe4000f8e02ff */
[----:B------:R-:W-:-:S04]  /*0490*/  IMAD.WIDE.U32 R16, R12, UR4, R6 ;  /* 0x000000040c107c25 */ /* 0x000fc8000f8e0006 */
[----:B------:R-:W-:Y:S01]  /*04a0*/  IMAD R13, R13, UR4, R0 ;  /* 0x000000040d0d7c24 */ /* 0x000fe2000f8e0200 */
[----:B-1----:R-:W-:-:S03]  /*04b0*/  LEA R12, P0, R16, UR6, 0x4 ;  /* 0x00000006100c7c11 */ /* 0x002fc6000f8020ff */
[----:B------:R-:W-:-:S05]  /*04c0*/  IMAD.IADD R13, R17, 0x1, R13 ;  /* 0x00000001110d7824 */ /* 0x000fca00078e020d */
[----:B------:R-:W-:-:S05]  /*04d0*/  LEA.HI.X R13, R16, UR7, R13, 0x4, P0 ;  /* 0x00000007100d7c11 */ /* 0x000fca00080f240d */
[----:B------:R-:W0:Y:S01]  /*04e0*/  LDG.E.128 R16, desc[UR10][R12.64] ;  /* 0x0000000a0c107981 */ /* 0x000e22000c1e1d00 */
[-C--:B-----5:R-:W-:Y:S02]  /*04f0*/  IMAD R0, R23, R10.reuse, RZ ;  /* 0x0000000a17007224 */ /* 0x0a0fe400078e02ff */
[----:B------:R-:W-:-:S04]  /*0500*/  IMAD.WIDE.U32 R20, R22, R10, R24 ;  /* 0x0000000a16147225 */ /* 0x000fc800078e0018 */
[----:B------:R-:W-:Y:S01]  /*0510*/  IMAD R23, R22, R11, R0 ;  /* 0x0000000b16177224 */ /* 0x000fe200078e0200 */
[----:B---3--:R-:W-:-:S03]  /*0520*/  LEA R30, P0, R20, R14, 0x4 ;  /* 0x0000000e141e7211 */ /* 0x008fc600078020ff */
[----:B------:R-:W-:-:S05]  /*0530*/  IMAD.IADD R0, R21, 0x1, R23 ;  /* 0x0000000115007824 */ /* 0x000fca00078e0217 */
[----:B------:R-:W-:-:S05]  /*0540*/  LEA.HI.X R31, R20, R15, R0, 0x4, P0 ;  /* 0x0000000f141f7211 */ /* 0x000fca00000f2400 */
[----:B------:R-:W3:Y:S01]  /*0550*/  LDG.E.128 R20, desc[UR10][R30.64] ;  /* 0x0000000a1e147981 */ /* 0x000ee2000c1e1d00 */
[----:B------:R-:W-:Y:S02]  /*0560*/  ISETP.NE.U32.AND P0, PT, R26, 0x1, PT ;  /* 0x000000011a00780c */ /* 0x000fe40003f05070 */
[----:B------:R-:W-:Y:S02]  /*0570*/  IADD3 R0, P1, PT, R6, 0x1, RZ ;  /* 0x0000000106007810 */ /* 0x000fe40007f3e0ff */
[----:B------:R-:W-:Y:S01]  /*0580*/  ISETP.NE.AND.EX P0, PT, RZ, RZ, PT, P0 ;  /* 0x000000ffff00720c */ /* 0x000fe20003f05300 */
[----:B0-----:R-:W-:-:S15]  /*0590*/  DMUL R34, R18, R32 ;  /* 0x0000002012227228 */ /* 0x001fde0000000000 */
[----:B------:R-:W-:-:S15]  /*05a0*/  NOP ;  /* 0x0000000000007918 */ /* 0x000fde0000000000 */
[----:B------:R-:W-:-:S15]  /*05b0*/  NOP ;  /* 0x0000000000007918 */ /* 0x000fde0000000000 */
[----:B------:R-:W-:-:S15]  /*05c0*/  NOP ;  /* 0x0000000000007918 */ /* 0x000fde0000000000 */
[----:B------:R-:W-:-:S04]  /*05d0*/  NOP ;  /* 0x0000000000007918 */ /* 0x000fc80000000000 */
[----:B--2---:R-:W0:-:S15]  /*05e0*/  DMUL R18, R18, R36 ;  /* 0x0000002412127228 */ /* 0x004e1e0000000000 */
[----:B------:R-:W-:-:S15]  /*05f0*/  NOP ;  /* 0x0000000000007918 */ /* 0x000fde0000000000 */
[----:B------:R-:W-:-:S15]  /*0600*/  NOP ;  /* 0x0000000000007918 */ /* 0x000fde0000000000 */
[----:B------:R-:W-:-:S15]  /*0610*/  NOP ;  /* 0x0000000000007918 */ /* 0x000fde0000000000 */
[----:B------:R-:W-:-:S04]  /*0620*/  NOP ;  /* 0x0000000000007918 */ /* 0x000fc80000000000 */
[----:B0-----:R-:W3:-:S15]  /*0630*/  DFMA R18, R16, R32, -R18 ;  /* 0x000000201012722b */ /* 0x001ede0000000812 */
[----:B------:R-:W-:-:S15]  /*0640*/  NOP ;  /* 0x0000000000007918 */ /* 0x000fde0000000000 */
[----:B------:R-:W-:-:S15]  /*0650*/  NOP ;  /* 0x0000000000007918 */ /* 0x000fde0000000000 */
[----:B------:R-:W-:-:S15]  /*0660*/  NOP ;  /* 0x0000000000007918 */ /* 0x000fde0000000000 */
[----:B------:R-:W-:-:S04]  /*0670*/  NOP ;  /* 0x0000000000007918 */ /* 0x000fc80000000000 */
[----:B------:R-:W0:-:S15]  /*0680*/  DFMA R34, R16, R36, R34 ;  /* 0x000000241022722b */ /* 0x000e1e0000000022 */
[----:B------:R-:W-:-:S15]  /*0690*/  NOP ;  /* 0x0000000000007918 */ /* 0x000fde0000000000 */
[----:B------:R-:W-:-:S15]  /*06a0*/  NOP ;  /* 0x0000000000007918 */ /* 0x000fde0000000000 */
[----:B------:R-:W-:-:S15]  /*06b0*/  NOP ;  /* 0x0000000000007918 */ /* 0x000fde0000000000 */
[----:B------:R-:W-:-:S04]  /*06c0*/  NOP ;  /* 0x0000000000007918 */ /* 0x000fc80000000000 */
[----:B---3--:R-:W-:-:S15]  /*06d0*/  DADD R20, R18, R20 ;  /* 0x0000000012147229 */ /* 0x008fde0000000014 */
[----:B------:R-:W-:-:S15]  /*06e0*/  NOP ;  /* 0x0000000000007918 */ /* 0x000fde0000000000 */
[----:B------:R-:W-:-:S15]  /*06f0*/  NOP ;  /* 0x0000000000007918 */ /* 0x000fde0000000000 */
[----:B------:R-:W-:-:S15]  /*0700*/  NOP ;  /* 0x0000000000007918 */ /* 0x000fde0000000000 */
[----:B------:R-:W-:-:S04]  /*0710*/  NOP ;  /* 0x0000000000007918 */ /* 0x000fc80000000000 */
[----:B0-----:R-:W0:Y:S02]  /*0720*/  DADD R22, R34, R22 ;  /* 0x0000000022167229 */ /* 0x001e240000000016 */
[----:B0-----:R0:W-:Y:S02]  /*0730*/  STG.E.128 desc[UR10][R30.64], R20 ;  /* 0x000000141e007986 */ /* 0x0011e4000c101d0a */
[----:B0-----:R-:W-:Y:S01]  /*0740*/  IMAD.X R20, RZ, RZ, R7, P1 ;  /* 0x000000ffff147224 */ /* 0x001fe200008e0607 */
[----:B------:R-:W-:Y:S06]  /*0750*/  @!P0 BRA `(.L_x_284) ;  /* 0x00000004003c8947 */ /* 0x000fec0003800000 */
[----:B------:R-:W2:Y:S02]  /*0760*/  LDG.E.64 R18, desc[UR10][R8.64+0x8] ;  /* 0x0000080a08127981 */ /* 0x000ea4000c1e1b00 */
[-C--:B--2---:R-:W-:Y:S02]  /*0770*/  IMAD R0, R19, R10.reuse, RZ ;  /* 0x0000000a13007224 */ /* 0x084fe400078e02ff */
[----:B------:R-:W-:-:S04]  /*0780*/  IMAD.WIDE.U32 R16, R18, R10, R24 ;  /* 0x0000000a12107225 */ /* 0x000fc800078e0018 */
[----:B------:R-:W-:Y:S01]  /*0790*/  IMAD R19, R18, R11, R0 ;  /* 0x0000000b12137224 */ /* 0x000fe200078e0200 */
[----:B------:R-:W-:-:S04]  /*07a0*/  LEA R30, P0, R16, R14, 0x4 ;  /* 0x0000000e101e7211 */ /* 0x000fc800078020ff */
[----:B------:R-:W-:-:S04]  /*07b0*/  IADD3 R0, PT, PT, R17, R19, RZ ;  /* 0x0000001311007210 */ /* 0x000fc80007ffe0ff */
[----:B------:R-:W-:Y:S02]  /*07c0*/  LEA.HI.X R31, R16, R15, R0, 0x4, P0 ;  /* 0x0000000f101f7211 */ /* 0x000fe400000f2400 */
[----:B------:R-:W2:Y:S04]  /*07d0*/  LDG.E.128 R16, desc[UR10][R12.64+0x10] ;  /* 0x0000100a0c107981 */ /* 0x000ea8000c1e1d00 */
[----:B------:R-:W3:Y:S01]  /*07e0*/  LDG.E.128 R20, desc[UR10][R30.64] ;  /* 0x0000000a1e147981 */ /* 0x000ee2000c1e1d00 */
[----:B------:R-:W-:Y:S02]  /*07f0*/  ISETP.NE.U32.AND P0, PT, R26, 0x2, PT ;  /* 0x000000021a00780c */ /* 0x000fe40003f05070 */
[----:B------:R-:W-:Y:S02]  /*0800*/  IADD3 R0, P1, PT, R6, 0x2, RZ ;  /* 0x0000000206007810 */ /* 0x000fe40007f3e0ff */
[----:B------:R-:W-:Y:S01]  /*0810*/  ISETP.NE.AND.EX P0, PT, RZ, RZ, PT, P0 ;  /* 0x000000ffff00720c */ /* 0x000fe20003f05300 */
[----:B--2---:R-:W0:-:S15]  /*0820*/  DMUL R34, R18, R36 ;  /* 0x0000002412227228 */ /* 0x004e1e0000000000 */
[----:B------:R-:W-:-:S15]  /*0830*/  NOP ;  /* 0x0000000000007918 */ /* 0x000fde0000000000 */
[----:B------:R-:W-:-:S15]  /*0840*/  NOP ;  /* 0x0000000000007918 */ /* 0x000fde0000000000 */
[----:B------:R-:W-:-:S15]  /*0850*/  NOP ;  /* 0x0000000000007918 */ /* 0x000fde0000000000 */
[----:B------:R-:W-:-:S04]  /*0860*/  NOP ;  /* 0x0000000000007918 */ /* 0x000fc80000000000 */
[----:B------:R-:W1:-:S15]  /*0870*/  DMUL R18, R18, R32 ;  /* 0x0000002012127228 */ /* 0x000e5e0000000000 */
        /* <DEDUP_REMOVED lines=9> */
[----:B-1----:R-:W0:-:S15]  /*0910*/  DFMA R18, R16, R36, R18 ;  /* 0x000000241012722b */ /* 0x002e1e0000000012 */
        /* <DEDUP_REMOVED lines=17> */
[----:B------:R-:W-:-:S03]  /*0a30*/  LEA R16, P0, R18, R14, 0x4 ;  /* 0x0000000e12107211 */ /* 0x000fc600078020ff */
[----:B------:R-:W-:-:S05]  /*0a40*/  IMAD.IADD R0, R19, 0x1, R11 ;  /* 0x0000000113007824 */ /* 0x000fca00078e020b */
[----:B------:R-:W-:Y:S02]  /*0a50*/  LEA.HI.X R17, R18, R15, R0, 0x4, P0 ;  /* 0x0000000f12117211 */ /* 0x000fe400000f2400 */
[----:B------:R-:W2:Y:S04]  /*0a60*/  LDG.E.128 R12, desc[UR10][R12.64+0x20] ;  /* 0x0000200a0c0c7981 */ /* 0x000ea8000c1e1d00 */
[----:B------:R-:W3:Y:S01]  /*0a70*/  LDG.E.128 R8, desc[UR10][R16.64] ;  /* 0x0000000a10087981 */ /* 0x000ee2000c1e1d00 */
[----:B------:R-:W-:-:S04]  /*0a80*/  IADD3 R0, P0, PT, R6, 0x3, RZ ;  /* 0x0000000306007810 */ /* 0x000fc80007f1e0ff */
[----:B------:R-:W-:Y:S01]  /*0a90*/  IADD3.X R20, PT, PT, RZ, R7, RZ, P0, !PT ;  /* 0x00000007ff147210 */ /* 0x000fe200007fe4ff */
        /* <DEDUP_REMOVED lines=27> */
.L_x_284:
[----:B------:R-:W-:Y:S05]  /*0c50*/  BSYNC.RECONVERGENT B1 ;  /* 0x0000000000017941 */ /* 0x000fea0003800200 */
.L_x_283:
[----:B------:R-:W-:-:S05]  /*0c60*/  IADD3 R6, P0, PT, R6, -R4, RZ ;  /* 0x8000000406067210 */ /* 0x000fca0007f1e0ff */
[----:B------:R-:W-:Y:S01]  /*0c70*/  IMAD.X R7, R7, 0x1, ~R5, P0 ;  /* 0x0000000107077824 */ /* 0x000fe200000e0e05 */
[----:B------:R-:W-:-:S04]  /*0c80*/  ISETP.GT.U32.AND P0, PT, R6, -0x4, PT ;  /* 0xfffffffc0600780c */ /* 0x000fc80003f04070 */
[----:B------:R-:W-:-:S13]  /*0c90*/  ISETP.GT.U32.AND.EX P0, PT, R7, -0x1, PT, P0 ;  /* 0xffffffff0700780c */ /* 0x000fda0003f04100 */
[----:B------:R-:W-:Y:S05]  /*0ca0*/  @P0 BRA `(.L_x_282) ;  /* 0x0000000800b00947 */ /* 0x000fea0003800000 */
.L_x_285:
[----:B-1----:R-:W1:Y:S01]  /*0cb0*/  LDC.64 R6, c[0x0][0x3f0] ;  /* 0x0000fc00ff067b82 */ /* 0x002e620000000a00 */
[----:B0-----:R-:W-:Y:S01]  /*0cc0*/  MOV R11, R20 ;  /* 0x00000014000b7202 */ /* 0x001fe20000000f00 */
[----:B------:R-:W-:Y:S02]  /*0cd0*/  IMAD.MOV.U32 R10, RZ, RZ, R0 ;  /* 0x000000ffff0a7224 */ /* 0x000fe400078e0000 */
[C---:B-1----:R-:W-:Y:S02]  /*0ce0*/  IMAD R12, R6.reuse, UR5, RZ ;  /* 0x00000005060c7c24 */ /* 0x042fe4000f8e02ff */
[----:B------:R-:W-:-:S04]  /*0cf0*/  IMAD.WIDE.U32 R8, R6, UR4, R10 ;  /* 0x0000000406087c25 */ /* 0x000fc8000f8e000a */
[----:B------:R-:W-:Y:S01]  /*0d00*/  IMAD R7, R7, UR4, R12 ;  /* 0x0000000407077c24 */ /* 0x000fe2000f8e020c */
[----:B------:R-:W-:-:S03]  /*0d10*/  LEA R6, P0, R8, UR12, 0x3 ;  /* 0x0000000c08067c11 */ /* 0x000fc6000f8018ff */
[----:B------:R-:W-:-:S05]  /*0d20*/  IMAD.IADD R7, R7, 0x1, R9 ;  /* 0x0000000107077824 */ /* 0x000fca00078e0209 */
[----:B------:R-:W-:Y:S02]  /*0d30*/  LEA.HI.X R7, R8, UR13, R7, 0x3, P0 ;  /* 0x0000000d08077c11 */ /* 0x000fe400080f1c07 */
[----:B------:R-:W0:Y:S03]  /*0d40*/  LDC.64 R8, c[0x0][0x3f8] ;  /* 0x0000fe00ff087b82 */ /* 0x000e260000000a00 */
[----:B------:R-:W2:Y:S01]  /*0d50*/  LDG.E.64 R12, desc[UR10][R6.64] ;  /* 0x0000000a060c7981 */ /* 0x000ea2000c1e1b00 */
[C---:B0-----:R-:W-:Y:S02]  /*0d60*/  IMAD R14, R8.reuse, UR5, RZ ;  /* 0x00000005080e7c24 */ /* 0x041fe4000f8e02ff */
[----:B------:R-:W-:-:S04]  /*0d70*/  IMAD.WIDE.U32 R16, R8, UR4, R10 ;  /* 0x0000000408107c25 */ /* 0x000fc8000f8e000a */
[----:B------:R-:W-:Y:S01]  /*0d80*/  IMAD R11, R9, UR4, R14 ;  /* 0x00000004090b7c24 */ /* 0x000fe2000f8e020e */
[----:B------:R-:W-:Y:S01]  /*0d90*/  MOV R9, R25 ;  /* 0x0000001900097202 */ /* 0x000fe20000000f00 */
[----:B------:R-:W-:Y:S01]  /*0da0*/  IMAD.MOV.U32 R8, RZ, RZ, R2 ;  /* 0x000000ffff087224 */ /* 0x000fe200078e0002 */
[----:B------:R-:W-:Y:S01]  /*0db0*/  LEA R10, P0, R16, UR16, 0x4 ;  /* 0x00000010100a7c11 */ /* 0x000fe2000f8020ff */
[----:B------:R-:W-:-:S05]  /*0dc0*/  IMAD.IADD R11, R11, 0x1, R17 ;  /* 0x000000010b0b7824 */ /* 0x000fca00078e0211 */
[----:B------:R-:W-:Y:S01]  /*0dd0*/  LEA.HI.X R11, R16, UR17, R11, 0x4, P0 ;  /* 0x00000011100b7c11 */ /* 0x000fe200080f240b */
[----:B--2---:R-:W-:Y:S02]  /*0de0*/  IMAD R13, R13, UR8, RZ ;  /* 0x000000080d0d7c24 */ /* 0x004fe4000f8e02ff */
[----:B------:R-:W-:-:S04]  /*0df0*/  IMAD.WIDE.U32 R14, R12, UR8, R8 ;  /* 0x000000080c0e7c25 */ /* 0x000fc8000f8e0008 */
[----:B------:R-:W-:Y:S01]  /*0e00*/  IMAD R13, R12, UR9, R13 ;  /* 0x000000090c0d7c24 */ /* 0x000fe2000f8e020d */
[----:B------:R-:W-:-:S03]  /*0e10*/  LEA R22, P0, R14, UR14, 0x4 ;  /* 0x0000000e0e167c11 */ /* 0x000fc6000f8020ff */
[----:B------:R-:W-:-:S05]  /*0e20*/  IMAD.IADD R13, R15, 0x1, R13 ;  /* 0x000000010f0d7824 */ /* 0x000fca00078e020d */
[----:B------:R-:W-:Y:S02]  /*0e30*/  LEA.HI.X R23, R14, UR15, R13, 0x4, P0 ;  /* 0x0000000f0e177c11 */ /* 0x000fe400080f240d */
[----:B------:R-:W2:Y:S04]  /*0e40*/  LDG.E.128 R12, desc[UR10][R10.64] ;  /* 0x0000000a0a0c7981 */ /* 0x000ea8000c1e1d00 */
[----:B------:R-:W3:Y:S01]  /*0e50*/  LDG.E.128 R16, desc[UR10][R22.64] ;  /* 0x0000000a16107981 */ /* 0x000ee2000c1e1d00 */
[----:B--2---:R-:W0:-:S15]  /*0e60*/  DMUL R26, R14, UR22 ;  /* 0x000000160e1a7c28 */ /* 0x004e1e0008000000 */
[----:B------:R-:W-:-:S15]  /*0e70*/  NOP ;  /* 0x0000000000007918 */ /* 0x000fde0000000000 */
[----:B------:R-:W-:-:S15]  /*0e80*/  NOP ;  /* 0x0000000000007918 */ /* 0x000fde0000000000 */
[----:B------:R-:W-:-:S15]  /*0e90*/  NOP ;  /* 0x0000000000007918 */ /* 0x000fde0000000000 */
[----:B------:R-:W-:-:S04]  /*0ea0*/  NOP ;  /* 0x0000000000007918 */ /* 0x000fc80000000000 */
[----:B------:R-:W1:-:S15]  /*0eb0*/  DMUL R14, R14, UR20 ;  /* 0x000000140e0e7c28 */ /* 0x000e5e0008000000 */
[----:B------:R-:W-:-:S15]  /*0ec0*/  NOP ;  /* 0x0000000000007918 */ /* 0x000fde0000000000 */
[----:B------:R-:W-:-:S15]  /*0ed0*/  NOP ;  /* 0x0000000000007918 */ /* 0x000fde0000000000 */
[----:B------:R-:W-:-:S15]  /*0ee0*/  NOP ;  /* 0x0000000000007918 */ /* 0x000fde0000000000 */
[----:B------:R-:W-:-:S04]  /*0ef0*/  NOP ;  /* 0x0000000000007918 */ /* 0x000fc80000000000 */
[----:B0-----:R-:W3:-:S15]  /*0f00*/  DFMA R26, R12, UR20, -R26 ;  /* 0x000000140c1a7c2b */ /* 0x001ede000800081a */
[----:B------:R-:W-:-:S15]  /*0f10*/  NOP ;  /* 0x0000000000007918 */ /* 0x000fde0000000000 */
[----:B------:R-:W-:-:S15]  /*0f20*/  NOP ;  /* 0x0000000000007918 */ /* 0x000fde0000000000 */
[----:B------:R-:W-:-:S15]  /*0f30*/  NOP ;  /* 0x0000000000007918 */ /* 0x000fde0000000000 */
[----:B------:R-:W-:-:S04]  /*0f40*/  NOP ;  /* 0x0000000000007918 */ /* 0x000fc80000000000 */
[----:B-1----:R-:W0:-:S15]  /*0f50*/  DFMA R14, R12, UR22, R14 ;  /* 0x000000160c0e7c2b */ /* 0x002e1e000800000e */
        /* <DEDUP_REMOVED lines=10> */
[----:B0-----:R0:W-:Y:S04]  /*1000*/  STG.E.128 desc[UR10][R22.64], R16 ;  /* 0x0000001016007986 */ /* 0x0011e8000c101d0a */
[----:B------:R-:W2:Y:S02]  /*1010*/  LDG.E.64 R12, desc[UR10][R6.64+0x8] ;  /* 0x0000080a060c7981 */ /* 0x000ea4000c1e1b00 */
[----:B--2---:R-:W-:Y:S02]  /*1020*/  IMAD R13, R13, UR8, RZ ;  /* 0x000000080d0d7c24 */ /* 0x004fe4000f8e02ff */
[----:B------:R-:W-:-:S04]  /*1030*/  IMAD.WIDE.U32 R14, R12, UR8, R8 ;  /* 0x000000080c0e7c25 */ /* 0x000fc8000f8e0008 */
[----:B------:R-:W-:Y:S01]  /*1040*/  IMAD R13, R12, UR9, R13 ;  /* 0x000000090c0d7c24 */ /* 0x000fe2000f8e020d */
[----:B------:R-:W-:-:S04]  /*1050*/  LEA R26, P0, R14, UR14, 0x4 ;  /* 0x0000000e0e1a7c11 */ /* 0x000fc8000f8020ff */
[----:B------:R-:W-:-:S04]  /*1060*/  IADD3 R13, PT, PT, R15, R13, RZ ;  /* 0x0000000d0f0d7210 */ /* 0x000fc80007ffe0ff */
[----:B------:R-:W-:Y:S02]  /*1070*/  LEA.HI.X R27, R14, UR15, R13, 0x4, P0 ;  /* 0x0000000f0e1b7c11 */ /* 0x000fe400080f240d */
[----:B------:R-:W2:Y:S04]  /*1080*/  LDG.E.128 R12, desc[UR10][R10.64+0x10] ;  /* 0x0000100a0a0c7981 */ /* 0x000ea8000c1e1d00 */
[----:B0-----:R-:W3:-:S15]  /*1090*/  LDG.E.128 R16, desc[UR10][R26.64] ;  /* 0x0000000a1a107981 */ /* 0x001ede000c1e1d00 */
[----:B------:R-:W-:-:S15]  /*10a0*/  NOP ;  /* 0x0000000000007918 */ /* 0x000fde0000000000 */
[----:B------:R-:W-:-:S05]  /*10b0*/  NOP ;  /* 0x0000000000007918 */ /* 0x000fca0000000000 */
        /* <DEDUP_REMOVED lines=31> */
[----:B------:R-:W-:-:S03]  /*12b0*/  LEA R22, P0, R14, UR14, 0x4 ;  /* 0x0000000e0e167c11 */ /* 0x000fc6000f8020ff */
[----:B------:R-:W-:-:S05]  /*12c0*/  IMAD.IADD R13, R15, 0x1, R13 ;  /* 0x000000010f0d7824 */ /* 0x000fca00078e020d */
        /* <DEDUP_REMOVED lines=41> */
[----:B------:R-:W-:-:S04]  /*1560*/  IADD3 R0, P0, PT, R0, 0x4, RZ ;  /* 0x0000000400007810 */ /* 0x000fc80007f1e0ff */
[----:B------:R-:W-:Y:S02]  /*1570*/  IADD3.X R20, PT, PT, RZ, R20, RZ, P0, !PT ;  /* 0x00000014ff147210 */ /* 0x000fe400007fe4ff */
[----:B------:R-:W-:-:S04]  /*1580*/  ISETP.GE.U32.AND P0, PT, R0, R4, PT ;  /* 0x000000040000720c */ /* 0x000fc80003f06070 */
[----:B------:R-:W-:-:S15]  /*1590*/  ISETP.GE.AND.EX P0, PT, R20, R5, PT, P0 ;  /* 0x000000051400720c */ /* 0x000fde0003f06300 */
[----:B------:R-:W-:-:S09]  /*15a0*/  NOP ;  /* 0x0000000000007918 */ /* 0x000fd20000000000 */
[----:B--2---:R-:W1:-:S15]  /*15b0*/  DMUL R30, R10, UR22 ;  /* 0x000000160a1e7c28 */ /* 0x004e5e0008000000 */
[----:B------:R-:W-:-:S15]  /*15c0*/  NOP ;  /* 0x0000000000007918 */ /* 0x000fde0000000000 */
[----:B------:R-:W-:-:S15]  /*15d0*/  NOP ;  /* 0x0000000000007918 */ /* 0x000fde0000000000 */
[----:B------:R-:W-:-:S15]  /*15e0*/  NOP ;  /* 0x0000000000007918 */ /* 0x000fde0000000000 */
[----:B------:R-:W-:-:S04]  /*15f0*/  NOP ;  /* 0x0000000000007918 */ /* 0x000fc80000000000 */
[----:B0-----:R-:W0:-:S15]  /*1600*/  DMUL R16, R10, UR20 ;  /* 0x000000140a107c28 */ /* 0x001e1e0008000000 */
[----:B------:R-:W-:-:S15]  /*1610*/  NOP ;  /* 0x0000000000007918 */ /* 0x000fde0000000000 */
[----:B------:R-:W-:-:S15]  /*1620*/  NOP ;  /* 0x0000000000007918 */ /* 0x000fde0000000000 */
[----:B------:R-:W-:-:S15]  /*1630*/  NOP ;  /* 0x0000000000007918 */ /* 0x000fde0000000000 */
[----:B------:R-:W-:-:S04]  /*1640*/  NOP ;  /* 0x0000000000007918 */ /* 0x000fc80000000000 */
[----:B-1----:R-:W3:-:S15]  /*1650*/  DFMA R30, R8, UR20, -R30 ;  /* 0x00000014081e7c2b */ /* 0x002ede000800081e */
[----:B------:R-:W-:-:S15]  /*1660*/  NOP ;  /* 0x0000000000007918 */ /* 0x000fde0000000000 */
[----:B------:R-:W-:-:S15]  /*1670*/  NOP ;  /* 0x0000000000007918 */ /* 0x000fde0000000000 */
[----:B------:R-:W-:-:S15]  /*1680*/  NOP ;  /* 0x0000000000007918 */ /* 0x000fde0000000000 */
[----:B------:R-:W-:-:S04]  /*1690*/  NOP ;  /* 0x0000000000007918 */ /* 0x000fc80000000000 */
[----:B0-----:R-:W0:-:S15]  /*16a0*/  DFMA R16, R8, UR22, R16 ;  /* 0x0000001608107c2b */ /* 0x001e1e0008000010 */
        /* <DEDUP_REMOVED lines=10> */
[----:B0-----:R1:W-:Y:S01]  /*1750*/  STG.E.128 desc[UR10][R26.64], R12 ;  /* 0x0000000c1a007986 */ /* 0x0013e2000c101d0a */
[----:B------:R-:W-:Y:S05]  /*1760*/  @!P0 BRA `(.L_x_285) ;  /* 0xfffffff400508947 */ /* 0x000fea000383ffff */
.L_x_282:
[----:B------:R-:W-:Y:S05]  /*1770*/  BSYNC.RECONVERGENT B0 ;  /* 0x0000000000007941 */ /* 0x000fea0003800200 */
.L_x_281:
[----:B------:R-:W2:Y:S01]  /*1780*/  LDCU.64 UR6, c[0x0][0x400] ;  /* 0x00008000ff0677ac */ /* 0x000ea20008000a00 */
[----:B------:R-:W-:-:S04]  /*1790*/  UIADD3 UR4, UP0, UPT, UR4, 0x1, URZ ;  /* 0x0000000104047890 */ /* 0x000fc8000ff1e0ff */
[----:B------:R-:W-:Y:S02]  /*17a0*/  UIADD3.X UR5, UPT, UPT, URZ, UR5, URZ, UP0, !UPT ;  /* 0x00000005ff057290 */ /* 0x000fe400087fe4ff */
[----:B--2---:R-:W-:-:S04]  /*17b0*/  UISETP.NE.U32.AND UP0, UPT, UR4, UR6, UPT ;  /* 0x000000060400728c */ /* 0x004fc8000bf05070 */
[----:B------:R-:W-:-:S09]  /*17c0*/  UISETP.NE.AND.EX UP0, UPT, UR5, UR7, UPT, UP0 ;  /* 0x000000070500728c */ /* 0x000fd2000bf05300 */
[----:B------:R-:W-:Y:S05]  /*17d0*/  BRA.U UP0, `(.L_x_286) ;  /* 0xffffffe900587547 */ /* 0x000fea000b83ffff */
[----:B------:R-:W-:Y:S01]  /*17e0*/  UMOV UR4, URZ ;  /* 0x000000ff00047c82 */ /* 0x000fe20008000000 */
[----:B------:R-:W-:-:S05]  /*17f0*/  UMOV UR5, URZ ;  /* 0x000000ff00057c82 */ /* 0x000fca0008000000 */
.L_x_292:
[----:B--2---:R-:W2:Y:S01]  /*1800*/  LDC.64 R2, c[0x0][0x3e8] ;  /* 0x0000fa00ff027b82 */ /* 0x004ea20000000a00 */
[----:B------:R-:W3:Y:S01]  /*1810*/  LDCU.64 UR6, c[0x0][0x3a8] ;  /* 0x00007500ff0677ac */ /* 0x000ee20008000a00 */
[----:B------:R-:W-:Y:S02]  /*1820*/  IMAD.MOV.U32 R4, RZ, RZ, R28 ;  /* 0x000000ffff047224 */ /* 0x000fe400078e001c */
[----:B------:R-:W-:Y:S01]  /*1830*/  IMAD.MOV.U32 R5, RZ, RZ, R29 ;  /* 0x000000ffff057224 */ /* 0x000fe200078e001d */
[----:B------:R-:W4:Y:S01]  /*1840*/  LDCU.128 UR16, c[0x0][0x3c0] ;  /* 0x00007800ff1077ac */ /* 0x000f220008000c00 */
[----:B0-----:R-:W0:Y:S01]  /*1850*/  LDCU.64 UR12, c[0x0][0x3e0] ;  /* 0x00007c00ff0c77ac */ /* 0x001e220008000a00 */
[----:B------:R-:W0:Y:S01]  /*1860*/  LDCU.64 UR14, c[0x0][0x3b8] ;  /* 0x00007700ff0e77ac */ /* 0x000e220008000a00 */
[C---:B--2---:R-:W-:Y:S02]  /*1870*/  IMAD R0, R2.reuse, UR5, RZ ;  /* 0x0000000502007c24 */ /* 0x044fe4000f8e02ff */
[----:B------:R-:W-:-:S04]  /*1880*/  IMAD.WIDE.U32 R4, R2, UR4, R4 ;  /* 0x0000000402047c25 */ /* 0x000fc8000f8e0004 */
[----:B------:R-:W-:Y:S01]  /*1890*/  IMAD R3, R3, UR4, R0 ;  /* 0x0000000403037c24 */ /* 0x000fe2000f8e0200 */
[----:B---3--:R-:W-:-:S04]  /*18a0*/  LEA R2, P0, R4, UR6, 0x3 ;  /* 0x0000000604027c11 */ /* 0x008fc8000f8018ff */
[----:B------:R-:W-:-:S04]  /*18b0*/  IADD3 R3, PT, PT, R5, R3, RZ ;  /* 0x0000000305037210 */ /* 0x000fc80007ffe0ff */
[----:B------:R-:W-:-:S05]  /*18c0*/  LEA.HI.X R3, R4, UR7, R3, 0x3, P0 ;  /* 0x0000000704037c11 */ /* 0x000fca00080f1c03 */
[----:B------:R-:W2:Y:S04]  /*18d0*/  LDG.E.64 R6, desc[UR10][R2.64+0x800] ;  /* 0x0008000a02067981 */ /* 0x000ea8000c1e1b00 */
[----:B------:R-:W2:Y:S01]  /*18e0*/  LDG.E.64 R4, desc[UR10][R2.64+0x808] ;  /* 0x0008080a02047981 */ /* 0x000ea2000c1e1b00 */
[----:B------:R-:W-:Y:S01]  /*18f0*/  BSSY.RECONVERGENT B0, `(.L_x_287) ;  /* 0x0000163000007945 */ /* 0x000fe20003800200 */
[----:B--2---:R-:W-:-:S04]  /*1900*/  ISETP.GE.U32.AND P0, PT, R6, R4, PT ;  /* 0x000000040600720c */ /* 0x004fc80003f06070 */
[----:B------:R-:W-:-:S13]  /*1910*/  ISETP.GE.AND.EX P0, PT, R7, R5, PT, P0 ;  /* 0x000000050700720c */ /* 0x000fda0003f06300 */
[----:B0---4-:R-:W-:Y:S05]  /*1920*/  @P0 BRA `(.L_x_288) ;  /* 0x00000014007c0947 */ /* 0x011fea0003800000 */
[----:B------:R-:W0:Y:S01]  /*1930*/  LDC.64 R8, c[0x0][0x3d8] ;  /* 0x0000f600ff087b82 */ /* 0x000e220000000a00 */
[----:B------:R-:W-:Y:S01]  /*1940*/  IADD3 R2, P0, PT, R28, 0x100, RZ ;  /* 0x000001001c027810 */ /* 0x000fe20007f1e0ff */
[----:B-1----:R-:W-:Y:S01]  /*1950*/  IMAD.IADD R26, R4, 0x1, -R6 ;  /* 0x00000001041a7824 */ /* 0x002fe200078e0a06 */
[----:B------:R-:W-:Y:S01]  /*1960*/  BSSY.RECONVERGENT B1, `(.L_x_289) ;  /* 0x000009e000017945 */ /* 0x000fe20003800200 */
[----:B------:R-:W-:Y:S02]  /*1970*/  IMAD.MOV.U32 R20, RZ, RZ, R7 ;  /* 0x000000ffff147224 */ /* 0x000fe400078e0007 */
[----:B------:R-:W-:Y:S01]  /*1980*/  IMAD.X R3, RZ, RZ, R29, P0 ;  /* 0x000000ffff037224 */ /* 0x000fe200000e061d */
[----:B------:R-:W-:Y:S01]  /*1990*/  LOP3.LUT R26, R26, 0x3, RZ, 0xc0, !PT ;  /* 0x000000031a1a7812 */ /* 0x000fe200078ec0ff */
[----:B------:R-:W1:Y:S03]  /*19a0*/  LDC.64 R24, c[0x0][0x3d0] ;  /* 0x0000f400ff187b82 */ /* 0x000e660000000a00 */
[----:B------:R-:W-:-:S04]  /*19b0*/  ISETP.NE.U32.AND P0, PT, R26, RZ, PT ;  /* 0x000000ff1a00720c */ /* 0x000fc80003f05070 */
[----:B------:R-:W-:Y:S01]  /*19c0*/  ISETP.NE.AND.EX P0, PT, RZ, RZ, PT, P0 ;  /* 0x000000ffff00720c */ /* 0x000fe20003f05300 */
[----:B0-----:R-:W-:-:S04]  /*19d0*/  IMAD R3, R3, R8, RZ ;  /* 0x0000000803037224 */ /* 0x001fc800078e02ff */
[C---:B------:R-:W-:Y:S02]  /*19e0*/  IMAD R9, R2.reuse, R9, R3 ;  /* 0x0000000902097224 */ /* 0x040fe400078e0203 */
[----:B------:R-:W-:-:S04]  /*19f0*/  IMAD.WIDE.U32 R2, R2, R8, RZ ;  /* 0x0000000802027225 */ /* 0x000fc800078e00ff */
[----:B-1----:R-:W-:Y:S01]  /*1a00*/  IMAD R0, R24, UR5, RZ ;  /* 0x0000000518007c24 */ /* 0x002fe2000f8e02ff */
[----:B------:R-:W-:-:S03]  /*1a10*/  IADD3 R3, PT, PT, R3, R9, RZ ;  /* 0x0000000903037210 */ /* 0x000fc60007ffe0ff */
[----:B------:R-:W-:Y:S02]  /*1a20*/  IMAD R25, R25, UR4, R0 ;  /* 0x0000000419197c24 */ /* 0x000fe4000f8e0200 */
        /* <DEDUP_REMOVED lines=145> */
.L_x_290:
[----:B------:R-:W-:Y:S05]  /*2340*/  BSYNC.RECONVERGENT B1 ;  /* 0x0000000000017941 */ /* 0x000fea0003800200 */
.L_x_289:
[----:B------:R-:W-:-:S05]  /*2350*/  IADD3 R6, P0, PT, R6, -R4, RZ ;  /* 0x8000000406067210 */ /* 0x000fca0007f1e0ff */
[----:B------:R-:W-:Y:S01]  /*2360*/  IMAD.X R7, R7, 0x1, ~R5, P0 ;  /* 0x0000000107077824 */ /* 0x000fe200000e0e05 */
[----:B------:R-:W-:-:S04]  /*2370*/  ISETP.GT.U32.AND P0, PT, R6, -0x4, PT ;  /* 0xfffffffc0600780c */ /* 0x000fc80003f04070 */
[----:B------:R-:W-:-:S13]  /*2380*/  ISETP.GT.U32.AND.EX P0, PT, R7, -0x1, PT, P0 ;  /* 0xffffffff0700780c */ /* 0x000fda0003f04100 */
[----:B------:R-:W-:Y:S05]  /*2390*/  @P0 BRA `(.L_x_288) ;  /* 0x0000000800e00947 */ /* 0x000fea0003800000 */
[----:B------:R-:W1:Y:S01]  /*23a0*/  LDC.64 R14, c[0x0][0x3f8] ;  /* 0x0000fe00ff0e7b82 */ /* 0x000e620000000a00 */
[----:B------:R-:W2:Y:S01]  /*23b0*/  LDCU.64 UR8, c[0x0][0x3a0] ;  /* 0x00007400ff0877ac */ /* 0x000ea20008000a00 */
[----:B------:R-:W-:Y:S01]  /*23c0*/  MOV R7, R20 ;  /* 0x0000001400077202 */ /* 0x000fe20000000f00 */
[----:B------:R-:W-:Y:S01]  /*23d0*/  IMAD.MOV.U32 R6, RZ, RZ, R0 ;  /* 0x000000ffff067224 */ /* 0x000fe200078e0000 */
[----:B------:R-:W3:Y:S04]  /*23e0*/  LDCU.64 UR6, c[0x0][0x3b0] ;  /* 0x00007600ff0677ac */ /* 0x000ee80008000a00 */
[----:B0-----:R-:W0:Y:S01]  /*23f0*/  LDC.64 R10, c[0x0][0x3f0] ;  /* 0x0000fc00ff0a7b82 */ /* 0x001e220000000a00 */
[----:B-1----:R-:W-:-:S04]  /*2400*/  IMAD R16, R14, UR5, RZ ;  /* 0x000000050e107c24 */ /* 0x002fc8000f8e02ff */
[----:B------:R-:W-:Y:S02]  /*2410*/  IMAD R15, R15, UR4, R16 ;  /* 0x000000040f0f7c24 */ /* 0x000fe4000f8e0210 */
[C---:B0-----:R-:W-:Y:S02]  /*2420*/  IMAD R12, R10.reuse, UR5, RZ ;  /* 0x000000050a0c7c24 */ /* 0x041fe4000f8e02ff */
[----:B------:R-:W-:-:S04]  /*2430*/  IMAD.WIDE.U32 R8, R10, UR4, R6 ;  /* 0x000000040a087c25 */ /* 0x000fc8000f8e0006 */
[----:B------:R-:W-:-:S04]  /*2440*/  IMAD.WIDE.U32 R6, R14, UR4, R6 ;  /* 0x000000040e067c25 */ /* 0x000fc8000f8e0006 */
[----:B------:R-:W-:Y:S01]  /*2450*/  IMAD R11, R11, UR4, R12 ;  /* 0x000000040b0b7c24 */ /* 0x000fe2000f8e020c */
[----:B--2---:R-:W-:Y:S01]  /*2460*/  LEA R14, P2, R6, UR8, 0x4 ;  /* 0x00000008060e7c11 */ /* 0x004fe2000f8420ff */
[----:B------:R-:W-:Y:S01]  /*2470*/  IMAD.IADD R7, R15, 0x1, R7 ;  /* 0x000000010f077824 */ /* 0x000fe200078e0207 */
[----:B---3--:R-:W-:Y:S01]  /*2480*/  LEA R12, P0, R8, UR6, 0x3 ;  /* 0x00000006080c7c11 */ /* 0x008fe2000f8018ff */
[----:B------:R-:W-:Y:S01]  /*2490*/  IMAD.IADD R9, R11, 0x1, R9 ;  /* 0x000000010b097824 */ /* 0x000fe200078e0209 */
[----:B------:R-:W-:Y:S02]  /*24a0*/  IADD3 R14, P3, PT, R14, 0x20, RZ ;  /* 0x000000200e0e7810 */ /* 0x000fe40007f7e0ff */
[----:B------:R-:W-:Y:S02]  /*24b0*/  LEA.HI.X R6, R6, UR9, R7, 0x4, P2 ;  /* 0x0000000906067c11 */ /* 0x000fe400090f2407 */
[----:B------:R-:W-:Y:S02]  /*24c0*/  IADD3 R12, P1, PT, R12, 0x10, RZ ;  /* 0x000000100c0c7810 */ /* 0x000fe40007f3e0ff */
[----:B------:R-:W-:Y:S01]  /*24d0*/  LEA.HI.X R8, R8, UR7, R9, 0x3, P0 ;  /* 0x0000000708087c11 */ /* 0x000fe200080f1c09 */
[----:B------:R-:W-:-:S03]  /*24e0*/  IMAD.X R15, RZ, RZ, R6, P3 ;  /* 0x000000ffff0f7224 */ /* 0x000fc600018e0606 */
[----:B------:R-:W-:-:S07]  /*24f0*/  IADD3.X R7, PT, PT, RZ, R8, RZ, P1, !PT ;  /* 0x00000008ff077210 */ /* 0x000fce0000ffe4ff */
.L_x_291:
[----:B------:R-:W-:-:S05]  /*2500*/  IMAD.MOV.U32 R6, RZ, RZ, R12 ;  /* 0x000000ffff067224 */ /* 0x000fca00078e000c */
[----:B--2---:R-:W2:Y:S01]  /*2510*/  LDG.E.64 R10, desc[UR10][R6.64+-0x10] ;  /* 0xfffff00a060a7981 */ /* 0x004ea2000c1e1b00 */
[----:B------:R-:W-:Y:S01]  /*2520*/  MOV R8, R2 ;  /* 0x0000000200087202 */ /* 0x000fe20000000f00 */
[----:B------:R-:W-:Y:S02]  /*2530*/  IMAD.MOV.U32 R9, RZ, RZ, R25 ;  /* 0x000000ffff097224 */ /* 0x000fe400078e0019 */
[----:B--2---:R-:W-:Y:S02]  /*2540*/  IMAD R11, R11, UR12, RZ ;  /* 0x0000000c0b0b7c24 */ /* 0x004fe4000f8e02ff */
[----:B------:R-:W-:-:S04]  /*2550*/  IMAD.WIDE.U32 R12, R10, UR12, R8 ;  /* 0x0000000c0a0c7c25 */ /* 0x000fc8000f8e0008 */
[----:B------:R-:W-:Y:S01]  /*2560*/  IMAD R11, R10, UR13, R11 ;  /* 0x0000000d0a0b7c24 */ /* 0x000fe2000f8e020b */
[----:B------:R-:W-:Y:S02]  /*2570*/  LEA R22, P0, R12, UR14, 0x4 ;  /* 0x0000000e0c167c11 */ /* 0x000fe4000f8020ff */
[----:B------:R-:W-:Y:S01]  /*2580*/  MOV R10, R14 ;  /* 0x0000000e000a7202 */ /* 0x000fe20000000f00 */
[----:B------:R-:W-:-:S05]  /*2590*/  IMAD.IADD R11, R13, 0x1, R11 ;  /* 0x000000010d0b7824 */ /* 0x000fca00078e020b */
[----:B------:R-:W-:Y:S01]  /*25a0*/  LEA.HI.X R23, R12, UR15, R11, 0x4, P0 ;  /* 0x0000000f0c177c11 */ /* 0x000fe200080f240b */
[----:B------:R-:W-:-:S04]  /*25b0*/  IMAD.MOV.U32 R11, RZ, RZ, R15 ;  /* 0x000000ffff0b7224 */ /* 0x000fc800078e000f */
[----:B------:R-:W2:Y:S04]  /*25c0*/  LDG.E.128 R16, desc[UR10][R22.64] ;  /* 0x0000000a16107981 */ /* 0x000ea8000c1e1d00 */
[----:B------:R-:W3:Y:S02]  /*25d0*/  LDG.E.128 R12, desc[UR10][R10.64+-0x20] ;  /* 0xffffe00a0a0c7981 */ /* 0x000ee4000c1e1d00 */
[----:B---3--:R-:W0:-:S15]  /*25e0*/  DMUL R26, R14, UR18 ;  /* 0x000000120e1a7c28 */ /* 0x008e1e0008000000 */
        /* <DEDUP_REMOVED lines=9> */
[----:B0-----:R-:W2:-:S15]  /*2680*/  DFMA R26, R12, UR16, -R26 ;  /* 0x000000100c1a7c2b */ /* 0x001e9e000800081a */
        /* <DEDUP_REMOVED lines=9> */
[----:B--2---:R-:W-:-:S15]  /*2720*/  DADD R16, R26, R16 ;  /* 0x000000001a107229 */ /* 0x004fde0000000010 */
        /* <DEDUP_REMOVED lines=90> */
[----:B0-----:R-:W3:Y:S01]  /*2cd0*/  LDG.E.128 R16, desc[UR10][R8.64] ;  /* 0x0000000a08107981 */ /* 0x001ee2000c1e1d00 */
[----:B------:R-:W-:-:S05]  /*2ce0*/  IADD3 R0, P0, PT, R0, 0x4, RZ ;  /* 0x0000000400007810 */ /* 0x000fca0007f1e0ff */
[----:B------:R-:W-:Y:S01]  /*2cf0*/  IMAD.X R20, RZ, RZ, R20, P0 ;  /* 0x000000ffff147224 */ /* 0x000fe200000e0614 */
[----:B------:R-:W-:-:S04]  /*2d00*/  ISETP.GE.U32.AND P0, PT, R0, R4, PT ;  /* 0x000000040000720c */ /* 0x000fc80003f06070 */
[----:B------:R-:W-:-:S15]  /*2d10*/  ISETP.GE.AND.EX P0, PT, R20, R5, PT, P0 ;  /* 0x000000051400720c */ /* 0x000fde0003f06300 */
[----:B------:R-:W-:-:S09]  /*2d20*/  NOP ;  /* 0x0000000000007918 */ /* 0x000fd20000000000 */
        /* <DEDUP_REMOVED lines=15> */
[----:B-1----:R0:W1:Y:S02]  /*2e20*/  DFMA R14, R12, UR18, R14 ;  /* 0x000000120c0e7c2b */ /* 0x002064000800000e */
[----:B0-----:R-:W-:-:S04]  /*2e30*/  IADD3 R12, P1, PT, R6, 0x20, RZ ;  /* 0x00000020060c7810 */ /* 0x001fc80007f3e0ff */
[----:B------:R-:W-:-:S15]  /*2e40*/  IADD3.X R7, PT, PT, RZ, R7, RZ, P1, !PT ;  /* 0x00000007ff077210 */ /* 0x000fde0000ffe4ff */
[----:B------:R-:W-:-:S15]  /*2e50*/  NOP ;  /* 0x0000000000007918 */ /* 0x000fde0000000000 */
[----:B------:R-:W-:-:S15]  /*2e60*/  NOP ;  /* 0x0000000000007918 */ /* 0x000fde0000000000 */
[----:B------:R-:W-:-:S13]  /*2e70*/  NOP ;  /* 0x0000000000007918 */ /* 0x000fda0000000000 */
[----:B---3--:R-:W-:-:S15]  /*2e80*/  DADD R16, R26, R16 ;  /* 0x000000001a107229 */ /* 0x008fde0000000010 */
[----:B------:R-:W-:-:S15]  /*2e90*/  NOP ;  /* 0x0000000000007918 */ /* 0x000fde0000000000 */
[----:B------:R-:W-:-:S15]  /*2ea0*/  NOP ;  /* 0x0000000000007918 */ /* 0x000fde0000000000 */
[----:B------:R-:W-:-:S15]  /*2eb0*/  NOP ;  /* 0x0000000000007918 */ /* 0x000fde0000000000 */
[----:B------:R-:W-:-:S04]  /*2ec0*/  NOP ;  /* 0x0000000000007918 */ /* 0x000fc80000000000 */
[----:B-1----:R-:W0:Y:S02]  /*2ed0*/  DADD R18, R14, R18 ;  /* 0x000000000e127229 */ /* 0x002e240000000012 */
[----:B0-----:R2:W-:Y:S01]  /*2ee0*/  STG.E.128 desc[UR10][R8.64], R16 ;  /* 0x0000001008007986 */ /* 0x0015e2000c101d0a */
[----:B------:R-:W-:-:S05]  /*2ef0*/  IADD3 R14, P2, PT, R10, 0x40, RZ ;  /* 0x000000400a0e7810 */ /* 0x000fca0007f5e0ff */
[----:B------:R-:W-:Y:S01]  /*2f00*/  IMAD.X R15, RZ, RZ, R11, P2 ;  /* 0x000000ffff0f7224 */ /* 0x000fe200010e060b */
[----:B------:R-:W-:Y:S07]  /*2f10*/  @!P0 BRA `(.L_x_291) ;  /* 0xfffffff400788947 */ /* 0x000fee000383ffff */
.L_x_288:
[----:B------:R-:W-:Y:S05]  /*2f20*/  BSYNC.RECONVERGENT B0 ;  /* 0x0000000000007941 */ /* 0x000fea0003800200 */
.L_x_287:
[----:B------:R-:W3:Y:S01]  /*2f30*/  LDC.64 R2, c[0x0][0x400] ;  /* 0x00010000ff027b82 */ /* 0x000ee20000000a00 */
[----:B------:R-:W-:-:S04]  /*2f40*/  UIADD3 UR6, UP0, UPT, UR4, 0x1, URZ ;  /* 0x0000000104067890 */ /* 0x000fc8000ff1e0ff */
[----:B------:R-:W-:Y:S02]  /*2f50*/  UIADD3.X UR7, UPT, UPT, URZ, UR5, URZ, UP0, !UPT ;  /* 0x00000005ff077290 */ /* 0x000fe400087fe4ff */
[----:B---3--:R-:W-:-:S04]  /*2f60*/  ISETP.NE.U32.AND P0, PT, R2, UR6, PT ;  /* 0x0000000602007c0c */ /* 0x008fc8000bf05070 */
[----:B------:R-:W-:-:S13]  /*2f70*/  ISETP.NE.AND.EX P0, PT, R3, UR7, PT, P0 ;  /* 0x0000000703007c0c */ /* 0x000fda000bf05300 */
[----:B------:R-:W-:Y:S05]  /*2f80*/  @!P0 EXIT ;  /* 0x000000000000894d */ /* 0x000fea0003800000 */
[----:B------:R-:W-:Y:S01]  /*2f90*/  UMOV UR4, UR6 ;  /* 0x0000000600047c82 */ /* 0x000fe20008000000 */
[----:B------:R-:W-:Y:S01]  /*2fa0*/  UMOV UR5, UR7 ;  /* 0x0000000700057c82 */ /* 0x000fe20008000000 */
[----:B------:R-:W-:Y:S05]  /*2fb0*/  BRA `(.L_x_292) ;  /* 0xffffffe800107947 */ /* 0x000fea000383ffff */
.L_x_280:
[----:B------:R-:W0:Y:S02]  /*2fc0*/  LDC.64 R2, c[0x0][0x400] ;  /* 0x00010000ff027b82 */ /* 0x000e240000000a00 */
[----:B0-----:R-:W-:-:S04]  /*2fd0*/  ISETP.GE.U32.AND P0, PT, R2, 0x1, PT ;  /* 0x000000010200780c */ /* 0x001fc80003f06070 */
[----:B------:R-:W-:-:S13]  /*2fe0*/  ISETP.GE.AND.EX P0, PT, R3, RZ, PT, P0 ;  /* 0x000000ff0300720c */ /* 0x000fda0003f06300 */
[----:B------:R-:W-:Y:S05]  /*2ff0*/  @!P0 EXIT ;  /* 0x000000000000894d */ /* 0x000fea0003800000 */
[----:B------:R-:W0:Y:S01]  /*3000*/  S2R R26, SR_TID.X ;  /* 0x00000000001a7919 */ /* 0x000e220000002100 */
[----:B------:R-:W-:Y:S01]  /*3010*/  USHF.R.S32.HI UR7, URZ, 0x1f, UR6 ;  /* 0x0000001fff077899 */ /* 0x000fe20008011406 */
[----:B------:R-:W-:Y:S01]  /*3020*/  BSSY.RECONVERGENT B0, `(.L_x_293) ;  /* 0x000016f000007945 */ /* 0x000fe20003800200 */
[----:B------:R-:W1:Y:S04]  /*3030*/  LDCU.64 UR8, c[0x0][0x390] ;  /* 0x00007200ff0877ac */ /* 0x000e680008000a00 */
[----:B------:R-:W-:Y:S01]  /*3040*/  IMAD.U32 R0, RZ, RZ, UR7 ;  /* 0x00000007ff007e24 */ /* 0x000fe2000f8e00ff */
[----:B------:R-:W2:Y:S01]  /*3050*/  LDCU.128 UR28, c[0x0][0x3c0] ;  /* 0x00007800ff1c77ac */ /* 0x000ea20008000c00 */
[----:B------:R-:W3:Y:S01]  /*3060*/  LDCU.64 UR24, c[0x0][0x3e0] ;  /* 0x00007c00ff1877ac */ /* 0x000ee20008000a00 */
[----:B------:R-:W4:Y:S01]  /*3070*/  LDCU.64 UR26, c[0x0][0x3a0] ;  /* 0x00007400ff1a77ac */ /* 0x000f220008000a00 */
[----:B------:R-:W0:Y:S01]  /*3080*/  LDCU.128 UR16, c[0x0][0x3f0] ;  /* 0x00007e00ff1077ac */ /* 0x000e220008000c00 */
[----:B-1----:R-:W-:Y:S01]  /*3090*/  UIADD3 UR4, UP0, UPT, UR4, UR8, URZ ;  /* 0x0000000804047290 */ /* 0x002fe2000ff1e0ff */
[----:B------:R-:W1:Y:S03]  /*30a0*/  LDCU.128 UR20, c[0x0][0x3b0] ;  /* 0x00007600ff1477ac */ /* 0x000e660008000c00 */
[----:B------:R-:W-:Y:S01]  /*30b0*/  UIADD3.X UR5, UPT, UPT, UR5, UR9, URZ, UP0, !UPT ;  /* 0x0000000905057290 */ /* 0x000fe200087fe4ff */
[----:B0-----:R-:W-:-:S04]  /*30c0*/  ISETP.LT.U32.AND P0, PT, R26, UR6, PT ;  /* 0x000000061a007c0c */ /* 0x001fc8000bf01070 */
[----:B------:R-:W-:-:S13]  /*30d0*/  ISETP.GT.AND.EX P0, PT, R0, RZ, PT, P0 ;  /* 0x000000ff0000720c */ /* 0x000fda0003f04300 */
[----:B-1234-:R-:W-:Y:S05]  /*30e0*/  @!P0 BRA `(.L_x_294) ;  /* 0x0000001400888947 */ /* 0x01efea0003800000 */
[----:B------:R-:W-:Y:S01]  /*30f0*/  IADD3 R26, P0, PT, R26, UR4, RZ ;  /* 0x000000041a1a7c10 */ /* 0x000fe2000ff1e0ff */
[----:B------:R-:W-:Y:S02]  /*3100*/  HFMA2 R3, -RZ, RZ, 0, 0 ;  /* 0x00000000ff037431 */ /* 0x000fe400000001ff */
[----:B------:R-:W-:Y:S01]  /*3110*/  IMAD.MOV.U32 R20, RZ, RZ, RZ ;  /* 0x000000ffff147224 */ /* 0x000fe200078e00ff */
[----:B------:R-:W-:-:S09]  /*3120*/  IADD3.X R27, PT, PT, RZ, UR5, RZ, P0, !PT ;  /* 0x00000005ff1b7c10 */ /* 0x000fd200087fe4ff */
.L_x_300:
[----:B0-----:R-:W0:Y:S01]  /*3130*/  LDCU.64 UR8, c[0x0][0x3e8] ;  /* 0x00007d00ff0877ac */ /* 0x001e220008000a00 */
[----:B-1----:R-:W1:Y:S01]  /*3140*/  LDCU.64 UR12, c[0x0][0x3a8] ;  /* 0x00007500ff0c77ac */ /* 0x002e620008000a00 */
[----:B0-----:R-:W-:Y:S02]  /*3150*/  IMAD R0, R20, UR8, RZ ;  /* 0x0000000814007c24 */ /* 0x001fe4000f8e02ff */
[----:B------:R-:W-:-:S04]  /*3160*/  IMAD.WIDE.U32 R4, R3, UR8, R26 ;  /* 0x0000000803047c25 */ /* 0x000fc8000f8e001a */
[----:B------:R-:W-:Y:S01]  /*3170*/  IMAD R7, R3, UR9, R0 ;  /* 0x0000000903077c24 */ /* 0x000fe2000f8e0200 */
[----:B-1----:R-:W-:-:S03]  /*3180*/  LEA R8, P0, R4, UR12, 0x3 ;  /* 0x0000000c04087c11 */ /* 0x002fc6000f8018ff */
[----:B------:R-:W-:-:S05]  /*3190*/  IMAD.IADD R5, R5, 0x1, R7 ;  /* 0x0000000105057824 */ /* 0x000fca00078e0207 */
[----:B------:R-:W-:-:S05]  /*31a0*/  LEA.HI.X R9, R4, UR13, R5, 0x3, P0 ;  /* 0x0000000d04097c11 */ /* 0x000fca00080f1c05 */
[----:B--2---:R-:W2:Y:S04]  /*31b0*/  LDG.E.64 R6, desc[UR10][R8.64] ;  /* 0x0000000a08067981 */ /* 0x004ea8000c1e1b00 */
[----:B------:R-:W2:Y:S01]  /*31c0*/  LDG.E.64 R4, desc[UR10][R8.64+0x8] ;  /* 0x0000080a08047981 */ /* 0x000ea2000c1e1b00 */
[----:B------:R-:W-:Y:S01]  /*31d0*/  BSSY.RECONVERGENT B1, `(.L_x_295) ;  /* 0x000014d000017945 */ /* 0x000fe20003800200 */
[----:B--2---:R-:W-:-:S04]  /*31e0*/  ISETP.GE.U32.AND P0, PT, R6, R4, PT ;  /* 0x000000040600720c */ /* 0x004fc80003f06070 */
[----:B------:R-:W-:-:S13]  /*31f0*/  ISETP.GE.AND.EX P0, PT, R7, R5, PT, P0 ;  /* 0x000000050700720c */ /* 0x000fda0003f06300 */
[----:B---3--:R-:W-:Y:S05]  /*3200*/  @P0 BRA `(.L_x_296) ;  /* 0x0000001400240947 */ /* 0x008fea0003800000 */
[----:B------:R-:W0:Y:S01]  /*3210*/  LDCU.128 UR12, c[0x0][0x3d0] ;  /* 0x00007a00ff0c77ac */ /* 0x000e220008000c00 */
[----:B------:R-:W-:Y:S01]  /*3220*/  IADD3 R21, PT, PT, -R6, R4, RZ ;  /* 0x0000000406157210 */ /* 0x000fe20007ffe1ff */
[----:B------:R-:W-:Y:S01]  /*3230*/  BSSY.RECONVERGENT B2, `(.L_x_297) ;  /* 0x0000097000027945 */ /* 0x000fe20003800200 */
[----:B------:R-:W-:Y:S02]  /*3240*/  MOV R2, R6 ;  /* 0x0000000600027202 */ /* 0x000fe40000000f00 */
[----:B------:R-:W-:-:S04]  /*3250*/  LOP3.LUT R21, R21, 0x3, RZ, 0xc0, !PT ;  /* 0x0000000315157812 */ /* 0x000fc800078ec0ff */
[----:B------:R-:W-:-:S04]  /*3260*/  ISETP.NE.U32.AND P0, PT, R21, RZ, PT ;  /* 0x000000ff1500720c */ /* 0x000fc80003f05070 */
[----:B------:R-:W-:Y:S01]  /*3270*/  ISETP.NE.AND.EX P0, PT, RZ, RZ, PT, P0 ;  /* 0x000000ffff00720c */ /* 0x000fe20003f05300 */
[----:B0-----:R-:W-:Y:S02]  /*3280*/  IMAD R11, R27, UR14, RZ ;  /* 0x0000000e1b0b7c24 */ /* 0x001fe4000f8e02ff */
[----:B------:R-:W-:-:S04]  /*3290*/  IMAD.WIDE.U32 R8, R26, UR14, RZ ;  /* 0x0000000e1a087c25 */ /* 0x000fc8000f8e00ff */
[----:B------:R-:W-:Y:S02]  /*32a0*/  IMAD R11, R26, UR15, R11 ;  /* 0x0000000f1a0b7c24 */ /* 0x000fe4000f8e020b */
[----:B------:R-:W-:Y:S02]  /*32b0*/  IMAD R0, R20, UR12, RZ ;  /* 0x0000000c14007c24 */ /* 0x000fe4000f8e02ff */
[----:B------:R-:W-:Y:S02]  /*32c0*/  IMAD.IADD R9, R9, 0x1, R11 ;  /* 0x0000000109097824 */ /* 0x000fe400078e020b */
[C---:B------:R-:W-:Y:S02]  /*32d0*/  IMAD R25, R3.reuse, UR13, R0 ;  /* 0x0000000d03197c24 */ /* 0x040fe4000f8e0200 */
[----:B------:R-:W-:-:S04]  /*32e0*/  IMAD.WIDE.U32 R22, R3, UR12, R8 ;  /* 0x0000000c03167c25 */ /* 0x000fc8000f8e0008 */
[----:B------:R-:W-:Y:S01]  /*32f0*/  IMAD.MOV.U32 R0, RZ, RZ, R7 ;  /* 0x000000ffff007224 */ /* 0x000fe200078e0007 */
[----:B------:R-:W-:Y:S01]  /*3300*/  IADD3 R25, PT, PT, R23, R25, RZ ;  /* 0x0000001917197210 */ /* 0x000fe20007ffe0ff */
[----:B------:R-:W-:Y:S06]  /*3310*/  @!P0 BRA `(.L_x_298) ;  /* 0x0000000800208947 */ /* 0x000fec0003800000 */
[----:B------:R-:W0:Y:S01]  /*3320*/  LDCU.128 UR12, c[0x0][0x3f0] ;  /* 0x00007e00ff0c77ac */ /* 0x000e220008000c00 */
[----:B------:R-:W1:Y:S01]  /*3330*/  LDC.64 R10, c[0x0][0x3b0] ;  /* 0x0000ec00ff0a7b82 */ /* 0x000e620000000a00 */
[----:B------:R-:W2:Y:S07]  /*3340*/  LDCU.64 UR8, c[0x0][0x3a0] ;  /* 0x00007400ff0877ac */ /* 0x000eae0008000a00 */
[----:B------:R-:W3:Y:S08]  /*3350*/  LDC.64 R36, c[0x0][0x3c0] ;  /* 0x0000f000ff247b82 */ /* 0x000ef00000000a00 */
[----:B------:R-:W4:Y:S01]  /*3360*/  LDC.64 R34, c[0x0][0x3c8] ;  /* 0x0000f200ff227b82 */ /* 0x000f220000000a00 */
[----:B0-----:R-:W-:-:S02]  /*3370*/  IMAD R0, R20, UR14, RZ ;  /* 0x0000000e14007c24 */ /* 0x001fc4000f8e02ff */
[----:B------:R-:W-:-:S04]  /*3380*/  IMAD.WIDE.U32 R12, R3, UR14, R6 ;  /* 0x0000000e030c7c25 */ /* 0x000fc8000f8e0006 */
[----:B------:R-:W-:Y:S01]  /*3390*/  IMAD R9, R3, UR15, R0 ;  /* 0x0000000f03097c24 */ /* 0x000fe2000f8e0200 */
[----:B--2---:R-:W-:Y:S01]  /*33a0*/  LEA R8, P0, R12, UR8, 0x4 ;  /* 0x000000080c087c11 */ /* 0x004fe2000f8020ff */
[----:B------:R-:W-:Y:S02]  /*33b0*/  IMAD R0, R20, UR12, RZ ;  /* 0x0000000c14007c24 */ /* 0x000fe4000f8e02ff */
[----:B------:R-:W-:Y:S02]  /*33c0*/  IMAD.IADD R9, R13, 0x1, R9 ;  /* 0x000000010d097824 */ /* 0x000fe400078e0209 */
[----:B------:R-:W-:-:S03]  /*33d0*/  IMAD R15, R3, UR13, R0 ;  /* 0x0000000d030f7c24 */ /* 0x000fc6000f8e0200 */
[----:B------:R-:W-:Y:S01]  /*33e0*/  LEA.HI.X R9, R12, UR9, R9, 0x4, P0 ;  /* 0x000000090c097c11 */ /* 0x000fe200080f2409 */
[----:B------:R-:W-:-:S04]  /*33f0*/  IMAD.WIDE.U32 R12, R3, UR12, R6 ;  /* 0x0000000c030c7c25 */ /* 0x000fc8000f8e0006 */
[----:B------:R-:W3:Y:S01]  /*3400*/  LDG.E.128 R16, desc[UR10][R8.64] ;  /* 0x0000000a08107981 */ /* 0x000ee2000c1e1d00 */
[C---:B-1----:R-:W-:Y:S02]  /*3410*/  LEA R10, P0, R12.reuse, R10, 0x3 ;  /* 0x0000000a0c0a7211 */ /* 0x042fe400078018ff */
[----:B------:R-:W-:Y:S02]  /*3420*/  IADD3 R0, PT, PT, R13, R15, RZ ;  /* 0x0000000f0d007210 */ /* 0x000fe40007ffe0ff */
[----:B------:R-:W0:Y:S02]  /*3430*/  LDC.64 R14, c[0x0][0x3b8] ;  /* 0x0000ee00ff0e7b82 */ /* 0x000e240000000a00 */
[----:B------:R-:W-:-:S05]  /*3440*/  LEA.HI.X R11, R12, R11, R0, 0x3, P0 ;  /* 0x0000000b0c0b7211 */ /* 0x000fca00000f1c00 */
[----:B------:R-:W2:Y:S01]  /*3450*/  LDG.E.64 R30, desc[UR10][R10.64] ;  /* 0x0000000a0a1e7981 */ /* 0x000ea2000c1e1b00 */
[----:B------:R-:W2:Y:S01]  /*3460*/  LDC.64 R12, c[0x0][0x3e0] ;  /* 0x0000f800ff0c7b82 */ /* 0x000ea20000000a00 */
[----:B------:R-:W-:Y:S01]  /*3470*/  IMAD.MOV.U32 R24, RZ, RZ, R22 ;  /* 0x000000ffff187224 */ /* 0x000fe200078e0016 */
[----:B---3--:R-:W-:Y:S01]  /*3480*/  DMUL R32, R18, R36 ;  /* 0x0000002412207228 */ /* 0x008fe20000000000 */
[----:B--2---:R-:W-:-:S04]  /*3490*/  IMAD R0, R31, R12, RZ ;  /* 0x0000000c1f007224 */ /* 0x004fc800078e02ff */
[C---:B------:R-:W-:Y:S02]  /*34a0*/  IMAD R29, R30.reuse, R13, R0 ;  /* 0x0000000d1e1d7224 */ /* 0x040fe400078e0200 */
[----:B------:R-:W-:-:S05]  /*34b0*/  IMAD.WIDE.U32 R30, R30, R12, R24 ;  /* 0x0000000c1e1e7225 */ /* 0x000fca00078e0018 */
[----:B------:R-:W-:Y:S02]  /*34c0*/  IADD3 R0, PT, PT, R31, R29, RZ ;  /* 0x0000001d1f007210 */ /* 0x000fe40007ffe0ff */
[----:B0-----:R-:W-:-:S04]  /*34d0*/  LEA R28, P0, R30, R14, 0x4 ;  /* 0x0000000e1e1c7211 */ /* 0x001fc800078020ff */
[----:B------:R-:W-:-:S15]  /*34e0*/  LEA.HI.X R29, R30, R15, R0, 0x4, P0 ;  /* 0x0000000f1e1d7211 */ /* 0x000fde00000f2400 */
[----:B------:R-:W-:-:S15]  /*34f0*/  NOP ;  /* 0x0000000000007918 */ /* 0x000fde0000000000 */
[----:B------:R-:W-:-:S15]  /*3500*/  NOP ;  /* 0x0000000000007918 */ /* 0x000fde0000000000 */
[----:B------:R-:W-:-:S01]  /*3510*/  NOP ;  /* 0x0000000000007918 */ /* 0x000fc20000000000 */
[----:B----4-:R-:W0:-:S15]  /*3520*/  DMUL R30, R18, R34 ;  /* 0x00000022121e7228 */ /* 0x010e1e0000000000 */
[----:B------:R-:W-:-:S15]  /*3530*/  NOP ;  /* 0x0000000000007918 */ /* 0x000fde0000000000 */
[----:B------:R-:W-:-:S15]  /*3540*/  NOP ;  /* 0x0000000000007918 */ /* 0x000fde0000000000 */
[----:B------:R-:W-:-:S15]  /*3550*/  NOP ;  /* 0x0000000000007918 */ /* 0x000fde0000000000 */
[----:B------:R-:W-:-:S04]  /*3560*/  NOP ;  /* 0x0000000000007918 */ /* 0x000fc80000000000 */
[----:B0-----:R-:W0:-:S15]  /*3570*/  DFMA R30, R16, R36, -R30 ;  /* 0x00000024101e722b */ /* 0x001e1e000000081e */
[----:B------:R-:W-:-:S15]  /*3580*/  NOP ;  /* 0x0000000000007918 */ /* 0x000fde0000000000 */
[----:B------:R-:W-:-:S15]  /*3590*/  NOP ;  /* 0x0000000000007918 */ /* 0x000fde0000000000 */
[----:B------:R-:W-:-:S15]  /*35a0*/  NOP ;  /* 0x0000000000007918 */ /* 0x000fde0000000000 */
[----:B------:R-:W-:-:S04]  /*35b0*/  NOP ;  /* 0x0000000000007918 */ /* 0x000fc80000000000 */
[----:B------:R1:W2:Y:S02]  /*35c0*/  DFMA R32, R16, R34, R32 ;  /* 0x000000221020722b */ /* 0x0002a40000000020 */
[----:B-1----:R-:W0:Y:S01]  /*35d0*/  LDG.E.128 R16, desc[UR10][R28.64] ;  /* 0x0000000a1c107981 */ /* 0x002e22000c1e1d00 */
[----:B------:R-:W-:Y:S02]  /*35e0*/  ISETP.NE.U32.AND P0, PT, R21, 0x1, PT ;  /* 0x000000011500780c */ /* 0x000fe40003f05070 */
[----:B------:R-:W-:Y:S02]  /*35f0*/  IADD3 R2, P1, PT, R6, 0x1, RZ ;  /* 0x0000000106027810 */ /* 0x000fe40007f3e0ff */
[----:B------:R-:W-:-:S03]  /*3600*/  ISETP.NE.AND.EX P0, PT, RZ, RZ, PT, P0 ;  /* 0x000000ffff00720c */ /* 0x000fc60003f05300 */
[----:B------:R-:W-:-:S15]  /*3610*/  IMAD.X R0, RZ, RZ, R7, P1 ;  /* 0x000000ffff007224 */ /* 0x000fde00008e0607 */
[----:B------:R-:W-:-:S15]  /*3620*/  NOP ;  /* 0x0000000000007918 */ /* 0x000fde0000000000 */
[----:B------:R-:W-:-:S15]  /*3630*/  NOP ;  /* 0x0000000000007918 */ /* 0x000fde0000000000 */
[----:B------:R-:W-:-:S09]  /*3640*/  NOP ;  /* 0x0000000000007918 */ /* 0x000fd20000000000 */
[----:B0-----:R-:W-:-:S15]  /*3650*/  DADD R16, R30, R16 ;  /* 0x000000001e107229 */ /* 0x001fde0000000010 */
[----:B------:R-:W-:-:S15]  /*3660*/  NOP ;  /* 0x0000000000007918 */ /* 0x000fde0000000000 */
[----:B------:R-:W-:-:S15]  /*3670*/  NOP ;  /* 0x0000000000007918 */ /* 0x000fde0000000000 */
[----:B------:R-:W-:-:S15]  /*3680*/  NOP ;  /* 0x0000000000007918 */ /* 0x000fde0000000000 */
[----:B------:R-:W-:-:S04]  /*3690*/  NOP ;  /* 0x0000000000007918 */ /* 0x000fc80000000000 */
[----:B--2---:R-:W0:Y:S02]  /*36a0*/  DADD R18, R32, R18 ;  /* 0x0000000020127229 */ /* 0x004e240000000012 */
[----:B0-----:R0:W-:Y:S01]  /*36b0*/  STG.E.128 desc[UR10][R28.64], R16 ;  /* 0x000000101c007986 */ /* 0x0011e2000c101d0a */
[----:B------:R-:W-:Y:S05]  /*36c0*/  @!P0 BRA `(.L_x_298) ;  /* 0x0000000400348947 */ /* 0x000fea0003800000 */
[----:B------:R-:W2:Y:S04]  /*36d0*/  LDG.E.64 R30, desc[UR10][R10.64+0x8] ;  /* 0x0000080a0a1e7981 */ /* 0x000ea8000c1e1b00 */
[----:B0-----:R-:W3:Y:S01]  /*36e0*/  LDG.E.128 R16, desc[UR10][R8.64+0x10] ;  /* 0x0000100a08107981 */ /* 0x001ee2000c1e1d00 */
[----:B--2---:R-:W-:-:S04]  /*36f0*/  IMAD R0, R31, R12, RZ ;  /* 0x0000000c1f007224 */ /* 0x004fc800078e02ff */
[C---:B------:R-:W-:Y:S01]  /*3700*/  IMAD R29, R30.reuse, R13, R0 ;  /* 0x0000000d1e1d7224 */ /* 0x040fe200078e0200 */
[----:B---3--:R-:W-:Y:S01]  /*3710*/  DMUL R32, R18, R36 ;  /* 0x0000002412207228 */ /* 0x008fe20000000000 */
[----:B------:R-:W-:-:S05]  /*3720*/  IMAD.WIDE.U32 R30, R30, R12, R24 ;  /* 0x0000000c1e1e7225 */ /* 0x000fca00078e0018 */
[----:B------:R-:W-:Y:S02]  /*3730*/  IADD3 R0, PT, PT, R31, R29, RZ ;  /* 0x0000001d1f007210 */ /* 0x000fe40007ffe0ff */
[----:B------:R-:W-:-:S04]  /*3740*/  LEA R28, P0, R30, R14, 0x4 ;  /* 0x0000000e1e1c7211 */ /* 0x000fc800078020ff */
[----:B------:R-:W-:-:S15]  /*3750*/  LEA.HI.X R29, R30, R15, R0, 0x4, P0 ;  /* 0x0000000f1e1d7211 */ /* 0x000fde00000f2400 */
[----:B------:R-:W-:-:S15]  /*3760*/  NOP ;  /* 0x0000000000007918 */ /* 0x000fde0000000000 */
[----:B------:R-:W-:-:S15]  /*3770*/  NOP ;  /* 0x0000000000007918 */ /* 0x000fde0000000000 */
[----:B------:R-:W-:-:S07]  /*3780*/  NOP ;  /* 0x0000000000007918 */ /* 0x000fce0000000000 */
[----:B------:R-:W0:-:S15]  /*3790*/  DMUL R30, R18, R34 ;  /* 0x00000022121e7228 */ /* 0x000e1e0000000000 */
        /* <DEDUP_REMOVED lines=26> */
[----:B------:R-:W2:Y:S02]  /*3940*/  LDG.E.64 R10, desc[UR10][R10.64+0x10] ;  /* 0x0000100a0a0a7981 */ /* 0x000ea4000c1e1b00 */
[-C--:B--2---:R-:W-:Y:S02]  /*3950*/  IMAD R0, R11, R12.reuse, RZ ;  /* 0x0000000c0b007224 */ /* 0x084fe400078e02ff */
[----:B-1----:R-:W-:-:S04]  /*3960*/  IMAD.WIDE.U32 R18, R10, R12, R24 ;  /* 0x0000000c0a127225 */ /* 0x002fc800078e0018 */
[----:B------:R-:W-:Y:S01]  /*3970*/  IMAD R13, R10, R13, R0 ;  /* 0x0000000d0a0d7224 */ /* 0x000fe200078e0200 */
[----:B------:R-:W-:Y:S01]  /*3980*/  LEA R16, P0, R18, R14, 0x4 ;  /* 0x0000000e12107211 */ /* 0x000fe200078020ff */
[----:B------:R-:W2:Y:S03]  /*3990*/  LDG.E.128 R8, desc[UR10][R8.64+0x20] ;  /* 0x0000200a08087981 */ /* 0x000ea6000c1e1d00 */
[----:B------:R-:W-:-:S04]  /*39a0*/  IADD3 R0, PT, PT, R19, R13, RZ ;  /* 0x0000000d13007210 */ /* 0x000fc80007ffe0ff */
[----:B------:R-:W-:-:S05]  /*39b0*/  LEA.HI.X R17, R18, R15, R0, 0x4, P0 ;  /* 0x0000000f12117211 */ /* 0x000fca00000f2400 */
[----:B------:R-:W3:Y:S01]  /*39c0*/  LDG.E.128 R12, desc[UR10][R16.64] ;  /* 0x0000000a100c7981 */ /* 0x000ee2000c1e1d00 */
[----:B------:R-:W-:-:S05]  /*39d0*/  IADD3 R2, P0, PT, R6, 0x3, RZ ;  /* 0x0000000306027810 */ /* 0x000fca0007f1e0ff */
[----:B------:R-:W-:Y:S01]  /*39e0*/  IMAD.X R0, RZ, RZ, R7, P0 ;  /* 0x000000ffff007224 */ /* 0x000fe200000e0607 */
        /* <DEDUP_REMOVED lines=27> */
.L_x_298:
[----:B------:R-:W-:Y:S05]  /*3ba0*/  BSYNC.RECONVERGENT B2 ;  /* 0x0000000000027941 */ /* 0x000fea0003800200 */
.L_x_297:
[----:B------:R-:W-:-:S04]  /*3bb0*/  IADD3 R6, P0, PT, R6, -R4, RZ ;  /* 0x8000000406067210 */ /* 0x000fc80007f1e0ff */
[----:B------:R-:W-:Y:S02]  /*3bc0*/  IADD3.X R7, PT, PT, R7, ~R5, RZ, P0, !PT ;  /* 0x8000000507077210 */ /* 0x000fe400007fe4ff */
[----:B------:R-:W-:-:S04]  /*3bd0*/  ISETP.GT.U32.AND P0, PT, R6, -0x4, PT ;  /* 0xfffffffc0600780c */ /* 0x000fc80003f04070 */
[----:B------:R-:W-:-:S13]  /*3be0*/  ISETP.GT.U32.AND.EX P0, PT, R7, -0x1, PT, P0 ;  /* 0xffffffff0700780c */ /* 0x000fda0003f04100 */
[----:B------:R-:W-:Y:S05]  /*3bf0*/  @P0 BRA `(.L_x_296) ;  /* 0x0000000800a80947 */ /* 0x000fea0003800000 */
.L_x_299:
[----:B------:R-:W-:Y:S01]  /*3c00*/  MOV R11, R0 ;  /* 0x00000000000b7202 */ /* 0x000fe20000000f00 */
[----:B------:R-:W-:Y:S02]  /*3c10*/  IMAD R6, R20, UR16, RZ ;  /* 0x0000001014067c24 */ /* 0x000fe4000f8e02ff */
[----:B------:R-:W-:Y:S02]  /*3c20*/  IMAD.MOV.U32 R10, RZ, RZ, R2 ;  /* 0x000000ffff0a7224 */ /* 0x000fe400078e0002 */
[C---:B------:R-:W-:Y:S02]  /*3c30*/  IMAD R7, R3.reuse, UR17, R6 ;  /* 0x0000001103077c24 */ /* 0x040fe4000f8e0206 */
[----:B------:R-:W-:-:S04]  /*3c40*/  IMAD.WIDE.U32 R8, R3, UR16, R10 ;  /* 0x0000001003087c25 */ /* 0x000fc8000f8e000a */
[----:B------:R-:W-:Y:S01]  /*3c50*/  IMAD.IADD R7, R7, 0x1, R9 ;  /* 0x0000000107077824 */ /* 0x000fe200078e0209 */
[----:B------:R-:W-:-:S04]  /*3c60*/  LEA R6, P0, R8, UR20, 0x3 ;  /* 0x0000001408067c11 */ /* 0x000fc8000f8018ff */
[----:B------:R-:W-:-:S05]  /*3c70*/  LEA.HI.X R7, R8, UR21, R7, 0x3, P0 ;  /* 0x0000001508077c11 */ /* 0x000fca00080f1c07 */
[----:B--23--:R-:W2:Y:S01]  /*3c80*/  LDG.E.64 R14, desc[UR10][R6.64] ;  /* 0x0000000a060e7981 */ /* 0x00cea2000c1e1b00 */
[----:B------:R-:W-:Y:S02]  /*3c90*/  IMAD R8, R20, UR18, RZ ;  /* 0x0000001214087c24 */ /* 0x000fe4000f8e02ff */
[----:B01----:R-:W-:-:S04]  /*3ca0*/  IMAD.WIDE.U32 R16, R3, UR18, R10 ;  /* 0x0000001203107c25 */ /* 0x003fc8000f8e000a */
[----:B------:R-:W-:Y:S01]  /*3cb0*/  IMAD R11, R3, UR19, R8 ;  /* 0x00000013030b7c24 */ /* 0x000fe2000f8e0208 */
[----:B------:R-:W-:Y:S01]  /*3cc0*/  MOV R8, R22 ;  /* 0x0000001600087202 */ /* 0x000fe20000000f00 */
[----:B------:R-:W-:Y:S01]  /*3cd0*/  IMAD.MOV.U32 R9, RZ, RZ, R25 ;  /* 0x000000ffff097224 */ /* 0x000fe200078e0019 */
[----:B------:R-:W-:Y:S02]  /*3ce0*/  LEA R10, P0, R16, UR26, 0x4 ;  /* 0x0000001a100a7c11 */ /* 0x000fe4000f8020ff */
[----:B------:R-:W-:-:S04]  /*3cf0*/  IADD3 R11, PT, PT, R11, R17, RZ ;  /* 0x000000110b0b7210 */ /* 0x000fc80007ffe0ff */
        /* <DEDUP_REMOVED lines=120> */
[----:B------:R-:W3:Y:S01]  /*4480*/  LDG.E.128 R12, desc[UR10][R30.64] ;  /* 0x0000000a1e0c7981 */ /* 0x000ee2000c1e1d00 */
[----:B------:R-:W-:-:S05]  /*4490*/  IADD3 R2, P0, PT, R2, 0x4, RZ ;  /* 0x0000000402027810 */ /* 0x000fca0007f1e0ff */
[----:B------:R-:W-:Y:S01]  /*44a0*/  IMAD.X R0, RZ, RZ, R0, P0 ;  /* 0x000000ffff007224 */ /* 0x000fe200000e0600 */
        /* <DEDUP_REMOVED lines=31> */
.L_x_296:
[----:B------:R-:W-:Y:S05]  /*46a0*/  BSYNC.RECONVERGENT B1 ;  /* 0x0000000000017941 */ /* 0x000fea0003800200 */
.L_x_295:
[----:B------:R-:W4:Y:S01]  /*46b0*/  LDCU.64 UR8, c[0x0][0x400] ;  /* 0x00008000ff0877ac */ /* 0x000f220008000a00 */
[----:B------:R-:W-:-:S04]  /*46c0*/  IADD3 R3, P0, PT, R3, 0x1, RZ ;  /* 0x0000000103037810 */ /* 0x000fc80007f1e0ff */
[----:B------:R-:W-:Y:S02]  /*46d0*/  IADD3.X R20, PT, PT, RZ, R20, RZ, P0, !PT ;  /* 0x00000014ff147210 */ /* 0x000fe400007fe4ff */
[----:B----4-:R-:W-:-:S04]  /*46e0*/  ISETP.NE.U32.AND P0, PT, R3, UR8, PT ;  /* 0x0000000803007c0c */ /* 0x010fc8000bf05070 */
[----:B------:R-:W-:-:S13]  /*46f0*/  ISETP.NE.AND.EX P0, PT, R20, UR9, PT, P0 ;  /* 0x0000000914007c0c */ /* 0x000fda000bf05300 */
[----:B------:R-:W-:Y:S05]  /*4700*/  @P0 BRA `(.L_x_300) ;  /* 0xffffffe800880947 */ /* 0x000fea000383ffff */
.L_x_294:
[----:B------:R-:W-:Y:S05]  /*4710*/  BSYNC.RECONVERGENT B0 ;  /* 0x0000000000007941 */ /* 0x000fea0003800200 */
.L_x_293:
[----:B------:R-:W4:Y:S01]  /*4720*/  S2R R26, SR_TID.X ;  /* 0x00000000001a7919 */ /* 0x000f220000002100 */
[----:B------:R-:W-:Y:S01]  /*4730*/  MOV R0, UR7 ;  /* 0x0000000700007c02 */ /* 0x000fe20008000f00 */
[----:B----4-:R-:W-:-:S05]  /*4740*/  VIADD R26, R26, 0x100 ;  /* 0x000001001a1a7836 */ /* 0x010fca0000000000 */
[----:B------:R-:W-:-:S04]  /*4750*/  ISETP.LT.U32.AND P0, PT, R26, UR6, PT ;  /* 0x000000061a007c0c */ /* 0x000fc8000bf01070 */
[----:B------:R-:W-:-:S13]  /*4760*/  ISETP.GT.AND.EX P0, PT, R0, RZ, PT, P0 ;  /* 0x000000ff0000720c */ /* 0x000fda0003f04300 */
[----:B------:R-:W-:Y:S05]  /*4770*/  @!P0 EXIT ;  /* 0x000000000000894d */ /* 0x000fea0003800000 */
[----:B------:R-:W-:Y:S01]  /*4780*/  IADD3 R26, P0, PT, R26, UR4, RZ ;  /* 0x000000041a1a7c10 */ /* 0x000fe2000ff1e0ff */
[----:B------:R-:W-:-:S04]  /*4790*/  UMOV UR4, URZ ;  /* 0x000000ff00047c82 */ /* 0x000fc80008000000 */
[----:B------:R-:W-:Y:S01]  /*47a0*/  IMAD.X R27, RZ, RZ, UR5, P0 ;  /* 0x00000005ff1b7e24 */ /* 0x000fe200080e06ff */
[----:B------:R-:W-:-:S07]  /*47b0*/  UMOV UR5, URZ ;  /* 0x000000ff00057c82 */ /* 0x000fce0008000000 */
.L_x_306:
[----:B----4-:R-:W4:Y:S01]  /*47c0*/  LDC.64 R2, c[0x0][0x3e8] ;  /* 0x0000fa00ff027b82 */ /* 0x010f220000000a00 */
[----:B------:R-:W5:Y:S01]  /*47d0*/  LDCU.64 UR6, c[0x0][0x3a8] ;  /* 0x00007500ff0677ac */ /* 0x000f620008000a00 */
[----:B0-----:R-:W0:Y:S01]  /*47e0*/  LDCU.128 UR20, c[0x0][0x3c0] ;  /* 0x00007800ff1477ac */ /* 0x001e220008000c00 */
        /* <DEDUP_REMOVED lines=9> */
[----:B------:R-:W4:Y:S04]  /*4880*/  LDG.E.64 R6, desc[UR10][R2.64] ;  /* 0x0000000a02067981 */ /* 0x000f28000c1e1b00 */
[----:B------:R-:W4:Y:S01]  /*4890*/  LDG.E.64 R4, desc[UR10][R2.64+0x8] ;  /* 0x0000080a02047981 */ /* 0x000f22000c1e1b00 */
[----:B------:R-:W-:Y:S01]  /*48a0*/  BSSY.RECONVERGENT B0, `(.L_x_301) ;  /* 0x0000155000007945 */ /* 0x000fe20003800200 */
[----:B----4-:R-:W-:-:S04]  /*48b0*/  ISETP.GE.U32.AND P0, PT, R6, R4, PT ;  /* 0x000000040600720c */ /* 0x010fc80003f06070 */
[----:B------:R-:W-:-:S13]  /*48c0*/  ISETP.GE.AND.EX P0, PT, R7, R5, PT, P0 ;  /* 0x000000050700720c */ /* 0x000fda0003f06300 */
[----:B0-----:R-:W-:Y:S05]  /*48d0*/  @P0 BRA `(.L_x_302) ;  /* 0x0000001400440947 */ /* 0x001fea0003800000 */
[----:B------:R-:W0:Y:S01]  /*48e0*/  LDC.64 R8, c[0x0][0x3d8] ;  /* 0x0000f600ff087b82 */ /* 0x000e220000000a00 */
[----:B-1----:R-:W-:Y:S01]  /*48f0*/  IMAD.IADD R28, R4, 0x1, -R6 ;  /* 0x00000001041c7824 */ /* 0x002fe200078e0a06 */
[----:B------:R-:W-:Y:S01]  /*4900*/  BSSY.RECONVERGENT B1, `(.L_x_303) ;  /* 0x000009d000017945 */ /* 0x000fe20003800200 */
[----:B------:R-:W-:-:S03]  /*4910*/  MOV R20, R7 ;  /* 0x0000000700147202 */ /* 0x000fc60000000f00 */
        /* <DEDUP_REMOVED lines=11> */
[----:B------:R-:W-:-:S04]  /*49d0*/  IMAD.WIDE.U32 R2, R24, UR4, R2 ;  /* 0x0000000418027c25 */ /* 0x000fc8000f8e0002 */
[----:B------:R-:W-:Y:S01]  /*49e0*/  IMAD.IADD R25, R3, 0x1, R25 ;  /* 0x0000000103197824 */ /* 0x000fe200078e0219 */
[----:B------:R-:W-:Y:S06]  /*49f0*/  @!P0 BRA `(.L_x_304) ;  /* 0x0000000800348947 */ /* 0x000fec0003800000 */
[----:B------:R-:W0:Y:S01]  /*4a00*/  LDC.64 R8, c[0x0][0x3f0] ;  /* 0x0000fc00ff087b82 */ /* 0x000e220000000a00 */
[----:B------:R-:W1:Y:S07]  /*4a10*/  LDCU.64 UR6, c[0x0][0x3a0] ;  /* 0x00007400ff0677ac */ /* 0x000e6e0008000a00 */
[----:B--23--:R-:W2:Y:S08]  /*4a20*/  LDC.64 R12, c[0x0][0x3b0] ;  /* 0x0000ec00ff0c7b82 */ /* 0x00ceb00000000a00 */
[----:B------:R-:W3:Y:S01]  /*4a30*/  LDC.64 R14, c[0x0][0x3b8] ;  /* 0x0000ee00ff0e7b82 */ /* 0x000ee20000000a00 */
[C---:B0-----:R-:W-:Y:S01]  /*4a40*/  IMAD R0, R8.reuse, UR5, RZ ;  /* 0x0000000508007c24 */ /* 0x041fe2000f8e02ff */
[----:B------:R-:W-:Y:S01]  /*4a50*/  MOV R24, R2 ;  /* 0x0000000200187202 */ /* 0x000fe20000000f00 */
[----:B------:R-:W-:-:S05]  /*4a60*/  IMAD.WIDE.U32 R10, R8, UR4, R6 ;  /* 0x00000004080a7c25 */ /* 0x000fca000f8e0006 */
[----:B------:R-:W0:Y:S01]  /*4a70*/  LDC.64 R32, c[0x0][0x3c0] ;  /* 0x0000f000ff207b82 */ /* 0x000e220000000a00 */
[----:B------:R-:W-:Y:S01]  /*4a80*/  IMAD R9, R9, UR4, R0 ;  /* 0x0000000409097c24 */ /* 0x000fe2000f8e0200 */
[----:B--2---:R-:W-:-:S04]  /*4a90*/  LEA R8, P0, R10, R12, 0x3 ;  /* 0x0000000c0a087211 */ /* 0x004fc800078018ff */
[----:B------:R-:W-:Y:S02]  /*4aa0*/  IADD3 R0, PT, PT, R11, R9, RZ ;  /* 0x000000090b007210 */ /* 0x000fe40007ffe0ff */
[----:B------:R-:W2:Y:S02]  /*4ab0*/  LDC.64 R36, c[0x0][0x3c8] ;  /* 0x0000f200ff247b82 */ /* 0x000ea40000000a00 */
[----:B------:R-:W-:-:S05]  /*4ac0*/  LEA.HI.X R9, R10, R13, R0, 0x3, P0 ;  /* 0x0000000d0a097211 */ /* 0x000fca00000f1c00 */
[----:B------:R-:W4:Y:S01]  /*4ad0*/  LDG.E.64 R22, desc[UR10][R8.64] ;  /* 0x0000000a08167981 */ /* 0x000f22000c1e1b00 */
[----:B------:R-:W5:Y:S08]  /*4ae0*/  LDC.64 R12, c[0x0][0x3f8] ;  /* 0x0000fe00ff0c7b82 */ /* 0x000f700000000a00 */
[----:B------:R-:W4:Y:S01]  /*4af0*/  LDC.64 R10, c[0x0][0x3e0] ;  /* 0x0000f800ff0a7b82 */ /* 0x000f220000000a00 */
[----:B-----5:R-:W-:-:S02]  /*4b00*/  IMAD R0, R12, UR5, RZ ;  /* 0x000000050c007c24 */ /* 0x020fc4000f8e02ff */
[----:B------:R-:W-:-:S04]  /*4b10*/  IMAD.WIDE.U32 R16, R12, UR4, R6 ;  /* 0x000000040c107c25 */ /* 0x000fc8000f8e0006 */
[----:B------:R-:W-:Y:S01]  /*4b20*/  IMAD R13, R13, UR4, R0 ;  /* 0x000000040d0d7c24 */ /* 0x000fe2000f8e0200 */
[----:B-1----:R-:W-:-:S03]  /*4b30*/  LEA R12, P0, R16, UR6, 0x4 ;  /* 0x00000006100c7c11 */ /* 0x002fc6000f8020ff */
[----:B------:R-:W-:-:S05]  /*4b40*/  IMAD.IADD R13, R17, 0x1, R13 ;  /* 0x00000001110d7824 */ /* 0x000fca00078e020d */
[----:B------:R-:W-:-:S05]  /*4b50*/  LEA.HI.X R13, R16, UR7, R13, 0x4, P0 ;  /* 0x00000007100d7c11 */ /* 0x000fca00080f240d */
[----:B------:R-:W0:Y:S01]  /*4b60*/  LDG.E.128 R16, desc[UR10][R12.64] ;  /* 0x0000000a0c107981 */ /* 0x000e22000c1e1d00 */
[-C--:B----4-:R-:W-:Y:S02]  /*4b70*/  IMAD R0, R23, R10.reuse, RZ ;  /* 0x0000000a17007224 */ /* 0x090fe400078e02ff */
        /* <DEDUP_REMOVED lines=36> */
[----:B0-----:R-:W-:Y:S01]  /*4dc0*/  IADD3.X R20, PT, PT, RZ, R7, RZ, P1, !PT ;  /* 0x00000007ff147210 */ /* 0x001fe20000ffe4ff */
        /* <DEDUP_REMOVED lines=80> */
.L_x_304:
[----:B------:R-:W-:Y:S05]  /*52d0*/  BSYNC.RECONVERGENT B1 ;  /* 0x0000000000017941 */ /* 0x000fea0003800200 */
.L_x_303:
[----:B------:R-:W-:-:S05]  /*52e0*/  IADD3 R6, P0, PT, R6, -R4, RZ ;  /* 0x8000000406067210 */ /* 0x000fca0007f1e0ff */
[----:B------:R-:W-:Y:S01]  /*52f0*/  IMAD.X R7, R7, 0x1, ~R5, P0 ;  /* 0x0000000107077824 */ /* 0x000fe200000e0e05 */
[----:B------:R-:W-:-:S04]  /*5300*/  ISETP.GT.U32.AND P0, PT, R6, -0x4, PT ;  /* 0xfffffffc0600780c */ /* 0x000fc80003f04070 */
[----:B------:R-:W-:-:S13]  /*5310*/  ISETP.GT.U32.AND.EX P0, PT, R7, -0x1, PT, P0 ;  /* 0xffffffff0700780c */ /* 0x000fda0003f04100 */
[----:B------:R-:W-:Y:S05]  /*5320*/  @P0 BRA `(.L_x_302) ;  /* 0x0000000800b00947 */ /* 0x000fea0003800000 */
.L_x_305:
[----:B------:R-:W2:Y:S01]  /*5330*/  LDC.64 R6, c[0x0][0x3f0] ;  /* 0x0000fc00ff067b82 */ /* 0x000ea20000000a00 */
[----:B0-----:R-:W-:Y:S01]  /*5340*/  MOV R10, R0 ;  /* 0x00000000000a7202 */ /* 0x001fe20000000f00 */
[----:B------:R-:W-:Y:S02]  /*5350*/  IMAD.MOV.U32 R11, RZ, RZ, R20 ;  /* 0x000000ffff0b7224 */ /* 0x000fe400078e0014 */
[C---:B--234-:R-:W-:Y:S02]  /*5360*/  IMAD R12, R6.reuse, UR5, RZ ;  /* 0x00000005060c7c24 */ /* 0x05cfe4000f8e02ff */
[----:B------:R-:W-:-:S04]  /*5370*/  IMAD.WIDE.U32 R8, R6, UR4, R10 ;  /* 0x0000000406087c25 */ /* 0x000fc8000f8e000a */
[----:B------:R-:W-:Y:S01]  /*5380*/  IMAD R7, R7, UR4, R12 ;  /* 0x0000000407077c24 */ /* 0x000fe2000f8e020c */
[----:B------:R-:W-:-:S04]  /*5390*/  LEA R6, P0, R8, UR12, 0x3 ;  /* 0x0000000c08067c11 */ /* 0x000fc8000f8018ff */
[----:B------:R-:W-:-:S04]  /*53a0*/  IADD3 R7, PT, PT, R7, R9, RZ ;  /* 0x0000000907077210 */ /* 0x000fc80007ffe0ff */
        /* <DEDUP_REMOVED lines=164> */
.L_x_302:
[----:B------:R-:W-:Y:S05]  /*5df0*/  BSYNC.RECONVERGENT B0 ;  /* 0x0000000000007941 */ /* 0x000fea0003800200 */
.L_x_301:
        /* <DEDUP_REMOVED lines=9> */
.L_x_307:
        /* <DEDUP_REMOVED lines=15> */
.L_x_8938:


//--------------------- .text._ZN3cub18CUB_300001_SM_10306detail8for_each13static_kernelINS2_12policy_hub_t12policy_500_tElNS2_12op_wrapper_tIlZZZZZN2at6native36add_out_dense_sparse_compressed_cudaERNS7_6TensorERKS9_SC_RKN3c106ScalarEENKUlvE_clEvENKUlvE6_clEvENKUlvE_clEvENKUlvE_clEvEUllE_N6thrust24THRUST_300001_SM_1030_NS17counting_iteratorIlNSN_11use_defaultESP_SP_EEEEEEvT0_T1_ --------------------------
	.section	.text._ZN3cub18CUB_300001_SM_10306detail8for_each13static_kernelINS2_12policy_hub_t12policy_500_tElNS2_12op_wrapper_tIlZZZZZN2at6native36add_out_dense_sparse_compressed_cudaERNS7_6TensorERKS9_SC_RKN3c106ScalarEENKUlvE_clEvENKUlvE6_clEvENKUlvE_clEvENKUlvE_clEvEUllE_N6thrust24THRUST_300001_SM_1030_NS17counting_iteratorIlNSN_11use_defaultESP_SP_EEEEEEvT0_T1_,"ax",@progbits
	.align	128
        .global         _ZN3cub18CUB_300001_SM_10306detail8for_each13static_kernelINS2_12policy_hub_t12policy_500_tElNS2_12op_wrapper_tIlZZZZZN2at6native36add_out_dense_sparse_compressed_cudaERNS7_6TensorERKS9_SC_RKN3c106ScalarEENKUlvE_clEvENKUlvE6_clEvENKUlvE_clEvENKUlvE_clEvEUllE_N6thrust24THRUST_300001_SM_1030_NS17counting_iteratorIlNSN_11use_defaultESP_SP_EEEEEEvT0_T1_
        .type           _ZN3cub18CUB_300001_SM_10306detail8for_each13static_kernelINS2_12policy_hub_t12policy_500_tElNS2_12op_wrapper_tIlZZZZZN2at6native36add_out_dense_sparse_compressed_cudaERNS7_6TensorERKS9_SC_RKN3c106ScalarEENKUlvE_clEvENKUlvE6_clEvENKUlvE_clEvENKUlvE_clEvEUllE_N6thrust24THRUST_300001_SM_1030_NS17counting_iteratorIlNSN_11use_defaultESP_SP_EEEEEEvT0_T1_,@function
        .size           _ZN3cub18CUB_300001_SM_10306detail8for_each13static_kernelINS2_12policy_hub_t12policy_500_tElNS2_12op_wrapper_tIlZZZZZN2at6native36add_out_dense_sparse_compressed_cudaERNS7_6TensorERKS9_SC_RKN3c106ScalarEENKUlvE_clEvENKUlvE6_clEvENKUlvE_clEvENKUlvE_clEvEUllE_N6thrust24THRUST_300001_SM_1030_NS17counting_iteratorIlNSN_11use_defaultESP_SP_EEEEEEvT0_T1_,(.L_x_8939 - _ZN3cub18CUB_300001_SM_10306detail8for_each13static_kernelINS2_12policy_hub_t12policy_500_tElNS2_12op_wrapper_tIlZZZZZN2at6native36add_out_dense_sparse_compressed_cudaERNS7_6TensorERKS9_SC_RKN3c106ScalarEENKUlvE_clEvENKUlvE6_clEvENKUlvE_clEvENKUlvE_clEvEUllE_N6thrust24THRUST_300001_SM_1030_NS17counting_iteratorIlNSN_11use_defaultESP_SP_EEEEEEvT0_T1_)
        .other          _ZN3cub18CUB_300001_SM_10306detail8for_each13static_kernelINS2_12policy_hub_t12policy_500_tElNS2_12op_wrapper_tIlZZZZZN2at6native36add_out_dense_sparse_compressed_cudaERNS7_6TensorERKS9_SC_RKN3c106ScalarEENKUlvE_clEvENKUlvE6_clEvENKUlvE_clEvENKUlvE_clEvEUllE_N6thrust24THRUST_300001_SM_1030_NS17counting_iteratorIlNSN_11use_defaultESP_SP_EEEEEEvT0_T1_,@"STO_CUDA_ENTRY STV_DEFAULT"
_ZN3cub18CUB_300001_SM_10306detail8for_each13static_kernelINS2_12policy_hub_t12policy_500_tElNS2_12op_wrapper_tIlZZZZZN2at6native36add_out_dense_sparse_compressed_cudaERNS7_6TensorERKS9_SC_RKN3c106ScalarEENKUlvE_clEvENKUlvE6_clEvENKUlvE_clEvENKUlvE_clEvEUllE_N6thrust24THRUST_300001_SM_1030_NS17counting_iteratorIlNSN_11use_defaultESP_SP_EEEEEEvT0_T1_:
.text._ZN3cub18CUB_300001_SM_10306detail8for_each13static_kernelINS2_12policy_hub_t12policy_500_tElNS2_12op_wrapper_tIlZZZZZN2at6native36add_out_dense_sparse_compressed_cudaERNS7_6TensorERKS9_SC_RKN3c106ScalarEENKUlvE_clEvENKUlvE6_clEvENKUlvE_clEvENKUlvE_clEvEUllE_N6thrust24THRUST_300001_SM_1030_NS17counting_iteratorIlNSN_11use_defaultESP_SP_EEEEEEvT0_T1_:
        /* <DEDUP_REMOVED lines=20> */
.L_x_314:
[----:B0-----:R-:W0:Y:S01]  /*0140*/  LDC.64 R4, c[0x0][0x3e8] ;  /* 0x0000fa00ff047b82 */ /* 0x001e220000000a00 */
[----:B-1----:R-:W1:Y:S01]  /*0150*/  LDCU.64 UR6, c[0x0][0x3a8] ;  /* 0x00007500ff0677ac */ /* 0x002e620008000a00 */
[----:B--2---:R-:W2:Y:S01]  /*0160*/  LDCU.128 UR20, c[0x0][0x3c0] ;  /* 0x00007800ff1477ac */ /* 0x004ea20008000c00 */
[----:B---3--:R-:W3:Y:S01]  /*0170*/  LDCU.64 UR8, c[0x0][0x3e0] ;  /* 0x00007c00ff0877ac */ /* 0x008ee20008000a00 */
        /* <DEDUP_REMOVED lines=14> */
[----:B------:R-:W-:Y:S01]  /*0260*/  BSSY.RECONVERGENT B1, `(.L_x_311) ;  /* 0x000009b000017945 */ /* 0x000fe20003800200 */
[----:B------:R-:W-:-:S06]  /*0270*/  IMAD.MOV.U32 R12, RZ, RZ, R22 ;  /* 0x000000ffff0c7224 */ /* 0x000fcc00078e0016 */
[----:B------:R-:W1:Y:S01]  /*0280*/  LDC.64 R8, c[0x0][0x3d0] ;  /* 0x0000f400ff087b82 */ /* 0x000e620000000a00 */
[-C--:B0-----:R-:W-:Y:S02]  /*0290*/  IMAD R0, R25, R6.reuse, RZ ;  /* 0x0000000619007224 */ /* 0x081fe400078e02ff */
[----:B------:R-:W-:-:S04]  /*02a0*/  IMAD.WIDE.U32 R4, R24, R6, RZ ;  /* 0x0000000618047225 */ /* 0x000fc800078e00ff */
[----:B------:R-:W-:Y:S02]  /*02b0*/  IMAD R3, R24, R7, R0 ;  /* 0x0000000718037224 */ /* 0x000fe400078e0200 */
[----:B------:R-:W-:Y:S02]  /*02c0*/  IMAD.IADD R0, R2, 0x1, -R22 ;  /* 0x0000000102007824 */ /* 0x000fe400078e0a16 */
[----:B-1----:R-:W-:Y:S01]  /*02d0*/  IMAD R6, R8, UR5, RZ ;  /* 0x0000000508067c24 */ /* 0x002fe2000f8e02ff */
[----:B------:R-:W-:Y:S02]  /*02e0*/  IADD3 R5, PT, PT, R5, R3, RZ ;  /* 0x0000000305057210 */ /* 0x000fe40007ffe0ff */
[----:B------:R-:W-:Y:S01]  /*02f0*/  LOP3.LUT P0, R0, R0, 0x3, RZ, 0xc0, !PT ;  /* 0x0000000300007812 */ /* 0x000fe2000780c0ff */
[----:B------:R-:W-:Y:S02]  /*0300*/  IMAD R3, R9, UR4, R6 ;  /* 0x0000000409037c24 */ /* 0x000fe4000f8e0206 */
[----:B------:R-:W-:-:S04]  /*0310*/  IMAD.WIDE.U32 R4, R8, UR4, R4 ;  /* 0x0000000408047c25 */ /* 0x000fc8000f8e0004 */
[----:B------:R-:W-:-:S06]  /*0320*/  IMAD.IADD R3, R5, 0x1, R3 ;  /* 0x0000000105037824 */ /* 0x000fcc00078e0203 */
[----:B------:R-:W-:Y:S05]  /*0330*/  @!P0 BRA `(.L_x_312) ;  /* 0x0000000800348947 */ /* 0x000fea0003800000 */
[----:B------:R-:W0:Y:S01]  /*0340*/  LDC.64 R8, c[0x0][0x3f0] ;  /* 0x0000fc00ff087b82 */ /* 0x000e220000000a00 */
[----:B------:R-:W-:Y:S01]  /*0350*/  SHF.R.S32.HI R23, RZ, 0x1f, R22 ;  /* 0x0000001fff177819 */ /* 0x000fe20000011416 */
[----:B------:R-:W1:Y:S06]  /*0360*/  LDCU.64 UR6, c[0x0][0x3a0] ;  /* 0x00007400ff0677ac */ /* 0x000e6c0008000a00 */
[----:B------:R-:W2:Y:S01]  /*0370*/  LDC.64 R28, c[0x0][0x3b0] ;  /* 0x0000ec00ff1c7b82 */ /* 0x000ea20000000a00 */
[----:B------:R-:W-:Y:S01]  /*0380*/  MOV R30, R4 ;  /* 0x00000004001e7202 */ /* 0x000fe20000000f00 */
[----:B------:R-:W-:-:S06]  /*0390*/  IMAD.MOV.U32 R31, RZ, RZ, R3 ;  /* 0x000000ffff1f7224 */ /* 0x000fcc00078e0003 */
        /* <DEDUP_REMOVED lines=9> */
[C---:B0-----:R-:W-:Y:S02]  /*0430*/  IMAD R6, R8.reuse, UR5, RZ ;  /* 0x0000000508067c24 */ /* 0x041fe4000f8e02ff */
[----:B------:R-:W-:-:S04]  /*0440*/  IMAD.WIDE.U32 R10, R8, UR4, R22 ;  /* 0x00000004080a7c25 */ /* 0x000fc8000f8e0016 */
[----:B------:R-:W-:Y:S01]  /*0450*/  IMAD R9, R9, UR4, R6 ;  /* 0x0000000409097c24 */ /* 0x000fe2000f8e0206 */
[----:B-1----:R-:W-:Y:S01]  /*0460*/  LEA R26, P0, R10, UR6, 0x4 ;  /* 0x000000060a1a7c11 */ /* 0x002fe2000f8020ff */
[----:B------:R-:W0:Y:S02]  /*0470*/  LDC.64 R6, c[0x0][0x3e0] ;  /* 0x0000f800ff067b82 */ /* 0x000e240000000a00 */
[----:B------:R-:W-:-:S05]  /*0480*/  IMAD.IADD R11, R11, 0x1, R9 ;  /* 0x000000010b0b7824 */ /* 0x000fca00078e0209 */
[----:B------:R-:W-:Y:S01]  /*0490*/  LEA.HI.X R27, R10, UR7, R11, 0x4, P0 ;  /* 0x000000070a1b7c11 */ /* 0x000fe200080f240b */
[----:B------:R-:W1:Y:S04]  /*04a0*/  LDC.64 R8, c[0x0][0x3b8] ;  /* 0x0000ee00ff087b82 */ /* 0x000e680000000a00 */
[----:B------:R-:W4:Y:S01]  /*04b0*/  LDG.E.128 R12, desc[UR10][R26.64] ;  /* 0x0000000a1a0c7981 */ /* 0x000f22000c1e1d00 */
[----:B--2---:R-:W-:-:S05]  /*04c0*/  SHF.R.S32.HI R11, RZ, 0x1f, R17 ;  /* 0x0000001fff0b7819 */ /* 0x004fca0000011411 */
[-C--:B0-----:R-:W-:Y:S02]  /*04d0*/  IMAD R16, R11, R6.reuse, RZ ;  /* 0x000000060b107224 */ /* 0x081fe400078e02ff */
[----:B------:R-:W-:-:S04]  /*04e0*/  IMAD.WIDE.U32 R10, R17, R6, R30 ;  /* 0x00000006110a7225 */ /* 0x000fc800078e001e */
[----:B------:R-:W-:Y:S01]  /*04f0*/  IMAD R17, R17, R7, R16 ;  /* 0x0000000711117224 */ /* 0x000fe200078e0210 */
[----:B-1----:R-:W-:-:S04]  /*0500*/  LEA R32, P0, R10, R8, 0x4 ;  /* 0x000000080a207211 */ /* 0x002fc800078020ff */
[----:B------:R-:W-:-:S04]  /*0510*/  IADD3 R11, PT, PT, R11, R17, RZ ;  /* 0x000000110b0b7210 */ /* 0x000fc80007ffe0ff */
[----:B------:R-:W-:Y:S02]  /*0520*/  LEA.HI.X R33, R10, R9, R11, 0x4, P0 ;  /* 0x000000090a217211 */ /* 0x000fe400000f240b */
[----:B------:R-:W4:Y:S03]  /*0530*/  LDC.64 R10, c[0x0][0x3c0] ;  /* 0x0000f000ff0a7b82 */ /* 0x000f260000000a00 */
[----:B------:R-:W2:Y:S01]  /*0540*/  LDG.E.128 R16, desc[UR10][R32.64] ;  /* 0x0000000a20107981 */ /* 0x000ea2000c1e1d00 */
[----:B------:R-:W-:Y:S01]  /*0550*/  ISETP.NE.AND P0, PT, R0, 0x1, PT ;  /* 0x000000010000780c */ /* 0x000fe20003f05270 */
[----:B----4-:R-:W-:-:S15]  /*0560*/  DMUL R34, R14, R10 ;  /* 0x0000000a0e227228 */ /* 0x010fde0000000000 */
[----:B------:R-:W-:-:S15]  /*0570*/  NOP ;  /* 0x0000000000007918 */ /* 0x000fde0000000000 */
[----:B------:R-:W-:-:S15]  /*0580*/  NOP ;  /* 0x0000000000007918 */ /* 0x000fde0000000000 */
[----:B------:R-:W-:-:S15]  /*0590*/  NOP ;  /* 0x0000000000007918 */ /* 0x000fde0000000000 */
[----:B------:R-:W-:-:S04]  /*05a0*/  NOP ;  /* 0x0000000000007918 */ /* 0x000fc80000000000 */
[----:B---3--:R-:W0:-:S15]  /*05b0*/  DMUL R14, R14, R20 ;  /* 0x000000140e0e7228 */ /* 0x008e1e0000000000 */
[----:B------:R-:W-:-:S15]  /*05c0*/  NOP ;  /* 0x0000000000007918 */ /* 0x000fde0000000000 */
[----:B------:R-:W-:-:S15]  /*05d0*/  NOP ;  /* 0x0000000000007918 */ /* 0x000fde0000000000 */
[----:B------:R-:W-:-:S15]  /*05e0*/  NOP ;  /* 0x0000000000007918 */ /* 0x000fde0000000000 */
[----:B------:R-:W-:-:S04]  /*05f0*/  NOP ;  /* 0x0000000000007918 */ /* 0x000fc80000000000 */
[----:B0-----:R-:W2:-:S15]  /*0600*/  DFMA R14, R12, R10, -R14 ;  /* 0x0000000a0c0e722b */ /* 0x001e9e000000080e */
[----:B------:R-:W-:-:S15]  /*0610*/  NOP ;  /* 0x0000000000007918 */ /* 0x000fde0000000000 */
[----:B------:R-:W-:-:S15]  /*0620*/  NOP ;  /* 0x0000000000007918 */ /* 0x000fde0000000000 */
[----:B------:R-:W-:-:S15]  /*0630*/  NOP ;  /* 0x0000000000007918 */ /* 0x000fde0000000000 */
[----:B------:R-:W-:-:S04]  /*0640*/  NOP ;  /* 0x0000000000007918 */ /* 0x000fc80000000000 */
[----:B------:R0:W1:Y:S02]  /*0650*/  DFMA R34, R12, R20, R34 ;  /* 0x000000140c22722b */ /* 0x0000640000000022 */
[----:B0-----:R-:W-:-:S15]  /*0660*/  VIADD R12, R22, 0x1 ;  /* 0x00000001160c7836 */ /* 0x001fde0000000000 */
[----:B------:R-:W-:-:S15]  /*0670*/  NOP ;  /* 0x0000000000007918 */ /* 0x000fde0000000000 */
[----:B------:R-:W-:-:S15]  /*0680*/  NOP ;  /* 0x0000000000007918 */ /* 0x000fde0000000000 */
[----:B------:R-:W-:-:S15]  /*0690*/  NOP ;  /* 0x0000000000007918 */ /* 0x000fde0000000000 */
[----:B------:R-:W-:-:S02]  /*06a0*/  NOP ;  /* 0x0000000000007918 */ /* 0x000fc40000000000 */
[----:B--2---:R-:W-:-:S15]  /*06b0*/  DADD R16, R14, R16 ;  /* 0x000000000e107229 */ /* 0x004fde0000000010 */
[----:B------:R-:W-:-:S15]  /*06c0*/  NOP ;  /* 0x0000000000007918 */ /* 0x000fde0000000000 */
[----:B------:R-:W-:-:S15]  /*06d0*/  NOP ;  /* 0x0000000000007918 */ /* 0x000fde0000000000 */
[----:B------:R-:W-:-:S15]  /*06e0*/  NOP ;  /* 0x0000000000007918 */ /* 0x000fde0000000000 */
[----:B------:R-:W-:-:S04]  /*06f0*/  NOP ;  /* 0x0000000000007918 */ /* 0x000fc80000000000 */
[----:B-1----:R-:W0:Y:S02]  /*0700*/  DADD R18, R34, R18 ;  /* 0x0000000022127229 */ /* 0x002e240000000012 */
[----:B0-----:R0:W-:Y:S01]  /*0710*/  STG.E.128 desc[UR10][R32.64], R16 ;  /* 0x0000001020007986 */ /* 0x0011e2000c101d0a */
[----:B------:R-:W-:Y:S05]  /*0720*/  @!P0 BRA `(.L_x_312) ;  /* 0x0000000400388947 */ /* 0x000fea0003800000 */
[----:B------:R-:W2:Y:S02]  /*0730*/  LDG.E R15, desc[UR10][R28.64+0x4] ;  /* 0x0000040a1c0f7981 */ /* 0x000ea4000c1e1900 */
[----:B--2---:R-:W-:-:S05]  /*0740*/  SHF.R.S32.HI R13, RZ, 0x1f, R15 ;  /* 0x0000001fff0d7819 */ /* 0x004fca000001140f */
[-C--:B------:R-:W-:Y:S02]  /*0750*/  IMAD R14, R13, R6.reuse, RZ ;  /* 0x000000060d0e7224 */ /* 0x080fe400078e02ff */
[----:B------:R-:W-:-:S04]  /*0760*/  IMAD.WIDE.U32 R12, R15, R6, R30 ;  /* 0x000000060f0c7225 */ /* 0x000fc800078e001e */
[----:B------:R-:W-:Y:S01]  /*0770*/  IMAD R15, R15, R7, R14 ;  /* 0x000000070f0f7224 */ /* 0x000fe200078e020e */
[----:B0-----:R-:W-:-:S04]  /*0780*/  LEA R32, P0, R12, R8, 0x4 ;  /* 0x000000080c207211 */ /* 0x001fc800078020ff */
[----:B------:R-:W-:-:S04]  /*0790*/  IADD3 R13, PT, PT, R13, R15, RZ ;  /* 0x0000000f0d0d7210 */ /* 0x000fc80007ffe0ff */
[----:B------:R-:W-:Y:S02]  /*07a0*/  LEA.HI.X R33, R12, R9, R13, 0x4, P0 ;  /* 0x000000090c217211 */ /* 0x000fe400000f240d */
[----:B------:R-:W2:Y:S04]  /*07b0*/  LDG.E.128 R12, desc[UR10][R26.64+0x10] ;  /* 0x0000100a1a0c7981 */ /* 0x000ea8000c1e1d00 */
[----:B------:R-:W3:Y:S01]  /*07c0*/  LDG.E.128 R16, desc[UR10][R32.64] ;  /* 0x0000000a20107981 */ /* 0x000ee2000c1e1d00 */
[----:B------:R-:W-:Y:S01]  /*07d0*/  ISETP.NE.AND P0, PT, R0, 0x2, PT ;  /* 0x000000020000780c */ /* 0x000fe20003f05270 */
        /* <DEDUP_REMOVED lines=15> */
[----:B-1----:R0:W1:Y:S02]  /*08d0*/  DFMA R14, R12, R20, R14 ;  /* 0x000000140c0e722b */ /* 0x002064000000000e */
[----:B0-----:R-:W-:-:S15]  /*08e0*/  VIADD R12, R22, 0x2 ;  /* 0x00000002160c7836 */ /* 0x001fde0000000000 */
[----:B------:R-:W-:-:S15]  /*08f0*/  NOP ;  /* 0x0000000000007918 */ /* 0x000fde0000000000 */
[----:B------:R-:W-:-:S15]  /*0900*/  NOP ;  /* 0x0000000000007918 */ /* 0x000fde0000000000 */
[----:B------:R-:W-:-:S15]  /*0910*/  NOP ;  /* 0x0000000000007918 */ /* 0x000fde0000000000 */
[----:B------:R-:W-:-:S02]  /*0920*/  NOP ;  /* 0x0000000000007918 */ /* 0x000fc40000000000 */
[----:B---3--:R-:W-:-:S15]  /*0930*/  DADD R16, R34, R16 ;  /* 0x0000000022107229 */ /* 0x008fde0000000010 */
        /* <DEDUP_REMOVED lines=12> */
[----:B------:R-:W-:-:S04]  /*0a00*/  LEA R8, P0, R12, R8, 0x4 ;  /* 0x000000080c087211 */ /* 0x000fc800078020ff */
[----:B------:R-:W-:-:S04]  /*0a10*/  IADD3 R0, PT, PT, R13, R7, RZ ;  /* 0x000000070d007210 */ /* 0x000fc80007ffe0ff */
[----:B------:R-:W-:Y:S02]  /*0a20*/  LEA.HI.X R9, R12, R9, R0, 0x4, P0 ;  /* 0x000000090c097211 */ /* 0x000fe400000f2400 */
[----:B------:R-:W2:Y:S04]  /*0a30*/  LDG.E.128 R12, desc[UR10][R26.64+0x20] ;  /* 0x0000200a1a0c7981 */ /* 0x000ea8000c1e1d00 */
[----:B-1----:R-:W3:Y:S01]  /*0a40*/  LDG.E.128 R16, desc[UR10][R8.64] ;  /* 0x0000000a08107981 */ /* 0x002ee2000c1e1d00 */
        /* <DEDUP_REMOVED lines=27> */
[----:B0-----:R2:W-:Y:S02]  /*0c00*/  STG.E.128 desc[UR10][R8.64], R16 ;  /* 0x0000001008007986 */ /* 0x0015e4000c101d0a */
.L_x_312:
[----:B------:R-:W-:Y:S05]  /*0c10*/  BSYNC.RECONVERGENT B1 ;  /* 0x0000000000017941 */ /* 0x000fea0003800200 */
.L_x_311:
[----:B------:R-:W-:-:S04]  /*0c20*/  IADD3 R0, PT, PT, R22, -R2, RZ ;  /* 0x8000000216007210 */ /* 0x000fc80007ffe0ff */
[----:B------:R-:W-:-:S13]  /*0c30*/  ISETP.GT.U32.AND P0, PT, R0, -0x4, PT ;  /* 0xfffffffc0000780c */ /* 0x000fda0003f04070 */
[----:B------:R-:W-:Y:S05]  /*0c40*/  @P0 BRA `(.L_x_310) ;  /* 0x0000000800b00947 */ /* 0x000fea0003800000 */
.L_x_313:
[----:B---3--:R-:W3:Y:S01]  /*0c50*/  LDC.64 R6, c[0x0][0x3f0] ;  /* 0x0000fc00ff067b82 */ /* 0x008ee20000000a00 */
[----:B------:R-:W-:Y:S01]  /*0c60*/  SHF.R.S32.HI R13, RZ, 0x1f, R12 ;  /* 0x0000001fff0d7819 */ /* 0x000fe2000001140c */
[----:B---3--:R-:W-:-:S04]  /*0c70*/  IMAD R0, R6, UR5, RZ ;  /* 0x0000000506007c24 */ /* 0x008fc8000f8e02ff */
[----:B--2---:R-:W-:Y:S02]  /*0c80*/  IMAD R9, R7, UR4, R0 ;  /* 0x0000000407097c24 */ /* 0x004fe4000f8e0200 */
[----:B------:R-:W-:-:S04]  /*0c90*/  IMAD.WIDE.U32 R6, R6, UR4, R12 ;  /* 0x0000000406067c25 */ /* 0x000fc8000f8e000c */
[----:B------:R-:W-:Y:S01]  /*0ca0*/  IMAD.IADD R7, R9, 0x1, R7 ;  /* 0x0000000109077824 */ /* 0x000fe200078e0207 */
[----:B------:R-:W-:-:S04]  /*0cb0*/  LEA R26, P0, R6, UR12, 0x2 ;  /* 0x0000000c061a7c11 */ /* 0x000fc8000f8010ff */
[----:B------:R-:W-:Y:S02]  /*0cc0*/  LEA.HI.X R27, R6, UR13, R7, 0x2, P0 ;  /* 0x0000000d061b7c11 */ /* 0x000fe400080f1407 */
[----:B------:R-:W2:Y:S03]  /*0cd0*/  LDC.64 R6, c[0x0][0x3f8] ;  /* 0x0000fe00ff067b82 */ /* 0x000ea60000000a00 */
[----:B------:R-:W3:Y:S01]  /*0ce0*/  LDG.E R15, desc[UR10][R26.64] ;  /* 0x0000000a1a0f7981 */ /* 0x000ee2000c1e1900 */
[C---:B--2---:R-:W-:Y:S02]  /*0cf0*/  IMAD R8, R6.reuse, UR5, RZ ;  /* 0x0000000506087c24 */ /* 0x044fe4000f8e02ff */
[----:B------:R-:W-:Y:S01]  /*0d00*/  IMAD.WIDE.U32 R10, R6, UR4, R12 ;  /* 0x00000004060a7c25 */ /* 0x000fe2000f8e000c */
[----:B------:R-:W-:-:S03]  /*0d10*/  MOV R6, R4 ;  /* 0x0000000400067202 */ /* 0x000fc60000000f00 */
[----:B------:R-:W-:Y:S01]  /*0d20*/  IMAD R9, R7, UR4, R8 ;  /* 0x0000000407097c24 */ /* 0x000fe2000f8e0208 */
[----:B------:R-:W-:Y:S01]  /*0d30*/  LEA R14, P0, R10, UR16, 0x4 ;  /* 0x000000100a0e7c11 */ /* 0x000fe2000f8020ff */
[----:B------:R-:W-:-:S03]  /*0d40*/  IMAD.MOV.U32 R7, RZ, RZ, R3 ;  /* 0x000000ffff077224 */ /* 0x000fc600078e0003 */
[----:B------:R-:W-:Y:S02]  /*0d50*/  IADD3 R11, PT, PT, R9, R11, RZ ;  /* 0x0000000b090b7210 */ /* 0x000fe40007ffe0ff */
[----:B---3--:R-:W-:Y:S01]  /*0d60*/  SHF.R.S32.HI R0, RZ, 0x1f, R15 ;  /* 0x0000001fff007819 */ /* 0x008fe2000001140f */
[----:B------:R-:W-:-:S04]  /*0d70*/  IMAD.WIDE.U32 R8, R15, UR8, R6 ;  /* 0x000000080f087c25 */ /* 0x000fc8000f8e0006 */
[----:B------:R-:W-:-:S04]  /*0d80*/  IMAD R0, R0, UR8, RZ ;  /* 0x0000000800007c24 */ /* 0x000fc8000f8e02ff */
[----:B------:R-:W-:Y:S01]  /*0d90*/  IMAD R13, R15, UR9, R0 ;  /* 0x000000090f0d7c24 */ /* 0x000fe2000f8e0200 */
[----:B------:R-:W-:Y:S02]  /*0da0*/  LEA.HI.X R15, R10, UR17, R11, 0x4, P0 ;  /* 0x000000110a0f7c11 */ /* 0x000fe400080f240b */
[----:B------:R-:W-:Y:S01]  /*0db0*/  LEA R28, P0, R8, UR14, 0x4 ;  /* 0x0000000e081c7c11 */ /* 0x000fe2000f8020ff */
[----:B------:R-:W-:-:S05]  /*0dc0*/  IMAD.IADD R9, R9, 0x1, R13 ;  /* 0x0000000109097824 */ /* 0x000fca00078e020d */
[----:B------:R-:W-:Y:S02]  /*0dd0*/  LEA.HI.X R29, R8, UR15, R9, 0x4, P0 ;  /* 0x0000000f081d7c11 */ /* 0x000fe400080f2409 */
[----:B------:R-:W2:Y:S04]  /*0de0*/  LDG.E.128 R8, desc[UR10][R14.64] ;  /* 0x0000000a0e087981 */ /* 0x000ea8000c1e1d00 */
[----:B01----:R-:W3:Y:S01]  /*0df0*/  LDG.E.128 R16, desc[UR10][R28.64] ;  /* 0x0000000a1c107981 */ /* 0x003ee2000c1e1d00 */
        /* <DEDUP_REMOVED lines=27> */
[----:B------:R-:W2:Y:S02]  /*0fb0*/  LDG.E R11, desc[UR10][R26.64+0x4] ;  /* 0x0000040a1a0b7981 */ /* 0x000ea4000c1e1900 */
[----:B--2---:R-:W-:Y:S01]  /*0fc0*/  SHF.R.S32.HI R0, RZ, 0x1f, R11 ;  /* 0x0000001fff007819 */ /* 0x004fe2000001140b */
[----:B------:R-:W-:-:S04]  /*0fd0*/  IMAD.WIDE.U32 R8, R11, UR8, R6 ;  /* 0x000000080b087c25 */ /* 0x000fc8000f8e0006 */
[----:B------:R-:W-:Y:S01]  /*0fe0*/  IMAD R0, R0, UR8, RZ ;  /* 0x0000000800007c24 */ /* 0x000fe2000f8e02ff */
[----:B------:R-:W-:-:S03]  /*0ff0*/  LEA R30, P0, R8, UR14, 0x4 ;  /* 0x0000000e081e7c11 */ /* 0x000fc6000f8020ff */
[----:B------:R-:W-:-:S05]  /*1000*/  IMAD R11, R11, UR9, R0 ;  /* 0x000000090b0b7c24 */ /* 0x000fca000f8e0200 */
[----:B------:R-:W-:-:S04]  /*1010*/  IADD3 R9, PT, PT, R9, R11, RZ ;  /* 0x0000000b09097210 */ /* 0x000fc80007ffe0ff */
[----:B------:R-:W-:Y:S02]  /*1020*/  LEA.HI.X R31, R8, UR15, R9, 0x4, P0 ;  /* 0x0000000f081f7c11 */ /* 0x000fe400080f2409 */
[----:B------:R-:W0:Y:S04]  /*1030*/  LDG.E.128 R8, desc[UR10][R14.64+0x10] ;  /* 0x0000100a0e087981 */ /* 0x000e28000c1e1d00 */
[----:B------:R-:W2:-:S15]  /*1040*/  LDG.E.128 R16, desc[UR10][R30.64] ;  /* 0x0000000a1e107981 */ /* 0x000e9e000c1e1d00 */
[----:B------:R-:W-:-:S15]  /*1050*/  NOP ;  /* 0x0000000000007918 */ /* 0x000fde0000000000 */
[----:B------:R-:W-:-:S02]  /*1060*/  NOP ;  /* 0x0000000000007918 */ /* 0x000fc40000000000 */
[----:B0-----:R-:W0:-:S15]  /*1070*/  DMUL R20, R10, UR22 ;  /* 0x000000160a147c28 */ /* 0x001e1e0008000000 */
        /* <DEDUP_REMOVED lines=31> */
[----:B------:R-:W-:-:S04]  /*1270*/  IMAD R11, R11, UR9, R0 ;  /* 0x000000090b0b7c24 */ /* 0x000fc8000f8e0200 */
[----:B------:R-:W-:-:S05]  /*1280*/  IMAD.IADD R9, R9, 0x1, R11 ;  /* 0x0000000109097824 */ /* 0x000fca00078e020b */
        /* <DEDUP_REMOVED lines=32> */
[----:B------:R-:W2:Y:S04]  /*1490*/  LDG.E R27, desc[UR10][R26.64+0xc] ;  /* 0x00000c0a1a1b7981 */ /* 0x000ea8000c1e1900 */
[----:B------:R-:W0:Y:S01]  /*14a0*/  LDG.E.128 R20, desc[UR10][R14.64+0x30] ;  /* 0x0000300a0e147981 */ /* 0x000e22000c1e1d00 */
[----:B--2---:R-:W-:Y:S01]  /*14b0*/  SHF.R.S32.HI R0, RZ, 0x1f, R27 ;  /* 0x0000001fff007819 */ /* 0x004fe2000001141b */
[----:B------:R-:W-:-:S04]  /*14c0*/  IMAD.WIDE.U32 R8, R27, UR8, R6 ;  /* 0x000000081b087c25 */ /* 0x000fc8000f8e0006 */
[----:B------:R-:W-:Y:S01]  /*14d0*/  IMAD R0, R0, UR8, RZ ;  /* 0x0000000800007c24 */ /* 0x000fe2000f8e02ff */
[----:B------:R-:W-:-:S03]  /*14e0*/  LEA R6, P0, R8, UR14, 0x4 ;  /* 0x0000000e08067c11 */ /* 0x000fc6000f8020ff */
[----:B------:R-:W-:-:S05]  /*14f0*/  IMAD R7, R27, UR9, R0 ;  /* 0x000000091b077c24 */ /* 0x000fca000f8e0200 */
[----:B------:R-:W-:-:S04]  /*1500*/  IADD3 R7, PT, PT, R9, R7, RZ ;  /* 0x0000000709077210 */ /* 0x000fc80007ffe0ff */
[----:B------:R-:W-:-:S05]  /*1510*/  LEA.HI.X R7, R8, UR15, R7, 0x4, P0 ;  /* 0x0000000f08077c11 */ /* 0x000fca00080f2407 */
[----:B------:R-:W2:-:S15]  /*1520*/  LDG.E.128 R8, desc[UR10][R6.64] ;  /* 0x0000000a06087981 */ /* 0x000e9e000c1e1d00 */
[----:B------:R-:W-:-:S15]  /*1530*/  NOP ;  /* 0x0000000000007918 */ /* 0x000fde0000000000 */
[----:B0-----:R-:W0:Y:S01]  /*1540*/  DMUL R16, R22, UR22 ;  /* 0x0000001616107c28 */ /* 0x001e220008000000 */
[----:B------:R-:W-:-:S05]  /*1550*/  VIADD R12, R12, 0x4 ;  /* 0x000000040c0c7836 */ /* 0x000fca0000000000 */
[----:B------:R-:W-:-:S15]  /*1560*/  ISETP.NE.AND P0, PT, R12, R2, PT ;  /* 0x000000020c00720c */ /* 0x000fde0003f05270 */
[----:B------:R-:W-:-:S15]  /*1570*/  NOP ;  /* 0x0000000000007918 */ /* 0x000fde0000000000 */
[----:B------:R-:W-:-:S15]  /*1580*/  NOP ;  /* 0x0000000000007918 */ /* 0x000fde0000000000 */
[----:B------:R-:W-:-:S13]  /*1590*/  NOP ;  /* 0x0000000000007918 */ /* 0x000fda0000000000 */
        /* <DEDUP_REMOVED lines=21> */
[----:B0-----:R3:W-:Y:S01]  /*16f0*/  STG.E.128 desc[UR10][R6.64], R8 ;  /* 0x0000000806007986 */ /* 0x0017e2000c101d0a */
[----:B------:R-:W-:Y:S05]  /*1700*/  @P0 BRA `(.L_x_313) ;  /* 0xfffffff400500947 */ /* 0x000fea000383ffff */
.L_x_310:
[----:B------:R-:W-:Y:S05]  /*1710*/  BSYNC.RECONVERGENT B0 ;  /* 0x0000000000007941 */ /* 0x000fea0003800200 */
.L_x_309:
[----:B------:R-:W4:Y:S01]  /*1720*/  LDCU.64 UR6, c[0x0][0x400] ;  /* 0x00008000ff0677ac */ /* 0x000f220008000a00 */
[----:B------:R-:W-:-:S04]  /*1730*/  UIADD3 UR4, UP0, UPT, UR4, 0x1, URZ ;  /* 0x0000000104047890 */ /* 0x000fc8000ff1e0ff */
[----:B------:R-:W-:Y:S02]  /*1740*/  UIADD3.X UR5, UPT, UPT, URZ, UR5, URZ, UP0, !UPT ;  /* 0x00000005ff057290 */ /* 0x000fe400087fe4ff */
[----:B----4-:R-:W-:-:S04]  /*1750*/  UISETP.GE.U32.AND UP0, UPT, UR4, UR6, UPT ;  /* 0x000000060400728c */ /* 0x010fc8000bf06070 */
[----:B------:R-:W-:-:S09]  /*1760*/  UISETP.GE.AND.EX UP0, UPT, UR5, UR7, UPT, UP0 ;  /* 0x000000070500728c */ /* 0x000fd2000bf06300 */
[----:B------:R-:W-:Y:S05]  /*1770*/  BRA.U !UP0, `(.L_x_314) ;  /* 0xffffffe908707547 */ /* 0x000fea000b83ffff */
[----:B------:R-:W-:Y:S01]  /*1780*/  UMOV UR4, URZ ;  /* 0x000000ff00047c82 */ /* 0x000fe20008000000 */
[----:B------:R-:W-:-:S05]  /*1790*/  UMOV UR5, URZ ;  /* 0x000000ff00057c82 */ /* 0x000fca0008000000 */
.L_x_320:
[----:B----4-:R-:W4:Y:S01]  /*17a0*/  LDC.64 R2, c[0x0][0x3e8] ;  /* 0x0000fa00ff027b82 */ /* 0x010f220000000a00 */
[----:B------:R-:W5:Y:S01]  /*17b0*/  LDCU.64 UR6, c[0x0][0x3a8] ;  /* 0x00007500ff0677ac */ /* 0x000f620008000a00 */
[----:B------:R-:W-:Y:S01]  /*17c0*/  MOV R4, R24 ;  /* 0x0000001800047202 */ /* 0x000fe20000000f00 */
[----:B------:R-:W-:Y:S01]  /*17d0*/  IMAD.MOV.U32 R5, RZ, RZ, R25 ;  /* 0x000000ffff057224 */ /* 0x000fe200078e0019 */
        /* <DEDUP_REMOVED lines=15> */
[----:B---3--:R-:W0:Y:S01]  /*18d0*/  LDC.64 R6, c[0x0][0x3d8] ;  /* 0x0000f600ff067b82 */ /* 0x008e220000000a00 */
[----:B------:R-:W-:Y:S01]  /*18e0*/  IADD3 R2, P0, PT, R24, 0x100, RZ ;  /* 0x0000010018027810 */ /* 0x000fe20007f1e0ff */
[----:B------:R-:W-:Y:S01]  /*18f0*/  BSSY.RECONVERGENT B1, `(.L_x_317) ;  /* 0x000009c000017945 */ /* 0x000fe20003800200 */
[----:B------:R-:W-:-:S03]  /*1900*/  MOV R12, R22 ;  /* 0x00000016000c7202 */ /* 0x000fc60000000f00 */
[----:B------:R-:W-:Y:S02]  /*1910*/  IMAD.X R3, RZ, RZ, R25, P0 ;  /* 0x000000ffff037224 */ /* 0x000fe400000e0619 */
[----:B--2---:R-:W2:Y:S02]  /*1920*/  LDC.64 R8, c[0x0][0x3d0] ;  /* 0x0000f400ff087b82 */ /* 0x004ea40000000a00 */
[-C--:B0-----:R-:W-:Y:S02]  /*1930*/  IMAD R3, R3, R6.reuse, RZ ;  /* 0x0000000603037224 */ /* 0x081fe400078e02ff */
[----:B------:R-:W-:-:S04]  /*1940*/  IMAD.WIDE.U32 R4, R2, R6, RZ ;  /* 0x0000000602047225 */ /* 0x000fc800078e00ff */
[----:B------:R-:W-:Y:S01]  /*1950*/  IMAD R3, R2, R7, R3 ;  /* 0x0000000702037224 */ /* 0x000fe200078e0203 */
[----:B------:R-:W-:Y:S01]  /*1960*/  IADD3 R2, PT, PT, -R22, R0, RZ ;  /* 0x0000000016027210 */ /* 0x000fe20007ffe1ff */
[----:B--2---:R-:W-:Y:S02]  /*1970*/  IMAD R6, R8, UR5, RZ ;  /* 0x0000000508067c24 */ /* 0x004fe4000f8e02ff */
[----:B------:R-:W-:Y:S01]  /*1980*/  IMAD.IADD R5, R5, 0x1, R3 ;  /* 0x0000000105057824 */ /* 0x000fe200078e0203 */
[----:B------:R-:W-:Y:S01]  /*1990*/  LOP3.LUT P0, R2, R2, 0x3, RZ, 0xc0, !PT ;  /* 0x0000000302027812 */ /* 0x000fe2000780c0ff */
[----:B------:R-:W-:Y:S02]  /*19a0*/  IMAD R3, R9, UR4, R6 ;  /* 0x0000000409037c24 */ /* 0x000fe4000f8e0206 */
[----:B------:R-:W-:-:S04]  /*19b0*/  IMAD.WIDE.U32 R4, R8, UR4, R4 ;  /* 0x0000000408047c25 */ /* 0x000fc8000f8e0004 */
[----:B------:R-:W-:-:S06]  /*19c0*/  IMAD.IADD R3, R5, 0x1, R3 ;  /* 0x0000000105037824 */ /* 0x000fcc00078e0203 */
[----:B------:R-:W-:Y:S05]  /*19d0*/  @!P0 BRA `(.L_x_318) ;  /* 0x0000000800348947 */ /* 0x000fea0003800000 */
[----:B------:R-:W0:Y:S01]  /*19e0*/  LDC.64 R8, c[0x0][0x3f0] ;  /* 0x0000fc00ff087b82 */ /* 0x000e220000000a00 */
[----:B------:R-:W-:Y:S01]  /*19f0*/  SHF.R.S32.HI R23, RZ, 0x1f, R22 ;  /* 0x0000001fff177819 */ /* 0x000fe20000011416 */
[----:B------:R-:W2:Y:S06]  /*1a00*/  LDCU.64 UR6, c[0x0][0x3a0] ;  /* 0x00007400ff0677ac */ /* 0x000eac0008000a00 */
[----:B------:R-:W3:Y:S08]  /*1a10*/  LDC.64 R28, c[0x0][0x3b0] ;  /* 0x0000ec00ff1c7b82 */ /* 0x000ef00000000a00 */
[----:B------:R-:W4:Y:S01]  /*1a20*/  LDC.64 R10, c[0x0][0x3f8] ;  /* 0x0000fe00ff0a7b82 */ /* 0x000f220000000a00 */
[----:B0-----:R-:W-:Y:S01]  /*1a30*/  IMAD R6, R8, UR5, RZ ;  /* 0x0000000508067c24 */ /* 0x001fe2000f8e02ff */
[----:B------:R-:W-:Y:S01]  /*1a40*/  MOV R30, R4 ;  /* 0x00000004001e7202 */ /* 0x000fe20000000f00 */
[----:B------:R-:W-:-:S05]  /*1a50*/  IMAD.MOV.U32 R31, RZ, RZ, R3 ;  /* 0x000000ffff1f7224 */ /* 0x000fca00078e0003 */
[----:B------:R-:W0:Y:S01]  /*1a60*/  LDC.64 R20, c[0x0][0x3c0] ;  /* 0x0000f000ff147b82 */ /* 0x000e220000000a00 */
        /* <DEDUP_REMOVED lines=10> */
[----:B------:R-:W1:Y:S02]  /*1b10*/  LDC.64 R8, c[0x0][0x3e0] ;  /* 0x0000f800ff087b82 */ /* 0x000e640000000a00 */
[----:B------:R-:W-:-:S05]  /*1b20*/  IMAD.IADD R7, R7, 0x1, R11 ;  /* 0x0000000107077824 */ /* 0x000fca00078e020b */
[----:B------:R-:W-:Y:S01]  /*1b30*/  LEA.HI.X R27, R6, UR7, R7, 0x4, P0 ;  /* 0x00000007061b7c11 */ /* 0x000fe200080f2407 */
[----:B------:R-:W2:Y:S04]  /*1b40*/  LDC.64 R10, c[0x0][0x3b8] ;  /* 0x0000ee00ff0a7b82 */ /* 0x000ea80000000a00 */
[----:B------:R-:W0:Y:S01]  /*1b50*/  LDG.E.128 R12, desc[UR10][R26.64] ;  /* 0x0000000a1a0c7981 */ /* 0x000e22000c1e1d00 */
[----:B---3--:R-:W-:-:S05]  /*1b60*/  SHF.R.S32.HI R7, RZ, 0x1f, R17 ;  /* 0x0000001fff077819 */ /* 0x008fca0000011411 */
[-C--:B-1----:R-:W-:Y:S02]  /*1b70*/  IMAD R16, R7, R8.reuse, RZ ;  /* 0x0000000807107224 */ /* 0x082fe400078e02ff */
[----:B------:R-:W-:-:S04]  /*1b80*/  IMAD.WIDE.U32 R6, R17, R8, R30 ;  /* 0x0000000811067225 */ /* 0x000fc800078e001e */
[----:B------:R-:W-:Y:S01]  /*1b90*/  IMAD R17, R17, R9, R16 ;  /* 0x0000000911117224 */ /* 0x000fe200078e0210 */
[----:B--2---:R-:W-:-:S04]  /*1ba0*/  LEA R32, P0, R6, R10, 0x4 ;  /* 0x0000000a06207211 */ /* 0x004fc800078020ff */
[----:B------:R-:W-:-:S04]  /*1bb0*/  IADD3 R7, PT, PT, R7, R17, RZ ;  /* 0x0000001107077210 */ /* 0x000fc80007ffe0ff */
[----:B------:R-:W-:Y:S02]  /*1bc0*/  LEA.HI.X R33, R6, R11, R7, 0x4, P0 ;  /* 0x0000000b06217211 */ /* 0x000fe400000f2407 */
[----:B------:R-:W1:Y:S03]  /*1bd0*/  LDC.64 R6, c[0x0][0x3c8] ;  /* 0x0000f200ff067b82 */ /* 0x000e660000000a00 */
[----:B------:R-:W2:Y:S01]  /*1be0*/  LDG.E.128 R16, desc[UR10][R32.64] ;  /* 0x0000000a20107981 */ /* 0x000ea2000c1e1d00 */
[----:B0-----:R-:W-:Y:S01]  /*1bf0*/  DMUL R34, R14, R20 ;  /* 0x000000140e227228 */ /* 0x001fe20000000000 */
[----:B------:R-:W-:-:S15]  /*1c00*/  ISETP.NE.AND P0, PT, R2, 0x1, PT ;  /* 0x000000010200780c */ /* 0x000fde0003f05270 */
[----:B------:R-:W-:-:S15]  /*1c10*/  NOP ;  /* 0x0000000000007918 */ /* 0x000fde0000000000 */
[----:B------:R-:W-:-:S15]  /*1c20*/  NOP ;  /* 0x0000000000007918 */ /* 0x000fde0000000000 */
[----:B------:R-:W-:-:S15]  /*1c30*/  NOP ;  /* 0x0000000000007918 */ /* 0x000fde0000000000 */
[----:B------:R-:W-:-:S03]  /*1c40*/  NOP ;  /* 0x0000000000007918 */ /* 0x000fc60000000000 */
[----:B-1----:R-:W0:-:S15]  /*1c50*/  DMUL R14, R14, R6 ;  /* 0x000000060e0e7228 */ /* 0x002e1e0000000000 */
        /* <DEDUP_REMOVED lines=63> */
[----:B------:R-:W3:Y:S02]  /*2050*/  LDG.E R29, desc[UR10][R28.64+0x8] ;  /* 0x0000080a1c1d7981 */ /* 0x000ee4000c1e1900 */
[----:B---3--:R-:W-:-:S05]  /*2060*/  SHF.R.S32.HI R13, RZ, 0x1f, R29 ;  /* 0x0000001fff0d7819 */ /* 0x008fca000001141d */
[-C--:B------:R-:W-:Y:S02]  /*2070*/  IMAD R2, R13, R8.reuse, RZ ;  /* 0x000000080d027224 */ /* 0x080fe400078e02ff */
[----:B------:R-:W-:-:S04]  /*2080*/  IMAD.WIDE.U32 R12, R29, R8, R30 ;  /* 0x000000081d0c7225 */ /* 0x000fc800078e001e */
[----:B------:R-:W-:Y:S01]  /*2090*/  IMAD R9, R29, R9, R2 ;  /* 0x000000091d097224 */ /* 0x000fe200078e0202 */
[----:B--2---:R-:W-:-:S04]  /*20a0*/  LEA R16, P0, R12, R10, 0x4 ;  /* 0x0000000a0c107211 */ /* 0x004fc800078020ff */
[----:B------:R-:W-:-:S04]  /*20b0*/  IADD3 R2, PT, PT, R13, R9, RZ ;  /* 0x000000090d027210 */ /* 0x000fc80007ffe0ff */
[----:B------:R-:W-:Y:S02]  /*20c0*/  LEA.HI.X R17, R12, R11, R2, 0x4, P0 ;  /* 0x0000000b0c117211 */ /* 0x000fe400000f2402 */
[----:B------:R-:W2:Y:S04]  /*20d0*/  LDG.E.128 R8, desc[UR10][R26.64+0x20] ;  /* 0x0000200a1a087981 */ /* 0x000ea8000c1e1d00 */
[----:B------:R-:W3:Y:S01]  /*20e0*/  LDG.E.128 R12, desc[UR10][R16.64] ;  /* 0x0000000a100c7981 */ /* 0x000ee2000c1e1d00 */
        /* <DEDUP_REMOVED lines=20> */
[----:B---3--:R1:W-:Y:S02]  /*2230*/  DADD R8, R18, R12 ;  /* 0x0000000012087229 */ /* 0x0083e4000000000c */
[----:B-1----:R-:W-:-:S15]  /*2240*/  VIADD R12, R22, 0x3 ;  /* 0x00000003160c7836 */ /* 0x002fde0000000000 */
[----:B------:R-:W-:-:S15]  /*2250*/  NOP ;  /* 0x0000000000007918 */ /* 0x000fde0000000000 */
[----:B------:R-:W-:-:S15]  /*2260*/  NOP ;  /* 0x0000000000007918 */ /* 0x000fde0000000000 */
[----:B------:R-:W-:-:S15]  /*2270*/  NOP ;  /* 0x0000000000007918 */ /* 0x000fde0000000000 */
[----:B------:R-:W-:-:S02]  /*2280*/  NOP ;  /* 0x0000000000007918 */ /* 0x000fc40000000000 */
[----:B0-----:R-:W0:Y:S02]  /*2290*/  DADD R10, R10, R14 ;  /* 0x000000000a0a7229 */ /* 0x001e24000000000e */
[----:B0-----:R3:W-:Y:S02]  /*22a0*/  STG.E.128 desc[UR10][R16.64], R8 ;  /* 0x0000000810007986 */ /* 0x0017e4000c101d0a */
.L_x_318:
[----:B------:R-:W-:Y:S05]  /*22b0*/  BSYNC.RECONVERGENT B1 ;  /* 0x0000000000017941 */ /* 0x000fea0003800200 */
.L_x_317:
[----:B------:R-:W-:-:S04]  /*22c0*/  IADD3 R2, PT, PT, R22, -R0, RZ ;  /* 0x8000000016027210 */ /* 0x000fc80007ffe0ff */
[----:B------:R-:W-:-:S13]  /*22d0*/  ISETP.GT.U32.AND P0, PT, R2, -0x4, PT ;  /* 0xfffffffc0200780c */ /* 0x000fda0003f04070 */
[----:B------:R-:W-:Y:S05]  /*22e0*/  @P0 BRA `(.L_x_316) ;  /* 0x0000000800ac0947 */ /* 0x000fea0003800000 */
[----:B------:R-:W-:-:S07]  /*22f0*/  IMAD.IADD R0, R12, 0x1, -R0 ;  /* 0x000000010c007824 */ /* 0x000fce00078e0a00 */
.L_x_319:
[----:B----4-:R-:W4:Y:S01]  /*2300*/  LDC.64 R6, c[0x0][0x3f0] ;  /* 0x0000fc00ff067b82 */ /* 0x010f220000000a00 */
[----:B------:R-:W-:-:S07]  /*2310*/  SHF.R.S32.HI R13, RZ, 0x1f, R12 ;  /* 0x0000001fff0d7819 */ /* 0x000fce000001140c */
[----:B---3--:R-:W3:Y:S01]  /*2320*/  LDC.64 R10, c[0x0][0x3f8] ;  /* 0x0000fe00ff0a7b82 */ /* 0x008ee20000000a00 */
[----:B----4-:R-:W-:-:S04]  /*2330*/  IMAD R2, R6, UR5, RZ ;  /* 0x0000000506027c24 */ /* 0x010fc8000f8e02ff */
        /* <DEDUP_REMOVED lines=8> */
[----:B------:R-:W-:Y:S02]  /*23c0*/  IMAD R11, R11, UR4, R2 ;  /* 0x000000040b0b7c24 */ /* 0x000fe4000f8e0202 */
[----:B------:R-:W-:-:S03]  /*23d0*/  IMAD.MOV.U32 R2, RZ, RZ, R4 ;  /* 0x000000ffff027224 */ /* 0x000fc600078e0004 */
[----:B------:R-:W-:Y:S02]  /*23e0*/  IADD3 R9, PT, PT, R11, R9, RZ ;  /* 0x000000090b097210 */ /* 0x000fe40007ffe0ff */
[----:B----4-:R-:W-:Y:S01]  /*23f0*/  SHF.R.S32.HI R6, RZ, 0x1f, R7 ;  /* 0x0000001fff067819 */ /* 0x010fe20000011407 */
[----:B------:R-:W-:-:S04]  /*2400*/  IMAD.WIDE.U32 R10, R7, UR16, R2 ;  /* 0x00000010070a7c25 */ /* 0x000fc8000f8e0002 */
[----:B012---:R-:W-:Y:S01]  /*2410*/  IMAD R16, R6, UR16, RZ ;  /* 0x0000001006107c24 */ /* 0x007fe2000f8e02ff */
[----:B------:R-:W-:-:S03]  /*2420*/  LEA R6, P0, R8, UR8, 0x4 ;  /* 0x0000000808067c11 */ /* 0x000fc6000f8020ff */
[----:B------:R-:W-:Y:S01]  /*2430*/  IMAD R13, R7, UR17, R16 ;  /* 0x00000011070d7c24 */ /* 0x000fe2000f8e0210 */
[----:B------:R-:W-:Y:S02]  /*2440*/  LEA.HI.X R7, R8, UR9, R9, 0x4, P0 ;  /* 0x0000000908077c11 */ /* 0x000fe400080f2409 */
[----:B------:R-:W-:Y:S01]  /*2450*/  LEA R26, P0, R10, UR14, 0x4 ;  /* 0x0000000e0a1a7c11 */ /* 0x000fe2000f8020ff */
        /* <DEDUP_REMOVED lines=32> */
[----:B--2---:R-:W-:-:S05]  /*2660*/  SHF.R.S32.HI R8, RZ, 0x1f, R11 ;  /* 0x0000001fff087819 */ /* 0x004fca000001140b */
[----:B------:R-:W-:Y:S02]  /*2670*/  IMAD R10, R8, UR16, RZ ;  /* 0x00000010080a7c24 */ /* 0x000fe4000f8e02ff */
[----:B------:R-:W-:-:S04]  /*2680*/  IMAD.WIDE.U32 R8, R11, UR16, R2 ;  /* 0x000000100b087c25 */ /* 0x000fc8000f8e0002 */
[----:B------:R-:W-:Y:S01]  /*2690*/  IMAD R11, R11, UR17, R10 ;  /* 0x000000110b0b7c24 */ /* 0x000fe2000f8e020a */
[----:B------:R-:W-:-:S04]  /*26a0*/  LEA R28, P0, R8, UR14, 0x4 ;  /* 0x0000000e081c7c11 */ /* 0x000fc8000f8020ff */
[----:B------:R-:W-:-:S04]  /*26b0*/  IADD3 R9, PT, PT, R9, R11, RZ ;  /* 0x0000000b09097210 */ /* 0x000fc80007ffe0ff */
[----:B------:R-:W-:Y:S02]  /*26c0*/  LEA.HI.X R29, R8, UR15, R9, 0x4, P0 ;  /* 0x0000000f081d7c11 */ /* 0x000fe400080f2409 */
[----:B------:R-:W0:Y:S04]  /*26d0*/  LDG.E.128 R8, desc[UR10][R6.64+0x10] ;  /* 0x0000100a06087981 */ /* 0x000e28000c1e1d00 */
[----:B------:R-:W2:-:S15]  /*26e0*/  LDG.E.128 R16, desc[UR10][R28.64] ;  /* 0x0000000a1c107981 */ /* 0x000e9e000c1e1d00 */
[----:B------:R-:W-:-:S15]  /*26f0*/  NOP ;  /* 0x0000000000007918 */ /* 0x000fde0000000000 */
        /* <DEDUP_REMOVED lines=32> */
[----:B------:R-:W-:-:S03]  /*2900*/  LEA R26, P0, R8, UR14, 0x4 ;  /* 0x0000000e081a7c11 */ /* 0x000fc6000f8020ff */
[----:B------:R-:W-:-:S05]  /*2910*/  IMAD.IADD R9, R9, 0x1, R11 ;  /* 0x0000000109097824 */ /* 0x000fca00078e020b */
        /* <DEDUP_REMOVED lines=33> */
[----:B--2---:R-:W-:-:S05]  /*2b30*/  SHF.R.S32.HI R8, RZ, 0x1f, R15 ;  /* 0x0000001fff087819 */ /* 0x004fca000001140f */
[----:B------:R-:W-:Y:S02]  /*2b40*/  IMAD R10, R8, UR16, RZ ;  /* 0x00000010080a7c24 */ /* 0x000fe4000f8e02ff */
[----:B------:R-:W-:-:S04]  /*2b50*/  IMAD.WIDE.U32 R8, R15, UR16, R2 ;  /* 0x000000100f087c25 */ /* 0x000fc8000f8e0002 */
[----:B------:R-:W-:Y:S01]  /*2b60*/  IMAD R11, R15, UR17, R10 ;  /* 0x000000110f0b7c24 */ /* 0x000fe2000f8e020a */
[----:B------:R-:W-:-:S04]  /*2b70*/  LEA R28, P0, R8, UR14, 0x4 ;  /* 0x0000000e081c7c11 */ /* 0x000fc8000f8020ff */
[----:B------:R-:W-:-:S04]  /*2b80*/  IADD3 R9, PT, PT, R9, R11, RZ ;  /* 0x0000000b09097210 */ /* 0x000fc80007ffe0ff */
[----:B------:R-:W-:-:S05]  /*2b90*/  LEA.HI.X R29, R8, UR15, R9, 0x4, P0 ;  /* 0x0000000f081d7c11 */ /* 0x000fca00080f2409 */
[----:B------:R-:W2:-:S15]  /*2ba0*/  LDG.E.128 R8, desc[UR10][R28.64] ;  /* 0x0000000a1c087981 */ /* 0x000e9e000c1e1d00 */
[----:B------:R-:W-:-:S13]  /*2bb0*/  NOP ;  /* 0x0000000000007918 */ /* 0x000fda0000000000 */
[----:B0-----:R-:W0:Y:S01]  /*2bc0*/  DMUL R16, R22, UR22 ;  /* 0x0000001616107c28 */ /* 0x001e220008000000 */
[----:B------:R-:W-:-:S05]  /*2bd0*/  VIADD R0, R0, 0x4 ;  /* 0x0000000400007836 */ /* 0x000fca0000000000 */
[----:B------:R-:W-:Y:S02]  /*2be0*/  ISETP.NE.AND P0, PT, R0, RZ, PT ;  /* 0x000000ff0000720c */ /* 0x000fe40003f05270 */
[----:B------:R-:W-:-:S15]  /*2bf0*/  IADD3 R12, PT, PT, R12, 0x4, RZ ;  /* 0x000000040c0c7810 */ /* 0x000fde0007ffe0ff */
[----:B------:R-:W-:-:S15]  /*2c00*/  NOP ;  /* 0x0000000000007918 */ /* 0x000fde0000000000 */
[----:B------:R-:W-:-:S15]  /*2c10*/  NOP ;  /* 0x0000000000007918 */ /* 0x000fde0000000000 */
[----:B------:R-:W-:-:S11]  /*2c20*/  NOP ;  /* 0x0000000000007918 */ /* 0x000fd60000000000 */
        /* <DEDUP_REMOVED lines=23> */
.L_x_316:
[----:B------:R-:W-:Y:S05]  /*2da0*/  BSYNC.RECONVERGENT B0 ;  /* 0x0000000000007941 */ /* 0x000fea0003800200 */
.L_x_315:
[----:B------:R-:W5:Y:S01]  /*2db0*/  LDCU.64 UR6, c[0x0][0x400] ;  /* 0x00008000ff0677ac */ /* 0x000f620008000a00 */
[----:B------:R-:W-:-:S04]  /*2dc0*/  UIADD3 UR4, UP0, UPT, UR4, 0x1, URZ ;  /* 0x0000000104047890 */ /* 0x000fc8000ff1e0ff */
[----:B------:R-:W-:Y:S02]  /*2dd0*/  UIADD3.X UR5, UPT, UPT, URZ, UR5, URZ, UP0, !UPT ;  /* 0x00000005ff057290 */ /* 0x000fe400087fe4ff */
[----:B-----5:R-:W-:-:S04]  /*2de0*/  UISETP.GE.U32.AND UP0, UPT, UR4, UR6, UPT ;  /* 0x000000060400728c */ /* 0x020fc8000bf06070 */
[----:B------:R-:W-:-:S09]  /*2df0*/  UISETP.GE.AND.EX UP0, UPT, UR5, UR7, UPT, UP0 ;  /* 0x000000070500728c */ /* 0x000fd2000bf06300 */
[----:B------:R-:W-:Y:S05]  /*2e00*/  BRA.U !UP0, `(.L_x_320) ;  /* 0xffffffe908647547 */ /* 0x000fea000b83ffff */
[----:B------:R-:W-:Y:S05]  /*2e10*/  EXIT ;  /* 0x000000000000794d */ /* 0x000fea0003800000 */
.L_x_308:
        /* <DEDUP_REMOVED lines=8> */
[----:B------:R-:W2:Y:S01]  /*2ea0*/  LDCU.128 UR28, c[0x0][0x3c0] ;  /* 0x00007800ff1c77ac */ /* 0x000ea20008000c00 */
[----:B------:R-:W3:Y:S01]  /*2eb0*/  LDCU.64 UR24, c[0x0][0x3e0] ;  /* 0x00007c00ff1877ac */ /* 0x000ee20008000a00 */
[----:B------:R-:W4:Y:S01]  /*2ec0*/  LDCU.64 UR26, c[0x0][0x3a0] ;  /* 0x00007400ff1a77ac */ /* 0x000f220008000a00 */
[----:B------:R-:W0:Y:S01]  /*2ed0*/  LDCU.128 UR16, c[0x0][0x3f0] ;  /* 0x00007e00ff1077ac */ /* 0x000e220008000c00 */
[----:B-1----:R-:W-:Y:S01]  /*2ee0*/  UIADD3 UR4, UP0, UPT, UR4, UR8, URZ ;  /* 0x0000000804047290 */ /* 0x002fe2000ff1e0ff */
[----:B------:R-:W1:Y:S03]  /*2ef0*/  LDCU.128 UR20, c[0x0][0x3b0] ;  /* 0x00007600ff1477ac */ /* 0x000e660008000c00 */
[----:B------:R-:W-:Y:S01]  /*2f00*/  UIADD3.X UR5, UPT, UPT, UR5, UR9, URZ, UP0, !UPT ;  /* 0x0000000905057290 */ /* 0x000fe200087fe4ff */
[----:B0-----:R-:W-:Y:S01]  /*2f10*/  ISETP.LT.U32.AND P0, PT, R0, UR6, PT ;  /* 0x0000000600007c0c */ /* 0x001fe2000bf01070 */
[----:B------:R-:W-:-:S05]  /*2f20*/  IMAD.U32 R0, RZ, RZ, UR7 ;  /* 0x00000007ff007e24 */ /* 0x000fca000f8e00ff */
[----:B------:R-:W-:-:S13]  /*2f30*/  ISETP.GT.AND.EX P0, PT, R0, RZ, PT, P0 ;  /* 0x000000ff0000720c */ /* 0x000fda0003f04300 */
[----:B-1234-:R-:W-:Y:S05]  /*2f40*/  @!P0 BRA `(.L_x_322) ;  /* 0x0000001400848947 */ /* 0x01efea0003800000 */
[----:B------:R-:W-:Y:S01]  /*2f50*/  MOV R0, RZ ;  /* 0x000000ff00007202 */ /* 0x000fe20000000f00 */
[----:B------:R-:W-:-:S07]  /*2f60*/  IMAD.MOV.U32 R2, RZ, RZ, RZ ;  /* 0x000000ffff027224 */ /* 0x000fce00078e00ff */
.L_x_328:
[----:B0-----:R-:W0:Y:S01]  /*2f70*/  S2R R8, SR_TID.X ;  /* 0x0000000000087919 */ /* 0x001e220000002100 */
[----:B-1----:R-:W1:Y:S01]  /*2f80*/  LDCU.64 UR8, c[0x0][0x3e8] ;  /* 0x00007d00ff0877ac */ /* 0x002e620008000a00 */
[----:B--2---:R-:W2:Y:S01]  /*2f90*/  LDCU.64 UR12, c[0x0][0x3a8] ;  /* 0x00007500ff0c77ac */ /* 0x004ea20008000a00 */
[----:B-1----:R-:W-:-:S04]  /*2fa0*/  IMAD R3, R2, UR8, RZ ;  /* 0x0000000802037c24 */ /* 0x002fc8000f8e02ff */
[----:B------:R-:W-:Y:S01]  /*2fb0*/  IMAD R3, R0, UR9, R3 ;  /* 0x0000000900037c24 */ /* 0x000fe2000f8e0203 */
[----:B0-----:R-:W-:-:S04]  /*2fc0*/  IADD3 R8, P0, PT, R8, UR4, RZ ;  /* 0x0000000408087c10 */ /* 0x001fc8000ff1e0ff */
[----:B------:R-:W-:-:S03]  /*2fd0*/  IADD3.X R9, PT, PT, RZ, UR5, RZ, P0, !PT ;  /* 0x00000005ff097c10 */ /* 0x000fc600087fe4ff */
[----:B------:R-:W-:-:S04]  /*2fe0*/  IMAD.WIDE.U32 R6, R0, UR8, R8 ;  /* 0x0000000800067c25 */ /* 0x000fc8000f8e0008 */
[----:B------:R-:W-:Y:S01]  /*2ff0*/  IMAD.IADD R3, R7, 0x1, R3 ;  /* 0x0000000107037824 */ /* 0x000fe200078e0203 */
[----:B--2---:R-:W-:-:S04]  /*3000*/  LEA R4, P0, R6, UR12, 0x2 ;  /* 0x0000000c06047c11 */ /* 0x004fc8000f8010ff */
[----:B------:R-:W-:-:S05]  /*3010*/  LEA.HI.X R5, R6, UR13, R3, 0x2, P0 ;  /* 0x0000000d06057c11 */ /* 0x000fca00080f1403 */
[----:B------:R-:W2:Y:S04]  /*3020*/  LDG.E R24, desc[UR10][R4.64] ;  /* 0x0000000a04187981 */ /* 0x000ea8000c1e1900 */
[----:B------:R-:W2:Y:S01]  /*3030*/  LDG.E R3, desc[UR10][R4.64+0x4] ;  /* 0x0000040a04037981 */ /* 0x000ea2000c1e1900 */
[----:B------:R-:W-:Y:S01]  /*3040*/  BSSY.RECONVERGENT B1, `(.L_x_323) ;  /* 0x000014b000017945 */ /* 0x000fe20003800200 */
[----:B--2---:R-:W-:-:S13]  /*3050*/  ISETP.GE.AND P0, PT, R24, R3, PT ;  /* 0x000000031800720c */ /* 0x004fda0003f06270 */
[----:B------:R-:W-:Y:S05]  /*3060*/  @P0 BRA `(.L_x_324) ;  /* 0x0000001400200947 */ /* 0x000fea0003800000 */
[----:B------:R-:W0:Y:S01]  /*3070*/  LDCU.128 UR12, c[0x0][0x3d0] ;  /* 0x00007a00ff0c77ac */ /* 0x000e220008000c00 */
[----:B------:R-:W-:Y:S01]  /*3080*/  IADD3 R20, PT, PT, -R24, R3, RZ ;  /* 0x0000000318147210 */ /* 0x000fe20007ffe1ff */
[----:B------:R-:W-:Y:S01]  /*3090*/  BSSY.RECONVERGENT B2, `(.L_x_325) ;  /* 0x000009a000027945 */ /* 0x000fe20003800200 */
[----:B------:R-:W-:Y:S02]  /*30a0*/  MOV R12, R24 ;  /* 0x00000018000c7202 */ /* 0x000fe40000000f00 */
[----:B------:R-:W-:Y:S01]  /*30b0*/  LOP3.LUT P0, R20, R20, 0x3, RZ, 0xc0, !PT ;  /* 0x0000000314147812 */ /* 0x000fe2000780c0ff */
[----:B0-----:R-:W-:Y:S02]  /*30c0*/  IMAD R7, R9, UR14, RZ ;  /* 0x0000000e09077c24 */ /* 0x001fe4000f8e02ff */
[----:B------:R-:W-:-:S04]  /*30d0*/  IMAD.WIDE.U32 R4, R8, UR14, RZ ;  /* 0x0000000e08047c25 */ /* 0x000fc8000f8e00ff */
[----:B------:R-:W-:Y:S02]  /*30e0*/  IMAD R7, R8, UR15, R7 ;  /* 0x0000000f08077c24 */ /* 0x000fe4000f8e0207 */
[----:B------:R-:W-:Y:S02]  /*30f0*/  IMAD R9, R2, UR12, RZ ;  /* 0x0000000c02097c24 */ /* 0x000fe4000f8e02ff */
[----:B------:R-:W-:Y:S02]  /*3100*/  IMAD.IADD R5, R5, 0x1, R7 ;  /* 0x0000000105057824 */ /* 0x000fe400078e0207 */
[C---:B------:R-:W-:Y:S02]  /*3110*/  IMAD R9, R0.reuse, UR13, R9 ;  /* 0x0000000d00097c24 */ /* 0x040fe4000f8e0209 */
[----:B------:R-:W-:-:S04]  /*3120*/  IMAD.WIDE.U32 R22, R0, UR12, R4 ;  /* 0x0000000c00167c25 */ /* 0x000fc8000f8e0004 */
[----:B------:R-:W-:Y:S01]  /*3130*/  IMAD.IADD R21, R23, 0x1, R9 ;  /* 0x0000000117157824 */ /* 0x000fe200078e0209 */
[----:B------:R-:W-:Y:S06]  /*3140*/  @!P0 BRA `(.L_x_326) ;  /* 0x0000000800388947 */ /* 0x000fec0003800000 */
[----:B------:R-:W0:Y:S01]  /*3150*/  LDCU.128 UR12, c[0x0][0x3f0] ;  /* 0x00007e00ff0c77ac */ /* 0x000e220008000c00 */
[----:B------:R-:W1:Y:S01]  /*3160*/  LDC.64 R28, c[0x0][0x3b0] ;  /* 0x0000ec00ff1c7b82 */ /* 0x000e620000000a00 */
[----:B------:R-:W-:Y:S01]  /*3170*/  SHF.R.S32.HI R25, RZ, 0x1f, R24 ;  /* 0x0000001fff197819 */ /* 0x000fe20000011418 */
[----:B------:R-:W2:Y:S01]  /*3180*/  LDCU.64 UR8, c[0x0][0x3a0] ;  /* 0x00007400ff0877ac */ /* 0x000ea20008000a00 */
[----:B0-----:R-:W-:-:S04]  /*3190*/  IMAD R5, R2, UR12, RZ ;  /* 0x0000000c02057c24 */ /* 0x001fc8000f8e02ff */
[C---:B------:R-:W-:Y:S02]  /*31a0*/  IMAD R7, R0.reuse, UR13, R5 ;  /* 0x0000000d00077c24 */ /* 0x040fe4000f8e0205 */
[----:B------:R-:W-:-:S05]  /*31b0*/  IMAD.WIDE.U32 R4, R0, UR12, R24 ;  /* 0x0000000c00047c25 */ /* 0x000fca000f8e0018 */
[----:B------:R-:W-:Y:S02]  /*31c0*/  IADD3 R5, PT, PT, R5, R7, RZ ;  /* 0x0000000705057210 */ /* 0x000fe40007ffe0ff */
[----:B-1----:R-:W-:-:S04]  /*31d0*/  LEA R28, P0, R4, R28, 0x2 ;  /* 0x0000001c041c7211 */ /* 0x002fc800078010ff */
[----:B------:R-:W-:-:S05]  /*31e0*/  LEA.HI.X R29, R4, R29, R5, 0x2, P0 ;  /* 0x0000001d041d7211 */ /* 0x000fca00000f1405 */
[----:B------:R-:W3:Y:S01]  /*31f0*/  LDG.E R11, desc[UR10][R28.64] ;  /* 0x0000000a1c0b7981 */ /* 0x000ee2000c1e1900 */
[----:B------:R-:W-:Y:S02]  /*3200*/  IMAD R5, R2, UR14, RZ ;  /* 0x0000000e02057c24 */ /* 0x000fe4000f8e02ff */
[----:B------:R-:W-:-:S04]  /*3210*/  IMAD.WIDE.U32 R8, R0, UR14, R24 ;  /* 0x0000000e00087c25 */ /* 0x000fc8000f8e0018 */
[----:B------:R-:W-:Y:S01]  /*3220*/  IMAD R7, R0, UR15, R5 ;  /* 0x0000000f00077c24 */ /* 0x000fe2000f8e0205 */
[----:B--2---:R-:W-:Y:S01]  /*3230*/  LEA R26, P0, R8, UR8, 0x4 ;  /* 0x00000008081a7c11 */ /* 0x004fe2000f8020ff */
[----:B------:R-:W0:Y:S02]  /*3240*/  LDC.64 R4, c[0x0][0x3e0] ;  /* 0x0000f800ff047b82 */ /* 0x000e240000000a00 */
[----:B------:R-:W-:-:S05]  /*3250*/  IMAD.IADD R9, R9, 0x1, R7 ;  /* 0x0000000109097824 */ /* 0x000fca00078e0207 */
[----:B------:R-:W-:Y:S01]  /*3260*/  LEA.HI.X R27, R8, UR9, R9, 0x4, P0 ;  /* 0x00000009081b7c11 */ /* 0x000fe200080f2409 */
[----:B------:R-:W1:Y:S01]  /*3270*/  LDC.64 R6, c[0x0][0x3b8] ;  /* 0x0000ee00ff067b82 */ /* 0x000e620000000a00 */
[----:B------:R-:W-:-:S03]  /*3280*/  MOV R8, R22 ;  /* 0x0000001600087202 */ /* 0x000fc60000000f00 */
[----:B------:R-:W2:Y:S01]  /*3290*/  LDG.E.128 R12, desc[UR10][R26.64] ;  /* 0x0000000a1a0c7981 */ /* 0x000ea2000c1e1d00 */
[----:B---3--:R-:W-:-:S05]  /*32a0*/  SHF.R.S32.HI R9, RZ, 0x1f, R11 ;  /* 0x0000001fff097819 */ /* 0x008fca000001140b */
[-C--:B0-----:R-:W-:Y:S02]  /*32b0*/  IMAD R10, R9, R4.reuse, RZ ;  /* 0x00000004090a7224 */ /* 0x081fe400078e02ff */
[----:B------:R-:W-:Y:S02]  /*32c0*/  IMAD.MOV.U32 R9, RZ, RZ, R21 ;  /* 0x000000ffff097224 */ /* 0x000fe400078e0015 */
[----:B------:R-:W-:-:S04]  /*32d0*/  IMAD.WIDE.U32 R8, R11, R4, R8 ;  /* 0x000000040b087225 */ /* 0x000fc800078e0008 */
[----:B------:R-:W-:Y:S01]  /*32e0*/  IMAD R11, R11, R5, R10 ;  /* 0x000000050b0b7224 */ /* 0x000fe200078e020a */
[----:B-1----:R-:W-:-:S04]  /*32f0*/  LEA R30, P0, R8, R6, 0x4 ;  /* 0x00000006081e7211 */ /* 0x002fc800078020ff */
[----:B------:R-:W-:Y:S02]  /*3300*/  IADD3 R9, PT, PT, R9, R11, RZ ;  /* 0x0000000b09097210 */ /* 0x000fe40007ffe0ff */
[----:B------:R-:W0:Y:S02]  /*3310*/  LDC.64 R10, c[0x0][0x3c8] ;  /* 0x0000f200ff0a7b82 */ /* 0x000e240000000a00 */
[----:B------:R-:W-:-:S05]  /*3320*/  LEA.HI.X R31, R8, R7, R9, 0x4, P0 ;  /* 0x00000007081f7211 */ /* 0x000fca00000f2409 */
[----:B------:R-:W3:Y:S01]  /*3330*/  LDG.E.128 R16, desc[UR10][R30.64] ;  /* 0x0000000a1e107981 */ /* 0x000ee2000c1e1d00 */
[----:B------:R-:W2:Y:S01]  /*3340*/  LDC.64 R8, c[0x0][0x3c0] ;  /* 0x0000f000ff087b82 */ /* 0x000ea20000000a00 */
[----:B------:R-:W-:Y:S01]  /*3350*/  ISETP.NE.AND P0, PT, R20, 0x1, PT ;  /* 0x000000011400780c */ /* 0x000fe20003f05270 */
[----:B--2---:R-:W-:-:S15]  /*3360*/  DMUL R32, R14, R8 ;  /* 0x000000080e207228 */ /* 0x004fde0000000000 */
[----:B------:R-:W-:-:S15]  /*3370*/  NOP ;  /* 0x0000000000007918 */ /* 0x000fde0000000000 */
[----:B------:R-:W-:-:S15]  /*3380*/  NOP ;  /* 0x0000000000007918 */ /* 0x000fde0000000000 */
[----:B------:R-:W-:-:S15]  /*3390*/  NOP ;  /* 0x0000000000007918 */ /* 0x000fde0000000000 */
[----:B------:R-:W-:-:S04]  /*33a0*/  NOP ;  /* 0x0000000000007918 */ /* 0x000fc80000000000 */
[----:B0-----:R-:W0:-:S15]  /*33b0*/  DMUL R14, R14, R10 ;  /* 0x0000000a0e0e7228 */ /* 0x001e1e0000000000 */
        /* <DEDUP_REMOVED lines=23> */
[----:B------:R-:W2:Y:S01]  /*3530*/  LDG.E R15, desc[UR10][R28.64+0x4] ;  /* 0x0000040a1c0f7981 */ /* 0x000ea2000c1e1900 */
[----:B0-----:R-:W-:Y:S01]  /*3540*/  MOV R30, R22 ;  /* 0x00000016001e7202 */ /* 0x001fe20000000f00 */
[----:B------:R-:W-:Y:S01]  /*3550*/  IMAD.MOV.U32 R31, RZ, RZ, R21 ;  /* 0x000000ffff1f7224 */ /* 0x000fe200078e0015 */
        /* <DEDUP_REMOVED lines=44> */
[----:B-1----:R-:W-:-:S04]  /*3820*/  LEA R16, P0, R12, R6, 0x4 ;  /* 0x000000060c107211 */ /* 0x002fc800078020ff */
        /* <DEDUP_REMOVED lines=32> */
.L_x_326:
[----:B------:R-:W-:Y:S05]  /*3a30*/  BSYNC.RECONVERGENT B2 ;  /* 0x0000000000027941 */ /* 0x000fea0003800200 */
.L_x_325:
[----:B--2---:R-:W-:-:S04]  /*3a40*/  IADD3 R4, PT, PT, R24, -R3, RZ ;  /* 0x8000000318047210 */ /* 0x004fc80007ffe0ff */
[----:B------:R-:W-:-:S13]  /*3a50*/  ISETP.GT.U32.AND P0, PT, R4, -0x4, PT ;  /* 0xfffffffc0400780c */ /* 0x000fda0003f04070 */
[----:B------:R-:W-:Y:S05]  /*3a60*/  @P0 BRA `(.L_x_324) ;  /* 0x0000000800a00947 */ /* 0x000fea0003800000 */
.L_x_327:
[----:B------:R-:W-:Y:S01]  /*3a70*/  SHF.R.S32.HI R13, RZ, 0x1f, R12 ;  /* 0x0000001fff0d7819 */ /* 0x000fe2000001140c */
[----:B------:R-:W-:-:S04]  /*3a80*/  IMAD R5, R2, UR16, RZ ;  /* 0x0000001002057c24 */ /* 0x000fc8000f8e02ff */
[C---:B------:R-:W-:Y:S02]  /*3a90*/  IMAD R7, R0.reuse, UR17, R5 ;  /* 0x0000001100077c24 */ /* 0x040fe4000f8e0205 */
[----:B------:R-:W-:-:S04]  /*3aa0*/  IMAD.WIDE.U32 R4, R0, UR16, R12 ;  /* 0x0000001000047c25 */ /* 0x000fc8000f8e000c */
[----:B------:R-:W-:Y:S01]  /*3ab0*/  IMAD.IADD R5, R7, 0x1, R5 ;  /* 0x0000000107057824 */ /* 0x000fe200078e0205 */
[----:B------:R-:W-:-:S04]  /*3ac0*/  LEA R24, P0, R4, UR20, 0x2 ;  /* 0x0000001404187c11 */ /* 0x000fc8000f8010ff */
[----:B------:R-:W-:-:S05]  /*3ad0*/  LEA.HI.X R25, R4, UR21, R5, 0x2, P0 ;  /* 0x0000001504197c11 */ /* 0x000fca00080f1405 */
[----:B--2---:R-:W2:Y:S01]  /*3ae0*/  LDG.E R9, desc[UR10][R24.64] ;  /* 0x0000000a18097981 */ /* 0x004ea2000c1e1900 */
[----:B------:R-:W-:Y:S01]  /*3af0*/  IMAD R5, R2, UR18, RZ ;  /* 0x0000001202057c24 */ /* 0x000fe2000f8e02ff */
[----:B------:R-:W-:Y:S01]  /*3b00*/  MOV R20, R22 ;  /* 0x0000001600147202 */ /* 0x000fe20000000f00 */
[----:B------:R-:W-:-:S04]  /*3b10*/  IMAD.WIDE.U32 R6, R0, UR18, R12 ;  /* 0x0000001200067c25 */ /* 0x000fc8000f8e000c */
[----:B------:R-:W-:Y:S01]  /*3b20*/  IMAD R5, R0, UR19, R5 ;  /* 0x0000001300057c24 */ /* 0x000fe2000f8e0205 */
[----:B------:R-:W-:-:S03]  /*3b30*/  LEA R14, P0, R6, UR26, 0x4 ;  /* 0x0000001a060e7c11 */ /* 0x000fc6000f8020ff */
[----:B------:R-:W-:-:S05]  /*3b40*/  IMAD.IADD R7, R5, 0x1, R7 ;  /* 0x0000000105077824 */ /* 0x000fca00078e0207 */
[----:B------:R-:W-:Y:S02]  /*3b50*/  LEA.HI.X R15, R6, UR27, R7, 0x4, P0 ;  /* 0x0000001b060f7c11 */ /* 0x000fe400080f2407 */
[----:B--2---:R-:W-:-:S05]  /*3b60*/  SHF.R.S32.HI R4, RZ, 0x1f, R9 ;  /* 0x0000001fff047819 */ /* 0x004fca0000011409 */
[----:B------:R-:W-:Y:S02]  /*3b70*/  IMAD R8, R4, UR24, RZ ;  /* 0x0000001804087c24 */ /* 0x000fe4000f8e02ff */
[----:B------:R-:W-:-:S04]  /*3b80*/  IMAD.WIDE.U32 R4, R9, UR24, R20 ;  /* 0x0000001809047c25 */ /* 0x000fc8000f8e0014 */
[----:B------:R-:W-:Y:S01]  /*3b90*/  IMAD R9, R9, UR25, R8 ;  /* 0x0000001909097c24 */ /* 0x000fe2000f8e0208 */
[----:B01----:R-:W-:-:S04]  /*3ba0*/  LEA R16, P0, R4, UR22, 0x4 ;  /* 0x0000001604107c11 */ /* 0x003fc8000f8020ff */
        /* <DEDUP_REMOVED lines=116> */
[----:B------:R-:W2:Y:S01]  /*42f0*/  LDG.E.128 R16, desc[UR10][R26.64] ;  /* 0x0000000a1a107981 */ /* 0x000ea2000c1e1d00 */
[----:B------:R-:W-:-:S04]  /*4300*/  IADD3 R12, PT, PT, R12, 0x4, RZ ;  /* 0x000000040c0c7810 */ /* 0x000fc80007ffe0ff */
[----:B------:R-:W-:-:S15]  /*4310*/  ISETP.NE.AND P0, PT, R12, R3, PT ;  /* 0x000000030c00720c */ /* 0x000fde0003f05270 */
[----:B------:R-:W-:-:S10]  /*4320*/  NOP ;  /* 0x0000000000007918 */ /* 0x000fd40000000000 */
        /* <DEDUP_REMOVED lines=28> */
.L_x_324:
[----:B------:R-:W-:Y:S05]  /*44f0*/  BSYNC.RECONVERGENT B1 ;  /* 0x0000000000017941 */ /* 0x000fea0003800200 */
.L_x_323:
[----:B------:R-:W3:Y:S01]  /*4500*/  LDCU.64 UR8, c[0x0][0x400] ;  /* 0x00008000ff0877ac */ /* 0x000ee20008000a00 */
[----:B------:R-:W-:-:S05]  /*4510*/  IADD3 R0, P0, PT, R0, 0x1, RZ ;  /* 0x0000000100007810 */ /* 0x000fca0007f1e0ff */
[----:B------:R-:W-:Y:S01]  /*4520*/  IMAD.X R2, RZ, RZ, R2, P0 ;  /* 0x000000ffff027224 */ /* 0x000fe200000e0602 */
[----:B---3--:R-:W-:-:S04]  /*4530*/  ISETP.GE.U32.AND P0, PT, R0, UR8, PT ;  /* 0x0000000800007c0c */ /* 0x008fc8000bf06070 */
[----:B------:R-:W-:-:S13]  /*4540*/  ISETP.GE.AND.EX P0, PT, R2, UR9, PT, P0 ;  /* 0x0000000902007c0c */ /* 0x000fda000bf06300 */
[----:B------:R-:W-:Y:S05]  /*4550*/  @!P0 BRA `(.L_x_328) ;  /* 0xffffffe800848947 */ /* 0x000fea000383ffff */
.L_x_322:
[----:B------:R-:W-:Y:S05]  /*4560*/  BSYNC.RECONVERGENT B0 ;  /* 0x0000000000007941 */ /* 0x000fea0003800200 */
.L_x_321:
[----:B------:R-:W3:Y:S01]  /*4570*/  S2R R24, SR_TID.X ;  /* 0x0000000000187919 */ /* 0x000ee20000002100 */
[----:B------:R-:W-:Y:S01]  /*4580*/  IMAD.U32 R0, RZ, RZ, UR7 ;  /* 0x00000007ff007e24 */ /* 0x000fe2000f8e00ff */
        /* <DEDUP_REMOVED lines=8> */
.L_x_334:
[----:B---3--:R-:W3:Y:S01]  /*4610*/  LDC.64 R2, c[0x0][0x3e8] ;  /* 0x0000fa00ff027b82 */ /* 0x008ee20000000a00 */
[----:B----4-:R-:W4:Y:S01]  /*4620*/  LDCU.64 UR6, c[0x0][0x3a8] ;  /* 0x00007500ff0677ac */ /* 0x010f220008000a00 */
[----:B0-----:R-:W0:Y:S01]  /*4630*/  LDCU.128 UR20, c[0x0][0x3c0] ;  /* 0x00007800ff1477ac */ /* 0x001e220008000c00 */
[----:B------:R-:W0:Y:S01]  /*4640*/  LDCU.64 UR8, c[0x0][0x3e0] ;  /* 0x00007c00ff0877ac */ /* 0x000e220008000a00 */
        /* <DEDUP_REMOVED lines=9> */
[----:B------:R-:W3:Y:S01]  /*46e0*/  LDG.E R0, desc[UR10][R2.64+0x4] ;  /* 0x0000040a02007981 */ /* 0x000ee2000c1e1900 */
[----:B------:R-:W-:Y:S01]  /*46f0*/  BSSY.RECONVERGENT B0, `(.L_x_329) ;  /* 0x000014c000007945 */ /* 0x000fe20003800200 */
[----:B---3--:R-:W-:-:S13]  /*4700*/  ISETP.GE.AND P0, PT, R22, R0, PT ;  /* 0x000000001600720c */ /* 0x008fda0003f06270 */
[----:B0-----:R-:W-:Y:S05]  /*4710*/  @P0 BRA `(.L_x_330) ;  /* 0x0000001400240947 */ /* 0x001fea0003800000 */
[----:B------:R-:W0:Y:S01]  /*4720*/  LDC.64 R6, c[0x0][0x3d8] ;  /* 0x0000f600ff067b82 */ /* 0x000e220000000a00 */
[----:B------:R-:W-:Y:S01]  /*4730*/  BSSY.RECONVERGENT B1, `(.L_x_331) ;  /* 0x000009b000017945 */ /* 0x000fe20003800200 */
[----:B------:R-:W-:-:S06]  /*4740*/  MOV R12, R22 ;  /* 0x00000016000c7202 */ /* 0x000fcc0000000f00 */
[----:B------:R-:W3:Y:S01]  /*4750*/  LDC.64 R8, c[0x0][0x3d0] ;  /* 0x0000f400ff087b82 */ /* 0x000ee20000000a00 */
[-C--:B0-----:R-:W-:Y:S02]  /*4760*/  IMAD R2, R25, R6.reuse, RZ ;  /* 0x0000000619027224 */ /* 0x081fe400078e02ff */
[----:B------:R-:W-:-:S04]  /*4770*/  IMAD.WIDE.U32 R4, R24, R6, RZ ;  /* 0x0000000618047225 */ /* 0x000fc800078e00ff */
[----:B------:R-:W-:Y:S01]  /*4780*/  IMAD R3, R24, R7, R2 ;  /* 0x0000000718037224 */ /* 0x000fe200078e0202 */
[----:B------:R-:W-:Y:S01]  /*4790*/  IADD3 R2, PT, PT, -R22, R0, RZ ;  /* 0x0000000016027210 */ /* 0x000fe20007ffe1ff */
[----:B---3--:R-:W-:Y:S02]  /*47a0*/  IMAD R6, R8, UR5, RZ ;  /* 0x0000000508067c24 */ /* 0x008fe4000f8e02ff */
        /* <DEDUP_REMOVED lines=8> */
[----:B------:R-:W3:Y:S06]  /*4830*/  LDCU.64 UR6, c[0x0][0x3a0] ;  /* 0x00007400ff0677ac */ /* 0x000eec0008000a00 */
[----:B------:R-:W4:Y:S08]  /*4840*/  LDC.64 R28, c[0x0][0x3b0] ;  /* 0x0000ec00ff1c7b82 */ /* 0x000f300000000a00 */
[----:B------:R-:W5:Y:S01]  /*4850*/  LDC.64 R10, c[0x0][0x3f8] ;  /* 0x0000fe00ff0a7b82 */ /* 0x000f620000000a00 */
[----:B0-----:R-:W-:Y:S01]  /*4860*/  IMAD R6, R8, UR5, RZ ;  /* 0x0000000508067c24 */ /* 0x001fe2000f8e02ff */
[----:B------:R-:W-:Y:S01]  /*4870*/  MOV R30, R4 ;  /* 0x00000004001e7202 */ /* 0x000fe20000000f00 */
[----:B------:R-:W-:-:S05]  /*4880*/  IMAD.MOV.U32 R31, RZ, RZ, R3 ;  /* 0x000000ffff1f7224 */ /* 0x000fca00078e0003 */
[----:B------:R-:W0:Y:S01]  /*4890*/  LDC.64 R20, c[0x0][0x3c0] ;  /* 0x0000f000ff147b82 */ /* 0x000e220000000a00 */
[----:B------:R-:W-:Y:S02]  /*48a0*/  IMAD R9, R9, UR4, R6 ;  /* 0x0000000409097c24 */ /* 0x000fe4000f8e0206 */
[----:B------:R-:W-:-:S05]  /*48b0*/  IMAD.WIDE.U32 R6, R8, UR4, R22 ;  /* 0x0000000408067c25 */ /* 0x000fca000f8e0016 */
[----:B------:R-:W-:Y:S02]  /*48c0*/  IADD3 R7, PT, PT, R7, R9, RZ ;  /* 0x0000000907077210 */ /* 0x000fe40007ffe0ff */
[----:B----4-:R-:W-:-:S04]  /*48d0*/  LEA R28, P0, R6, R28, 0x2 ;  /* 0x0000001c061c7211 */ /* 0x010fc800078010ff */
[----:B------:R-:W-:-:S05]  /*48e0*/  LEA.HI.X R29, R6, R29, R7, 0x2, P0 ;  /* 0x0000001d061d7211 */ /* 0x000fca00000f1407 */
[----:B-12---:R-:W2:Y:S01]  /*48f0*/  LDG.E R17, desc[UR10][R28.64] ;  /* 0x0000000a1c117981 */ /* 0x006ea2000c1e1900 */
[C---:B-----5:R-:W-:Y:S02]  /*4900*/  IMAD R8, R10.reuse, UR5, RZ ;  /* 0x000000050a087c24 */ /* 0x060fe4000f8e02ff */
[----:B------:R-:W-:-:S04]  /*4910*/  IMAD.WIDE.U32 R6, R10, UR4, R22 ;  /* 0x000000040a067c25 */ /* 0x000fc8000f8e0016 */
[----:B------:R-:W-:Y:S01]  /*4920*/  IMAD R11, R11, UR4, R8 ;  /* 0x000000040b0b7c24 */ /* 0x000fe2000f8e0208 */
[----:B---3--:R-:W-:Y:S01]  /*4930*/  LEA R26, P0, R6, UR6, 0x4 ;  /* 0x00000006061a7c11 */ /* 0x008fe2000f8020ff */
[----:B------:R-:W1:Y:S02]  /*4940*/  LDC.64 R8, c[0x0][0x3e0] ;  /* 0x0000f800ff087b82 */ /* 0x000e640000000a00 */
[----:B------:R-:W-:-:S05]  /*4950*/  IMAD.IADD R7, R7, 0x1, R11 ;  /* 0x0000000107077824 */ /* 0x000fca00078e020b */
[----:B------:R-:W-:Y:S01]  /*4960*/  LEA.HI.X R27, R6, UR7, R7, 0x4, P0 ;  /* 0x00000007061b7c11 */ /* 0x000fe200080f2407 */
[----:B------:R-:W3:Y:S04]  /*4970*/  LDC.64 R10, c[0x0][0x3b8] ;  /* 0x0000ee00ff0a7b82 */ /* 0x000ee80000000a00 */
[----:B------:R-:W0:Y:S01]  /*4980*/  LDG.E.128 R12, desc[UR10][R26.64] ;  /* 0x0000000a1a0c7981 */ /* 0x000e22000c1e1d00 */
[----:B--2---:R-:W-:-:S05]  /*4990*/  SHF.R.S32.HI R7, RZ, 0x1f, R17 ;  /* 0x0000001fff077819 */ /* 0x004fca0000011411 */
[-C--:B-1----:R-:W-:Y:S02]  /*49a0*/  IMAD R16, R7, R8.reuse, RZ ;  /* 0x0000000807107224 */ /* 0x082fe400078e02ff */
[----:B------:R-:W-:-:S04]  /*49b0*/  IMAD.WIDE.U32 R6, R17, R8, R30 ;  /* 0x0000000811067225 */ /* 0x000fc800078e001e */
[----:B------:R-:W-:Y:S01]  /*49c0*/  IMAD R17, R17, R9, R16 ;  /* 0x0000000911117224 */ /* 0x000fe200078e0210 */
[----:B---3--:R-:W-:-:S04]  /*49d0*/  LEA R32, P0, R6, R10, 0x4 ;  /* 0x0000000a06207211 */ /* 0x008fc800078020ff */
        /* <DEDUP_REMOVED lines=79> */
[----:B---3--:R-:W-:-:S04]  /*4ed0*/  LEA R16, P0, R12, R10, 0x4 ;  /* 0x0000000a0c107211 */ /* 0x008fc800078020ff */
        /* <DEDUP_REMOVED lines=32> */
.L_x_332:
[----:B------:R-:W-:Y:S05]  /*50e0*/  BSYNC.RECONVERGENT B1 ;  /* 0x0000000000017941 */ /* 0x000fea0003800200 */
.L_x_331:
[----:B------:R-:W-:-:S04]  /*50f0*/  IADD3 R2, PT, PT, R22, -R0, RZ ;  /* 0x8000000016027210 */ /* 0x000fc80007ffe0ff */
[----:B------:R-:W-:-:S13]  /*5100*/  ISETP.GT.U32.AND P0, PT, R2, -0x4, PT ;  /* 0xfffffffc0200780c */ /* 0x000fda0003f04070 */
[----:B------:R-:W-:Y:S05]  /*5110*/  @P0 BRA `(.L_x_330) ;  /* 0x0000000800a40947 */ /* 0x000fea0003800000 */
.L_x_333:
[----:B------:R-:W5:Y:S01]  /*5120*/  LDC.64 R6, c[0x0][0x3f0] ;  /* 0x0000fc00ff067b82 */ /* 0x000f620000000a00 */
[----:B------:R-:W-:Y:S01]  /*5130*/  SHF.R.S32.HI R13, RZ, 0x1f, R12 ;  /* 0x0000001fff0d7819 */ /* 0x000fe2000001140c */
[----:B-----5:R-:W-:-:S04]  /*5140*/  IMAD R2, R6, UR5, RZ ;  /* 0x0000000506027c24 */ /* 0x020fc8000f8e02ff */
[----:B0---4-:R-:W-:Y:S02]  /*5150*/  IMAD R9, R7, UR4, R2 ;  /* 0x0000000407097c24 */ /* 0x011fe4000f8e0202 */
[----:B------:R-:W-:-:S04]  /*5160*/  IMAD.WIDE.U32 R6, R6, UR4, R12 ;  /* 0x0000000406067c25 */ /* 0x000fc8000f8e000c */
[----:B------:R-:W-:Y:S01]  /*5170*/  IMAD.IADD R7, R9, 0x1, R7 ;  /* 0x0000000109077824 */ /* 0x000fe200078e0207 */
[C---:B------:R-:W-:Y:S01]  /*5180*/  LEA R14, P0, R6.reuse, UR12, 0x2 ;  /* 0x0000000c060e7c11 */ /* 0x040fe2000f8010ff */
[----:B------:R-:W4:Y:S03]  /*5190*/  LDC.64 R8, c[0x0][0x3f8] ;  /* 0x0000fe00ff087b82 */ /* 0x000f260000000a00 */
[----:B------:R-:W-:-:S05]  /*51a0*/  LEA.HI.X R15, R6, UR13, R7, 0x2, P0 ;  /* 0x0000000d060f7c11 */ /* 0x000fca00080f1407 */
[----:B------:R-:W5:Y:S01]  /*51b0*/  LDG.E R7, desc[UR10][R14.64] ;  /* 0x0000000a0e077981 */ /* 0x000f62000c1e1900 */
[C---:B----4-:R-:W-:Y:S02]  /*51c0*/  IMAD R2, R8.reuse, UR5, RZ ;  /* 0x0000000508027c24 */ /* 0x050fe4000f8e02ff */
[----:B------:R-:W-:-:S04]  /*51d0*/  IMAD.WIDE.U32 R10, R8, UR4, R12 ;  /* 0x00000004080a7c25 */ /* 0x000fc8000f8e000c */
[----:B------:R-:W-:Y:S01]  /*51e0*/  IMAD R9, R9, UR4, R2 ;  /* 0x0000000409097c24 */ /* 0x000fe2000f8e0202 */
[----:B------:R-:W-:-:S03]  /*51f0*/  MOV R2, R4 ;  /* 0x0000000400027202 */ /* 0x000fc60000000f00 */
[----:B------:R-:W-:Y:S01]  /*5200*/  IMAD.IADD R11, R9, 0x1, R11 ;  /* 0x00000001090b7824 */ /* 0x000fe200078e020b */
[----:B-----5:R-:W-:Y:S01]  /*5210*/  SHF.R.S32.HI R6, RZ, 0x1f, R7 ;  /* 0x0000001fff067819 */ /* 0x020fe20000011407 */
[----:B------:R-:W-:-:S04]  /*5220*/  IMAD.WIDE.U32 R8, R7, UR8, R2 ;  /* 0x0000000807087c25 */ /* 0x000fc8000f8e0002 */
[----:B0123--:R-:W-:Y:S01]  /*5230*/  IMAD R16, R6, UR8, RZ ;  /* 0x0000000806107c24 */ /* 0x00ffe2000f8e02ff */
[----:B------:R-:W-:-:S03]  /*5240*/  LEA R6, P0, R10, UR16, 0x4 ;  /* 0x000000100a067c11 */ /* 0x000fc6000f8020ff */
[----:B------:R-:W-:Y:S01]  /*5250*/  IMAD R13, R7, UR9, R16 ;  /* 0x00000009070d7c24 */ /* 0x000fe2000f8e0210 */
[----:B------:R-:W-:Y:S02]  /*5260*/  LEA.HI.X R7, R10, UR17, R11, 0x4, P0 ;  /* 0x000000110a077c11 */ /* 0x000fe400080f240b */
[----:B------:R-:W-:Y:S02]  /*5270*/  LEA R26, P0, R8, UR14, 0x4 ;  /* 0x0000000e081a7c11 */ /* 0x000fe4000f8020ff */
        /* <DEDUP_REMOVED lines=113> */
[----:B------:R-:W-:-:S03]  /*5990*/  LEA R28, P0, R8, UR14, 0x4 ;  /* 0x0000000e081c7c11 */ /* 0x000fc6000f8020ff */
[----:B------:R-:W-:-:S05]  /*59a0*/  IMAD.IADD R9, R9, 0x1, R11 ;  /* 0x0000000109097824 */ /* 0x000fca00078e020b */
[----:B------:R-:W-:-:S05]  /*59b0*/  LEA.HI.X R29, R8, UR15, R9, 0x4, P0 ;  /* 0x0000000f081d7c11 */ /* 0x000fca00080f2409 */
[----:B------:R-:W2:-:S15]  /*59c0*/  LDG.E.128 R8, desc[UR10][R28.64] ;  /* 0x0000000a1c087981 */ /* 0x000e9e000c1e1d00 */
[----:B------:R-:W-:-:S13]  /*59d0*/  NOP ;  /* 0x0000000000007918 */ /* 0x000fda0000000000 */
[----:B0-----:R-:W0:Y:S01]  /*59e0*/  DMUL R16, R22, UR22 ;  /* 0x0000001616107c28 */ /* 0x001e220008000000 */
[----:B------:R-:W-:-:S04]  /*59f0*/  IADD3 R12, PT, PT, R12, 0x4, RZ ;  /* 0x000000040c0c7810 */ /* 0x000fc80007ffe0ff */
[----:B------:R-:W-:-:S15]  /*5a00*/  ISETP.NE.AND P0, PT, R12, R0, PT ;  /* 0x000000000c00720c */ /* 0x000fde0003f05270 */
[----:B------:R-:W-:-:S15]  /*5a10*/  NOP ;  /* 0x0000000000007918 */ /* 0x000fde0000000000 */
[----:B------:R-:W-:-:S15]  /*5a20*/  NOP ;  /* 0x0000000000007918 */ /* 0x000fde0000000000 */
[----:B------:R-:W-:-:S14]  /*5a30*/  NOP ;  /* 0x0000000000007918 */ /* 0x000fdc0000000000 */
        /* <DEDUP_REMOVED lines=23> */
.L_x_330:
[----:B------:R-:W-:Y:S05]  /*5bb0*/  BSYNC.RECONVERGENT B0 ;  /* 0x0000000000007941 */ /* 0x000fea0003800200 */
.L_x_329:
[----:B------:R-:W5:Y:S01]  /*5bc0*/  LDCU.64 UR6, c[0x0][0x400] ;  /* 0x00008000ff0677ac */ /* 0x000f620008000a00 */
[----:B------:R-:W-:-:S04]  /*5bd0*/  UIADD3 UR4, UP0, UPT, UR4, 0x1, URZ ;  /* 0x0000000104047890 */ /* 0x000fc8000ff1e0ff */
[----:B------:R-:W-:Y:S02]  /*5be0*/  UIADD3.X UR5, UPT, UPT, URZ, UR5, URZ, UP0, !UPT ;  /* 0x00000005ff057290 */ /* 0x000fe400087fe4ff */
[----:B-----5:R-:W-:-:S04]  /*5bf0*/  UISETP.GE.U32.AND UP0, UPT, UR4, UR6, UPT ;  /* 0x000000060400728c */ /* 0x020fc8000bf06070 */
[----:B------:R-:W-:-:S09]  /*5c00*/  UISETP.GE.AND.EX UP0, UPT, UR5, UR7, UPT, UP0 ;  /* 0x000000070500728c */ /* 0x000fd2000bf06300 */
[----:B------:R-:W-:Y:S05]  /*5c10*/  BRA.U !UP0, `(.L_x_334) ;  /* 0xffffffe9087c7547 */ /* 0x000fea000b83ffff */
[----:B------:R-:W-:Y:S05]  /*5c20*/  EXIT ;  /* 0x000000000000794d */ /* 0x000fea0003800000 */
.L_x_335:
        /* <DEDUP_REMOVED lines=13> */
.L_x_8939:


//--------------------- .text._ZN3cub18CUB_300001_SM_10306detail8for_each13static_kernelINS2_12policy_hub_t12policy_500_tElNS2_12op_wrapper_tIlZZZZZN2at6native36add_out_dense_sparse_compressed_cudaERNS7_6TensorERKS9_SC_RKN3c106ScalarEENKUlvE_clEvENKUlvE5_clEvENKUlvE_clEvENKUlvE0_clEvEUllE_N6thrust24THRUST_300001_SM_1030_NS17counting_iteratorIlNSN_11use_defaultESP_SP_EEEEEEvT0_T1_ --------------------------
	.section	.text._ZN3cub18CUB_300001_SM_10306detail8for_each13static_kernelINS2_12policy_hub_t12policy_500_tElNS2_12op_wrapper_tIlZZZZZN2at6native36add_out_dense_sparse_compressed_cudaERNS7_6TensorERKS9_SC_RKN3c106ScalarEENKUlvE_clEvENKUlvE5_clEvENKUlvE_clEvENKUlvE0_clEvEUllE_N6thrust24THRUST_300001_SM_1030_NS17counting_iteratorIlNSN_11use_defaultESP_SP_EEEEEEvT0_T1_,"ax",@progbits
	.align	128
        .global         _ZN3cub18CUB_300001_SM_10306detail8for_each13static_kernelINS2_12policy_hub_t12policy_500_tElNS2_12op_wrapper_tIlZZZZZN2at6native36add_out_dense_sparse_compressed_cudaERNS7_6TensorERKS9_SC_RKN3c106ScalarEENKUlvE_clEvENKUlvE5_clEvENKUlvE_clEvENKUlvE0_clEvEUllE_N6thrust24THRUST_300001_SM_1030_NS17counting_iteratorIlNSN_11use_defaultESP_SP_EEEEEEvT0_T1_
        .type           _ZN3cub18CUB_300001_SM_10306detail8for_each13static_kernelINS2_12policy_hub_t12policy_500_tElNS2_12op_wrapper_tIlZZZZZN2at6native36add_out_dense_sparse_compressed_cudaERNS7_6TensorERKS9_SC_RKN3c106ScalarEENKUlvE_clEvENKUlvE5_clEvENKUlvE_clEvENKUlvE0_clEvEUllE_N6thrust24THRUST_300001_SM_1030_NS17counting_iteratorIlNSN_11use_defaultESP_SP_EEEEEEvT0_T1_,@function
        .size           _ZN3cub18CUB_300001_SM_10306detail8for_each13static_kernelINS2_12policy_hub_t12policy_500_tElNS2_12op_wrapper_tIlZZZZZN2at6native36add_out_dense_sparse_compressed_cudaERNS7_6TensorERKS9_SC_RKN3c106ScalarEENKUlvE_clEvENKUlvE5_clEvENKUlvE_clEvENKUlvE0_clEvEUllE_N6thrust24THRUST_300001_SM_1030_NS17counting_iteratorIlNSN_11use_defaultESP_SP_EEEEEEvT0_T1_,(.L_x_8940 - _ZN3cub18CUB_300001_SM_10306detail8for_each13static_kernelINS2_12policy_hub_t12policy_500_tElNS2_12op_wrapper_tIlZZZZZN2at6native36add_out_dense_sparse_compressed_cudaERNS7_6TensorERKS9_SC_RKN3c106ScalarEENKUlvE_clEvENKUlvE5_clEvENKUlvE_clEvENKUlvE0_clEvEUllE_N6thrust24THRUST_300001_SM_1030_NS17counting_iteratorIlNSN_11use_defaultESP_SP_EEEEEEvT0_T1_)
        .other          _ZN3cub18CUB_300001_SM_10306detail8for_each13static_kernelINS2_12policy_hub_t12policy_500_tElNS2_12op_wrapper_tIlZZZZZN2at6native36add_out_dense_sparse_compressed_cudaERNS7_6TensorERKS9_SC_RKN3c106ScalarEENKUlvE_clEvENKUlvE5_clEvENKUlvE_clEvENKUlvE0_clEvEUllE_N6thrust24THRUST_300001_SM_1030_NS17counting_iteratorIlNSN_11use_defaultESP_SP_EEEEEEvT0_T1_,@"STO_CUDA_ENTRY STV_DEFAULT"
_ZN3cub18CUB_300001_SM_10306detail8for_each13static_kernelINS2_12policy_hub_t12policy_500_tElNS2_12op_wrapper_tIlZZZZZN2at6native36add_out_dense_sparse_compressed_cudaERNS7_6TensorERKS9_SC_RKN3c106ScalarEENKUlvE_clEvENKUlvE5_clEvENKUlvE_clEvENKUlvE0_clEvEUllE_N6thrust24THRUST_300001_SM_1030_NS17counting_iteratorIlNSN_11use_defaultESP_SP_EEEEEEvT0_T1_:
.text._ZN3cub18CUB_300001_SM_10306detail8for_each13static_kernelINS2_12policy_hub_t12policy_500_tElNS2_12op_wrapper_tIlZZZZZN2at6native36add_out_dense_sparse_compressed_cudaERNS7_6TensorERKS9_SC_RKN3c106ScalarEENKUlvE_clEvENKUlvE5_clEvENKUlvE_clEvENKUlvE0_clEvEUllE_N6thrust24THRUST_300001_SM_1030_NS17counting_iteratorIlNSN_11use_defaultESP_SP_EEEEEEvT0_T1_:
        /* <DEDUP_REMOVED lines=20> */
.L_x_342:
[----:B0-----:R-:W0:Y:S01]  /*0140*/  LDC.64 R4, c[0x0][0x3d0] ;  /* 0x0000f400ff047b82 */ /* 0x001e220000000a00 */
[----:B-1----:R-:W1:Y:S01]  /*0150*/  LDCU.64 UR6, c[0x0][0x398] ;  /* 0x00007300ff0677ac */ /* 0x002e620008000a00 */
[----:B--2---:R-:W2:Y:S01]  /*0160*/  LDCU UR18, c[0x0][0x3b0] ;  /* 0x00007600ff1277ac */ /* 0x004ea20008000800 */
        /* <DEDUP_REMOVED lines=27> */
[----:B------:R-:W-:Y:S01]  /*0320*/  IMAD R13, R13, UR4, R10 ;  /* 0x000000040d0d7c24 */ /* 0x000fe2000f8e020a */
[----:B------:R-:W-:Y:S01]  /*0330*/  MOV R11, R9 ;  /* 0x00000009000b7202 */ /* 0x000fe20000000f00 */
[----:B------:R-:W-:Y:S02]  /*0340*/  IMAD.MOV.U32 R10, RZ, RZ, R8 ;  /* 0x000000ffff0a7224 */ /* 0x000fe400078e0008 */
[----:B------:R-:W-:-:S04]  /*0350*/  IMAD.WIDE.U32 R4, R12, UR4, R4 ;  /* 0x000000040c047c25 */ /* 0x000fc8000f8e0004 */
        /* <DEDUP_REMOVED lines=11> */
[----:B------:R-:W2:Y:S02]  /*0410*/  LDC R24, c[0x0][0x3b0] ;  /* 0x0000ec00ff187b82 */ /* 0x000ea40000000800 */
[----:B------:R-:W-:-:S04]  /*0420*/  IADD3 R11, PT, PT, R11, R15, RZ ;  /* 0x0000000f0b0b7210 */ /* 0x000fc80007ffe0ff */
[----:B------:R-:W-:Y:S02]  /*0430*/  LEA.HI.X R17, R10, R17, R11, 0x3, P0 ;  /* 0x000000110a117211 */ /* 0x000fe400000f1c0b */
[----:B------:R-:W4:Y:S03]  /*0440*/  LDC.64 R14, c[0x0][0x3e0] ;  /* 0x0000f800ff0e7b82 */ /* 0x000f260000000a00 */
[----:B------:R-:W3:Y:S01]  /*0450*/  LDG.E.64 R10, desc[UR10][R16.64] ;  /* 0x0000000a100a7981 */ /* 0x000ee2000c1e1b00 */
[C---:B----4-:R-:W-:Y:S02]  /*0460*/  IMAD R12, R14.reuse, UR5, RZ ;  /* 0x000000050e0c7c24 */ /* 0x050fe4000f8e02ff */
[----:B------:R-:W-:-:S04]  /*0470*/  IMAD.WIDE.U32 R22, R14, UR4, R8 ;  /* 0x000000040e167c25 */ /* 0x000fc8000f8e0008 */
[----:B------:R-:W-:Y:S01]  /*0480*/  IMAD R15, R15, UR4, R12 ;  /* 0x000000040f0f7c24 */ /* 0x000fe2000f8e020c */
[----:B-1----:R-:W-:Y:S01]  /*0490*/  LEA R14, P0, R22, UR6, 0x2 ;  /* 0x00000006160e7c11 */ /* 0x002fe2000f8010ff */
[----:B------:R-:W-:-:S03]  /*04a0*/  IMAD.MOV.U32 R12, RZ, RZ, R4 ;  /* 0x000000ffff0c7224 */ /* 0x000fc600078e0004 */
[----:B------:R-:W-:-:S04]  /*04b0*/  IADD3 R15, PT, PT, R23, R15, RZ ;  /* 0x0000000f170f7210 */ /* 0x000fc80007ffe0ff */
[----:B------:R-:W-:Y:S01]  /*04c0*/  LEA.HI.X R15, R22, UR7, R15, 0x2, P0 ;  /* 0x00000007160f7c11 */ /* 0x000fe200080f140f */
[----:B---3--:R-:W-:-:S04]  /*04d0*/  IMAD R11, R11, R18, RZ ;  /* 0x000000120b0b7224 */ /* 0x008fc800078e02ff */
[C---:B------:R-:W-:Y:S02]  /*04e0*/  IMAD R23, R10.reuse, R19, R11 ;  /* 0x000000130a177224 */ /* 0x040fe400078e020b */
[----:B------:R-:W-:-:S04]  /*04f0*/  IMAD.WIDE.U32 R10, R10, R18, R12 ;  /* 0x000000120a0a7225 */ /* 0x000fc800078e000c */
[----:B------:R-:W-:Y:S01]  /*0500*/  IMAD.IADD R23, R11, 0x1, R23 ;  /* 0x000000010b177824 */ /* 0x000fe200078e0217 */
[C---:B0-----:R-:W-:Y:S01]  /*0510*/  LEA R22, P0, R10.reuse, R20, 0x2 ;  /* 0x000000140a167211 */ /* 0x041fe200078010ff */
[----:B------:R-:W2:Y:S03]  /*0520*/  LDG.E R11, desc[UR10][R14.64] ;  /* 0x0000000a0e0b7981 */ /* 0x000ea6000c1e1900 */
[----:B------:R-:W-:-:S05]  /*0530*/  LEA.HI.X R23, R10, R21, R23, 0x2, P0 ;  /* 0x000000150a177211 */ /* 0x000fca00000f1417 */
[----:B------:R-:W2:Y:S01]  /*0540*/  LDG.E R10, desc[UR10][R22.64] ;  /* 0x0000000a160a7981 */ /* 0x000ea2000c1e1900 */
[----:B------:R-:W-:-:S04]  /*0550*/  ISETP.NE.U32.AND P0, PT, R0, 0x1, PT ;  /* 0x000000010000780c */ /* 0x000fc80003f05070 */
[----:B------:R-:W-:Y:S01]  /*0560*/  ISETP.NE.AND.EX P0, PT, RZ, RZ, PT, P0 ;  /* 0x000000ffff00720c */ /* 0x000fe20003f05300 */
[----:B--2---:R-:W-:-:S05]  /*0570*/  FFMA.FTZ R25, R11, R24, R10 ;  /* 0x000000180b197223 */ /* 0x004fca000001000a */
[----:B------:R0:W-:Y:S01]  /*0580*/  STG.E desc[UR10][R22.64], R25 ;  /* 0x0000001916007986 */ /* 0x0001e2000c10190a */
[----:B------:R-:W-:-:S04]  /*0590*/  IADD3 R10, P1, PT, R8, 0x1, RZ ;  /* 0x00000001080a7810 */ /* 0x000fc80007f3e0ff */
[----:B------:R-:W-:Y:S02]  /*05a0*/  IADD3.X R11, PT, PT, RZ, R9, RZ, P1, !PT ;  /* 0x00000009ff0b7210 */ /* 0x000fe40000ffe4ff */
[----:B------:R-:W-:Y:S07]  /*05b0*/  @!P0 BRA `(.L_x_340) ;  /* 0x0000000000748947 */ /* 0x000fee0003800000 */
[----:B------:R-:W2:Y:S02]  /*05c0*/  LDG.E.64 R10, desc[UR10][R16.64+0x8] ;  /* 0x0000080a100a7981 */ /* 0x000ea4000c1e1b00 */
[----:B--2---:R-:W-:-:S04]  /*05d0*/  IMAD R11, R11, R18, RZ ;  /* 0x000000120b0b7224 */ /* 0x004fc800078e02ff */
[C---:B0-----:R-:W-:Y:S02]  /*05e0*/  IMAD R23, R10.reuse, R19, R11 ;  /* 0x000000130a177224 */ /* 0x041fe400078e020b */
[----:B------:R-:W-:-:S04]  /*05f0*/  IMAD.WIDE.U32 R10, R10, R18, R12 ;  /* 0x000000120a0a7225 */ /* 0x000fc800078e000c */
[----:B------:R-:W-:Y:S01]  /*0600*/  IMAD.IADD R11, R11, 0x1, R23 ;  /* 0x000000010b0b7824 */ /* 0x000fe200078e0217 */
[----:B------:R-:W-:-:S04]  /*0610*/  LEA R22, P0, R10, R20, 0x2 ;  /* 0x000000140a167211 */ /* 0x000fc800078010ff */
[----:B------:R-:W-:Y:S02]  /*0620*/  LEA.HI.X R23, R10, R21, R11, 0x2, P0 ;  /* 0x000000150a177211 */ /* 0x000fe400000f140b */
[----:B------:R-:W2:Y:S04]  /*0630*/  LDG.E R11, desc[UR10][R14.64+0x4] ;  /* 0x0000040a0e0b7981 */ /* 0x000ea8000c1e1900 */
[----:B------:R-:W2:Y:S01]  /*0640*/  LDG.E R10, desc[UR10][R22.64] ;  /* 0x0000000a160a7981 */ /* 0x000ea2000c1e1900 */
[----:B------:R-:W-:-:S04]  /*0650*/  ISETP.NE.U32.AND P0, PT, R0, 0x2, PT ;  /* 0x000000020000780c */ /* 0x000fc80003f05070 */
[----:B------:R-:W-:Y:S01]  /*0660*/  ISETP.NE.AND.EX P0, PT, RZ, RZ, PT, P0 ;  /* 0x000000ffff00720c */ /* 0x000fe20003f05300 */
[----:B--2---:R-:W-:Y:S01]  /*0670*/  FFMA.FTZ R25, R11, R24, R10 ;  /* 0x000000180b197223 */ /* 0x004fe2000001000a */
[----:B------:R-:W-:-:S04]  /*0680*/  IADD3 R10, P1, PT, R8, 0x2, RZ ;  /* 0x00000002080a7810 */ /* 0x000fc80007f3e0ff */
[----:B------:R1:W-:Y:S01]  /*0690*/  STG.E desc[UR10][R22.64], R25 ;  /* 0x0000001916007986 */ /* 0x0003e2000c10190a */
[----:B------:R-:W-:-:S06]  /*06a0*/  IADD3.X R11, PT, PT, RZ, R9, RZ, P1, !PT ;  /* 0x00000009ff0b7210 */ /* 0x000fcc0000ffe4ff */
[----:B------:R-:W-:Y:S05]  /*06b0*/  @!P0 BRA `(.L_x_340) ;  /* 0x0000000000348947 */ /* 0x000fea0003800000 */
[----:B------:R-:W2:Y:S04]  /*06c0*/  LDG.E.64 R16, desc[UR10][R16.64+0x10] ;  /* 0x0000100a10107981 */ /* 0x000ea8000c1e1b00 */
[----:B------:R-:W3:Y:S01]  /*06d0*/  LDG.E R15, desc[UR10][R14.64+0x8] ;  /* 0x0000080a0e0f7981 */ /* 0x000ee2000c1e1900 */
[-C--:B--2---:R-:W-:Y:S02]  /*06e0*/  IMAD R0, R17, R18.reuse, RZ ;  /* 0x0000001211007224 */ /* 0x084fe400078e02ff */
[----:B------:R-:W-:-:S04]  /*06f0*/  IMAD.WIDE.U32 R10, R16, R18, R12 ;  /* 0x00000012100a7225 */ /* 0x000fc800078e000c */
[----:B------:R-:W-:Y:S01]  /*0700*/  IMAD R19, R16, R19, R0 ;  /* 0x0000001310137224 */ /* 0x000fe200078e0200 */
[----:B------:R-:W-:-:S03]  /*0710*/  LEA R20, P0, R10, R20, 0x2 ;  /* 0x000000140a147211 */ /* 0x000fc600078010ff */
[----:B------:R-:W-:-:S05]  /*0720*/  IMAD.IADD R0, R11, 0x1, R19 ;  /* 0x000000010b007824 */ /* 0x000fca00078e0213 */
[----:B------:R-:W-:-:S05]  /*0730*/  LEA.HI.X R21, R10, R21, R0, 0x2, P0 ;  /* 0x000000150a157211 */ /* 0x000fca00000f1400 */
[----:B------:R-:W3:Y:S01]  /*0740*/  LDG.E R0, desc[UR10][R20.64] ;  /* 0x0000000a14007981 */ /* 0x000ee2000c1e1900 */
[----:B------:R-:W-:-:S04]  /*0750*/  IADD3 R10, P0, PT, R8, 0x3, RZ ;  /* 0x00000003080a7810 */ /* 0x000fc80007f1e0ff */
[----:B------:R-:W-:Y:S01]  /*0760*/  IADD3.X R11, PT, PT, RZ, R9, RZ, P0, !PT ;  /* 0x00000009ff0b7210 */ /* 0x000fe200007fe4ff */
[----:B---3--:R-:W-:-:S05]  /*0770*/  FFMA.FTZ R19, R15, R24, R0 ;  /* 0x000000180f137223 */ /* 0x008fca0000010000 */
[----:B------:R2:W-:Y:S03]  /*0780*/  STG.E desc[UR10][R20.64], R19 ;  /* 0x0000001314007986 */ /* 0x0005e6000c10190a */
.L_x_340:
[----:B------:R-:W-:Y:S05]  /*0790*/  BSYNC.RECONVERGENT B1 ;  /* 0x0000000000017941 */ /* 0x000fea0003800200 */
.L_x_339:
[----:B------:R-:W-:Y:S01]  /*07a0*/  IADD3 R0, P0, PT, R8, -R6, RZ ;  /* 0x8000000608007210 */ /* 0x000fe20007f1e0ff */
[----:B------:R-:W3:Y:S04]  /*07b0*/  LDC.64 R14, c[0x0][0x3d8] ;  /* 0x0000f600ff0e7b82 */ /* 0x000ee80000000a00 */
[----:B------:R-:W-:Y:S01]  /*07c0*/  IMAD.X R8, R9, 0x1, ~R7, P0 ;  /* 0x0000000109087824 */ /* 0x000fe200000e0e07 */
[----:B------:R-:W-:-:S03]  /*07d0*/  ISETP.GT.U32.AND P0, PT, R0, -0x4, PT ;  /* 0xfffffffc0000780c */ /* 0x000fc60003f04070 */
[----:B------:R-:W4:Y:S01]  /*07e0*/  LDC.64 R16, c[0x0][0x3e0] ;  /* 0x0000f800ff107b82 */ /* 0x000f220000000a00 */
[----:B------:R-:W-:-:S13]  /*07f0*/  ISETP.GT.U32.AND.EX P0, PT, R8, -0x1, PT, P0 ;  /* 0xffffffff0800780c */ /* 0x000fda0003f04100 */
[----:B------:R-:W-:Y:S05]  /*0800*/  @P0 BRA `(.L_x_338) ;  /* 0x0000000000f80947 */ /* 0x000fea0003800000 */
.L_x_341:
[C---:B---3--:R-:W-:Y:S02]  /*0810*/  IMAD R0, R14.reuse, UR5, RZ ;  /* 0x000000050e007c24 */ /* 0x048fe4000f8e02ff */
[----:B------:R-:W-:-:S04]  /*0820*/  IMAD.WIDE.U32 R8, R14, UR4, R10 ;  /* 0x000000040e087c25 */ /* 0x000fc8000f8e000a */
[----:B--2---:R-:W-:Y:S01]  /*0830*/  IMAD R19, R15, UR4, R0 ;  /* 0x000000040f137c24 */ /* 0x004fe2000f8e0200 */
[----:B------:R-:W-:-:S04]  /*0840*/  LEA R18, P0, R8, UR12, 0x3 ;  /* 0x0000000c08127c11 */ /* 0x000fc8000f8018ff */
[----:B------:R-:W-:-:S04]  /*0850*/  IADD3 R9, PT, PT, R19, R9, RZ ;  /* 0x0000000913097210 */ /* 0x000fc80007ffe0ff */
[----:B------:R-:W-:-:S05]  /*0860*/  LEA.HI.X R19, R8, UR13, R9, 0x3, P0 ;  /* 0x0000000d08137c11 */ /* 0x000fca00080f1c09 */
[----:B01----:R-:W2:Y:S01]  /*0870*/  LDG.E.64 R24, desc[UR10][R18.64] ;  /* 0x0000000a12187981 */ /* 0x003ea2000c1e1b00 */
[C---:B----4-:R-:W-:Y:S02]  /*0880*/  IMAD R0, R16.reuse, UR5, RZ ;  /* 0x0000000510007c24 */ /* 0x050fe4000f8e02ff */
[----:B------:R-:W-:Y:S02]  /*0890*/  IMAD.MOV.U32 R12, RZ, RZ, R4 ;  /* 0x000000ffff0c7224 */ /* 0x000fe400078e0004 */
[----:B------:R-:W-:-:S04]  /*08a0*/  IMAD.WIDE.U32 R20, R16, UR4, R10 ;  /* 0x0000000410147c25 */ /* 0x000fc8000f8e000a */
[----:B------:R-:W-:Y:S01]  /*08b0*/  IMAD R27, R17, UR4, R0 ;  /* 0x00000004111b7c24 */ /* 0x000fe2000f8e0200 */
[----:B------:R-:W-:Y:S01]  /*08c0*/  LEA R8, P0, R20, UR16, 0x2 ;  /* 0x0000001014087c11 */ /* 0x000fe2000f8010ff */
[----:B--2---:R-:W-:-:S04]  /*08d0*/  IMAD R9, R25, UR8, RZ ;  /* 0x0000000819097c24 */ /* 0x004fc8000f8e02ff */
[C---:B------:R-:W-:Y:S01]  /*08e0*/  IMAD R23, R24.reuse, UR9, R9 ;  /* 0x0000000918177c24 */ /* 0x040fe2000f8e0209 */
[----:B------:R-:W-:Y:S01]  /*08f0*/  IADD3 R9, PT, PT, R27, R21, RZ ;  /* 0x000000151b097210 */ /* 0x000fe20007ffe0ff */
[----:B------:R-:W-:-:S03]  /*0900*/  IMAD.WIDE.U32 R24, R24, UR8, R12 ;  /* 0x0000000818187c25 */ /* 0x000fc6000f8e000c */
[----:B------:R-:W-:Y:S01]  /*0910*/  LEA.HI.X R9, R20, UR17, R9, 0x2, P0 ;  /* 0x0000001114097c11 */ /* 0x000fe200080f1409 */
[----:B------:R-:W-:Y:S01]  /*0920*/  IMAD.IADD R21, R25, 0x1, R23 ;  /* 0x0000000119157824 */ /* 0x000fe200078e0217 */
[----:B------:R-:W-:-:S03]  /*0930*/  LEA R22, P1, R24, UR14, 0x2 ;  /* 0x0000000e18167c11 */ /* 0x000fc6000f8210ff */
[----:B------:R-:W2:Y:S01]  /*0940*/  LDG.E R0, desc[UR10][R8.64] ;  /* 0x0000000a08007981 */ /* 0x000ea2000c1e1900 */
[----:B------:R-:W-:-:S05]  /*0950*/  LEA.HI.X R23, R24, UR15, R21, 0x2, P1 ;  /* 0x0000000f18177c11 */ /* 0x000fca00088f1415 */
[----:B------:R-:W2:Y:S02]  /*0960*/  LDG.E R21, desc[UR10][R22.64] ;  /* 0x0000000a16157981 */ /* 0x000ea4000c1e1900 */
[----:B--2---:R-:W-:-:S05]  /*0970*/  FFMA.FTZ R27, R0, UR18, R21 ;  /* 0x00000012001b7c23 */ /* 0x004fca0008010015 */
[----:B------:R0:W-:Y:S04]  /*0980*/  STG.E desc[UR10][R22.64], R27 ;  /* 0x0000001b16007986 */ /* 0x0001e8000c10190a */
[----:B------:R-:W2:Y:S04]  /*0990*/  LDG.E.64 R20, desc[UR10][R18.64+0x8] ;  /* 0x0000080a12147981 */ /* 0x000ea8000c1e1b00 */
[----:B------:R-:W3:Y:S01]  /*09a0*/  LDG.E R0, desc[UR10][R8.64+0x4] ;  /* 0x0000040a08007981 */ /* 0x000ee2000c1e1900 */
[----:B--2---:R-:W-:Y:S02]  /*09b0*/  IMAD R21, R21, UR8, RZ ;  /* 0x0000000815157c24 */ /* 0x004fe4000f8e02ff */
[----:B------:R-:W-:-:S04]  /*09c0*/  IMAD.WIDE.U32 R24, R20, UR8, R12 ;  /* 0x0000000814187c25 */ /* 0x000fc8000f8e000c */
[----:B------:R-:W-:Y:S01]  /*09d0*/  IMAD R21, R20, UR9, R21 ;  /* 0x0000000914157c24 */ /* 0x000fe2000f8e0215 */
[----:B------:R-:W-:-:S04]  /*09e0*/  LEA R20, P0, R24, UR14, 0x2 ;  /* 0x0000000e18147c11 */ /* 0x000fc8000f8010ff */
[----:B------:R-:W-:-:S04]  /*09f0*/  IADD3 R21, PT, PT, R25, R21, RZ ;  /* 0x0000001519157210 */ /* 0x000fc80007ffe0ff */
[----:B------:R-:W-:-:S05]  /*0a00*/  LEA.HI.X R21, R24, UR15, R21, 0x2, P0 ;  /* 0x0000000f18157c11 */ /* 0x000fca00080f1415 */
[----:B------:R-:W3:Y:S02]  /*0a10*/  LDG.E R25, desc[UR10][R20.64] ;  /* 0x0000000a14197981 */ /* 0x000ee4000c1e1900 */
[----:B---3--:R-:W-:-:S05]  /*0a20*/  FFMA.FTZ R29, R0, UR18, R25 ;  /* 0x00000012001d7c23 */ /* 0x008fca0008010019 */
[----:B------:R1:W-:Y:S04]  /*0a30*/  STG.E desc[UR10][R20.64], R29 ;  /* 0x0000001d14007986 */ /* 0x0003e8000c10190a */
[----:B0-----:R-:W2:Y:S04]  /*0a40*/  LDG.E.64 R22, desc[UR10][R18.64+0x10] ;  /* 0x0000100a12167981 */ /* 0x001ea8000c1e1b00 */
[----:B------:R-:W3:Y:S01]  /*0a50*/  LDG.E R0, desc[UR10][R8.64+0x8] ;  /* 0x0000080a08007981 */ /* 0x000ee2000c1e1900 */
[----:B--2---:R-:W-:Y:S02]  /*0a60*/  IMAD R23, R23, UR8, RZ ;  /* 0x0000000817177c24 */ /* 0x004fe4000f8e02ff */
[----:B------:R-:W-:-:S04]  /*0a70*/  IMAD.WIDE.U32 R24, R22, UR8, R12 ;  /* 0x0000000816187c25 */ /* 0x000fc8000f8e000c */
[----:B------:R-:W-:Y:S01]  /*0a80*/  IMAD R23, R22, UR9, R23 ;  /* 0x0000000916177c24 */ /* 0x000fe2000f8e0217 */
[----:B------:R-:W-:-:S03]  /*0a90*/  LEA R22, P0, R24, UR14, 0x2 ;  /* 0x0000000e18167c11 */ /* 0x000fc6000f8010ff */
[----:B------:R-:W-:-:S05]  /*0aa0*/  IMAD.IADD R23, R25, 0x1, R23 ;  /* 0x0000000119177824 */ /* 0x000fca00078e0217 */
[----:B------:R-:W-:-:S05]  /*0ab0*/  LEA.HI.X R23, R24, UR15, R23, 0x2, P0 ;  /* 0x0000000f18177c11 */ /* 0x000fca00080f1417 */
[----:B------:R-:W3:Y:S02]  /*0ac0*/  LDG.E R25, desc[UR10][R22.64] ;  /* 0x0000000a16197981 */ /* 0x000ee4000c1e1900 */
[----:B---3--:R-:W-:-:S05]  /*0ad0*/  FFMA.FTZ R27, R0, UR18, R25 ;  /* 0x00000012001b7c23 */ /* 0x008fca0008010019 */
[----:B------:R0:W-:Y:S04]  /*0ae0*/  STG.E desc[UR10][R22.64], R27 ;  /* 0x0000001b16007986 */ /* 0x0001e8000c10190a */
[----:B------:R-:W1:Y:S04]  /*0af0*/  LDG.E.64 R18, desc[UR10][R18.64+0x18] ;  /* 0x0000180a12127981 */ /* 0x000e68000c1e1b00 */
[----:B------:R-:W2:Y:S01]  /*0b00*/  LDG.E R8, desc[UR10][R8.64+0xc] ;  /* 0x00000c0a08087981 */ /* 0x000ea2000c1e1900 */
[----:B-1----:R-:W-:Y:S02]  /*0b10*/  IMAD R21, R19, UR8, RZ ;  /* 0x0000000813157c24 */ /* 0x002fe4000f8e02ff */
[----:B------:R-:W-:-:S04]  /*0b20*/  IMAD.WIDE.U32 R24, R18, UR8, R12 ;  /* 0x0000000812187c25 */ /* 0x000fc8000f8e000c */
[----:B------:R-:W-:Y:S01]  /*0b30*/  IMAD R21, R18, UR9, R21 ;  /* 0x0000000912157c24 */ /* 0x000fe2000f8e0215 */
[----:B------:R-:W-:-:S04]  /*0b40*/  LEA R20, P0, R24, UR14, 0x2 ;  /* 0x0000000e18147c11 */ /* 0x000fc8000f8010ff */
[----:B------:R-:W-:-:S04]  /*0b50*/  IADD3 R21, PT, PT, R25, R21, RZ ;  /* 0x0000001519157210 */ /* 0x000fc80007ffe0ff */
[----:B------:R-:W-:-:S05]  /*0b60*/  LEA.HI.X R21, R24, UR15, R21, 0x2, P0 ;  /* 0x0000000f18157c11 */ /* 0x000fca00080f1415 */
[----:B------:R-:W2:Y:S01]  /*0b70*/  LDG.E R25, desc[UR10][R20.64] ;  /* 0x0000000a14197981 */ /* 0x000ea2000c1e1900 */
[----:B------:R-:W-:-:S05]  /*0b80*/  IADD3 R10, P0, PT, R10, 0x4, RZ ;  /* 0x000000040a0a7810 */ /* 0x000fca0007f1e0ff */
[----:B------:R-:W-:Y:S01]  /*0b90*/  IMAD.X R11, RZ, RZ, R11, P0 ;  /* 0x000000ffff0b7224 */ /* 0x000fe200000e060b */
[----:B------:R-:W-:-:S04]  /*0ba0*/  ISETP.GE.U32.AND P0, PT, R10, R6, PT ;  /* 0x000000060a00720c */ /* 0x000fc80003f06070 */
[----:B------:R-:W-:Y:S01]  /*0bb0*/  ISETP.GE.AND.EX P0, PT, R11, R7, PT, P0 ;  /* 0x000000070b00720c */ /* 0x000fe20003f06300 */
[----:B--2---:R-:W-:-:S05]  /*0bc0*/  FFMA.FTZ R25, R8, UR18, R25 ;  /* 0x0000001208197c23 */ /* 0x004fca0008010019 */
[----:B------:R0:W-:Y:S07]  /*0bd0*/  STG.E desc[UR10][R20.64], R25 ;  /* 0x0000001914007986 */ /* 0x0001ee000c10190a */
[----:B------:R-:W-:Y:S05]  /*0be0*/  @!P0 BRA `(.L_x_341) ;  /* 0xfffffffc00088947 */ /* 0x000fea000383ffff */
.L_x_338:
[----:B------:R-:W-:Y:S05]  /*0bf0*/  BSYNC.RECONVERGENT B0 ;  /* 0x0000000000007941 */ /* 0x000fea0003800200 */
.L_x_337:
        /* <DEDUP_REMOVED lines=13> */
[----:B------:R-:W-:-:S03]  /*0cd0*/  UMOV UR5, URZ ;  /* 0x000000ff00057c82 */ /* 0x000fc60008000000 */
[----:B0-----:R-:W-:-:S07]  /*0ce0*/  IMAD.IADD R27, R5, 0x1, R7 ;  /* 0x00000001051b7824 */ /* 0x001fce00078e0207 */
.L_x_348:
[----:B0-----:R-:W0:Y:S01]  /*0cf0*/  LDC.64 R8, c[0x0][0x3d0] ;  /* 0x0000f400ff087b82 */ /* 0x001e220000000a00 */
[----:B------:R-:W5:Y:S01]  /*0d00*/  LDCU.64 UR6, c[0x0][0x398] ;  /* 0x00007300ff0677ac */ /* 0x000f620008000a00 */
[----:B------:R-:W-:Y:S01]  /*0d10*/  MOV R6, R2 ;  /* 0x0000000200067202 */ /* 0x000fe20000000f00 */
[----:B------:R-:W-:Y:S01]  /*0d20*/  IMAD.MOV.U32 R7, RZ, RZ, R3 ;  /* 0x000000ffff077224 */ /* 0x000fe200078e0003 */
[----:B------:R-:W0:Y:S01]  /*0d30*/  LDCU UR16, c[0x0][0x3b0] ;  /* 0x00007600ff1077ac */ /* 0x000e220008000800 */
        /* <DEDUP_REMOVED lines=13> */
[----:B------:R-:W-:Y:S05]  /*0e10*/  @P0 BRA `(.L_x_344) ;  /* 0x0000000800880947 */ /* 0x000fea0003800000 */
[----:B------:R-:W0:Y:S01]  /*0e20*/  LDC.64 R12, c[0x0][0x3b8] ;  /* 0x0000ee00ff0c7b82 */ /* 0x000e220000000a00 */
[----:B------:R-:W-:Y:S01]  /*0e30*/  IMAD.IADD R26, R8, 0x1, -R6 ;  /* 0x00000001081a7824 */ /* 0x000fe200078e0a06 */
[----:B------:R-:W-:Y:S01]  /*0e40*/  MOV R10, R4 ;  /* 0x00000004000a7202 */ /* 0x000fe20000000f00 */
[----:B------:R-:W-:Y:S01]  /*0e50*/  IMAD.MOV.U32 R11, RZ, RZ, R27 ;  /* 0x000000ffff0b7224 */ /* 0x000fe200078e001b */
[----:B------:R-:W-:Y:S01]  /*0e60*/  BSSY.RECONVERGENT B1, `(.L_x_345) ;  /* 0x000004c000017945 */ /* 0x000fe20003800200 */
[----:B------:R-:W-:Y:S01]  /*0e70*/  MOV R28, R6 ;  /* 0x00000006001c7202 */ /* 0x000fe20000000f00 */
[----:B------:R-:W-:Y:S01]  /*0e80*/  IMAD.MOV.U32 R29, RZ, RZ, R7 ;  /* 0x000000ffff1d7224 */ /* 0x000fe200078e0007 */
[----:B------:R-:W-:-:S04]  /*0e90*/  LOP3.LUT R26, R26, 0x3, RZ, 0xc0, !PT ;  /* 0x000000031a1a7812 */ /* 0x000fc800078ec0ff */
[----:B------:R-:W-:-:S04]  /*0ea0*/  ISETP.NE.U32.AND P0, PT, R26, RZ, PT ;  /* 0x000000ff1a00720c */ /* 0x000fc80003f05070 */
[----:B------:R-:W-:Y:S01]  /*0eb0*/  ISETP.NE.AND.EX P0, PT, RZ, RZ, PT, P0 ;  /* 0x000000ffff00720c */ /* 0x000fe20003f05300 */
[C---:B0-----:R-:W-:Y:S02]  /*0ec0*/  IMAD R0, R12.reuse, UR5, RZ ;  /* 0x000000050c007c24 */ /* 0x041fe4000f8e02ff */
[----:B------:R-:W-:-:S04]  /*0ed0*/  IMAD.WIDE.U32 R10, R12, UR4, R10 ;  /* 0x000000040c0a7c25 */ /* 0x000fc8000f8e000a */
[----:B------:R-:W-:-:S05]  /*0ee0*/  IMAD R13, R13, UR4, R0 ;  /* 0x000000040d0d7c24 */ /* 0x000fca000f8e0200 */
[----:B------:R-:W-:Y:S01]  /*0ef0*/  IADD3 R13, PT, PT, R11, R13, RZ ;  /* 0x0000000d0b0d7210 */ /* 0x000fe20007ffe0ff */
[----:B------:R-:W-:Y:S06]  /*0f00*/  @!P0 BRA `(.L_x_346) ;  /* 0x0000000400048947 */ /* 0x000fec0003800000 */
[----:B--2---:R-:W0:Y:S01]  /*0f10*/  LDC.64 R18, c[0x0][0x3d8] ;  /* 0x0000f600ff127b82 */ /* 0x004e220000000a00 */
[----:B------:R-:W2:Y:S07]  /*0f20*/  LDCU.64 UR6, c[0x0][0x390] ;  /* 0x00007200ff0677ac */ /* 0x000eae0008000a00 */
[----:B---3--:R-:W3:Y:S08]  /*0f30*/  LDC.64 R14, c[0x0][0x3a0] ;  /* 0x0000e800ff0e7b82 */ /* 0x008ef00000000a00 */
[----:B-1----:R-:W1:Y:S01]  /*0f40*/  LDC.64 R22, c[0x0][0x3e0] ;  /* 0x0000f800ff167b82 */ /* 0x002e620000000a00 */
[----:B0-----:R-:W-:-:S02]  /*0f50*/  IMAD R0, R18, UR5, RZ ;  /* 0x0000000512007c24 */ /* 0x001fc4000f8e02ff */
[----:B----4-:R-:W-:-:S04]  /*0f60*/  IMAD.WIDE.U32 R16, R18, UR4, R6 ;  /* 0x0000000412107c25 */ /* 0x010fc8000f8e0006 */
[----:B------:R-:W-:Y:S01]  /*0f70*/  IMAD R19, R19, UR4, R0 ;  /* 0x0000000413137c24 */ /* 0x000fe2000f8e0200 */
[----:B---3--:R-:W-:-:S03]  /*0f80*/  LEA R14, P0, R16, R14, 0x3 ;  /* 0x0000000e100e7211 */ /* 0x008fc600078018ff */
[----:B------:R-:W-:Y:S02]  /*0f90*/  IMAD.IADD R0, R17, 0x1, R19 ;  /* 0x0000000111007824 */ /* 0x000fe400078e0213 */
[----:B------:R-:W0:Y:S03]  /*0fa0*/  LDC.64 R18, c[0x0][0x3a8] ;  /* 0x0000ea00ff127b82 */ /* 0x000e260000000a00 */
[----:B------:R-:W-:-:S05]  /*0fb0*/  LEA.HI.X R15, R16, R15, R0, 0x3, P0 ;  /* 0x0000000f100f7211 */ /* 0x000fca00000f1c00 */
[----:B------:R-:W3:Y:S01]  /*0fc0*/  LDG.E.64 R24, desc[UR10][R14.64] ;  /* 0x0000000a0e187981 */ /* 0x000ee2000c1e1b00 */
[----:B------:R-:W3:Y:S01]  /*0fd0*/  LDC.64 R16, c[0x0][0x3c8] ;  /* 0x0000f200ff107b82 */ /* 0x000ee20000000a00 */
[C---:B-1----:R-:W-:Y:S02]  /*0fe0*/  IMAD R0, R22.reuse, UR5, RZ ;  /* 0x0000000516007c24 */ /* 0x042fe4000f8e02ff */
[----:B------:R-:W-:Y:S02]  /*0ff0*/  IMAD.MOV.U32 R12, RZ, RZ, R10 ;  /* 0x000000ffff0c7224 */ /* 0x000fe400078e000a */
[----:B------:R-:W-:Y:S02]  /*1000*/  IMAD R21, R23, UR4, R0 ;  /* 0x0000000417157c24 */ /* 0x000fe4000f8e0200 */
[----:B------:R-:W-:-:S05]  /*1010*/  IMAD.WIDE.U32 R22, R22, UR4, R6 ;  /* 0x0000000416167c25 */ /* 0x000fca000f8e0006 */
[----:B------:R-:W-:Y:S02]  /*1020*/  IADD3 R21, PT, PT, R23, R21, RZ ;  /* 0x0000001517157210 */ /* 0x000fe40007ffe0ff */
[----:B--2---:R-:W-:-:S04]  /*1030*/  LEA R20, P0, R22, UR6, 0x2 ;  /* 0x0000000616147c11 */ /* 0x004fc8000f8010ff */
[----:B------:R-:W-:Y:S01]  /*1040*/  LEA.HI.X R21, R22, UR7, R21, 0x2, P0 ;  /* 0x0000000716157c11 */ /* 0x000fe200080f1415 */
[----:B---3--:R-:W-:-:S04]  /*1050*/  IMAD R0, R25, R16, RZ ;  /* 0x0000001019007224 */ /* 0x008fc800078e02ff */
[C---:B------:R-:W-:Y:S02]  /*1060*/  IMAD R23, R24.reuse, R17, R0 ;  /* 0x0000001118177224 */ /* 0x040fe400078e0200 */
[----:B------:R-:W-:-:S05]  /*1070*/  IMAD.WIDE.U32 R24, R24, R16, R12 ;  /* 0x0000001018187225 */ /* 0x000fca00078e000c */
[----:B------:R-:W-:Y:S02]  /*1080*/  IADD3 R0, PT, PT, R25, R23, RZ ;  /* 0x0000001719007210 */ /* 0x000fe40007ffe0ff */
[C---:B0-----:R-:W-:Y:S01]  /*1090*/  LEA R22, P0, R24.reuse, R18, 0x2 ;  /* 0x0000001218167211 */ /* 0x041fe200078010ff */
[----:B------:R-:W2:Y:S03]  /*10a0*/  LDG.E R25, desc[UR10][R20.64] ;  /* 0x0000000a14197981 */ /* 0x000ea6000c1e1900 */
[----:B------:R-:W-:Y:S02]  /*10b0*/  LEA.HI.X R23, R24, R19, R0, 0x2, P0 ;  /* 0x0000001318177211 */ /* 0x000fe400000f1400 */
[----:B------:R-:W2:Y:S03]  /*10c0*/  LDC R0, c[0x0][0x3b0] ;  /* 0x0000ec00ff007b82 */ /* 0x000ea60000000800 */
[----:B------:R-:W2:Y:S01]  /*10d0*/  LDG.E R24, desc[UR10][R22.64] ;  /* 0x0000000a16187981 */ /* 0x000ea2000c1e1900 */
[----:B------:R-:W-:-:S04]  /*10e0*/  ISETP.NE.U32.AND P0, PT, R26, 0x1, PT ;  /* 0x000000011a00780c */ /* 0x000fc80003f05070 */
[----:B------:R-:W-:Y:S02]  /*10f0*/  ISETP.NE.AND.EX P0, PT, RZ, RZ, PT, P0 ;  /* 0x000000ffff00720c */ /* 0x000fe40003f05300 */
[----:B------:R-:W-:-:S05]  /*1100*/  IADD3 R28, P1, PT, R6, 0x1, RZ ;  /* 0x00000001061c7810 */ /* 0x000fca0007f3e0ff */
[----:B------:R-:W-:Y:S02]  /*1110*/  IMAD.X R29, RZ, RZ, R7, P1 ;  /* 0x000000ffff1d7224 */ /* 0x000fe400008e0607 */
[----:B--2---:R-:W-:-:S05]  /*1120*/  FFMA.FTZ R25, R25, R0, R24 ;  /* 0x0000000019197223 */ /* 0x004fca0000010018 */
[----:B------:R0:W-:Y:S01]  /*1130*/  STG.E desc[UR10][R22.64], R25 ;  /* 0x0000001916007986 */ /* 0x0001e2000c10190a */
[----:B------:R-:W-:Y:S05]  /*1140*/  @!P0 BRA `(.L_x_346) ;  /* 0x0000000000748947 */ /* 0x000fea0003800000 */
[----:B0-----:R-:W2:Y:S01]  /*1150*/  LDG.E.64 R22, desc[UR10][R14.64+0x8] ;  /* 0x0000080a0e167981 */ /* 0x001ea2000c1e1b00 */
[----:B------:R-:W-:Y:S01]  /*1160*/  ISETP.NE.U32.AND P0, PT, R26, 0x2, PT ;  /* 0x000000021a00780c */ /* 0x000fe20003f05070 */
[----:B--2---:R-:W-:-:S04]  /*1170*/  IMAD R23, R23, R16, RZ ;  /* 0x0000001017177224 */ /* 0x004fc800078e02ff */
[C---:B------:R-:W-:Y:S02]  /*1180*/  IMAD R25, R22.reuse, R17, R23 ;  /* 0x0000001116197224 */ /* 0x040fe400078e0217 */
[----:B------:R-:W-:-:S05]  /*1190*/  IMAD.WIDE.U32 R22, R22, R16, R12 ;  /* 0x0000001016167225 */ /* 0x000fca00078e000c */
[----:B------:R-:W-:Y:S02]  /*11a0*/  IADD3 R23, PT, PT, R23, R25, RZ ;  /* 0x0000001917177210 */ /* 0x000fe40007ffe0ff */
[----:B------:R-:W-:-:S04]  /*11b0*/  LEA R24, P1, R22, R18, 0x2 ;  /* 0x0000001216187211 */ /* 0x000fc800078210ff */
[----:B------:R-:W-:Y:S02]  /*11c0*/  LEA.HI.X R25, R22, R19, R23, 0x2, P1 ;  /* 0x0000001316197211 */ /* 0x000fe400008f1417 */
[----:B------:R-:W2:Y:S04]  /*11d0*/  LDG.E R23, desc[UR10][R20.64+0x4] ;  /* 0x0000040a14177981 */ /* 0x000ea8000c1e1900 */
[----:B------:R-:W2:Y:S01]  /*11e0*/  LDG.E R22, desc[UR10][R24.64] ;  /* 0x0000000a18167981 */ /* 0x000ea2000c1e1900 */
[----:B------:R-:W-:Y:S02]  /*11f0*/  ISETP.NE.AND.EX P0, PT, RZ, RZ, PT, P0 ;  /* 0x000000ffff00720c */ /* 0x000fe40003f05300 */
[----:B------:R-:W-:-:S05]  /*1200*/  IADD3 R28, P1, PT, R6, 0x2, RZ ;  /* 0x00000002061c7810 */ /* 0x000fca0007f3e0ff */
[----:B------:R-:W-:Y:S02]  /*1210*/  IMAD.X R29, RZ, RZ, R7, P1 ;  /* 0x000000ffff1d7224 */ /* 0x000fe400008e0607 */
[----:B--2---:R-:W-:-:S05]  /*1220*/  FFMA.FTZ R23, R23, R0, R22 ;  /* 0x0000000017177223 */ /* 0x004fca0000010016 */
[----:B------:R0:W-:Y:S01]  /*1230*/  STG.E desc[UR10][R24.64], R23 ;  /* 0x0000001718007986 */ /* 0x0001e2000c10190a */
[----:B------:R-:W-:Y:S05]  /*1240*/  @!P0 BRA `(.L_x_346) ;  /* 0x0000000000348947 */ /* 0x000fea0003800000 */
[----:B------:R-:W0:Y:S04]  /*1250*/  LDG.E.64 R14, desc[UR10][R14.64+0x10] ;  /* 0x0000100a0e0e7981 */ /* 0x000e28000c1e1b00 */
[----:B------:R-:W2:Y:S01]  /*1260*/  LDG.E R21, desc[UR10][R20.64+0x8] ;  /* 0x0000080a14157981 */ /* 0x000ea2000c1e1900 */
[-C--:B0-----:R-:W-:Y:S02]  /*1270*/  IMAD R24, R15, R16.reuse, RZ ;  /* 0x000000100f187224 */ /* 0x081fe400078e02ff */
[----:B------:R-:W-:-:S04]  /*1280*/  IMAD.WIDE.U32 R22, R14, R16, R12 ;  /* 0x000000100e167225 */ /* 0x000fc800078e000c */
[----:B------:R-:W-:Y:S01]  /*1290*/  IMAD R17, R14, R17, R24 ;  /* 0x000000110e117224 */ /* 0x000fe200078e0218 */
[----:B------:R-:W-:-:S04]  /*12a0*/  LEA R18, P0, R22, R18, 0x2 ;  /* 0x0000001216127211 */ /* 0x000fc800078010ff */
[----:B------:R-:W-:-:S04]  /*12b0*/  IADD3 R12, PT, PT, R23, R17, RZ ;  /* 0x00000011170c7210 */ /* 0x000fc80007ffe0ff */
[----:B------:R-:W-:-:S05]  /*12c0*/  LEA.HI.X R19, R22, R19, R12, 0x2, P0 ;  /* 0x0000001316137211 */ /* 0x000fca00000f140c */
[----:B------:R-:W2:Y:S01]  /*12d0*/  LDG.E R12, desc[UR10][R18.64] ;  /* 0x0000000a120c7981 */ /* 0x000ea2000c1e1900 */
[----:B------:R-:W-:-:S05]  /*12e0*/  IADD3 R28, P0, PT, R6, 0x3, RZ ;  /* 0x00000003061c7810 */ /* 0x000fca0007f1e0ff */
[----:B------:R-:W-:Y:S02]  /*12f0*/  IMAD.X R29, RZ, RZ, R7, P0 ;  /* 0x000000ffff1d7224 */ /* 0x000fe400000e0607 */
[----:B--2---:R-:W-:-:S05]  /*1300*/  FFMA.FTZ R17, R21, R0, R12 ;  /* 0x0000000015117223 */ /* 0x004fca000001000c */
[----:B------:R0:W-:Y:S02]  /*1310*/  STG.E desc[UR10][R18.64], R17 ;  /* 0x0000001112007986 */ /* 0x0001e4000c10190a */
.L_x_346:
[----:B------:R-:W-:Y:S05]  /*1320*/  BSYNC.RECONVERGENT B1 ;  /* 0x0000000000017941 */ /* 0x000fea0003800200 */
.L_x_345:
[----:B------:R-:W-:-:S04]  /*1330*/  IADD3 R0, P0, PT, R6, -R8, RZ ;  /* 0x8000000806007210 */ /* 0x000fc80007f1e0ff */
[----:B------:R-:W-:Y:S02]  /*1340*/  IADD3.X R6, PT, PT, R7, ~R9, RZ, P0, !PT ;  /* 0x8000000907067210 */ /* 0x000fe400007fe4ff */
[----:B------:R-:W-:-:S04]  /*1350*/  ISETP.GT.U32.AND P0, PT, R0, -0x4, PT ;  /* 0xfffffffc0000780c */ /* 0x000fc80003f04070 */
[----:B------:R-:W-:-:S13]  /*1360*/  ISETP.GT.U32.AND.EX P0, PT, R6, -0x1, PT, P0 ;  /* 0xffffffff0600780c */ /* 0x000fda0003f04100 */
[----:B------:R-:W-:Y:S05]  /*1370*/  @P0 BRA `(.L_x_344) ;  /* 0x0000000400300947 */ /* 0x000fea0003800000 */
[----:B0-2---:R-:W0:Y:S01]  /*1380*/  LDC.64 R18, c[0x0][0x3d8] ;  /* 0x0000f600ff127b82 */ /* 0x005e220000000a00 */
[----:B------:R-:W2:Y:S01]  /*1390*/  LDCU.64 UR6, c[0x0][0x3a0] ;  /* 0x00007400ff0677ac */ /* 0x000ea20008000a00 */
[----:B------:R-:W5:Y:S06]  /*13a0*/  LDCU.64 UR8, c[0x0][0x390] ;  /* 0x00007200ff0877ac */ /* 0x000f6c0008000a00 */
[----:B---3--:R-:W3:Y:S01]  /*13b0*/  LDC.64 R14, c[0x0][0x3e0] ;  /* 0x0000f800ff0e7b82 */ /* 0x008ee20000000a00 */
[C---:B0-----:R-:W-:Y:S02]  /*13c0*/  IMAD R0, R18.reuse, UR5, RZ ;  /* 0x0000000512007c24 */ /* 0x041fe4000f8e02ff */
[----:B------:R-:W-:-:S04]  /*13d0*/  IMAD.WIDE.U32 R6, R18, UR4, R28 ;  /* 0x0000000412067c25 */ /* 0x000fc8000f8e001c */
[----:B------:R-:W-:Y:S01]  /*13e0*/  IMAD R19, R19, UR4, R0 ;  /* 0x0000000413137c24 */ /* 0x000fe2000f8e0200 */
[----:B--2---:R-:W-:Y:S01]  /*13f0*/  LEA R0, P0, R6, UR6, 0x3 ;  /* 0x0000000606007c11 */ /* 0x004fe2000f8018ff */
[C---:B---3--:R-:W-:Y:S02]  /*1400*/  IMAD R12, R14.reuse, UR5, RZ ;  /* 0x000000050e0c7c24 */ /* 0x048fe4000f8e02ff */
[----:B----4-:R-:W-:Y:S01]  /*1410*/  IMAD.WIDE.U32 R16, R14, UR4, R28 ;  /* 0x000000040e107c25 */ /* 0x010fe2000f8e001c */
[----:B------:R-:W-:-:S03]  /*1420*/  IADD3 R0, P1, PT, R0, 0x10, RZ ;  /* 0x0000001000007810 */ /* 0x000fc60007f3e0ff */
[----:B------:R-:W-:Y:S01]  /*1430*/  IMAD R21, R15, UR4, R12 ;  /* 0x000000040f157c24 */ /* 0x000fe2000f8e020c */
[----:B-----5:R-:W-:Y:S01]  /*1440*/  LEA R14, P2, R16, UR8, 0x2 ;  /* 0x00000008100e7c11 */ /* 0x020fe2000f8410ff */
[----:B------:R-:W-:-:S03]  /*1450*/  IMAD.IADD R15, R19, 0x1, R7 ;  /* 0x00000001130f7824 */ /* 0x000fc600078e0207 */
[----:B------:R-:W-:Y:S02]  /*1460*/  IADD3 R7, PT, PT, R21, R17, RZ ;  /* 0x0000001115077210 */ /* 0x000fe40007ffe0ff */
[----:B------:R-:W-:Y:S02]  /*1470*/  LEA.HI.X R6, R6, UR7, R15, 0x3, P0 ;  /* 0x0000000706067c11 */ /* 0x000fe400080f1c0f */
[----:B------:R-:W-:Y:S02]  /*1480*/  IADD3 R14, P3, PT, R14, 0x8, RZ ;  /* 0x000000080e0e7810 */ /* 0x000fe40007f7e0ff */
[----:B------:R-:W-:Y:S01]  /*1490*/  LEA.HI.X R16, R16, UR9, R7, 0x2, P2 ;  /* 0x0000000910107c11 */ /* 0x000fe200090f1407 */
[----:B------:R-:W-:-:S03]  /*14a0*/  IMAD.X R7, RZ, RZ, R6, P1 ;  /* 0x000000ffff077224 */ /* 0x000fc600008e0606 */
[----:B-1----:R-:W-:-:S07]  /*14b0*/  IADD3.X R23, PT, PT, RZ, R16, RZ, P3, !PT ;  /* 0x00000010ff177210 */ /* 0x002fce0001ffe4ff */
.L_x_347:
[----:B------:R-:W-:-:S05]  /*14c0*/  IMAD.MOV.U32 R6, RZ, RZ, R0 ;  /* 0x000000ffff067224 */ /* 0x000fca00078e0000 */
[----:B------:R-:W2:Y:S01]  /*14d0*/  LDG.E.64 R16, desc[UR10][R6.64+-0x10] ;  /* 0xfffff00a06107981 */ /* 0x000ea2000c1e1b00 */
[----:B------:R-:W-:Y:S01]  /*14e0*/  MOV R12, R10 ;  /* 0x0000000a000c7202 */ /* 0x000fe20000000f00 */
[----:B--2---:R-:W-:-:S04]  /*14f0*/  IMAD R15, R17, UR12, RZ ;  /* 0x0000000c110f7c24 */ /* 0x004fc8000f8e02ff */
[----:B0-----:R-:W-:-:S04]  /*1500*/  IMAD.WIDE.U32 R18, R16, UR12, R12 ;  /* 0x0000000c10127c25 */ /* 0x001fc8000f8e000c */
[----:B------:R-:W-:Y:S01]  /*1510*/  IMAD R15, R16, UR13, R15 ;  /* 0x0000000d100f7c24 */ /* 0x000fe2000f8e020f */
[----:B------:R-:W-:-:S03]  /*1520*/  LEA R16, P0, R18, UR14, 0x2 ;  /* 0x0000000e12107c11 */ /* 0x000fc6000f8010ff */
[----:B------:R-:W-:-:S05]  /*1530*/  IMAD.IADD R15, R19, 0x1, R15 ;  /* 0x00000001130f7824 */ /* 0x000fca00078e020f */
[----:B------:R-:W-:Y:S02]  /*1540*/  LEA.HI.X R17, R18, UR15, R15, 0x2, P0 ;  /* 0x0000000f12117c11 */ /* 0x000fe400080f140f */
[----:B------:R-:W-:-:S03]  /*1550*/  MOV R15, R23 ;  /* 0x00000017000f7202 */ /* 0x000fc60000000f00 */
[----:B------:R-:W2:Y:S04]  /*1560*/  LDG.E R19, desc[UR10][R16.64] ;  /* 0x0000000a10137981 */ /* 0x000ea8000c1e1900 */
        /* <DEDUP_REMOVED lines=25> */
[----:B-1----:R-:W2:Y:S04]  /*1700*/  LDG.E.64 R18, desc[UR10][R6.64+0x8] ;  /* 0x0000080a06127981 */ /* 0x002ea8000c1e1b00 */
[----:B------:R1:W3:Y:S01]  /*1710*/  LDG.E R0, desc[UR10][R14.64+0x4] ;  /* 0x0000040a0e007981 */ /* 0x0002e2000c1e1900 */
[----:B--2---:R-:W-:Y:S02]  /*1720*/  IMAD R19, R19, UR12, RZ ;  /* 0x0000000c13137c24 */ /* 0x004fe4000f8e02ff */
[----:B------:R-:W-:-:S04]  /*1730*/  IMAD.WIDE.U32 R20, R18, UR12, R12 ;  /* 0x0000000c12147c25 */ /* 0x000fc8000f8e000c */
[----:B------:R-:W-:Y:S01]  /*1740*/  IMAD R19, R18, UR13, R19 ;  /* 0x0000000d12137c24 */ /* 0x000fe2000f8e0213 */
[----:B------:R-:W-:-:S03]  /*1750*/  LEA R18, P0, R20, UR14, 0x2 ;  /* 0x0000000e14127c11 */ /* 0x000fc6000f8010ff */
[----:B------:R-:W-:-:S05]  /*1760*/  IMAD.IADD R19, R21, 0x1, R19 ;  /* 0x0000000115137824 */ /* 0x000fca00078e0213 */
[----:B------:R-:W-:-:S05]  /*1770*/  LEA.HI.X R19, R20, UR15, R19, 0x2, P0 ;  /* 0x0000000f14137c11 */ /* 0x000fca00080f1413 */
[----:B------:R-:W3:Y:S01]  /*1780*/  LDG.E R21, desc[UR10][R18.64] ;  /* 0x0000000a12157981 */ /* 0x000ee2000c1e1900 */
[----:B------:R-:W-:-:S04]  /*1790*/  IADD3 R28, P0, PT, R28, 0x4, RZ ;  /* 0x000000041c1c7810 */ /* 0x000fc80007f1e0ff */
[----:B------:R-:W-:Y:S02]  /*17a0*/  IADD3.X R29, PT, PT, RZ, R29, RZ, P0, !PT ;  /* 0x0000001dff1d7210 */ /* 0x000fe400007fe4ff */
[----:B------:R-:W-:-:S04]  /*17b0*/  ISETP.GE.U32.AND P0, PT, R28, R8, PT ;  /* 0x000000081c00720c */ /* 0x000fc80003f06070 */
[----:B------:R-:W-:Y:S02]  /*17c0*/  ISETP.GE.AND.EX P0, PT, R29, R9, PT, P0 ;  /* 0x000000091d00720c */ /* 0x000fe40003f06300 */
[----:B-1----:R-:W-:-:S04]  /*17d0*/  IADD3 R14, P2, PT, R14, 0x10, RZ ;  /* 0x000000100e0e7810 */ /* 0x002fc80007f5e0ff */
[----:B0-----:R-:W-:Y:S01]  /*17e0*/  IADD3.X R23, PT, PT, RZ, R15, RZ, P2, !PT ;  /* 0x0000000fff177210 */ /* 0x001fe200017fe4ff */
[----:B---3--:R-:W-:-:S05]  /*17f0*/  FFMA.FTZ R21, R0, UR16, R21 ;  /* 0x0000001000157c23 */ /* 0x008fca0008010015 */
[----:B------:R0:W-:Y:S01]  /*1800*/  STG.E desc[UR10][R18.64], R21 ;  /* 0x0000001512007986 */ /* 0x0001e2000c10190a */
[----:B------:R-:W-:-:S05]  /*1810*/  IADD3 R0, P1, PT, R6, 0x20, RZ ;  /* 0x0000002006007810 */ /* 0x000fca0007f3e0ff */
[----:B------:R-:W-:Y:S01]  /*1820*/  IMAD.X R7, RZ, RZ, R7, P1 ;  /* 0x000000ffff077224 */ /* 0x000fe200008e0607 */
[----:B------:R-:W-:Y:S07]  /*1830*/  @!P0 BRA `(.L_x_347) ;  /* 0xfffffffc00208947 */ /* 0x000fee000383ffff */
.L_x_344:
[----:B------:R-:W-:Y:S05]  /*1840*/  BSYNC.RECONVERGENT B0 ;  /* 0x0000000000007941 */ /* 0x000fea0003800200 */
.L_x_343:
        /* <DEDUP_REMOVED lines=9> */
.L_x_336:
        /* <DEDUP_REMOVED lines=9> */
[----:B------:R-:W2:Y:S01]  /*1970*/  LDCU UR26, c[0x0][0x3b0] ;  /* 0x00007600ff1a77ac */ /* 0x000ea20008000800 */
[----:B------:R-:W3:Y:S01]  /*1980*/  LDCU.64 UR18, c[0x0][0x3d8] ;  /* 0x00007b00ff1277ac */ /* 0x000ee20008000a00 */
[----:B------:R-:W4:Y:S01]  /*1990*/  LDCU.64 UR20, c[0x0][0x3c8] ;  /* 0x00007900ff1477ac */ /* 0x000f220008000a00 */
[----:B------:R-:W0:Y:S01]  /*19a0*/  LDCU.64 UR22, c[0x0][0x3e0] ;  /* 0x00007c00ff1677ac */ /* 0x000e220008000a00 */
[----:B-1----:R-:W-:Y:S01]  /*19b0*/  UIADD3 UR4, UP0, UPT, UR4, UR8, URZ ;  /* 0x0000000804047290 */ /* 0x002fe2000ff1e0ff */
[----:B------:R-:W1:Y:S01]  /*19c0*/  LDCU.64 UR24, c[0x0][0x390] ;  /* 0x00007200ff1877ac */ /* 0x000e620008000a00 */
[----:B------:R-:W1:Y:S01]  /*19d0*/  LDCU.128 UR12, c[0x0][0x3a0] ;  /* 0x00007400ff0c77ac */ /* 0x000e620008000c00 */
[----:B0-----:R-:W-:Y:S01]  /*19e0*/  ISETP.LT.U32.AND P0, PT, R0, UR6, PT ;  /* 0x0000000600007c0c */ /* 0x001fe2000bf01070 */
[----:B------:R-:W-:-:S03]  /*19f0*/  UIADD3.X UR5, UPT, UPT, UR5, UR9, URZ, UP0, !UPT ;  /* 0x0000000905057290 */ /* 0x000fc600087fe4ff */
[----:B------:R-:W-:-:S13]  /*1a00*/  ISETP.GT.AND.EX P0, PT, R2, RZ, PT, P0 ;  /* 0x000000ff0200720c */ /* 0x000fda0003f04300 */
[----:B-1234-:R-:W-:Y:S05]  /*1a10*/  @!P0 BRA `(.L_x_350) ;  /* 0x0000000800c08947 */ /* 0x01efea0003800000 */
[----:B------:R-:W-:Y:S02]  /*1a20*/  IADD3 RZ, P0, PT, R0, UR4, RZ ;  /* 0x0000000400ff7c10 */ /* 0x000fe4000ff1e0ff */
[----:B------:R-:W-:Y:S02]  /*1a30*/  CS2R R2, SRZ ;  /* 0x0000000000027805 */ /* 0x000fe4000001ff00 */
[----:B------:R-:W-:-:S09]  /*1a40*/  IADD3.X R11, PT, PT, RZ, UR5, RZ, P0, !PT ;  /* 0x00000005ff0b7c10 */ /* 0x000fd200087fe4ff */
.L_x_356:
[----:B0-----:R-:W0:Y:S01]  /*1a50*/  LDCU.64 UR8, c[0x0][0x3d0] ;  /* 0x00007a00ff0877ac */ /* 0x001e220008000a00 */
[----:B------:R-:W-:Y:S01]  /*1a60*/  VIADD R10, R0, UR4 ;  /* 0x00000004000a7c36 */ /* 0x000fe20008000000 */
[----:B-1----:R-:W1:Y:S01]  /*1a70*/  LDCU.64 UR16, c[0x0][0x398] ;  /* 0x00007300ff1077ac */ /* 0x002e620008000a00 */
[----:B0-----:R-:W-:Y:S02]  /*1a80*/  IMAD R5, R3, UR8, RZ ;  /* 0x0000000803057c24 */ /* 0x001fe4000f8e02ff */
[----:B------:R-:W-:-:S04]  /*1a90*/  IMAD.WIDE.U32 R6, R2, UR8, R10 ;  /* 0x0000000802067c25 */ /* 0x000fc8000f8e000a */
[----:B------:R-:W-:Y:S01]  /*1aa0*/  IMAD R5, R2, UR9, R5 ;  /* 0x0000000902057c24 */ /* 0x000fe2000f8e0205 */
[----:B-1----:R-:W-:-:S04]  /*1ab0*/  LEA R4, P0, R6, UR16, 0x3 ;  /* 0x0000001006047c11 */ /* 0x002fc8000f8018ff */
[----:B------:R-:W-:-:S04]  /*1ac0*/  IADD3 R5, PT, PT, R7, R5, RZ ;  /* 0x0000000507057210 */ /* 0x000fc80007ffe0ff */
[----:B------:R-:W-:-:S05]  /*1ad0*/  LEA.HI.X R5, R6, UR17, R5, 0x3, P0 ;  /* 0x0000001106057c11 */ /* 0x000fca00080f1c05 */
[----:B--23--:R-:W2:Y:S04]  /*1ae0*/  LDG.E.64 R8, desc[UR10][R4.64] ;  /* 0x0000000a04087981 */ /* 0x00cea8000c1e1b00 */
        /* <DEDUP_REMOVED lines=10> */
[----:B------:R-:W-:Y:S02]  /*1b90*/  MOV R23, R9 ;  /* 0x0000000900177202 */ /* 0x000fe40000000f00 */
        /* <DEDUP_REMOVED lines=14> */
[----:B------:R-:W-:Y:S01]  /*1c80*/  IMAD.MOV.U32 R18, RZ, RZ, R4 ;  /* 0x000000ffff127224 */ /* 0x000fe200078e0004 */
[----:B------:R-:W2:Y:S06]  /*1c90*/  LDCU.64 UR16, c[0x0][0x390] ;  /* 0x00007200ff1077ac */ /* 0x000eac0008000a00 */
[----:B------:R-:W3:Y:S01]  /*1ca0*/  LDC R26, c[0x0][0x3b0] ;  /* 0x0000ec00ff1a7b82 */ /* 0x000ee20000000800 */
[----:B0-----:R-:W-:-:S02]  /*1cb0*/  IMAD R17, R3, UR8, RZ ;  /* 0x0000000803117c24 */ /* 0x001fc4000f8e02ff */
[----:B------:R-:W-:-:S04]  /*1cc0*/  IMAD.WIDE.U32 R14, R2, UR8, R8 ;  /* 0x00000008020e7c25 */ /* 0x000fc8000f8e0008 */
[----:B------:R-:W-:Y:S01]  /*1cd0*/  IMAD R17, R2, UR9, R17 ;  /* 0x0000000902117c24 */ /* 0x000fe2000f8e0211 */
[C---:B-1----:R-:W-:Y:S01]  /*1ce0*/  LEA R12, P0, R14.reuse, R12, 0x3 ;  /* 0x0000000c0e0c7211 */ /* 0x042fe200078018ff */
[----:B------:R-:W0:Y:S03]  /*1cf0*/  LDCU.64 UR8, c[0x0][0x3e0] ;  /* 0x00007c00ff0877ac */ /* 0x000e260008000a00 */
[----:B------:R-:W-:Y:S02]  /*1d00*/  IADD3 R15, PT, PT, R15, R17, RZ ;  /* 0x000000110f0f7210 */ /* 0x000fe40007ffe0ff */
[----:B------:R-:W1:Y:S02]  /*1d10*/  LDC.64 R16, c[0x0][0x3a8] ;  /* 0x0000ea00ff107b82 */ /* 0x000e640000000a00 */
[----:B------:R-:W-:-:S05]  /*1d20*/  LEA.HI.X R13, R14, R13, R15, 0x3, P0 ;  /* 0x0000000d0e0d7211 */ /* 0x000fca00000f1c0f */
[----:B------:R-:W4:Y:S01]  /*1d30*/  LDG.E.64 R20, desc[UR10][R12.64] ;  /* 0x0000000a0c147981 */ /* 0x000f22000c1e1b00 */
[----:B------:R-:W4:Y:S02]  /*1d40*/  LDC.64 R14, c[0x0][0x3c8] ;  /* 0x0000f200ff0e7b82 */ /* 0x000f240000000a00 */
[----:B----4-:R-:W-:-:S04]  /*1d50*/  IMAD R21, R21, R14, RZ ;  /* 0x0000000e15157224 */ /* 0x010fc800078e02ff */
[C---:B------:R-:W-:Y:S02]  /*1d60*/  IMAD R23, R20.reuse, R15, R21 ;  /* 0x0000000f14177224 */ /* 0x040fe400078e0215 */
[----:B------:R-:W-:-:S03]  /*1d70*/  IMAD.WIDE.U32 R20, R20, R14, R18 ;  /* 0x0000000e14147225 */ /* 0x000fc600078e0012 */
[----:B-1----:R-:W-:Y:S02]  /*1d80*/  LEA R24, P0, R20, R16, 0x2 ;  /* 0x0000001014187211 */ /* 0x002fe400078010ff */
[----:B------:R-:W-:Y:S01]  /*1d90*/  IADD3 R21, PT, PT, R21, R23, RZ ;  /* 0x0000001715157210 */ /* 0x000fe20007ffe0ff */
[----:B0-----:R-:W-:-:S03]  /*1da0*/  IMAD R23, R3, UR8, RZ ;  /* 0x0000000803177c24 */ /* 0x001fc6000f8e02ff */
[----:B------:R-:W-:Y:S01]  /*1db0*/  LEA.HI.X R25, R20, R17, R21, 0x2, P0 ;  /* 0x0000001114197211 */ /* 0x000fe200000f1415 */
[C---:B------:R-:W-:Y:S02]  /*1dc0*/  IMAD R21, R2.reuse, UR9, R23 ;  /* 0x0000000902157c24 */ /* 0x040fe4000f8e0217 */
[----:B------:R-:W-:-:S04]  /*1dd0*/  IMAD.WIDE.U32 R22, R2, UR8, R8 ;  /* 0x0000000802167c25 */ /* 0x000fc8000f8e0008 */
[----:B------:R-:W-:Y:S01]  /*1de0*/  IMAD.IADD R21, R23, 0x1, R21 ;  /* 0x0000000117157824 */ /* 0x000fe200078e0215 */
[----:B--2---:R-:W-:-:S04]  /*1df0*/  LEA R20, P0, R22, UR16, 0x2 ;  /* 0x0000001016147c11 */ /* 0x004fc8000f8010ff */
[----:B------:R-:W-:Y:S02]  /*1e00*/  LEA.HI.X R21, R22, UR17, R21, 0x2, P0 ;  /* 0x0000001116157c11 */ /* 0x000fe400080f1415 */
[----:B------:R-:W3:Y:S04]  /*1e10*/  LDG.E R22, desc[UR10][R24.64] ;  /* 0x0000000a18167981 */ /* 0x000ee8000c1e1900 */
[----:B------:R-:W3:Y:S01]  /*1e20*/  LDG.E R23, desc[UR10][R20.64] ;  /* 0x0000000a14177981 */ /* 0x000ee2000c1e1900 */
[----:B------:R-:W-:-:S04]  /*1e30*/  ISETP.NE.U32.AND P0, PT, R27, 0x1, PT ;  /* 0x000000011b00780c */ /* 0x000fc80003f05070 */
[----:B------:R-:W-:Y:S01]  /*1e40*/  ISETP.NE.AND.EX P0, PT, RZ, RZ, PT, P0 ;  /* 0x000000ffff00720c */ /* 0x000fe20003f05300 */
[----:B---3--:R-:W-:-:S05]  /*1e50*/  FFMA.FTZ R29, R23, R26, R22 ;  /* 0x0000001a171d7223 */ /* 0x008fca0000010016 */
[----:B------:R0:W-:Y:S01]  /*1e60*/  STG.E desc[UR10][R24.64], R29 ;  /* 0x0000001d18007986 */ /* 0x0001e2000c10190a */
[----:B------:R-:W-:-:S04]  /*1e70*/  IADD3 R22, P1, PT, R8, 0x1, RZ ;  /* 0x0000000108167810 */ /* 0x000fc80007f3e0ff */
[----:B------:R-:W-:Y:S02]  /*1e80*/  IADD3.X R23, PT, PT, RZ, R9, RZ, P1, !PT ;  /* 0x00000009ff177210 */ /* 0x000fe40000ffe4ff */
[----:B------:R-:W-:Y:S07]  /*1e90*/  @!P0 BRA `(.L_x_354) ;  /* 0x0000000000748947 */ /* 0x000fee0003800000 */
[----:B------:R-:W2:Y:S01]  /*1ea0*/  LDG.E.64 R22, desc[UR10][R12.64+0x8] ;  /* 0x0000080a0c167981 */ /* 0x000ea2000c1e1b00 */
[----:B------:R-:W-:Y:S01]  /*1eb0*/  ISETP.NE.U32.AND P0, PT, R27, 0x2, PT ;  /* 0x000000021b00780c */ /* 0x000fe20003f05070 */
        /* <DEDUP_REMOVED lines=8> */
[----:B------:R-:W-:Y:S01]  /*1f40*/  ISETP.NE.AND.EX P0, PT, RZ, RZ, PT, P0 ;  /* 0x000000ffff00720c */ /* 0x000fe20003f05300 */
[----:B--2---:R-:W-:Y:S01]  /*1f50*/  FFMA.FTZ R27, R23, R26, R22 ;  /* 0x0000001a171b7223 */ /* 0x004fe20000010016 */
[----:B------:R-:W-:-:S04]  /*1f60*/  IADD3 R22, P1, PT, R8, 0x2, RZ ;  /* 0x0000000208167810 */ /* 0x000fc80007f3e0ff */
[----:B------:R1:W-:Y:S01]  /*1f70*/  STG.E desc[UR10][R24.64], R27 ;  /* 0x0000001b18007986 */ /* 0x0003e2000c10190a */
[----:B------:R-:W-:-:S06]  /*1f80*/  IADD3.X R23, PT, PT, RZ, R9, RZ, P1, !PT ;  /* 0x00000009ff177210 */ /* 0x000fcc0000ffe4ff */
[----:B------:R-:W-:Y:S05]  /*1f90*/  @!P0 BRA `(.L_x_354) ;  /* 0x0000000000348947 */ /* 0x000fea0003800000 */
[----:B------:R-:W1:Y:S04]  /*1fa0*/  LDG.E.64 R12, desc[UR10][R12.64+0x10] ;  /* 0x0000100a0c0c7981 */ /* 0x000e68000c1e1b00 */
[----:B------:R-:W2:Y:S01]  /*1fb0*/  LDG.E R21, desc[UR10][R20.64+0x8] ;  /* 0x0000080a14157981 */ /* 0x000ea2000c1e1900 */
[-C--:B-1----:R-:W-:Y:S02]  /*1fc0*/  IMAD R24, R13, R14.reuse, RZ ;  /* 0x0000000e0d187224 */ /* 0x082fe400078e02ff */
[----:B------:R-:W-:-:S04]  /*1fd0*/  IMAD.WIDE.U32 R22, R12, R14, R18 ;  /* 0x0000000e0c167225 */ /* 0x000fc800078e0012 */
[----:B------:R-:W-:Y:S01]  /*1fe0*/  IMAD R15, R12, R15, R24 ;  /* 0x0000000f0c0f7224 */ /* 0x000fe200078e0218 */
[----:B------:R-:W-:-:S03]  /*1ff0*/  LEA R16, P0, R22, R16, 0x2 ;  /* 0x0000001016107211 */ /* 0x000fc600078010ff */
[----:B------:R-:W-:-:S05]  /*2000*/  IMAD.IADD R14, R23, 0x1, R15 ;  /* 0x00000001170e7824 */ /* 0x000fca00078e020f */
[----:B------:R-:W-:-:S05]  /*2010*/  LEA.HI.X R17, R22, R17, R14, 0x2, P0 ;  /* 0x0000001116117211 */ /* 0x000fca00000f140e */
[----:B------:R-:W2:Y:S01]  /*2020*/  LDG.E R14, desc[UR10][R16.64] ;  /* 0x0000000a100e7981 */ /* 0x000ea2000c1e1900 */
[----:B------:R-:W-:-:S04]  /*2030*/  IADD3 R22, P0, PT, R8, 0x3, RZ ;  /* 0x0000000308167810 */ /* 0x000fc80007f1e0ff */
[----:B------:R-:W-:Y:S01]  /*2040*/  IADD3.X R23, PT, PT, RZ, R9, RZ, P0, !PT ;  /* 0x00000009ff177210 */ /* 0x000fe200007fe4ff */
[----:B--2---:R-:W-:-:S05]  /*2050*/  FFMA.FTZ R15, R21, R26, R14 ;  /* 0x0000001a150f7223 */ /* 0x004fca000001000e */
[----:B------:R2:W-:Y:S03]  /*2060*/  STG.E desc[UR10][R16.64], R15 ;  /* 0x0000000f10007986 */ /* 0x0005e6000c10190a */
.L_x_354:
[----:B------:R-:W-:Y:S05]  /*2070*/  BSYNC.RECONVERGENT B2 ;  /* 0x0000000000027941 */ /* 0x000fea0003800200 */
.L_x_353:
[----:B------:R-:W-:-:S05]  /*2080*/  IADD3 R8, P0, PT, R8, -R6, RZ ;  /* 0x8000000608087210 */ /* 0x000fca0007f1e0ff */
[----:B------:R-:W-:Y:S01]  /*2090*/  IMAD.X R9, R9, 0x1, ~R7, P0 ;  /* 0x0000000109097824 */ /* 0x000fe200000e0e07 */
[----:B------:R-:W-:-:S04]  /*20a0*/  ISETP.GT.U32.AND P0, PT, R8, -0x4, PT ;  /* 0xfffffffc0800780c */ /* 0x000fc80003f04070 */
[----:B------:R-:W-:-:S13]  /*20b0*/  ISETP.GT.U32.AND.EX P0, PT, R9, -0x1, PT, P0 ;  /* 0xffffffff0900780c */ /* 0x000fda0003f04100 */
[----:B------:R-:W-:Y:S05]  /*20c0*/  @P0 BRA `(.L_x_352) ;  /* 0x0000000000f80947 */ /* 0x000fea0003800000 */
.L_x_355:
[----:B---3--:R-:W-:-:S04]  /*20d0*/  IMAD R9, R3, UR18, RZ ;  /* 0x0000001203097c24 */ /* 0x008fc8000f8e02ff */
[C---:B------:R-:W-:Y:S02]  /*20e0*/  IMAD R13, R2.reuse, UR19, R9 ;  /* 0x00000013020d7c24 */ /* 0x040fe4000f8e0209 */
[----:B------:R-:W-:-:S05]  /*20f0*/  IMAD.WIDE.U32 R8, R2, UR18, R22 ;  /* 0x0000001202087c25 */ /* 0x000fca000f8e0016 */
[----:B------:R-:W-:Y:S02]  /*2100*/  IADD3 R9, PT, PT, R13, R9, RZ ;  /* 0x000000090d097210 */ /* 0x000fe40007ffe0ff */
[----:B------:R-:W-:-:S04]  /*2110*/  LEA R20, P0, R8, UR12, 0x3 ;  /* 0x0000000c08147c11 */ /* 0x000fc8000f8018ff */
[----:B------:R-:W-:-:S05]  /*2120*/  LEA.HI.X R21, R8, UR13, R9, 0x3, P0 ;  /* 0x0000000d08157c11 */ /* 0x000fca00080f1c09 */
[----:B--2---:R-:W2:Y:S01]  /*2130*/  LDG.E.64 R14, desc[UR10][R20.64] ;  /* 0x0000000a140e7981 */ /* 0x004ea2000c1e1b00 */
[----:B------:R-:W-:Y:S02]  /*2140*/  IMAD R13, R3, UR22, RZ ;  /* 0x00000016030d7c24 */ /* 0x000fe4000f8e02ff */
[----:B------:R-:W-:Y:S02]  /*2150*/  IMAD.MOV.U32 R18, RZ, RZ, R4 ;  /* 0x000000ffff127224 */ /* 0x000fe400078e0004 */
[C---:B------:R-:W-:Y:S02]  /*2160*/  IMAD R17, R2.reuse, UR23, R13 ;  /* 0x0000001702117c24 */ /* 0x040fe4000f8e020d */
[----:B------:R-:W-:-:S05]  /*2170*/  IMAD.WIDE.U32 R8, R2, UR22, R22 ;  /* 0x0000001602087c25 */ /* 0x000fca000f8e0016 */
[----:B------:R-:W-:Y:S01]  /*2180*/  IADD3 R9, PT, PT, R17, R9, RZ ;  /* 0x0000000911097210 */ /* 0x000fe20007ffe0ff */
[----:B--2---:R-:W-:Y:S02]  /*2190*/  IMAD R15, R15, UR20, RZ ;  /* 0x000000140f0f7c24 */ /* 0x004fe4000f8e02ff */
[----:B------:R-:W-:-:S04]  /*21a0*/  IMAD.WIDE.U32 R12, R14, UR20, R18 ;  /* 0x000000140e0c7c25 */ /* 0x000fc8000f8e0012 */
[----:B------:R-:W-:Y:S01]  /*21b0*/  IMAD R15, R14, UR21, R15 ;  /* 0x000000150e0f7c24 */ /* 0x000fe2000f8e020f */
[----:B------:R-:W-:Y:S02]  /*21c0*/  LEA R14, P0, R8, UR24, 0x2 ;  /* 0x00000018080e7c11 */ /* 0x000fe4000f8010ff */
[----:B------:R-:W-:Y:S01]  /*21d0*/  LEA R16, P1, R12, UR14, 0x2 ;  /* 0x0000000e0c107c11 */ /* 0x000fe2000f8210ff */
[----:B------:R-:W-:Y:S01]  /*21e0*/  IMAD.IADD R13, R13, 0x1, R15 ;  /* 0x000000010d0d7824 */ /* 0x000fe200078e020f */
[----:B------:R-:W-:-:S04]  /*21f0*/  LEA.HI.X R15, R8, UR25, R9, 0x2, P0 ;  /* 0x00000019080f7c11 */ /* 0x000fc800080f1409 */
[----:B------:R-:W-:Y:S01]  /*2200*/  LEA.HI.X R17, R12, UR15, R13, 0x2, P1 ;  /* 0x0000000f0c117c11 */ /* 0x000fe200088f140d */
[----:B------:R-:W0:Y:S04]  /*2210*/  LDG.E R8, desc[UR10][R14.64] ;  /* 0x0000000a0e087981 */ /* 0x000e28000c1e1900 */
[----:B------:R-:W0:Y:S02]  /*2220*/  LDG.E R9, desc[UR10][R16.64] ;  /* 0x0000000a10097981 */ /* 0x000e24000c1e1900 */
[----:B01----:R-:W-:-:S05]  /*2230*/  FFMA.FTZ R25, R8, UR26, R9 ;  /* 0x0000001a08197c23 */ /* 0x003fca0008010009 */
[----:B------:R0:W-:Y:S04]  /*2240*/  STG.E desc[UR10][R16.64], R25 ;  /* 0x0000001910007986 */ /* 0x0001e8000c10190a */
[----:B------:R-:W2:Y:S02]  /*2250*/  LDG.E.64 R12, desc[UR10][R20.64+0x8] ;  /* 0x0000080a140c7981 */ /* 0x000ea4000c1e1b00 */
[----:B--2---:R-:W-:Y:S02]  /*2260*/  IMAD R13, R13, UR20, RZ ;  /* 0x000000140d0d7c24 */ /* 0x004fe4000f8e02ff */
[----:B------:R-:W-:-:S04]  /*2270*/  IMAD.WIDE.U32 R8, R12, UR20, R18 ;  /* 0x000000140c087c25 */ /* 0x000fc8000f8e0012 */
[----:B------:R-:W-:Y:S01]  /*2280*/  IMAD R13, R12, UR21, R13 ;  /* 0x000000150c0d7c24 */ /* 0x000fe2000f8e020d */
[----:B------:R-:W-:-:S04]  /*2290*/  LEA R12, P0, R8, UR14, 0x2 ;  /* 0x0000000e080c7c11 */ /* 0x000fc8000f8010ff */
[----:B------:R-:W-:-:S04]  /*22a0*/  IADD3 R9, PT, PT, R9, R13, RZ ;  /* 0x0000000d09097210 */ /* 0x000fc80007ffe0ff */
[----:B------:R-:W-:Y:S02]  /*22b0*/  LEA.HI.X R13, R8, UR15, R9, 0x2, P0 ;  /* 0x0000000f080d7c11 */ /* 0x000fe400080f1409 */
[----:B------:R-:W2:Y:S04]  /*22c0*/  LDG.E R8, desc[UR10][R14.64+0x4] ;  /* 0x0000040a0e087981 */ /* 0x000ea8000c1e1900 */
[----:B------:R-:W2:Y:S02]  /*22d0*/  LDG.E R9, desc[UR10][R12.64] ;  /* 0x0000000a0c097981 */ /* 0x000ea4000c1e1900 */
[----:B--2---:R-:W-:-:S05]  /*22e0*/  FFMA.FTZ R27, R8, UR26, R9 ;  /* 0x0000001a081b7c23 */ /* 0x004fca0008010009 */
[----:B------:R1:W-:Y:S04]  /*22f0*/  STG.E desc[UR10][R12.64], R27 ;  /* 0x0000001b0c007986 */ /* 0x0003e8000c10190a */
[----:B0-----:R-:W2:Y:S02]  /*2300*/  LDG.E.64 R16, desc[UR10][R20.64+0x10] ;  /* 0x0000100a14107981 */ /* 0x001ea4000c1e1b00 */
[----:B--2---:R-:W-:Y:S02]  /*2310*/  IMAD R17, R17, UR20, RZ ;  /* 0x0000001411117c24 */ /* 0x004fe4000f8e02ff */
[----:B------:R-:W-:-:S04]  /*2320*/  IMAD.WIDE.U32 R8, R16, UR20, R18 ;  /* 0x0000001410087c25 */ /* 0x000fc8000f8e0012 */
[----:B------:R-:W-:Y:S01]  /*2330*/  IMAD R17, R16, UR21, R17 ;  /* 0x0000001510117c24 */ /* 0x000fe2000f8e0211 */
[----:B------:R-:W-:-:S03]  /*2340*/  LEA R16, P0, R8, UR14, 0x2 ;  /* 0x0000000e08107c11 */ /* 0x000fc6000f8010ff */
[----:B------:R-:W-:-:S05]  /*2350*/  IMAD.IADD R9, R9, 0x1, R17 ;  /* 0x0000000109097824 */ /* 0x000fca00078e0211 */
[----:B------:R-:W-:Y:S02]  /*2360*/  LEA.HI.X R17, R8, UR15, R9, 0x2, P0 ;  /* 0x0000000f08117c11 */ /* 0x000fe400080f1409 */
[----:B------:R-:W2:Y:S04]  /*2370*/  LDG.E R8, desc[UR10][R14.64+0x8] ;  /* 0x0000080a0e087981 */ /* 0x000ea8000c1e1900 */
[----:B------:R-:W2:Y:S02]  /*2380*/  LDG.E R9, desc[UR10][R16.64] ;  /* 0x0000000a10097981 */ /* 0x000ea4000c1e1900 */
[----:B--2---:R-:W-:-:S05]  /*2390*/  FFMA.FTZ R25, R8, UR26, R9 ;  /* 0x0000001a08197c23 */ /* 0x004fca0008010009 */
[----:B------:R3:W-:Y:S04]  /*23a0*/  STG.E desc[UR10][R16.64], R25 ;  /* 0x0000001910007986 */ /* 0x0007e8000c10190a */
[----:B------:R-:W2:Y:S04]  /*23b0*/  LDG.E.64 R20, desc[UR10][R20.64+0x18] ;  /* 0x0000180a14147981 */ /* 0x000ea8000c1e1b00 */
[----:B------:R-:W4:Y:S01]  /*23c0*/  LDG.E R14, desc[UR10][R14.64+0xc] ;  /* 0x00000c0a0e0e7981 */ /* 0x000f22000c1e1900 */
[----:B--2---:R-:W-:Y:S02]  /*23d0*/  IMAD R9, R21, UR20, RZ ;  /* 0x0000001415097c24 */ /* 0x004fe4000f8e02ff */
[----:B-1----:R-:W-:-:S04]  /*23e0*/  IMAD.WIDE.U32 R12, R20, UR20, R18 ;  /* 0x00000014140c7c25 */ /* 0x002fc8000f8e0012 */
[----:B------:R-:W-:Y:S01]  /*23f0*/  IMAD R9, R20, UR21, R9 ;  /* 0x0000001514097c24 */ /* 0x000fe2000f8e0209 */
[----:B------:R-:W-:-:S04]  /*2400*/  LEA R8, P0, R12, UR14, 0x2 ;  /* 0x0000000e0c087c11 */ /* 0x000fc8000f8010ff */
[----:B------:R-:W-:-:S04]  /*2410*/  IADD3 R9, PT, PT, R13, R9, RZ ;  /* 0x000000090d097210 */ /* 0x000fc80007ffe0ff */
[----:B------:R-:W-:-:S05]  /*2420*/  LEA.HI.X R9, R12, UR15, R9, 0x2, P0 ;  /* 0x0000000f0c097c11 */ /* 0x000fca00080f1409 */
[----:B------:R-:W4:Y:S01]  /*2430*/  LDG.E R13, desc[UR10][R8.64] ;  /* 0x0000000a080d7981 */ /* 0x000f22000c1e1900 */
[----:B------:R-:W-:-:S05]  /*2440*/  IADD3 R22, P0, PT, R22, 0x4, RZ ;  /* 0x0000000416167810 */ /* 0x000fca0007f1e0ff */
[----:B------:R-:W-:Y:S01]  /*2450*/  IMAD.X R23, RZ, RZ, R23, P0 ;  /* 0x000000ffff177224 */ /* 0x000fe200000e0617 */
[----:B------:R-:W-:-:S04]  /*2460*/  ISETP.GE.U32.AND P0, PT, R22, R6, PT ;  /* 0x000000061600720c */ /* 0x000fc80003f06070 */
[----:B------:R-:W-:Y:S01]  /*2470*/  ISETP.GE.AND.EX P0, PT, R23, R7, PT, P0 ;  /* 0x000000071700720c */ /* 0x000fe20003f06300 */
[----:B----4-:R-:W-:-:S05]  /*2480*/  FFMA.FTZ R13, R14, UR26, R13 ;  /* 0x0000001a0e0d7c23 */ /* 0x010fca000801000d */
[----:B------:R3:W-:Y:S07]  /*2490*/  STG.E desc[UR10][R8.64], R13 ;  /* 0x0000000d08007986 */ /* 0x0007ee000c10190a */
[----:B------:R-:W-:Y:S05]  /*24a0*/  @!P0 BRA `(.L_x_355) ;  /* 0xfffffffc00088947 */ /* 0x000fea000383ffff */
.L_x_352:
[----:B------:R-:W-:Y:S05]  /*24b0*/  BSYNC.RECONVERGENT B1 ;  /* 0x0000000000017941 */ /* 0x000fea0003800200 */
.L_x_351:
[----:B------:R-:W4:Y:S01]  /*24c0*/  LDCU.64 UR8, c[0x0][0x3e8] ;  /* 0x00007d00ff0877ac */ /* 0x000f220008000a00 */
[----:B------:R-:W-:-:S04]  /*24d0*/  IADD3 R2, P0, PT, R2, 0x1, RZ ;  /* 0x0000000102027810 */ /* 0x000fc80007f1e0ff */
[----:B------:R-:W-:Y:S02]  /*24e0*/  IADD3.X R3, PT, PT, RZ, R3, RZ, P0, !PT ;  /* 0x00000003ff037210 */ /* 0x000fe400007fe4ff */
[----:B----4-:R-:W-:-:S04]  /*24f0*/  ISETP.NE.U32.AND P0, PT, R2, UR8, PT ;  /* 0x0000000802007c0c */ /* 0x010fc8000bf05070 */
[----:B------:R-:W-:-:S13]  /*2500*/  ISETP.NE.AND.EX P0, PT, R3, UR9, PT, P0 ;  /* 0x0000000903007c0c */ /* 0x000fda000bf05300 */
[----:B------:R-:W-:Y:S05]  /*2510*/  @P0 BRA `(.L_x_356) ;  /* 0xfffffff4004c0947 */ /* 0x000fea000383ffff */
.L_x_350:
[----:B------:R-:W-:Y:S05]  /*2520*/  BSYNC.RECONVERGENT B0 ;  /* 0x0000000000007941 */ /* 0x000fea0003800200 */
.L_x_349:
[----:B------:R-:W-:Y:S01]  /*2530*/  VIADD R0, R0, 0x100 ;  /* 0x0000010000007836 */ /* 0x000fe20000000000 */
[----:B------:R-:W-:-:S04]  /*2540*/  MOV R2, UR7 ;  /* 0x0000000700027c02 */ /* 0x000fc80008000f00 */
[----:B------:R-:W-:-:S04]  /*2550*/  ISETP.LT.U32.AND P0, PT, R0, UR6, PT ;  /* 0x0000000600007c0c */ /* 0x000fc8000bf01070 */
[----:B------:R-:W-:-:S13]  /*2560*/  ISETP.GT.AND.EX P0, PT, R2, RZ, PT, P0 ;  /* 0x000000ff0200720c */ /* 0x000fda0003f04300 */
[----:B------:R-:W-:Y:S05]  /*2570*/  @!P0 EXIT ;  /* 0x000000000000894d */ /* 0x000fea0003800000 */
[----:B------:R-:W4:Y:S01]  /*2580*/  LDCU.64 UR6, c[0x0][0x3c0] ;  /* 0x00007800ff0677ac */ /* 0x000f220008000a00 */
[----:B------:R-:W-:Y:S01]  /*2590*/  IADD3 R22, P0, PT, R0, UR4, RZ ;  /* 0x0000000400167c10 */ /* 0x000fe2000ff1e0ff */
[----:B------:R-:W-:-:S04]  /*25a0*/  UMOV UR4, URZ ;  /* 0x000000ff00047c82 */ /* 0x000fc80008000000 */
[----:B------:R-:W-:Y:S01]  /*25b0*/  IMAD.X R23, RZ, RZ, UR5, P0 ;  /* 0x00000005ff177e24 */ /* 0x000fe200080e06ff */
[----:B------:R-:W-:-:S03]  /*25c0*/  UMOV UR5, URZ ;  /* 0x000000ff00057c82 */ /* 0x000fc60008000000 */
[----:B----4-:R-:W-:Y:S02]  /*25d0*/  IMAD R3, R23, UR6, RZ ;  /* 0x0000000617037c24 */ /* 0x010fe4000f8e02ff */
[----:B------:R-:W-:-:S04]  /*25e0*/  IMAD.WIDE.U32 R20, R22, UR6, RZ ;  /* 0x0000000616147c25 */ /* 0x000fc8000f8e00ff */
[----:B------:R-:W-:-:S05]  /*25f0*/  IMAD R3, R22, UR7, R3 ;  /* 0x0000000716037c24 */ /* 0x000fca000f8e0203 */
[----:B------:R-:W-:-:S07]  /*2600*/  IADD3 R3, PT, PT, R21, R3, RZ ;  /* 0x0000000315037210 */ /* 0x000fce0007ffe0ff */
.L_x_362:
[----:B----4-:R-:W4:Y:S01]  /*2610*/  LDC.64 R4, c[0x0][0x3d0] ;  /* 0x0000f400ff047b82 */ /* 0x010f220000000a00 */
[----:B------:R-:W5:Y:S01]  /*2620*/  LDCU.64 UR6, c[0x0][0x398] ;  /* 0x00007300ff0677ac */ /* 0x000f620008000a00 */
[----:B0-----:R-:W0:Y:S01]  /*2630*/  LDCU UR18, c[0x0][0x3b0] ;  /* 0x00007600ff1277ac */ /* 0x001e220008000800 */
[----:B------:R-:W0:Y:S01]  /*2640*/  LDCU.64 UR8, c[0x0][0x3c8] ;  /* 0x00007900ff0877ac */ /* 0x000e220008000a00 */
        /* <DEDUP_REMOVED lines=8> */
[----:B------:R-:W4:Y:S04]  /*26d0*/  LDG.E.64 R18, desc[UR10][R4.64] ;  /* 0x0000000a04127981 */ /* 0x000f28000c1e1b00 */
[----:B--23--:R-:W4:Y:S01]  /*26e0*/  LDG.E.64 R16, desc[UR10][R4.64+0x8] ;  /* 0x0000080a04107981 */ /* 0x00cf22000c1e1b00 */
[----:B------:R-:W-:Y:S01]  /*26f0*/  BSSY.RECONVERGENT B0, `(.L_x_357) ;  /* 0x000009a000007945 */ /* 0x000fe20003800200 */
[----:B----4-:R-:W-:-:S04]  /*2700*/  ISETP.GE.U32.AND P0, PT, R18, R16, PT ;  /* 0x000000101200720c */ /* 0x010fc80003f06070 */
[----:B------:R-:W-:-:S13]  /*2710*/  ISETP.GE.AND.EX P0, PT, R19, R17, PT, P0 ;  /* 0x000000111300720c */ /* 0x000fda0003f06300 */
[----:B0-----:R-:W-:Y:S05]  /*2720*/  @P0 BRA `(.L_x_358) ;  /* 0x0000000800580947 */ /* 0x001fea0003800000 */
[----:B------:R-:W0:Y:S01]  /*2730*/  LDC.64 R6, c[0x0][0x3b8] ;  /* 0x0000ee00ff067b82 */ /* 0x000e220000000a00 */
[----:B------:R-:W-:Y:S01]  /*2740*/  IADD3 R2, PT, PT, -R18, R16, RZ ;  /* 0x0000001012027210 */ /* 0x000fe20007ffe1ff */
[----:B------:R-:W-:Y:S01]  /*2750*/  IMAD.MOV.U32 R4, RZ, RZ, R20 ;  /* 0x000000ffff047224 */ /* 0x000fe200078e0014 */
[----:B------:R-:W-:Y:S01]  /*2760*/  MOV R5, R3 ;  /* 0x0000000300057202 */ /* 0x000fe20000000f00 */
[----:B------:R-:W-:Y:S01]  /*2770*/  BSSY.RECONVERGENT B1, `(.L_x_359) ;  /* 0x000004c000017945 */ /* 0x000fe20003800200 */
[----:B------:R-:W-:Y:S01]  /*2780*/  LOP3.LUT R2, R2, 0x3, RZ, 0xc0, !PT ;  /* 0x0000000302027812 */ /* 0x000fe200078ec0ff */
[----:B------:R-:W-:Y:S01]  /*2790*/  IMAD.MOV.U32 R28, RZ, RZ, R18 ;  /* 0x000000ffff1c7224 */ /* 0x000fe200078e0012 */
[----:B------:R-:W-:Y:S02]  /*27a0*/  MOV R29, R19 ;  /* 0x00000013001d7202 */ /* 0x000fe40000000f00 */
[----:B------:R-:W-:-:S04]  /*27b0*/  ISETP.NE.U32.AND P0, PT, R2, RZ, PT ;  /* 0x000000ff0200720c */ /* 0x000fc80003f05070 */
[----:B------:R-:W-:Y:S01]  /*27c0*/  ISETP.NE.AND.EX P0, PT, RZ, RZ, PT, P0 ;  /* 0x000000ffff00720c */ /* 0x000fe20003f05300 */
[C---:B0-----:R-:W-:Y:S02]  /*27d0*/  IMAD R0, R6.reuse, UR5, RZ ;  /* 0x0000000506007c24 */ /* 0x041fe4000f8e02ff */
[----:B------:R-:W-:-:S04]  /*27e0*/  IMAD.WIDE.U32 R14, R6, UR4, R4 ;  /* 0x00000004060e7c25 */ /* 0x000fc8000f8e0004 */
[----:B------:R-:W-:-:S04]  /*27f0*/  IMAD R5, R7, UR4, R0 ;  /* 0x0000000407057c24 */ /* 0x000fc8000f8e0200 */
[----:B------:R-:W-:Y:S02]  /*2800*/  IMAD.IADD R5, R15, 0x1, R5 ;  /* 0x000000010f057824 */ /* 0x000fe400078e0205 */
[----:B------:R-:W-:Y:S05]  /*2810*/  @!P0 BRA `(.L_x_360) ;  /* 0x0000000400048947 */ /* 0x000fea0003800000 */
[----:B------:R-:W0:Y:S01]  /*2820*/  LDC.64 R8, c[0x0][0x3d8] ;  /* 0x0000f600ff087b82 */ /* 0x000e220000000a00 */
[----:B------:R-:W2:Y:S07]  /*2830*/  LDCU.64 UR6, c[0x0][0x390] ;  /* 0x00007200ff0677ac */ /* 0x000eae0008000a00 */
[----:B------:R-:W3:Y:S08]  /*2840*/  LDC.64 R12, c[0x0][0x3a0] ;  /* 0x0000e800ff0c7b82 */ /* 0x000ef00000000a00 */
[----:B-1----:R-:W1:Y:S01]  /*2850*/  LDC.64 R24, c[0x0][0x3e0] ;  /* 0x0000f800ff187b82 */ /* 0x002e620000000a00 */
        /* <DEDUP_REMOVED lines=8> */
[----:B------:R-:W0:Y:S01]  /*28e0*/  LDG.E.64 R26, desc[UR10][R12.64] ;  /* 0x0000000a0c1a7981 */ /* 0x000e22000c1e1b00 */
[----:B-1----:R-:W-:Y:S01]  /*28f0*/  IMAD R0, R24, UR5, RZ ;  /* 0x0000000518007c24 */ /* 0x002fe2000f8e02ff */
[----:B------:R-:W-:-:S03]  /*2900*/  MOV R4, R14 ;  /* 0x0000000e00047202 */ /* 0x000fc60000000f00 */
[----:B------:R-:W-:Y:S02]  /*2910*/  IMAD R7, R25, UR4, R0 ;  /* 0x0000000419077c24 */ /* 0x000fe4000f8e0200 */
[----:B------:R-:W-:-:S04]  /*2920*/  IMAD.WIDE.U32 R24, R24, UR4, R18 ;  /* 0x0000000418187c25 */ /* 0x000fc8000f8e0012 */
[----:B------:R-:W-:Y:S01]  /*2930*/  IMAD.IADD R7, R25, 0x1, R7 ;  /* 0x0000000119077824 */ /* 0x000fe200078e0207 */
[----:B--2---:R-:W-:-:S04]  /*2940*/  LEA R6, P0, R24, UR6, 0x2 ;  /* 0x0000000618067c11 */ /* 0x004fc8000f8010ff */
[----:B------:R-:W-:Y:S01]  /*2950*/  LEA.HI.X R7, R24, UR7, R7, 0x2, P0 ;  /* 0x0000000718077c11 */ /* 0x000fe200080f1407 */
[----:B0-----:R-:W-:-:S04]  /*2960*/  IMAD R0, R27, R10, RZ ;  /* 0x0000000a1b007224 */ /* 0x001fc800078e02ff */
[C---:B------:R-:W-:Y:S02]  /*2970*/  IMAD R25, R26.reuse, R11, R0 ;  /* 0x0000000b1a197224 */ /* 0x040fe400078e0200 */
[----:B------:R-:W-:-:S04]  /*2980*/  IMAD.WIDE.U32 R26, R26, R10, R4 ;  /* 0x0000000a1a1a7225 */ /* 0x000fc800078e0004 */
[----:B------:R-:W-:Y:S01]  /*2990*/  IMAD.IADD R0, R27, 0x1, R25 ;  /* 0x000000011b007824 */ /* 0x000fe200078e0219 */
[C---:B---3--:R-:W-:Y:S01]  /*29a0*/  LEA R24, P0, R26.reuse, R8, 0x2 ;  /* 0x000000081a187211 */ /* 0x048fe200078010ff */
[----:B------:R-:W2:Y:S03]  /*29b0*/  LDG.E R27, desc[UR10][R6.64] ;  /* 0x0000000a061b7981 */ /* 0x000ea6000c1e1900 */
[----:B------:R-:W-:Y:S02]  /*29c0*/  LEA.HI.X R25, R26, R9, R0, 0x2, P0 ;  /* 0x000000091a197211 */ /* 0x000fe400000f1400 */
[----:B------:R-:W2:Y:S03]  /*29d0*/  LDC R0, c[0x0][0x3b0] ;  /* 0x0000ec00ff007b82 */ /* 0x000ea60000000800 */
[----:B------:R-:W2:Y:S01]  /*29e0*/  LDG.E R26, desc[UR10][R24.64] ;  /* 0x0000000a181a7981 */ /* 0x000ea2000c1e1900 */
[----:B------:R-:W-:-:S04]  /*29f0*/  ISETP.NE.U32.AND P0, PT, R2, 0x1, PT ;  /* 0x000000010200780c */ /* 0x000fc80003f05070 */
[----:B------:R-:W-:Y:S02]  /*2a00*/  ISETP.NE.AND.EX P0, PT, RZ, RZ, PT, P0 ;  /* 0x000000ffff00720c */ /* 0x000fe40003f05300 */
[----:B------:R-:W-:-:S04]  /*2a10*/  IADD3 R28, P1, PT, R18, 0x1, RZ ;  /* 0x00000001121c7810 */ /* 0x000fc80007f3e0ff */
[----:B------:R-:W-:Y:S01]  /*2a20*/  IADD3.X R29, PT, PT, RZ, R19, RZ, P1, !PT ;  /* 0x00000013ff1d7210 */ /* 0x000fe20000ffe4ff */
[----:B--2---:R-:W-:-:S05]  /*2a30*/  FFMA.FTZ R27, R27, R0, R26 ;  /* 0x000000001b1b7223 */ /* 0x004fca000001001a */
[----:B------:R0:W-:Y:S01]  /*2a40*/  STG.E desc[UR10][R24.64], R27 ;  /* 0x0000001b18007986 */ /* 0x0001e2000c10190a */
[----:B------:R-:W-:Y:S05]  /*2a50*/  @!P0 BRA `(.L_x_360) ;  /* 0x0000000000748947 */ /* 0x000fea0003800000 */
[----:B0-----:R-:W2:Y:S01]  /*2a60*/  LDG.E.64 R24, desc[UR10][R12.64+0x8] ;  /* 0x0000080a0c187981 */ /* 0x001ea2000c1e1b00 */
[----:B------:R-:W-:Y:S01]  /*2a70*/  ISETP.NE.U32.AND P0, PT, R2, 0x2, PT ;  /* 0x000000020200780c */ /* 0x000fe20003f05070 */
[----:B--2---:R-:W-:-:S04]  /*2a80*/  IMAD R2, R25, R10, RZ ;  /* 0x0000000a19027224 */ /* 0x004fc800078e02ff */
[C---:B------:R-:W-:Y:S02]  /*2a90*/  IMAD R27, R24.reuse, R11, R2 ;  /* 0x0000000b181b7224 */ /* 0x040fe400078e0202 */
[----:B------:R-:W-:-:S04]  /*2aa0*/  IMAD.WIDE.U32 R24, R24, R10, R4 ;  /* 0x0000000a18187225 */ /* 0x000fc800078e0004 */
[----:B------:R-:W-:Y:S01]  /*2ab0*/  IMAD.IADD R2, R25, 0x1, R27 ;  /* 0x0000000119027824 */ /* 0x000fe200078e021b */
[C---:B------:R-:W-:Y:S01]  /*2ac0*/  LEA R26, P1, R24.reuse, R8, 0x2 ;  /* 0x00000008181a7211 */ /* 0x040fe200078210ff */
[----:B------:R-:W2:Y:S03]  /*2ad0*/  LDG.E R25, desc[UR10][R6.64+0x4] ;  /* 0x0000040a06197981 */ /* 0x000ea6000c1e1900 */
[----:B------:R-:W-:-:S05]  /*2ae0*/  LEA.HI.X R27, R24, R9, R2, 0x2, P1 ;  /* 0x00000009181b7211 */ /* 0x000fca00008f1402 */
[----:B------:R-:W2:Y:S01]  /*2af0*/  LDG.E R2, desc[UR10][R26.64] ;  /* 0x0000000a1a027981 */ /* 0x000ea2000c1e1900 */
[----:B------:R-:W-:Y:S02]  /*2b00*/  ISETP.NE.AND.EX P0, PT, RZ, RZ, PT, P0 ;  /* 0x000000ffff00720c */ /* 0x000fe40003f05300 */
[----:B------:R-:W-:-:S04]  /*2b10*/  IADD3 R28, P1, PT, R18, 0x2, RZ ;  /* 0x00000002121c7810 */ /* 0x000fc80007f3e0ff */
[----:B------:R-:W-:Y:S01]  /*2b20*/  IADD3.X R29, PT, PT, RZ, R19, RZ, P1, !PT ;  /* 0x00000013ff1d7210 */ /* 0x000fe20000ffe4ff */
[----:B--2---:R-:W-:-:S05]  /*2b30*/  FFMA.FTZ R25, R25, R0, R2 ;  /* 0x0000000019197223 */ /* 0x004fca0000010002 */
[----:B------:R2:W-:Y:S01]  /*2b40*/  STG.E desc[UR10][R26.64], R25 ;  /* 0x000000191a007986 */ /* 0x0005e2000c10190a */
[----:B------:R-:W-:Y:S05]  /*2b50*/  @!P0 BRA `(.L_x_360) ;  /* 0x0000000000348947 */ /* 0x000fea0003800000 */
[----:B------:R-:W3:Y:S04]  /*2b60*/  LDG.E.64 R12, desc[UR10][R12.64+0x10] ;  /* 0x0000100a0c0c7981 */ /* 0x000ee8000c1e1b00 */
[----:B------:R-:W4:Y:S01]  /*2b70*/  LDG.E R7, desc[UR10][R6.64+0x8] ;  /* 0x0000080a06077981 */ /* 0x000f22000c1e1900 */
[-C--:B---3--:R-:W-:Y:S02]  /*2b80*/  IMAD R2, R13, R10.reuse, RZ ;  /* 0x0000000a0d027224 */ /* 0x088fe400078e02ff */
[----:B--2---:R-:W-:-:S04]  /*2b90*/  IMAD.WIDE.U32 R24, R12, R10, R4 ;  /* 0x0000000a0c187225 */ /* 0x004fc800078e0004 */
[----:B------:R-:W-:Y:S01]  /*2ba0*/  IMAD R11, R12, R11, R2 ;  /* 0x0000000b0c0b7224 */ /* 0x000fe200078e0202 */
[----:B------:R-:W-:-:S03]  /*2bb0*/  LEA R8, P0, R24, R8, 0x2 ;  /* 0x0000000818087211 */ /* 0x000fc600078010ff */
[----:B------:R-:W-:-:S05]  /*2bc0*/  IMAD.IADD R2, R25, 0x1, R11 ;  /* 0x0000000119027824 */ /* 0x000fca00078e020b */
[----:B------:R-:W-:-:S05]  /*2bd0*/  LEA.HI.X R9, R24, R9, R2, 0x2, P0 ;  /* 0x0000000918097211 */ /* 0x000fca00000f1402 */
[----:B------:R-:W4:Y:S01]  /*2be0*/  LDG.E R2, desc[UR10][R8.64] ;  /* 0x0000000a08027981 */ /* 0x000f22000c1e1900 */
[----:B------:R-:W-:-:S04]  /*2bf0*/  IADD3 R28, P0, PT, R18, 0x3, RZ ;  /* 0x00000003121c7810 */ /* 0x000fc80007f1e0ff */
[----:B------:R-:W-:Y:S01]  /*2c00*/  IADD3.X R29, PT, PT, RZ, R19, RZ, P0, !PT ;  /* 0x00000013ff1d7210 */ /* 0x000fe200007fe4ff */
[----:B----4-:R-:W-:-:S05]  /*2c10*/  FFMA.FTZ R11, R7, R0, R2 ;  /* 0x00000000070b7223 */ /* 0x010fca0000010002 */
[----:B------:R3:W-:Y:S03]  /*2c20*/  STG.E desc[UR10][R8.64], R11 ;  /* 0x0000000b08007986 */ /* 0x0007e6000c10190a */
.L_x_360:
[----:B------:R-:W-:Y:S05]  /*2c30*/  BSYNC.RECONVERGENT B1 ;  /* 0x0000000000017941 */ /* 0x000fea0003800200 */
.L_x_359:
[----:B------:R-:W-:Y:S01]  /*2c40*/  IADD3 R0, P0, PT, R18, -R16, RZ ;  /* 0x8000001012007210 */ /* 0x000fe20007f1e0ff */
[----:B------:R-:W4:Y:S04]  /*2c50*/  LDC.64 R6, c[0x0][0x3d8] ;  /* 0x0000f600ff067b82 */ /* 0x000f280000000a00 */
[----:B------:R-:W-:Y:S01]  /*2c60*/  IMAD.X R2, R19, 0x1, ~R17, P0 ;  /* 0x0000000113027824 */ /* 0x000fe200000e0e11 */
[----:B------:R-:W-:-:S04]  /*2c70*/  ISETP.GT.U32.AND P0, PT, R0, -0x4, PT ;  /* 0xfffffffc0000780c */ /* 0x000fc80003f04070 */
[----:B------:R-:W-:-:S13]  /*2c80*/  ISETP.GT.U32.AND.EX P0, PT, R2, -0x1, PT, P0 ;  /* 0xffffffff0200780c */ /* 0x000fda0003f04100 */
[----:B------:R-:W-:Y:S05]  /*2c90*/  @P0 BRA `(.L_x_358) ;  /* 0x0000000000fc0947 */ /* 0x000fea0003800000 */
.L_x_361:
[C---:B----4-:R-:W-:Y:S02]  /*2ca0*/  IMAD R0, R6.reuse, UR5, RZ ;  /* 0x0000000506007c24 */ /* 0x050fe4000f8e02ff */
[----:B---3--:R-:W-:-:S04]  /*2cb0*/  IMAD.WIDE.U32 R8, R6, UR4, R28 ;  /* 0x0000000406087c25 */ /* 0x008fc8000f8e001c */
[----:B------:R-:W-:Y:S01]  /*2cc0*/  IMAD R11, R7, UR4, R0 ;  /* 0x00000004070b7c24 */ /* 0x000fe2000f8e0200 */
[----:B------:R-:W-:-:S04]  /*2cd0*/  LEA R10, P0, R8, UR12, 0x3 ;  /* 0x0000000c080a7c11 */ /* 0x000fc8000f8018ff */
[----:B------:R-:W-:-:S04]  /*2ce0*/  IADD3 R9, PT, PT, R11, R9, RZ ;  /* 0x000000090b097210 */ /* 0x000fc80007ffe0ff */
[----:B------:R-:W-:Y:S02]  /*2cf0*/  LEA.HI.X R11, R8, UR13, R9, 0x3, P0 ;  /* 0x0000000d080b7c11 */ /* 0x000fe400080f1c09 */
[----:B------:R-:W3:Y:S03]  /*2d00*/  LDC.64 R8, c[0x0][0x3e0] ;  /* 0x0000f800ff087b82 */ /* 0x000ee60000000a00 */
[----:B0-----:R-:W4:Y:S01]  /*2d10*/  LDG.E.64 R12, desc[UR10][R10.64] ;  /* 0x0000000a0a0c7981 */ /* 0x001f22000c1e1b00 */
[----:B------:R-:W-:Y:S01]  /*2d20*/  MOV R4, R14 ;  /* 0x0000000e00047202 */ /* 0x000fe20000000f00 */
[C---:B---3--:R-:W-:Y:S02]  /*2d30*/  IMAD R0, R8.reuse, UR5, RZ ;  /* 0x0000000508007c24 */ /* 0x048fe4000f8e02ff */
[----:B------:R-:W-:-:S04]  /*2d40*/  IMAD.WIDE.U32 R18, R8, UR4, R28 ;  /* 0x0000000408127c25 */ /* 0x000fc8000f8e001c */
[----:B------:R-:W-:Y:S01]  /*2d50*/  IMAD R9, R9, UR4, R0 ;  /* 0x0000000409097c24 */ /* 0x000fe2000f8e0200 */
[----:B------:R-:W-:-:S03]  /*2d60*/  LEA R8, P0, R18, UR16, 0x2 ;  /* 0x0000001012087c11 */ /* 0x000fc6000f8010ff */
[----:B------:R-:W-:-:S05]  /*2d70*/  IMAD.IADD R9, R9, 0x1, R19 ;  /* 0x0000000109097824 */ /* 0x000fca00078e0213 */
[----:B------:R-:W-:-:S05]  /*2d80*/  LEA.HI.X R9, R18, UR17, R9, 0x2, P0 ;  /* 0x0000001112097c11 */ /* 0x000fca00080f1409 */
[----:B------:R-:W0:Y:S01]  /*2d90*/  LDG.E R0, desc[UR10][R8.64] ;  /* 0x0000000a08007981 */ /* 0x000e22000c1e1900 */
[----:B----4-:R-:W-:-:S04]  /*2da0*/  IMAD R13, R13, UR8, RZ ;  /* 0x000000080d0d7c24 */ /* 0x010fc8000f8e02ff */
[C---:B------:R-:W-:Y:S02]  /*2db0*/  IMAD R19, R12.reuse, UR9, R13 ;  /* 0x000000090c137c24 */ /* 0x040fe4000f8e020d */
[----:B------:R-:W-:-:S03]  /*2dc0*/  IMAD.WIDE.U32 R12, R12, UR8, R4 ;  /* 0x000000080c0c7c25 */ /* 0x000fc6000f8e0004 */
[----:B------:R-:W-:Y:S02]  /*2dd0*/  LEA R18, P0, R12, UR14, 0x2 ;  /* 0x0000000e0c127c11 */ /* 0x000fe4000f8010ff */
[----:B------:R-:W-:-:S04]  /*2de0*/  IADD3 R19, PT, PT, R13, R19, RZ ;  /* 0x000000130d137210 */ /* 0x000fc80007ffe0ff */
[----:B------:R-:W-:-:S05]  /*2df0*/  LEA.HI.X R19, R12, UR15, R19, 0x2, P0 ;  /* 0x0000000f0c137c11 */ /* 0x000fca00080f1413 */
[----:B------:R-:W0:Y:S02]  /*2e00*/  LDG.E R13, desc[UR10][R18.64] ;  /* 0x0000000a120d7981 */ /* 0x000e24000c1e1900 */
[----:B012---:R-:W-:-:S05]  /*2e10*/  FFMA.FTZ R27, R0, UR18, R13 ;  /* 0x00000012001b7c23 */ /* 0x007fca000801000d */
[----:B------:R0:W-:Y:S04]  /*2e20*/  STG.E desc[UR10][R18.64], R27 ;  /* 0x0000001b12007986 */ /* 0x0001e8000c10190a */
[----:B------:R-:W2:Y:S04]  /*2e30*/  LDG.E.64 R24, desc[UR10][R10.64+0x8] ;  /* 0x0000080a0a187981 */ /* 0x000ea8000c1e1b00 */
[----:B------:R-:W3:Y:S01]  /*2e40*/  LDG.E R0, desc[UR10][R8.64+0x4] ;  /* 0x0000040a08007981 */ /* 0x000ee2000c1e1900 */
[----:B--2---:R-:W-:-:S04]  /*2e50*/  IMAD R13, R25, UR8, RZ ;  /* 0x00000008190d7c24 */ /* 0x004fc8000f8e02ff */
[C---:B------:R-:W-:Y:S02]  /*2e60*/  IMAD R13, R24.reuse, UR9, R13 ;  /* 0x00000009180d7c24 */ /* 0x040fe4000f8e020d */
[----:B------:R-:W-:-:S03]  /*2e70*/  IMAD.WIDE.U32 R24, R24, UR8, R4 ;  /* 0x0000000818187c25 */ /* 0x000fc6000f8e0004 */
[----:B------:R-:W-:Y:S02]  /*2e80*/  LEA R12, P0, R24, UR14, 0x2 ;  /* 0x0000000e180c7c11 */ /* 0x000fe4000f8010ff */
[----:B------:R-:W-:-:S04]  /*2e90*/  IADD3 R13, PT, PT, R25, R13, RZ ;  /* 0x0000000d190d7210 */ /* 0x000fc80007ffe0ff */
[----:B------:R-:W-:-:S05]  /*2ea0*/  LEA.HI.X R13, R24, UR15, R13, 0x2, P0 ;  /* 0x0000000f180d7c11 */ /* 0x000fca00080f140d */
[----:B------:R-:W3:Y:S02]  /*2eb0*/  LDG.E R25, desc[UR10][R12.64] ;  /* 0x0000000a0c197981 */ /* 0x000ee4000c1e1900 */
[----:B---3--:R-:W-:-:S05]  /*2ec0*/  FFMA.FTZ R0, R0, UR18, R25 ;  /* 0x0000001200007c23 */ /* 0x008fca0008010019 */
[----:B------:R1:W-:Y:S04]  /*2ed0*/  STG.E desc[UR10][R12.64], R0 ;  /* 0x000000000c007986 */ /* 0x0003e8000c10190a */
[----:B------:R-:W0:Y:S04]  /*2ee0*/  LDG.E.64 R24, desc[UR10][R10.64+0x10] ;  /* 0x0000100a0a187981 */ /* 0x000e28000c1e1b00 */
[----:B------:R-:W2:Y:S01]  /*2ef0*/  LDG.E R2, desc[UR10][R8.64+0x8] ;  /* 0x0000080a08027981 */ /* 0x000ea2000c1e1900 */
[----:B0-----:R-:W-:-:S04]  /*2f00*/  IMAD R19, R25, UR8, RZ ;  /* 0x0000000819137c24 */ /* 0x001fc8000f8e02ff */
[C---:B------:R-:W-:Y:S02]  /*2f10*/  IMAD R19, R24.reuse, UR9, R19 ;  /* 0x0000000918137c24 */ /* 0x040fe4000f8e0213 */
[----:B------:R-:W-:-:S04]  /*2f20*/  IMAD.WIDE.U32 R24, R24, UR8, R4 ;  /* 0x0000000818187c25 */ /* 0x000fc8000f8e0004 */
[----:B------:R-:W-:Y:S01]  /*2f30*/  IMAD.IADD R19, R25, 0x1, R19 ;  /* 0x0000000119137824 */ /* 0x000fe200078e0213 */
[----:B------:R-:W-:-:S04]  /*2f40*/  LEA R18, P0, R24, UR14, 0x2 ;  /* 0x0000000e18127c11 */ /* 0x000fc8000f8010ff */
[----:B------:R-:W-:-:S05]  /*2f50*/  LEA.HI.X R19, R24, UR15, R19, 0x2, P0 ;  /* 0x0000000f18137c11 */ /* 0x000fca00080f1413 */
[----:B------:R-:W2:Y:S02]  /*2f60*/  LDG.E R25, desc[UR10][R18.64] ;  /* 0x0000000a12197981 */ /* 0x000ea4000c1e1900 */
[----:B--2---:R-:W-:-:S05]  /*2f70*/  FFMA.FTZ R27, R2, UR18, R25 ;  /* 0x00000012021b7c23 */ /* 0x004fca0008010019 */
        /* <DEDUP_REMOVED lines=10> */
[----:B------:R-:W-:-:S04]  /*3020*/  IADD3 R28, P0, PT, R28, 0x4, RZ ;  /* 0x000000041c1c7810 */ /* 0x000fc80007f1e0ff */
[----:B------:R-:W-:Y:S02]  /*3030*/  IADD3.X R29, PT, PT, RZ, R29, RZ, P0, !PT ;  /* 0x0000001dff1d7210 */ /* 0x000fe400007fe4ff */
[----:B------:R-:W-:-:S04]  /*3040*/  ISETP.GE.U32.AND P0, PT, R28, R16, PT ;  /* 0x000000101c00720c */ /* 0x000fc80003f06070 */
[----:B------:R-:W-:Y:S01]  /*3050*/  ISETP.GE.AND.EX P0, PT, R29, R17, PT, P0 ;  /* 0x000000111d00720c */ /* 0x000fe20003f06300 */
[----:B--2---:R-:W-:-:S05]  /*3060*/  FFMA.FTZ R25, R8, UR18, R25 ;  /* 0x0000001208197c23 */ /* 0x004fca0008010019 */
[----:B------:R0:W-:Y:S07]  /*3070*/  STG.E desc[UR10][R12.64], R25 ;  /* 0x000000190c007986 */ /* 0x0001ee000c10190a */
[----:B------:R-:W-:Y:S05]  /*3080*/  @!P0 BRA `(.L_x_361) ;  /* 0xfffffffc00048947 */ /* 0x000fea000383ffff */
.L_x_358:
[----:B------:R-:W-:Y:S05]  /*3090*/  BSYNC.RECONVERGENT B0 ;  /* 0x0000000000007941 */ /* 0x000fea0003800200 */
.L_x_357:
        /* <DEDUP_REMOVED lines=9> */
.L_x_363:
        /* <DEDUP_REMOVED lines=13> */
.L_x_8940:


//--------------------- .text._ZN3cub18CUB_300001_SM_10306detail8for_each13static_kernelINS2_12policy_hub_t12policy_500_tElNS2_12op_wrapper_tIlZZZZZN2at6native36add_out_dense_sparse_compressed_cudaERNS7_6TensorERKS9_SC_RKN3c106ScalarEENKUlvE_clEvENKUlvE5_clEvENKUlvE_clEvENKUlvE_clEvEUllE_N6thrust24THRUST_300001_SM_1030_NS17counting_iteratorIlNSN_11use_defaultESP_SP_EEEEEEvT0_T1_ --------------------------
	.section	.text._ZN3cub18CUB_300001_SM_10306detail8for_each13static_kernelINS2_12policy_hub_t12policy_500_tElNS2_12op_wrapper_tIlZZZZZN2at6native36add_out_dense_sparse_compressed_cudaERNS7_6TensorERKS9_SC_RKN3c106ScalarEENKUlvE_clEvENKUlvE5_clEvENKUlvE_clEvENKUlvE_clEvEUllE_N6thrust24THRUST_300001_SM_1030_NS17counting_iteratorIlNSN_11use_defaultESP_SP_EEEEEEvT0_T1_,"ax",@progbits
	.align	128
        .global         _ZN3cub18CUB_300001_SM_10306detail8for_each13static_kernelINS2_12policy_hub_t12policy_500_tElNS2_12op_wrapper_tIlZZZZZN2at6native36add_out_dense_sparse_compressed_cudaERNS7_6TensorERKS9_SC_RKN3c106ScalarEENKUlvE_clEvENKUlvE5_clEvENKUlvE_clEvENKUlvE_clEvEUllE_N6thrust24THRUST_300001_SM_1030_NS17counting_iteratorIlNSN_11use_defaultESP_SP_EEEEEEvT0_T1_
        .type           _ZN3cub18CUB_300001_SM_10306detail8for_each13static_kernelINS2_12policy_hub_t12policy_500_tElNS2_12op_wrapper_tIlZZZZZN2at6native36add_out_dense_sparse_compressed_cudaERNS7_6TensorERKS9_SC_RKN3c106ScalarEENKUlvE_clEvENKUlvE5_clEvENKUlvE_clEvENKUlvE_clEvEUllE_N6thrust24THRUST_300001_SM_1030_NS17counting_iteratorIlNSN_11use_defaultESP_SP_EEEEEEvT0_T1_,@function
        .size           _ZN3cub18CUB_300001_SM_10306detail8for_each13static_kernelINS2_12policy_hub_t12policy_500_tElNS2_12op_wrapper_tIlZZZZZN2at6native36add_out_dense_sparse_compressed_cudaERNS7_6TensorERKS9_SC_RKN3c106ScalarEENKUlvE_clEvENKUlvE5_clEvENKUlvE_clEvENKUlvE_clEvEUllE_N6thrust24THRUST_300001_SM_1030_NS17counting_iteratorIlNSN_11use_defaultESP_SP_EEEEEEvT0_T1_,(.L_x_8941 - _ZN3cub18CUB_300001_SM_10306detail8for_each13static_kernelINS2_12policy_hub_t12policy_500_tElNS2_12op_wrapper_tIlZZZZZN2at6native36add_out_dense_sparse_compressed_cudaERNS7_6TensorERKS9_SC_RKN3c106ScalarEENKUlvE_clEvENKUlvE5_clEvENKUlvE_clEvENKUlvE_clEvEUllE_N6thrust24THRUST_300001_SM_1030_NS17counting_iteratorIlNSN_11use_defaultESP_SP_EEEEEEvT0_T1_)
        .other          _ZN3cub18CUB_300001_SM_10306detail8for_each13static_kernelINS2_12policy_hub_t12policy_500_tElNS2_12op_wrapper_tIlZZZZZN2at6native36add_out_dense_sparse_compressed_cudaERNS7_6TensorERKS9_SC_RKN3c106ScalarEENKUlvE_clEvENKUlvE5_clEvENKUlvE_clEvENKUlvE_clEvEUllE_N6thrust24THRUST_300001_SM_1030_NS17counting_iteratorIlNSN_11use_defaultESP_SP_EEEEEEvT0_T1_,@"STO_CUDA_ENTRY STV_DEFAULT"
_ZN3cub18CUB_300001_SM_10306detail8for_each13static_kernelINS2_12policy_hub_t12policy_500_tElNS2_12op_wrapper_tIlZZZZZN2at6native36add_out_dense_sparse_compressed_cudaERNS7_6TensorERKS9_SC_RKN3c106ScalarEENKUlvE_clEvENKUlvE5_clEvENKUlvE_clEvENKUlvE_clEvEUllE_N6thrust24THRUST_300001_SM_1030_NS17counting_iteratorIlNSN_11use_defaultESP_SP_EEEEEEvT0_T1_:
.text._ZN3cub18CUB_300001_SM_10306detail8for_each13static_kernelINS2_12policy_hub_t12policy_500_tElNS2_12op_wrapper_tIlZZZZZN2at6native36add_out_dense_sparse_compressed_cudaERNS7_6TensorERKS9_SC_RKN3c106ScalarEENKUlvE_clEvENKUlvE5_clEvENKUlvE_clEvENKUlvE_clEvEUllE_N6thrust24THRUST_300001_SM_1030_NS17counting_iteratorIlNSN_11use_defaultESP_SP_EEEEEEvT0_T1_:
        /* <DEDUP_REMOVED lines=25> */
.L_x_370:
        /* <DEDUP_REMOVED lines=21> */
[----:B------:R-:W-:Y:S01]  /*02e0*/  MOV R27, R8 ;  /* 0x00000008001b7202 */ /* 0x000fe20000000f00 */
[----:B0-----:R-:W-:Y:S01]  /*02f0*/  IMAD.WIDE.U32 R6, R16, UR4, R2 ;  /* 0x0000000410067c25 */ /* 0x001fe2000f8e0002 */
[----:B------:R-:W-:-:S03]  /*0300*/  LOP3.LUT P0, R2, R4, 0x3, RZ, 0xc0, !PT ;  /* 0x0000000304027812 */ /* 0x000fc6000780c0ff */
[----:B------:R-:W-:-:S04]  /*0310*/  IMAD R14, R16, UR5, RZ ;  /* 0x00000005100e7c24 */ /* 0x000fc8000f8e02ff */
[----:B------:R-:W-:-:S04]  /*0320*/  IMAD R5, R17, UR4, R14 ;  /* 0x0000000411057c24 */ /* 0x000fc8000f8e020e */
[----:B------:R-:W-:Y:S02]  /*0330*/  IMAD.IADD R5, R7, 0x1, R5 ;  /* 0x0000000107057824 */ /* 0x000fe400078e0205 */
[----:B------:R-:W-:Y:S05]  /*0340*/  @!P0 BRA `(.L_x_368) ;  /* 0x0000000400008947 */ /* 0x000fea0003800000 */
[----:B------:R-:W0:Y:S01]  /*0350*/  LDC.64 R18, c[0x0][0x3d8] ;  /* 0x0000f600ff127b82 */ /* 0x000e220000000a00 */
[----:B------:R-:W-:Y:S01]  /*0360*/  SHF.R.S32.HI R9, RZ, 0x1f, R8 ;  /* 0x0000001fff097819 */ /* 0x000fe20000011408 */
[----:B------:R-:W1:Y:S06]  /*0370*/  LDCU.64 UR6, c[0x0][0x390] ;  /* 0x00007200ff0677ac */ /* 0x000e6c0008000a00 */
[----:B------:R-:W2:Y:S08]  /*0380*/  LDC.64 R14, c[0x0][0x3a0] ;  /* 0x0000e800ff0e7b82 */ /* 0x000eb00000000a00 */
[----:B------:R-:W3:Y:S01]  /*0390*/  LDC.64 R20, c[0x0][0x3e0] ;  /* 0x0000f800ff147b82 */ /* 0x000ee20000000a00 */
[----:B0-----:R-:W-:-:S07]  /*03a0*/  IMAD R4, R18, UR5, RZ ;  /* 0x0000000512047c24 */ /* 0x001fce000f8e02ff */
[----:B------:R-:W0:Y:S01]  /*03b0*/  LDC R26, c[0x0][0x3b0] ;  /* 0x0000ec00ff1a7b82 */ /* 0x000e220000000800 */
[----:B------:R-:W-:-:S04]  /*03c0*/  IMAD.WIDE.U32 R16, R18, UR4, R8 ;  /* 0x0000000412107c25 */ /* 0x000fc8000f8e0008 */
[----:B------:R-:W-:Y:S01]  /*03d0*/  IMAD R19, R19, UR4, R4 ;  /* 0x0000000413137c24 */ /* 0x000fe2000f8e0204 */
[----:B--2---:R-:W-:-:S04]  /*03e0*/  LEA R14, P0, R16, R14, 0x2 ;  /* 0x0000000e100e7211 */ /* 0x004fc800078010ff */
[----:B------:R-:W-:Y:S02]  /*03f0*/  IADD3 R4, PT, PT, R17, R19, RZ ;  /* 0x0000001311047210 */ /* 0x000fe40007ffe0ff */
[----:B------:R-:W2:Y:S02]  /*0400*/  LDC.64 R18, c[0x0][0x3a8] ;  /* 0x0000ea00ff127b82 */ /* 0x000ea40000000a00 */
[----:B------:R-:W-:-:S05]  /*0410*/  LEA.HI.X R15, R16, R15, R4, 0x2, P0 ;  /* 0x0000000f100f7211 */ /* 0x000fca00000f1404 */
[----:B------:R-:W4:Y:S01]  /*0420*/  LDG.E R25, desc[UR10][R14.64] ;  /* 0x0000000a0e197981 */ /* 0x000f22000c1e1900 */
[----:B------:R-:W5:Y:S01]  /*0430*/  LDC.64 R16, c[0x0][0x3c8] ;  /* 0x0000f200ff107b82 */ /* 0x000f620000000a00 */
[C---:B---3--:R-:W-:Y:S02]  /*0440*/  IMAD R4, R20.reuse, UR5, RZ ;  /* 0x0000000514047c24 */ /* 0x048fe4000f8e02ff */
[----:B------:R-:W-:-:S04]  /*0450*/  IMAD.WIDE.U32 R22, R20, UR4, R8 ;  /* 0x0000000414167c25 */ /* 0x000fc8000f8e0008 */
[----:B------:R-:W-:Y:S02]  /*0460*/  IMAD R21, R21, UR4, R4 ;  /* 0x0000000415157c24 */ /* 0x000fe4000f8e0204 */
[----:B------:R-:W-:-:S03]  /*0470*/  IMAD.MOV.U32 R4, RZ, RZ, R6 ;  /* 0x000000ffff047224 */ /* 0x000fc600078e0006 */
[----:B------:R-:W-:Y:S02]  /*0480*/  IADD3 R21, PT, PT, R23, R21, RZ ;  /* 0x0000001517157210 */ /* 0x000fe40007ffe0ff */
[----:B----4-:R-:W-:-:S05]  /*0490*/  SHF.R.S32.HI R27, RZ, 0x1f, R25 ;  /* 0x0000001fff1b7819 */ /* 0x010fca0000011419 */
[----:B-----5:R-:W-:-:S04]  /*04a0*/  IMAD R20, R27, R16, RZ ;  /* 0x000000101b147224 */ /* 0x020fc800078e02ff */
[C---:B------:R-:W-:Y:S01]  /*04b0*/  IMAD R23, R25.reuse, R17, R20 ;  /* 0x0000001119177224 */ /* 0x040fe200078e0214 */
[----:B-1----:R-:W-:Y:S01]  /*04c0*/  LEA R20, P0, R22, UR6, 0x2 ;  /* 0x0000000616147c11 */ /* 0x002fe2000f8010ff */
[----:B------:R-:W-:-:S03]  /*04d0*/  IMAD.WIDE.U32 R24, R25, R16, R4 ;  /* 0x0000001019187225 */ /* 0x000fc600078e0004 */
[----:B------:R-:W-:Y:S01]  /*04e0*/  LEA.HI.X R21, R22, UR7, R21, 0x2, P0 ;  /* 0x0000000716157c11 */ /* 0x000fe200080f1415 */
[----:B------:R-:W-:Y:S01]  /*04f0*/  IMAD.IADD R23, R25, 0x1, R23 ;  /* 0x0000000119177824 */ /* 0x000fe200078e0217 */
[----:B--2---:R-:W-:-:S03]  /*0500*/  LEA R22, P0, R24, R18, 0x2 ;  /* 0x0000001218167211 */ /* 0x004fc600078010ff */
[----:B------:R-:W0:Y:S01]  /*0510*/  LDG.E R25, desc[UR10][R20.64] ;  /* 0x0000000a14197981 */ /* 0x000e22000c1e1900 */
[----:B------:R-:W-:-:S05]  /*0520*/  LEA.HI.X R23, R24, R19, R23, 0x2, P0 ;  /* 0x0000001318177211 */ /* 0x000fca00000f1417 */
[----:B------:R-:W0:Y:S01]  /*0530*/  LDG.E R24, desc[UR10][R22.64] ;  /* 0x0000000a16187981 */ /* 0x000e22000c1e1900 */
[----:B------:R-:W-:Y:S02]  /*0540*/  ISETP.NE.AND P0, PT, R2, 0x1, PT ;  /* 0x000000010200780c */ /* 0x000fe40003f05270 */
[----:B------:R-:W-:Y:S01]  /*0550*/  IADD3 R27, PT, PT, R8, 0x1, RZ ;  /* 0x00000001081b7810 */ /* 0x000fe20007ffe0ff */
[----:B0-----:R-:W-:-:S05]  /*0560*/  FFMA.FTZ R25, R25, R26, R24 ;  /* 0x0000001a19197223 */ /* 0x001fca0000010018 */
[----:B------:R0:W-:Y:S05]  /*0570*/  STG.E desc[UR10][R22.64], R25 ;  /* 0x0000001916007986 */ /* 0x0001ea000c10190a */
        /* <DEDUP_REMOVED lines=9> */
[----:B------:R-:W2:Y:S04]  /*0610*/  LDG.E R23, desc[UR10][R20.64+0x4] ;  /* 0x0000040a14177981 */ /* 0x000ea8000c1e1900 */
[----:B------:R-:W2:Y:S01]  /*0620*/  LDG.E R22, desc[UR10][R24.64] ;  /* 0x0000000a18167981 */ /* 0x000ea2000c1e1900 */
[----:B------:R-:W-:Y:S02]  /*0630*/  ISETP.NE.AND P0, PT, R2, 0x2, PT ;  /* 0x000000020200780c */ /* 0x000fe40003f05270 */
[----:B------:R-:W-:Y:S01]  /*0640*/  IADD3 R27, PT, PT, R8, 0x2, RZ ;  /* 0x00000002081b7810 */ /* 0x000fe20007ffe0ff */
[----:B--2---:R-:W-:-:S05]  /*0650*/  FFMA.FTZ R23, R23, R26, R22 ;  /* 0x0000001a17177223 */ /* 0x004fca0000010016 */
[----:B------:R1:W-:Y:S05]  /*0660*/  STG.E desc[UR10][R24.64], R23 ;  /* 0x0000001718007986 */ /* 0x0003ea000c10190a */
[----:B------:R-:W-:Y:S05]  /*0670*/  @!P0 BRA `(.L_x_368) ;  /* 0x0000000000348947 */ /* 0x000fea0003800000 */
[----:B------:R-:W1:Y:S04]  /*0680*/  LDG.E R15, desc[UR10][R14.64+0x8] ;  /* 0x0000080a0e0f7981 */ /* 0x000e68000c1e1900 */
[----:B------:R-:W2:Y:S01]  /*0690*/  LDG.E R21, desc[UR10][R20.64+0x8] ;  /* 0x0000080a14157981 */ /* 0x000ea2000c1e1900 */
[----:B-1----:R-:W-:-:S05]  /*06a0*/  SHF.R.S32.HI R23, RZ, 0x1f, R15 ;  /* 0x0000001fff177819 */ /* 0x002fca000001140f */
[-C--:B------:R-:W-:Y:S02]  /*06b0*/  IMAD R2, R23, R16.reuse, RZ ;  /* 0x0000001017027224 */ /* 0x080fe400078e02ff */
[----:B------:R-:W-:-:S04]  /*06c0*/  IMAD.WIDE.U32 R22, R15, R16, R4 ;  /* 0x000000100f167225 */ /* 0x000fc800078e0004 */
[----:B------:R-:W-:Y:S01]  /*06d0*/  IMAD R17, R15, R17, R2 ;  /* 0x000000110f117224 */ /* 0x000fe200078e0202 */
[----:B------:R-:W-:-:S03]  /*06e0*/  LEA R18, P0, R22, R18, 0x2 ;  /* 0x0000001216127211 */ /* 0x000fc600078010ff */
[----:B------:R-:W-:-:S05]  /*06f0*/  IMAD.IADD R2, R23, 0x1, R17 ;  /* 0x0000000117027824 */ /* 0x000fca00078e0211 */
[----:B------:R-:W-:-:S05]  /*0700*/  LEA.HI.X R19, R22, R19, R2, 0x2, P0 ;  /* 0x0000001316137211 */ /* 0x000fca00000f1402 */
[----:B------:R-:W2:Y:S01]  /*0710*/  LDG.E R2, desc[UR10][R18.64] ;  /* 0x0000000a12027981 */ /* 0x000ea2000c1e1900 */
[----:B------:R-:W-:Y:S01]  /*0720*/  IADD3 R27, PT, PT, R8, 0x3, RZ ;  /* 0x00000003081b7810 */ /* 0x000fe20007ffe0ff */
[----:B--2---:R-:W-:-:S05]  /*0730*/  FFMA.FTZ R17, R21, R26, R2 ;  /* 0x0000001a15117223 */ /* 0x004fca0000010002 */
[----:B------:R2:W-:Y:S02]  /*0740*/  STG.E desc[UR10][R18.64], R17 ;  /* 0x0000001112007986 */ /* 0x0005e4000c10190a */
.L_x_368:
[----:B------:R-:W-:Y:S05]  /*0750*/  BSYNC.RECONVERGENT B1 ;  /* 0x0000000000017941 */ /* 0x000fea0003800200 */
.L_x_367:
[----:B------:R-:W3:Y:S01]  /*0760*/  LDC.64 R14, c[0x0][0x3d8] ;  /* 0x0000f600ff0e7b82 */ /* 0x000ee20000000a00 */
[----:B------:R-:W-:-:S05]  /*0770*/  IMAD.IADD R2, R8, 0x1, -R0 ;  /* 0x0000000108027824 */ /* 0x000fca00078e0a00 */
[----:B------:R-:W-:-:S13]  /*0780*/  ISETP.GT.U32.AND P0, PT, R2, -0x4, PT ;  /* 0xfffffffc0200780c */ /* 0x000fda0003f04070 */
[----:B------:R-:W-:Y:S05]  /*0790*/  @P0 BRA `(.L_x_366) ;  /* 0x00000004000c0947 */ /* 0x000fea0003800000 */
.L_x_369:
[----:B------:R-:W-:Y:S01]  /*07a0*/  SHF.R.S32.HI R9, RZ, 0x1f, R27 ;  /* 0x0000001fff097819 */ /* 0x000fe2000001141b */
[C---:B---3--:R-:W-:Y:S01]  /*07b0*/  IMAD R2, R14.reuse, UR5, RZ ;  /* 0x000000050e027c24 */ /* 0x048fe2000f8e02ff */
[----:B------:R-:W-:Y:S01]  /*07c0*/  MOV R8, R27 ;  /* 0x0000001b00087202 */ /* 0x000fe20000000f00 */
[----:B----4-:R-:W3:Y:S02]  /*07d0*/  LDC.64 R20, c[0x0][0x3e0] ;  /* 0x0000f800ff147b82 */ /* 0x010ee40000000a00 */
[----:B--2---:R-:W-:Y:S02]  /*07e0*/  IMAD R17, R15, UR4, R2 ;  /* 0x000000040f117c24 */ /* 0x004fe4000f8e0202 */
[----:B------:R-:W-:-:S04]  /*07f0*/  IMAD.WIDE.U32 R18, R14, UR4, R8 ;  /* 0x000000040e127c25 */ /* 0x000fc8000f8e0008 */
[----:B------:R-:W-:Y:S01]  /*0800*/  IMAD.IADD R17, R17, 0x1, R19 ;  /* 0x0000000111117824 */ /* 0x000fe200078e0213 */
[----:B------:R-:W-:-:S04]  /*0810*/  LEA R16, P0, R18, UR12, 0x2 ;  /* 0x0000000c12107c11 */ /* 0x000fc8000f8010ff */
[----:B------:R-:W-:-:S05]  /*0820*/  LEA.HI.X R17, R18, UR13, R17, 0x2, P0 ;  /* 0x0000000d12117c11 */ /* 0x000fca00080f1411 */
[----:B01----:R-:W2:Y:S01]  /*0830*/  LDG.E R23, desc[UR10][R16.64] ;  /* 0x0000000a10177981 */ /* 0x003ea2000c1e1900 */
[C---:B---3--:R-:W-:Y:S02]  /*0840*/  IMAD R4, R20.reuse, UR5, RZ ;  /* 0x0000000514047c24 */ /* 0x048fe4000f8e02ff */
[----:B------:R-:W-:-:S04]  /*0850*/  IMAD.WIDE.U32 R18, R20, UR4, R8 ;  /* 0x0000000414127c25 */ /* 0x000fc8000f8e0008 */
[----:B------:R-:W-:Y:S01]  /*0860*/  IMAD R9, R21, UR4, R4 ;  /* 0x0000000415097c24 */ /* 0x000fe2000f8e0204 */
[----:B------:R-:W-:Y:S02]  /*0870*/  MOV R4, R6 ;  /* 0x0000000600047202 */ /* 0x000fe40000000f00 */
[----:B------:R-:W-:Y:S01]  /*0880*/  LEA R8, P0, R18, UR16, 0x2 ;  /* 0x0000001012087c11 */ /* 0x000fe2000f8010ff */
[----:B------:R-:W-:-:S05]  /*0890*/  IMAD.IADD R9, R9, 0x1, R19 ;  /* 0x0000000109097824 */ /* 0x000fca00078e0213 */
[----:B------:R-:W-:Y:S02]  /*08a0*/  LEA.HI.X R9, R18, UR17, R9, 0x2, P0 ;  /* 0x0000001112097c11 */ /* 0x000fe400080f1409 */
[----:B--2---:R-:W-:Y:S01]  /*08b0*/  SHF.R.S32.HI R2, RZ, 0x1f, R23 ;  /* 0x0000001fff027819 */ /* 0x004fe20000011417 */
[----:B------:R-:W-:-:S04]  /*08c0*/  IMAD.WIDE.U32 R20, R23, UR8, R4 ;  /* 0x0000000817147c25 */ /* 0x000fc8000f8e0004 */
[----:B------:R-:W-:Y:S01]  /*08d0*/  IMAD R2, R2, UR8, RZ ;  /* 0x0000000802027c24 */ /* 0x000fe2000f8e02ff */
[----:B------:R-:W-:-:S03]  /*08e0*/  LEA R22, P1, R20, UR14, 0x2 ;  /* 0x0000000e14167c11 */ /* 0x000fc6000f8210ff */
[----:B------:R-:W-:Y:S02]  /*08f0*/  IMAD R23, R23, UR9, R2 ;  /* 0x0000000917177c24 */ /* 0x000fe4000f8e0202 */
[----:B------:R-:W2:Y:S03]  /*0900*/  LDG.E R2, desc[UR10][R8.64] ;  /* 0x0000000a08027981 */ /* 0x000ea6000c1e1900 */
[----:B------:R-:W-:-:S04]  /*0910*/  IADD3 R19, PT, PT, R21, R23, RZ ;  /* 0x0000001715137210 */ /* 0x000fc80007ffe0ff */
[----:B------:R-:W-:-:S05]  /*0920*/  LEA.HI.X R23, R20, UR15, R19, 0x2, P1 ;  /* 0x0000000f14177c11 */ /* 0x000fca00088f1413 */
[----:B------:R-:W2:Y:S02]  /*0930*/  LDG.E R19, desc[UR10][R22.64] ;  /* 0x0000000a16137981 */ /* 0x000ea4000c1e1900 */
[----:B--2---:R-:W-:-:S05]  /*0940*/  FFMA.FTZ R25, R2, UR18, R19 ;  /* 0x0000001202197c23 */ /* 0x004fca0008010013 */
[----:B------:R0:W-:Y:S04]  /*0950*/  STG.E desc[UR10][R22.64], R25 ;  /* 0x0000001916007986 */ /* 0x0001e8000c10190a */
[----:B------:R-:W2:Y:S02]  /*0960*/  LDG.E R19, desc[UR10][R16.64+0x4] ;  /* 0x0000040a10137981 */ /* 0x000ea4000c1e1900 */
[----:B--2---:R-:W-:Y:S01]  /*0970*/  SHF.R.S32.HI R2, RZ, 0x1f, R19 ;  /* 0x0000001fff027819 */ /* 0x004fe20000011413 */
[----:B------:R-:W-:-:S04]  /*0980*/  IMAD.WIDE.U32 R20, R19, UR8, R4 ;  /* 0x0000000813147c25 */ /* 0x000fc8000f8e0004 */
[----:B------:R-:W-:-:S04]  /*0990*/  IMAD R2, R2, UR8, RZ ;  /* 0x0000000802027c24 */ /* 0x000fc8000f8e02ff */
[----:B------:R-:W-:Y:S01]  /*09a0*/  IMAD R19, R19, UR9, R2 ;  /* 0x0000000913137c24 */ /* 0x000fe2000f8e0202 */
[----:B------:R-:W-:Y:S01]  /*09b0*/  LEA R18, P0, R20, UR14, 0x2 ;  /* 0x0000000e14127c11 */ /* 0x000fe2000f8010ff */
[----:B------:R-:W0:Y:S02]  /*09c0*/  LDG.E R2, desc[UR10][R8.64+0x4] ;  /* 0x0000040a08027981 */ /* 0x000e24000c1e1900 */
[----:B------:R-:W-:-:S05]  /*09d0*/  IMAD.IADD R19, R21, 0x1, R19 ;  /* 0x0000000115137824 */ /* 0x000fca00078e0213 */
[----:B------:R-:W-:-:S05]  /*09e0*/  LEA.HI.X R19, R20, UR15, R19, 0x2, P0 ;  /* 0x0000000f14137c11 */ /* 0x000fca00080f1413 */
[----:B------:R-:W0:Y:S02]  /*09f0*/  LDG.E R21, desc[UR10][R18.64] ;  /* 0x0000000a12157981 */ /* 0x000e24000c1e1900 */
[----:B0-----:R-:W-:-:S05]  /*0a00*/  FFMA.FTZ R25, R2, UR18, R21 ;  /* 0x0000001202197c23 */ /* 0x001fca0008010015 */
[----:B------:R0:W-:Y:S04]  /*0a10*/  STG.E desc[UR10][R18.64], R25 ;  /* 0x0000001912007986 */ /* 0x0001e8000c10190a */
[----:B------:R-:W2:Y:S02]  /*0a20*/  LDG.E R21, desc[UR10][R16.64+0x8] ;  /* 0x0000080a10157981 */ /* 0x000ea4000c1e1900 */
[----:B--2---:R-:W-:Y:S01]  /*0a30*/  SHF.R.S32.HI R2, RZ, 0x1f, R21 ;  /* 0x0000001fff027819 */ /* 0x004fe20000011415 */
[----:B------:R-:W-:-:S04]  /*0a40*/  IMAD.WIDE.U32 R22, R21, UR8, R4 ;  /* 0x0000000815167c25 */ /* 0x000fc8000f8e0004 */
[----:B------:R-:W-:-:S04]  /*0a50*/  IMAD R2, R2, UR8, RZ ;  /* 0x0000000802027c24 */ /* 0x000fc8000f8e02ff */
[----:B------:R-:W-:Y:S01]  /*0a60*/  IMAD R21, R21, UR9, R2 ;  /* 0x0000000915157c24 */ /* 0x000fe2000f8e0202 */
[----:B------:R-:W-:Y:S01]  /*0a70*/  LEA R20, P0, R22, UR14, 0x2 ;  /* 0x0000000e16147c11 */ /* 0x000fe2000f8010ff */
[----:B------:R-:W0:Y:S03]  /*0a80*/  LDG.E R2, desc[UR10][R8.64+0x8] ;  /* 0x0000080a08027981 */ /* 0x000e26000c1e1900 */
[----:B------:R-:W-:-:S04]  /*0a90*/  IADD3 R21, PT, PT, R23, R21, RZ ;  /* 0x0000001517157210 */ /* 0x000fc80007ffe0ff */
[----:B------:R-:W-:-:S05]  /*0aa0*/  LEA.HI.X R21, R22, UR15, R21, 0x2, P0 ;  /* 0x0000000f16157c11 */ /* 0x000fca00080f1415 */
[----:B------:R-:W0:Y:S02]  /*0ab0*/  LDG.E R23, desc[UR10][R20.64] ;  /* 0x0000000a14177981 */ /* 0x000e24000c1e1900 */
[----:B0-----:R-:W-:-:S05]  /*0ac0*/  FFMA.FTZ R25, R2, UR18, R23 ;  /* 0x0000001202197c23 */ /* 0x001fca0008010017 */
[----:B------:R4:W-:Y:S04]  /*0ad0*/  STG.E desc[UR10][R20.64], R25 ;  /* 0x0000001914007986 */ /* 0x0009e8000c10190a */
[----:B------:R-:W2:Y:S04]  /*0ae0*/  LDG.E R17, desc[UR10][R16.64+0xc] ;  /* 0x00000c0a10117981 */ /* 0x000ea8000c1e1900 */
[----:B------:R-:W3:Y:S01]  /*0af0*/  LDG.E R8, desc[UR10][R8.64+0xc] ;  /* 0x00000c0a08087981 */ /* 0x000ee2000c1e1900 */
[----:B--2---:R-:W-:Y:S01]  /*0b00*/  SHF.R.S32.HI R2, RZ, 0x1f, R17 ;  /* 0x0000001fff027819 */ /* 0x004fe20000011411 */
[----:B------:R-:W-:-:S04]  /*0b10*/  IMAD.WIDE.U32 R22, R17, UR8, R4 ;  /* 0x0000000811167c25 */ /* 0x000fc8000f8e0004 */
[----:B------:R-:W-:-:S04]  /*0b20*/  IMAD R2, R2, UR8, RZ ;  /* 0x0000000802027c24 */ /* 0x000fc8000f8e02ff */
[----:B------:R-:W-:Y:S01]  /*0b30*/  IMAD R19, R17, UR9, R2 ;  /* 0x0000000911137c24 */ /* 0x000fe2000f8e0202 */
[----:B------:R-:W-:-:S03]  /*0b40*/  LEA R18, P0, R22, UR14, 0x2 ;  /* 0x0000000e16127c11 */ /* 0x000fc6000f8010ff */
[----:B------:R-:W-:-:S05]  /*0b50*/  IMAD.IADD R19, R23, 0x1, R19 ;  /* 0x0000000117137824 */ /* 0x000fca00078e0213 */
[----:B------:R-:W-:-:S05]  /*0b60*/  LEA.HI.X R19, R22, UR15, R19, 0x2, P0 ;  /* 0x0000000f16137c11 */ /* 0x000fca00080f1413 */
[----:B------:R-:W3:Y:S01]  /*0b70*/  LDG.E R23, desc[UR10][R18.64] ;  /* 0x0000000a12177981 */ /* 0x000ee2000c1e1900 */
[----:B------:R-:W-:-:S04]  /*0b80*/  IADD3 R27, PT, PT, R27, 0x4, RZ ;  /* 0x000000041b1b7810 */ /* 0x000fc80007ffe0ff */
[----:B------:R-:W-:Y:S01]  /*0b90*/  ISETP.NE.AND P0, PT, R27, R0, PT ;  /* 0x000000001b00720c */ /* 0x000fe20003f05270 */
[----:B---3--:R-:W-:-:S05]  /*0ba0*/  FFMA.FTZ R23, R8, UR18, R23 ;  /* 0x0000001208177c23 */ /* 0x008fca0008010017 */
[----:B------:R4:W-:Y:S07]  /*0bb0*/  STG.E desc[UR10][R18.64], R23 ;  /* 0x0000001712007986 */ /* 0x0009ee000c10190a */
[----:B------:R-:W-:Y:S05]  /*0bc0*/  @P0 BRA `(.L_x_369) ;  /* 0xfffffff800f40947 */ /* 0x000fea000383ffff */
.L_x_366:
[----:B------:R-:W-:Y:S05]  /*0bd0*/  BSYNC.RECONVERGENT B0 ;  /* 0x0000000000007941 */ /* 0x000fea0003800200 */
.L_x_365:
[----:B------:R-:W5:Y:S01]  /*0be0*/  LDCU.64 UR6, c[0x0][0x3e8] ;  /* 0x00007d00ff0677ac */ /* 0x000f620008000a00 */
[----:B------:R-:W-:-:S04]  /*0bf0*/  UIADD3 UR4, UP0, UPT, UR4, 0x1, URZ ;  /* 0x0000000104047890 */ /* 0x000fc8000ff1e0ff */
[----:B------:R-:W-:Y:S02]  /*0c00*/  UIADD3.X UR5, UPT, UPT, URZ, UR5, URZ, UP0, !UPT ;  /* 0x00000005ff057290 */ /* 0x000fe400087fe4ff */
[----:B-----5:R-:W-:-:S04]  /*0c10*/  UISETP.GE.U32.AND UP0, UPT, UR4, UR6, UPT ;  /* 0x000000060400728c */ /* 0x020fc8000bf06070 */
[----:B------:R-:W-:-:S09]  /*0c20*/  UISETP.GE.AND.EX UP0, UPT, UR5, UR7, UPT, UP0 ;  /* 0x000000070500728c */ /* 0x000fd2000bf06300 */
[----:B------:R-:W-:Y:S05]  /*0c30*/  BRA.U !UP0, `(.L_x_370) ;  /* 0xfffffff508547547 */ /* 0x000fea000b83ffff */
[----:B------:R-:W5:Y:S01]  /*0c40*/  LDCU.64 UR8, c[0x0][0x3a0] ;  /* 0x00007400ff0877ac */ /* 0x000f620008000a00 */
[----:B------:R-:W-:Y:S01]  /*0c50*/  VIADD R2, R12, 0x100 ;  /* 0x000001000c027836 */ /* 0x000fe20000000000 */
[----:B------:R-:W0:Y:S01]  /*0c60*/  LDCU.64 UR6, c[0x0][0x390] ;  /* 0x00007200ff0677ac */ /* 0x000e220008000a00 */
[----:B------:R-:W1:Y:S01]  /*0c70*/  LDCU UR4, c[0x0][0x3c0] ;  /* 0x00007800ff0477ac */ /* 0x000e620008000800 */
[----:B------:R-:W-:Y:S01]  /*0c80*/  UMOV UR5, URZ ;  /* 0x000000ff00057c82 */ /* 0x000fe20008000000 */
[----:B-----5:R-:W-:Y:S02]  /*0c90*/  UIADD3 UR8, UP0, UPT, UR8, 0x8, URZ ;  /* 0x0000000808087890 */ /* 0x020fe4000ff1e0ff */
[----:B0-----:R-:W-:Y:S02]  /*0ca0*/  UIADD3 UR6, UP1, UPT, UR6, 0x8, URZ ;  /* 0x0000000806067890 */ /* 0x001fe4000ff3e0ff */
[----:B------:R-:W-:Y:S01]  /*0cb0*/  UIADD3.X UR9, UPT, UPT, URZ, UR9, URZ, UP0, !UPT ;  /* 0x00000009ff097290 */ /* 0x000fe200087fe4ff */
[----:B-1----:R-:W-:Y:S01]  /*0cc0*/  IMAD.WIDE.U32 R2, R2, UR4, RZ ;  /* 0x0000000402027c25 */ /* 0x002fe2000f8e00ff */
[----:B------:R-:W-:Y:S01]  /*0cd0*/  UIADD3.X UR7, UPT, UPT, URZ, UR7, URZ, UP1, !UPT ;  /* 0x00000007ff077290 */ /* 0x000fe20008ffe4ff */
[----:B------:R-:W-:-:S11]  /*0ce0*/  UMOV UR4, URZ ;  /* 0x000000ff00047c82 */ /* 0x000fd60008000000 */
.L_x_376:
[----:B0-----:R-:W0:Y:S01]  /*0cf0*/  LDC.64 R6, c[0x0][0x3d0] ;  /* 0x0000f400ff067b82 */ /* 0x001e220000000a00 */
[----:B-1----:R-:W1:Y:S01]  /*0d00*/  LDCU.64 UR12, c[0x0][0x398] ;  /* 0x00007300ff0c77ac */ /* 0x002e620008000a00 */
        /* <DEDUP_REMOVED lines=8> */
[----:B-1----:R-:W-:-:S04]  /*0d90*/  LEA R6, P0, R4, UR12, 0x2 ;  /* 0x0000000c04067c11 */ /* 0x002fc8000f8010ff */
[----:B------:R-:W-:-:S04]  /*0da0*/  IADD3 R5, PT, PT, R5, R7, RZ ;  /* 0x0000000705057210 */ /* 0x000fc80007ffe0ff */
[----:B------:R-:W-:-:S05]  /*0db0*/  LEA.HI.X R7, R4, UR13, R5, 0x2, P0 ;  /* 0x0000000d04077c11 */ /* 0x000fca00080f1405 */
[----:B------:R-:W5:Y:S04]  /*0dc0*/  LDG.E R4, desc[UR10][R6.64+0x400] ;  /* 0x0004000a06047981 */ /* 0x000f68000c1e1900 */
[----:B----4-:R-:W5:Y:S01]  /*0dd0*/  LDG.E R21, desc[UR10][R6.64+0x404] ;  /* 0x0004040a06157981 */ /* 0x010f62000c1e1900 */
[----:B------:R-:W-:Y:S01]  /*0de0*/  BSSY.RECONVERGENT B0, `(.L_x_371) ;  /* 0x00000a0000007945 */ /* 0x000fe20003800200 */
[----:B-----5:R-:W-:-:S13]  /*0df0*/  ISETP.GE.AND P0, PT, R4, R21, PT ;  /* 0x000000150400720c */ /* 0x020fda0003f06270 */
[----:B--2---:R-:W-:Y:S05]  /*0e00*/  @P0 BRA `(.L_x_372) ;  /* 0x0000000800740947 */ /* 0x004fea0003800000 */
[----:B------:R-:W0:Y:S01]  /*0e10*/  LDCU.64 UR12, c[0x0][0x3c0] ;  /* 0x00007800ff0c77ac */ /* 0x000e220008000a00 */
[----:B--2---:R-:W1:Y:S01]  /*0e20*/  LDC.64 R16, c[0x0][0x3b8] ;  /* 0x0000ee00ff107b82 */ /* 0x004e620000000a00 */
[----:B------:R-:W-:Y:S01]  /*0e30*/  IADD3 R0, P0, PT, R12, 0x100, RZ ;  /* 0x000001000c007810 */ /* 0x000fe20007f1e0ff */
[----:B------:R-:W-:Y:S01]  /*0e40*/  BSSY.RECONVERGENT B1, `(.L_x_373) ;  /* 0x000004f000017945 */ /* 0x000fe20003800200 */
[----:B------:R-:W-:-:S03]  /*0e50*/  IADD3 R20, PT, PT, -R4, R21, RZ ;  /* 0x0000001504147210 */ /* 0x000fc60007ffe1ff */
[----:B------:R-:W-:Y:S01]  /*0e60*/  IMAD.X R6, RZ, RZ, R13, P0 ;  /* 0x000000ffff067224 */ /* 0x000fe200000e060d */
[----:B------:R-:W-:-:S03]  /*0e70*/  LOP3.LUT P0, R20, R20, 0x3, RZ, 0xc0, !PT ;  /* 0x0000000314147812 */ /* 0x000fc6000780c0ff */
[----:B0-----:R-:W-:Y:S01]  /*0e80*/  IMAD R7, R6, UR12, RZ ;  /* 0x0000000c06077c24 */ /* 0x001fe2000f8e02ff */
[----:B------:R-:W-:-:S03]  /*0e90*/  MOV R6, R2 ;  /* 0x0000000200067202 */ /* 0x000fc60000000f00 */
[----:B------:R-:W-:Y:S02]  /*0ea0*/  IMAD R7, R0, UR13, R7 ;  /* 0x0000000d00077c24 */ /* 0x000fe4000f8e0207 */
[C---:B-1----:R-:W-:Y:S02]  /*0eb0*/  IMAD R0, R16.reuse, UR5, RZ ;  /* 0x0000000510007c24 */ /* 0x042fe4000f8e02ff */
[----:B------:R-:W-:Y:S02]  /*0ec0*/  IMAD.IADD R7, R3, 0x1, R7 ;  /* 0x0000000103077824 */ /* 0x000fe400078e0207 */
[----:B------:R-:W-:Y:S02]  /*0ed0*/  IMAD R17, R17, UR4, R0 ;  /* 0x0000000411117c24 */ /* 0x000fe4000f8e0200 */
[----:B------:R-:W-:-:S04]  /*0ee0*/  IMAD.WIDE.U32 R6, R16, UR4, R6 ;  /* 0x0000000410067c25 */ /* 0x000fc8000f8e0006 */
[----:B------:R-:W-:Y:S01]  /*0ef0*/  IMAD.MOV.U32 R0, RZ, RZ, R4 ;  /* 0x000000ffff007224 */ /* 0x000fe200078e0004 */
[----:B------:R-:W-:Y:S01]  /*0f00*/  IADD3 R17, PT, PT, R7, R17, RZ ;  /* 0x0000001107117210 */ /* 0x000fe20007ffe0ff */
[----:B------:R-:W-:Y:S06]  /*0f10*/  @!P0 BRA `(.L_x_374) ;  /* 0x0000000400048947 */ /* 0x000fec0003800000 */
[----:B------:R-:W0:Y:S01]  /*0f20*/  LDC.64 R8, c[0x0][0x3d8] ;  /* 0x0000f600ff087b82 */ /* 0x000e220000000a00 */
[--C-:B------:R-:W-:Y:S01]  /*0f30*/  SHF.R.S32.HI R5, RZ, 0x1f, R4.reuse ;  /* 0x0000001fff057819 */ /* 0x100fe20000011404 */
[----:B------:R-:W1:Y:S06]  /*0f40*/  LDCU.64 UR12, c[0x0][0x390] ;  /* 0x00007200ff0c77ac */ /* 0x000e6c0008000a00 */
[----:B---3--:R-:W2:Y:S08]  /*0f50*/  LDC.64 R14, c[0x0][0x3a0] ;  /* 0x0000e800ff0e7b82 */ /* 0x008eb00000000a00 */
[----:B------:R-:W3:Y:S01]  /*0f60*/  LDC.64 R18, c[0x0][0x3e0] ;  /* 0x0000f800ff127b82 */ /* 0x000ee20000000a00 */
[C---:B0-----:R-:W-:Y:S01]  /*0f70*/  IMAD R0, R8.reuse, UR5, RZ ;  /* 0x0000000508007c24 */ /* 0x041fe2000f8e02ff */
[----:B------:R-:W-:Y:S01]  /*0f80*/  MOV R16, R6 ;  /* 0x0000000600107202 */ /* 0x000fe20000000f00 */
[----:B------:R-:W-:-:S05]  /*0f90*/  IMAD.WIDE.U32 R10, R8, UR4, R4 ;  /* 0x00000004080a7c25 */ /* 0x000fca000f8e0004 */
[----:B------:R-:W0:Y:S01]  /*0fa0*/  LDC R26, c[0x0][0x3b0] ;  /* 0x0000ec00ff1a7b82 */ /* 0x000e220000000800 */
[----:B------:R-:W-:Y:S01]  /*0fb0*/  IMAD R9, R9, UR4, R0 ;  /* 0x0000000409097c24 */ /* 0x000fe2000f8e0200 */
[----:B--2---:R-:W-:-:S03]  /*0fc0*/  LEA R8, P0, R10, R14, 0x2 ;  /* 0x0000000e0a087211 */ /* 0x004fc600078010ff */
[----:B------:R-:W-:-:S05]  /*0fd0*/  IMAD.IADD R0, R11, 0x1, R9 ;  /* 0x000000010b007824 */ /* 0x000fca00078e0209 */
[----:B------:R-:W-:Y:S02]  /*0fe0*/  LEA.HI.X R9, R10, R15, R0, 0x2, P0 ;  /* 0x0000000f0a097211 */ /* 0x000fe400000f1400 */
[----:B------:R-:W2:Y:S03]  /*0ff0*/  LDC.64 R10, c[0x0][0x3c8] ;  /* 0x0000f200ff0a7b82 */ /* 0x000ea60000000a00 */
[----:B------:R-:W4:Y:S01]  /*1000*/  LDG.E R23, desc[UR10][R8.64] ;  /* 0x0000000a08177981 */ /* 0x000f22000c1e1900 */
[----:B---3--:R-:W-:-:S04]  /*1010*/  IMAD.WIDE.U32 R24, R18, UR4, R4 ;  /* 0x0000000412187c25 */ /* 0x008fc8000f8e0004 */
[----:B------:R-:W3:Y:S01]  /*1020*/  LDC.64 R14, c[0x0][0x3a8] ;  /* 0x0000ea00ff0e7b82 */ /* 0x000ee20000000a00 */
[----:B------:R-:W-:-:S04]  /*1030*/  IMAD R18, R18, UR5, RZ ;  /* 0x0000000512127c24 */ /* 0x000fc8000f8e02ff */
[----:B------:R-:W-:Y:S01]  /*1040*/  IMAD R19, R19, UR4, R18 ;  /* 0x0000000413137c24 */ /* 0x000fe2000f8e0212 */
[----:B-1----:R-:W-:-:S04]  /*1050*/  LEA R18, P0, R24, UR12, 0x2 ;  /* 0x0000000c18127c11 */ /* 0x002fc8000f8010ff */
[----:B------:R-:W-:-:S04]  /*1060*/  IADD3 R19, PT, PT, R25, R19, RZ ;  /* 0x0000001319137210 */ /* 0x000fc80007ffe0ff */
[----:B------:R-:W-:-:S05]  /*1070*/  LEA.HI.X R19, R24, UR13, R19, 0x2, P0 ;  /* 0x0000000d18137c11 */ /* 0x000fca00080f1413 */
[----:B------:R-:W0:Y:S01]  /*1080*/  LDG.E R25, desc[UR10][R18.64] ;  /* 0x0000000a12197981 */ /* 0x000e22000c1e1900 */
[----:B----4-:R-:W-:Y:S01]  /*1090*/  SHF.R.S32.HI R27, RZ, 0x1f, R23 ;  /* 0x0000001fff1b7819 */ /* 0x010fe20000011417 */
[----:B--2---:R-:W-:-:S04]  /*10a0*/  IMAD.HI.U32 R0, R23, R10, R16 ;  /* 0x0000000a17007227 */ /* 0x004fc800078e0010 */
[----:B------:R-:W-:-:S04]  /*10b0*/  IMAD R22, R27, R10, RZ ;  /* 0x0000000a1b167224 */ /* 0x000fc800078e02ff */
[C---:B------:R-:W-:Y:S02]  /*10c0*/  IMAD R27, R23.reuse, R11, R22 ;  /* 0x0000000b171b7224 */ /* 0x040fe400078e0216 */
[----:B------:R-:W-:Y:S02]  /*10d0*/  IMAD R23, R23, R10, R16 ;  /* 0x0000000a17177224 */ /* 0x000fe400078e0210 */
[----:B------:R-:W-:-:S03]  /*10e0*/  IMAD.IADD R0, R0, 0x1, R27 ;  /* 0x0000000100007824 */ /* 0x000fc600078e021b */
[----:B---3--:R-:W-:-:S04]  /*10f0*/  LEA R22, P1, R23, R14, 0x2 ;  /* 0x0000000e17167211 */ /* 0x008fc800078210ff */
[----:B------:R-:W-:-:S05]  /*1100*/  LEA.HI.X R23, R23, R15, R0, 0x2, P1 ;  /* 0x0000000f17177211 */ /* 0x000fca00008f1400 */
[----:B------:R-:W0:Y:S01]  /*1110*/  LDG.E R0, desc[UR10][R22.64] ;  /* 0x0000000a16007981 */ /* 0x000e22000c1e1900 */
[----:B------:R-:W-:Y:S01]  /*1120*/  ISETP.NE.AND P0, PT, R20, 0x1, PT ;  /* 0x000000011400780c */ /* 0x000fe20003f05270 */
[----:B0-----:R-:W-:-:S05]  /*1130*/  FFMA.FTZ R25, R25, R26, R0 ;  /* 0x0000001a19197223 */ /* 0x001fca0000010000 */
[----:B------:R0:W-:Y:S01]  /*1140*/  STG.E desc[UR10][R22.64], R25 ;  /* 0x0000001916007986 */ /* 0x0001e2000c10190a */
[----:B------:R-:W-:-:S06]  /*1150*/  VIADD R0, R4, 0x1 ;  /* 0x0000000104007836 */ /* 0x000fcc0000000000 */
[----:B------:R-:W-:Y:S05]  /*1160*/  @!P0 BRA `(.L_x_374) ;  /* 0x0000000000708947 */ /* 0x000fea0003800000 */
[----:B0-----:R-:W2:Y:S02]  /*1170*/  LDG.E R23, desc[UR10][R8.64+0x4] ;  /* 0x0000040a08177981 */ /* 0x001ea4000c1e1900 */
[----:B--2---:R-:W-:-:S05]  /*1180*/  SHF.R.S32.HI R25, RZ, 0x1f, R23 ;  /* 0x0000001fff197819 */ /* 0x004fca0000011417 */
[----:B------:R-:W-:-:S04]  /*1190*/  IMAD R0, R25, R10, RZ ;  /* 0x0000000a19007224 */ /* 0x000fc800078e02ff */
[C---:B------:R-:W-:Y:S02]  /*11a0*/  IMAD R25, R23.reuse, R11, R0 ;  /* 0x0000000b17197224 */ /* 0x040fe400078e0200 */
[----:B------:R-:W-:-:S05]  /*11b0*/  IMAD.WIDE.U32 R22, R23, R10, R16 ;  /* 0x0000000a17167225 */ /* 0x000fca00078e0010 */
[----:B------:R-:W-:Y:S02]  /*11c0*/  IADD3 R0, PT, PT, R23, R25, RZ ;  /* 0x0000001917007210 */ /* 0x000fe40007ffe0ff */
[C---:B------:R-:W-:Y:S01]  /*11d0*/  LEA R24, P0, R22.reuse, R14, 0x2 ;  /* 0x0000000e16187211 */ /* 0x040fe200078010ff */
[----:B------:R-:W2:Y:S03]  /*11e0*/  LDG.E R23, desc[UR10][R18.64+0x4] ;  /* 0x0000040a12177981 */ /* 0x000ea6000c1e1900 */
[----:B------:R-:W-:-:S05]  /*11f0*/  LEA.HI.X R25, R22, R15, R0, 0x2, P0 ;  /* 0x0000000f16197211 */ /* 0x000fca00000f1400 */
[----:B------:R-:W2:Y:S01]  /*1200*/  LDG.E R0, desc[UR10][R24.64] ;  /* 0x0000000a18007981 */ /* 0x000ea2000c1e1900 */
[----:B------:R-:W-:Y:S01]  /*1210*/  ISETP.NE.AND P0, PT, R20, 0x2, PT ;  /* 0x000000021400780c */ /* 0x000fe20003f05270 */
[----:B--2---:R-:W-:-:S05]  /*1220*/  FFMA.FTZ R23, R23, R26, R0 ;  /* 0x0000001a17177223 */ /* 0x004fca0000010000 */
[----:B------:R1:W-:Y:S01]  /*1230*/  STG.E desc[UR10][R24.64], R23 ;  /* 0x0000001718007986 */ /* 0x0003e2000c10190a */
[----:B------:R-:W-:-:S06]  /*1240*/  VIADD R0, R4, 0x2 ;  /* 0x0000000204007836 */ /* 0x000fcc0000000000 */
[----:B------:R-:W-:Y:S05]  /*1250*/  @!P0 BRA `(.L_x_374) ;  /* 0x0000000000348947 */ /* 0x000fea0003800000 */
[----:B------:R-:W1:Y:S04]  /*1260*/  LDG.E R9, desc[UR10][R8.64+0x8] ;  /* 0x0000080a08097981 */ /* 0x000e68000c1e1900 */
[----:B------:R-:W2:Y:S01]  /*1270*/  LDG.E R19, desc[UR10][R18.64+0x8] ;  /* 0x0000080a12137981 */ /* 0x000ea2000c1e1900 */
[----:B-1----:R-:W-:-:S05]  /*1280*/  SHF.R.S32.HI R23, RZ, 0x1f, R9 ;  /* 0x0000001fff177819 */ /* 0x002fca0000011409 */
[-C--:B------:R-:W-:Y:S02]  /*1290*/  IMAD R0, R23, R10.reuse, RZ ;  /* 0x0000000a17007224 */ /* 0x080fe400078e02ff */
[----:B------:R-:W-:-:S04]  /*12a0*/  IMAD.WIDE.U32 R22, R9, R10, R16 ;  /* 0x0000000a09167225 */ /* 0x000fc800078e0010 */
[----:B------:R-:W-:Y:S01]  /*12b0*/  IMAD R11, R9, R11, R0 ;  /* 0x0000000b090b7224 */ /* 0x000fe200078e0200 */
[----:B------:R-:W-:-:S04]  /*12c0*/  LEA R14, P0, R22, R14, 0x2 ;  /* 0x0000000e160e7211 */ /* 0x000fc800078010ff */
[----:B------:R-:W-:-:S04]  /*12d0*/  IADD3 R0, PT, PT, R23, R11, RZ ;  /* 0x0000000b17007210 */ /* 0x000fc80007ffe0ff */
[----:B------:R-:W-:-:S05]  /*12e0*/  LEA.HI.X R15, R22, R15, R0, 0x2, P0 ;  /* 0x0000000f160f7211 */ /* 0x000fca00000f1400 */
[----:B------:R-:W2:Y:S02]  /*12f0*/  LDG.E R0, desc[UR10][R14.64] ;  /* 0x0000000a0e007981 */ /* 0x000ea4000c1e1900 */
[----:B--2---:R-:W-:-:S05]  /*1300*/  FFMA.FTZ R11, R19, R26, R0 ;  /* 0x0000001a130b7223 */ /* 0x004fca0000010000 */
[----:B------:R2:W-:Y:S01]  /*1310*/  STG.E desc[UR10][R14.64], R11 ;  /* 0x0000000b0e007986 */ /* 0x0005e2000c10190a */
[----:B------:R-:W-:-:S07]  /*1320*/  VIADD R0, R4, 0x3 ;  /* 0x0000000304007836 */ /* 0x000fce0000000000 */
.L_x_374:
[----:B------:R-:W-:Y:S05]  /*1330*/  BSYNC.RECONVERGENT B1 ;  /* 0x0000000000017941 */ /* 0x000fea0003800200 */
.L_x_373:
[----:B------:R-:W-:-:S04]  /*1340*/  IADD3 R4, PT, PT, R4, -R21, RZ ;  /* 0x8000001504047210 */ /* 0x000fc80007ffe0ff */
[----:B------:R-:W-:-:S13]  /*1350*/  ISETP.GT.U32.AND P0, PT, R4, -0x4, PT ;  /* 0xfffffffc0400780c */ /* 0x000fda0003f04070 */
[----:B------:R-:W-:Y:S05]  /*1360*/  @P0 BRA `(.L_x_372) ;  /* 0x00000004001c0947 */ /* 0x000fea0003800000 */
[----:B------:R-:W4:Y:S01]  /*1370*/  LDC.64 R4, c[0x0][0x3d8] ;  /* 0x0000f600ff047b82 */ /* 0x000f220000000a00 */
[----:B------:R-:W-:-:S07]  /*1380*/  IADD3 R21, PT, PT, -R21, R0, RZ ;  /* 0x0000000015157210 */ /* 0x000fce0007ffe1ff */
[----:B------:R-:W0:Y:S02]  /*1390*/  LDC.64 R8, c[0x0][0x3e0] ;  /* 0x0000f800ff087b82 */ /* 0x000e240000000a00 */
.L_x_375:
[----:B----4-:R-:W-:Y:S01]  /*13a0*/  IMAD R10, R4, UR5, RZ ;  /* 0x00000005040a7c24 */ /* 0x010fe2000f8e02ff */
[----:B--2---:R-:W-:-:S03]  /*13b0*/  SHF.R.S32.HI R11, RZ, 0x1f, R0 ;  /* 0x0000001fff0b7819 */ /* 0x004fc60000011400 */
[----:B---3--:R-:W-:Y:S02]  /*13c0*/  IMAD R15, R5, UR4, R10 ;  /* 0x00000004050f7c24 */ /* 0x008fe4000f8e020a */
[----:B------:R-:W-:-:S04]  /*13d0*/  IMAD.MOV.U32 R10, RZ, RZ, R0 ;  /* 0x000000ffff0a7224 */ /* 0x000fc800078e0000 */
[----:B0-----:R-:W-:-:S05]  /*13e0*/  IMAD.WIDE.U32 R18, R4, UR4, R10 ;  /* 0x0000000404127c25 */ /* 0x001fca000f8e000a */
[----:B------:R-:W-:Y:S02]  /*13f0*/  IADD3 R15, PT, PT, R15, R19, RZ ;  /* 0x000000130f0f7210 */ /* 0x000fe40007ffe0ff */
[----:B------:R-:W-:-:S04]  /*1400*/  LEA R14, P0, R18, UR8, 0x2 ;  /* 0x00000008120e7c11 */ /* 0x000fc8000f8010ff */
[----:B------:R-:W-:-:S05]  /*1410*/  LEA.HI.X R15, R18, UR9, R15, 0x2, P0 ;  /* 0x00000009120f7c11 */ /* 0x000fca00080f140f */
[----:B01----:R-:W2:Y:S01]  /*1420*/  LDG.E R23, desc[UR10][R14.64+-0x8] ;  /* 0xfffff80a0e177981 */ /* 0x003ea2000c1e1900 */
[----:B------:R-:W-:-:S04]  /*1430*/  IMAD R18, R8, UR5, RZ ;  /* 0x0000000508127c24 */ /* 0x000fc8000f8e02ff */
[----:B------:R-:W-:Y:S02]  /*1440*/  IMAD R27, R9, UR4, R18 ;  /* 0x00000004091b7c24 */ /* 0x000fe4000f8e0212 */
[----:B------:R-:W-:-:S04]  /*1450*/  IMAD.WIDE.U32 R18, R8, UR4, R10 ;  /* 0x0000000408127c25 */ /* 0x000fc8000f8e000a */
[----:B------:R-:W-:Y:S01]  /*1460*/  IMAD.IADD R11, R27, 0x1, R19 ;  /* 0x000000011b0b7824 */ /* 0x000fe200078e0213 */
[----:B------:R-:W-:-:S04]  /*1470*/  LEA R10, P0, R18, UR6, 0x2 ;  /* 0x00000006120a7c11 */ /* 0x000fc8000f8010ff */
[----:B------:R-:W-:Y:S02]  /*1480*/  LEA.HI.X R11, R18, UR7, R11, 0x2, P0 ;  /* 0x00000007120b7c11 */ /* 0x000fe400080f140b */
[----:B--2---:R-:W-:-:S05]  /*1490*/  SHF.R.S32.HI R16, RZ, 0x1f, R23 ;  /* 0x0000001fff107819 */ /* 0x004fca0000011417 */
[----:B------:R-:W-:Y:S01]  /*14a0*/  IMAD R20, R16, UR14, RZ ;  /* 0x0000000e10147c24 */ /* 0x000fe2000f8e02ff */
[----:B------:R-:W-:-:S05]  /*14b0*/  MOV R16, R6 ;  /* 0x0000000600107202 */ /* 0x000fca0000000f00 */
[C---:B------:R-:W-:Y:S02]  /*14c0*/  IMAD.WIDE.U32 R24, R23.reuse, UR14, R16 ;  /* 0x0000000e17187c25 */ /* 0x040fe4000f8e0010 */
[----:B------:R-:W2:Y:S02]  /*14d0*/  LDG.E R16, desc[UR10][R10.64+-0x8] ;  /* 0xfffff80a0a107981 */ /* 0x000ea4000c1e1900 */
[----:B------:R-:W-:Y:S01]  /*14e0*/  IMAD R23, R23, UR15, R20 ;  /* 0x0000000f17177c24 */ /* 0x000fe2000f8e0214 */
[----:B------:R-:W-:-:S04]  /*14f0*/  LEA R22, P1, R24, UR16, 0x2 ;  /* 0x0000001018167c11 */ /* 0x000fc8000f8210ff */
[----:B------:R-:W-:-:S04]  /*1500*/  IADD3 R19, PT, PT, R25, R23, RZ ;  /* 0x0000001719137210 */ /* 0x000fc80007ffe0ff */
[----:B------:R-:W-:-:S05]  /*1510*/  LEA.HI.X R23, R24, UR17, R19, 0x2, P1 ;  /* 0x0000001118177c11 */ /* 0x000fca00088f1413 */
[----:B------:R-:W2:Y:S02]  /*1520*/  LDG.E R19, desc[UR10][R22.64] ;  /* 0x0000000a16137981 */ /* 0x000ea4000c1e1900 */
[----:B--2---:R-:W-:-:S05]  /*1530*/  FFMA.FTZ R27, R16, UR18, R19 ;  /* 0x00000012101b7c23 */ /* 0x004fca0008010013 */
[----:B------:R0:W-:Y:S04]  /*1540*/  STG.E desc[UR10][R22.64], R27 ;  /* 0x0000001b16007986 */ /* 0x0001e8000c10190a */
[----:B------:R-:W2:Y:S04]  /*1550*/  LDG.E R19, desc[UR10][R14.64+-0x4] ;  /* 0xfffffc0a0e137981 */ /* 0x000ea8000c1e1900 */
[----:B------:R-:W3:Y:S01]  /*1560*/  LDG.E R20, desc[UR10][R10.64+-0x4] ;  /* 0xfffffc0a0a147981 */ /* 0x000ee2000c1e1900 */
[----:B--2---:R-:W-:-:S05]  /*1570*/  SHF.R.S32.HI R16, RZ, 0x1f, R19 ;  /* 0x0000001fff107819 */ /* 0x004fca0000011413 */
[----:B------:R-:W-:Y:S01]  /*1580*/  IMAD R18, R16, UR14, RZ ;  /* 0x0000000e10127c24 */ /* 0x000fe2000f8e02ff */
[----:B------:R-:W-:-:S05]  /*1590*/  MOV R16, R6 ;  /* 0x0000000600107202 */ /* 0x000fca0000000f00 */
[----:B------:R-:W-:-:S04]  /*15a0*/  IMAD.WIDE.U32 R24, R19, UR14, R16 ;  /* 0x0000000e13187c25 */ /* 0x000fc8000f8e0010 */
[----:B------:R-:W-:Y:S01]  /*15b0*/  IMAD R19, R19, UR15, R18 ;  /* 0x0000000f13137c24 */ /* 0x000fe2000f8e0212 */
[----:B------:R-:W-:-:S03]  /*15c0*/  LEA R18, P0, R24, UR16, 0x2 ;  /* 0x0000001018127c11 */ /* 0x000fc6000f8010ff */
[----:B------:R-:W-:-:S05]  /*15d0*/  IMAD.IADD R19, R25, 0x1, R19 ;  /* 0x0000000119137824 */ /* 0x000fca00078e0213 */
[----:B------:R-:W-:-:S05]  /*15e0*/  LEA.HI.X R19, R24, UR17, R19, 0x2, P0 ;  /* 0x0000001118137c11 */ /* 0x000fca00080f1413 */
[----:B0-----:R-:W3:Y:S02]  /*15f0*/  LDG.E R23, desc[UR10][R18.64] ;  /* 0x0000000a12177981 */ /* 0x001ee4000c1e1900 */
[----:B---3--:R-:W-:-:S05]  /*1600*/  FFMA.FTZ R27, R20, UR18, R23 ;  /* 0x00000012141b7c23 */ /* 0x008fca0008010017 */
        /* <DEDUP_REMOVED lines=19> */
[----:B------:R-:W-:-:S04]  /*1740*/  LEA R18, P0, R24, UR16, 0x2 ;  /* 0x0000001018127c11 */ /* 0x000fc8000f8010ff */
[----:B------:R-:W-:-:S04]  /*1750*/  IADD3 R19, PT, PT, R25, R19, RZ ;  /* 0x0000001319137210 */ /* 0x000fc80007ffe0ff */
[----:B------:R-:W-:-:S05]  /*1760*/  LEA.HI.X R19, R24, UR17, R19, 0x2, P0 ;  /* 0x0000001118137c11 */ /* 0x000fca00080f1413 */
[----:B------:R-:W3:Y:S01]  /*1770*/  LDG.E R25, desc[UR10][R18.64] ;  /* 0x0000000a12197981 */ /* 0x000ee2000c1e1900 */
[----:B------:R-:W-:-:S05]  /*1780*/  VIADD R21, R21, 0x4 ;  /* 0x0000000415157836 */ /* 0x000fca0000000000 */
[----:B------:R-:W-:Y:S02]  /*1790*/  ISETP.NE.AND P0, PT, R21, RZ, PT ;  /* 0x000000ff1500720c */ /* 0x000fe40003f05270 */
[----:B------:R-:W-:Y:S01]  /*17a0*/  IADD3 R0, PT, PT, R0, 0x4, RZ ;  /* 0x0000000400007810 */ /* 0x000fe20007ffe0ff */
[----:B---3--:R-:W-:-:S05]  /*17b0*/  FFMA.FTZ R25, R10, UR18, R25 ;  /* 0x000000120a197c23 */ /* 0x008fca0008010019 */
[----:B------:R0:W-:Y:S05]  /*17c0*/  STG.E desc[UR10][R18.64], R25 ;  /* 0x0000001912007986 */ /* 0x0001ea000c10190a */
[----:B------:R-:W-:Y:S05]  /*17d0*/  @P0 BRA `(.L_x_375) ;  /* 0xfffffff800f00947 */ /* 0x000fea000383ffff */
.L_x_372:
[----:B------:R-:W-:Y:S05]  /*17e0*/  BSYNC.RECONVERGENT B0 ;  /* 0x0000000000007941 */ /* 0x000fea0003800200 */
.L_x_371:
[----:B------:R-:W4:Y:S01]  /*17f0*/  LDCU.64 UR12, c[0x0][0x3e8] ;  /* 0x00007d00ff0c77ac */ /* 0x000f220008000a00 */
[----:B------:R-:W-:-:S04]  /*1800*/  UIADD3 UR4, UP0, UPT, UR4, 0x1, URZ ;  /* 0x0000000104047890 */ /* 0x000fc8000ff1e0ff */
[----:B------:R-:W-:Y:S02]  /*1810*/  UIADD3.X UR5, UPT, UPT, URZ, UR5, URZ, UP0, !UPT ;  /* 0x00000005ff057290 */ /* 0x000fe400087fe4ff */
[----:B----4-:R-:W-:-:S04]  /*1820*/  UISETP.GE.U32.AND UP0, UPT, UR4, UR12, UPT ;  /* 0x0000000c0400728c */ /* 0x010fc8000bf06070 */
[----:B------:R-:W-:-:S09]  /*1830*/  UISETP.GE.AND.EX UP0, UPT, UR5, UR13, UPT, UP0 ;  /* 0x0000000d0500728c */ /* 0x000fd2000bf06300 */
[----:B------:R-:W-:Y:S05]  /*1840*/  BRA.U !UP0, `(.L_x_376) ;  /* 0xfffffff508287547 */ /* 0x000fea000b83ffff */
[----:B------:R-:W-:Y:S05]  /*1850*/  EXIT ;  /* 0x000000000000794d */ /* 0x000fea0003800000 */
.L_x_364:
        /* <DEDUP_REMOVED lines=8> */
[----:B------:R-:W2:Y:S05]  /*18e0*/  LDCU UR26, c[0x0][0x3b0] ;  /* 0x00007600ff1a77ac */ /* 0x000eaa0008000800 */
        /* <DEDUP_REMOVED lines=11> */
[----:B------:R-:W-:Y:S02]  /*19a0*/  IADD3 R10, P0, PT, R0, UR4, RZ ;  /* 0x00000004000a7c10 */ /* 0x000fe4000ff1e0ff */
[----:B------:R-:W-:-:S03]  /*19b0*/  CS2R R2, SRZ ;  /* 0x0000000000027805 */ /* 0x000fc6000001ff00 */
[----:B------:R-:W-:-:S08]  /*19c0*/  IMAD.X R11, RZ, RZ, UR5, P0 ;  /* 0x00000005ff0b7e24 */ /* 0x000fd000080e06ff */
.L_x_384:
[----:B0-----:R-:W0:Y:S01]  /*19d0*/  LDCU.64 UR8, c[0x0][0x3d0] ;  /* 0x00007a00ff0877ac */ /* 0x001e220008000a00 */
[----:B-1----:R-:W1:Y:S01]  /*19e0*/  LDCU.64 UR16, c[0x0][0x398] ;  /* 0x00007300ff1077ac */ /* 0x002e620008000a00 */
[----:B0-----:R-:W-:Y:S02]  /*19f0*/  IMAD R7, R3, UR8, RZ ;  /* 0x0000000803077c24 */ /* 0x001fe4000f8e02ff */
        /* <DEDUP_REMOVED lines=11> */
[----:B------:R-:W-:Y:S01]  /*1ab0*/  BSSY.RECONVERGENT B2, `(.L_x_381) ;  /* 0x000004e000027945 */ /* 0x000fe20003800200 */
[----:B------:R-:W-:Y:S01]  /*1ac0*/  MOV R27, R8 ;  /* 0x00000008001b7202 */ /* 0x000fe20000000f00 */
[----:B------:R-:W1:Y:S01]  /*1ad0*/  LDCU.64 UR16, c[0x0][0x3b8] ;  /* 0x00007700ff1077ac */ /* 0x000e620008000a00 */
[----:B0-----:R-:W-:Y:S02]  /*1ae0*/  IMAD R5, R11, UR8, RZ ;  /* 0x000000080b057c24 */ /* 0x001fe4000f8e02ff */
[----:B------:R-:W-:-:S04]  /*1af0*/  IMAD.WIDE.U32 R6, R10, UR8, RZ ;  /* 0x000000080a067c25 */ /* 0x000fc8000f8e00ff */
[----:B------:R-:W-:Y:S01]  /*1b00*/  IMAD R13, R10, UR9, R5 ;  /* 0x000000090a0d7c24 */ /* 0x000fe2000f8e0205 */
[----:B------:R-:W-:Y:S01]  /*1b10*/  IADD3 R5, PT, PT, -R8, R4, RZ ;  /* 0x0000000408057210 */ /* 0x000fe20007ffe1ff */
[----:B-1----:R-:W-:Y:S02]  /*1b20*/  IMAD R15, R3, UR16, RZ ;  /* 0x00000010030f7c24 */ /* 0x002fe4000f8e02ff */
[----:B------:R-:W-:Y:S01]  /*1b30*/  IMAD.IADD R7, R7, 0x1, R13 ;  /* 0x0000000107077824 */ /* 0x000fe200078e020d */
[----:B------:R-:W-:Y:S01]  /*1b40*/  LOP3.LUT P0, R5, R5, 0x3, RZ, 0xc0, !PT ;  /* 0x0000000305057812 */ /* 0x000fe2000780c0ff */
[C---:B------:R-:W-:Y:S02]  /*1b50*/  IMAD R15, R2.reuse, UR17, R15 ;  /* 0x00000011020f7c24 */ /* 0x040fe4000f8e020f */
[----:B------:R-:W-:-:S05]  /*1b60*/  IMAD.WIDE.U32 R6, R2, UR16, R6 ;  /* 0x0000001002067c25 */ /* 0x000fca000f8e0006 */
[----:B------:R-:W-:-:S05]  /*1b70*/  IADD3 R19, PT, PT, R7, R15, RZ ;  /* 0x0000000f07137210 */ /* 0x000fca0007ffe0ff */
[----:B------:R-:W-:Y:S05]  /*1b80*/  @!P0 BRA `(.L_x_382) ;  /* 0x0000000400008947 */ /* 0x000fea0003800000 */
[----:B------:R-:W0:Y:S01]  /*1b90*/  LDCU.64 UR8, c[0x0][0x3d8] ;  /* 0x00007b00ff0877ac */ /* 0x000e220008000a00 */
[----:B------:R-:W1:Y:S01]  /*1ba0*/  LDC.64 R12, c[0x0][0x3a0] ;  /* 0x0000e800ff0c7b82 */ /* 0x000e620000000a00 */
[----:B------:R-:W-:Y:S01]  /*1bb0*/  SHF.R.S32.HI R9, RZ, 0x1f, R8 ;  /* 0x0000001fff097819 */ /* 0x000fe20000011408 */
[----:B------:R-:W2:Y:S01]  /*1bc0*/  LDCU.64 UR16, c[0x0][0x390] ;  /* 0x00007200ff1077ac */ /* 0x000ea20008000a00 */
[----:B------:R-:W-:-:S05]  /*1bd0*/  MOV R18, R6 ;  /* 0x0000000600127202 */ /* 0x000fca0000000f00 */
[----:B------:R-:W3:Y:S01]  /*1be0*/  LDC R26, c[0x0][0x3b0] ;  /* 0x0000ec00ff1a7b82 */ /* 0x000ee20000000800 */
        /* <DEDUP_REMOVED lines=9> */
[----:B------:R-:W5:Y:S01]  /*1c80*/  LDC.64 R14, c[0x0][0x3c8] ;  /* 0x0000f200ff0e7b82 */ /* 0x000f620000000a00 */
[----:B0-----:R-:W-:Y:S02]  /*1c90*/  IMAD R27, R3, UR8, RZ ;  /* 0x00000008031b7c24 */ /* 0x001fe4000f8e02ff */
[----:B------:R-:W-:-:S04]  /*1ca0*/  IMAD.WIDE.U32 R22, R2, UR8, R8 ;  /* 0x0000000802167c25 */ /* 0x000fc8000f8e0008 */
[----:B------:R-:W-:Y:S01]  /*1cb0*/  IMAD R27, R2, UR9, R27 ;  /* 0x00000009021b7c24 */ /* 0x000fe2000f8e021b */
[----:B----4-:R-:W-:-:S05]  /*1cc0*/  SHF.R.S32.HI R21, RZ, 0x1f, R25 ;  /* 0x0000001fff157819 */ /* 0x010fca0000011419 */
[----:B-----5:R-:W-:Y:S01]  /*1cd0*/  IMAD R20, R21, R14, RZ ;  /* 0x0000000e15147224 */ /* 0x020fe200078e02ff */
[----:B------:R-:W-:-:S03]  /*1ce0*/  IADD3 R21, PT, PT, R23, R27, RZ ;  /* 0x0000001b17157210 */ /* 0x000fc60007ffe0ff */
[C---:B------:R-:W-:Y:S01]  /*1cf0*/  IMAD R23, R25.reuse, R15, R20 ;  /* 0x0000000f19177224 */ /* 0x040fe200078e0214 */
[----:B--2---:R-:W-:Y:S01]  /*1d00*/  LEA R20, P0, R22, UR16, 0x2 ;  /* 0x0000001016147c11 */ /* 0x004fe2000f8010ff */
[----:B------:R-:W-:-:S03]  /*1d10*/  IMAD.WIDE.U32 R24, R25, R14, R18 ;  /* 0x0000000e19187225 */ /* 0x000fc600078e0012 */
[----:B------:R-:W-:Y:S01]  /*1d20*/  LEA.HI.X R21, R22, UR17, R21, 0x2, P0 ;  /* 0x0000001116157c11 */ /* 0x000fe200080f1415 */
[----:B------:R-:W-:Y:S01]  /*1d30*/  IMAD.IADD R23, R25, 0x1, R23 ;  /* 0x0000000119177824 */ /* 0x000fe200078e0217 */
[----:B-1----:R-:W-:-:S03]  /*1d40*/  LEA R22, P0, R24, R16, 0x2 ;  /* 0x0000001018167211 */ /* 0x002fc600078010ff */
[----:B------:R-:W3:Y:S01]  /*1d50*/  LDG.E R25, desc[UR10][R20.64] ;  /* 0x0000000a14197981 */ /* 0x000ee2000c1e1900 */
[----:B------:R-:W-:-:S05]  /*1d60*/  LEA.HI.X R23, R24, R17, R23, 0x2, P0 ;  /* 0x0000001118177211 */ /* 0x000fca00000f1417 */
[----:B------:R-:W3:Y:S01]  /*1d70*/  LDG.E R24, desc[UR10][R22.64] ;  /* 0x0000000a16187981 */ /* 0x000ee2000c1e1900 */
[----:B------:R-:W-:Y:S02]  /*1d80*/  ISETP.NE.AND P0, PT, R5, 0x1, PT ;  /* 0x000000010500780c */ /* 0x000fe40003f05270 */
[----:B------:R-:W-:Y:S01]  /*1d90*/  IADD3 R27, PT, PT, R8, 0x1, RZ ;  /* 0x00000001081b7810 */ /* 0x000fe20007ffe0ff */
[----:B---3--:R-:W-:-:S05]  /*1da0*/  FFMA.FTZ R25, R25, R26, R24 ;  /* 0x0000001a19197223 */ /* 0x008fca0000010018 */
[----:B------:R0:W-:Y:S05]  /*1db0*/  STG.E desc[UR10][R22.64], R25 ;  /* 0x0000001916007986 */ /* 0x0001ea000c10190a */
        /* <DEDUP_REMOVED lines=9> */
[----:B------:R-:W2:Y:S04]  /*1e50*/  LDG.E R23, desc[UR10][R20.64+0x4] ;  /* 0x0000040a14177981 */ /* 0x000ea8000c1e1900 */
[----:B------:R-:W2:Y:S01]  /*1e60*/  LDG.E R22, desc[UR10][R24.64] ;  /* 0x0000000a18167981 */ /* 0x000ea2000c1e1900 */
[----:B------:R-:W-:Y:S01]  /*1e70*/  ISETP.NE.AND P0, PT, R5, 0x2, PT ;  /* 0x000000020500780c */ /* 0x000fe20003f05270 */
[----:B------:R-:W-:Y:S02]  /*1e80*/  VIADD R27, R8, 0x2 ;  /* 0x00000002081b7836 */ /* 0x000fe40000000000 */
[----:B--2---:R-:W-:-:S05]  /*1e90*/  FFMA.FTZ R23, R23, R26, R22 ;  /* 0x0000001a17177223 */ /* 0x004fca0000010016 */
[----:B------:R1:W-:Y:S05]  /*1ea0*/  STG.E desc[UR10][R24.64], R23 ;  /* 0x0000001718007986 */ /* 0x0003ea000c10190a */
[----:B------:R-:W-:Y:S05]  /*1eb0*/  @!P0 BRA `(.L_x_382) ;  /* 0x0000000000348947 */ /* 0x000fea0003800000 */
[----:B------:R-:W2:Y:S04]  /*1ec0*/  LDG.E R13, desc[UR10][R12.64+0x8] ;  /* 0x0000080a0c0d7981 */ /* 0x000ea8000c1e1900 */
[----:B------:R-:W3:Y:S01]  /*1ed0*/  LDG.E R21, desc[UR10][R20.64+0x8] ;  /* 0x0000080a14157981 */ /* 0x000ee2000c1e1900 */
[----:B--2---:R-:W-:Y:S01]  /*1ee0*/  SHF.R.S32.HI R5, RZ, 0x1f, R13 ;  /* 0x0000001fff057819 */ /* 0x004fe2000001140d */
[----:B-1----:R-:W-:-:S04]  /*1ef0*/  IMAD.WIDE.U32 R22, R13, R14, R18 ;  /* 0x0000000e0d167225 */ /* 0x002fc800078e0012 */
[----:B------:R-:W-:Y:S01]  /*1f00*/  IMAD R24, R5, R14, RZ ;  /* 0x0000000e05187224 */ /* 0x000fe200078e02ff */
[----:B------:R-:W-:-:S03]  /*1f10*/  LEA R16, P0, R22, R16, 0x2 ;  /* 0x0000001016107211 */ /* 0x000fc600078010ff */
[----:B------:R-:W-:-:S05]  /*1f20*/  IMAD R5, R13, R15, R24 ;  /* 0x0000000f0d057224 */ /* 0x000fca00078e0218 */
[----:B------:R-:W-:-:S04]  /*1f30*/  IADD3 R5, PT, PT, R23, R5, RZ ;  /* 0x0000000517057210 */ /* 0x000fc80007ffe0ff */
[----:B------:R-:W-:-:S05]  /*1f40*/  LEA.HI.X R17, R22, R17, R5, 0x2, P0 ;  /* 0x0000001116117211 */ /* 0x000fca00000f1405 */
[----:B------:R-:W3:Y:S01]  /*1f50*/  LDG.E R14, desc[UR10][R16.64] ;  /* 0x0000000a100e7981 */ /* 0x000ee2000c1e1900 */
[----:B------:R-:W-:Y:S01]  /*1f60*/  IADD3 R27, PT, PT, R8, 0x3, RZ ;  /* 0x00000003081b7810 */ /* 0x000fe20007ffe0ff */
[----:B---3--:R-:W-:-:S05]  /*1f70*/  FFMA.FTZ R5, R21, R26, R14 ;  /* 0x0000001a15057223 */ /* 0x008fca000001000e */
[----:B------:R2:W-:Y:S02]  /*1f80*/  STG.E desc[UR10][R16.64], R5 ;  /* 0x0000000510007986 */ /* 0x0005e4000c10190a */
.L_x_382:
[----:B------:R-:W-:Y:S05]  /*1f90*/  BSYNC.RECONVERGENT B2 ;  /* 0x0000000000027941 */ /* 0x000fea0003800200 */
.L_x_381:
[----:B--2---:R-:W-:-:S05]  /*1fa0*/  IMAD.IADD R5, R8, 0x1, -R4 ;  /* 0x0000000108057824 */ /* 0x004fca00078e0a04 */
[----:B------:R-:W-:-:S13]  /*1fb0*/  ISETP.GT.U32.AND P0, PT, R5, -0x4, PT ;  /* 0xfffffffc0500780c */ /* 0x000fda0003f04070 */
[----:B------:R-:W-:Y:S05]  /*1fc0*/  @P0 BRA `(.L_x_380) ;  /* 0x0000000400080947 */ /* 0x000fea0003800000 */
.L_x_383:
[----:B------:R-:W-:Y:S01]  /*1fd0*/  SHF.R.S32.HI R9, RZ, 0x1f, R27 ;  /* 0x0000001fff097819 */ /* 0x000fe2000001141b */
[----:B--2---:R-:W-:Y:S01]  /*1fe0*/  IMAD R5, R3, UR18, RZ ;  /* 0x0000001203057c24 */ /* 0x004fe2000f8e02ff */
[----:B------:R-:W-:-:S03]  /*1ff0*/  MOV R8, R27 ;  /* 0x0000001b00087202 */ /* 0x000fc60000000f00 */
[C---:B------:R-:W-:Y:S02]  /*2000*/  IMAD R5, R2.reuse, UR19, R5 ;  /* 0x0000001302057c24 */ /* 0x040fe4000f8e0205 */
[----:B------:R-:W-:-:S05]  /*2010*/  IMAD.WIDE.U32 R14, R2, UR18, R8 ;  /* 0x00000012020e7c25 */ /* 0x000fca000f8e0008 */
[----:B------:R-:W-:Y:S02]  /*2020*/  IADD3 R5, PT, PT, R5, R15, RZ ;  /* 0x0000000f05057210 */ /* 0x000fe40007ffe0ff */
[----:B------:R-:W-:-:S04]  /*2030*/  LEA R12, P0, R14, UR12, 0x2 ;  /* 0x0000000c0e0c7c11 */ /* 0x000fc8000f8010ff */
[----:B------:R-:W-:-:S05]  /*2040*/  LEA.HI.X R13, R14, UR13, R5, 0x2, P0 ;  /* 0x0000000d0e0d7c11 */ /* 0x000fca00080f1405 */
[----:B------:R-:W2:Y:S01]  /*2050*/  LDG.E R5, desc[UR10][R12.64] ;  /* 0x0000000a0c057981 */ /* 0x000ea2000c1e1900 */
[----:B------:R-:W-:Y:S02]  /*2060*/  IMAD R15, R3, UR22, RZ ;  /* 0x00000016030f7c24 */ /* 0x000fe4000f8e02ff */
[----:B------:R-:W-:Y:S02]  /*2070*/  IMAD.MOV.U32 R18, RZ, RZ, R6 ;  /* 0x000000ffff127224 */ /* 0x000fe400078e0006 */
[----:B------:R-:W-:Y:S01]  /*2080*/  IMAD R21, R2, UR23, R15 ;  /* 0x0000001702157c24 */ /* 0x000fe2000f8e020f */
[----:B--2---:R-:W-:Y:S01]  /*2090*/  SHF.R.S32.HI R14, RZ, 0x1f, R5 ;  /* 0x0000001fff0e7819 */ /* 0x004fe20000011405 */
[----:B------:R-:W-:-:S04]  /*20a0*/  IMAD.WIDE.U32 R16, R5, UR20, R18 ;  /* 0x0000001405107c25 */ /* 0x000fc8000f8e0012 */
[----:B------:R-:W-:Y:S02]  /*20b0*/  IMAD R20, R14, UR20, RZ ;  /* 0x000000140e147c24 */ /* 0x000fe4000f8e02ff */
[----:B------:R-:W-:-:S04]  /*20c0*/  IMAD.WIDE.U32 R14, R2, UR22, R8 ;  /* 0x00000016020e7c25 */ /* 0x000fc8000f8e0008 */
[----:B------:R-:W-:Y:S01]  /*20d0*/  IMAD R9, R5, UR21, R20 ;  /* 0x0000001505097c24 */ /* 0x000fe2000f8e0214 */
[----:B------:R-:W-:Y:S02]  /*20e0*/  IADD3 R5, PT, PT, R21, R15, RZ ;  /* 0x0000000f15057210 */ /* 0x000fe40007ffe0ff */
[----:B------:R-:W-:Y:S02]  /*20f0*/  LEA R8, P0, R14, UR24, 0x2 ;  /* 0x000000180e087c11 */ /* 0x000fe4000f8010ff */
[----:B------:R-:W-:Y:S02]  /*2100*/  LEA R20, P1, R16, UR14, 0x2 ;  /* 0x0000000e10147c11 */ /* 0x000fe4000f8210ff */
[----:B------:R-:W-:Y:S02]  /*2110*/  IADD3 R15, PT, PT, R17, R9, RZ ;  /* 0x00000009110f7210 */ /* 0x000fe40007ffe0ff */
[----:B------:R-:W-:Y:S02]  /*2120*/  LEA.HI.X R9, R14, UR25, R5, 0x2, P0 ;  /* 0x000000190e097c11 */ /* 0x000fe400080f1405 */
[----:B------:R-:W-:-:S03]  /*2130*/  LEA.HI.X R21, R16, UR15, R15, 0x2, P1 ;  /* 0x0000000f10157c11 */ /* 0x000fc600088f140f */
[----:B------:R-:W2:Y:S04]  /*2140*/  LDG.E R5, desc[UR10][R8.64] ;  /* 0x0000000a08057981 */ /* 0x000ea8000c1e1900 */
[----:B------:R-:W2:Y:S02]  /*2150*/  LDG.E R14, desc[UR10][R20.64] ;  /* 0x0000000a140e7981 */ /* 0x000ea4000c1e1900 */
[----:B--2---:R-:W-:-:S05]  /*2160*/  FFMA.FTZ R5, R5, UR26, R14 ;  /* 0x0000001a05057c23 */ /* 0x004fca000801000e */
[----:B------:R2:W-:Y:S04]  /*2170*/  STG.E desc[UR10][R20.64], R5 ;  /* 0x0000000514007986 */ /* 0x0005e8000c10190a */
[----:B------:R-:W3:Y:S02]  /*2180*/  LDG.E R15, desc[UR10][R12.64+0x4] ;  /* 0x0000040a0c0f7981 */ /* 0x000ee4000c1e1900 */
[----:B---3--:R-:W-:Y:S01]  /*2190*/  SHF.R.S32.HI R14, RZ, 0x1f, R15 ;  /* 0x0000001fff0e7819 */ /* 0x008fe2000001140f */
[----:B------:R-:W-:-:S04]  /*21a0*/  IMAD.WIDE.U32 R16, R15, UR20, R18 ;  /* 0x000000140f107c25 */ /* 0x000fc8000f8e0012 */
[----:B------:R-:W-:-:S04]  /*21b0*/  IMAD R14, R14, UR20, RZ ;  /* 0x000000140e0e7c24 */ /* 0x000fc8000f8e02ff */
        /* <DEDUP_REMOVED lines=20> */
[----:B------:R-:W3:Y:S04]  /*2300*/  LDG.E R13, desc[UR10][R12.64+0xc] ;  /* 0x00000c0a0c0d7981 */ /* 0x000ee8000c1e1900 */
[----:B------:R-:W4:Y:S01]  /*2310*/  LDG.E R8, desc[UR10][R8.64+0xc] ;  /* 0x00000c0a08087981 */ /* 0x000f22000c1e1900 */
[----:B---3--:R-:W-:Y:S01]  /*2320*/  SHF.R.S32.HI R14, RZ, 0x1f, R13 ;  /* 0x0000001fff0e7819 */ /* 0x008fe2000001140d */
[----:B------:R-:W-:-:S04]  /*2330*/  IMAD.WIDE.U32 R20, R13, UR20, R18 ;  /* 0x000000140d147c25 */ /* 0x000fc8000f8e0012 */
[----:B------:R-:W-:-:S04]  /*2340*/  IMAD R14, R14, UR20, RZ ;  /* 0x000000140e0e7c24 */ /* 0x000fc8000f8e02ff */
[----:B------:R-:W-:Y:S01]  /*2350*/  IMAD R15, R13, UR21, R14 ;  /* 0x000000150d0f7c24 */ /* 0x000fe2000f8e020e */
[----:B------:R-:W-:-:S04]  /*2360*/  LEA R14, P0, R20, UR14, 0x2 ;  /* 0x0000000e140e7c11 */ /* 0x000fc8000f8010ff */
[----:B------:R-:W-:-:S04]  /*2370*/  IADD3 R15, PT, PT, R21, R15, RZ ;  /* 0x0000000f150f7210 */ /* 0x000fc80007ffe0ff */
[----:B------:R-:W-:-:S05]  /*2380*/  LEA.HI.X R15, R20, UR15, R15, 0x2, P0 ;  /* 0x0000000f140f7c11 */ /* 0x000fca00080f140f */
[----:B------:R-:W4:Y:S01]  /*2390*/  LDG.E R21, desc[UR10][R14.64] ;  /* 0x0000000a0e157981 */ /* 0x000f22000c1e1900 */
[----:B------:R-:W-:-:S05]  /*23a0*/  VIADD R27, R27, 0x4 ;  /* 0x000000041b1b7836 */ /* 0x000fca0000000000 */
[----:B------:R-:W-:Y:S01]  /*23b0*/  ISETP.NE.AND P0, PT, R27, R4, PT ;  /* 0x000000041b00720c */ /* 0x000fe20003f05270 */
[----:B----4-:R-:W-:-:S05]  /*23c0*/  FFMA.FTZ R21, R8, UR26, R21 ;  /* 0x0000001a08157c23 */ /* 0x010fca0008010015 */
[----:B------:R2:W-:Y:S07]  /*23d0*/  STG.E desc[UR10][R14.64], R21 ;  /* 0x000000150e007986 */ /* 0x0005ee000c10190a */
[----:B------:R-:W-:Y:S05]  /*23e0*/  @P0 BRA `(.L_x_383) ;  /* 0xfffffff800f80947 */ /* 0x000fea000383ffff */
.L_x_380:
[----:B------:R-:W-:Y:S05]  /*23f0*/  BSYNC.RECONVERGENT B1 ;  /* 0x0000000000017941 */ /* 0x000fea0003800200 */
.L_x_379:
[----:B------:R-:W3:Y:S01]  /*2400*/  LDCU.64 UR8, c[0x0][0x3e8] ;  /* 0x00007d00ff0877ac */ /* 0x000ee20008000a00 */
[----:B------:R-:W-:-:S04]  /*2410*/  IADD3 R2, P0, PT, R2, 0x1, RZ ;  /* 0x0000000102027810 */ /* 0x000fc80007f1e0ff */
[----:B------:R-:W-:Y:S02]  /*2420*/  IADD3.X R3, PT, PT, RZ, R3, RZ, P0, !PT ;  /* 0x00000003ff037210 */ /* 0x000fe400007fe4ff */
[----:B---3--:R-:W-:-:S04]  /*2430*/  ISETP.GE.U32.AND P0, PT, R2, UR8, PT ;  /* 0x0000000802007c0c */ /* 0x008fc8000bf06070 */
[----:B------:R-:W-:-:S13]  /*2440*/  ISETP.GE.AND.EX P0, PT, R3, UR9, PT, P0 ;  /* 0x0000000903007c0c */ /* 0x000fda000bf06300 */
[----:B------:R-:W-:Y:S05]  /*2450*/  @!P0 BRA `(.L_x_384) ;  /* 0xfffffff4005c8947 */ /* 0x000fea000383ffff */
.L_x_378:
[----:B------:R-:W-:Y:S05]  /*2460*/  BSYNC.RECONVERGENT B0 ;  /* 0x0000000000007941 */ /* 0x000fea0003800200 */
.L_x_377:
[----:B------:R-:W-:Y:S01]  /*2470*/  IADD3 R0, PT, PT, R0, 0x100, RZ ;  /* 0x0000010000007810 */ /* 0x000fe20007ffe0ff */
[----:B------:R-:W-:-:S03]  /*2480*/  IMAD.U32 R2, RZ, RZ, UR7 ;  /* 0x00000007ff027e24 */ /* 0x000fc6000f8e00ff */
[----:B------:R-:W-:-:S04]  /*2490*/  ISETP.LT.U32.AND P0, PT, R0, UR6, PT ;  /* 0x0000000600007c0c */ /* 0x000fc8000bf01070 */
[----:B------:R-:W-:-:S13]  /*24a0*/  ISETP.GT.AND.EX P0, PT, R2, RZ, PT, P0 ;  /* 0x000000ff0200720c */ /* 0x000fda0003f04300 */
[----:B------:R-:W-:Y:S05]  /*24b0*/  @!P0 EXIT ;  /* 0x000000000000894d */ /* 0x000fea0003800000 */
[----:B------:R-:W3:Y:S01]  /*24c0*/  LDCU.64 UR6, c[0x0][0x3c0] ;  /* 0x00007800ff0677ac */ /* 0x000ee20008000a00 */
[----:B------:R-:W-:Y:S01]  /*24d0*/  IADD3 R12, P0, PT, R0, UR4, RZ ;  /* 0x00000004000c7c10 */ /* 0x000fe2000ff1e0ff */
[----:B------:R-:W-:-:S03]  /*24e0*/  UMOV UR4, URZ ;  /* 0x000000ff00047c82 */ /* 0x000fc60008000000 */
[----:B------:R-:W-:Y:S01]  /*24f0*/  IADD3.X R13, PT, PT, RZ, UR5, RZ, P0, !PT ;  /* 0x00000005ff0d7c10 */ /* 0x000fe200087fe4ff */
[----:B------:R-:W-:-:S04]  /*2500*/  UMOV UR5, URZ ;  /* 0x000000ff00057c82 */ /* 0x000fc80008000000 */
[----:B---3--:R-:W-:Y:S02]  /*2510*/  IMAD R3, R13, UR6, RZ ;  /* 0x000000060d037c24 */ /* 0x008fe4000f8e02ff */
[----:B------:R-:W-:-:S04]  /*2520*/  IMAD.WIDE.U32 R10, R12, UR6, RZ ;  /* 0x000000060c0a7c25 */ /* 0x000fc8000f8e00ff */
[----:B------:R-:W-:-:S05]  /*2530*/  IMAD R3, R12, UR7, R3 ;  /* 0x000000070c037c24 */ /* 0x000fca000f8e0203 */
[----:B------:R-:W-:-:S07]  /*2540*/  IADD3 R3, PT, PT, R11, R3, RZ ;  /* 0x000000030b037210 */ /* 0x000fce0007ffe0ff */
.L_x_390:
[----:B--2---:R-:W2:Y:S01]  /*2550*/  LDC.64 R4, c[0x0][0x3d0] ;  /* 0x0000f400ff047b82 */ /* 0x004ea20000000a00 */
[----:B---3--:R-:W3:Y:S01]  /*2560*/  LDCU.64 UR6, c[0x0][0x398] ;  /* 0x00007300ff0677ac */ /* 0x008ee20008000a00 */
[----:B----4-:R-:W4:Y:S01]  /*2570*/  LDCU UR18, c[0x0][0x3b0] ;  /* 0x00007600ff1277ac */ /* 0x010f220008000800 */
[----:B0-----:R-:W0:Y:S01]  /*2580*/  LDCU.64 UR8, c[0x0][0x3c8] ;  /* 0x00007900ff0877ac */ /* 0x001e220008000a00 */
[----:B------:R-:W0:Y:S01]  /*2590*/  LDCU.64 UR16, c[0x0][0x390] ;  /* 0x00007200ff1077ac */ /* 0x000e220008000a00 */
[----:B------:R-:W0:Y:S01]  /*25a0*/  LDCU.128 UR12, c[0x0][0x3a0] ;  /* 0x00007400ff0c77ac */ /* 0x000e220008000c00 */
[C---:B--2---:R-:W-:Y:S02]  /*25b0*/  IMAD R0, R4.reuse, UR5, RZ ;  /* 0x0000000504007c24 */ /* 0x044fe4000f8e02ff */
[----:B------:R-:W-:-:S04]  /*25c0*/  IMAD.WIDE.U32 R6, R4, UR4, R12 ;  /* 0x0000000404067c25 */ /* 0x000fc8000f8e000c */
[----:B------:R-:W-:Y:S01]  /*25d0*/  IMAD R5, R5, UR4, R0 ;  /* 0x0000000405057c24 */ /* 0x000fe2000f8e0200 */
[----:B---3--:R-:W-:-:S03]  /*25e0*/  LEA R4, P0, R6, UR6, 0x2 ;  /* 0x0000000606047c11 */ /* 0x008fc6000f8010ff */
[----:B------:R-:W-:-:S05]  /*25f0*/  IMAD.IADD R5, R7, 0x1, R5 ;  /* 0x0000000107057824 */ /* 0x000fca00078e0205 */
        /* <DEDUP_REMOVED lines=10> */
[----:B------:R-:W-:Y:S02]  /*26a0*/  IMAD.MOV.U32 R27, RZ, RZ, R8 ;  /* 0x000000ffff1b7224 */ /* 0x000fe400078e0008 */
[----:B0-----:R-:W-:Y:S01]  /*26b0*/  IMAD.WIDE.U32 R6, R16, UR4, R2 ;  /* 0x0000000410067c25 */ /* 0x001fe2000f8e0002 */
[----:B------:R-:W-:-:S03]  /*26c0*/  LOP3.LUT P0, R2, R4, 0x3, RZ, 0xc0, !PT ;  /* 0x0000000304027812 */ /* 0x000fc6000780c0ff */
[----:B------:R-:W-:-:S04]  /*26d0*/  IMAD R14, R16, UR5, RZ ;  /* 0x00000005100e7c24 */ /* 0x000fc8000f8e02ff */
[----:B------:R-:W-:-:S05]  /*26e0*/  IMAD R5, R17, UR4, R14 ;  /* 0x0000000411057c24 */ /* 0x000fca000f8e020e */
[----:B------:R-:W-:Y:S01]  /*26f0*/  IADD3 R5, PT, PT, R7, R5, RZ ;  /* 0x0000000507057210 */ /* 0x000fe20007ffe0ff */
[----:B------:R-:W-:Y:S06]  /*2700*/  @!P0 BRA `(.L_x_388) ;  /* 0x0000000400008947 */ /* 0x000fec0003800000 */
[----:B------:R-:W0:Y:S01]  /*2710*/  LDC.64 R18, c[0x0][0x3d8] ;  /* 0x0000f600ff127b82 */ /* 0x000e220000000a00 */
[----:B------:R-:W-:Y:S01]  /*2720*/  SHF.R.S32.HI R9, RZ, 0x1f, R8 ;  /* 0x0000001fff097819 */ /* 0x000fe20000011408 */
[----:B------:R-:W2:Y:S06]  /*2730*/  LDCU.64 UR6, c[0x0][0x390] ;  /* 0x00007200ff0677ac */ /* 0x000eac0008000a00 */
[----:B------:R-:W3:Y:S08]  /*2740*/  LDC.64 R14, c[0x0][0x3a0] ;  /* 0x0000e800ff0e7b82 */ /* 0x000ef00000000a00 */
[----:B------:R-:W4:Y:S01]  /*2750*/  LDC.64 R20, c[0x0][0x3e0] ;  /* 0x0000f800ff147b82 */ /* 0x000f220000000a00 */
[----:B0-----:R-:W-:-:S07]  /*2760*/  IMAD R4, R18, UR5, RZ ;  /* 0x0000000512047c24 */ /* 0x001fce000f8e02ff */
[----:B------:R-:W0:Y:S01]  /*2770*/  LDC R26, c[0x0][0x3b0] ;  /* 0x0000ec00ff1a7b82 */ /* 0x000e220000000800 */
[----:B------:R-:W-:-:S04]  /*2780*/  IMAD.WIDE.U32 R16, R18, UR4, R8 ;  /* 0x0000000412107c25 */ /* 0x000fc8000f8e0008 */
[----:B------:R-:W-:Y:S01]  /*2790*/  IMAD R19, R19, UR4, R4 ;  /* 0x0000000413137c24 */ /* 0x000fe2000f8e0204 */
[----:B---3--:R-:W-:-:S04]  /*27a0*/  LEA R14, P0, R16, R14, 0x2 ;  /* 0x0000000e100e7211 */ /* 0x008fc800078010ff */
[----:B------:R-:W-:Y:S02]  /*27b0*/  IADD3 R4, PT, PT, R17, R19, RZ ;  /* 0x0000001311047210 */ /* 0x000fe40007ffe0ff */
[----:B------:R-:W3:Y:S02]  /*27c0*/  LDC.64 R18, c[0x0][0x3a8] ;  /* 0x0000ea00ff127b82 */ /* 0x000ee40000000a00 */
[----:B------:R-:W-:-:S05]  /*27d0*/  LEA.HI.X R15, R16, R15, R4, 0x2, P0 ;  /* 0x0000000f100f7211 */ /* 0x000fca00000f1404 */
[----:B-1----:R-:W5:Y:S01]  /*27e0*/  LDG.E R25, desc[UR10][R14.64] ;  /* 0x0000000a0e197981 */ /* 0x002f62000c1e1900 */
[----:B------:R-:W1:Y:S01]  /*27f0*/  LDC.64 R16, c[0x0][0x3c8] ;  /* 0x0000f200ff107b82 */ /* 0x000e620000000a00 */
[C---:B----4-:R-:W-:Y:S02]  /*2800*/  IMAD R4, R20.reuse, UR5, RZ ;  /* 0x0000000514047c24 */ /* 0x050fe4000f8e02ff */
[----:B------:R-:W-:-:S04]  /*2810*/  IMAD.WIDE.U32 R22, R20, UR4, R8 ;  /* 0x0000000414167c25 */ /* 0x000fc8000f8e0008 */
[----:B------:R-:W-:Y:S02]  /*2820*/  IMAD R21, R21, UR4, R4 ;  /* 0x0000000415157c24 */ /* 0x000fe4000f8e0204 */
[----:B------:R-:W-:-:S03]  /*2830*/  IMAD.MOV.U32 R4, RZ, RZ, R6 ;  /* 0x000000ffff047224 */ /* 0x000fc600078e0006 */
[----:B------:R-:W-:Y:S02]  /*2840*/  IADD3 R21, PT, PT, R23, R21, RZ ;  /* 0x0000001517157210 */ /* 0x000fe40007ffe0ff */
[----:B-----5:R-:W-:-:S05]  /*2850*/  SHF.R.S32.HI R27, RZ, 0x1f, R25 ;  /* 0x0000001fff1b7819 */ /* 0x020fca0000011419 */
[----:B-1----:R-:W-:-:S04]  /*2860*/  IMAD R20, R27, R16, RZ ;  /* 0x000000101b147224 */ /* 0x002fc800078e02ff */
[C---:B------:R-:W-:Y:S01]  /*2870*/  IMAD R23, R25.reuse, R17, R20 ;  /* 0x0000001119177224 */ /* 0x040fe200078e0214 */
[----:B--2---:R-:W-:Y:S01]  /*2880*/  LEA R20, P0, R22, UR6, 0x2 ;  /* 0x0000000616147c11 */ /* 0x004fe2000f8010ff */
[----:B------:R-:W-:-:S03]  /*2890*/  IMAD.WIDE.U32 R24, R25, R16, R4 ;  /* 0x0000001019187225 */ /* 0x000fc600078e0004 */
[----:B------:R-:W-:Y:S02]  /*28a0*/  LEA.HI.X R21, R22, UR7, R21, 0x2, P0 ;  /* 0x0000000716157c11 */ /* 0x000fe400080f1415 */
[----:B------:R-:W-:Y:S02]  /*28b0*/  IADD3 R23, PT, PT, R25, R23, RZ ;  /* 0x0000001719177210 */ /* 0x000fe40007ffe0ff */
[C---:B---3--:R-:W-:Y:S01]  /*28c0*/  LEA R22, P0, R24.reuse, R18, 0x2 ;  /* 0x0000001218167211 */ /* 0x048fe200078010ff */
[----:B------:R-:W0:Y:S03]  /*28d0*/  LDG.E R25, desc[UR10][R20.64] ;  /* 0x0000000a14197981 */ /* 0x000e26000c1e1900 */
[----:B------:R-:W-:-:S05]  /*28e0*/  LEA.HI.X R23, R24, R19, R23, 0x2, P0 ;  /* 0x0000001318177211 */ /* 0x000fca00000f1417 */
[----:B------:R-:W0:Y:S01]  /*28f0*/  LDG.E R24, desc[UR10][R22.64] ;  /* 0x0000000a16187981 */ /* 0x000e22000c1e1900 */
[----:B------:R-:W-:Y:S01]  /*2900*/  ISETP.NE.AND P0, PT, R2, 0x1, PT ;  /* 0x000000010200780c */ /* 0x000fe20003f05270 */
[----:B------:R-:W-:Y:S02]  /*2910*/  VIADD R27, R8, 0x1 ;  /* 0x00000001081b7836 */ /* 0x000fe40000000000 */
[----:B0-----:R-:W-:-:S05]  /*2920*/  FFMA.FTZ R25, R25, R26, R24 ;  /* 0x0000001a19197223 */ /* 0x001fca0000010018 */
        /* <DEDUP_REMOVED lines=17> */
[----:B------:R-:W2:Y:S04]  /*2a40*/  LDG.E R15, desc[UR10][R14.64+0x8] ;  /* 0x0000080a0e0f7981 */ /* 0x000ea8000c1e1900 */
[----:B------:R-:W3:Y:S01]  /*2a50*/  LDG.E R21, desc[UR10][R20.64+0x8] ;  /* 0x0000080a14157981 */ /* 0x000ee2000c1e1900 */
[----:B--2---:R-:W-:-:S05]  /*2a60*/  SHF.R.S32.HI R23, RZ, 0x1f, R15 ;  /* 0x0000001fff177819 */ /* 0x004fca000001140f */
[-C--:B------:R-:W-:Y:S02]  /*2a70*/  IMAD R2, R23, R16.reuse, RZ ;  /* 0x0000001017027224 */ /* 0x080fe400078e02ff */
[----:B------:R-:W-:-:S04]  /*2a80*/  IMAD.WIDE.U32 R22, R15, R16, R4 ;  /* 0x000000100f167225 */ /* 0x000fc800078e0004 */
[----:B------:R-:W-:Y:S01]  /*2a90*/  IMAD R17, R15, R17, R2 ;  /* 0x000000110f117224 */ /* 0x000fe200078e0202 */
[----:B------:R-:W-:-:S03]  /*2aa0*/  LEA R18, P0, R22, R18, 0x2 ;  /* 0x0000001216127211 */ /* 0x000fc600078010ff */
[----:B------:R-:W-:-:S05]  /*2ab0*/  IMAD.IADD R2, R23, 0x1, R17 ;  /* 0x0000000117027824 */ /* 0x000fca00078e0211 */
[----:B------:R-:W-:-:S05]  /*2ac0*/  LEA.HI.X R19, R22, R19, R2, 0x2, P0 ;  /* 0x0000001316137211 */ /* 0x000fca00000f1402 */
[----:B------:R-:W3:Y:S01]  /*2ad0*/  LDG.E R2, desc[UR10][R18.64] ;  /* 0x0000000a12027981 */ /* 0x000ee2000c1e1900 */
[----:B------:R-:W-:Y:S01]  /*2ae0*/  IADD3 R27, PT, PT, R8, 0x3, RZ ;  /* 0x00000003081b7810 */ /* 0x000fe20007ffe0ff */
[----:B---3--:R-:W-:-:S05]  /*2af0*/  FFMA.FTZ R17, R21, R26, R2 ;  /* 0x0000001a15117223 */ /* 0x008fca0000010002 */
[----:B------:R3:W-:Y:S02]  /*2b00*/  STG.E desc[UR10][R18.64], R17 ;  /* 0x0000001112007986 */ /* 0x0007e4000c10190a */
.L_x_388:
[----:B------:R-:W-:Y:S05]  /*2b10*/  BSYNC.RECONVERGENT B1 ;  /* 0x0000000000017941 */ /* 0x000fea0003800200 */
.L_x_387:
[----:B------:R-:W4:Y:S01]  /*2b20*/  LDC.64 R14, c[0x0][0x3d8] ;  /* 0x0000f600ff0e7b82 */ /* 0x000f220000000a00 */
[----:B------:R-:W-:-:S04]  /*2b30*/  IADD3 R2, PT, PT, R8, -R0, RZ ;  /* 0x8000000008027210 */ /* 0x000fc80007ffe0ff */
[----:B------:R-:W-:-:S13]  /*2b40*/  ISETP.GT.U32.AND P0, PT, R2, -0x4, PT ;  /* 0xfffffffc0200780c */ /* 0x000fda0003f04070 */
[----:B------:R-:W-:Y:S05]  /*2b50*/  @P0 BRA `(.L_x_386) ;  /* 0x00000004000c0947 */ /* 0x000fea0003800000 */
.L_x_389:
[--C-:B------:R-:W-:Y:S01]  /*2b60*/  SHF.R.S32.HI R9, RZ, 0x1f, R27.reuse ;  /* 0x0000001fff097819 */ /* 0x100fe2000001141b */
[C---:B----4-:R-:W-:Y:S01]  /*2b70*/  IMAD R2, R14.reuse, UR5, RZ ;  /* 0x000000050e027c24 */ /* 0x050fe2000f8e02ff */
[----:B0-----:R-:W4:Y:S01]  /*2b80*/  LDC.64 R20, c[0x0][0x3e0] ;  /* 0x0000f800ff147b82 */ /* 0x001f220000000a00 */
[----:B------:R-:W-:Y:S02]  /*2b90*/  IMAD.MOV.U32 R8, RZ, RZ, R27 ;  /* 0x000000ffff087224 */ /* 0x000fe400078e001b */
[----:B---3--:R-:W-:Y:S02]  /*2ba0*/  IMAD R17, R15, UR4, R2 ;  /* 0x000000040f117c24 */ /* 0x008fe4000f8e0202 */
[----:B------:R-:W-:-:S05]  /*2bb0*/  IMAD.WIDE.U32 R18, R14, UR4, R8 ;  /* 0x000000040e127c25 */ /* 0x000fca000f8e0008 */
[----:B------:R-:W-:Y:S02]  /*2bc0*/  IADD3 R17, PT, PT, R17, R19, RZ ;  /* 0x0000001311117210 */ /* 0x000fe40007ffe0ff */
[----:B------:R-:W-:-:S04]  /*2bd0*/  LEA R16, P0, R18, UR12, 0x2 ;  /* 0x0000000c12107c11 */ /* 0x000fc8000f8010ff */
[----:B------:R-:W-:-:S05]  /*2be0*/  LEA.HI.X R17, R18, UR13, R17, 0x2, P0 ;  /* 0x0000000d12117c11 */ /* 0x000fca00080f1411 */
[----:B012---:R-:W2:Y:S01]  /*2bf0*/  LDG.E R23, desc[UR10][R16.64] ;  /* 0x0000000a10177981 */ /* 0x007ea2000c1e1900 */
[C---:B----4-:R-:W-:Y:S02]  /*2c00*/  IMAD R4, R20.reuse, UR5, RZ ;  /* 0x0000000514047c24 */ /* 0x050fe4000f8e02ff */
        /* <DEDUP_REMOVED lines=51> */
[----:B------:R-:W-:-:S04]  /*2f40*/  IADD3 R27, PT, PT, R27, 0x4, RZ ;  /* 0x000000041b1b7810 */ /* 0x000fc80007ffe0ff */
[----:B------:R-:W-:Y:S01]  /*2f50*/  ISETP.NE.AND P0, PT, R27, R0, PT ;  /* 0x000000001b00720c */ /* 0x000fe20003f05270 */
[----:B---3--:R-:W-:-:S05]  /*2f60*/  FFMA.FTZ R23, R8, UR18, R23 ;  /* 0x0000001208177c23 */ /* 0x008fca0008010017 */
[----:B------:R0:W-:Y:S07]  /*2f70*/  STG.E desc[UR10][R18.64], R23 ;  /* 0x0000001712007986 */ /* 0x0001ee000c10190a */
[----:B------:R-:W-:Y:S05]  /*2f80*/  @P0 BRA `(.L_x_389) ;  /* 0xfffffff800f40947 */ /* 0x000fea000383ffff */
.L_x_386:
[----:B------:R-:W-:Y:S05]  /*2f90*/  BSYNC.RECONVERGENT B0 ;  /* 0x0000000000007941 */ /* 0x000fea0003800200 */
.L_x_385:
[----:B------:R-:W5:Y:S01]  /*2fa0*/  LDCU.64 UR6, c[0x0][0x3e8] ;  /* 0x00007d00ff0677ac */ /* 0x000f620008000a00 */
[----:B------:R-:W-:-:S04]  /*2fb0*/  UIADD3 UR4, UP0, UPT, UR4, 0x1, URZ ;  /* 0x0000000104047890 */ /* 0x000fc8000ff1e0ff */
[----:B------:R-:W-:Y:S02]  /*2fc0*/  UIADD3.X UR5, UPT, UPT, URZ, UR5, URZ, UP0, !UPT ;  /* 0x00000005ff057290 */ /* 0x000fe400087fe4ff */
[----:B-----5:R-:W-:-:S04]  /*2fd0*/  UISETP.GE.U32.AND UP0, UPT, UR4, UR6, UPT ;  /* 0x000000060400728c */ /* 0x020fc8000bf06070 */
[----:B------:R-:W-:-:S09]  /*2fe0*/  UISETP.GE.AND.EX UP0, UPT, UR5, UR7, UPT, UP0 ;  /* 0x000000070500728c */ /* 0x000fd2000bf06300 */
[----:B------:R-:W-:Y:S05]  /*2ff0*/  BRA.U !UP0, `(.L_x_390) ;  /* 0xfffffff508547547 */ /* 0x000fea000b83ffff */
[----:B------:R-:W-:Y:S05]  /*3000*/  EXIT ;  /* 0x000000000000794d */ /* 0x000fea0003800000 */
.L_x_391:
        /* <DEDUP_REMOVED lines=15> */
.L_x_8941:


//--------------------- .text._ZN3cub18CUB_300001_SM_10306detail8for_each13static_kernelINS2_12policy_hub_t12policy_500_tElNS2_12op_wrapper_tIlZZZZZN2at6native36add_out_dense_sparse_compressed_cudaERNS7_6TensorERKS9_SC_RKN3c106ScalarEENKUlvE_clEvENKUlvE4_clEvENKUlvE_clEvENKUlvE0_clEvEUllE_N6thrust24THRUST_300001_SM_1030_NS17counting_iteratorIlNSN_11use_defaultESP_SP_EEEEEEvT0_T1_ --------------------------
	.section	.text._ZN3cub18CUB_300001_SM_10306detail8for_each13static_kernelINS2_12policy_hub_t12policy_500_tElNS2_12op_wrapper_tIlZZZZZN2at6native36add_out_dense_sparse_compressed_cudaERNS7_6TensorERKS9_SC_RKN3c106ScalarEENKUlvE_clEvENKUlvE4_clEvENKUlvE_clEvENKUlvE0_clEvEUllE_N6thrust24THRUST_300001_SM_1030_NS17counting_iteratorIlNSN_11use_defaultESP_SP_EEEEEEvT0_T1_,"ax",@progbits
	.align	128
        .global         _ZN3cub18CUB_300001_SM_10306detail8for_each13static_kernelINS2_12policy_hub_t12policy_500_tElNS2_12op_wrapper_tIlZZZZZN2at6native36add_out_dense_sparse_compressed_cudaERNS7_6TensorERKS9_SC_RKN3c106ScalarEENKUlvE_clEvENKUlvE4_clEvENKUlvE_clEvENKUlvE0_clEvEUllE_N6thrust24THRUST_300001_SM_1030_NS17counting_iteratorIlNSN_11use_defaultESP_SP_EEEEEEvT0_T1_
        .type           _ZN3cub18CUB_300001_SM_10306detail8for_each13static_kernelINS2_12policy_hub_t12policy_500_tElNS2_12op_wrapper_tIlZZZZZN2at6native36add_out_dense_sparse_compressed_cudaERNS7_6TensorERKS9_SC_RKN3c106ScalarEENKUlvE_clEvENKUlvE4_clEvENKUlvE_clEvENKUlvE0_clEvEUllE_N6thrust24THRUST_300001_SM_1030_NS17counting_iteratorIlNSN_11use_defaultESP_SP_EEEEEEvT0_T1_,@function
        .size           _ZN3cub18CUB_300001_SM_10306detail8for_each13static_kernelINS2_12policy_hub_t12policy_500_tElNS2_12op_wrapper_tIlZZZZZN2at6native36add_out_dense_sparse_compressed_cudaERNS7_6TensorERKS9_SC_RKN3c106ScalarEENKUlvE_clEvENKUlvE4_clEvENKUlvE_clEvENKUlvE0_clEvEUllE_N6thrust24THRUST_300001_SM_1030_NS17counting_iteratorIlNSN_11use_defaultESP_SP_EEEEEEvT0_T1_,(.L_x_8942 - _ZN3cub18CUB_300001_SM_10306detail8for_each13static_kernelINS2_12policy_hub_t12policy_500_tElNS2_12op_wrapper_tIlZZZZZN2at6native36add_out_dense_sparse_compressed_cudaERNS7_6TensorERKS9_SC_RKN3c106ScalarEENKUlvE_clEvENKUlvE4_clEvENKUlvE_clEvENKUlvE0_clEvEUllE_N6thrust24THRUST_300001_SM_1030_NS17counting_iteratorIlNSN_11use_defaultESP_SP_EEEEEEvT0_T1_)
        .other          _ZN3cub18CUB_300001_SM_10306detail8for_each13static_kernelINS2_12policy_hub_t12policy_500_tElNS2_12op_wrapper_tIlZZZZZN2at6native36add_out_dense_sparse_compressed_cudaERNS7_6TensorERKS9_SC_RKN3c106ScalarEENKUlvE_clEvENKUlvE4_clEvENKUlvE_clEvENKUlvE0_clEvEUllE_N6thrust24THRUST_300001_SM_1030_NS17counting_iteratorIlNSN_11use_defaultESP_SP_EEEEEEvT0_T1_,@"STO_CUDA_ENTRY STV_DEFAULT"
_ZN3cub18CUB_300001_SM_10306detail8for_each13static_kernelINS2_12policy_hub_t12policy_500_tElNS2_12op_wrapper_tIlZZZZZN2at6native36add_out_dense_sparse_compressed_cudaERNS7_6TensorERKS9_SC_RKN3c106ScalarEENKUlvE_clEvENKUlvE4_clEvENKUlvE_clEvENKUlvE0_clEvEUllE_N6thrust24THRUST_300001_SM_1030_NS17counting_iteratorIlNSN_11use_defaultESP_SP_EEEEEEvT0_T1_:
.text._ZN3cub18CUB_300001_SM_10306detail8for_each13static_kernelINS2_12policy_hub_t12policy_500_tElNS2_12op_wrapper_tIlZZZZZN2at6native36add_out_dense_sparse_compressed_cudaERNS7_6TensorERKS9_SC_RKN3c106ScalarEENKUlvE_clEvENKUlvE4_clEvENKUlvE_clEvENKUlvE0_clEvEUllE_N6thrust24THRUST_300001_SM_1030_NS17counting_iteratorIlNSN_11use_defaultESP_SP_EEEEEEvT0_T1_:
[----:B------:R-:W0:Y:S08]  /*0000*/  LDC R1, c[0x0][0x37c] ;  /* 0x0000df00ff017b82 */ /* 0x000e300000000800 */
[----:B------:R-:W1:Y:S01]  /*0010*/  S2UR UR4, SR_CTAID.X ;  /* 0x00000000000479c3 */ /* 0x000e620000002500 */
[----:B------:R-:W2:Y:S01]  /*0020*/  LDCU.64 UR6, c[0x0][0x380] ;  /* 0x00007000ff0677ac */ /* 0x000ea20008000a00 */
[----:B0-----:R-:W-:Y:S01]  /*0030*/  VIADD R1, R1, 0xfffffff0 ;  /* 0xfffffff001017836 */ /* 0x001fe20000000000 */
        /* <DEDUP_REMOVED lines=17> */
.L_x_398:
        /* <DEDUP_REMOVED lines=22> */
[----:B------:R-:W-:Y:S02]  /*02b0*/  IMAD.MOV.U32 R24, RZ, RZ, R4 ;  /* 0x000000ffff187224 */ /* 0x000fe400078e0004 */
[----:B------:R-:W-:-:S04]  /*02c0*/  LOP3.LUT R2, R2, 0x3, RZ, 0xc0, !PT ;  /* 0x0000000302027812 */ /* 0x000fc800078ec0ff */
[----:B------:R-:W-:-:S04]  /*02d0*/  ISETP.NE.U32.AND P0, PT, R2, RZ, PT ;  /* 0x000000ff0200720c */ /* 0x000fc80003f05070 */
[----:B------:R-:W-:Y:S01]  /*02e0*/  ISETP.NE.AND.EX P0, PT, RZ, RZ, PT, P0 ;  /* 0x000000ffff00720c */ /* 0x000fe20003f05300 */
[----:B0-----:R-:W-:Y:S02]  /*02f0*/  IMAD R3, R7, UR6, RZ ;  /* 0x0000000607037c24 */ /* 0x001fe4000f8e02ff */
[----:B------:R-:W-:-:S04]  /*0300*/  IMAD.WIDE.U32 R10, R6, UR6, RZ ;  /* 0x00000006060a7c25 */ /* 0x000fc8000f8e00ff */
[----:B------:R-:W-:Y:S02]  /*0310*/  IMAD R3, R6, UR7, R3 ;  /* 0x0000000706037c24 */ /* 0x000fe4000f8e0203 */
[C---:B-1----:R-:W-:Y:S02]  /*0320*/  IMAD R0, R12.reuse, UR5, RZ ;  /* 0x000000050c007c24 */ /* 0x042fe4000f8e02ff */
[----:B------:R-:W-:Y:S01]  /*0330*/  IMAD.IADD R11, R11, 0x1, R3 ;  /* 0x000000010b0b7824 */ /* 0x000fe200078e0203 */
[----:B------:R-:W-:Y:S01]  /*0340*/  MOV R3, R5 ;  /* 0x0000000500037202 */ /* 0x000fe20000000f00 */
[----:B------:R-:W-:Y:S02]  /*0350*/  IMAD R13, R13, UR4, R0 ;  /* 0x000000040d0d7c24 */ /* 0x000fe4000f8e0200 */
        /* <DEDUP_REMOVED lines=14> */
[----:B------:R-:W-:Y:S02]  /*0440*/  LEA.HI.X R15, R12, R19, R3, 0x3, P0 ;  /* 0x000000130c0f7211 */ /* 0x000fe400000f1c03 */
[----:B------:R-:W4:Y:S03]  /*0450*/  LDC.64 R18, c[0x0][0x3a8] ;  /* 0x0000ea00ff127b82 */ /* 0x000f260000000a00 */
[----:B------:R-:W2:Y:S01]  /*0460*/  LDG.E.64 R12, desc[UR10][R14.64] ;  /* 0x0000000a0e0c7981 */ /* 0x000ea2000c1e1b00 */
[C---:B---3--:R-:W-:Y:S02]  /*0470*/  IMAD R20, R24.reuse, UR5, RZ ;  /* 0x0000000518147c24 */ /* 0x048fe4000f8e02ff */
[----:B------:R-:W-:Y:S02]  /*0480*/  IMAD.MOV.U32 R21, RZ, RZ, R0 ;  /* 0x000000ffff157224 */ /* 0x000fe400078e0000 */
[----:B------:R-:W-:Y:S01]  /*0490*/  IMAD R3, R25, UR4, R20 ;  /* 0x0000000419037c24 */ /* 0x000fe2000f8e0214 */
[----:B------:R-:W-:Y:S01]  /*04a0*/  MOV R20, R10 ;  /* 0x0000000a00147202 */ /* 0x000fe20000000f00 */
[----:B------:R-:W-:-:S04]  /*04b0*/  IMAD.WIDE.U32 R24, R24, UR4, R4 ;  /* 0x0000000418187c25 */ /* 0x000fc8000f8e0004 */
[----:B------:R-:W-:Y:S02]  /*04c0*/  IMAD.IADD R3, R25, 0x1, R3 ;  /* 0x0000000119037824 */ /* 0x000fe400078e0203 */
[-C--:B--2---:R-:W-:Y:S02]  /*04d0*/  IMAD R13, R13, R16.reuse, RZ ;  /* 0x000000100d0d7224 */ /* 0x084fe400078e02ff */
[----:B------:R-:W-:-:S04]  /*04e0*/  IMAD.WIDE.U32 R26, R12, R16, R20 ;  /* 0x000000100c1a7225 */ /* 0x000fc800078e0014 */
[----:B------:R-:W-:Y:S01]  /*04f0*/  IMAD R13, R12, R17, R13 ;  /* 0x000000110c0d7224 */ /* 0x000fe200078e020d */
[----:B-1----:R-:W-:Y:S02]  /*0500*/  LEA R12, P0, R24, UR6, 0x3 ;  /* 0x00000006180c7c11 */ /* 0x002fe4000f8018ff */
[----:B----4-:R-:W-:Y:S02]  /*0510*/  LEA R22, P1, R26, R18, 0x3 ;  /* 0x000000121a167211 */ /* 0x010fe400078218ff */
[----:B------:R-:W-:Y:S02]  /*0520*/  IADD3 R23, PT, PT, R27, R13, RZ ;  /* 0x0000000d1b177210 */ /* 0x000fe40007ffe0ff */
[----:B------:R-:W-:Y:S02]  /*0530*/  LEA.HI.X R13, R24, UR7, R3, 0x3, P0 ;  /* 0x00000007180d7c11 */ /* 0x000fe400080f1c03 */
[----:B------:R-:W-:-:S03]  /*0540*/  LEA.HI.X R23, R26, R19, R23, 0x3, P1 ;  /* 0x000000131a177211 */ /* 0x000fc600008f1c17 */
[----:B------:R-:W0:Y:S04]  /*0550*/  LDG.E.64 R24, desc[UR10][R12.64] ;  /* 0x0000000a0c187981 */ /* 0x000e28000c1e1b00 */
[----:B------:R-:W0:Y:S01]  /*0560*/  LDG.E.64 R26, desc[UR10][R22.64] ;  /* 0x0000000a161a7981 */ /* 0x000e22000c1e1b00 */
[----:B------:R-:W-:-:S04]  /*0570*/  ISETP.NE.U32.AND P0, PT, R2, 0x1, PT ;  /* 0x000000010200780c */ /* 0x000fc80003f05070 */
[----:B------:R-:W-:Y:S01]  /*0580*/  ISETP.NE.AND.EX P0, PT, RZ, RZ, PT, P0 ;  /* 0x000000ffff00720c */ /* 0x000fe20003f05300 */
[----:B0-----:R-:W0:Y:S02]  /*0590*/  DFMA R26, R24, R28, R26 ;  /* 0x0000001c181a722b */ /* 0x001e24000000001a */
[----:B0-----:R0:W-:Y:S01]  /*05a0*/  STG.E.64 desc[UR10][R22.64], R26 ;  /* 0x0000001a16007986 */ /* 0x0011e2000c101b0a */
[----:B------:R-:W-:-:S05]  /*05b0*/  IADD3 R24, P1, PT, R4, 0x1, RZ ;  /* 0x0000000104187810 */ /* 0x000fca0007f3e0ff */
[----:B------:R-:W-:-:S04]  /*05c0*/  IMAD.X R3, RZ, RZ, R5, P1 ;  /* 0x000000ffff037224 */ /* 0x000fc800008e0605 */
[----:B------:R-:W-:Y:S05]  /*05d0*/  @!P0 BRA `(.L_x_396) ;  /* 0x0000000000748947 */ /* 0x000fea0003800000 */
[----:B0-----:R-:W2:Y:S02]  /*05e0*/  LDG.E.64 R22, desc[UR10][R14.64+0x8] ;  /* 0x0000080a0e167981 */ /* 0x001ea4000c1e1b00 */
[-C--:B--2---:R-:W-:Y:S02]  /*05f0*/  IMAD R3, R23, R16.reuse, RZ ;  /* 0x0000001017037224 */ /* 0x084fe400078e02ff */
[----:B------:R-:W-:-:S04]  /*0600*/  IMAD.WIDE.U32 R24, R22, R16, R20 ;  /* 0x0000001016187225 */ /* 0x000fc800078e0014 */
[----:B------:R-:W-:Y:S01]  /*0610*/  IMAD R3, R22, R17, R3 ;  /* 0x0000001116037224 */ /* 0x000fe200078e0203 */
[----:B------:R-:W-:-:S03]  /*0620*/  LEA R22, P0, R24, R18, 0x3 ;  /* 0x0000001218167211 */ /* 0x000fc600078018ff */
[----:B------:R-:W-:-:S05]  /*0630*/  IMAD.IADD R3, R25, 0x1, R3 ;  /* 0x0000000119037824 */ /* 0x000fca00078e0203 */
[----:B------:R-:W-:Y:S02]  /*0640*/  LEA.HI.X R23, R24, R19, R3, 0x3, P0 ;  /* 0x0000001318177211 */ /* 0x000fe400000f1c03 */
[----:B------:R-:W2:Y:S04]  /*0650*/  LDG.E.64 R24, desc[UR10][R12.64+0x8] ;  /* 0x0000080a0c187981 */ /* 0x000ea8000c1e1b00 */
[----:B------:R-:W2:Y:S01]  /*0660*/  LDG.E.64 R26, desc[UR10][R22.64] ;  /* 0x0000000a161a7981 */ /* 0x000ea2000c1e1b00 */
[----:B------:R-:W-:-:S04]  /*0670*/  ISETP.NE.U32.AND P0, PT, R2, 0x2, PT ;  /* 0x000000020200780c */ /* 0x000fc80003f05070 */
[----:B------:R-:W-:Y:S01]  /*0680*/  ISETP.NE.AND.EX P0, PT, RZ, RZ, PT, P0 ;  /* 0x000000ffff00720c */ /* 0x000fe20003f05300 */
[----:B--2---:R-:W0:Y:S02]  /*0690*/  DFMA R26, R24, R28, R26 ;  /* 0x0000001c181a722b */ /* 0x004e24000000001a */
[----:B0-----:R1:W-:Y:S01]  /*06a0*/  STG.E.64 desc[UR10][R22.64], R26 ;  /* 0x0000001a16007986 */ /* 0x0013e2000c101b0a */
[----:B------:R-:W-:-:S04]  /*06b0*/  IADD3 R24, P1, PT, R4, 0x2, RZ ;  /* 0x0000000204187810 */ /* 0x000fc80007f3e0ff */
[----:B------:R-:W-:-:S05]  /*06c0*/  IADD3.X R3, PT, PT, RZ, R5, RZ, P1, !PT ;  /* 0x00000005ff037210 */ /* 0x000fca0000ffe4ff */
[----:B------:R-:W-:Y:S05]  /*06d0*/  @!P0 BRA `(.L_x_396) ;  /* 0x0000000000348947 */ /* 0x000fea0003800000 */
[----:B------:R-:W1:Y:S04]  /*06e0*/  LDG.E.64 R14, desc[UR10][R14.64+0x10] ;  /* 0x0000100a0e0e7981 */ /* 0x000e68000c1e1b00 */
[----:B------:R-:W2:Y:S01]  /*06f0*/  LDG.E.64 R12, desc[UR10][R12.64+0x10] ;  /* 0x0000100a0c0c7981 */ /* 0x000ea2000c1e1b00 */
[-C--:B-1----:R-:W-:Y:S02]  /*0700*/  IMAD R22, R15, R16.reuse, RZ ;  /* 0x000000100f167224 */ /* 0x082fe400078e02ff */
[----:B------:R-:W-:-:S04]  /*0710*/  IMAD.WIDE.U32 R2, R14, R16, R20 ;  /* 0x000000100e027225 */ /* 0x000fc800078e0014 */
[----:B------:R-:W-:Y:S01]  /*0720*/  IMAD R17, R14, R17, R22 ;  /* 0x000000110e117224 */ /* 0x000fe200078e0216 */
[----:B------:R-:W-:-:S03]  /*0730*/  LEA R18, P0, R2, R18, 0x3 ;  /* 0x0000001202127211 */ /* 0x000fc600078018ff */
[----:B------:R-:W-:-:S05]  /*0740*/  IMAD.IADD R3, R3, 0x1, R17 ;  /* 0x0000000103037824 */ /* 0x000fca00078e0211 */
[----:B------:R-:W-:-:S05]  /*0750*/  LEA.HI.X R19, R2, R19, R3, 0x3, P0 ;  /* 0x0000001302137211 */ /* 0x000fca00000f1c03 */
[----:B------:R-:W2:Y:S01]  /*0760*/  LDG.E.64 R2, desc[UR10][R18.64] ;  /* 0x0000000a12027981 */ /* 0x000ea2000c1e1b00 */
[----:B------:R-:W-:Y:S01]  /*0770*/  IADD3 R24, P0, PT, R4, 0x3, RZ ;  /* 0x0000000304187810 */ /* 0x000fe20007f1e0ff */
[----:B--2---:R-:W0:Y:S02]  /*0780*/  DFMA R28, R12, R28, R2 ;  /* 0x0000001c0c1c722b */ /* 0x004e240000000002 */
[----:B0-----:R2:W-:Y:S02]  /*0790*/  STG.E.64 desc[UR10][R18.64], R28 ;  /* 0x0000001c12007986 */ /* 0x0015e4000c101b0a */
[----:B------:R-:W-:-:S08]  /*07a0*/  IMAD.X R3, RZ, RZ, R5, P0 ;  /* 0x000000ffff037224 */ /* 0x000fd000000e0605 */
.L_x_396:
[----:B------:R-:W-:Y:S05]  /*07b0*/  BSYNC.RECONVERGENT B1 ;  /* 0x0000000000017941 */ /* 0x000fea0003800200 */
.L_x_395:
[----:B------:R-:W-:Y:S01]  /*07c0*/  IADD3 R2, P0, PT, R4, -R8, RZ ;  /* 0x8000000804027210 */ /* 0x000fe20007f1e0ff */
[----:B------:R-:W3:Y:S03]  /*07d0*/  LDC.64 R12, c[0x0][0x3d8] ;  /* 0x0000f600ff0c7b82 */ /* 0x000ee60000000a00 */
[----:B------:R-:W-:Y:S02]  /*07e0*/  IADD3.X R4, PT, PT, R5, ~R9, RZ, P0, !PT ;  /* 0x8000000905047210 */ /* 0x000fe400007fe4ff */
[----:B------:R-:W-:-:S03]  /*07f0*/  ISETP.GT.U32.AND P0, PT, R2, -0x4, PT ;  /* 0xfffffffc0200780c */ /* 0x000fc60003f04070 */
[----:B------:R-:W4:Y:S01]  /*0800*/  LDC.64 R14, c[0x0][0x3e0] ;  /* 0x0000f800ff0e7b82 */ /* 0x000f220000000a00 */
[----:B------:R-:W-:-:S13]  /*0810*/  ISETP.GT.U32.AND.EX P0, PT, R4, -0x1, PT, P0 ;  /* 0xffffffff0400780c */ /* 0x000fda0003f04100 */
[----:B------:R-:W-:Y:S05]  /*0820*/  @P0 BRA `(.L_x_394) ;  /* 0x0000000400140947 */ /* 0x000fea0003800000 */
.L_x_397:
[C---:B0--3--:R-:W-:Y:S02]  /*0830*/  IMAD R4, R12.reuse, UR5, RZ ;  /* 0x000000050c047c24 */ /* 0x049fe4000f8e02ff */
[----:B------:R-:W-:Y:S02]  /*0840*/  IMAD.MOV.U32 R2, RZ, RZ, R24 ;  /* 0x000000ffff027224 */ /* 0x000fe400078e0018 */
[----:B------:R-:W-:Y:S02]  /*0850*/  IMAD R17, R13, UR4, R4 ;  /* 0x000000040d117c24 */ /* 0x000fe4000f8e0204 */
[----:B------:R-:W-:-:S04]  /*0860*/  IMAD.WIDE.U32 R4, R12, UR4, R2 ;  /* 0x000000040c047c25 */ /* 0x000fc8000f8e0002 */
[----:B------:R-:W-:Y:S01]  /*0870*/  IMAD.IADD R5, R17, 0x1, R5 ;  /* 0x0000000111057824 */ /* 0x000fe200078e0205 */
[----:B--2---:R-:W-:-:S04]  /*0880*/  LEA R18, P0, R4, UR12, 0x3 ;  /* 0x0000000c04127c11 */ /* 0x004fc8000f8018ff */
[----:B------:R-:W-:-:S05]  /*0890*/  LEA.HI.X R19, R4, UR13, R5, 0x3, P0 ;  /* 0x0000000d04137c11 */ /* 0x000fca00080f1c05 */
[----:B------:R-:W2:Y:S01]  /*08a0*/  LDG.E.64 R16, desc[UR10][R18.64] ;  /* 0x0000000a12107981 */ /* 0x000ea2000c1e1b00 */
[C---:B----4-:R-:W-:Y:S02]  /*08b0*/  IMAD R4, R14.reuse, UR5, RZ ;  /* 0x000000050e047c24 */ /* 0x050fe4000f8e02ff */
[----:B------:R-:W-:Y:S02]  /*08c0*/  IMAD.MOV.U32 R5, RZ, RZ, R0 ;  /* 0x000000ffff057224 */ /* 0x000fe400078e0000 */
[----:B01----:R-:W-:Y:S01]  /*08d0*/  IMAD R27, R15, UR4, R4 ;  /* 0x000000040f1b7c24 */ /* 0x003fe2000f8e0204 */
[----:B------:R-:W-:Y:S01]  /*08e0*/  MOV R4, R10 ;  /* 0x0000000a00047202 */ /* 0x000fe20000000f00 */
[----:B------:R-:W-:-:S04]  /*08f0*/  IMAD.WIDE.U32 R20, R14, UR4, R2 ;  /* 0x000000040e147c25 */ /* 0x000fc8000f8e0002 */
[----:B--2---:R-:W-:Y:S02]  /*0900*/  IMAD R17, R17, UR8, RZ ;  /* 0x0000000811117c24 */ /* 0x004fe4000f8e02ff */
[----:B------:R-:W-:-:S04]  /*0910*/  IMAD.WIDE.U32 R22, R16, UR8, R4 ;  /* 0x0000000810167c25 */ /* 0x000fc8000f8e0004 */
[----:B------:R-:W-:Y:S01]  /*0920*/  IMAD R25, R16, UR9, R17 ;  /* 0x0000000910197c24 */ /* 0x000fe2000f8e0211 */
[----:B------:R-:W-:Y:S01]  /*0930*/  LEA R16, P0, R20, UR16, 0x3 ;  /* 0x0000001014107c11 */ /* 0x000fe2000f8018ff */
[----:B------:R-:W-:Y:S01]  /*0940*/  IMAD.IADD R17, R27, 0x1, R21 ;  /* 0x000000011b117824 */ /* 0x000fe200078e0215 */
[----:B------:R-:W-:Y:S02]  /*0950*/  LEA R26, P1, R22, UR14, 0x3 ;  /* 0x0000000e161a7c11 */ /* 0x000fe4000f8218ff */
[----:B------:R-:W-:Y:S02]  /*0960*/  IADD3 R21, PT, PT, R23, R25, RZ ;  /* 0x0000001917157210 */ /* 0x000fe40007ffe0ff */
[----:B------:R-:W-:Y:S02]  /*0970*/  LEA.HI.X R17, R20, UR17, R17, 0x3, P0 ;  /* 0x0000001114117c11 */ /* 0x000fe400080f1c11 */
[----:B------:R-:W-:-:S03]  /*0980*/  LEA.HI.X R27, R22, UR15, R21, 0x3, P1 ;  /* 0x0000000f161b7c11 */ /* 0x000fc600088f1c15 */
[----:B------:R-:W2:Y:S04]  /*0990*/  LDG.E.64 R20, desc[UR10][R16.64] ;  /* 0x0000000a10147981 */ /* 0x000ea8000c1e1b00 */
[----:B------:R-:W2:Y:S02]  /*09a0*/  LDG.E.64 R22, desc[UR10][R26.64] ;  /* 0x0000000a1a167981 */ /* 0x000ea4000c1e1b00 */
[----:B--2---:R-:W0:Y:S02]  /*09b0*/  DFMA R28, R20, UR18, R22 ;  /* 0x00000012141c7c2b */ /* 0x004e240008000016 */
[----:B0-----:R0:W-:Y:S04]  /*09c0*/  STG.E.64 desc[UR10][R26.64], R28 ;  /* 0x0000001c1a007986 */ /* 0x0011e8000c101b0a */
[----:B------:R-:W2:Y:S02]  /*09d0*/  LDG.E.64 R20, desc[UR10][R18.64+0x8] ;  /* 0x0000080a12147981 */ /* 0x000ea4000c1e1b00 */
[----:B--2---:R-:W-:-:S02]  /*09e0*/  IMAD R21, R21, UR8, RZ ;  /* 0x0000000815157c24 */ /* 0x004fc4000f8e02ff */
[----:B------:R-:W-:-:S04]  /*09f0*/  IMAD.WIDE.U32 R22, R20, UR8, R4 ;  /* 0x0000000814167c25 */ /* 0x000fc8000f8e0004 */
[----:B------:R-:W-:Y:S01]  /*0a00*/  IMAD R21, R20, UR9, R21 ;  /* 0x0000000914157c24 */ /* 0x000fe2000f8e0215 */
[----:B------:R-:W-:-:S03]  /*0a10*/  LEA R20, P0, R22, UR14, 0x3 ;  /* 0x0000000e16147c11 */ /* 0x000fc6000f8018ff */
[----:B------:R-:W-:-:S05]  /*0a20*/  IMAD.IADD R21, R23, 0x1, R21 ;  /* 0x0000000117157824 */ /* 0x000fca00078e0215 */
[----:B------:R-:W-:Y:S02]  /*0a30*/  LEA.HI.X R21, R22, UR15, R21, 0x3, P0 ;  /* 0x0000000f16157c11 */ /* 0x000fe400080f1c15 */
[----:B------:R-:W2:Y:S04]  /*0a40*/  LDG.E.64 R22, desc[UR10][R16.64+0x8] ;  /* 0x0000080a10167981 */ /* 0x000ea8000c1e1b00 */
[----:B0-----:R-:W2:-:S15]  /*0a50*/  LDG.E.64 R26, desc[UR10][R20.64] ;  /* 0x0000000a141a7981 */ /* 0x001e9e000c1e1b00 */
[----:B------:R-:W-:-:S15]  /*0a60*/  NOP ;  /* 0x0000000000007918 */ /* 0x000fde0000000000 */
[----:B------:R-:W-:-:S05]  /*0a70*/  NOP ;  /* 0x0000000000007918 */ /* 0x000fca0000000000 */
[----:B--2---:R-:W0:Y:S02]  /*0a80*/  DFMA R28, R22, UR18, R26 ;  /* 0x00000012161c7c2b */ /* 0x004e24000800001a */
[----:B0-----:R0:W-:Y:S04]  /*0a90*/  STG.E.64 desc[UR10][R20.64], R28 ;  /* 0x0000001c14007986 */ /* 0x0011e8000c101b0a */
[----:B------:R-:W2:Y:S02]  /*0aa0*/  LDG.E.64 R22, desc[UR10][R18.64+0x10] ;  /* 0x0000100a12167981 */ /* 0x000ea4000c1e1b00 */
[----:B--2---:R-:W-:Y:S02]  /*0ab0*/  IMAD R23, R23, UR8, RZ ;  /* 0x0000000817177c24 */ /* 0x004fe4000f8e02ff */
        /* <DEDUP_REMOVED lines=11> */
[----:B------:R-:W2:Y:S04]  /*0b70*/  LDG.E.64 R18, desc[UR10][R18.64+0x18] ;  /* 0x0000180a12127981 */ /* 0x000ea8000c1e1b00 */
[----:B------:R-:W3:Y:S01]  /*0b80*/  LDG.E.64 R16, desc[UR10][R16.64+0x18] ;  /* 0x0000180a10107981 */ /* 0x000ee2000c1e1b00 */
[----:B--2---:R-:W-:-:S02]  /*0b90*/  IMAD R25, R19, UR8, RZ ;  /* 0x0000000813197c24 */ /* 0x004fc4000f8e02ff */
[----:B------:R-:W-:-:S04]  /*0ba0*/  IMAD.WIDE.U32 R20, R18, UR8, R4 ;  /* 0x0000000812147c25 */ /* 0x000fc8000f8e0004 */
[----:B------:R-:W-:Y:S01]  /*0bb0*/  IMAD R5, R18, UR9, R25 ;  /* 0x0000000912057c24 */ /* 0x000fe2000f8e0219 */
[----:B------:R-:W-:-:S04]  /*0bc0*/  LEA R4, P0, R20, UR14, 0x3 ;  /* 0x0000000e14047c11 */ /* 0x000fc8000f8018ff */
[----:B------:R-:W-:-:S04]  /*0bd0*/  IADD3 R5, PT, PT, R21, R5, RZ ;  /* 0x0000000515057210 */ /* 0x000fc80007ffe0ff */
[----:B------:R-:W-:-:S05]  /*0be0*/  LEA.HI.X R5, R20, UR15, R5, 0x3, P0 ;  /* 0x0000000f14057c11 */ /* 0x000fca00080f1c05 */
[----:B------:R-:W3:Y:S01]  /*0bf0*/  LDG.E.64 R20, desc[UR10][R4.64] ;  /* 0x0000000a04147981 */ /* 0x000ee2000c1e1b00 */
[----:B------:R-:W-:-:S05]  /*0c00*/  IADD3 R24, P0, PT, R24, 0x4, RZ ;  /* 0x0000000418187810 */ /* 0x000fca0007f1e0ff */
[----:B------:R-:W-:Y:S01]  /*0c10*/  IMAD.X R3, RZ, RZ, R3, P0 ;  /* 0x000000ffff037224 */ /* 0x000fe200000e0603 */
[----:B------:R-:W-:-:S04]  /*0c20*/  ISETP.GE.U32.AND P0, PT, R24, R8, PT ;  /* 0x000000081800720c */ /* 0x000fc80003f06070 */
[----:B------:R-:W-:-:S15]  /*0c30*/  ISETP.GE.AND.EX P0, PT, R3, R9, PT, P0 ;  /* 0x000000090300720c */ /* 0x000fde0003f06300 */
[----:B------:R-:W-:-:S07]  /*0c40*/  NOP ;  /* 0x0000000000007918 */ /* 0x000fce0000000000 */
[----:B---3--:R-:W1:Y:S02]  /*0c50*/  DFMA R20, R16, UR18, R20 ;  /* 0x0000001210147c2b */ /* 0x008e640008000014 */
[----:B-1----:R0:W-:Y:S01]  /*0c60*/  STG.E.64 desc[UR10][R4.64], R20 ;  /* 0x0000001404007986 */ /* 0x0021e2000c101b0a */
[----:B------:R-:W-:Y:S05]  /*0c70*/  @!P0 BRA `(.L_x_397) ;  /* 0xfffffff800ec8947 */ /* 0x000fea000383ffff */
.L_x_394:
[----:B------:R-:W-:Y:S05]  /*0c80*/  BSYNC.RECONVERGENT B0 ;  /* 0x0000000000007941 */ /* 0x000fea0003800200 */
.L_x_393:
        /* <DEDUP_REMOVED lines=10> */
[----:B--2---:R-:W-:Y:S01]  /*0d30*/  IMAD.WIDE.U32 R28, R0, UR4, RZ ;  /* 0x00000004001c7c25 */ /* 0x004fe2000f8e00ff */
[----:B------:R-:W-:-:S03]  /*0d40*/  UMOV UR4, URZ ;  /* 0x000000ff00047c82 */ /* 0x000fc60008000000 */
[----:B------:R-:W-:Y:S01]  /*0d50*/  IMAD R3, R0, UR5, R3 ;  /* 0x0000000500037c24 */ /* 0x000fe2000f8e0203 */
[----:B------:R-:W-:-:S04]  /*0d60*/  UMOV UR5, URZ ;  /* 0x000000ff00057c82 */ /* 0x000fc80008000000 */
[----:B------:R-:W-:-:S05]  /*0d70*/  IADD3 R0, PT, PT, R29, R3, RZ ;  /* 0x000000031d007210 */ /* 0x000fca0007ffe0ff */
[----:B------:R2:W-:Y:S02]  /*0d80*/  STL [R1], R0 ;  /* 0x0000000001007387 */ /* 0x0005e40000100800 */
.L_x_404:
[----:B--2---:R-:W2:Y:S01]  /*0d90*/  LDC.64 R2, c[0x0][0x3d0] ;  /* 0x0000f400ff027b82 */ /* 0x004ea20000000a00 */
[----:B-----5:R-:W5:Y:S01]  /*0da0*/  LDCU.64 UR6, c[0x0][0x398] ;  /* 0x00007300ff0677ac */ /* 0x020f620008000a00 */
[----:B0-----:R-:W-:Y:S02]  /*0db0*/  IMAD.MOV.U32 R4, RZ, RZ, R6 ;  /* 0x000000ffff047224 */ /* 0x001fe400078e0006 */
[----:B------:R-:W-:Y:S01]  /*0dc0*/  IMAD.MOV.U32 R5, RZ, RZ, R7 ;  /* 0x000000ffff057224 */ /* 0x000fe200078e0007 */
[----:B------:R-:W0:Y:S01]  /*0dd0*/  LDCU.64 UR16, c[0x0][0x3b0] ;  /* 0x00007600ff1077ac */ /* 0x000e220008000a00 */
[----:B------:R-:W0:Y:S01]  /*0de0*/  LDCU.64 UR12, c[0x0][0x3c8] ;  /* 0x00007900ff0c77ac */ /* 0x000e220008000a00 */
[----:B------:R-:W0:Y:S01]  /*0df0*/  LDCU.64 UR14, c[0x0][0x3a8] ;  /* 0x00007500ff0e77ac */ /* 0x000e220008000a00 */
[C---:B--2---:R-:W-:Y:S02]  /*0e00*/  IMAD R0, R2.reuse, UR5, RZ ;  /* 0x0000000502007c24 */ /* 0x044fe4000f8e02ff */
[----:B------:R-:W-:-:S04]  /*0e10*/  IMAD.WIDE.U32 R4, R2, UR4, R4 ;  /* 0x0000000402047c25 */ /* 0x000fc8000f8e0004 */
[----:B------:R-:W-:Y:S01]  /*0e20*/  IMAD R3, R3, UR4, R0 ;  /* 0x0000000403037c24 */ /* 0x000fe2000f8e0200 */
[----:B-----5:R-:W-:-:S04]  /*0e30*/  LEA R2, P0, R4, UR6, 0x3 ;  /* 0x0000000604027c11 */ /* 0x020fc8000f8018ff */
        /* <DEDUP_REMOVED lines=8> */
[----:B---3--:R-:W2:Y:S01]  /*0ec0*/  LDL R12, [R1] ;  /* 0x00000000010c7983 */ /* 0x008ea20000100800 */
[----:B----4-:R-:W0:Y:S01]  /*0ed0*/  LDC.64 R14, c[0x0][0x3b8] ;  /* 0x0000ee00ff0e7b82 */ /* 0x010e220000000a00 */
[----:B------:R-:W-:Y:S01]  /*0ee0*/  IMAD.IADD R0, R10, 0x1, -R8 ;  /* 0x000000010a007824 */ /* 0x000fe200078e0a08 */
[----:B------:R-:W-:Y:S01]  /*0ef0*/  BSSY.RECONVERGENT B1, `(.L_x_401) ;  /* 0x0000055000017945 */ /* 0x000fe20003800200 */
[----:B------:R-:W-:Y:S02]  /*0f00*/  IMAD.MOV.U32 R2, RZ, RZ, R28 ;  /* 0x000000ffff027224 */ /* 0x000fe400078e001c */
[----:B------:R-:W-:Y:S01]  /*0f10*/  IMAD.MOV.U32 R24, RZ, RZ, R8 ;  /* 0x000000ffff187224 */ /* 0x000fe200078e0008 */
[----:B------:R-:W-:-:S04]  /*0f20*/  LOP3.LUT R0, R0, 0x3, RZ, 0xc0, !PT ;  /* 0x0000000300007812 */ /* 0x000fc800078ec0ff */
[----:B------:R-:W-:-:S04]  /*0f30*/  ISETP.NE.U32.AND P0, PT, R0, RZ, PT ;  /* 0x000000ff0000720c */ /* 0x000fc80003f05070 */
[----:B------:R-:W-:Y:S01]  /*0f40*/  ISETP.NE.AND.EX P0, PT, RZ, RZ, PT, P0 ;  /* 0x000000ffff00720c */ /* 0x000fe20003f05300 */
[----:B0-----:R-:W-:-:S04]  /*0f50*/  IMAD R4, R14, UR5, RZ ;  /* 0x000000050e047c24 */ /* 0x001fc8000f8e02ff */
[----:B------:R-:W-:Y:S01]  /*0f60*/  IMAD R5, R15, UR4, R4 ;  /* 0x000000040f057c24 */ /* 0x000fe2000f8e0204 */
[----:B--2---:R-:W-:-:S03]  /*0f70*/  MOV R3, R12 ;  /* 0x0000000c00037202 */ /* 0x004fc60000000f00 */
[----:B------:R-:W-:-:S04]  /*0f80*/  IMAD.WIDE.U32 R12, R14, UR4, R2 ;  /* 0x000000040e0c7c25 */ /* 0x000fc8000f8e0002 */
[----:B------:R-:W-:Y:S01]  /*0f90*/  IMAD.MOV.U32 R3, RZ, RZ, R9 ;  /* 0x000000ffff037224 */ /* 0x000fe200078e0009 */
[----:B------:R-:W-:Y:S01]  /*0fa0*/  IADD3 R2, PT, PT, R13, R5, RZ ;  /* 0x000000050d027210 */ /* 0x000fe20007ffe0ff */
[----:B------:R-:W-:Y:S06]  /*0fb0*/  @!P0 BRA `(.L_x_402) ;  /* 0x0000000400208947 */ /* 0x000fec0003800000 */
[----:B------:R-:W0:Y:S01]  /*0fc0*/  LDC.64 R18, c[0x0][0x3d8] ;  /* 0x0000f600ff127b82 */ /* 0x000e220000000a00 */
[----:B------:R-:W2:Y:S01]  /*0fd0*/  LDCU.64 UR6, c[0x0][0x390] ;  /* 0x00007200ff0677ac */ /* 0x000ea20008000a00 */
[----:B------:R3:W-:Y:S06]  /*0fe0*/  STL.64 [R1+0x8], R6 ;  /* 0x0000080601007387 */ /* 0x0007ec0000100a00 */
[----:B------:R-:W4:Y:S01]  /*0ff0*/  LDC.64 R14, c[0x0][0x3a0] ;  /* 0x0000e800ff0e7b82 */ /* 0x000f220000000a00 */
[----:B------:R-:W-:-:S07]  /*1000*/  MOV R21, R2 ;  /* 0x0000000200157202 */ /* 0x000fce0000000f00 */
[----:B---3--:R-:W3:Y:S01]  /*1010*/  LDC.64 R6, c[0x0][0x3b0] ;  /* 0x0000ec00ff067b82 */ /* 0x008ee20000000a00 */
[C---:B0-----:R-:W-:Y:S02]  /*1020*/  IMAD R16, R18.reuse, UR5, RZ ;  /* 0x0000000512107c24 */ /* 0x041fe4000f8e02ff */
[----:B------:R-:W-:-:S04]  /*1030*/  IMAD.WIDE.U32 R4, R18, UR4, R8 ;  /* 0x0000000412047c25 */ /* 0x000fc8000f8e0008 */
[----:B------:R-:W-:Y:S01]  /*1040*/  IMAD R3, R19, UR4, R16 ;  /* 0x0000000413037c24 */ /* 0x000fe2000f8e0210 */
[----:B----4-:R-:W-:Y:S01]  /*1050*/  LEA R14, P0, R4, R14, 0x3 ;  /* 0x0000000e040e7211 */ /* 0x010fe200078018ff */
[----:B------:R-:W0:Y:S02]  /*1060*/  LDC.64 R16, c[0x0][0x3c8] ;  /* 0x0000f200ff107b82 */ /* 0x000e240000000a00 */
[----:B------:R-:W-:-:S05]  /*1070*/  IMAD.IADD R3, R5, 0x1, R3 ;  /* 0x0000000105037824 */ /* 0x000fca00078e0203 */
[----:B------:R-:W-:Y:S02]  /*1080*/  LEA.HI.X R15, R4, R15, R3, 0x3, P0 ;  /* 0x0000000f040f7211 */ /* 0x000fe400000f1c03 */
[----:B------:R-:W4:Y:S03]  /*1090*/  LDC.64 R4, c[0x0][0x3e0] ;  /* 0x0000f800ff047b82 */ /* 0x000f260000000a00 */
[----:B-1----:R-:W0:Y:S05]  /*10a0*/  LDG.E.64 R26, desc[UR10][R14.64] ;  /* 0x0000000a0e1a7981 */ /* 0x002e2a000c1e1b00 */
[----:B------:R-:W1:Y:S01]  /*10b0*/  LDC.64 R18, c[0x0][0x3a8] ;  /* 0x0000ea00ff127b82 */ /* 0x000e620000000a00 */
[----:B----4-:R-:W-:-:S02]  /*10c0*/  IMAD R20, R4, UR5, RZ ;  /* 0x0000000504147c24 */ /* 0x010fc4000f8e02ff */
[----:B------:R-:W-:-:S04]  /*10d0*/  IMAD.WIDE.U32 R24, R4, UR4, R8 ;  /* 0x0000000404187c25 */ /* 0x000fc8000f8e0008 */
[----:B------:R-:W-:Y:S01]  /*10e0*/  IMAD R5, R5, UR4, R20 ;  /* 0x0000000405057c24 */ /* 0x000fe2000f8e0214 */
[----:B--2---:R-:W-:Y:S01]  /*10f0*/  LEA R4, P0, R24, UR6, 0x3 ;  /* 0x0000000618047c11 */ /* 0x004fe2000f8018ff */
[----:B------:R-:W-:Y:S02]  /*1100*/  IMAD.MOV.U32 R20, RZ, RZ, R12 ;  /* 0x000000ffff147224 */ /* 0x000fe400078e000c */
[----:B------:R-:W-:-:S05]  /*1110*/  IMAD.IADD R5, R25, 0x1, R5 ;  /* 0x0000000119057824 */ /* 0x000fca00078e0205 */
[----:B------:R-:W-:Y:S01]  /*1120*/  LEA.HI.X R5, R24, UR7, R5, 0x3, P0 ;  /* 0x0000000718057c11 */ /* 0x000fe200080f1c05 */
[-C--:B0-----:R-:W-:Y:S02]  /*1130*/  IMAD R3, R27, R16.reuse, RZ ;  /* 0x000000101b037224 */ /* 0x081fe400078e02ff */
[----:B------:R-:W-:-:S04]  /*1140*/  IMAD.WIDE.U32 R22, R26, R16, R20 ;  /* 0x000000101a167225 */ /* 0x000fc800078e0014 */
[----:B------:R-:W-:Y:S01]  /*1150*/  IMAD R3, R26, R17, R3 ;  /* 0x000000111a037224 */ /* 0x000fe200078e0203 */
[----:B-1----:R-:W-:-:S03]  /*1160*/  LEA R26, P1, R22, R18, 0x3 ;  /* 0x00000012161a7211 */ /* 0x002fc600078218ff */
[----:B------:R-:W-:-:S05]  /*1170*/  IMAD.IADD R3, R23, 0x1, R3 ;  /* 0x0000000117037824 */ /* 0x000fca00078e0203 */
[----:B------:R-:W-:Y:S02]  /*1180*/  LEA.HI.X R27, R22, R19, R3, 0x3, P1 ;  /* 0x00000013161b7211 */ /* 0x000fe400008f1c03 */
[----:B------:R-:W3:Y:S04]  /*1190*/  LDG.E.64 R22, desc[UR10][R4.64] ;  /* 0x0000000a04167981 */ /* 0x000ee8000c1e1b00 */
[----:B------:R-:W3:Y:S01]  /*11a0*/  LDG.E.64 R24, desc[UR10][R26.64] ;  /* 0x0000000a1a187981 */ /* 0x000ee2000c1e1b00 */
[----:B------:R-:W-:-:S04]  /*11b0*/  ISETP.NE.U32.AND P0, PT, R0, 0x1, PT ;  /* 0x000000010000780c */ /* 0x000fc80003f05070 */
[----:B------:R-:W-:Y:S01]  /*11c0*/  ISETP.NE.AND.EX P0, PT, RZ, RZ, PT, P0 ;  /* 0x000000ffff00720c */ /* 0x000fe20003f05300 */
[----:B---3--:R0:W1:Y:S02]  /*11d0*/  DFMA R22, R22, R6, R24 ;  /* 0x000000061616722b */ /* 0x0080640000000018 */
[----:B0-----:R0:W5:Y:S01]  /*11e0*/  LDL.LU.64 R6, [R1+0x8] ;  /* 0x0000080001067983 */ /* 0x0011620000300a00 */
[----:B------:R-:W-:-:S03]  /*11f0*/  IADD3 R24, P1, PT, R8, 0x1, RZ ;  /* 0x0000000108187810 */ /* 0x000fc60007f3e0ff */
[----:B-1----:R0:W-:Y:S01]  /*1200*/  STG.E.64 desc[UR10][R26.64], R22 ;  /* 0x000000161a007986 */ /* 0x0021e2000c101b0a */
[----:B------:R-:W-:-:S05]  /*1210*/  IADD3.X R3, PT, PT, RZ, R9, RZ, P1, !PT ;  /* 0x00000009ff037210 */ /* 0x000fca0000ffe4ff */
[----:B------:R-:W-:Y:S05]  /*1220*/  @!P0 BRA `(.L_x_402) ;  /* 0x0000000000848947 */ /* 0x000fea0003800000 */
[----:B0-----:R-:W2:Y:S04]  /*1230*/  LDG.E.64 R22, desc[UR10][R14.64+0x8] ;  /* 0x0000080a0e167981 */ /* 0x001ea8000c1e1b00 */
[----:B-----5:R0:W-:Y:S02]  /*1240*/  STL.64 [R1+0x8], R6 ;  /* 0x0000080601007387 */ /* 0x0201e40000100a00 */
[----:B0-----:R-:W0:Y:S01]  /*1250*/  LDC.64 R6, c[0x0][0x3b0] ;  /* 0x0000ec00ff067b82 */ /* 0x001e220000000a00 */
[-C--:B--2---:R-:W-:Y:S02]  /*1260*/  IMAD R3, R23, R16.reuse, RZ ;  /* 0x0000001017037224 */ /* 0x084fe400078e02ff */
[----:B------:R-:W-:-:S04]  /*1270*/  IMAD.WIDE.U32 R24, R22, R16, R20 ;  /* 0x0000001016187225 */ /* 0x000fc800078e0014 */
[----:B------:R-:W-:Y:S01]  /*1280*/  IMAD R3, R22, R17, R3 ;  /* 0x0000001116037224 */ /* 0x000fe200078e0203 */
[----:B------:R-:W-:-:S03]  /*1290*/  LEA R22, P0, R24, R18, 0x3 ;  /* 0x0000001218167211 */ /* 0x000fc600078018ff */
[----:B------:R-:W-:-:S05]  /*12a0*/  IMAD.IADD R3, R25, 0x1, R3 ;  /* 0x0000000119037824 */ /* 0x000fca00078e0203 */
[----:B------:R-:W-:Y:S02]  /*12b0*/  LEA.HI.X R23, R24, R19, R3, 0x3, P0 ;  /* 0x0000001318177211 */ /* 0x000fe400000f1c03 */
[----:B------:R-:W0:Y:S04]  /*12c0*/  LDG.E.64 R24, desc[UR10][R4.64+0x8] ;  /* 0x0000080a04187981 */ /* 0x000e28000c1e1b00 */
[----:B------:R-:W0:Y:S01]  /*12d0*/  LDG.E.64 R26, desc[UR10][R22.64] ;  /* 0x0000000a161a7981 */ /* 0x000e22000c1e1b00 */
[----:B------:R-:W-:-:S04]  /*12e0*/  ISETP.NE.U32.AND P0, PT, R0, 0x2, PT ;  /* 0x000000020000780c */ /* 0x000fc80003f05070 */
[----:B------:R-:W-:Y:S01]  /*12f0*/  ISETP.NE.AND.EX P0, PT, RZ, RZ, PT, P0 ;  /* 0x000000ffff00720c */ /* 0x000fe20003f05300 */
[----:B0-----:R0:W1:Y:S02]  /*1300*/  DFMA R24, R24, R6, R26 ;  /* 0x000000061818722b */ /* 0x001064000000001a */
[----:B0-----:R2:W5:Y:S04]  /*1310*/  LDL.LU.64 R6, [R1+0x8] ;  /* 0x0000080001067983 */ /* 0x0015680000300a00 */
[----:B-1----:R0:W-:Y:S02]  /*1320*/  STG.E.64 desc[UR10][R22.64], R24 ;  /* 0x0000001816007986 */ /* 0x0021e4000c101b0a */
[----:B0-----:R-:W-:-:S05]  /*1330*/  IADD3 R24, P1, PT, R8, 0x2, RZ ;  /* 0x0000000208187810 */ /* 0x001fca0007f3e0ff */
[----:B------:R-:W-:Y:S01]  /*1340*/  IMAD.X R3, RZ, RZ, R9, P1 ;  /* 0x000000ffff037224 */ /* 0x000fe200008e0609 */
[----:B--2---:R-:W-:Y:S07]  /*1350*/  @!P0 BRA `(.L_x_402) ;  /* 0x0000000000388947 */ /* 0x004fee0003800000 */
[----:B------:R-:W2:Y:S01]  /*1360*/  LDG.E.64 R14, desc[UR10][R14.64+0x10] ;  /* 0x0000100a0e0e7981 */ /* 0x000ea2000c1e1b00 */
[----:B------:R-:W0:Y:S03]  /*1370*/  LDC.64 R26, c[0x0][0x3b0] ;  /* 0x0000ec00ff1a7b82 */ /* 0x000e260000000a00 */
[----:B------:R-:W0:Y:S01]  /*1380*/  LDG.E.64 R4, desc[UR10][R4.64+0x10] ;  /* 0x0000100a04047981 */ /* 0x000e22000c1e1b00 */
[-C--:B--2---:R-:W-:Y:S02]  /*1390*/  IMAD R0, R15, R16.reuse, RZ ;  /* 0x000000100f007224 */ /* 0x084fe400078e02ff */
[----:B------:R-:W-:-:S04]  /*13a0*/  IMAD.WIDE.U32 R20, R14, R16, R20 ;  /* 0x000000100e147225 */ /* 0x000fc800078e0014 */
[----:B------:R-:W-:Y:S01]  /*13b0*/  IMAD R17, R14, R17, R0 ;  /* 0x000000110e117224 */ /* 0x000fe200078e0200 */
[----:B------:R-:W-:-:S04]  /*13c0*/  LEA R18, P0, R20, R18, 0x3 ;  /* 0x0000001214127211 */ /* 0x000fc800078018ff */
[----:B------:R-:W-:-:S04]  /*13d0*/  IADD3 R0, PT, PT, R21, R17, RZ ;  /* 0x0000001115007210 */ /* 0x000fc80007ffe0ff */
[----:B------:R-:W-:-:S05]  /*13e0*/  LEA.HI.X R19, R20, R19, R0, 0x3, P0 ;  /* 0x0000001314137211 */ /* 0x000fca00000f1c00 */
[----:B------:R-:W0:Y:S01]  /*13f0*/  LDG.E.64 R16, desc[UR10][R18.64] ;  /* 0x0000000a12107981 */ /* 0x000e22000c1e1b00 */
[----:B------:R-:W-:-:S05]  /*1400*/  IADD3 R24, P0, PT, R8, 0x3, RZ ;  /* 0x0000000308187810 */ /* 0x000fca0007f1e0ff */
[----:B------:R-:W-:Y:S01]  /*1410*/  IMAD.X R3, RZ, RZ, R9, P0 ;  /* 0x000000ffff037224 */ /* 0x000fe200000e0609 */
[----:B0-----:R-:W0:Y:S02]  /*1420*/  DFMA R16, R4, R26, R16 ;  /* 0x0000001a0410722b */ /* 0x001e240000000010 */
[----:B0-----:R2:W-:Y:S05]  /*1430*/  STG.E.64 desc[UR10][R18.64], R16 ;  /* 0x0000001012007986 */ /* 0x0015ea000c101b0a */
.L_x_402:
[----:B------:R-:W-:Y:S05]  /*1440*/  BSYNC.RECONVERGENT B1 ;  /* 0x0000000000017941 */ /* 0x000fea0003800200 */
.L_x_401:
[----:B------:R-:W-:-:S05]  /*1450*/  IADD3 R0, P0, PT, R8, -R10, RZ ;  /* 0x8000000a08007210 */ /* 0x000fca0007f1e0ff */
[----:B------:R-:W-:Y:S01]  /*1460*/  IMAD.X R4, R9, 0x1, ~R11, P0 ;  /* 0x0000000109047824 */ /* 0x000fe200000e0e0b */
[----:B------:R-:W-:-:S04]  /*1470*/  ISETP.GT.U32.AND P0, PT, R0, -0x4, PT ;  /* 0xfffffffc0000780c */ /* 0x000fc80003f04070 */
[----:B------:R-:W-:-:S13]  /*1480*/  ISETP.GT.U32.AND.EX P0, PT, R4, -0x1, PT, P0 ;  /* 0xffffffff0400780c */ /* 0x000fda0003f04100 */
[----:B------:R-:W-:Y:S05]  /*1490*/  @P0 BRA `(.L_x_400) ;  /* 0x00000004004c0947 */ /* 0x000fea0003800000 */
[----:B--2---:R-:W2:Y:S01]  /*14a0*/  LDC.64 R16, c[0x0][0x3d8] ;  /* 0x0000f600ff107b82 */ /* 0x004ea20000000a00 */
[----:B------:R-:W3:Y:S01]  /*14b0*/  LDCU.64 UR8, c[0x0][0x390] ;  /* 0x00007200ff0877ac */ /* 0x000ee20008000a00 */
[----:B------:R-:W-:Y:S01]  /*14c0*/  MOV R25, R3 ;  /* 0x0000000300197202 */ /* 0x000fe20000000f00 */
[----:B------:R-:W4:Y:S05]  /*14d0*/  LDCU.64 UR6, c[0x0][0x3a0] ;  /* 0x00007400ff0677ac */ /* 0x000f2a0008000a00 */
[----:B------:R-:W0:Y:S01]  /*14e0*/  LDC.64 R8, c[0x0][0x3e0] ;  /* 0x0000f800ff087b82 */ /* 0x000e220000000a00 */
[C---:B--2---:R-:W-:Y:S02]  /*14f0*/  IMAD R0, R16.reuse, UR5, RZ ;  /* 0x0000000510007c24 */ /* 0x044fe4000f8e02ff */
[----:B------:R-:W-:-:S04]  /*1500*/  IMAD.WIDE.U32 R4, R16, UR4, R24 ;  /* 0x0000000410047c25 */ /* 0x000fc8000f8e0018 */
[----:B------:R-:W-:Y:S01]  /*1510*/  IMAD R17, R17, UR4, R0 ;  /* 0x0000000411117c24 */ /* 0x000fe2000f8e0200 */
[----:B----4-:R-:W-:Y:S01]  /*1520*/  LEA R0, P0, R4, UR6, 0x3 ;  /* 0x0000000604007c11 */ /* 0x010fe2000f8018ff */
[C---:B0-----:R-:W-:Y:S02]  /*1530*/  IMAD R18, R8.reuse, UR5, RZ ;  /* 0x0000000508127c24 */ /* 0x041fe4000f8e02ff */
[----:B------:R-:W-:Y:S01]  /*1540*/  IMAD.WIDE.U32 R14, R8, UR4, R24 ;  /* 0x00000004080e7c25 */ /* 0x000fe2000f8e0018 */
[----:B------:R-:W-:-:S03]  /*1550*/  IADD3 R0, P1, PT, R0, 0x10, RZ ;  /* 0x0000001000007810 */ /* 0x000fc60007f3e0ff */
[----:B------:R-:W-:Y:S01]  /*1560*/  IMAD R19, R9, UR4, R18 ;  /* 0x0000000409137c24 */ /* 0x000fe2000f8e0212 */
[----:B---3--:R-:W-:Y:S01]  /*1570*/  LEA R8, P2, R14, UR8, 0x3 ;  /* 0x000000080e087c11 */ /* 0x008fe2000f8418ff */
[----:B------:R-:W-:Y:S02]  /*1580*/  IMAD.IADD R9, R17, 0x1, R5 ;  /* 0x0000000111097824 */ /* 0x000fe400078e0205 */
[----:B------:R-:W-:Y:S01]  /*1590*/  IMAD.IADD R5, R19, 0x1, R15 ;  /* 0x0000000113057824 */ /* 0x000fe200078e020f */
[----:B------:R-:W-:Y:S02]  /*15a0*/  IADD3 R8, P3, PT, R8, 0x10, RZ ;  /* 0x0000001008087810 */ /* 0x000fe40007f7e0ff */
[----:B------:R-:W-:Y:S02]  /*15b0*/  LEA.HI.X R4, R4, UR7, R9, 0x3, P0 ;  /* 0x0000000704047c11 */ /* 0x000fe400080f1c09 */
[----:B------:R-:W-:Y:S02]  /*15c0*/  LEA.HI.X R14, R14, UR9, R5, 0x3, P2 ;  /* 0x000000090e0e7c11 */ /* 0x000fe400090f1c05 */
[----:B------:R-:W-:-:S03]  /*15d0*/  IADD3.X R5, PT, PT, RZ, R4, RZ, P1, !PT ;  /* 0x00000004ff057210 */ /* 0x000fc60000ffe4ff */
[----:B------:R-:W-:-:S07]  /*15e0*/  IMAD.X R21, RZ, RZ, R14, P3 ;  /* 0x000000ffff157224 */ /* 0x000fce00018e060e */
.L_x_403:
[----:B------:R-:W-:-:S05]  /*15f0*/  IMAD.MOV.U32 R4, RZ, RZ, R0 ;  /* 0x000000ffff047224 */ /* 0x000fca00078e0000 */
[----:B------:R-:W2:Y:S01]  /*1600*/  LDG.E.64 R16, desc[UR10][R4.64+-0x10] ;  /* 0xfffff00a04107981 */ /* 0x000ea2000c1e1b00 */
[----:B0-----:R-:W-:Y:S01]  /*1610*/  MOV R14, R12 ;  /* 0x0000000c000e7202 */ /* 0x001fe20000000f00 */
[----:B------:R-:W-:Y:S02]  /*1620*/  IMAD.MOV.U32 R15, RZ, RZ, R2 ;  /* 0x000000ffff0f7224 */ /* 0x000fe400078e0002 */
[----:B--2---:R-:W-:Y:S02]  /*1630*/  IMAD R9, R17, UR12, RZ ;  /* 0x0000000c11097c24 */ /* 0x004fe4000f8e02ff */
[----:B------:R-:W-:-:S04]  /*1640*/  IMAD.WIDE.U32 R18, R16, UR12, R14 ;  /* 0x0000000c10127c25 */ /* 0x000fc8000f8e000e */
[----:B------:R-:W-:Y:S01]  /*1650*/  IMAD R9, R16, UR13, R9 ;  /* 0x0000000d10097c24 */ /* 0x000fe2000f8e0209 */
[----:B------:R-:W-:-:S03]  /*1660*/  LEA R16, P0, R18, UR14, 0x3 ;  /* 0x0000000e12107c11 */ /* 0x000fc6000f8018ff */
[----:B------:R-:W-:-:S05]  /*1670*/  IMAD.IADD R9, R19, 0x1, R9 ;  /* 0x0000000113097824 */ /* 0x000fca00078e0209 */
[----:B------:R-:W-:Y:S02]  /*1680*/  LEA.HI.X R17, R18, UR15, R9, 0x3, P0 ;  /* 0x0000000f12117c11 */ /* 0x000fe400080f1c09 */
[----:B------:R-:W-:-:S03]  /*1690*/  MOV R9, R21 ;  /* 0x0000001500097202 */ /* 0x000fc60000000f00 */
[----:B------:R-:W1:Y:S04]  /*16a0*/  LDG.E.64 R20, desc[UR10][R16.64] ;  /* 0x0000000a10147981 */ /* 0x000e68000c1e1b00 */
[----:B------:R-:W1:Y:S02]  /*16b0*/  LDG.E.64 R18, desc[UR10][R8.64+-0x10] ;  /* 0xfffff00a08127981 */ /* 0x000e64000c1e1b00 */
[----:B-1----:R-:W0:Y:S02]  /*16c0*/  DFMA R22, R18, UR16, R20 ;  /* 0x0000001012167c2b */ /* 0x002e240008000014 */
        /* <DEDUP_REMOVED lines=9> */
[----:B------:R-:W2:-:S15]  /*1760*/  LDG.E.64 R26, desc[UR10][R18.64] ;  /* 0x0000000a121a7981 */ /* 0x000e9e000c1e1b00 */
[----:B------:R-:W-:-:S15]  /*1770*/  NOP ;  /* 0x0000000000007918 */ /* 0x000fde0000000000 */
[----:B------:R-:W-:-:S05]  /*1780*/  NOP ;  /* 0x0000000000007918 */ /* 0x000fca0000000000 */
[----:B--2---:R-:W1:Y:S02]  /*1790*/  DFMA R26, R20, UR16, R26 ;  /* 0x00000010141a7c2b */ /* 0x004e64000800001a */
[----:B-1----:R1:W-:Y:S04]  /*17a0*/  STG.E.64 desc[UR10][R18.64], R26 ;  /* 0x0000001a12007986 */ /* 0x0023e8000c101b0a */
[----:B0-----:R-:W2:Y:S02]  /*17b0*/  LDG.E.64 R16, desc[UR10][R4.64] ;  /* 0x0000000a04107981 */ /* 0x001ea4000c1e1b00 */
[----:B--2---:R-:W-:Y:S02]  /*17c0*/  IMAD R17, R17, UR12, RZ ;  /* 0x0000000c11117c24 */ /* 0x004fe4000f8e02ff */
        /* <DEDUP_REMOVED lines=9> */
[----:B--2---:R-:W0:Y:S02]  /*1860*/  DFMA R20, R20, UR16, R22 ;  /* 0x0000001014147c2b */ /* 0x004e240008000016 */
[----:B0-----:R0:W-:Y:S04]  /*1870*/  STG.E.64 desc[UR10][R16.64], R20 ;  /* 0x0000001410007986 */ /* 0x0011e8000c101b0a */
[----:B------:R-:W2:Y:S02]  /*1880*/  LDG.E.64 R22, desc[UR10][R4.64+0x8] ;  /* 0x0000080a04167981 */ /* 0x000ea4000c1e1b00 */
[----:B--2---:R-:W-:Y:S02]  /*1890*/  IMAD R23, R23, UR12, RZ ;  /* 0x0000000c17177c24 */ /* 0x004fe4000f8e02ff */
[----:B-1----:R-:W-:-:S04]  /*18a0*/  IMAD.WIDE.U32 R18, R22, UR12, R14 ;  /* 0x0000000c16127c25 */ /* 0x002fc8000f8e000e */
[----:B------:R-:W-:Y:S01]  /*18b0*/  IMAD R23, R22, UR13, R23 ;  /* 0x0000000d16177c24 */ /* 0x000fe2000f8e0217 */
[----:B------:R-:W-:-:S04]  /*18c0*/  LEA R14, P0, R18, UR14, 0x3 ;  /* 0x0000000e120e7c11 */ /* 0x000fc8000f8018ff */
[----:B------:R-:W-:-:S04]  /*18d0*/  IADD3 R15, PT, PT, R19, R23, RZ ;  /* 0x00000017130f7210 */ /* 0x000fc80007ffe0ff */
[----:B------:R-:W-:Y:S02]  /*18e0*/  LEA.HI.X R15, R18, UR15, R15, 0x3, P0 ;  /* 0x0000000f120f7c11 */ /* 0x000fe400080f1c0f */
[----:B------:R1:W2:Y:S04]  /*18f0*/  LDG.E.64 R18, desc[UR10][R8.64+0x8] ;  /* 0x0000080a08127981 */ /* 0x0002a8000c1e1b00 */
[----:B------:R-:W2:Y:S01]  /*1900*/  LDG.E.64 R22, desc[UR10][R14.64] ;  /* 0x0000000a0e167981 */ /* 0x000ea2000c1e1b00 */
[----:B------:R-:W-:-:S05]  /*1910*/  IADD3 R24, P0, PT, R24, 0x4, RZ ;  /* 0x0000000418187810 */ /* 0x000fca0007f1e0ff */
[----:B------:R-:W-:Y:S01]  /*1920*/  IMAD.X R3, RZ, RZ, R3, P0 ;  /* 0x000000ffff037224 */ /* 0x000fe200000e0603 */
[----:B------:R-:W-:-:S04]  /*1930*/  ISETP.GE.U32.AND P0, PT, R24, R10, PT ;  /* 0x0000000a1800720c */ /* 0x000fc80003f06070 */
[----:B------:R-:W-:Y:S02]  /*1940*/  ISETP.GE.AND.EX P0, PT, R3, R11, PT, P0 ;  /* 0x0000000b0300720c */ /* 0x000fe40003f06300 */
[----:B-1----:R-:W-:Y:S02]  /*1950*/  IADD3 R8, P2, PT, R8, 0x20, RZ ;  /* 0x0000002008087810 */ /* 0x002fe40007f5e0ff */
[----:B------:R-:W-:-:S03]  /*1960*/  IADD3 R0, P1, PT, R4, 0x20, RZ ;  /* 0x0000002004007810 */ /* 0x000fc60007f3e0ff */
[----:B0-----:R-:W-:Y:S01]  /*1970*/  IMAD.X R21, RZ, RZ, R9, P2 ;  /* 0x000000ffff157224 */ /* 0x001fe200010e0609 */
[----:B------:R-:W-:-:S15]  /*1980*/  IADD3.X R5, PT, PT, RZ, R5, RZ, P1, !PT ;  /* 0x00000005ff057210 */ /* 0x000fde0000ffe4ff */
[----:B------:R-:W-:-:S01]  /*1990*/  NOP ;  /* 0x0000000000007918 */ /* 0x000fc20000000000 */
[----:B--2---:R-:W0:Y:S02]  /*19a0*/  DFMA R18, R18, UR16, R22 ;  /* 0x0000001012127c2b */ /* 0x004e240008000016 */
[----:B0-----:R0:W-:Y:S01]  /*19b0*/  STG.E.64 desc[UR10][R14.64], R18 ;  /* 0x000000120e007986 */ /* 0x0011e2000c101b0a */
[----:B------:R-:W-:Y:S05]  /*19c0*/  @!P0 BRA `(.L_x_403) ;  /* 0xfffffffc00088947 */ /* 0x000fea000383ffff */
.L_x_400:
[----:B------:R-:W-:Y:S05]  /*19d0*/  BSYNC.RECONVERGENT B0 ;  /* 0x0000000000007941 */ /* 0x000fea0003800200 */
.L_x_399:
[----:B------:R-:W1:Y:S01]  /*19e0*/  LDC.64 R2, c[0x0][0x3e8] ;  /* 0x0000fa00ff027b82 */ /* 0x000e620000000a00 */
[----:B------:R-:W-:-:S04]  /*19f0*/  UIADD3 UR6, UP0, UPT, UR4, 0x1, URZ ;  /* 0x0000000104067890 */ /* 0x000fc8000ff1e0ff */
[----:B------:R-:W-:Y:S02]  /*1a00*/  UIADD3.X UR7, UPT, UPT, URZ, UR5, URZ, UP0, !UPT ;  /* 0x00000005ff077290 */ /* 0x000fe400087fe4ff */
[----:B-1----:R-:W-:-:S04]  /*1a10*/  ISETP.NE.U32.AND P0, PT, R2, UR6, PT ;  /* 0x0000000602007c0c */ /* 0x002fc8000bf05070 */
[----:B------:R-:W-:-:S13]  /*1a20*/  ISETP.NE.AND.EX P0, PT, R3, UR7, PT, P0 ;  /* 0x0000000703007c0c */ /* 0x000fda000bf05300 */
[----:B------:R-:W-:Y:S05]  /*1a30*/  @!P0 EXIT ;  /* 0x000000000000894d */ /* 0x000fea0003800000 */
[----:B------:R-:W-:Y:S01]  /*1a40*/  UMOV UR4, UR6 ;  /* 0x0000000600047c82 */ /* 0x000fe20008000000 */
[----:B------:R-:W-:Y:S01]  /*1a50*/  UMOV UR5, UR7 ;  /* 0x0000000700057c82 */ /* 0x000fe20008000000 */
[----:B------:R-:W-:Y:S05]  /*1a60*/  BRA `(.L_x_404) ;  /* 0xfffffff000c87947 */ /* 0x000fea000383ffff */
.L_x_392:
        /* <DEDUP_REMOVED lines=20> */
[----:B------:R-:W-:Y:S02]  /*1bb0*/  HFMA2 R2, -RZ, RZ, 0, 0 ;  /* 0x00000000ff027431 */ /* 0x000fe400000001ff */
[----:B------:R-:W-:-:S07]  /*1bc0*/  IMAD.MOV.U32 R0, RZ, RZ, RZ ;  /* 0x000000ffff007224 */ /* 0x000fce00078e00ff */
.L_x_412:
[----:B0-----:R-:W0:Y:S01]  /*1bd0*/  LDCU.64 UR8, c[0x0][0x3d0] ;  /* 0x00007a00ff0877ac */ /* 0x001e220008000a00 */
[----:B------:R-:W-:Y:S01]  /*1be0*/  IADD3 R10, P0, PT, R27, UR4, RZ ;  /* 0x000000041b0a7c10 */ /* 0x000fe2000ff1e0ff */
[----:B-1----:R-:W1:Y:S04]  /*1bf0*/  LDCU.64 UR16, c[0x0][0x398] ;  /* 0x00007300ff1077ac */ /* 0x002e680008000a00 */
[----:B------:R-:W-:Y:S02]  /*1c00*/  IMAD.X R11, RZ, RZ, UR5, P0 ;  /* 0x00000005ff0b7e24 */ /* 0x000fe400080e06ff */
[----:B0-----:R-:W-:Y:S02]  /*1c10*/  IMAD R3, R2, UR8, RZ ;  /* 0x0000000802037c24 */ /* 0x001fe4000f8e02ff */
[----:B---3--:R-:W-:-:S04]  /*1c20*/  IMAD.WIDE.U32 R4, R0, UR8, R10 ;  /* 0x0000000800047c25 */ /* 0x008fc8000f8e000a */
[----:B------:R-:W-:Y:S01]  /*1c30*/  IMAD R3, R0, UR9, R3 ;  /* 0x0000000900037c24 */ /* 0x000fe2000f8e0203 */
[----:B-1----:R-:W-:-:S04]  /*1c40*/  LEA R8, P0, R4, UR16, 0x3 ;  /* 0x0000001004087c11 */ /* 0x002fc8000f8018ff */
[----:B------:R-:W-:-:S04]  /*1c50*/  IADD3 R3, PT, PT, R5, R3, RZ ;  /* 0x0000000305037210 */ /* 0x000fc80007ffe0ff */
[----:B------:R-:W-:-:S05]  /*1c60*/  LEA.HI.X R9, R4, UR17, R3, 0x3, P0 ;  /* 0x0000001104097c11 */ /* 0x000fca00080f1c03 */
[----:B--2---:R-:W2:Y:S04]  /*1c70*/  LDG.E.64 R4, desc[UR10][R8.64] ;  /* 0x0000000a08047981 */ /* 0x004ea8000c1e1b00 */
        /* <DEDUP_REMOVED lines=25> */
[----:B------:R-:W2:Y:S07]  /*1e10*/  LDCU.64 UR16, c[0x0][0x390] ;  /* 0x00007200ff1077ac */ /* 0x000eae0008000a00 */
[----:B------:R-:W3:Y:S01]  /*1e20*/  LDC.64 R16, c[0x0][0x3a8] ;  /* 0x0000ea00ff107b82 */ /* 0x000ee20000000a00 */
[----:B------:R-:W-:Y:S01]  /*1e30*/  MOV R19, R3 ;  /* 0x0000000300137202 */ /* 0x000fe20000000f00 */
[----:B------:R-:W-:-:S06]  /*1e40*/  IMAD.MOV.U32 R18, RZ, RZ, R8 ;  /* 0x000000ffff127224 */ /* 0x000fcc00078e0008 */
[----:B------:R-:W4:Y:S01]  /*1e50*/  LDC.64 R28, c[0x0][0x3b0] ;  /* 0x0000ec00ff1c7b82 */ /* 0x000f220000000a00 */
        /* <DEDUP_REMOVED lines=11> */
[----:B------:R-:W-:-:S04]  /*1f10*/  IMAD R21, R0, UR9, R21 ;  /* 0x0000000900157c24 */ /* 0x000fc8000f8e0215 */
[----:B------:R-:W-:Y:S02]  /*1f20*/  IMAD.IADD R21, R23, 0x1, R21 ;  /* 0x0000000117157824 */ /* 0x000fe400078e0215 */
[-C--:B-1----:R-:W-:Y:S02]  /*1f30*/  IMAD R11, R11, R14.reuse, RZ ;  /* 0x0000000e0b0b7224 */ /* 0x082fe400078e02ff */
[----:B------:R-:W-:-:S04]  /*1f40*/  IMAD.WIDE.U32 R24, R10, R14, R18 ;  /* 0x0000000e0a187225 */ /* 0x000fc800078e0012 */
[----:B------:R-:W-:Y:S01]  /*1f50*/  IMAD R11, R10, R15, R11 ;  /* 0x0000000f0a0b7224 */ /* 0x000fe200078e020b */
[----:B--2---:R-:W-:Y:S02]  /*1f60*/  LEA R10, P0, R22, UR16, 0x3 ;  /* 0x00000010160a7c11 */ /* 0x004fe4000f8018ff */
[----:B---3--:R-:W-:Y:S02]  /*1f70*/  LEA R20, P1, R24, R16, 0x3 ;  /* 0x0000001018147211 */ /* 0x008fe400078218ff */
[----:B------:R-:W-:Y:S02]  /*1f80*/  IADD3 R23, PT, PT, R25, R11, RZ ;  /* 0x0000000b19177210 */ /* 0x000fe40007ffe0ff */
[----:B------:R-:W-:Y:S02]  /*1f90*/  LEA.HI.X R11, R22, UR17, R21, 0x3, P0 ;  /* 0x00000011160b7c11 */ /* 0x000fe400080f1c15 */
[----:B------:R-:W-:-:S03]  /*1fa0*/  LEA.HI.X R21, R24, R17, R23, 0x3, P1 ;  /* 0x0000001118157211 */ /* 0x000fc600008f1c17 */
[----:B------:R-:W4:Y:S04]  /*1fb0*/  LDG.E.64 R22, desc[UR10][R10.64] ;  /* 0x0000000a0a167981 */ /* 0x000f28000c1e1b00 */
[----:B------:R-:W4:Y:S01]  /*1fc0*/  LDG.E.64 R24, desc[UR10][R20.64] ;  /* 0x0000000a14187981 */ /* 0x000f22000c1e1b00 */
[----:B------:R-:W-:-:S04]  /*1fd0*/  ISETP.NE.U32.AND P0, PT, R26, 0x1, PT ;  /* 0x000000011a00780c */ /* 0x000fc80003f05070 */
[----:B------:R-:W-:Y:S01]  /*1fe0*/  ISETP.NE.AND.EX P0, PT, RZ, RZ, PT, P0 ;  /* 0x000000ffff00720c */ /* 0x000fe20003f05300 */
[----:B----4-:R-:W0:Y:S02]  /*1ff0*/  DFMA R22, R22, R28, R24 ;  /* 0x0000001c1616722b */ /* 0x010e240000000018 */
        /* <DEDUP_REMOVED lines=8> */
[----:B------:R-:W-:-:S04]  /*2080*/  LEA R20, P0, R22, R16, 0x3 ;  /* 0x0000001016147211 */ /* 0x000fc800078018ff */
[----:B------:R-:W-:-:S04]  /*2090*/  IADD3 R21, PT, PT, R23, R21, RZ ;  /* 0x0000001517157210 */ /* 0x000fc80007ffe0ff */
[----:B------:R-:W-:Y:S02]  /*20a0*/  LEA.HI.X R21, R22, R17, R21, 0x3, P0 ;  /* 0x0000001116157211 */ /* 0x000fe400000f1c15 */
[----:B------:R-:W2:Y:S04]  /*20b0*/  LDG.E.64 R22, desc[UR10][R10.64+0x8] ;  /* 0x0000080a0a167981 */ /* 0x000ea8000c1e1b00 */
[----:B------:R-:W2:Y:S01]  /*20c0*/  LDG.E.64 R24, desc[UR10][R20.64] ;  /* 0x0000000a14187981 */ /* 0x000ea2000c1e1b00 */
[----:B------:R-:W-:-:S04]  /*20d0*/  ISETP.NE.U32.AND P0, PT, R26, 0x2, PT ;  /* 0x000000021a00780c */ /* 0x000fc80003f05070 */
[----:B------:R-:W-:Y:S01]  /*20e0*/  ISETP.NE.AND.EX P0, PT, RZ, RZ, PT, P0 ;  /* 0x000000ffff00720c */ /* 0x000fe20003f05300 */
[----:B--2---:R-:W0:Y:S02]  /*20f0*/  DFMA R22, R22, R28, R24 ;  /* 0x0000001c1616722b */ /* 0x004e240000000018 */
[----:B0-----:R1:W-:Y:S01]  /*2100*/  STG.E.64 desc[UR10][R20.64], R22 ;  /* 0x0000001614007986 */ /* 0x0013e2000c101b0a */
[----:B------:R-:W-:-:S05]  /*2110*/  IADD3 R24, P1, PT, R4, 0x2, RZ ;  /* 0x0000000204187810 */ /* 0x000fca0007f3e0ff */
[----:B------:R-:W-:-:S04]  /*2120*/  IMAD.X R25, RZ, RZ, R5, P1 ;  /* 0x000000ffff197224 */ /* 0x000fc800008e0605 */
[----:B------:R-:W-:Y:S05]  /*2130*/  @!P0 BRA `(.L_x_410) ;  /* 0x0000000000348947 */ /* 0x000fea0003800000 */
        /* <DEDUP_REMOVED lines=8> */
[----:B------:R-:W2:Y:S01]  /*21c0*/  LDG.E.64 R14, desc[UR10][R16.64] ;  /* 0x0000000a100e7981 */ /* 0x000ea2000c1e1b00 */
[----:B------:R-:W-:-:S05]  /*21d0*/  IADD3 R24, P0, PT, R4, 0x3, RZ ;  /* 0x0000000304187810 */ /* 0x000fca0007f1e0ff */
[----:B------:R-:W-:Y:S01]  /*21e0*/  IMAD.X R25, RZ, RZ, R5, P0 ;  /* 0x000000ffff197224 */ /* 0x000fe200000e0605 */
[----:B--2---:R-:W0:Y:S02]  /*21f0*/  DFMA R14, R10, R28, R14 ;  /* 0x0000001c0a0e722b */ /* 0x004e24000000000e */
[----:B0-----:R2:W-:Y:S05]  /*2200*/  STG.E.64 desc[UR10][R16.64], R14 ;  /* 0x0000000e10007986 */ /* 0x0015ea000c101b0a */
.L_x_410:
[----:B------:R-:W-:Y:S05]  /*2210*/  BSYNC.RECONVERGENT B2 ;  /* 0x0000000000027941 */ /* 0x000fea0003800200 */
.L_x_409:
[----:B------:R-:W-:-:S04]  /*2220*/  IADD3 R4, P0, PT, R4, -R6, RZ ;  /* 0x8000000604047210 */ /* 0x000fc80007f1e0ff */
[----:B------:R-:W-:Y:S02]  /*2230*/  IADD3.X R5, PT, PT, R5, ~R7, RZ, P0, !PT ;  /* 0x8000000705057210 */ /* 0x000fe400007fe4ff */
[----:B------:R-:W-:-:S04]  /*2240*/  ISETP.GT.U32.AND P0, PT, R4, -0x4, PT ;  /* 0xfffffffc0400780c */ /* 0x000fc80003f04070 */
[----:B------:R-:W-:-:S13]  /*2250*/  ISETP.GT.U32.AND.EX P0, PT, R5, -0x1, PT, P0 ;  /* 0xffffffff0500780c */ /* 0x000fda0003f04100 */
[----:B------:R-:W-:Y:S05]  /*2260*/  @P0 BRA `(.L_x_408) ;  /* 0x0000000400100947 */ /* 0x000fea0003800000 */
.L_x_411:
[----:B---3--:R-:W-:-:S04]  /*2270*/  IMAD R5, R2, UR18, RZ ;  /* 0x0000001202057c24 */ /* 0x008fc8000f8e02ff */
[C---:B------:R-:W-:Y:S02]  /*2280*/  IMAD R11, R0.reuse, UR19, R5 ;  /* 0x00000013000b7c24 */ /* 0x040fe4000f8e0205 */
[----:B------:R-:W-:-:S04]  /*2290*/  IMAD.WIDE.U32 R4, R0, UR18, R24 ;  /* 0x0000001200047c25 */ /* 0x000fc8000f8e0018 */
[----:B------:R-:W-:Y:S01]  /*22a0*/  IMAD.IADD R5, R11, 0x1, R5 ;  /* 0x000000010b057824 */ /* 0x000fe200078e0205 */
[----:B------:R-:W-:-:S04]  /*22b0*/  LEA R12, P0, R4, UR12, 0x3 ;  /* 0x0000000c040c7c11 */ /* 0x000fc8000f8018ff */
[----:B------:R-:W-:-:S05]  /*22c0*/  LEA.HI.X R13, R4, UR13, R5, 0x3, P0 ;  /* 0x0000000d040d7c11 */ /* 0x000fca00080f1c05 */
[----:B------:R-:W3:Y:S01]  /*22d0*/  LDG.E.64 R10, desc[UR10][R12.64] ;  /* 0x0000000a0c0a7981 */ /* 0x000ee2000c1e1b00 */
[----:B------:R-:W-:Y:S01]  /*22e0*/  IMAD R5, R2, UR22, RZ ;  /* 0x0000001602057c24 */ /* 0x000fe2000f8e02ff */
[----:B------:R-:W-:Y:S01]  /*22f0*/  MOV R4, R8 ;  /* 0x0000000800047202 */ /* 0x000fe20000000f00 */
[----:B--2---:R-:W-:-:S04]  /*2300*/  IMAD.WIDE.U32 R14, R0, UR22, R24 ;  /* 0x00000016000e7c25 */ /* 0x004fc8000f8e0018 */
[----:B01----:R-:W-:Y:S02]  /*2310*/  IMAD R21, R0, UR23, R5 ;  /* 0x0000001700157c24 */ /* 0x003fe4000f8e0205 */
[----:B------:R-:W-:Y:S02]  /*2320*/  IMAD.MOV.U32 R5, RZ, RZ, R3 ;  /* 0x000000ffff057224 */ /* 0x000fe400078e0003 */
[----:B---3--:R-:W-:Y:S02]  /*2330*/  IMAD R11, R11, UR20, RZ ;  /* 0x000000140b0b7c24 */ /* 0x008fe4000f8e02ff */
[----:B------:R-:W-:-:S04]  /*2340*/  IMAD.WIDE.U32 R16, R10, UR20, R4 ;  /* 0x000000140a107c25 */ /* 0x000fc8000f8e0004 */
[----:B------:R-:W-:Y:S01]  /*2350*/  IMAD R19, R10, UR21, R11 ;  /* 0x000000150a137c24 */ /* 0x000fe2000f8e020b */
[----:B------:R-:W-:Y:S02]  /*2360*/  IADD3 R11, PT, PT, R21, R15, RZ ;  /* 0x0000000f150b7210 */ /* 0x000fe40007ffe0ff */
[----:B------:R-:W-:Y:S01]  /*2370*/  LEA R10, P0, R14, UR24, 0x3 ;  /* 0x000000180e0a7c11 */ /* 0x000fe2000f8018ff */
[----:B------:R-:W-:Y:S01]  /*2380*/  IMAD.IADD R15, R17, 0x1, R19 ;  /* 0x00000001110f7824 */ /* 0x000fe200078e0213 */
[----:B------:R-:W-:Y:S02]  /*2390*/  LEA R18, P1, R16, UR14, 0x3 ;  /* 0x0000000e10127c11 */ /* 0x000fe4000f8218ff */
        /* <DEDUP_REMOVED lines=10> */
[----:B------:R-:W-:-:S04]  /*2440*/  LEA R14, P0, R16, UR14, 0x3 ;  /* 0x0000000e100e7c11 */ /* 0x000fc8000f8018ff */
[----:B------:R-:W-:-:S04]  /*2450*/  IADD3 R15, PT, PT, R17, R15, RZ ;  /* 0x0000000f110f7210 */ /* 0x000fc80007ffe0ff */
[----:B------:R-:W-:Y:S02]  /*2460*/  LEA.HI.X R15, R16, UR15, R15, 0x3, P0 ;  /* 0x0000000f100f7c11 */ /* 0x000fe400080f1c0f */
[----:B------:R-:W2:Y:S04]  /*2470*/  LDG.E.64 R16, desc[UR10][R10.64+0x8] ;  /* 0x0000080a0a107981 */ /* 0x000ea8000c1e1b00 */
[----:B------:R-:W2:-:S15]  /*2480*/  LDG.E.64 R22, desc[UR10][R14.64] ;  /* 0x0000000a0e167981 */ /* 0x000e9e000c1e1b00 */
[----:B------:R-:W-:-:S15]  /*2490*/  NOP ;  /* 0x0000000000007918 */ /* 0x000fde0000000000 */
[----:B------:R-:W-:-:S05]  /*24a0*/  NOP ;  /* 0x0000000000007918 */ /* 0x000fca0000000000 */
[----:B--2---:R-:W1:Y:S02]  /*24b0*/  DFMA R22, R16, UR26, R22 ;  /* 0x0000001a10167c2b */ /* 0x004e640008000016 */
[----:B-1----:R1:W-:Y:S04]  /*24c0*/  STG.E.64 desc[UR10][R14.64], R22 ;  /* 0x000000160e007986 */ /* 0x0023e8000c101b0a */
[----:B------:R-:W2:Y:S02]  /*24d0*/  LDG.E.64 R16, desc[UR10][R12.64+0x10] ;  /* 0x0000100a0c107981 */ /* 0x000ea4000c1e1b00 */
[----:B--2---:R-:W-:Y:S02]  /*24e0*/  IMAD R17, R17, UR20, RZ ;  /* 0x0000001411117c24 */ /* 0x004fe4000f8e02ff */
[----:B0-----:R-:W-:-:S04]  /*24f0*/  IMAD.WIDE.U32 R18, R16, UR20, R4 ;  /* 0x0000001410127c25 */ /* 0x001fc8000f8e0004 */
        /* <DEDUP_REMOVED lines=10> */
[----:B------:R-:W2:Y:S04]  /*25a0*/  LDG.E.64 R12, desc[UR10][R12.64+0x18] ;  /* 0x0000180a0c0c7981 */ /* 0x000ea8000c1e1b00 */
[----:B------:R-:W4:Y:S01]  /*25b0*/  LDG.E.64 R10, desc[UR10][R10.64+0x18] ;  /* 0x0000180a0a0a7981 */ /* 0x000f22000c1e1b00 */
[----:B--2---:R-:W-:-:S02]  /*25c0*/  IMAD R21, R13, UR20, RZ ;  /* 0x000000140d157c24 */ /* 0x004fc4000f8e02ff */
[----:B-1----:R-:W-:-:S04]  /*25d0*/  IMAD.WIDE.U32 R14, R12, UR20, R4 ;  /* 0x000000140c0e7c25 */ /* 0x002fc8000f8e0004 */
[----:B------:R-:W-:Y:S01]  /*25e0*/  IMAD R5, R12, UR21, R21 ;  /* 0x000000150c057c24 */ /* 0x000fe2000f8e0215 */
[----:B------:R-:W-:-:S04]  /*25f0*/  LEA R4, P0, R14, UR14, 0x3 ;  /* 0x0000000e0e047c11 */ /* 0x000fc8000f8018ff */
[----:B------:R-:W-:-:S04]  /*2600*/  IADD3 R5, PT, PT, R15, R5, RZ ;  /* 0x000000050f057210 */ /* 0x000fc80007ffe0ff */
[----:B------:R-:W-:-:S05]  /*2610*/  LEA.HI.X R5, R14, UR15, R5, 0x3, P0 ;  /* 0x0000000f0e057c11 */ /* 0x000fca00080f1c05 */
[----:B------:R-:W4:Y:S01]  /*2620*/  LDG.E.64 R14, desc[UR10][R4.64] ;  /* 0x0000000a040e7981 */ /* 0x000f22000c1e1b00 */
[----:B------:R-:W-:-:S05]  /*2630*/  IADD3 R24, P0, PT, R24, 0x4, RZ ;  /* 0x0000000418187810 */ /* 0x000fca0007f1e0ff */
[----:B------:R-:W-:Y:S01]  /*2640*/  IMAD.X R25, RZ, RZ, R25, P0 ;  /* 0x000000ffff197224 */ /* 0x000fe200000e0619 */
[----:B------:R-:W-:-:S04]  /*2650*/  ISETP.GE.U32.AND P0, PT, R24, R6, PT ;  /* 0x000000061800720c */ /* 0x000fc80003f06070 */
[----:B------:R-:W-:-:S15]  /*2660*/  ISETP.GE.AND.EX P0, PT, R25, R7, PT, P0 ;  /* 0x000000071900720c */ /* 0x000fde0003f06300 */
[----:B------:R-:W-:-:S07]  /*2670*/  NOP ;  /* 0x0000000000007918 */ /* 0x000fce0000000000 */
[----:B----4-:R-:W0:Y:S02]  /*2680*/  DFMA R14, R10, UR26, R14 ;  /* 0x0000001a0a0e7c2b */ /* 0x010e24000800000e */
[----:B0-----:R3:W-:Y:S01]  /*2690*/  STG.E.64 desc[UR10][R4.64], R14 ;  /* 0x0000000e04007986 */ /* 0x0017e2000c101b0a */
[----:B------:R-:W-:Y:S05]  /*26a0*/  @!P0 BRA `(.L_x_411) ;  /* 0xfffffff800f08947 */ /* 0x000fea000383ffff */
.L_x_408:
[----:B------:R-:W-:Y:S05]  /*26b0*/  BSYNC.RECONVERGENT B1 ;  /* 0x0000000000017941 */ /* 0x000fea0003800200 */
.L_x_407:
[----:B------:R-:W4:Y:S01]  /*26c0*/  LDCU.64 UR8, c[0x0][0x3e8] ;  /* 0x00007d00ff0877ac */ /* 0x000f220008000a00 */
[----:B------:R-:W-:-:S04]  /*26d0*/  IADD3 R0, P0, PT, R0, 0x1, RZ ;  /* 0x0000000100007810 */ /* 0x000fc80007f1e0ff */
[----:B------:R-:W-:Y:S02]  /*26e0*/  IADD3.X R2, PT, PT, RZ, R2, RZ, P0, !PT ;  /* 0x00000002ff027210 */ /* 0x000fe400007fe4ff */
[----:B----4-:R-:W-:-:S04]  /*26f0*/  ISETP.NE.U32.AND P0, PT, R0, UR8, PT ;  /* 0x0000000800007c0c */ /* 0x010fc8000bf05070 */
[----:B------:R-:W-:-:S13]  /*2700*/  ISETP.NE.AND.EX P0, PT, R2, UR9, PT, P0 ;  /* 0x0000000902007c0c */ /* 0x000fda000bf05300 */
[----:B------:R-:W-:Y:S05]  /*2710*/  @P0 BRA `(.L_x_412) ;  /* 0xfffffff4002c0947 */ /* 0x000fea000383ffff */
.L_x_406:
[----:B------:R-:W-:Y:S05]  /*2720*/  BSYNC.RECONVERGENT B0 ;  /* 0x0000000000007941 */ /* 0x000fea0003800200 */
.L_x_405:
[----:B---3--:R-:W-:Y:S01]  /*2730*/  VIADD R4, R27, 0x100 ;  /* 0x000001001b047836 */ /* 0x008fe20000000000 */
[----:B------:R-:W-:-:S04]  /*2740*/  MOV R0, UR7 ;  /* 0x0000000700007c02 */ /* 0x000fc80008000f00 */
[----:B------:R-:W-:-:S04]  /*2750*/  ISETP.LT.U32.AND P0, PT, R4, UR6, PT ;  /* 0x0000000604007c0c */ /* 0x000fc8000bf01070 */
[----:B------:R-:W-:-:S13]  /*2760*/  ISETP.GT.AND.EX P0, PT, R0, RZ, PT, P0 ;  /* 0x000000ff0000720c */ /* 0x000fda0003f04300 */
[----:B------:R-:W-:Y:S05]  /*2770*/  @!P0 EXIT ;  /* 0x000000000000894d */ /* 0x000fea0003800000 */
[----:B------:R-:W-:Y:S01]  /*2780*/  IADD3 R4, P0, PT, R4, UR4, RZ ;  /* 0x0000000404047c10 */ /* 0x000fe2000ff1e0ff */
[----:B------:R-:W-:-:S04]  /*2790*/  UMOV UR4, URZ ;  /* 0x000000ff00047c82 */ /* 0x000fc80008000000 */
[----:B------:R-:W-:Y:S01]  /*27a0*/  IMAD.X R5, RZ, RZ, UR5, P0 ;  /* 0x00000005ff057e24 */ /* 0x000fe200080e06ff */
[----:B------:R-:W-:-:S07]  /*27b0*/  UMOV UR5, URZ ;  /* 0x000000ff00057c82 */ /* 0x000fce0008000000 */
.L_x_418:
[----:B---3--:R-:W3:Y:S01]  /*27c0*/  LDC.64 R2, c[0x0][0x3d0] ;  /* 0x0000f400ff027b82 */ /* 0x008ee20000000a00 */
[----:B----4-:R-:W4:Y:S01]  /*27d0*/  LDCU.64 UR6, c[0x0][0x398] ;  /* 0x00007300ff0677ac */ /* 0x010f220008000a00 */
[----:B0-----:R-:W0:Y:S01]  /*27e0*/  LDCU.64 UR18, c[0x0][0x3b0] ;  /* 0x00007600ff1277ac */ /* 0x001e220008000a00 */
[----:B------:R-:W0:Y:S01]  /*27f0*/  LDCU.64 UR8, c[0x0][0x3c8] ;  /* 0x00007900ff0877ac */ /* 0x000e220008000a00 */
        /* <DEDUP_REMOVED lines=13> */
[----:B0-----:R-:W-:Y:S05]  /*28d0*/  @P0 BRA `(.L_x_414) ;  /* 0x0000000800840947 */ /* 0x001fea0003800000 */
[----:B------:R-:W0:Y:S01]  /*28e0*/  LDCU.64 UR6, c[0x0][0x3c0] ;  /* 0x00007800ff0677ac */ /* 0x000e220008000a00 */
[----:B------:R-:W3:Y:S01]  /*28f0*/  LDC.64 R12, c[0x0][0x3b8] ;  /* 0x0000ee00ff0c7b82 */ /* 0x000ee20000000a00 */
[--C-:B------:R-:W-:Y:S01]  /*2900*/  IMAD.IADD R2, R8, 0x1, -R6.reuse ;  /* 0x0000000108027824 */ /* 0x100fe200078e0a06 */
[----:B------:R-:W-:Y:S01]  /*2910*/  BSSY.RECONVERGENT B1, `(.L_x_415) ;  /* 0x0000051000017945 */ /* 0x000fe20003800200 */
[----:B------:R-:W-:-:S03]  /*2920*/  IMAD.MOV.U32 R24, RZ, RZ, R6 ;  /* 0x000000ffff187224 */ /* 0x000fc600078e0006 */
[----:B------:R-:W-:-:S04]  /*2930*/  LOP3.LUT R2, R2, 0x3, RZ, 0xc0, !PT ;  /* 0x0000000302027812 */ /* 0x000fc800078ec0ff */
[----:B------:R-:W-:-:S04]  /*2940*/  ISETP.NE.U32.AND P0, PT, R2, RZ, PT ;  /* 0x000000ff0200720c */ /* 0x000fc80003f05070 */
[----:B------:R-:W-:Y:S01]  /*2950*/  ISETP.NE.AND.EX P0, PT, RZ, RZ, PT, P0 ;  /* 0x000000ffff00720c */ /* 0x000fe20003f05300 */
[----:B0-----:R-:W-:Y:S02]  /*2960*/  IMAD R3, R5, UR6, RZ ;  /* 0x0000000605037c24 */ /* 0x001fe4000f8e02ff */
[----:B------:R-:W-:-:S04]  /*2970*/  IMAD.WIDE.U32 R10, R4, UR6, RZ ;  /* 0x00000006040a7c25 */ /* 0x000fc8000f8e00ff */
[----:B------:R-:W-:Y:S02]  /*2980*/  IMAD R3, R4, UR7, R3 ;  /* 0x0000000704037c24 */ /* 0x000fe4000f8e0203 */
[----:B---3--:R-:W-:-:S03]  /*2990*/  IMAD R0, R12, UR5, RZ ;  /* 0x000000050c007c24 */ /* 0x008fc6000f8e02ff */
[----:B------:R-:W-:Y:S01]  /*29a0*/  IADD3 R11, PT, PT, R11, R3, RZ ;  /* 0x000000030b0b7210 */ /* 0x000fe20007ffe0ff */
[----:B------:R-:W-:Y:S01]  /*29b0*/  IMAD R13, R13, UR4, R0 ;  /* 0x000000040d0d7c24 */ /* 0x000fe2000f8e0200 */
[----:B------:R-:W-:Y:S01]  /*29c0*/  MOV R3, R7 ;  /* 0x0000000700037202 */ /* 0x000fe20000000f00 */
[----:B------:R-:W-:-:S04]  /*29d0*/  IMAD.WIDE.U32 R10, R12, UR4, R10 ;  /* 0x000000040c0a7c25 */ /* 0x000fc8000f8e000a */
[----:B------:R-:W-:Y:S01]  /*29e0*/  IMAD.IADD R0, R11, 0x1, R13 ;  /* 0x000000010b007824 */ /* 0x000fe200078e020d */
[----:B------:R-:W-:Y:S06]  /*29f0*/  @!P0 BRA `(.L_x_416) ;  /* 0x0000000400088947 */ /* 0x000fec0003800000 */
[----:B--2---:R-:W0:Y:S01]  /*2a00*/  LDC.64 R16, c[0x0][0x3d8] ;  /* 0x0000f600ff107b82 */ /* 0x004e220000000a00 */
[----:B------:R-:W2:Y:S07]  /*2a10*/  LDCU.64 UR6, c[0x0][0x390] ;  /* 0x00007200ff0677ac */ /* 0x000eae0008000a00 */
[----:B------:R-:W3:Y:S08]  /*2a20*/  LDC.64 R18, c[0x0][0x3a0] ;  /* 0x0000e800ff127b82 */ /* 0x000ef00000000a00 */
[----:B------:R-:W4:Y:S01]  /*2a30*/  LDC.64 R24, c[0x0][0x3e0] ;  /* 0x0000f800ff187b82 */ /* 0x000f220000000a00 */
[C---:B0-----:R-:W-:Y:S01]  /*2a40*/  IMAD R14, R16.reuse, UR5, RZ ;  /* 0x00000005100e7c24 */ /* 0x041fe2000f8e02ff */
[----:B-1----:R-:W-:Y:S01]  /*2a50*/  MOV R21, R0 ;  /* 0x0000000000157202 */ /* 0x002fe20000000f00 */
[----:B------:R-:W-:-:S05]  /*2a60*/  IMAD.WIDE.U32 R12, R16, UR4, R6 ;  /* 0x00000004100c7c25 */ /* 0x000fca000f8e0006 */
[----:B------:R-:W0:Y:S01]  /*2a70*/  LDC.64 R28, c[0x0][0x3b0] ;  /* 0x0000ec00ff1c7b82 */ /* 0x000e220000000a00 */
[----:B------:R-:W-:Y:S01]  /*2a80*/  IMAD R3, R17, UR4, R14 ;  /* 0x0000000411037c24 */ /* 0x000fe2000f8e020e */
[----:B---3--:R-:W-:-:S04]  /*2a90*/  LEA R14, P0, R12, R18, 0x3 ;  /* 0x000000120c0e7211 */ /* 0x008fc800078018ff */
[----:B------:R-:W-:Y:S02]  /*2aa0*/  IADD3 R3, PT, PT, R13, R3, RZ ;  /* 0x000000030d037210 */ /* 0x000fe40007ffe0ff */
[----:B------:R-:W1:Y:S02]  /*2ab0*/  LDC.64 R16, c[0x0][0x3c8] ;  /* 0x0000f200ff107b82 */ /* 0x000e640000000a00 */
[----:B------:R-:W-:-:S05]  /*2ac0*/  LEA.HI.X R15, R12, R19, R3, 0x3, P0 ;  /* 0x000000130c0f7211 */ /* 0x000fca00000f1c03 */
[----:B------:R-:W1:Y:S01]  /*2ad0*/  LDG.E.64 R12, desc[UR10][R14.64] ;  /* 0x0000000a0e0c7981 */ /* 0x000e62000c1e1b00 */
[----:B------:R-:W3:Y:S01]  /*2ae0*/  LDC.64 R18, c[0x0][0x3a8] ;  /* 0x0000ea00ff127b82 */ /* 0x000ee20000000a00 */
[----:B----4-:R-:W-:-:S04]  /*2af0*/  IMAD R20, R24, UR5, RZ ;  /* 0x0000000518147c24 */ /* 0x010fc8000f8e02ff */
[----:B------:R-:W-:Y:S02]  /*2b00*/  IMAD R3, R25, UR4, R20 ;  /* 0x0000000419037c24 */ /* 0x000fe4000f8e0214 */
[----:B------:R-:W-:Y:S02]  /*2b10*/  IMAD.MOV.U32 R20, RZ, RZ, R10 ;  /* 0x000000ffff147224 */ /* 0x000fe400078e000a */
[----:B------:R-:W-:-:S04]  /*2b20*/  IMAD.WIDE.U32 R24, R24, UR4, R6 ;  /* 0x0000000418187c25 */ /* 0x000fc8000f8e0006 */
        /* <DEDUP_REMOVED lines=42> */
[----:B------:R-:W2:Y:S01]  /*2dd0*/  LDG.E.64 R2, desc[UR10][R18.64] ;  /* 0x0000000a12027981 */ /* 0x000ea2000c1e1b00 */
[----:B------:R-:W-:Y:S01]  /*2de0*/  IADD3 R24, P0, PT, R6, 0x3, RZ ;  /* 0x0000000306187810 */ /* 0x000fe20007f1e0ff */
[----:B--2---:R-:W0:Y:S02]  /*2df0*/  DFMA R28, R12, R28, R2 ;  /* 0x0000001c0c1c722b */ /* 0x004e240000000002 */
[----:B0-----:R4:W-:Y:S02]  /*2e00*/  STG.E.64 desc[UR10][R18.64], R28 ;  /* 0x0000001c12007986 */ /* 0x0019e4000c101b0a */
[----:B------:R-:W-:-:S08]  /*2e10*/  IMAD.X R3, RZ, RZ, R7, P0 ;  /* 0x000000ffff037224 */ /* 0x000fd000000e0607 */
.L_x_416:
[----:B------:R-:W-:Y:S05]  /*2e20*/  BSYNC.RECONVERGENT B1 ;  /* 0x0000000000017941 */ /* 0x000fea0003800200 */
.L_x_415:
[----:B------:R-:W-:Y:S01]  /*2e30*/  IADD3 R2, P0, PT, R6, -R8, RZ ;  /* 0x8000000806027210 */ /* 0x000fe20007f1e0ff */
[----:B------:R-:W0:Y:S03]  /*2e40*/  LDC.64 R12, c[0x0][0x3d8] ;  /* 0x0000f600ff0c7b82 */ /* 0x000e260000000a00 */
[----:B------:R-:W-:Y:S02]  /*2e50*/  IADD3.X R6, PT, PT, R7, ~R9, RZ, P0, !PT ;  /* 0x8000000907067210 */ /* 0x000fe400007fe4ff */
[----:B------:R-:W-:-:S03]  /*2e60*/  ISETP.GT.U32.AND P0, PT, R2, -0x4, PT ;  /* 0xfffffffc0200780c */ /* 0x000fc60003f04070 */
[----:B--2---:R-:W2:Y:S01]  /*2e70*/  LDC.64 R14, c[0x0][0x3e0] ;  /* 0x0000f800ff0e7b82 */ /* 0x004ea20000000a00 */
[----:B------:R-:W-:-:S13]  /*2e80*/  ISETP.GT.U32.AND.EX P0, PT, R6, -0x1, PT, P0 ;  /* 0xffffffff0600780c */ /* 0x000fda0003f04100 */
[----:B------:R-:W-:Y:S05]  /*2e90*/  @P0 BRA `(.L_x_414) ;  /* 0x0000000400140947 */ /* 0x000fea0003800000 */
.L_x_417:
[C---:B0-----:R-:W-:Y:S02]  /*2ea0*/  IMAD R6, R12.reuse, UR5, RZ ;  /* 0x000000050c067c24 */ /* 0x041fe4000f8e02ff */
[----:B------:R-:W-:Y:S02]  /*2eb0*/  IMAD.MOV.U32 R2, RZ, RZ, R24 ;  /* 0x000000ffff027224 */ /* 0x000fe400078e0018 */
[----:B------:R-:W-:Y:S02]  /*2ec0*/  IMAD R17, R13, UR4, R6 ;  /* 0x000000040d117c24 */ /* 0x000fe4000f8e0206 */
[----:B------:R-:W-:-:S05]  /*2ed0*/  IMAD.WIDE.U32 R6, R12, UR4, R2 ;  /* 0x000000040c067c25 */ /* 0x000fca000f8e0002 */
[----:B------:R-:W-:Y:S02]  /*2ee0*/  IADD3 R7, PT, PT, R17, R7, RZ ;  /* 0x0000000711077210 */ /* 0x000fe40007ffe0ff */
[----:B----4-:R-:W-:-:S04]  /*2ef0*/  LEA R18, P0, R6, UR12, 0x3 ;  /* 0x0000000c06127c11 */ /* 0x010fc8000f8018ff */
[----:B------:R-:W-:-:S05]  /*2f00*/  LEA.HI.X R19, R6, UR13, R7, 0x3, P0 ;  /* 0x0000000d06137c11 */ /* 0x000fca00080f1c07 */
[----:B------:R-:W4:Y:S01]  /*2f10*/  LDG.E.64 R16, desc[UR10][R18.64] ;  /* 0x0000000a12107981 */ /* 0x000f22000c1e1b00 */
[C---:B--2---:R-:W-:Y:S01]  /*2f20*/  IMAD R6, R14.reuse, UR5, RZ ;  /* 0x000000050e067c24 */ /* 0x044fe2000f8e02ff */
[----:B------:R-:W-:Y:S01]  /*2f30*/  MOV R7, R0 ;  /* 0x0000000000077202 */ /* 0x000fe20000000f00 */
[----:B-1----:R-:W-:-:S04]  /*2f40*/  IMAD.WIDE.U32 R20, R14, UR4, R2 ;  /* 0x000000040e147c25 */ /* 0x002fc8000f8e0002 */
[----:B---3--:R-:W-:Y:S02]  /*2f50*/  IMAD R27, R15, UR4, R6 ;  /* 0x000000040f1b7c24 */ /* 0x008fe4000f8e0206 */
[----:B------:R-:W-:Y:S02]  /*2f60*/  IMAD.MOV.U32 R6, RZ, RZ, R10 ;  /* 0x000000ffff067224 */ /* 0x000fe400078e000a */
[----:B----4-:R-:W-:Y:S02]  /*2f70*/  IMAD R17, R17, UR8, RZ ;  /* 0x0000000811117c24 */ /* 0x010fe4000f8e02ff */
        /* <DEDUP_REMOVED lines=29> */
[----:B------:R-:W-:-:S04]  /*3150*/  LEA R22, P0, R26, UR14, 0x3 ;  /* 0x0000000e1a167c11 */ /* 0x000fc8000f8018ff */
[----:B------:R-:W-:-:S04]  /*3160*/  IADD3 R23, PT, PT, R27, R23, RZ ;  /* 0x000000171b177210 */ /* 0x000fc80007ffe0ff */
        /* <DEDUP_REMOVED lines=12> */
[----:B------:R-:W-:-:S03]  /*3230*/  LEA R6, P0, R20, UR14, 0x3 ;  /* 0x0000000e14067c11 */ /* 0x000fc6000f8018ff */
[----:B------:R-:W-:-:S05]  /*3240*/  IMAD.IADD R7, R21, 0x1, R7 ;  /* 0x0000000115077824 */ /* 0x000fca00078e0207 */
[----:B------:R-:W-:-:S05]  /*3250*/  LEA.HI.X R7, R20, UR15, R7, 0x3, P0 ;  /* 0x0000000f14077c11 */ /* 0x000fca00080f1c07 */
[----:B------:R-:W3:Y:S01]  /*3260*/  LDG.E.64 R20, desc[UR10][R6.64] ;  /* 0x0000000a06147981 */ /* 0x000ee2000c1e1b00 */
[----:B------:R-:W-:-:S04]  /*3270*/  IADD3 R24, P0, PT, R24, 0x4, RZ ;  /* 0x0000000418187810 */ /* 0x000fc80007f1e0ff */
[----:B------:R-:W-:Y:S02]  /*3280*/  IADD3.X R3, PT, PT, RZ, R3, RZ, P0, !PT ;  /* 0x00000003ff037210 */ /* 0x000fe400007fe4ff */
[----:B------:R-:W-:-:S04]  /*3290*/  ISETP.GE.U32.AND P0, PT, R24, R8, PT ;  /* 0x000000081800720c */ /* 0x000fc80003f06070 */
[----:B------:R-:W-:-:S15]  /*32a0*/  ISETP.GE.AND.EX P0, PT, R3, R9, PT, P0 ;  /* 0x000000090300720c */ /* 0x000fde0003f06300 */
[----:B------:R-:W-:-:S07]  /*32b0*/  NOP ;  /* 0x0000000000007918 */ /* 0x000fce0000000000 */
[----:B---3--:R-:W1:Y:S02]  /*32c0*/  DFMA R20, R16, UR18, R20 ;  /* 0x0000001210147c2b */ /* 0x008e640008000014 */
[----:B-1----:R0:W-:Y:S01]  /*32d0*/  STG.E.64 desc[UR10][R6.64], R20 ;  /* 0x0000001406007986 */ /* 0x0021e2000c101b0a */
[----:B------:R-:W-:Y:S05]  /*32e0*/  @!P0 BRA `(.L_x_417) ;  /* 0xfffffff800ec8947 */ /* 0x000fea000383ffff */
.L_x_414:
[----:B------:R-:W-:Y:S05]  /*32f0*/  BSYNC.RECONVERGENT B0 ;  /* 0x0000000000007941 */ /* 0x000fea0003800200 */
.L_x_413:
        /* <DEDUP_REMOVED lines=9> */
.L_x_419:
        /* <DEDUP_REMOVED lines=15> */
.L_x_8942:


//--------------------- .text._ZN3cub18CUB_300001_SM_10306detail8for_each13static_kernelINS2_12policy_hub_t12policy_500_tElNS2_12op_wrapper_tIlZZZZZN2at6native36add_out_dense_sparse_compressed_cudaERNS7_6TensorERKS9_SC_RKN3c106ScalarEENKUlvE_clEvENKUlvE4_clEvENKUlvE_clEvENKUlvE_clEvEUllE_N6thrust24THRUST_300001_SM_1030_NS17counting_iteratorIlNSN_11use_defaultESP_SP_EEEEEEvT0_T1_ --------------------------
	.section	.text._ZN3cub18CUB_300001_SM_10306detail8for_each13static_kernelINS2_12policy_hub_t12policy_500_tElNS2_12op_wrapper_tIlZZZZZN2at6native36add_out_dense_sparse_compressed_cudaERNS7_6TensorERKS9_SC_RKN3c106ScalarEENKUlvE_clEvENKUlvE4_clEvENKUlvE_clEvENKUlvE_clEvEUllE_N6thrust24THRUST_300001_SM_1030_NS17counting_iteratorIlNSN_11use_defaultESP_SP_EEEEEEvT0_T1_,"ax",@progbits
	.align	128
        .global         _ZN3cub18CUB_300001_SM_10306detail8for_each13static_kernelINS2_12policy_hub_t12policy_500_tElNS2_12op_wrapper_tIlZZZZZN2at6native36add_out_dense_sparse_compressed_cudaERNS7_6TensorERKS9_SC_RKN3c106ScalarEENKUlvE_clEvENKUlvE4_clEvENKUlvE_clEvENKUlvE_clEvEUllE_N6thrust24THRUST_300001_SM_1030_NS17counting_iteratorIlNSN_11use_defaultESP_SP_EEEEEEvT0_T1_
        .type           _ZN3cub18CUB_300001_SM_10306detail8for_each13static_kernelINS2_12policy_hub_t12policy_500_tElNS2_12op_wrapper_tIlZZZZZN2at6native36add_out_dense_sparse_compressed_cudaERNS7_6TensorERKS9_SC_RKN3c106ScalarEENKUlvE_clEvENKUlvE4_clEvENKUlvE_clEvENKUlvE_clEvEUllE_N6thrust24THRUST_300001_SM_1030_NS17counting_iteratorIlNSN_11use_defaultESP_SP_EEEEEEvT0_T1_,@function
        .size           _ZN3cub18CUB_300001_SM_10306detail8for_each13static_kernelINS2_12policy_hub_t12policy_500_tElNS2_12op_wrapper_tIlZZZZZN2at6native36add_out_dense_sparse_compressed_cudaERNS7_6TensorERKS9_SC_RKN3c106ScalarEENKUlvE_clEvENKUlvE4_clEvENKUlvE_clEvENKUlvE_clEvEUllE_N6thrust24THRUST_300001_SM_1030_NS17counting_iteratorIlNSN_11use_defaultESP_SP_EEEEEEvT0_T1_,(.L_x_8943 - _ZN3cub18CUB_300001_SM_10306detail8for_each13static_kernelINS2_12policy_hub_t12policy_500_tElNS2_12op_wrapper_tIlZZZZZN2at6native36add_out_dense_sparse_compressed_cudaERNS7_6TensorERKS9_SC_RKN3c106ScalarEENKUlvE_clEvENKUlvE4_clEvENKUlvE_clEvENKUlvE_clEvEUllE_N6thrust24THRUST_300001_SM_1030_NS17counting_iteratorIlNSN_11use_defaultESP_SP_EEEEEEvT0_T1_)
        .other          _ZN3cub18CUB_300001_SM_10306detail8for_each13static_kernelINS2_12policy_hub_t12policy_500_tElNS2_12op_wrapper_tIlZZZZZN2at6native36add_out_dense_sparse_compressed_cudaERNS7_6TensorERKS9_SC_RKN3c106ScalarEENKUlvE_clEvENKUlvE4_clEvENKUlvE_clEvENKUlvE_clEvEUllE_N6thrust24THRUST_300001_SM_1030_NS17counting_iteratorIlNSN_11use_defaultESP_SP_EEEEEEvT0_T1_,@"STO_CUDA_ENTRY STV_DEFAULT"
_ZN3cub18CUB_300001_SM_10306detail8for_each13static_kernelINS2_12policy_hub_t12policy_500_tElNS2_12op_wrapper_tIlZZZZZN2at6native36add_out_dense_sparse_compressed_cudaERNS7_6TensorERKS9_SC_RKN3c106ScalarEENKUlvE_clEvENKUlvE4_clEvENKUlvE_clEvENKUlvE_clEvEUllE_N6thrust24THRUST_300001_SM_1030_NS17counting_iteratorIlNSN_11use_defaultESP_SP_EEEEEEvT0_T1_:
.text._ZN3cub18CUB_300001_SM_10306detail8for_each13static_kernelINS2_12policy_hub_t12policy_500_tElNS2_12op_wrapper_tIlZZZZZN2at6native36add_out_dense_sparse_compressed_cudaERNS7_6TensorERKS9_SC_RKN3c106ScalarEENKUlvE_clEvENKUlvE4_clEvENKUlvE_clEvENKUlvE_clEvEUllE_N6thrust24THRUST_300001_SM_1030_NS17counting_iteratorIlNSN_11use_defaultESP_SP_EEEEEEvT0_T1_:
        /* <DEDUP_REMOVED lines=20> */
.L_x_426:
        /* <DEDUP_REMOVED lines=19> */
[----:B------:R-:W-:Y:S01]  /*0270*/  IMAD.IADD R8, R0, 0x1, -R6 ;  /* 0x0000000100087824 */ /* 0x000fe200078e0a06 */
        /* <DEDUP_REMOVED lines=8> */
[----:B------:R-:W-:Y:S01]  /*0300*/  LOP3.LUT P0, R3, R8, 0x3, RZ, 0xc0, !PT ;  /* 0x0000000308037812 */ /* 0x000fe2000780c0ff */
[----:B------:R-:W-:-:S04]  /*0310*/  IMAD.MOV.U32 R8, RZ, RZ, R2 ;  /* 0x000000ffff087224 */ /* 0x000fc800078e0002 */
[----:B------:R-:W-:-:S04]  /*0320*/  IMAD.WIDE.U32 R8, R12, UR4, R8 ;  /* 0x000000040c087c25 */ /* 0x000fc8000f8e0008 */
[----:B------:R-:W-:-:S04]  /*0330*/  IMAD.IADD R2, R9, 0x1, R11 ;  /* 0x0000000109027824 */ /* 0x000fc800078e020b */
[----:B------:R-:W-:Y:S05]  /*0340*/  @!P0 BRA `(.L_x_424) ;  /* 0x0000000400048947 */ /* 0x000fea0003800000 */
        /* <DEDUP_REMOVED lines=14> */
[----:B------:R-:W-:Y:S02]  /*0430*/  IMAD.WIDE.U32 R22, R16, UR4, R6 ;  /* 0x0000000410167c25 */ /* 0x000fe4000f8e0006 */
[----:B------:R-:W3:Y:S02]  /*0440*/  LDC.64 R14, c[0x0][0x3a8] ;  /* 0x0000ea00ff0e7b82 */ /* 0x000ee40000000a00 */
[----:B------:R-:W-:Y:S01]  /*0450*/  IMAD R27, R17, UR4, R20 ;  /* 0x00000004111b7c24 */ /* 0x000fe2000f8e0214 */
[----:B------:R-:W-:Y:S01]  /*0460*/  MOV R17, R2 ;  /* 0x0000000200117202 */ /* 0x000fe20000000f00 */
[----:B------:R-:W-:Y:S01]  /*0470*/  IMAD.MOV.U32 R16, RZ, RZ, R8 ;  /* 0x000000ffff107224 */ /* 0x000fe200078e0008 */
[----:B--2---:R-:W-:-:S03]  /*0480*/  SHF.R.S32.HI R21, RZ, 0x1f, R19 ;  /* 0x0000001fff157819 */ /* 0x004fc60000011413 */
[----:B0-----:R-:W-:-:S04]  /*0490*/  IMAD.WIDE.U32 R24, R19, R12, R16 ;  /* 0x0000000c13187225 */ /* 0x001fc800078e0010 */
[----:B------:R-:W-:Y:S01]  /*04a0*/  IMAD R18, R21, R12, RZ ;  /* 0x0000000c15127224 */ /* 0x000fe200078e02ff */
[----:B---3--:R-:W-:-:S03]  /*04b0*/  LEA R20, P1, R24, R14, 0x3 ;  /* 0x0000000e18147211 */ /* 0x008fc600078218ff */
[----:B------:R-:W-:Y:S01]  /*04c0*/  IMAD R21, R19, R13, R18 ;  /* 0x0000000d13157224 */ /* 0x000fe200078e0212 */
[C---:B-1----:R-:W-:Y:S01]  /*04d0*/  LEA R18, P0, R22.reuse, UR6, 0x3 ;  /* 0x0000000616127c11 */ /* 0x042fe2000f8018ff */
[----:B------:R-:W-:Y:S02]  /*04e0*/  IMAD.IADD R19, R23, 0x1, R27 ;  /* 0x0000000117137824 */ /* 0x000fe400078e021b */
[----:B------:R-:W0:Y:S01]  /*04f0*/  LDC.64 R26, c[0x0][0x3b0] ;  /* 0x0000ec00ff1a7b82 */ /* 0x000e220000000a00 */
[----:B------:R-:W-:Y:S02]  /*0500*/  IADD3 R21, PT, PT, R25, R21, RZ ;  /* 0x0000001519157210 */ /* 0x000fe40007ffe0ff */
[----:B------:R-:W-:Y:S02]  /*0510*/  LEA.HI.X R19, R22, UR7, R19, 0x3, P0 ;  /* 0x0000000716137c11 */ /* 0x000fe400080f1c13 */
[----:B------:R-:W-:-:S03]  /*0520*/  LEA.HI.X R21, R24, R15, R21, 0x3, P1 ;  /* 0x0000000f18157211 */ /* 0x000fc600008f1c15 */
[----:B------:R-:W0:Y:S04]  /*0530*/  LDG.E.64 R22, desc[UR10][R18.64] ;  /* 0x0000000a12167981 */ /* 0x000e28000c1e1b00 */
[----:B------:R-:W0:Y:S01]  /*0540*/  LDG.E.64 R24, desc[UR10][R20.64] ;  /* 0x0000000a14187981 */ /* 0x000e22000c1e1b00 */
[----:B------:R-:W-:Y:S01]  /*0550*/  ISETP.NE.AND P0, PT, R3, 0x1, PT ;  /* 0x000000010300780c */ /* 0x000fe20003f05270 */
[----:B0-----:R-:W0:Y:S02]  /*0560*/  DFMA R24, R22, R26, R24 ;  /* 0x0000001a1618722b */ /* 0x001e240000000018 */
[----:B0-----:R0:W-:Y:S01]  /*0570*/  STG.E.64 desc[UR10][R20.64], R24 ;  /* 0x0000001814007986 */ /* 0x0011e2000c101b0a */
[----:B------:R-:W-:-:S09]  /*0580*/  VIADD R22, R6, 0x1 ;  /* 0x0000000106167836 */ /* 0x000fd20000000000 */
        /* <DEDUP_REMOVED lines=10> */
[----:B------:R-:W2:Y:S01]  /*0630*/  LDG.E.64 R24, desc[UR10][R20.64] ;  /* 0x0000000a14187981 */ /* 0x000ea2000c1e1b00 */
[----:B------:R-:W-:Y:S01]  /*0640*/  ISETP.NE.AND P0, PT, R3, 0x2, PT ;  /* 0x000000020300780c */ /* 0x000fe20003f05270 */
[----:B--2---:R-:W0:Y:S02]  /*0650*/  DFMA R24, R22, R26, R24 ;  /* 0x0000001a1618722b */ /* 0x004e240000000018 */
[----:B0-----:R1:W-:Y:S01]  /*0660*/  STG.E.64 desc[UR10][R20.64], R24 ;  /* 0x0000001814007986 */ /* 0x0013e2000c101b0a */
[----:B------:R-:W-:-:S09]  /*0670*/  VIADD R22, R6, 0x2 ;  /* 0x0000000206167836 */ /* 0x000fd20000000000 */
        /* <DEDUP_REMOVED lines=10> */
[----:B------:R-:W3:Y:S01]  /*0720*/  LDG.E.64 R12, desc[UR10][R14.64] ;  /* 0x0000000a0e0c7981 */ /* 0x000ee2000c1e1b00 */
[----:B------:R-:W-:Y:S01]  /*0730*/  VIADD R22, R6, 0x3 ;  /* 0x0000000306167836 */ /* 0x000fe20000000000 */
[----:B---3--:R-:W0:Y:S02]  /*0740*/  DFMA R12, R18, R26, R12 ;  /* 0x0000001a120c722b */ /* 0x008e24000000000c */
[----:B0-----:R2:W-:Y:S04]  /*0750*/  STG.E.64 desc[UR10][R14.64], R12 ;  /* 0x0000000c0e007986 */ /* 0x0015e8000c101b0a */
.L_x_424:
[----:B------:R-:W-:Y:S05]  /*0760*/  BSYNC.RECONVERGENT B1 ;  /* 0x0000000000017941 */ /* 0x000fea0003800200 */
.L_x_423:
[----:B------:R-:W3:Y:S01]  /*0770*/  LDC.64 R10, c[0x0][0x3d8] ;  /* 0x0000f600ff0a7b82 */ /* 0x000ee20000000a00 */
[----:B------:R-:W-:-:S04]  /*0780*/  IADD3 R3, PT, PT, R6, -R0, RZ ;  /* 0x8000000006037210 */ /* 0x000fc80007ffe0ff */
[----:B------:R-:W-:-:S03]  /*0790*/  ISETP.GT.U32.AND P0, PT, R3, -0x4, PT ;  /* 0xfffffffc0300780c */ /* 0x000fc60003f04070 */
[----:B--2---:R-:W2:Y:S10]  /*07a0*/  LDC.64 R12, c[0x0][0x3e0] ;  /* 0x0000f800ff0c7b82 */ /* 0x004eb40000000a00 */
[----:B------:R-:W-:Y:S05]  /*07b0*/  @P0 BRA `(.L_x_422) ;  /* 0x00000004001c0947 */ /* 0x000fea0003800000 */
.L_x_425:
[----:B------:R-:W-:Y:S01]  /*07c0*/  SHF.R.S32.HI R23, RZ, 0x1f, R22 ;  /* 0x0000001fff177819 */ /* 0x000fe20000011416 */
[----:B---34-:R-:W-:-:S04]  /*07d0*/  IMAD R6, R10, UR5, RZ ;  /* 0x000000050a067c24 */ /* 0x018fc8000f8e02ff */
[----:B------:R-:W-:Y:S02]  /*07e0*/  IMAD R3, R11, UR4, R6 ;  /* 0x000000040b037c24 */ /* 0x000fe4000f8e0206 */
[----:B------:R-:W-:-:S04]  /*07f0*/  IMAD.WIDE.U32 R6, R10, UR4, R22 ;  /* 0x000000040a067c25 */ /* 0x000fc8000f8e0016 */
[----:B------:R-:W-:Y:S01]  /*0800*/  IMAD.IADD R3, R3, 0x1, R7 ;  /* 0x0000000103037824 */ /* 0x000fe200078e0207 */
[----:B------:R-:W-:-:S04]  /*0810*/  LEA R14, P0, R6, UR12, 0x2 ;  /* 0x0000000c060e7c11 */ /* 0x000fc8000f8010ff */
[----:B------:R-:W-:-:S05]  /*0820*/  LEA.HI.X R15, R6, UR13, R3, 0x2, P0 ;  /* 0x0000000d060f7c11 */ /* 0x000fca00080f1403 */
[----:B------:R-:W3:Y:S01]  /*0830*/  LDG.E R3, desc[UR10][R14.64] ;  /* 0x0000000a0e037981 */ /* 0x000ee2000c1e1900 */
[C---:B--2---:R-:W-:Y:S02]  /*0840*/  IMAD R16, R12.reuse, UR5, RZ ;  /* 0x000000050c107c24 */ /* 0x044fe4000f8e02ff */
[----:B------:R-:W-:Y:S02]  /*0850*/  IMAD.MOV.U32 R7, RZ, RZ, R2 ;  /* 0x000000ffff077224 */ /* 0x000fe400078e0002 */
[----:B------:R-:W-:Y:S02]  /*0860*/  IMAD R17, R13, UR4, R16 ;  /* 0x000000040d117c24 */ /* 0x000fe4000f8e0210 */
[----:B01----:R-:W-:Y:S01]  /*0870*/  IMAD.WIDE.U32 R20, R12, UR4, R22 ;  /* 0x000000040c147c25 */ /* 0x003fe2000f8e0016 */
[----:B---3--:R-:W-:-:S05]  /*0880*/  SHF.R.S32.HI R6, RZ, 0x1f, R3 ;  /* 0x0000001fff067819 */ /* 0x008fca0000011403 */
[----:B------:R-:W-:Y:S01]  /*0890*/  IMAD R16, R6, UR8, RZ ;  /* 0x0000000806107c24 */ /* 0x000fe2000f8e02ff */
[----:B------:R-:W-:-:S03]  /*08a0*/  MOV R6, R8 ;  /* 0x0000000800067202 */ /* 0x000fc60000000f00 */
[C---:B------:R-:W-:Y:S01]  /*08b0*/  IMAD R19, R3.reuse, UR9, R16 ;  /* 0x0000000903137c24 */ /* 0x040fe2000f8e0210 */
[----:B------:R-:W-:Y:S01]  /*08c0*/  LEA R16, P0, R20, UR16, 0x3 ;  /* 0x0000001014107c11 */ /* 0x000fe2000f8018ff */
[----:B------:R-:W-:Y:S01]  /*08d0*/  IMAD.WIDE.U32 R24, R3, UR8, R6 ;  /* 0x0000000803187c25 */ /* 0x000fe2000f8e0006 */
[----:B------:R-:W-:-:S03]  /*08e0*/  IADD3 R3, PT, PT, R17, R21, RZ ;  /* 0x0000001511037210 */ /* 0x000fc60007ffe0ff */
        /* <DEDUP_REMOVED lines=8> */
[----:B------:R-:W2:Y:S02]  /*0970*/  LDG.E R3, desc[UR10][R14.64+0x4] ;  /* 0x0000040a0e037981 */ /* 0x000ea4000c1e1900 */
[----:B--2---:R-:W-:Y:S01]  /*0980*/  SHF.R.S32.HI R20, RZ, 0x1f, R3 ;  /* 0x0000001fff147819 */ /* 0x004fe20000011403 */
[----:B------:R-:W-:-:S04]  /*0990*/  IMAD.WIDE.U32 R24, R3, UR8, R6 ;  /* 0x0000000803187c25 */ /* 0x000fc8000f8e0006 */
[----:B------:R-:W-:-:S04]  /*09a0*/  IMAD R20, R20, UR8, RZ ;  /* 0x0000000814147c24 */ /* 0x000fc8000f8e02ff */
[----:B------:R-:W-:Y:S01]  /*09b0*/  IMAD R3, R3, UR9, R20 ;  /* 0x0000000903037c24 */ /* 0x000fe2000f8e0214 */
[----:B------:R-:W-:-:S04]  /*09c0*/  LEA R20, P0, R24, UR14, 0x3 ;  /* 0x0000000e18147c11 */ /* 0x000fc8000f8018ff */
[----:B------:R-:W-:-:S04]  /*09d0*/  IADD3 R3, PT, PT, R25, R3, RZ ;  /* 0x0000000319037210 */ /* 0x000fc80007ffe0ff */
[----:B------:R-:W-:Y:S02]  /*09e0*/  LEA.HI.X R21, R24, UR15, R3, 0x3, P0 ;  /* 0x0000000f18157c11 */ /* 0x000fe400080f1c03 */
[----:B------:R-:W2:Y:S04]  /*09f0*/  LDG.E.64 R24, desc[UR10][R16.64+0x8] ;  /* 0x0000080a10187981 */ /* 0x000ea8000c1e1b00 */
[----:B------:R-:W2:-:S15]  /*0a00*/  LDG.E.64 R28, desc[UR10][R20.64] ;  /* 0x0000000a141c7981 */ /* 0x000e9e000c1e1b00 */
[----:B------:R-:W-:-:S15]  /*0a10*/  NOP ;  /* 0x0000000000007918 */ /* 0x000fde0000000000 */
[----:B------:R-:W-:-:S02]  /*0a20*/  NOP ;  /* 0x0000000000007918 */ /* 0x000fc40000000000 */
[----:B--2---:R-:W1:Y:S02]  /*0a30*/  DFMA R28, R24, UR18, R28 ;  /* 0x00000012181c7c2b */ /* 0x004e64000800001c */
[----:B-1----:R1:W-:Y:S04]  /*0a40*/  STG.E.64 desc[UR10][R20.64], R28 ;  /* 0x0000001c14007986 */ /* 0x0023e8000c101b0a */
[----:B------:R-:W0:Y:S02]  /*0a50*/  LDG.E R3, desc[UR10][R14.64+0x8] ;  /* 0x0000080a0e037981 */ /* 0x000e24000c1e1900 */
[----:B0-----:R-:W-:Y:S01]  /*0a60*/  SHF.R.S32.HI R18, RZ, 0x1f, R3 ;  /* 0x0000001fff127819 */ /* 0x001fe20000011403 */
[----:B------:R-:W-:-:S04]  /*0a70*/  IMAD.WIDE.U32 R24, R3, UR8, R6 ;  /* 0x0000000803187c25 */ /* 0x000fc8000f8e0006 */
[----:B------:R-:W-:-:S04]  /*0a80*/  IMAD R18, R18, UR8, RZ ;  /* 0x0000000812127c24 */ /* 0x000fc8000f8e02ff */
[----:B------:R-:W-:Y:S01]  /*0a90*/  IMAD R3, R3, UR9, R18 ;  /* 0x0000000903037c24 */ /* 0x000fe2000f8e0212 */
[----:B------:R-:W-:-:S03]  /*0aa0*/  LEA R18, P0, R24, UR14, 0x3 ;  /* 0x0000000e18127c11 */ /* 0x000fc6000f8018ff */
[----:B------:R-:W-:-:S05]  /*0ab0*/  IMAD.IADD R3, R25, 0x1, R3 ;  /* 0x0000000119037824 */ /* 0x000fca00078e0203 */
[----:B------:R-:W-:Y:S02]  /*0ac0*/  LEA.HI.X R19, R24, UR15, R3, 0x3, P0 ;  /* 0x0000000f18137c11 */ /* 0x000fe400080f1c03 */
[----:B------:R-:W2:Y:S04]  /*0ad0*/  LDG.E.64 R24, desc[UR10][R16.64+0x10] ;  /* 0x0000100a10187981 */ /* 0x000ea8000c1e1b00 */
[----:B------:R-:W2:-:S15]  /*0ae0*/  LDG.E.64 R26, desc[UR10][R18.64] ;  /* 0x0000000a121a7981 */ /* 0x000e9e000c1e1b00 */
[----:B------:R-:W-:-:S15]  /*0af0*/  NOP ;  /* 0x0000000000007918 */ /* 0x000fde0000000000 */
[----:B------:R-:W-:-:S02]  /*0b00*/  NOP ;  /* 0x0000000000007918 */ /* 0x000fc40000000000 */
[----:B--2---:R-:W0:Y:S02]  /*0b10*/  DFMA R24, R24, UR18, R26 ;  /* 0x0000001218187c2b */ /* 0x004e24000800001a */
[----:B0-----:R4:W-:Y:S04]  /*0b20*/  STG.E.64 desc[UR10][R18.64], R24 ;  /* 0x0000001812007986 */ /* 0x0019e8000c101b0a */
[----:B------:R-:W2:Y:S04]  /*0b30*/  LDG.E R15, desc[UR10][R14.64+0xc] ;  /* 0x00000c0a0e0f7981 */ /* 0x000ea8000c1e1900 */
[----:B------:R-:W3:Y:S01]  /*0b40*/  LDG.E.64 R16, desc[UR10][R16.64+0x18] ;  /* 0x0000180a10107981 */ /* 0x000ee2000c1e1b00 */
[----:B--2---:R-:W-:Y:S01]  /*0b50*/  SHF.R.S32.HI R3, RZ, 0x1f, R15 ;  /* 0x0000001fff037819 */ /* 0x004fe2000001140f */
[----:B-1----:R-:W-:-:S04]  /*0b60*/  IMAD.WIDE.U32 R20, R15, UR8, R6 ;  /* 0x000000080f147c25 */ /* 0x002fc8000f8e0006 */
[----:B------:R-:W-:Y:S01]  /*0b70*/  IMAD R26, R3, UR8, RZ ;  /* 0x00000008031a7c24 */ /* 0x000fe2000f8e02ff */
[----:B------:R-:W-:-:S03]  /*0b80*/  LEA R6, P0, R20, UR14, 0x3 ;  /* 0x0000000e14067c11 */ /* 0x000fc6000f8018ff */
[----:B------:R-:W-:-:S05]  /*0b90*/  IMAD R3, R15, UR9, R26 ;  /* 0x000000090f037c24 */ /* 0x000fca000f8e021a */
[----:B------:R-:W-:-:S04]  /*0ba0*/  IADD3 R3, PT, PT, R21, R3, RZ ;  /* 0x0000000315037210 */ /* 0x000fc80007ffe0ff */
[----:B------:R-:W-:-:S05]  /*0bb0*/  LEA.HI.X R7, R20, UR15, R3, 0x3, P0 ;  /* 0x0000000f14077c11 */ /* 0x000fca00080f1c03 */
[----:B------:R-:W3:Y:S01]  /*0bc0*/  LDG.E.64 R20, desc[UR10][R6.64] ;  /* 0x0000000a06147981 */ /* 0x000ee2000c1e1b00 */
[----:B------:R-:W-:-:S05]  /*0bd0*/  VIADD R22, R22, 0x4 ;  /* 0x0000000416167836 */ /* 0x000fca0000000000 */
[----:B------:R-:W-:-:S15]  /*0be0*/  ISETP.NE.AND P0, PT, R22, R0, PT ;  /* 0x000000001600720c */ /* 0x000fde0003f05270 */
[----:B------:R-:W-:-:S09]  /*0bf0*/  NOP ;  /* 0x0000000000007918 */ /* 0x000fd20000000000 */
[----:B---3--:R-:W0:Y:S02]  /*0c00*/  DFMA R20, R16, UR18, R20 ;  /* 0x0000001210147c2b */ /* 0x008e240008000014 */
[----:B0-----:R4:W-:Y:S01]  /*0c10*/  STG.E.64 desc[UR10][R6.64], R20 ;  /* 0x0000001406007986 */ /* 0x0019e2000c101b0a */
[----:B------:R-:W-:Y:S05]  /*0c20*/  @P0 BRA `(.L_x_425) ;  /* 0xfffffff800e40947 */ /* 0x000fea000383ffff */
.L_x_422:
[----:B------:R-:W-:Y:S05]  /*0c30*/  BSYNC.RECONVERGENT B0 ;  /* 0x0000000000007941 */ /* 0x000fea0003800200 */
.L_x_421:
        /* <DEDUP_REMOVED lines=14> */
.L_x_432:
[----:B0-----:R-:W0:Y:S01]  /*0d20*/  LDC.64 R2, c[0x0][0x3d0] ;  /* 0x0000f400ff027b82 */ /* 0x001e220000000a00 */
[----:B------:R-:W5:Y:S01]  /*0d30*/  LDCU.64 UR12, c[0x0][0x398] ;  /* 0x00007300ff0c77ac */ /* 0x000f620008000a00 */
[----:B----4-:R-:W-:Y:S01]  /*0d40*/  MOV R6, R4 ;  /* 0x0000000400067202 */ /* 0x010fe20000000f00 */
[----:B------:R-:W-:Y:S01]  /*0d50*/  IMAD.MOV.U32 R7, RZ, RZ, R5 ;  /* 0x000000ffff077224 */ /* 0x000fe200078e0005 */
        /* <DEDUP_REMOVED lines=9> */
[----:B------:R-:W5:Y:S04]  /*0df0*/  LDG.E R6, desc[UR10][R2.64+0x400] ;  /* 0x0004000a02067981 */ /* 0x000f68000c1e1900 */
[----:B------:R-:W5:Y:S01]  /*0e00*/  LDG.E R27, desc[UR10][R2.64+0x404] ;  /* 0x0004040a021b7981 */ /* 0x000f62000c1e1900 */
[----:B------:R-:W-:Y:S01]  /*0e10*/  BSSY.RECONVERGENT B0, `(.L_x_427) ;  /* 0x00000a6000007945 */ /* 0x000fe20003800200 */
[----:B-----5:R-:W-:-:S13]  /*0e20*/  ISETP.GE.AND P0, PT, R6, R27, PT ;  /* 0x0000001b0600720c */ /* 0x020fda0003f06270 */
[----:B-1--4-:R-:W-:Y:S05]  /*0e30*/  @P0 BRA `(.L_x_428) ;  /* 0x00000008008c0947 */ /* 0x012fea0003800000 */
[----:B------:R-:W0:Y:S01]  /*0e40*/  LDCU.64 UR12, c[0x0][0x3c0] ;  /* 0x00007800ff0c77ac */ /* 0x000e220008000a00 */
[----:B------:R-:W4:Y:S01]  /*0e50*/  LDC.64 R14, c[0x0][0x3b8] ;  /* 0x0000ee00ff0e7b82 */ /* 0x000f220000000a00 */
[----:B------:R-:W-:Y:S01]  /*0e60*/  IADD3 R0, P0, PT, R4, 0x100, RZ ;  /* 0x0000010004007810 */ /* 0x000fe20007f1e0ff */
[----:B------:R-:W-:Y:S01]  /*0e70*/  BSSY.RECONVERGENT B1, `(.L_x_429) ;  /* 0x0000051000017945 */ /* 0x000fe20003800200 */
[----:B------:R-:W-:-:S03]  /*0e80*/  IADD3 R8, PT, PT, -R6, R27, RZ ;  /* 0x0000001b06087210 */ /* 0x000fc60007ffe1ff */
[----:B------:R-:W-:Y:S01]  /*0e90*/  IMAD.X R2, RZ, RZ, R5, P0 ;  /* 0x000000ffff027224 */ /* 0x000fe200000e0605 */
[----:B------:R-:W-:-:S03]  /*0ea0*/  LOP3.LUT P0, RZ, R8, 0x3, RZ, 0xc0, !PT ;  /* 0x0000000308ff7812 */ /* 0x000fc6000780c0ff */
[----:B0-----:R-:W-:Y:S02]  /*0eb0*/  IMAD R9, R2, UR12, RZ ;  /* 0x0000000c02097c24 */ /* 0x001fe4000f8e02ff */
[----:B------:R-:W-:-:S04]  /*0ec0*/  IMAD.WIDE.U32 R2, R0, UR12, RZ ;  /* 0x0000000c00027c25 */ /* 0x000fc8000f8e00ff */
[----:B------:R-:W-:Y:S02]  /*0ed0*/  IMAD R9, R0, UR13, R9 ;  /* 0x0000000d00097c24 */ /* 0x000fe4000f8e0209 */
[C---:B----4-:R-:W-:Y:S02]  /*0ee0*/  IMAD R0, R14.reuse, UR5, RZ ;  /* 0x000000050e007c24 */ /* 0x050fe4000f8e02ff */
[----:B------:R-:W-:Y:S02]  /*0ef0*/  IMAD.IADD R3, R3, 0x1, R9 ;  /* 0x0000000103037824 */ /* 0x000fe400078e0209 */
[----:B------:R-:W-:Y:S01]  /*0f00*/  IMAD R15, R15, UR4, R0 ;  /* 0x000000040f0f7c24 */ /* 0x000fe2000f8e0200 */
[----:B------:R-:W-:Y:S01]  /*0f10*/  MOV R0, R6 ;  /* 0x0000000600007202 */ /* 0x000fe20000000f00 */
[----:B------:R-:W-:-:S04]  /*0f20*/  IMAD.WIDE.U32 R2, R14, UR4, R2 ;  /* 0x000000040e027c25 */ /* 0x000fc8000f8e0002 */
[----:B------:R-:W-:Y:S01]  /*0f30*/  IMAD.IADD R15, R3, 0x1, R15 ;  /* 0x00000001030f7824 */ /* 0x000fe200078e020f */
[----:B------:R-:W-:Y:S06]  /*0f40*/  @!P0 BRA `(.L_x_430) ;  /* 0x00000004000c8947 */ /* 0x000fec0003800000 */
[----:B------:R-:W0:Y:S01]  /*0f50*/  LDC.64 R8, c[0x0][0x3d8] ;  /* 0x0000f600ff087b82 */ /* 0x000e220000000a00 */
[----:B------:R-:W-:Y:S01]  /*0f60*/  SHF.R.S32.HI R7, RZ, 0x1f, R6 ;  /* 0x0000001fff077819 */ /* 0x000fe20000011406 */
[----:B------:R-:W4:Y:S06]  /*0f70*/  LDCU.64 UR12, c[0x0][0x390] ;  /* 0x00007200ff0c77ac */ /* 0x000f2c0008000a00 */
[----:B--2---:R-:W2:Y:S08]  /*0f80*/  LDC.64 R12, c[0x0][0x3a0] ;  /* 0x0000e800ff0c7b82 */ /* 0x004eb00000000a00 */
[----:B------:R-:W5:Y:S01]  /*0f90*/  LDC.64 R22, c[0x0][0x3e0] ;  /* 0x0000f800ff167b82 */ /* 0x000f620000000a00 */
[----:B0-----:R-:W-:-:S02]  /*0fa0*/  IMAD R0, R8, UR5, RZ ;  /* 0x0000000508007c24 */ /* 0x001fc4000f8e02ff */
[----:B---3--:R-:W-:-:S04]  /*0fb0*/  IMAD.WIDE.U32 R10, R8, UR4, R6 ;  /* 0x00000004080a7c25 */ /* 0x008fc8000f8e0006 */
[----:B------:R-:W-:Y:S01]  /*0fc0*/  IMAD R9, R9, UR4, R0 ;  /* 0x0000000409097c24 */ /* 0x000fe2000f8e0200 */
[----:B--2---:R-:W-:-:S04]  /*0fd0*/  LEA R8, P0, R10, R12, 0x2 ;  /* 0x0000000c0a087211 */ /* 0x004fc800078010ff */
[----:B------:R-:W-:-:S04]  /*0fe0*/  IADD3 R0, PT, PT, R11, R9, RZ ;  /* 0x000000090b007210 */ /* 0x000fc80007ffe0ff */
[----:B------:R-:W-:Y:S02]  /*0ff0*/  LEA.HI.X R9, R10, R13, R0, 0x2, P0 ;  /* 0x0000000d0a097211 */ /* 0x000fe400000f1400 */
[----:B------:R-:W0:Y:S03]  /*1000*/  LDC.64 R10, c[0x0][0x3c8] ;  /* 0x0000f200ff0a7b82 */ /* 0x000e260000000a00 */
[----:B------:R-:W1:Y:S01]  /*1010*/  LDG.E R17, desc[UR10][R8.64] ;  /* 0x0000000a08117981 */ /* 0x000e62000c1e1900 */
[----:B-----5:R-:W-:Y:S02]  /*1020*/  IMAD R0, R22, UR5, RZ ;  /* 0x0000000516007c24 */ /* 0x020fe4000f8e02ff */
[----:B------:R-:W-:Y:S02]  /*1030*/  IMAD.MOV.U32 R14, RZ, RZ, R2 ;  /* 0x000000ffff0e7224 */ /* 0x000fe400078e0002 */
[----:B------:R-:W2:Y:S01]  /*1040*/  LDC.64 R12, c[0x0][0x3a8] ;  /* 0x0000ea00ff0c7b82 */ /* 0x000ea20000000a00 */
[----:B------:R-:W-:-:S02]  /*1050*/  IMAD R23, R23, UR4, R0 ;  /* 0x0000000417177c24 */ /* 0x000fc4000f8e0200 */
[----:B------:R-:W-:Y:S01]  /*1060*/  IMAD.WIDE.U32 R18, R22, UR4, R6 ;  /* 0x0000000416127c25 */ /* 0x000fe2000f8e0006 */
[----:B-1----:R-:W-:-:S03]  /*1070*/  SHF.R.S32.HI R21, RZ, 0x1f, R17 ;  /* 0x0000001fff157819 */ /* 0x002fc60000011411 */
[----:B0-----:R-:W-:-:S04]  /*1080*/  IMAD.HI.U32 R0, R17, R10, R14 ;  /* 0x0000000a11007227 */ /* 0x001fc800078e000e */
[-C--:B------:R-:W-:Y:S02]  /*1090*/  IMAD R16, R21, R10.reuse, RZ ;  /* 0x0000000a15107224 */ /* 0x080fe400078e02ff */
[C---:B------:R-:W-:Y:S02]  /*10a0*/  IMAD R25, R17.reuse, R10, R14 ;  /* 0x0000000a11197224 */ /* 0x040fe400078e020e */
[----:B------:R-:W-:Y:S01]  /*10b0*/  IMAD R21, R17, R11, R16 ;  /* 0x0000000b11157224 */ /* 0x000fe200078e0210 */
[----:B------:R-:W-:Y:S02]  /*10c0*/  IADD3 R17, PT, PT, R19, R23, RZ ;  /* 0x0000001713117210 */ /* 0x000fe40007ffe0ff */
[----:B----4-:R-:W-:Y:S01]  /*10d0*/  LEA R16, P0, R18, UR12, 0x3 ;  /* 0x0000000c12107c11 */ /* 0x010fe2000f8018ff */
[----:B------:R-:W-:Y:S01]  /*10e0*/  IMAD.IADD R0, R0, 0x1, R21 ;  /* 0x0000000100007824 */ /* 0x000fe200078e0215 */
[----:B--2---:R-:W-:Y:S02]  /*10f0*/  LEA R20, P1, R25, R12, 0x3 ;  /* 0x0000000c19147211 */ /* 0x004fe400078218ff */
[----:B------:R-:W-:-:S02]  /*1100*/  LEA.HI.X R17, R18, UR13, R17, 0x3, P0 ;  /* 0x0000000d12117c11 */ /* 0x000fc400080f1c11 */
[----:B------:R-:W-:Y:S01]  /*1110*/  LEA.HI.X R21, R25, R13, R0, 0x3, P1 ;  /* 0x0000000d19157211 */ /* 0x000fe200008f1c00 */
[----:B------:R-:W0:Y:S02]  /*1120*/  LDC.64 R18, c[0x0][0x3b0] ;  /* 0x0000ec00ff127b82 */ /* 0x000e240000000a00 */
[----:B------:R-:W0:Y:S04]  /*1130*/  LDG.E.64 R22, desc[UR10][R16.64] ;  /* 0x0000000a10167981 */ /* 0x000e28000c1e1b00 */
[----:B------:R-:W0:Y:S01]  /*1140*/  LDG.E.64 R24, desc[UR10][R20.64] ;  /* 0x0000000a14187981 */ /* 0x000e22000c1e1b00 */
[C---:B------:R-:W-:Y:S01]  /*1150*/  IADD3 R26, PT, PT, -R6.reuse, R27, RZ ;  /* 0x0000001b061a7210 */ /* 0x040fe20007ffe1ff */
[----:B------:R-:W-:-:S03]  /*1160*/  VIADD R0, R6, 0x1 ;  /* 0x0000000106007836 */ /* 0x000fc60000000000 */
[----:B------:R-:W-:-:S04]  /*1170*/  LOP3.LUT R26, R26, 0x3, RZ, 0xc0, !PT ;  /* 0x000000031a1a7812 */ /* 0x000fc800078ec0ff */
[----:B------:R-:W-:Y:S01]  /*1180*/  ISETP.NE.AND P0, PT, R26, 0x1, PT ;  /* 0x000000011a00780c */ /* 0x000fe20003f05270 */
[----:B0-----:R-:W0:Y:S02]  /*1190*/  DFMA R22, R22, R18, R24 ;  /* 0x000000121616722b */ /* 0x001e240000000018 */
[----:B0-----:R0:W-:Y:S10]  /*11a0*/  STG.E.64 desc[UR10][R20.64], R22 ;  /* 0x0000001614007986 */ /* 0x0011f4000c101b0a */
        /* <DEDUP_REMOVED lines=12> */
[----:B------:R-:W-:Y:S01]  /*1270*/  VIADD R0, R6, 0x2 ;  /* 0x0000000206007836 */ /* 0x000fe20000000000 */
[----:B--2---:R-:W0:Y:S02]  /*1280*/  DFMA R22, R22, R18, R24 ;  /* 0x000000121616722b */ /* 0x004e240000000018 */
[----:B0-----:R4:W-:Y:S09]  /*1290*/  STG.E.64 desc[UR10][R20.64], R22 ;  /* 0x0000001614007986 */ /* 0x0019f2000c101b0a */
[----:B------:R-:W-:Y:S05]  /*12a0*/  @!P0 BRA `(.L_x_430) ;  /* 0x0000000000348947 */ /* 0x000fea0003800000 */
[----:B------:R-:W4:Y:S04]  /*12b0*/  LDG.E R9, desc[UR10][R8.64+0x8] ;  /* 0x0000080a08097981 */ /* 0x000f28000c1e1900 */
[----:B------:R-:W2:Y:S01]  /*12c0*/  LDG.E.64 R16, desc[UR10][R16.64+0x10] ;  /* 0x0000100a10107981 */ /* 0x000ea2000c1e1b00 */
[----:B----4-:R-:W-:-:S05]  /*12d0*/  SHF.R.S32.HI R21, RZ, 0x1f, R9 ;  /* 0x0000001fff157819 */ /* 0x010fca0000011409 */
[-C--:B------:R-:W-:Y:S02]  /*12e0*/  IMAD R0, R21, R10.reuse, RZ ;  /* 0x0000000a15007224 */ /* 0x080fe400078e02ff */
[----:B------:R-:W-:-:S04]  /*12f0*/  IMAD.WIDE.U32 R20, R9, R10, R14 ;  /* 0x0000000a09147225 */ /* 0x000fc800078e000e */
[----:B------:R-:W-:Y:S01]  /*1300*/  IMAD R11, R9, R11, R0 ;  /* 0x0000000b090b7224 */ /* 0x000fe200078e0200 */
[----:B------:R-:W-:-:S04]  /*1310*/  LEA R12, P0, R20, R12, 0x3 ;  /* 0x0000000c140c7211 */ /* 0x000fc800078018ff */
[----:B------:R-:W-:-:S04]  /*1320*/  IADD3 R0, PT, PT, R21, R11, RZ ;  /* 0x0000000b15007210 */ /* 0x000fc80007ffe0ff */
[----:B------:R-:W-:-:S05]  /*1330*/  LEA.HI.X R13, R20, R13, R0, 0x3, P0 ;  /* 0x0000000d140d7211 */ /* 0x000fca00000f1c00 */
[----:B------:R-:W2:Y:S01]  /*1340*/  LDG.E.64 R10, desc[UR10][R12.64] ;  /* 0x0000000a0c0a7981 */ /* 0x000ea2000c1e1b00 */
[----:B------:R-:W-:Y:S01]  /*1350*/  VIADD R0, R6, 0x3 ;  /* 0x0000000306007836 */ /* 0x000fe20000000000 */
[----:B--2---:R-:W0:Y:S02]  /*1360*/  DFMA R10, R16, R18, R10 ;  /* 0x00000012100a722b */ /* 0x004e24000000000a */
[----:B0-----:R0:W-:Y:S04]  /*1370*/  STG.E.64 desc[UR10][R12.64], R10 ;  /* 0x0000000a0c007986 */ /* 0x0011e8000c101b0a */
.L_x_430:
[----:B------:R-:W-:Y:S05]  /*1380*/  BSYNC.RECONVERGENT B1 ;  /* 0x0000000000017941 */ /* 0x000fea0003800200 */
.L_x_429:
[----:B------:R-:W-:-:S04]  /*1390*/  IADD3 R6, PT, PT, R6, -R27, RZ ;  /* 0x8000001b06067210 */ /* 0x000fc80007ffe0ff */
[----:B------:R-:W-:-:S13]  /*13a0*/  ISETP.GT.U32.AND P0, PT, R6, -0x4, PT ;  /* 0xfffffffc0600780c */ /* 0x000fda0003f04070 */
[----:B------:R-:W-:Y:S05]  /*13b0*/  @P0 BRA `(.L_x_428) ;  /* 0x00000004002c0947 */ /* 0x000fea0003800000 */
[----:B------:R-:W0:Y:S01]  /*13c0*/  LDC.64 R6, c[0x0][0x3d8] ;  /* 0x0000f600ff067b82 */ /* 0x000e220000000a00 */
[----:B------:R-:W-:-:S07]  /*13d0*/  IMAD.IADD R27, R0, 0x1, -R27 ;  /* 0x00000001001b7824 */ /* 0x000fce00078e0a1b */
[----:B------:R-:W0:Y:S02]  /*13e0*/  LDC.64 R8, c[0x0][0x3e0] ;  /* 0x0000f800ff087b82 */ /* 0x000e240000000a00 */
.L_x_431:
[----:B0-2---:R-:W-:Y:S01]  /*13f0*/  SHF.R.S32.HI R13, RZ, 0x1f, R0 ;  /* 0x0000001fff0d7819 */ /* 0x005fe20000011400 */
[----:B---3--:R-:W-:Y:S01]  /*1400*/  IMAD R10, R6, UR5, RZ ;  /* 0x00000005060a7c24 */ /* 0x008fe2000f8e02ff */
[----:B------:R-:W-:-:S03]  /*1410*/  MOV R12, R0 ;  /* 0x00000000000c7202 */ /* 0x000fc60000000f00 */
[----:B------:R-:W-:Y:S02]  /*1420*/  IMAD R11, R7, UR4, R10 ;  /* 0x00000004070b7c24 */ /* 0x000fe4000f8e020a */
[----:B-1----:R-:W-:-:S04]  /*1430*/  IMAD.WIDE.U32 R16, R6, UR4, R12 ;  /* 0x0000000406107c25 */ /* 0x002fc8000f8e000c */
[----:B------:R-:W-:Y:S01]  /*1440*/  IMAD.IADD R11, R11, 0x1, R17 ;  /* 0x000000010b0b7824 */ /* 0x000fe200078e0211 */
[----:B------:R-:W-:-:S04]  /*1450*/  LEA R10, P0, R16, UR8, 0x2 ;  /* 0x00000008100a7c11 */ /* 0x000fc8000f8010ff */
[----:B------:R-:W-:-:S05]  /*1460*/  LEA.HI.X R11, R16, UR9, R11, 0x2, P0 ;  /* 0x00000009100b7c11 */ /* 0x000fca00080f140b */
[----:B------:R-:W2:Y:S01]  /*1470*/  LDG.E R17, desc[UR10][R10.64+-0x8] ;  /* 0xfffff80a0a117981 */ /* 0x000ea2000c1e1900 */
[C---:B------:R-:W-:Y:S02]  /*1480*/  IMAD R16, R8.reuse, UR5, RZ ;  /* 0x0000000508107c24 */ /* 0x040fe4000f8e02ff */
[----:B------:R-:W-:-:S04]  /*1490*/  IMAD.WIDE.U32 R18, R8, UR4, R12 ;  /* 0x0000000408127c25 */ /* 0x000fc8000f8e000c */
[----:B----4-:R-:W-:Y:S01]  /*14a0*/  IMAD R23, R9, UR4, R16 ;  /* 0x0000000409177c24 */ /* 0x010fe2000f8e0210 */
[----:B------:R-:W-:-:S03]  /*14b0*/  LEA R12, P0, R18, UR6, 0x3 ;  /* 0x00000006120c7c11 */ /* 0x000fc6000f8018ff */
[----:B------:R-:W-:-:S05]  /*14c0*/  IMAD.IADD R13, R23, 0x1, R19 ;  /* 0x00000001170d7824 */ /* 0x000fca00078e0213 */
[----:B------:R-:W-:-:S05]  /*14d0*/  LEA.HI.X R13, R18, UR7, R13, 0x3, P0 ;  /* 0x00000007120d7c11 */ /* 0x000fca00080f1c0d */
[----:B------:R-:W3:Y:S01]  /*14e0*/  LDG.E.64 R18, desc[UR10][R12.64+-0x10] ;  /* 0xfffff00a0c127981 */ /* 0x000ee2000c1e1b00 */
[----:B--2---:R-:W-:-:S05]  /*14f0*/  SHF.R.S32.HI R14, RZ, 0x1f, R17 ;  /* 0x0000001fff0e7819 */ /* 0x004fca0000011411 */
[----:B------:R-:W-:Y:S01]  /*1500*/  IMAD R16, R14, UR14, RZ ;  /* 0x0000000e0e107c24 */ /* 0x000fe2000f8e02ff */
[----:B------:R-:W-:-:S05]  /*1510*/  MOV R14, R2 ;  /* 0x00000002000e7202 */ /* 0x000fca0000000f00 */
[----:B-1----:R-:W-:-:S04]  /*1520*/  IMAD.WIDE.U32 R20, R17, UR14, R14 ;  /* 0x0000000e11147c25 */ /* 0x002fc8000f8e000e */
[----:B------:R-:W-:Y:S01]  /*1530*/  IMAD R17, R17, UR15, R16 ;  /* 0x0000000f11117c24 */ /* 0x000fe2000f8e0210 */
[----:B------:R-:W-:-:S04]  /*1540*/  LEA R16, P1, R20, UR16, 0x3 ;  /* 0x0000001014107c11 */ /* 0x000fc8000f8218ff */
[----:B------:R-:W-:-:S04]  /*1550*/  IADD3 R17, PT, PT, R21, R17, RZ ;  /* 0x0000001115117210 */ /* 0x000fc80007ffe0ff */
[----:B------:R-:W-:-:S05]  /*1560*/  LEA.HI.X R17, R20, UR17, R17, 0x3, P1 ;  /* 0x0000001114117c11 */ /* 0x000fca00088f1c11 */
[----:B------:R-:W3:Y:S02]  /*1570*/  LDG.E.64 R20, desc[UR10][R16.64] ;  /* 0x0000000a10147981 */ /* 0x000ee4000c1e1b00 */
[----:B---3--:R-:W0:Y:S02]  /*1580*/  DFMA R22, R18, UR18, R20 ;  /* 0x0000001212167c2b */ /* 0x008e240008000014 */
[----:B0-----:R0:W-:Y:S04]  /*1590*/  STG.E.64 desc[UR10][R16.64], R22 ;  /* 0x0000001610007986 */ /* 0x0011e8000c101b0a */
[----:B------:R-:W2:Y:S02]  /*15a0*/  LDG.E R19, desc[UR10][R10.64+-0x4] ;  /* 0xfffffc0a0a137981 */ /* 0x000ea4000c1e1900 */
[----:B--2---:R-:W-:-:S05]  /*15b0*/  SHF.R.S32.HI R14, RZ, 0x1f, R19 ;  /* 0x0000001fff0e7819 */ /* 0x004fca0000011413 */
[----:B------:R-:W-:Y:S02]  /*15c0*/  IMAD R18, R14, UR14, RZ ;  /* 0x0000000e0e127c24 */ /* 0x000fe4000f8e02ff */
[----:B------:R-:W-:-:S04]  /*15d0*/  IMAD.MOV.U32 R14, RZ, RZ, R2 ;  /* 0x000000ffff0e7224 */ /* 0x000fc800078e0002 */
[----:B------:R-:W-:-:S04]  /*15e0*/  IMAD.WIDE.U32 R20, R19, UR14, R14 ;  /* 0x0000000e13147c25 */ /* 0x000fc8000f8e000e */
[----:B------:R-:W-:Y:S01]  /*15f0*/  IMAD R19, R19, UR15, R18 ;  /* 0x0000000f13137c24 */ /* 0x000fe2000f8e0212 */
[----:B------:R-:W-:-:S04]  /*1600*/  LEA R18, P0, R20, UR16, 0x3 ;  /* 0x0000001014127c11 */ /* 0x000fc8000f8018ff */
[----:B------:R-:W-:-:S04]  /*1610*/  IADD3 R19, PT, PT, R21, R19, RZ ;  /* 0x0000001315137210 */ /* 0x000fc80007ffe0ff */
[----:B------:R-:W-:Y:S02]  /*1620*/  LEA.HI.X R19, R20, UR17, R19, 0x3, P0 ;  /* 0x0000001114137c11 */ /* 0x000fe400080f1c13 */
[----:B------:R-:W2:Y:S04]  /*1630*/  LDG.E.64 R20, desc[UR10][R12.64+-0x8] ;  /* 0xfffff80a0c147981 */ /* 0x000ea8000c1e1b00 */
[----:B0-----:R-:W2:-:S15]  /*1640*/  LDG.E.64 R16, desc[UR10][R18.64] ;  /* 0x0000000a12107981 */ /* 0x001e9e000c1e1b00 */
[----:B------:R-:W-:-:S11]  /*1650*/  NOP ;  /* 0x0000000000007918 */ /* 0x000fd60000000000 */
[----:B--2---:R-:W0:Y:S02]  /*1660*/  DFMA R22, R20, UR18, R16 ;  /* 0x0000001214167c2b */ /* 0x004e240008000010 */
[----:B0-----:R0:W-:Y:S04]  /*1670*/  STG.E.64 desc[UR10][R18.64], R22 ;  /* 0x0000001612007986 */ /* 0x0011e8000c101b0a */
[----:B------:R-:W2:Y:S02]  /*1680*/  LDG.E R17, desc[UR10][R10.64] ;  /* 0x0000000a0a117981 */ /* 0x000ea4000c1e1900 */
[----:B--2---:R-:W-:Y:S01]  /*1690*/  SHF.R.S32.HI R16, RZ, 0x1f, R17 ;  /* 0x0000001fff107819 */ /* 0x004fe20000011411 */
        /* <DEDUP_REMOVED lines=10> */
[----:B--2---:R-:W1:Y:S02]  /*1740*/  DFMA R20, R20, UR18, R24 ;  /* 0x0000001214147c2b */ /* 0x004e640008000018 */
[----:B-1----:R1:W-:Y:S04]  /*1750*/  STG.E.64 desc[UR10][R16.64], R20 ;  /* 0x0000001410007986 */ /* 0x0023e8000c101b0a */
[----:B------:R-:W0:Y:S04]  /*1760*/  LDG.E R11, desc[UR10][R10.64+0x4] ;  /* 0x0000040a0a0b7981 */ /* 0x000e28000c1e1900 */
[----:B------:R-:W2:Y:S01]  /*1770*/  LDG.E.64 R12, desc[UR10][R12.64+0x8] ;  /* 0x0000080a0c0c7981 */ /* 0x000ea2000c1e1b00 */
[----:B0-----:R-:W-:Y:S01]  /*1780*/  SHF.R.S32.HI R18, RZ, 0x1f, R11 ;  /* 0x0000001fff127819 */ /* 0x001fe2000001140b */
[----:B------:R-:W-:-:S04]  /*1790*/  IMAD.WIDE.U32 R22, R11, UR14, R14 ;  /* 0x0000000e0b167c25 */ /* 0x000fc8000f8e000e */
[----:B------:R-:W-:-:S04]  /*17a0*/  IMAD R18, R18, UR14, RZ ;  /* 0x0000000e12127c24 */ /* 0x000fc8000f8e02ff */
[----:B------:R-:W-:Y:S01]  /*17b0*/  IMAD R19, R11, UR15, R18 ;  /* 0x0000000f0b137c24 */ /* 0x000fe2000f8e0212 */
[----:B------:R-:W-:-:S04]  /*17c0*/  LEA R18, P0, R22, UR16, 0x3 ;  /* 0x0000001016127c11 */ /* 0x000fc8000f8018ff */
[----:B------:R-:W-:-:S04]  /*17d0*/  IADD3 R19, PT, PT, R23, R19, RZ ;  /* 0x0000001317137210 */ /* 0x000fc80007ffe0ff */
[----:B------:R-:W-:-:S05]  /*17e0*/  LEA.HI.X R19, R22, UR17, R19, 0x3, P0 ;  /* 0x0000001116137c11 */ /* 0x000fca00080f1c13 */
[----:B------:R-:W2:Y:S01]  /*17f0*/  LDG.E.64 R22, desc[UR10][R18.64] ;  /* 0x0000000a12167981 */ /* 0x000ea2000c1e1b00 */
[----:B------:R-:W-:-:S05]  /*1800*/  VIADD R27, R27, 0x4 ;  /* 0x000000041b1b7836 */ /* 0x000fca0000000000 */
[----:B------:R-:W-:Y:S02]  /*1810*/  ISETP.NE.AND P0, PT, R27, RZ, PT ;  /* 0x000000ff1b00720c */ /* 0x000fe40003f05270 */
[----:B------:R-:W-:-:S15]  /*1820*/  IADD3 R0, PT, PT, R0, 0x4, RZ ;  /* 0x0000000400007810 */ /* 0x000fde0007ffe0ff */
[----:B------:R-:W-:-:S07]  /*1830*/  NOP ;  /* 0x0000000000007918 */ /* 0x000fce0000000000 */
[----:B--2---:R-:W0:Y:S02]  /*1840*/  DFMA R22, R12, UR18, R22 ;  /* 0x000000120c167c2b */ /* 0x004e240008000016 */
[----:B0-----:R1:W-:Y:S01]  /*1850*/  STG.E.64 desc[UR10][R18.64], R22 ;  /* 0x0000001612007986 */ /* 0x0013e2000c101b0a */
[----:B------:R-:W-:Y:S05]  /*1860*/  @P0 BRA `(.L_x_431) ;  /* 0xfffffff800e00947 */ /* 0x000fea000383ffff */
.L_x_428:
[----:B------:R-:W-:Y:S05]  /*1870*/  BSYNC.RECONVERGENT B0 ;  /* 0x0000000000007941 */ /* 0x000fea0003800200 */
.L_x_427:
[----:B------:R-:W5:Y:S01]  /*1880*/  LDCU.64 UR12, c[0x0][0x3e8] ;  /* 0x00007d00ff0c77ac */ /* 0x000f620008000a00 */
[----:B------:R-:W-:-:S04]  /*1890*/  UIADD3 UR4, UP0, UPT, UR4, 0x1, URZ ;  /* 0x0000000104047890 */ /* 0x000fc8000ff1e0ff */
[----:B------:R-:W-:Y:S02]  /*18a0*/  UIADD3.X UR5, UPT, UPT, URZ, UR5, URZ, UP0, !UPT ;  /* 0x00000005ff057290 */ /* 0x000fe400087fe4ff */
[----:B-----5:R-:W-:-:S04]  /*18b0*/  UISETP.GE.U32.AND UP0, UPT, UR4, UR12, UPT ;  /* 0x0000000c0400728c */ /* 0x020fc8000bf06070 */
[----:B------:R-:W-:-:S09]  /*18c0*/  UISETP.GE.AND.EX UP0, UPT, UR5, UR13, UPT, UP0 ;  /* 0x0000000d0500728c */ /* 0x000fd2000bf06300 */
[----:B------:R-:W-:Y:S05]  /*18d0*/  BRA.U !UP0, `(.L_x_432) ;  /* 0xfffffff508107547 */ /* 0x000fea000b83ffff */
[----:B------:R-:W-:Y:S05]  /*18e0*/  EXIT ;  /* 0x000000000000794d */ /* 0x000fea0003800000 */
.L_x_420:
        /* <DEDUP_REMOVED lines=9> */
[----:B------:R-:W2:Y:S01]  /*1980*/  LDCU.64 UR26, c[0x0][0x3b0] ;  /* 0x00007600ff1a77ac */ /* 0x000ea20008000a00 */
        /* <DEDUP_REMOVED lines=10> */
[----:B------:R-:W-:Y:S01]  /*1a30*/  IADD3 RZ, P0, PT, R27, UR4, RZ ;  /* 0x000000041bff7c10 */ /* 0x000fe2000ff1e0ff */
[----:B------:R-:W-:Y:S01]  /*1a40*/  IMAD.MOV.U32 R2, RZ, RZ, RZ ;  /* 0x000000ffff027224 */ /* 0x000fe200078e00ff */
[----:B------:R-:W-:Y:S02]  /*1a50*/  MOV R0, RZ ;  /* 0x000000ff00007202 */ /* 0x000fe40000000f00 */
[----:B------:R-:W-:-:S09]  /*1a60*/  IADD3.X R9, PT, PT, RZ, UR5, RZ, P0, !PT ;  /* 0x00000005ff097c10 */ /* 0x000fd200087fe4ff */
.L_x_440:
        /* <DEDUP_REMOVED lines=15> */
[--C-:B------:R-:W-:Y:S01]  /*1b60*/  IMAD.IADD R26, R3, 0x1, -R6.reuse ;  /* 0x00000001031a7824 */ /* 0x100fe200078e0a06 */
[----:B------:R-:W-:Y:S01]  /*1b70*/  BSSY.RECONVERGENT B2, `(.L_x_437) ;  /* 0x000004d000027945 */ /* 0x000fe20003800200 */
[----:B------:R-:W-:Y:S01]  /*1b80*/  IMAD.MOV.U32 R24, RZ, RZ, R6 ;  /* 0x000000ffff187224 */ /* 0x000fe200078e0006 */
[----:B------:R-:W1:Y:S02]  /*1b90*/  LDCU.64 UR16, c[0x0][0x3b8] ;  /* 0x00007700ff1077ac */ /* 0x000e640008000a00 */
        /* <DEDUP_REMOVED lines=12> */
[----:B------:R-:W-:Y:S01]  /*1c60*/  SHF.R.S32.HI R7, RZ, 0x1f, R6 ;  /* 0x0000001fff077819 */ /* 0x000fe20000011406 */
[----:B------:R-:W2:Y:S01]  /*1c70*/  LDCU.64 UR16, c[0x0][0x390] ;  /* 0x00007200ff1077ac */ /* 0x000ea20008000a00 */
[----:B------:R-:W-:-:S05]  /*1c80*/  MOV R16, R4 ;  /* 0x0000000400107202 */ /* 0x000fca0000000f00 */
        /* <DEDUP_REMOVED lines=14> */
[----:B--2---:R-:W-:Y:S02]  /*1d70*/  LEA R18, P0, R20, UR16, 0x3 ;  /* 0x0000001014127c11 */ /* 0x004fe4000f8018ff */
[----:B----4-:R-:W-:-:S05]  /*1d80*/  SHF.R.S32.HI R19, RZ, 0x1f, R23 ;  /* 0x0000001fff137819 */ /* 0x010fca0000011417 */
[-C--:B-----5:R-:W-:Y:S02]  /*1d90*/  IMAD R22, R19, R12.reuse, RZ ;  /* 0x0000000c13167224 */ /* 0x0a0fe400078e02ff */
[----:B------:R-:W-:Y:S02]  /*1da0*/  IMAD.IADD R19, R21, 0x1, R25 ;  /* 0x0000000115137824 */ /* 0x000fe400078e0219 */
[C---:B------:R-:W-:Y:S02]  /*1db0*/  IMAD R21, R23.reuse, R13, R22 ;  /* 0x0000000d17157224 */ /* 0x040fe400078e0216 */
[----:B------:R-:W-:Y:S01]  /*1dc0*/  IMAD.WIDE.U32 R22, R23, R12, R16 ;  /* 0x0000000c17167225 */ /* 0x000fe200078e0010 */
[----:B------:R-:W-:Y:S02]  /*1dd0*/  LEA.HI.X R19, R20, UR17, R19, 0x3, P0 ;  /* 0x0000001114137c11 */ /* 0x000fe400080f1c13 */
[----:B-1----:R-:W-:-:S03]  /*1de0*/  LEA R20, P0, R22, R14, 0x3 ;  /* 0x0000000e16147211 */ /* 0x002fc600078018ff */
[----:B------:R-:W3:Y:S01]  /*1df0*/  LDG.E.64 R24, desc[UR10][R18.64] ;  /* 0x0000000a12187981 */ /* 0x000ee2000c1e1b00 */
[----:B------:R-:W-:-:S04]  /*1e00*/  IADD3 R21, PT, PT, R23, R21, RZ ;  /* 0x0000001517157210 */ /* 0x000fc80007ffe0ff */
[----:B------:R-:W-:-:S05]  /*1e10*/  LEA.HI.X R21, R22, R15, R21, 0x3, P0 ;  /* 0x0000000f16157211 */ /* 0x000fca00000f1c15 */
[----:B------:R-:W3:Y:S01]  /*1e20*/  LDG.E.64 R22, desc[UR10][R20.64] ;  /* 0x0000000a14167981 */ /* 0x000ee2000c1e1b00 */
[----:B------:R-:W-:Y:S01]  /*1e30*/  ISETP.NE.AND P0, PT, R26, 0x1, PT ;  /* 0x000000011a00780c */ /* 0x000fe20003f05270 */
[----:B---3--:R-:W0:Y:S02]  /*1e40*/  DFMA R22, R24, R28, R22 ;  /* 0x0000001c1816722b */ /* 0x008e240000000016 */
[----:B0-----:R0:W-:Y:S01]  /*1e50*/  STG.E.64 desc[UR10][R20.64], R22 ;  /* 0x0000001614007986 */ /* 0x0011e2000c101b0a */
[----:B------:R-:W-:-:S09]  /*1e60*/  VIADD R24, R6, 0x1 ;  /* 0x0000000106187836 */ /* 0x000fd20000000000 */
        /* <DEDUP_REMOVED lines=29> */
.L_x_438:
[----:B------:R-:W-:Y:S05]  /*2040*/  BSYNC.RECONVERGENT B2 ;  /* 0x0000000000027941 */ /* 0x000fea0003800200 */
.L_x_437:
[----:B------:R-:W-:-:S04]  /*2050*/  IADD3 R6, PT, PT, R6, -R3, RZ ;  /* 0x8000000306067210 */ /* 0x000fc80007ffe0ff */
[----:B------:R-:W-:-:S13]  /*2060*/  ISETP.GT.U32.AND P0, PT, R6, -0x4, PT ;  /* 0xfffffffc0600780c */ /* 0x000fda0003f04070 */
[----:B------:R-:W-:Y:S05]  /*2070*/  @P0 BRA `(.L_x_436) ;  /* 0x0000000400180947 */ /* 0x000fea0003800000 */
.L_x_439:
[----:B------:R-:W-:Y:S01]  /*2080*/  SHF.R.S32.HI R25, RZ, 0x1f, R24 ;  /* 0x0000001fff197819 */ /* 0x000fe20000011418 */
[----:B------:R-:W-:-:S04]  /*2090*/  IMAD R7, R2, UR18, RZ ;  /* 0x0000001202077c24 */ /* 0x000fc8000f8e02ff */
[C---:B------:R-:W-:Y:S02]  /*20a0*/  IMAD R7, R0.reuse, UR19, R7 ;  /* 0x0000001300077c24 */ /* 0x040fe4000f8e0207 */
[----:B------:R-:W-:-:S04]  /*20b0*/  IMAD.WIDE.U32 R10, R0, UR18, R24 ;  /* 0x00000012000a7c25 */ /* 0x000fc8000f8e0018 */
[----:B------:R-:W-:Y:S01]  /*20c0*/  IMAD.IADD R7, R7, 0x1, R11 ;  /* 0x0000000107077824 */ /* 0x000fe200078e020b */
[----:B------:R-:W-:-:S04]  /*20d0*/  LEA R6, P0, R10, UR12, 0x2 ;  /* 0x0000000c0a067c11 */ /* 0x000fc8000f8010ff */
[----:B------:R-:W-:-:S05]  /*20e0*/  LEA.HI.X R7, R10, UR13, R7, 0x2, P0 ;  /* 0x0000000d0a077c11 */ /* 0x000fca00080f1407 */
[----:B---3--:R-:W3:Y:S01]  /*20f0*/  LDG.E R11, desc[UR10][R6.64] ;  /* 0x0000000a060b7981 */ /* 0x008ee2000c1e1900 */
[----:B--2---:R-:W-:Y:S01]  /*2100*/  IMAD R13, R2, UR22, RZ ;  /* 0x00000016020d7c24 */ /* 0x004fe2000f8e02ff */
[----:B------:R-:W-:Y:S01]  /*2110*/  MOV R16, R4 ;  /* 0x0000000400107202 */ /* 0x000fe20000000f00 */
[----:B------:R-:W-:-:S04]  /*2120*/  IMAD.WIDE.U32 R14, R0, UR22, R24 ;  /* 0x00000016000e7c25 */ /* 0x000fc8000f8e0018 */
[----:B01----:R-:W-:Y:S01]  /*2130*/  IMAD R21, R0, UR23, R13 ;  /* 0x0000001700157c24 */ /* 0x003fe2000f8e020d */
[----:B---3--:R-:W-:Y:S01]  /*2140*/  SHF.R.S32.HI R10, RZ, 0x1f, R11 ;  /* 0x0000001fff0a7819 */ /* 0x008fe2000001140b */
[----:B------:R-:W-:-:S04]  /*2150*/  IMAD.WIDE.U32 R18, R11, UR20, R16 ;  /* 0x000000140b127c25 */ /* 0x000fc8000f8e0010 */
[----:B------:R-:W-:Y:S01]  /*2160*/  IMAD R10, R10, UR20, RZ ;  /* 0x000000140a0a7c24 */ /* 0x000fe2000f8e02ff */
[----:B------:R-:W-:-:S03]  /*2170*/  LEA R12, P1, R18, UR14, 0x3 ;  /* 0x0000000e120c7c11 */ /* 0x000fc6000f8218ff */
[----:B------:R-:W-:Y:S01]  /*2180*/  IMAD R13, R11, UR21, R10 ;  /* 0x000000150b0d7c24 */ /* 0x000fe2000f8e020a */
[----:B------:R-:W-:Y:S01]  /*2190*/  LEA R10, P0, R14, UR24, 0x3 ;  /* 0x000000180e0a7c11 */ /* 0x000fe2000f8018ff */
[----:B------:R-:W-:-:S03]  /*21a0*/  IMAD.IADD R11, R21, 0x1, R15 ;  /* 0x00000001150b7824 */ /* 0x000fc600078e020f */
[----:B------:R-:W-:Y:S02]  /*21b0*/  IADD3 R13, PT, PT, R19, R13, RZ ;  /* 0x0000000d130d7210 */ /* 0x000fe40007ffe0ff */
        /* <DEDUP_REMOVED lines=20> */
[----:B0-----:R-:W2:Y:S02]  /*2300*/  LDG.E R13, desc[UR10][R6.64+0x8] ;  /* 0x0000080a060d7981 */ /* 0x001ea4000c1e1900 */
        /* <DEDUP_REMOVED lines=11> */
[----:B--2---:R-:W0:Y:S02]  /*23c0*/  DFMA R20, R18, UR26, R20 ;  /* 0x0000001a12147c2b */ /* 0x004e240008000014 */
[----:B0-----:R3:W-:Y:S04]  /*23d0*/  STG.E.64 desc[UR10][R12.64], R20 ;  /* 0x000000140c007986 */ /* 0x0017e8000c101b0a */
[----:B------:R-:W1:Y:S04]  /*23e0*/  LDG.E R7, desc[UR10][R6.64+0xc] ;  /* 0x00000c0a06077981 */ /* 0x000e68000c1e1900 */
[----:B------:R-:W2:Y:S01]  /*23f0*/  LDG.E.64 R10, desc[UR10][R10.64+0x18] ;  /* 0x0000180a0a0a7981 */ /* 0x000ea2000c1e1b00 */
[----:B-1----:R-:W-:Y:S01]  /*2400*/  SHF.R.S32.HI R14, RZ, 0x1f, R7 ;  /* 0x0000001fff0e7819 */ /* 0x002fe20000011407 */
[----:B------:R-:W-:-:S04]  /*2410*/  IMAD.WIDE.U32 R18, R7, UR20, R16 ;  /* 0x0000001407127c25 */ /* 0x000fc8000f8e0010 */
[----:B------:R-:W-:-:S04]  /*2420*/  IMAD R14, R14, UR20, RZ ;  /* 0x000000140e0e7c24 */ /* 0x000fc8000f8e02ff */
[----:B------:R-:W-:Y:S01]  /*2430*/  IMAD R15, R7, UR21, R14 ;  /* 0x00000015070f7c24 */ /* 0x000fe2000f8e020e */
[----:B------:R-:W-:-:S03]  /*2440*/  LEA R14, P0, R18, UR14, 0x3 ;  /* 0x0000000e120e7c11 */ /* 0x000fc6000f8018ff */
[----:B------:R-:W-:-:S05]  /*2450*/  IMAD.IADD R15, R19, 0x1, R15 ;  /* 0x00000001130f7824 */ /* 0x000fca00078e020f */
[----:B------:R-:W-:-:S05]  /*2460*/  LEA.HI.X R15, R18, UR15, R15, 0x3, P0 ;  /* 0x0000000f120f7c11 */ /* 0x000fca00080f1c0f */
[----:B------:R-:W2:Y:S01]  /*2470*/  LDG.E.64 R18, desc[UR10][R14.64] ;  /* 0x0000000a0e127981 */ /* 0x000ea2000c1e1b00 */
[----:B------:R-:W-:-:S04]  /*2480*/  IADD3 R24, PT, PT, R24, 0x4, RZ ;  /* 0x0000000418187810 */ /* 0x000fc80007ffe0ff */
[----:B------:R-:W-:-:S15]  /*2490*/  ISETP.NE.AND P0, PT, R24, R3, PT ;  /* 0x000000031800720c */ /* 0x000fde0003f05270 */
[----:B------:R-:W-:-:S10]  /*24a0*/  NOP ;  /* 0x0000000000007918 */ /* 0x000fd40000000000 */
[----:B--2---:R-:W0:Y:S02]  /*24b0*/  DFMA R18, R10, UR26, R18 ;  /* 0x0000001a0a127c2b */ /* 0x004e240008000012 */
[----:B0-----:R3:W-:Y:S01]  /*24c0*/  STG.E.64 desc[UR10][R14.64], R18 ;  /* 0x000000120e007986 */ /* 0x0017e2000c101b0a */
[----:B------:R-:W-:Y:S05]  /*24d0*/  @P0 BRA `(.L_x_439) ;  /* 0xfffffff800e80947 */ /* 0x000fea000383ffff */
.L_x_436:
[----:B------:R-:W-:Y:S05]  /*24e0*/  BSYNC.RECONVERGENT B1 ;  /* 0x0000000000017941 */ /* 0x000fea0003800200 */
.L_x_435:
[----:B------:R-:W4:Y:S01]  /*24f0*/  LDCU.64 UR8, c[0x0][0x3e8] ;  /* 0x00007d00ff0877ac */ /* 0x000f220008000a00 */
[----:B------:R-:W-:-:S05]  /*2500*/  IADD3 R0, P0, PT, R0, 0x1, RZ ;  /* 0x0000000100007810 */ /* 0x000fca0007f1e0ff */
[----:B------:R-:W-:Y:S01]  /*2510*/  IMAD.X R2, RZ, RZ, R2, P0 ;  /* 0x000000ffff027224 */ /* 0x000fe200000e0602 */
[----:B----4-:R-:W-:-:S04]  /*2520*/  ISETP.GE.U32.AND P0, PT, R0, UR8, PT ;  /* 0x0000000800007c0c */ /* 0x010fc8000bf06070 */
[----:B------:R-:W-:-:S13]  /*2530*/  ISETP.GE.AND.EX P0, PT, R2, UR9, PT, P0 ;  /* 0x0000000902007c0c */ /* 0x000fda000bf06300 */
[----:B------:R-:W-:Y:S05]  /*2540*/  @!P0 BRA `(.L_x_440) ;  /* 0xfffffff400488947 */ /* 0x000fea000383ffff */
.L_x_434:
[----:B------:R-:W-:Y:S05]  /*2550*/  BSYNC.RECONVERGENT B0 ;  /* 0x0000000000007941 */ /* 0x000fea0003800200 */
.L_x_433:
[----:B------:R-:W-:Y:S01]  /*2560*/  IADD3 R4, PT, PT, R27, 0x100, RZ ;  /* 0x000001001b047810 */ /* 0x000fe20007ffe0ff */
        /* <DEDUP_REMOVED lines=8> */
.L_x_446:
        /* <DEDUP_REMOVED lines=12> */
[----:B------:R-:W4:Y:S04]  /*26b0*/  LDG.E R6, desc[UR10][R2.64] ;  /* 0x0000000a02067981 */ /* 0x000f28000c1e1900 */
[----:B------:R-:W4:Y:S01]  /*26c0*/  LDG.E R0, desc[UR10][R2.64+0x4] ;  /* 0x0000040a02007981 */ /* 0x000f22000c1e1900 */
[----:B------:R-:W-:Y:S01]  /*26d0*/  BSSY.RECONVERGENT B0, `(.L_x_441) ;  /* 0x00000a1000007945 */ /* 0x000fe20003800200 */
[----:B----4-:R-:W-:-:S13]  /*26e0*/  ISETP.GE.AND P0, PT, R6, R0, PT ;  /* 0x000000000600720c */ /* 0x010fda0003f06270 */
[----:B01----:R-:W-:Y:S05]  /*26f0*/  @P0 BRA `(.L_x_442) ;  /* 0x0000000800780947 */ /* 0x003fea0003800000 */
[----:B------:R-:W0:Y:S01]  /*2700*/  LDCU.64 UR6, c[0x0][0x3c0] ;  /* 0x00007800ff0677ac */ /* 0x000e220008000a00 */
[----:B--23--:R-:W2:Y:S01]  /*2710*/  LDC.64 R12, c[0x0][0x3b8] ;  /* 0x0000ee00ff0c7b82 */ /* 0x00cea20000000a00 */
[----:B------:R-:W-:Y:S01]  /*2720*/  IADD3 R8, PT, PT, -R6, R0, RZ ;  /* 0x0000000006087210 */ /* 0x000fe20007ffe1ff */
[----:B------:R-:W-:Y:S01]  /*2730*/  BSSY.RECONVERGENT B1, `(.L_x_443) ;  /* 0x000004e000017945 */ /* 0x000fe20003800200 */
[----:B-1----:R-:W-:Y:S02]  /*2740*/  IMAD.MOV.U32 R22, RZ, RZ, R6 ;  /* 0x000000ffff167224 */ /* 0x002fe400078e0006 */
[----:B0-----:R-:W-:Y:S02]  /*2750*/  IMAD R9, R5, UR6, RZ ;  /* 0x0000000605097c24 */ /* 0x001fe4000f8e02ff */
[----:B------:R-:W-:-:S04]  /*2760*/  IMAD.WIDE.U32 R2, R4, UR6, RZ ;  /* 0x0000000604027c25 */ /* 0x000fc8000f8e00ff */
[----:B------:R-:W-:Y:S02]  /*2770*/  IMAD R9, R4, UR7, R9 ;  /* 0x0000000704097c24 */ /* 0x000fe4000f8e0209 */
[----:B--2---:R-:W-:Y:S02]  /*2780*/  IMAD R10, R12, UR5, RZ ;  /* 0x000000050c0a7c24 */ /* 0x004fe4000f8e02ff */
[----:B------:R-:W-:Y:S01]  /*2790*/  IMAD.IADD R9, R3, 0x1, R9 ;  /* 0x0000000103097824 */ /* 0x000fe200078e0209 */
[----:B------:R-:W-:Y:S01]  /*27a0*/  LOP3.LUT P0, R3, R8, 0x3, RZ, 0xc0, !PT ;  /* 0x0000000308037812 */ /* 0x000fe2000780c0ff */
[----:B------:R-:W-:Y:S01]  /*27b0*/  IMAD R11, R13, UR4, R10 ;  /* 0x000000040d0b7c24 */ /* 0x000fe2000f8e020a */
        /* <DEDUP_REMOVED lines=13> */
[----:B--2---:R-:W-:-:S04]  /*2890*/  LEA R10, P0, R12, R14, 0x2 ;  /* 0x0000000e0c0a7211 */ /* 0x004fc800078010ff */
[----:B------:R-:W-:Y:S02]  /*28a0*/  LEA.HI.X R11, R12, R15, R11, 0x2, P0 ;  /* 0x0000000f0c0b7211 */ /* 0x000fe400000f140b */
[----:B------:R-:W0:Y:S03]  /*28b0*/  LDC.64 R12, c[0x0][0x3c8] ;  /* 0x0000f200ff0c7b82 */ /* 0x000e260000000a00 */
[----:B------:R-:W2:Y:S01]  /*28c0*/  LDG.E R19, desc[UR10][R10.64] ;  /* 0x0000000a0a137981 */ /* 0x000ea2000c1e1900 */
[C---:B---3--:R-:W-:Y:S02]  /*28d0*/  IMAD R20, R16.reuse, UR5, RZ ;  /* 0x0000000510147c24 */ /* 0x048fe4000f8e02ff */
[----:B------:R-:W-:Y:S01]  /*28e0*/  IMAD.WIDE.U32 R22, R16, UR4, R6 ;  /* 0x0000000410167c25 */ /* 0x000fe2000f8e0006 */
[----:B------:R-:W-:Y:S01]  /*28f0*/  MOV R16, R8 ;  /* 0x0000000800107202 */ /* 0x000fe20000000f00 */
[----:B------:R-:W3:Y:S02]  /*2900*/  LDC.64 R14, c[0x0][0x3a8] ;  /* 0x0000ea00ff0e7b82 */ /* 0x000ee40000000a00 */
[----:B------:R-:W-:-:S02]  /*2910*/  IMAD R27, R17, UR4, R20 ;  /* 0x00000004111b7c24 */ /* 0x000fc4000f8e0214 */
[----:B------:R-:W-:Y:S01]  /*2920*/  IMAD.MOV.U32 R17, RZ, RZ, R2 ;  /* 0x000000ffff117224 */ /* 0x000fe200078e0002 */
[----:B--2---:R-:W-:Y:S01]  /*2930*/  SHF.R.S32.HI R21, RZ, 0x1f, R19 ;  /* 0x0000001fff157819 */ /* 0x004fe20000011413 */
[----:B0-----:R-:W-:-:S04]  /*2940*/  IMAD.WIDE.U32 R24, R19, R12, R16 ;  /* 0x0000000c13187225 */ /* 0x001fc800078e0010 */
[----:B------:R-:W-:Y:S01]  /*2950*/  IMAD R18, R21, R12, RZ ;  /* 0x0000000c15127224 */ /* 0x000fe200078e02ff */
[----:B---3--:R-:W-:-:S03]  /*2960*/  LEA R20, P1, R24, R14, 0x3 ;  /* 0x0000000e18147211 */ /* 0x008fc600078218ff */
[----:B------:R-:W-:Y:S01]  /*2970*/  IMAD R21, R19, R13, R18 ;  /* 0x0000000d13157224 */ /* 0x000fe200078e0212 */
[----:B------:R-:W-:Y:S02]  /*2980*/  IADD3 R19, PT, PT, R23, R27, RZ ;  /* 0x0000001b17137210 */ /* 0x000fe40007ffe0ff */
[C---:B-1----:R-:W-:Y:S01]  /*2990*/  LEA R18, P0, R22.reuse, UR6, 0x3 ;  /* 0x0000000616127c11 */ /* 0x042fe2000f8018ff */
[----:B------:R-:W-:Y:S01]  /*29a0*/  IMAD.IADD R21, R25, 0x1, R21 ;  /* 0x0000000119157824 */ /* 0x000fe200078e0215 */
[----:B------:R-:W0:Y:S02]  /*29b0*/  LDC.64 R26, c[0x0][0x3b0] ;  /* 0x0000ec00ff1a7b82 */ /* 0x000e240000000a00 */
[----:B------:R-:W-:Y:S02]  /*29c0*/  LEA.HI.X R19, R22, UR7, R19, 0x3, P0 ;  /* 0x0000000716137c11 */ /* 0x000fe400080f1c13 */
[----:B------:R-:W-:-:S03]  /*29d0*/  LEA.HI.X R21, R24, R15, R21, 0x3, P1 ;  /* 0x0000000f18157211 */ /* 0x000fc600008f1c15 */
[----:B------:R-:W0:Y:S04]  /*29e0*/  LDG.E.64 R22, desc[UR10][R18.64] ;  /* 0x0000000a12167981 */ /* 0x000e28000c1e1b00 */
[----:B------:R-:W0:Y:S01]  /*29f0*/  LDG.E.64 R24, desc[UR10][R20.64] ;  /* 0x0000000a14187981 */ /* 0x000e22000c1e1b00 */
[----:B------:R-:W-:Y:S01]  /*2a00*/  ISETP.NE.AND P0, PT, R3, 0x1, PT ;  /* 0x000000010300780c */ /* 0x000fe20003f05270 */
[----:B0-----:R-:W0:Y:S02]  /*2a10*/  DFMA R24, R22, R26, R24 ;  /* 0x0000001a1618722b */ /* 0x001e240000000018 */
[----:B0-----:R0:W-:Y:S01]  /*2a20*/  STG.E.64 desc[UR10][R20.64], R24 ;  /* 0x0000001814007986 */ /* 0x0011e2000c101b0a */
[----:B------:R-:W-:-:S09]  /*2a30*/  IADD3 R22, PT, PT, R6, 0x1, RZ ;  /* 0x0000000106167810 */ /* 0x000fd20007ffe0ff */
[----:B------:R-:W-:Y:S05]  /*2a40*/  @!P0 BRA `(.L_x_444) ;  /* 0x0000000000708947 */ /* 0x000fea0003800000 */
[----:B0-----:R-:W2:Y:S02]  /*2a50*/  LDG.E R21, desc[UR10][R10.64+0x4] ;  /* 0x0000040a0a157981 */ /* 0x001ea4000c1e1900 */
[----:B--2---:R-:W-:-:S05]  /*2a60*/  SHF.R.S32.HI R23, RZ, 0x1f, R21 ;  /* 0x0000001fff177819 */ /* 0x004fca0000011415 */
[-C--:B------:R-:W-:Y:S02]  /*2a70*/  IMAD R20, R23, R12.reuse, RZ ;  /* 0x0000000c17147224 */ /* 0x080fe400078e02ff */
[----:B------:R-:W-:-:S04]  /*2a80*/  IMAD.WIDE.U32 R22, R21, R12, R16 ;  /* 0x0000000c15167225 */ /* 0x000fc800078e0010 */
[----:B------:R-:W-:Y:S01]  /*2a90*/  IMAD R21, R21, R13, R20 ;  /* 0x0000000d15157224 */ /* 0x000fe200078e0214 */
[----:B------:R-:W-:-:S03]  /*2aa0*/  LEA R20, P0, R22, R14, 0x3 ;  /* 0x0000000e16147211 */ /* 0x000fc600078018ff */
[----:B------:R-:W-:-:S05]  /*2ab0*/  IMAD.IADD R21, R23, 0x1, R21 ;  /* 0x0000000117157824 */ /* 0x000fca00078e0215 */
[----:B------:R-:W-:Y:S02]  /*2ac0*/  LEA.HI.X R21, R22, R15, R21, 0x3, P0 ;  /* 0x0000000f16157211 */ /* 0x000fe400000f1c15 */
[----:B------:R-:W2:Y:S04]  /*2ad0*/  LDG.E.64 R22, desc[UR10][R18.64+0x8] ;  /* 0x0000080a12167981 */ /* 0x000ea8000c1e1b00 */
[----:B------:R-:W2:Y:S01]  /*2ae0*/  LDG.E.64 R24, desc[UR10][R20.64] ;  /* 0x0000000a14187981 */ /* 0x000ea2000c1e1b00 */
[----:B------:R-:W-:Y:S01]  /*2af0*/  ISETP.NE.AND P0, PT, R3, 0x2, PT ;  /* 0x000000020300780c */ /* 0x000fe20003f05270 */
[----:B--2---:R-:W0:Y:S02]  /*2b00*/  DFMA R24, R22, R26, R24 ;  /* 0x0000001a1618722b */ /* 0x004e240000000018 */
[----:B0-----:R1:W-:Y:S01]  /*2b10*/  STG.E.64 desc[UR10][R20.64], R24 ;  /* 0x0000001814007986 */ /* 0x0013e2000c101b0a */
[----:B------:R-:W-:-:S09]  /*2b20*/  IADD3 R22, PT, PT, R6, 0x2, RZ ;  /* 0x0000000206167810 */ /* 0x000fd20007ffe0ff */
[----:B------:R-:W-:Y:S05]  /*2b30*/  @!P0 BRA `(.L_x_444) ;  /* 0x0000000000348947 */ /* 0x000fea0003800000 */
[----:B------:R-:W2:Y:S04]  /*2b40*/  LDG.E R11, desc[UR10][R10.64+0x8] ;  /* 0x0000080a0a0b7981 */ /* 0x000ea8000c1e1900 */
[----:B------:R-:W3:Y:S01]  /*2b50*/  LDG.E.64 R18, desc[UR10][R18.64+0x10] ;  /* 0x0000100a12127981 */ /* 0x000ee2000c1e1b00 */
[----:B--2---:R-:W-:Y:S01]  /*2b60*/  SHF.R.S32.HI R3, RZ, 0x1f, R11 ;  /* 0x0000001fff037819 */ /* 0x004fe2000001140b */
[----:B------:R-:W-:-:S04]  /*2b70*/  IMAD.WIDE.U32 R16, R11, R12, R16 ;  /* 0x0000000c0b107225 */ /* 0x000fc800078e0010 */
[----:B-1----:R-:W-:Y:S01]  /*2b80*/  IMAD R20, R3, R12, RZ ;  /* 0x0000000c03147224 */ /* 0x002fe200078e02ff */
[----:B------:R-:W-:-:S03]  /*2b90*/  LEA R14, P0, R16, R14, 0x3 ;  /* 0x0000000e100e7211 */ /* 0x000fc600078018ff */
[----:B------:R-:W-:-:S04]  /*2ba0*/  IMAD R3, R11, R13, R20 ;  /* 0x0000000d0b037224 */ /* 0x000fc800078e0214 */
[----:B------:R-:W-:-:S05]  /*2bb0*/  IMAD.IADD R3, R17, 0x1, R3 ;  /* 0x0000000111037824 */ /* 0x000fca00078e0203 */
[----:B------:R-:W-:-:S05]  /*2bc0*/  LEA.HI.X R15, R16, R15, R3, 0x3, P0 ;  /* 0x0000000f100f7211 */ /* 0x000fca00000f1c03 */
[----:B------:R-:W3:Y:S01]  /*2bd0*/  LDG.E.64 R12, desc[UR10][R14.64] ;  /* 0x0000000a0e0c7981 */ /* 0x000ee2000c1e1b00 */
[----:B------:R-:W-:Y:S01]  /*2be0*/  IADD3 R22, PT, PT, R6, 0x3, RZ ;  /* 0x0000000306167810 */ /* 0x000fe20007ffe0ff */
[----:B---3--:R-:W0:Y:S02]  /*2bf0*/  DFMA R12, R18, R26, R12 ;  /* 0x0000001a120c722b */ /* 0x008e24000000000c */
[----:B0-----:R2:W-:Y:S04]  /*2c00*/  STG.E.64 desc[UR10][R14.64], R12 ;  /* 0x0000000c0e007986 */ /* 0x0015e8000c101b0a */
.L_x_444:
[----:B------:R-:W-:Y:S05]  /*2c10*/  BSYNC.RECONVERGENT B1 ;  /* 0x0000000000017941 */ /* 0x000fea0003800200 */
.L_x_443:
[----:B------:R-:W4:Y:S01]  /*2c20*/  LDC.64 R10, c[0x0][0x3d8] ;  /* 0x0000f600ff0a7b82 */ /* 0x000f220000000a00 */
[----:B------:R-:W-:-:S05]  /*2c30*/  IMAD.IADD R3, R6, 0x1, -R0 ;  /* 0x0000000106037824 */ /* 0x000fca00078e0a00 */
[----:B------:R-:W-:Y:S02]  /*2c40*/  ISETP.GT.U32.AND P0, PT, R3, -0x4, PT ;  /* 0xfffffffc0300780c */ /* 0x000fe40003f04070 */
[----:B--2---:R-:W2:Y:S11]  /*2c50*/  LDC.64 R12, c[0x0][0x3e0] ;  /* 0x0000f800ff0c7b82 */ /* 0x004eb60000000a00 */
[----:B------:R-:W-:Y:S05]  /*2c60*/  @P0 BRA `(.L_x_442) ;  /* 0x00000004001c0947 */ /* 0x000fea0003800000 */
.L_x_445:
[----:B------:R-:W-:Y:S01]  /*2c70*/  SHF.R.S32.HI R23, RZ, 0x1f, R22 ;  /* 0x0000001fff177819 */ /* 0x000fe20000011416 */
[----:B0---4-:R-:W-:-:S04]  /*2c80*/  IMAD R6, R10, UR5, RZ ;  /* 0x000000050a067c24 */ /* 0x011fc8000f8e02ff */
        /* <DEDUP_REMOVED lines=8> */
[----:B01----:R-:W-:-:S04]  /*2d10*/  IMAD.WIDE.U32 R20, R12, UR4, R22 ;  /* 0x000000040c147c25 */ /* 0x003fc8000f8e0016 */
[----:B------:R-:W-:Y:S01]  /*2d20*/  IMAD R17, R13, UR4, R16 ;  /* 0x000000040d117c24 */ /* 0x000fe2000f8e0210 */
[----:B---3--:R-:W-:-:S05]  /*2d30*/  SHF.R.S32.HI R6, RZ, 0x1f, R3 ;  /* 0x0000001fff067819 */ /* 0x008fca0000011403 */
[----:B------:R-:W-:Y:S02]  /*2d40*/  IMAD R16, R6, UR8, RZ ;  /* 0x0000000806107c24 */ /* 0x000fe4000f8e02ff */
[----:B------:R-:W-:Y:S02]  /*2d50*/  IMAD.MOV.U32 R6, RZ, RZ, R8 ;  /* 0x000000ffff067224 */ /* 0x000fe400078e0008 */
[C---:B------:R-:W-:Y:S01]  /*2d60*/  IMAD R19, R3.reuse, UR9, R16 ;  /* 0x0000000903137c24 */ /* 0x040fe2000f8e0210 */
[----:B------:R-:W-:Y:S01]  /*2d70*/  LEA R16, P0, R20, UR16, 0x3 ;  /* 0x0000001014107c11 */ /* 0x000fe2000f8018ff */
[----:B------:R-:W-:-:S04]  /*2d80*/  IMAD.WIDE.U32 R24, R3, UR8, R6 ;  /* 0x0000000803187c25 */ /* 0x000fc8000f8e0006 */
        /* <DEDUP_REMOVED lines=43> */
[----:B------:R-:W-:-:S04]  /*3040*/  IMAD R3, R15, UR9, R26 ;  /* 0x000000090f037c24 */ /* 0x000fc8000f8e021a */
[----:B------:R-:W-:-:S05]  /*3050*/  IMAD.IADD R3, R21, 0x1, R3 ;  /* 0x0000000115037824 */ /* 0x000fca00078e0203 */
[----:B------:R-:W-:-:S05]  /*3060*/  LEA.HI.X R7, R20, UR15, R3, 0x3, P0 ;  /* 0x0000000f14077c11 */ /* 0x000fca00080f1c03 */
[----:B------:R-:W3:Y:S01]  /*3070*/  LDG.E.64 R20, desc[UR10][R6.64] ;  /* 0x0000000a06147981 */ /* 0x000ee2000c1e1b00 */
[----:B------:R-:W-:-:S04]  /*3080*/  IADD3 R22, PT, PT, R22, 0x4, RZ ;  /* 0x0000000416167810 */ /* 0x000fc80007ffe0ff */
[----:B------:R-:W-:-:S15]  /*3090*/  ISETP.NE.AND P0, PT, R22, R0, PT ;  /* 0x000000001600720c */ /* 0x000fde0003f05270 */
[----:B------:R-:W-:-:S10]  /*30a0*/  NOP ;  /* 0x0000000000007918 */ /* 0x000fd40000000000 */
[----:B---3--:R-:W1:Y:S02]  /*30b0*/  DFMA R20, R16, UR18, R20 ;  /* 0x0000001210147c2b */ /* 0x008e640008000014 */
[----:B-1----:R0:W-:Y:S01]  /*30c0*/  STG.E.64 desc[UR10][R6.64], R20 ;  /* 0x0000001406007986 */ /* 0x0021e2000c101b0a */
[----:B------:R-:W-:Y:S05]  /*30d0*/  @P0 BRA `(.L_x_445) ;  /* 0xfffffff800e40947 */ /* 0x000fea000383ffff */
.L_x_442:
[----:B------:R-:W-:Y:S05]  /*30e0*/  BSYNC.RECONVERGENT B0 ;  /* 0x0000000000007941 */ /* 0x000fea0003800200 */
.L_x_441:
[----:B------:R-:W5:Y:S01]  /*30f0*/  LDCU.64 UR6, c[0x0][0x3e8] ;  /* 0x00007d00ff0677ac */ /* 0x000f620008000a00 */
[----:B------:R-:W-:-:S04]  /*3100*/  UIADD3 UR4, UP0, UPT, UR4, 0x1, URZ ;  /* 0x0000000104047890 */ /* 0x000fc8000ff1e0ff */
[----:B------:R-:W-:Y:S02]  /*3110*/  UIADD3.X UR5, UPT, UPT, URZ, UR5, URZ, UP0, !UPT ;  /* 0x00000005ff057290 */ /* 0x000fe400087fe4ff */
[----:B-----5:R-:W-:-:S04]  /*3120*/  UISETP.GE.U32.AND UP0, UPT, UR4, UR6, UPT ;  /* 0x000000060400728c */ /* 0x020fc8000bf06070 */
[----:B------:R-:W-:-:S09]  /*3130*/  UISETP.GE.AND.EX UP0, UPT, UR5, UR7, UPT, UP0 ;  /* 0x000000070500728c */ /* 0x000fd2000bf06300 */
[----:B------:R-:W-:Y:S05]  /*3140*/  BRA.U !UP0, `(.L_x_446) ;  /* 0xfffffff508287547 */ /* 0x000fea000b83ffff */
[----:B------:R-:W-:Y:S05]  /*3150*/  EXIT ;  /* 0x000000000000794d */ /* 0x000fea0003800000 */
.L_x_447:
        /* <DEDUP_REMOVED lines=10> */
.L_x_8943:


//--------------------- .text._ZN3cub18CUB_300001_SM_10306detail8for_each13static_kernelINS2_12policy_hub_t12policy_500_tElNS2_12op_wrapper_tIlZZZZZN2at6native36add_out_dense_sparse_compressed_cudaERNS7_6TensorERKS9_SC_RKN3c106ScalarEENKUlvE_clEvENKUlvE3_clEvENKUlvE_clEvENKUlvE0_clEvEUllE_N6thrust24THRUST_300001_SM_1030_NS17counting_iteratorIlNSN_11use_defaultESP_SP_EEEEEEvT0_T1_ --------------------------
	.section	.text._ZN3cub18CUB_300001_SM_10306detail8for_each13static_kernelINS2_12policy_hub_t12policy_500_tElNS2_12op_wrapper_tIlZZZZZN2at6native36add_out_dense_sparse_compressed_cudaERNS7_6TensorERKS9_SC_RKN3c106ScalarEENKUlvE_clEvENKUlvE3_clEvENKUlvE_clEvENKUlvE0_clEvEUllE_N6thrust24THRUST_300001_SM_1030_NS17counting_iteratorIlNSN_11use_defaultESP_SP_EEEEEEvT0_T1_,"ax",@progbits
	.align	128
        .global         _ZN3cub18CUB_300001_SM_10306detail8for_each13static_kernelINS2_12policy_hub_t12policy_500_tElNS2_12op_wrapper_tIlZZZZZN2at6native36add_out_dense_sparse_compressed_cudaERNS7_6TensorERKS9_SC_RKN3c106ScalarEENKUlvE_clEvENKUlvE3_clEvENKUlvE_clEvENKUlvE0_clEvEUllE_N6thrust24THRUST_300001_SM_1030_NS17counting_iteratorIlNSN_11use_defaultESP_SP_EEEEEEvT0_T1_
        .type           _ZN3cub18CUB_300001_SM_10306detail8for_each13static_kernelINS2_12policy_hub_t12policy_500_tElNS2_12op_wrapper_tIlZZZZZN2at6native36add_out_dense_sparse_compressed_cudaERNS7_6TensorERKS9_SC_RKN3c106ScalarEENKUlvE_clEvENKUlvE3_clEvENKUlvE_clEvENKUlvE0_clEvEUllE_N6thrust24THRUST_300001_SM_1030_NS17counting_iteratorIlNSN_11use_defaultESP_SP_EEEEEEvT0_T1_,@function
        .size           _ZN3cub18CUB_300001_SM_10306detail8for_each13static_kernelINS2_12policy_hub_t12policy_500_tElNS2_12op_wrapper_tIlZZZZZN2at6native36add_out_dense_sparse_compressed_cudaERNS7_6TensorERKS9_SC_RKN3c106ScalarEENKUlvE_clEvENKUlvE3_clEvENKUlvE_clEvENKUlvE0_clEvEUllE_N6thrust24THRUST_300001_SM_1030_NS17counting_iteratorIlNSN_11use_defaultESP_SP_EEEEEEvT0_T1_,(.L_x_8944 - _ZN3cub18CUB_300001_SM_10306detail8for_each13static_kernelINS2_12policy_hub_t12policy_500_tElNS2_12op_wrapper_tIlZZZZZN2at6native36add_out_dense_sparse_compressed_cudaERNS7_6TensorERKS9_SC_RKN3c106ScalarEENKUlvE_clEvENKUlvE3_clEvENKUlvE_clEvENKUlvE0_clEvEUllE_N6thrust24THRUST_300001_SM_1030_NS17counting_iteratorIlNSN_11use_defaultESP_SP_EEEEEEvT0_T1_)
        .other          _ZN3cub18CUB_300001_SM_10306detail8for_each13static_kernelINS2_12policy_hub_t12policy_500_tElNS2_12op_wrapper_tIlZZZZZN2at6native36add_out_dense_sparse_compressed_cudaERNS7_6TensorERKS9_SC_RKN3c106ScalarEENKUlvE_clEvENKUlvE3_clEvENKUlvE_clEvENKUlvE0_clEvEUllE_N6thrust24THRUST_300001_SM_1030_NS17counting_iteratorIlNSN_11use_defaultESP_SP_EEEEEEvT0_T1_,@"STO_CUDA_ENTRY STV_DEFAULT"
_ZN3cub18CUB_300001_SM_10306detail8for_each13static_kernelINS2_12policy_hub_t12policy_500_tElNS2_12op_wrapper_tIlZZZZZN2at6native36add_out_dense_sparse_compressed_cudaERNS7_6TensorERKS9_SC_RKN3c106ScalarEENKUlvE_clEvENKUlvE3_clEvENKUlvE_clEvENKUlvE0_clEvEUllE_N6thrust24THRUST_300001_SM_1030_NS17counting_iteratorIlNSN_11use_defaultESP_SP_EEEEEEvT0_T1_:
.text._ZN3cub18CUB_300001_SM_10306detail8for_each13static_kernelINS2_12policy_hub_t12policy_500_tElNS2_12op_wrapper_tIlZZZZZN2at6native36add_out_dense_sparse_compressed_cudaERNS7_6TensorERKS9_SC_RKN3c106ScalarEENKUlvE_clEvENKUlvE3_clEvENKUlvE_clEvENKUlvE0_clEvEUllE_N6thrust24THRUST_300001_SM_1030_NS17counting_iteratorIlNSN_11use_defaultESP_SP_EEEEEEvT0_T1_:
        /* <DEDUP_REMOVED lines=20> */
.L_x_454:
        /* <DEDUP_REMOVED lines=29> */
[----:B------:R-:W-:Y:S02]  /*0310*/  IMAD R9, R11, UR4, R8 ;  /* 0x000000040b097c24 */ /* 0x000fe4000f8e0208 */
[----:B------:R-:W-:Y:S01]  /*0320*/  IMAD.WIDE.U32 R4, R10, UR4, R4 ;  /* 0x000000040a047c25 */ /* 0x000fe2000f8e0004 */
[----:B------:R-:W-:-:S03]  /*0330*/  MOV R10, R14 ;  /* 0x0000000e000a7202 */ /* 0x000fc60000000f00 */
        /* <DEDUP_REMOVED lines=11> */
[----:B--2---:R-:W-:-:S03]  /*03f0*/  LEA R16, P0, R10, R16, 0x3 ;  /* 0x000000100a107211 */ /* 0x004fc600078018ff */
[----:B------:R-:W-:Y:S02]  /*0400*/  IMAD.IADD R8, R11, 0x1, R13 ;  /* 0x000000010b087824 */ /* 0x000fe400078e020d */
[----:B------:R-:W2:Y:S03]  /*0410*/  LDC.64 R12, c[0x0][0x3e0] ;  /* 0x0000f800ff0c7b82 */ /* 0x000ea60000000a00 */
[----:B------:R-:W-:-:S05]  /*0420*/  LEA.HI.X R17, R10, R17, R8, 0x3, P0 ;  /* 0x000000110a117211 */ /* 0x000fca00000f1c08 */
[----:B------:R-:W3:Y:S01]  /*0430*/  LDG.E.64 R10, desc[UR10][R16.64] ;  /* 0x0000000a100a7981 */ /* 0x000ee2000c1e1b00 */
[C---:B--2---:R-:W-:Y:S02]  /*0440*/  IMAD R8, R12.reuse, UR5, RZ ;  /* 0x000000050c087c24 */ /* 0x044fe4000f8e02ff */
[----:B------:R-:W-:-:S04]  /*0450*/  IMAD.WIDE.U32 R22, R12, UR4, R14 ;  /* 0x000000040c167c25 */ /* 0x000fc8000f8e000e */
[----:B------:R-:W-:Y:S01]  /*0460*/  IMAD R13, R13, UR4, R8 ;  /* 0x000000040d0d7c24 */ /* 0x000fe2000f8e0208 */
[----:B------:R-:W-:Y:S02]  /*0470*/  MOV R8, R4 ;  /* 0x0000000400087202 */ /* 0x000fe40000000f00 */
[----:B-1----:R-:W-:Y:S01]  /*0480*/  LEA R12, P0, R22, UR6, 0x1 ;  /* 0x00000006160c7c11 */ /* 0x002fe2000f8008ff */
[----:B------:R-:W-:-:S05]  /*0490*/  IMAD.IADD R13, R23, 0x1, R13 ;  /* 0x00000001170d7824 */ /* 0x000fca00078e020d */
[----:B------:R-:W-:Y:S02]  /*04a0*/  LEA.HI.X R13, R22, UR7, R13, 0x1, P0 ;  /* 0x00000007160d7c11 */ /* 0x000fe400080f0c0d */
[----:B------:R-:W1:Y:S01]  /*04b0*/  LDC.U16 R22, c[0x0][0x3b0] ;  /* 0x0000ec00ff167b82 */ /* 0x000e620000000400 */
[----:B---3--:R-:W-:-:S04]  /*04c0*/  IMAD R11, R11, R18, RZ ;  /* 0x000000120b0b7224 */ /* 0x008fc800078e02ff */
[C---:B------:R-:W-:Y:S02]  /*04d0*/  IMAD R23, R10.reuse, R19, R11 ;  /* 0x000000130a177224 */ /* 0x040fe400078e020b */
[----:B------:R-:W-:-:S04]  /*04e0*/  IMAD.WIDE.U32 R10, R10, R18, R8 ;  /* 0x000000120a0a7225 */ /* 0x000fc800078e0008 */
[----:B------:R-:W-:Y:S01]  /*04f0*/  IMAD.IADD R23, R11, 0x1, R23 ;  /* 0x000000010b177824 */ /* 0x000fe200078e0217 */
[----:B0-----:R-:W-:-:S04]  /*0500*/  LEA R24, P0, R10, R20, 0x1 ;  /* 0x000000140a187211 */ /* 0x001fc800078008ff */
[----:B------:R-:W-:Y:S02]  /*0510*/  LEA.HI.X R25, R10, R21, R23, 0x1, P0 ;  /* 0x000000150a197211 */ /* 0x000fe400000f0c17 */
[----:B------:R-:W2:Y:S04]  /*0520*/  LDG.E.U16 R10, desc[UR10][R12.64] ;  /* 0x0000000a0c0a7981 */ /* 0x000ea8000c1e1500 */
[----:B------:R-:W3:Y:S01]  /*0530*/  LDG.E.U16 R11, desc[UR10][R24.64] ;  /* 0x0000000a180b7981 */ /* 0x000ee2000c1e1500 */
[----:B-1----:R-:W-:Y:S02]  /*0540*/  PRMT R22, R22, 0x9910, RZ ;  /* 0x0000991016167816 */ /* 0x002fe400000000ff */
[----:B------:R-:W-:-:S04]  /*0550*/  ISETP.NE.U32.AND P0, PT, R0, 0x1, PT ;  /* 0x000000010000780c */ /* 0x000fc80003f05070 */
[----:B------:R-:W-:Y:S02]  /*0560*/  ISETP.NE.AND.EX P0, PT, RZ, RZ, PT, P0 ;  /* 0x000000ffff00720c */ /* 0x000fe40003f05300 */
[----:B--2---:R-:W-:Y:S02]  /*0570*/  PRMT R23, R10, 0x9910, RZ ;  /* 0x000099100a177816 */ /* 0x004fe400000000ff */
[----:B------:R-:W-:Y:S02]  /*0580*/  IADD3 R10, P1, PT, R14, 0x1, RZ ;  /* 0x000000010e0a7810 */ /* 0x000fe40007f3e0ff */
[----:B---3--:R-:W-:-:S05]  /*0590*/  PRMT R11, R11, 0x9910, RZ ;  /* 0x000099100b0b7816 */ /* 0x008fca00000000ff */
[----:B------:R-:W-:Y:S02]  /*05a0*/  IMAD R23, R22, R23, R11 ;  /* 0x0000001716177224 */ /* 0x000fe400078e020b */
[----:B------:R-:W-:-:S03]  /*05b0*/  IMAD.X R11, RZ, RZ, R15, P1 ;  /* 0x000000ffff0b7224 */ /* 0x000fc600008e060f */
[----:B------:R0:W-:Y:S01]  /*05c0*/  STG.E.U16 desc[UR10][R24.64], R23 ;  /* 0x0000001718007986 */ /* 0x0001e2000c10150a */
[----:B------:R-:W-:Y:S05]  /*05d0*/  @!P0 BRA `(.L_x_452) ;  /* 0x0000000000848947 */ /* 0x000fea0003800000 */
[----:B------:R-:W2:Y:S02]  /*05e0*/  LDG.E.64 R10, desc[UR10][R16.64+0x8] ;  /* 0x0000080a100a7981 */ /* 0x000ea4000c1e1b00 */
[----:B--2---:R-:W-:-:S04]  /*05f0*/  IMAD R11, R11, R18, RZ ;  /* 0x000000120b0b7224 */ /* 0x004fc800078e02ff */
[C---:B0-----:R-:W-:Y:S02]  /*0600*/  IMAD R23, R10.reuse, R19, R11 ;  /* 0x000000130a177224 */ /* 0x041fe400078e020b */
[----:B------:R-:W-:-:S05]  /*0610*/  IMAD.WIDE.U32 R10, R10, R18, R8 ;  /* 0x000000120a0a7225 */ /* 0x000fca00078e0008 */
[----:B------:R-:W-:Y:S02]  /*0620*/  IADD3 R11, PT, PT, R11, R23, RZ ;  /* 0x000000170b0b7210 */ /* 0x000fe40007ffe0ff */
[----:B------:R-:W-:-:S04]  /*0630*/  LEA R24, P0, R10, R20, 0x1 ;  /* 0x000000140a187211 */ /* 0x000fc800078008ff */
[----:B------:R-:W-:Y:S02]  /*0640*/  LEA.HI.X R25, R10, R21, R11, 0x1, P0 ;  /* 0x000000150a197211 */ /* 0x000fe400000f0c0b */
[----:B------:R-:W2:Y:S04]  /*0650*/  LDG.E.U16 R10, desc[UR10][R12.64+0x2] ;  /* 0x0000020a0c0a7981 */ /* 0x000ea8000c1e1500 */
[----:B------:R-:W3:Y:S01]  /*0660*/  LDG.E.U16 R11, desc[UR10][R24.64] ;  /* 0x0000000a180b7981 */ /* 0x000ee2000c1e1500 */
        /* <DEDUP_REMOVED lines=18> */
[----:B---3--:R-:W-:Y:S02]  /*0790*/  PRMT R17, R12, 0x9910, RZ ;  /* 0x000099100c117816 */ /* 0x008fe400000000ff */
[----:B------:R-:W-:Y:S02]  /*07a0*/  IADD3 R10, P0, PT, R14, 0x3, RZ ;  /* 0x000000030e0a7810 */ /* 0x000fe40007f1e0ff */
[----:B--2---:R-:W-:-:S05]  /*07b0*/  PRMT R11, R0, 0x9910, RZ ;  /* 0x00009910000b7816 */ /* 0x004fca00000000ff */
[----:B------:R-:W-:-:S05]  /*07c0*/  IMAD R17, R22, R17, R11 ;  /* 0x0000001116117224 */ /* 0x000fca00078e020b */
[----:B------:R2:W-:Y:S01]  /*07d0*/  STG.E.U16 desc[UR10][R20.64], R17 ;  /* 0x0000001114007986 */ /* 0x0005e2000c10150a */
[----:B------:R-:W-:-:S07]  /*07e0*/  IMAD.X R11, RZ, RZ, R15, P0 ;  /* 0x000000ffff0b7224 */ /* 0x000fce00000e060f */
.L_x_452:
[----:B------:R-:W-:Y:S05]  /*07f0*/  BSYNC.RECONVERGENT B1 ;  /* 0x0000000000017941 */ /* 0x000fea0003800200 */
.L_x_451:
[----:B------:R-:W-:-:S04]  /*0800*/  IADD3 R0, P0, PT, R14, -R6, RZ ;  /* 0x800000060e007210 */ /* 0x000fc80007f1e0ff */
[----:B------:R-:W-:Y:S02]  /*0810*/  IADD3.X R8, PT, PT, R15, ~R7, RZ, P0, !PT ;  /* 0x800000070f087210 */ /* 0x000fe400007fe4ff */
[----:B------:R-:W-:-:S04]  /*0820*/  ISETP.GT.U32.AND P0, PT, R0, -0x4, PT ;  /* 0xfffffffc0000780c */ /* 0x000fc80003f04070 */
[----:B------:R-:W-:-:S13]  /*0830*/  ISETP.GT.U32.AND.EX P0, PT, R8, -0x1, PT, P0 ;  /* 0xffffffff0800780c */ /* 0x000fda0003f04100 */
[----:B------:R-:W-:Y:S05]  /*0840*/  @P0 BRA `(.L_x_450) ;  /* 0x0000000400340947 */ /* 0x000fea0003800000 */
[----:B------:R-:W3:Y:S08]  /*0850*/  LDC.U16 R0, c[0x0][0x3b0] ;  /* 0x0000ec00ff007b82 */ /* 0x000ef00000000400 */
[----:B------:R-:W4:Y:S08]  /*0860*/  LDC.64 R12, c[0x0][0x3d8] ;  /* 0x0000f600ff0c7b82 */ /* 0x000f300000000a00 */
[----:B------:R-:W0:Y:S01]  /*0870*/  LDC.64 R14, c[0x0][0x3e0] ;  /* 0x0000f800ff0e7b82 */ /* 0x000e220000000a00 */
[----:B---3--:R-:W-:-:S07]  /*0880*/  PRMT R0, R0, 0x9910, RZ ;  /* 0x0000991000007816 */ /* 0x008fce00000000ff */
.L_x_453:
[C---:B----4-:R-:W-:Y:S02]  /*0890*/  IMAD R8, R12.reuse, UR5, RZ ;  /* 0x000000050c087c24 */ /* 0x050fe4000f8e02ff */
[----:B--2---:R-:W-:-:S04]  /*08a0*/  IMAD.WIDE.U32 R16, R12, UR4, R10 ;  /* 0x000000040c107c25 */ /* 0x004fc8000f8e000a */
[----:B---3--:R-:W-:Y:S01]  /*08b0*/  IMAD R19, R13, UR4, R8 ;  /* 0x000000040d137c24 */ /* 0x008fe2000f8e0208 */
[----:B------:R-:W-:-:S03]  /*08c0*/  LEA R18, P0, R16, UR12, 0x3 ;  /* 0x0000000c10127c11 */ /* 0x000fc6000f8018ff */
[----:B------:R-:W-:-:S05]  /*08d0*/  IMAD.IADD R17, R19, 0x1, R17 ;  /* 0x0000000113117824 */ /* 0x000fca00078e0211 */
[----:B------:R-:W-:-:S05]  /*08e0*/  LEA.HI.X R19, R16, UR13, R17, 0x3, P0 ;  /* 0x0000000d10137c11 */ /* 0x000fca00080f1c11 */
[----:B------:R-:W2:Y:S01]  /*08f0*/  LDG.E.64 R20, desc[UR10][R18.64] ;  /* 0x0000000a12147981 */ /* 0x000ea2000c1e1b00 */
[C---:B0-----:R-:W-:Y:S02]  /*0900*/  IMAD R8, R14.reuse, UR5, RZ ;  /* 0x000000050e087c24 */ /* 0x041fe4000f8e02ff */
[----:B-1----:R-:W-:-:S04]  /*0910*/  IMAD.WIDE.U32 R22, R14, UR4, R10 ;  /* 0x000000040e167c25 */ /* 0x002fc8000f8e000a */
[----:B------:R-:W-:Y:S01]  /*0920*/  IMAD R17, R15, UR4, R8 ;  /* 0x000000040f117c24 */ /* 0x000fe2000f8e0208 */
[----:B------:R-:W-:Y:S01]  /*0930*/  LEA R16, P0, R22, UR16, 0x1 ;  /* 0x0000001016107c11 */ /* 0x000fe2000f8008ff */
[----:B------:R-:W-:Y:S02]  /*0940*/  IMAD.MOV.U32 R8, RZ, RZ, R4 ;  /* 0x000000ffff087224 */ /* 0x000fe400078e0004 */
[----:B------:R-:W-:-:S05]  /*0950*/  IMAD.IADD R17, R17, 0x1, R23 ;  /* 0x0000000111117824 */ /* 0x000fca00078e0217 */
[----:B------:R-:W-:Y:S01]  /*0960*/  LEA.HI.X R17, R22, UR17, R17, 0x1, P0 ;  /* 0x0000001116117c11 */ /* 0x000fe200080f0c11 */
[----:B--2---:R-:W-:-:S04]  /*0970*/  IMAD R21, R21, UR8, RZ ;  /* 0x0000000815157c24 */ /* 0x004fc8000f8e02ff */
[C---:B------:R-:W-:Y:S02]  /*0980*/  IMAD R23, R20.reuse, UR9, R21 ;  /* 0x0000000914177c24 */ /* 0x040fe4000f8e0215 */
[----:B------:R-:W-:-:S03]  /*0990*/  IMAD.WIDE.U32 R20, R20, UR8, R8 ;  /* 0x0000000814147c25 */ /* 0x000fc6000f8e0008 */
[----:B------:R-:W-:Y:S02]  /*09a0*/  LEA R22, P0, R20, UR14, 0x1 ;  /* 0x0000000e14167c11 */ /* 0x000fe4000f8008ff */
[----:B------:R-:W-:-:S04]  /*09b0*/  IADD3 R23, PT, PT, R21, R23, RZ ;  /* 0x0000001715177210 */ /* 0x000fc80007ffe0ff */
[----:B------:R-:W-:Y:S02]  /*09c0*/  LEA.HI.X R23, R20, UR15, R23, 0x1, P0 ;  /* 0x0000000f14177c11 */ /* 0x000fe400080f0c17 */
[----:B------:R-:W2:Y:S04]  /*09d0*/  LDG.E.U16 R20, desc[UR10][R16.64] ;  /* 0x0000000a10147981 */ /* 0x000ea8000c1e1500 */
[----:B------:R-:W3:Y:S01]  /*09e0*/  LDG.E.U16 R21, desc[UR10][R22.64] ;  /* 0x0000000a16157981 */ /* 0x000ee2000c1e1500 */
[----:B--2---:R-:W-:Y:S02]  /*09f0*/  PRMT R27, R20, 0x9910, RZ ;  /* 0x00009910141b7816 */ /* 0x004fe400000000ff */
[----:B---3--:R-:W-:-:S05]  /*0a00*/  PRMT R21, R21, 0x9910, RZ ;  /* 0x0000991015157816 */ /* 0x008fca00000000ff */
[----:B------:R-:W-:-:S05]  /*0a10*/  IMAD R27, R0, R27, R21 ;  /* 0x0000001b001b7224 */ /* 0x000fca00078e0215 */
[----:B------:R0:W-:Y:S04]  /*0a20*/  STG.E.U16 desc[UR10][R22.64], R27 ;  /* 0x0000001b16007986 */ /* 0x0001e8000c10150a */
[----:B------:R-:W2:Y:S02]  /*0a30*/  LDG.E.64 R24, desc[UR10][R18.64+0x8] ;  /* 0x0000080a12187981 */ /* 0x000ea4000c1e1b00 */
[----:B--2---:R-:W-:-:S04]  /*0a40*/  IMAD R21, R25, UR8, RZ ;  /* 0x0000000819157c24 */ /* 0x004fc8000f8e02ff */
[C---:B------:R-:W-:Y:S02]  /*0a50*/  IMAD R21, R24.reuse, UR9, R21 ;  /* 0x0000000918157c24 */ /* 0x040fe4000f8e0215 */
[----:B------:R-:W-:-:S04]  /*0a60*/  IMAD.WIDE.U32 R24, R24, UR8, R8 ;  /* 0x0000000818187c25 */ /* 0x000fc8000f8e0008 */
[----:B------:R-:W-:Y:S01]  /*0a70*/  IMAD.IADD R21, R25, 0x1, R21 ;  /* 0x0000000119157824 */ /* 0x000fe200078e0215 */
[----:B------:R-:W-:-:S04]  /*0a80*/  LEA R20, P0, R24, UR14, 0x1 ;  /* 0x0000000e18147c11 */ /* 0x000fc8000f8008ff */
[----:B------:R-:W-:Y:S02]  /*0a90*/  LEA.HI.X R21, R24, UR15, R21, 0x1, P0 ;  /* 0x0000000f18157c11 */ /* 0x000fe400080f0c15 */
[----:B------:R-:W2:Y:S04]  /*0aa0*/  LDG.E.U16 R24, desc[UR10][R16.64+0x2] ;  /* 0x0000020a10187981 */ /* 0x000ea8000c1e1500 */
[----:B------:R-:W0:Y:S01]  /*0ab0*/  LDG.E.U16 R25, desc[UR10][R20.64] ;  /* 0x0000000a14197981 */ /* 0x000e22000c1e1500 */
[----:B--2---:R-:W-:Y:S02]  /*0ac0*/  PRMT R24, R24, 0x9910, RZ ;  /* 0x0000991018187816 */ /* 0x004fe400000000ff */
[----:B0-----:R-:W-:-:S03]  /*0ad0*/  PRMT R23, R25, 0x9910, RZ ;  /* 0x0000991019177816 */ /* 0x001fc600000000ff */
[----:B------:R-:W-:-:S04]  /*0ae0*/  IMAD.MOV.U32 R27, RZ, RZ, R24 ;  /* 0x000000ffff1b7224 */ /* 0x000fc800078e0018 */
        /* <DEDUP_REMOVED lines=12> */
[----:B0-----:R-:W-:Y:S02]  /*0bb0*/  PRMT R21, R25, 0x9910, RZ ;  /* 0x0000991019157816 */ /* 0x001fe400000000ff */
[----:B------:R-:W-:-:S05]  /*0bc0*/  MOV R27, R24 ;  /* 0x00000018001b7202 */ /* 0x000fca0000000f00 */
[----:B------:R-:W-:-:S05]  /*0bd0*/  IMAD R27, R0, R27, R21 ;  /* 0x0000001b001b7224 */ /* 0x000fca00078e0215 */
[----:B------:R3:W-:Y:S04]  /*0be0*/  STG.E.U16 desc[UR10][R22.64], R27 ;  /* 0x0000001b16007986 */ /* 0x0007e8000c10150a */
[----:B------:R-:W2:Y:S04]  /*0bf0*/  LDG.E.64 R18, desc[UR10][R18.64+0x18] ;  /* 0x0000180a12127981 */ /* 0x000ea8000c1e1b00 */
[----:B------:R-:W4:Y:S01]  /*0c00*/  LDG.E.U16 R16, desc[UR10][R16.64+0x6] ;  /* 0x0000060a10107981 */ /* 0x000f22000c1e1500 */
[----:B--2---:R-:W-:Y:S02]  /*0c10*/  IMAD R21, R19, UR8, RZ ;  /* 0x0000000813157c24 */ /* 0x004fe4000f8e02ff */
[----:B------:R-:W-:-:S04]  /*0c20*/  IMAD.WIDE.U32 R24, R18, UR8, R8 ;  /* 0x0000000812187c25 */ /* 0x000fc8000f8e0008 */
[----:B------:R-:W-:Y:S01]  /*0c30*/  IMAD R21, R18, UR9, R21 ;  /* 0x0000000912157c24 */ /* 0x000fe2000f8e0215 */
[----:B------:R-:W-:-:S03]  /*0c40*/  LEA R20, P0, R24, UR14, 0x1 ;  /* 0x0000000e18147c11 */ /* 0x000fc6000f8008ff */
[----:B------:R-:W-:-:S05]  /*0c50*/  IMAD.IADD R21, R25, 0x1, R21 ;  /* 0x0000000119157824 */ /* 0x000fca00078e0215 */
[----:B------:R-:W-:-:S05]  /*0c60*/  LEA.HI.X R21, R24, UR15, R21, 0x1, P0 ;  /* 0x0000000f18157c11 */ /* 0x000fca00080f0c15 */
[----:B------:R-:W2:Y:S01]  /*0c70*/  LDG.E.U16 R8, desc[UR10][R20.64] ;  /* 0x0000000a14087981 */ /* 0x000ea2000c1e1500 */
[----:B----4-:R-:W-:Y:S02]  /*0c80*/  PRMT R24, R16, 0x9910, RZ ;  /* 0x0000991010187816 */ /* 0x010fe400000000ff */
[----:B------:R-:W-:-:S05]  /*0c90*/  IADD3 R10, P0, PT, R10, 0x4, RZ ;  /* 0x000000040a0a7810 */ /* 0x000fca0007f1e0ff */
[----:B------:R-:W-:Y:S01]  /*0ca0*/  IMAD.X R11, RZ, RZ, R11, P0 ;  /* 0x000000ffff0b7224 */ /* 0x000fe200000e060b */
[----:B------:R-:W-:-:S04]  /*0cb0*/  ISETP.GE.U32.AND P0, PT, R10, R6, PT ;  /* 0x000000060a00720c */ /* 0x000fc80003f06070 */
[----:B------:R-:W-:Y:S02]  /*0cc0*/  ISETP.GE.AND.EX P0, PT, R11, R7, PT, P0 ;  /* 0x000000070b00720c */ /* 0x000fe40003f06300 */
[----:B--2---:R-:W-:Y:S01]  /*0cd0*/  PRMT R19, R8, 0x9910, RZ ;  /* 0x0000991008137816 */ /* 0x004fe200000000ff */
[----:B------:R-:W-:-:S04]  /*0ce0*/  IMAD.MOV.U32 R8, RZ, RZ, R24 ;  /* 0x000000ffff087224 */ /* 0x000fc800078e0018 */
[----:B------:R-:W-:-:S05]  /*0cf0*/  IMAD R19, R0, R8, R19 ;  /* 0x0000000800137224 */ /* 0x000fca00078e0213 */
[----:B------:R3:W-:Y:S01]  /*0d00*/  STG.E.U16 desc[UR10][R20.64], R19 ;  /* 0x0000001314007986 */ /* 0x0007e2000c10150a */
[----:B------:R-:W-:Y:S05]  /*0d10*/  @!P0 BRA `(.L_x_453) ;  /* 0xfffffff800dc8947 */ /* 0x000fea000383ffff */
.L_x_450:
[----:B------:R-:W-:Y:S05]  /*0d20*/  BSYNC.RECONVERGENT B0 ;  /* 0x0000000000007941 */ /* 0x000fea0003800200 */
.L_x_449:
        /* <DEDUP_REMOVED lines=13> */
[----:B------:R-:W-:-:S03]  /*0e00*/  UMOV UR5, URZ ;  /* 0x000000ff00057c82 */ /* 0x000fc60008000000 */
[----:B---3--:R-:W-:-:S07]  /*0e10*/  IMAD.IADD R27, R5, 0x1, R7 ;  /* 0x00000001051b7824 */ /* 0x008fce00078e0207 */
.L_x_460:
[----:B---3--:R-:W3:Y:S01]  /*0e20*/  LDC.64 R8, c[0x0][0x3d0] ;  /* 0x0000f400ff087b82 */ /* 0x008ee20000000a00 */
[----:B----4-:R-:W4:Y:S01]  /*0e30*/  LDCU.64 UR6, c[0x0][0x398] ;  /* 0x00007300ff0677ac */ /* 0x010f220008000a00 */
[----:B------:R-:W-:Y:S02]  /*0e40*/  IMAD.MOV.U32 R6, RZ, RZ, R2 ;  /* 0x000000ffff067224 */ /* 0x000fe400078e0002 */
[----:B------:R-:W-:Y:S01]  /*0e50*/  IMAD.MOV.U32 R7, RZ, RZ, R3 ;  /* 0x000000ffff077224 */ /* 0x000fe200078e0003 */
        /* <DEDUP_REMOVED lines=14> */
[----:B------:R-:W0:Y:S01]  /*0f40*/  LDC.64 R12, c[0x0][0x3b8] ;  /* 0x0000ee00ff0c7b82 */ /* 0x000e220000000a00 */
[----:B------:R-:W-:Y:S01]  /*0f50*/  IMAD.IADD R26, R8, 0x1, -R6 ;  /* 0x00000001081a7824 */ /* 0x000fe200078e0a06 */
[----:B------:R-:W-:Y:S01]  /*0f60*/  BSSY.RECONVERGENT B1, `(.L_x_457) ;  /* 0x0000056000017945 */ /* 0x000fe20003800200 */
[----:B------:R-:W-:Y:S01]  /*0f70*/  IMAD.MOV.U32 R10, RZ, RZ, R4 ;  /* 0x000000ffff0a7224 */ /* 0x000fe200078e0004 */
[----:B------:R-:W-:Y:S01]  /*0f80*/  MOV R28, R6 ;  /* 0x00000006001c7202 */ /* 0x000fe20000000f00 */
[----:B------:R-:W-:Y:S01]  /*0f90*/  IMAD.MOV.U32 R11, RZ, RZ, R27 ;  /* 0x000000ffff0b7224 */ /* 0x000fe200078e001b */
[----:B------:R-:W-:Y:S01]  /*0fa0*/  LOP3.LUT R26, R26, 0x3, RZ, 0xc0, !PT ;  /* 0x000000031a1a7812 */ /* 0x000fe200078ec0ff */
[----:B------:R-:W-:-:S03]  /*0fb0*/  IMAD.MOV.U32 R29, RZ, RZ, R7 ;  /* 0x000000ffff1d7224 */ /* 0x000fc600078e0007 */
        /* <DEDUP_REMOVED lines=8> */
[----:B------:R-:W3:Y:S07]  /*1040*/  LDCU.64 UR6, c[0x0][0x390] ;  /* 0x00007200ff0677ac */ /* 0x000eee0008000a00 */
[----:B------:R-:W4:Y:S08]  /*1050*/  LDC.64 R14, c[0x0][0x3a0] ;  /* 0x0000e800ff0e7b82 */ /* 0x000f300000000a00 */
[----:B-1----:R-:W1:Y:S01]  /*1060*/  LDC.64 R22, c[0x0][0x3e0] ;  /* 0x0000f800ff167b82 */ /* 0x002e620000000a00 */
[----:B0-----:R-:W-:-:S02]  /*1070*/  IMAD R0, R18, UR5, RZ ;  /* 0x0000000512007c24 */ /* 0x001fc4000f8e02ff */
[----:B--2---:R-:W-:-:S04]  /*1080*/  IMAD.WIDE.U32 R16, R18, UR4, R6 ;  /* 0x0000000412107c25 */ /* 0x004fc8000f8e0006 */
[----:B------:R-:W-:Y:S01]  /*1090*/  IMAD R19, R19, UR4, R0 ;  /* 0x0000000413137c24 */ /* 0x000fe2000f8e0200 */
[----:B----4-:R-:W-:-:S03]  /*10a0*/  LEA R14, P0, R16, R14, 0x3 ;  /* 0x0000000e100e7211 */ /* 0x010fc600078018ff */
[----:B------:R-:W-:Y:S02]  /*10b0*/  IMAD.IADD R0, R17, 0x1, R19 ;  /* 0x0000000111007824 */ /* 0x000fe400078e0213 */
[----:B------:R-:W0:Y:S03]  /*10c0*/  LDC.64 R18, c[0x0][0x3a8] ;  /* 0x0000ea00ff127b82 */ /* 0x000e260000000a00 */
[----:B------:R-:W-:-:S05]  /*10d0*/  LEA.HI.X R15, R16, R15, R0, 0x3, P0 ;  /* 0x0000000f100f7211 */ /* 0x000fca00000f1c00 */
[----:B------:R-:W2:Y:S01]  /*10e0*/  LDG.E.64 R24, desc[UR10][R14.64] ;  /* 0x0000000a0e187981 */ /* 0x000ea2000c1e1b00 */
[----:B------:R-:W2:Y:S01]  /*10f0*/  LDC.64 R16, c[0x0][0x3c8] ;  /* 0x0000f200ff107b82 */ /* 0x000ea20000000a00 */
[C---:B-1----:R-:W-:Y:S02]  /*1100*/  IMAD R0, R22.reuse, UR5, RZ ;  /* 0x0000000516007c24 */ /* 0x042fe4000f8e02ff */
[----:B------:R-:W-:Y:S02]  /*1110*/  IMAD.MOV.U32 R12, RZ, RZ, R10 ;  /* 0x000000ffff0c7224 */ /* 0x000fe400078e000a */
[----:B------:R-:W-:Y:S02]  /*1120*/  IMAD R21, R23, UR4, R0 ;  /* 0x0000000417157c24 */ /* 0x000fe4000f8e0200 */
[----:B------:R-:W-:-:S05]  /*1130*/  IMAD.WIDE.U32 R22, R22, UR4, R6 ;  /* 0x0000000416167c25 */ /* 0x000fca000f8e0006 */
[----:B------:R-:W-:Y:S02]  /*1140*/  IADD3 R21, PT, PT, R23, R21, RZ ;  /* 0x0000001517157210 */ /* 0x000fe40007ffe0ff */
[----:B---3--:R-:W-:-:S04]  /*1150*/  LEA R20, P0, R22, UR6, 0x1 ;  /* 0x0000000616147c11 */ /* 0x008fc8000f8008ff */
[----:B------:R-:W-:Y:S01]  /*1160*/  LEA.HI.X R21, R22, UR7, R21, 0x1, P0 ;  /* 0x0000000716157c11 */ /* 0x000fe200080f0c15 */
[----:B--2---:R-:W-:-:S04]  /*1170*/  IMAD R0, R25, R16, RZ ;  /* 0x0000001019007224 */ /* 0x004fc800078e02ff */
[C---:B------:R-:W-:Y:S02]  /*1180*/  IMAD R23, R24.reuse, R17, R0 ;  /* 0x0000001118177224 */ /* 0x040fe400078e0200 */
[----:B------:R-:W-:-:S04]  /*1190*/  IMAD.WIDE.U32 R24, R24, R16, R12 ;  /* 0x0000001018187225 */ /* 0x000fc800078e000c */
[----:B------:R-:W-:Y:S01]  /*11a0*/  IMAD.IADD R0, R25, 0x1, R23 ;  /* 0x0000000119007824 */ /* 0x000fe200078e0217 */
[----:B0-----:R-:W-:-:S04]  /*11b0*/  LEA R22, P0, R24, R18, 0x1 ;  /* 0x0000001218167211 */ /* 0x001fc800078008ff */
[----:B------:R-:W-:Y:S02]  /*11c0*/  LEA.HI.X R23, R24, R19, R0, 0x1, P0 ;  /* 0x0000001318177211 */ /* 0x000fe400000f0c00 */
[----:B------:R-:W2:Y:S01]  /*11d0*/  LDG.E.U16 R24, desc[UR10][R20.64] ;  /* 0x0000000a14187981 */ /* 0x000ea2000c1e1500 */
[----:B------:R-:W0:Y:S03]  /*11e0*/  LDC.U16 R0, c[0x0][0x3b0] ;  /* 0x0000ec00ff007b82 */ /* 0x000e260000000400 */
[----:B------:R-:W3:Y:S01]  /*11f0*/  LDG.E.U16 R25, desc[UR10][R22.64] ;  /* 0x0000000a16197981 */ /* 0x000ee2000c1e1500 */
[----:B------:R-:W-:Y:S02]  /*1200*/  ISETP.NE.U32.AND P0, PT, R26, 0x1, PT ;  /* 0x000000011a00780c */ /* 0x000fe40003f05070 */
[----:B------:R-:W-:Y:S02]  /*1210*/  IADD3 R28, P1, PT, R6, 0x1, RZ ;  /* 0x00000001061c7810 */ /* 0x000fe40007f3e0ff */
[----:B------:R-:W-:-:S03]  /*1220*/  ISETP.NE.AND.EX P0, PT, RZ, RZ, PT, P0 ;  /* 0x000000ffff00720c */ /* 0x000fc60003f05300 */
[----:B------:R-:W-:Y:S01]  /*1230*/  IMAD.X R29, RZ, RZ, R7, P1 ;  /* 0x000000ffff1d7224 */ /* 0x000fe200008e0607 */
[----:B0-----:R-:W-:Y:S02]  /*1240*/  PRMT R0, R0, 0x9910, RZ ;  /* 0x0000991000007816 */ /* 0x001fe400000000ff */
[----:B--2---:R-:W-:Y:S02]  /*1250*/  PRMT R24, R24, 0x9910, RZ ;  /* 0x0000991018187816 */ /* 0x004fe400000000ff */
[----:B---3--:R-:W-:-:S05]  /*1260*/  PRMT R25, R25, 0x9910, RZ ;  /* 0x0000991019197816 */ /* 0x008fca00000000ff */
[----:B------:R-:W-:-:S05]  /*1270*/  IMAD R25, R0, R24, R25 ;  /* 0x0000001800197224 */ /* 0x000fca00078e0219 */
[----:B------:R0:W-:Y:S01]  /*1280*/  STG.E.U16 desc[UR10][R22.64], R25 ;  /* 0x0000001916007986 */ /* 0x0001e2000c10150a */
        /* <DEDUP_REMOVED lines=9> */
[----:B------:R-:W2:Y:S04]  /*1320*/  LDG.E.U16 R22, desc[UR10][R20.64+0x2] ;  /* 0x0000020a14167981 */ /* 0x000ea8000c1e1500 */
[----:B------:R-:W3:Y:S01]  /*1330*/  LDG.E.U16 R23, desc[UR10][R24.64] ;  /* 0x0000000a18177981 */ /* 0x000ee2000c1e1500 */
[----:B------:R-:W-:Y:S02]  /*1340*/  ISETP.NE.AND.EX P0, PT, RZ, RZ, PT, P0 ;  /* 0x000000ffff00720c */ /* 0x000fe40003f05300 */
[----:B------:R-:W-:-:S05]  /*1350*/  IADD3 R28, P1, PT, R6, 0x2, RZ ;  /* 0x00000002061c7810 */ /* 0x000fca0007f3e0ff */
[----:B------:R-:W-:Y:S01]  /*1360*/  IMAD.X R29, RZ, RZ, R7, P1 ;  /* 0x000000ffff1d7224 */ /* 0x000fe200008e0607 */
[----:B--2---:R-:W-:Y:S02]  /*1370*/  PRMT R22, R22, 0x9910, RZ ;  /* 0x0000991016167816 */ /* 0x004fe400000000ff */
[----:B---3--:R-:W-:-:S05]  /*1380*/  PRMT R23, R23, 0x9910, RZ ;  /* 0x0000991017177816 */ /* 0x008fca00000000ff */
[----:B------:R-:W-:-:S05]  /*1390*/  IMAD R23, R0, R22, R23 ;  /* 0x0000001600177224 */ /* 0x000fca00078e0217 */
[----:B------:R3:W-:Y:S01]  /*13a0*/  STG.E.U16 desc[UR10][R24.64], R23 ;  /* 0x0000001718007986 */ /* 0x0007e2000c10150a */
[----:B------:R-:W-:Y:S05]  /*13b0*/  @!P0 BRA `(.L_x_458) ;  /* 0x0000000000408947 */ /* 0x000fea0003800000 */
[----:B------:R-:W3:Y:S04]  /*13c0*/  LDG.E.64 R14, desc[UR10][R14.64+0x10] ;  /* 0x0000100a0e0e7981 */ /* 0x000ee8000c1e1b00 */
[----:B------:R-:W2:Y:S01]  /*13d0*/  LDG.E.U16 R20, desc[UR10][R20.64+0x4] ;  /* 0x0000040a14147981 */ /* 0x000ea2000c1e1500 */
[-C--:B---3--:R-:W-:Y:S02]  /*13e0*/  IMAD R24, R15, R16.reuse, RZ ;  /* 0x000000100f187224 */ /* 0x088fe400078e02ff */
[----:B------:R-:W-:-:S04]  /*13f0*/  IMAD.WIDE.U32 R22, R14, R16, R12 ;  /* 0x000000100e167225 */ /* 0x000fc800078e000c */
[----:B------:R-:W-:Y:S01]  /*1400*/  IMAD R17, R14, R17, R24 ;  /* 0x000000110e117224 */ /* 0x000fe200078e0218 */
[----:B------:R-:W-:-:S03]  /*1410*/  LEA R18, P0, R22, R18, 0x1 ;  /* 0x0000001216127211 */ /* 0x000fc600078008ff */
[----:B------:R-:W-:-:S05]  /*1420*/  IMAD.IADD R12, R23, 0x1, R17 ;  /* 0x00000001170c7824 */ /* 0x000fca00078e0211 */
[----:B------:R-:W-:-:S05]  /*1430*/  LEA.HI.X R19, R22, R19, R12, 0x1, P0 ;  /* 0x0000001316137211 */ /* 0x000fca00000f0c0c */
[----:B------:R-:W3:Y:S01]  /*1440*/  LDG.E.U16 R12, desc[UR10][R18.64] ;  /* 0x0000000a120c7981 */ /* 0x000ee2000c1e1500 */
[----:B--2---:R-:W-:Y:S02]  /*1450*/  PRMT R16, R20, 0x9910, RZ ;  /* 0x0000991014107816 */ /* 0x004fe400000000ff */
[----:B------:R-:W-:-:S04]  /*1460*/  IADD3 R28, P0, PT, R6, 0x3, RZ ;  /* 0x00000003061c7810 */ /* 0x000fc80007f1e0ff */
[----:B------:R-:W-:Y:S02]  /*1470*/  IADD3.X R29, PT, PT, RZ, R7, RZ, P0, !PT ;  /* 0x00000007ff1d7210 */ /* 0x000fe400007fe4ff */
[----:B---3--:R-:W-:Y:S01]  /*1480*/  PRMT R15, R12, 0x9910, RZ ;  /* 0x000099100c0f7816 */ /* 0x008fe200000000ff */
[----:B------:R-:W-:-:S04]  /*1490*/  IMAD.MOV.U32 R12, RZ, RZ, R16 ;  /* 0x000000ffff0c7224 */ /* 0x000fc800078e0010 */
[----:B------:R-:W-:-:S05]  /*14a0*/  IMAD R15, R0, R12, R15 ;  /* 0x0000000c000f7224 */ /* 0x000fca00078e020f */
[----:B------:R4:W-:Y:S02]  /*14b0*/  STG.E.U16 desc[UR10][R18.64], R15 ;  /* 0x0000000f12007986 */ /* 0x0009e4000c10150a */
.L_x_458:
[----:B------:R-:W-:Y:S05]  /*14c0*/  BSYNC.RECONVERGENT B1 ;  /* 0x0000000000017941 */ /* 0x000fea0003800200 */
.L_x_457:
[----:B------:R-:W-:-:S05]  /*14d0*/  IADD3 R0, P0, PT, R6, -R8, RZ ;  /* 0x8000000806007210 */ /* 0x000fca0007f1e0ff */
[----:B------:R-:W-:Y:S01]  /*14e0*/  IMAD.X R6, R7, 0x1, ~R9, P0 ;  /* 0x0000000107067824 */ /* 0x000fe200000e0e09 */
[----:B------:R-:W-:-:S04]  /*14f0*/  ISETP.GT.U32.AND P0, PT, R0, -0x4, PT ;  /* 0xfffffffc0000780c */ /* 0x000fc80003f04070 */
[----:B------:R-:W-:-:S13]  /*1500*/  ISETP.GT.U32.AND.EX P0, PT, R6, -0x1, PT, P0 ;  /* 0xffffffff0600780c */ /* 0x000fda0003f04100 */
[----:B------:R-:W-:Y:S05]  /*1510*/  @P0 BRA `(.L_x_456) ;  /* 0x0000000400640947 */ /* 0x000fea0003800000 */
[----:B----4-:R-:W4:Y:S01]  /*1520*/  LDC.64 R18, c[0x0][0x3d8] ;  /* 0x0000f600ff127b82 */ /* 0x010f220000000a00 */
[----:B------:R-:W5:Y:S01]  /*1530*/  LDCU.64 UR8, c[0x0][0x390] ;  /* 0x00007200ff0877ac */ /* 0x000f620008000a00 */
[----:B------:R-:W0:Y:S06]  /*1540*/  LDCU.64 UR6, c[0x0][0x3a0] ;  /* 0x00007400ff0677ac */ /* 0x000e2c0008000a00 */
[----:B--2---:R-:W2:Y:S08]  /*1550*/  LDC.64 R16, c[0x0][0x3e0] ;  /* 0x0000f800ff107b82 */ /* 0x004eb00000000a00 */
[----:B------:R-:W1:Y:S01]  /*1560*/  LDC.U16 R20, c[0x0][0x3b0] ;  /* 0x0000ec00ff147b82 */ /* 0x000e620000000400 */
[----:B----4-:R-:W-:-:S02]  /*1570*/  IMAD R0, R18, UR5, RZ ;  /* 0x0000000512007c24 */ /* 0x010fc4000f8e02ff */
[----:B------:R-:W-:-:S04]  /*1580*/  IMAD.WIDE.U32 R6, R18, UR4, R28 ;  /* 0x0000000412067c25 */ /* 0x000fc8000f8e001c */
[----:B------:R-:W-:Y:S02]  /*1590*/  IMAD R19, R19, UR4, R0 ;  /* 0x0000000413137c24 */ /* 0x000fe4000f8e0200 */
[C---:B--2---:R-:W-:Y:S02]  /*15a0*/  IMAD R12, R16.reuse, UR5, RZ ;  /* 0x00000005100c7c24 */ /* 0x044fe4000f8e02ff */
[----:B------:R-:W-:-:S04]  /*15b0*/  IMAD.WIDE.U32 R14, R16, UR4, R28 ;  /* 0x00000004100e7c25 */ /* 0x000fc8000f8e001c */
[----:B------:R-:W-:Y:S01]  /*15c0*/  IMAD R21, R17, UR4, R12 ;  /* 0x0000000411157c24 */ /* 0x000fe2000f8e020c */
[----:B-----5:R-:W-:Y:S01]  /*15d0*/  LEA R18, P2, R14, UR8, 0x1 ;  /* 0x000000080e127c11 */ /* 0x020fe2000f8408ff */
[----:B------:R-:W-:Y:S01]  /*15e0*/  IMAD.IADD R17, R19, 0x1, R7 ;  /* 0x0000000113117824 */ /* 0x000fe200078e0207 */
[----:B0-----:R-:W-:Y:S01]  /*15f0*/  LEA R12, P0, R6, UR6, 0x3 ;  /* 0x00000006060c7c11 */ /* 0x001fe2000f8018ff */
[----:B------:R-:W-:Y:S01]  /*1600*/  IMAD.IADD R7, R21, 0x1, R15 ;  /* 0x0000000115077824 */ /* 0x000fe200078e020f */
[----:B------:R-:W-:Y:S02]  /*1610*/  IADD3 R18, P3, PT, R18, 0x4, RZ ;  /* 0x0000000412127810 */ /* 0x000fe40007f7e0ff */
[----:B------:R-:W-:Y:S02]  /*1620*/  IADD3 R12, P1, PT, R12, 0x10, RZ ;  /* 0x000000100c0c7810 */ /* 0x000fe40007f3e0ff */
[----:B------:R-:W-:Y:S02]  /*1630*/  LEA.HI.X R14, R14, UR9, R7, 0x1, P2 ;  /* 0x000000090e0e7c11 */ /* 0x000fe400090f0c07 */
[----:B------:R-:W-:-:S02]  /*1640*/  LEA.HI.X R6, R6, UR7, R17, 0x3, P0 ;  /* 0x0000000706067c11 */ /* 0x000fc400080f1c11 */
[----:B-1----:R-:W-:Y:S01]  /*1650*/  PRMT R0, R20, 0x9910, RZ ;  /* 0x0000991014007816 */ /* 0x002fe200000000ff */
[----:B------:R-:W-:Y:S01]  /*1660*/  IMAD.X R19, RZ, RZ, R14, P3 ;  /* 0x000000ffff137224 */ /* 0x000fe200018e060e */
[----:B------:R-:W-:-:S07]  /*1670*/  IADD3.X R7, PT, PT, RZ, R6, RZ, P1, !PT ;  /* 0x00000006ff077210 */ /* 0x000fce0000ffe4ff */
.L_x_459:
[----:B------:R-:W-:-:S05]  /*1680*/  IMAD.MOV.U32 R6, RZ, RZ, R12 ;  /* 0x000000ffff067224 */ /* 0x000fca00078e000c */
[----:B0-----:R-:W2:Y:S01]  /*1690*/  LDG.E.64 R14, desc[UR10][R6.64+-0x10] ;  /* 0xfffff00a060e7981 */ /* 0x001ea2000c1e1b00 */
[----:B------:R-:W-:Y:S02]  /*16a0*/  IMAD.MOV.U32 R12, RZ, RZ, R10 ;  /* 0x000000ffff0c7224 */ /* 0x000fe400078e000a */
[----:B--2---:R-:W-:Y:S02]  /*16b0*/  IMAD R15, R15, UR12, RZ ;  /* 0x0000000c0f0f7c24 */ /* 0x004fe4000f8e02ff */
[----:B------:R-:W-:-:S04]  /*16c0*/  IMAD.WIDE.U32 R16, R14, UR12, R12 ;  /* 0x0000000c0e107c25 */ /* 0x000fc8000f8e000c */
[----:B------:R-:W-:Y:S01]  /*16d0*/  IMAD R15, R14, UR13, R15 ;  /* 0x0000000d0e0f7c24 */ /* 0x000fe2000f8e020f */
[----:B------:R-:W-:-:S04]  /*16e0*/  LEA R14, P0, R16, UR14, 0x1 ;  /* 0x0000000e100e7c11 */ /* 0x000fc8000f8008ff */
[----:B------:R-:W-:Y:S01]  /*16f0*/  IADD3 R15, PT, PT, R17, R15, RZ ;  /* 0x0000000f110f7210 */ /* 0x000fe20007ffe0ff */
[----:B------:R-:W-:-:S03]  /*1700*/  IMAD.MOV.U32 R17, RZ, RZ, R19 ;  /* 0x000000ffff117224 */ /* 0x000fc600078e0013 */
[----:B------:R-:W-:Y:S01]  /*1710*/  LEA.HI.X R15, R16, UR15, R15, 0x1, P0 ;  /* 0x0000000f100f7c11 */ /* 0x000fe200080f0c0f */
[----:B------:R-:W-:-:S04]  /*1720*/  IMAD.MOV.U32 R16, RZ, RZ, R18 ;  /* 0x000000ffff107224 */ /* 0x000fc800078e0012 */
[----:B------:R-:W2:Y:S04]  /*1730*/  LDG.E.U16 R19, desc[UR10][R14.64] ;  /* 0x0000000a0e137981 */ /* 0x000ea8000c1e1500 */
[----:B------:R-:W3:Y:S01]  /*1740*/  LDG.E.U16 R18, desc[UR10][R16.64+-0x4] ;  /* 0xfffffc0a10127981 */ /* 0x000ee2000c1e1500 */
[----:B--2---:R-:W-:Y:S02]  /*1750*/  PRMT R19, R19, 0x9910, RZ ;  /* 0x0000991013137816 */ /* 0x004fe400000000ff */
[----:B---3--:R-:W-:-:S05]  /*1760*/  PRMT R23, R18, 0x9910, RZ ;  /* 0x0000991012177816 */ /* 0x008fca00000000ff */
[----:B------:R-:W-:-:S05]  /*1770*/  IMAD R23, R0, R23, R19 ;  /* 0x0000001700177224 */ /* 0x000fca00078e0213 */
[----:B------:R0:W-:Y:S04]  /*1780*/  STG.E.U16 desc[UR10][R14.64], R23 ;  /* 0x000000170e007986 */ /* 0x0001e8000c10150a */
[----:B------:R-:W2:Y:S02]  /*1790*/  LDG.E.64 R20, desc[UR10][R6.64+-0x8] ;  /* 0xfffff80a06147981 */ /* 0x000ea4000c1e1b00 */
[----:B--2---:R-:W-:Y:S02]  /*17a0*/  IMAD R21, R21, UR12, RZ ;  /* 0x0000000c15157c24 */ /* 0x004fe4000f8e02ff */
[----:B------:R-:W-:-:S04]  /*17b0*/  IMAD.WIDE.U32 R18, R20, UR12, R12 ;  /* 0x0000000c14127c25 */ /* 0x000fc8000f8e000c */
[----:B------:R-:W-:Y:S01]  /*17c0*/  IMAD R21, R20, UR13, R21 ;  /* 0x0000000d14157c24 */ /* 0x000fe2000f8e0215 */
[----:B------:R-:W-:-:S03]  /*17d0*/  LEA R20, P0, R18, UR14, 0x1 ;  /* 0x0000000e12147c11 */ /* 0x000fc6000f8008ff */
[----:B------:R-:W-:-:S05]  /*17e0*/  IMAD.IADD R19, R19, 0x1, R21 ;  /* 0x0000000113137824 */ /* 0x000fca00078e0215 */
        /* <DEDUP_REMOVED lines=16> */
[----:B------:R-:W3:Y:S01]  /*18f0*/  LDG.E.U16 R15, desc[UR10][R18.64] ;  /* 0x0000000a120f7981 */ /* 0x000ee2000c1e1500 */
[----:B--2---:R-:W-:Y:S02]  /*1900*/  PRMT R14, R14, 0x9910, RZ ;  /* 0x000099100e0e7816 */ /* 0x004fe400000000ff */
[----:B---3--:R-:W-:-:S03]  /*1910*/  PRMT R15, R15, 0x9910, RZ ;  /* 0x000099100f0f7816 */ /* 0x008fc600000000ff */
[----:B0-----:R-:W-:-:S04]  /*1920*/  IMAD.MOV.U32 R23, RZ, RZ, R14 ;  /* 0x000000ffff177224 */ /* 0x001fc800078e000e */
[----:B------:R-:W-:-:S05]  /*1930*/  IMAD R23, R0, R23, R15 ;  /* 0x0000001700177224 */ /* 0x000fca00078e020f */
[----:B------:R0:W-:Y:S04]  /*1940*/  STG.E.U16 desc[UR10][R18.64], R23 ;  /* 0x0000001712007986 */ /* 0x0001e8000c10150a */
[----:B------:R-:W2:Y:S02]  /*1950*/  LDG.E.64 R14, desc[UR10][R6.64+0x8] ;  /* 0x0000080a060e7981 */ /* 0x000ea4000c1e1b00 */
[----:B--2---:R-:W-:Y:S02]  /*1960*/  IMAD R15, R15, UR12, RZ ;  /* 0x0000000c0f0f7c24 */ /* 0x004fe4000f8e02ff */
[C---:B------:R-:W-:Y:S02]  /*1970*/  IMAD.WIDE.U32 R20, R14.reuse, UR12, R12 ;  /* 0x0000000c0e147c25 */ /* 0x040fe4000f8e000c */
[----:B------:R-:W2:Y:S02]  /*1980*/  LDG.E.U16 R12, desc[UR10][R16.64+0x2] ;  /* 0x0000020a100c7981 */ /* 0x000ea4000c1e1500 */
[----:B------:R-:W-:Y:S01]  /*1990*/  IMAD R15, R14, UR13, R15 ;  /* 0x0000000d0e0f7c24 */ /* 0x000fe2000f8e020f */
[----:B------:R-:W-:-:S03]  /*19a0*/  LEA R14, P0, R20, UR14, 0x1 ;  /* 0x0000000e140e7c11 */ /* 0x000fc6000f8008ff */
[----:B------:R-:W-:-:S05]  /*19b0*/  IMAD.IADD R15, R21, 0x1, R15 ;  /* 0x00000001150f7824 */ /* 0x000fca00078e020f */
[----:B------:R-:W-:-:S05]  /*19c0*/  LEA.HI.X R15, R20, UR15, R15, 0x1, P0 ;  /* 0x0000000f140f7c11 */ /* 0x000fca00080f0c0f */
[----:B------:R-:W3:Y:S01]  /*19d0*/  LDG.E.U16 R20, desc[UR10][R14.64] ;  /* 0x0000000a0e147981 */ /* 0x000ee2000c1e1500 */
[----:B------:R-:W-:-:S04]  /*19e0*/  IADD3 R28, P0, PT, R28, 0x4, RZ ;  /* 0x000000041c1c7810 */ /* 0x000fc80007f1e0ff */
[----:B------:R-:W-:Y:S02]  /*19f0*/  IADD3.X R29, PT, PT, RZ, R29, RZ, P0, !PT ;  /* 0x0000001dff1d7210 */ /* 0x000fe400007fe4ff */
[----:B------:R-:W-:-:S04]  /*1a00*/  ISETP.GE.U32.AND P0, PT, R28, R8, PT ;  /* 0x000000081c00720c */ /* 0x000fc80003f06070 */
[----:B------:R-:W-:Y:S02]  /*1a10*/  ISETP.GE.AND.EX P0, PT, R29, R9, PT, P0 ;  /* 0x000000091d00720c */ /* 0x000fe40003f06300 */
[----:B0-----:R-:W-:Y:S02]  /*1a20*/  IADD3 R18, P2, PT, R16, 0x8, RZ ;  /* 0x0000000810127810 */ /* 0x001fe40007f5e0ff */
[----:B--2---:R-:W-:Y:S02]  /*1a30*/  PRMT R21, R12, 0x9910, RZ ;  /* 0x000099100c157816 */ /* 0x004fe400000000ff */
[----:B---3--:R-:W-:-:S05]  /*1a40*/  PRMT R19, R20, 0x9910, RZ ;  /* 0x0000991014137816 */ /* 0x008fca00000000ff */
[----:B------:R-:W-:-:S05]  /*1a50*/  IMAD R21, R0, R21, R19 ;  /* 0x0000001500157224 */ /* 0x000fca00078e0213 */
[----:B------:R0:W-:Y:S01]  /*1a60*/  STG.E.U16 desc[UR10][R14.64], R21 ;  /* 0x000000150e007986 */ /* 0x0001e2000c10150a */
[----:B------:R-:W-:Y:S01]  /*1a70*/  IADD3 R12, P1, PT, R6, 0x20, RZ ;  /* 0x00000020060c7810 */ /* 0x000fe20007f3e0ff */
[----:B------:R-:W-:-:S04]  /*1a80*/  IMAD.X R19, RZ, RZ, R17, P2 ;  /* 0x000000ffff137224 */ /* 0x000fc800010e0611 */
[----:B------:R-:W-:Y:S01]  /*1a90*/  IMAD.X R7, RZ, RZ, R7, P1 ;  /* 0x000000ffff077224 */ /* 0x000fe200008e0607 */
[----:B------:R-:W-:Y:S07]  /*1aa0*/  @!P0 BRA `(.L_x_459) ;  /* 0xfffffff800f48947 */ /* 0x000fee000383ffff */
.L_x_456:
[----:B------:R-:W-:Y:S05]  /*1ab0*/  BSYNC.RECONVERGENT B0 ;  /* 0x0000000000007941 */ /* 0x000fea0003800200 */
.L_x_455:
        /* <DEDUP_REMOVED lines=9> */
.L_x_448:
        /* <DEDUP_REMOVED lines=9> */
[----:B-1----:R-:W-:-:S04]  /*1be0*/  UIADD3 UR4, UP0, UPT, UR4, UR8, URZ ;  /* 0x0000000804047290 */ /* 0x002fc8000ff1e0ff */
[----:B------:R-:W-:Y:S01]  /*1bf0*/  UIADD3.X UR5, UPT, UPT, UR5, UR9, URZ, UP0, !UPT ;  /* 0x0000000905057290 */ /* 0x000fe200087fe4ff */
[----:B0-----:R-:W-:-:S04]  /*1c00*/  ISETP.LT.U32.AND P0, PT, R0, UR6, PT ;  /* 0x0000000600007c0c */ /* 0x001fc8000bf01070 */
[----:B------:R-:W-:-:S13]  /*1c10*/  ISETP.GT.AND.EX P0, PT, R2, RZ, PT, P0 ;  /* 0x000000ff0200720c */ /* 0x000fda0003f04300 */
[----:B------:R-:W-:Y:S05]  /*1c20*/  @!P0 BRA `(.L_x_462) ;  /* 0x0000000c00248947 */ /* 0x000fea0003800000 */
[----:B------:R-:W-:-:S07]  /*1c30*/  CS2R R2, SRZ ;  /* 0x0000000000027805 */ /* 0x000fce000001ff00 */
.L_x_468:
[----:B0-----:R-:W0:Y:S01]  /*1c40*/  LDCU.64 UR8, c[0x0][0x3d0] ;  /* 0x00007a00ff0877ac */ /* 0x001e220008000a00 */
[----:B--23--:R-:W-:Y:S01]  /*1c50*/  IADD3 R8, P0, PT, R0, UR4, RZ ;  /* 0x0000000400087c10 */ /* 0x00cfe2000ff1e0ff */
[----:B-1----:R-:W1:Y:S03]  /*1c60*/  LDCU.64 UR12, c[0x0][0x398] ;  /* 0x00007300ff0c77ac */ /* 0x002e660008000a00 */
[----:B------:R-:W-:Y:S01]  /*1c70*/  IADD3.X R9, PT, PT, RZ, UR5, RZ, P0, !PT ;  /* 0x00000005ff097c10 */ /* 0x000fe200087fe4ff */
        /* <DEDUP_REMOVED lines=24> */
[----:B-1----:R-:W-:Y:S02]  /*1e00*/  IMAD R7, R3, UR12, RZ ;  /* 0x0000000c03077c24 */ /* 0x002fe4000f8e02ff */
[----:B------:R-:W-:Y:S02]  /*1e10*/  IMAD.IADD R9, R9, 0x1, R5 ;  /* 0x0000000109097824 */ /* 0x000fe400078e0205 */
[C---:B------:R-:W-:Y:S02]  /*1e20*/  IMAD R5, R2.reuse, UR13, R7 ;  /* 0x0000000d02057c24 */ /* 0x040fe4000f8e0207 */
[----:B------:R-:W-:-:S04]  /*1e30*/  IMAD.WIDE.U32 R14, R2, UR12, R8 ;  /* 0x0000000c020e7c25 */ /* 0x000fc8000f8e0008 */
[----:B------:R-:W-:Y:S01]  /*1e40*/  IMAD.IADD R5, R15, 0x1, R5 ;  /* 0x000000010f057824 */ /* 0x000fe200078e0205 */
[----:B------:R-:W-:Y:S06]  /*1e50*/  @!P0 BRA `(.L_x_466) ;  /* 0x0000000400248947 */ /* 0x000fec0003800000 */
[----:B------:R-:W0:Y:S01]  /*1e60*/  LDCU.64 UR8, c[0x0][0x3d8] ;  /* 0x00007b00ff0877ac */ /* 0x000e220008000a00 */
[----:B------:R-:W1:Y:S01]  /*1e70*/  LDC.64 R12, c[0x0][0x3a0] ;  /* 0x0000e800ff0c7b82 */ /* 0x000e620000000a00 */
[----:B------:R-:W2:Y:S07]  /*1e80*/  LDCU.64 UR12, c[0x0][0x390] ;  /* 0x00007200ff0c77ac */ /* 0x000eae0008000a00 */
[----:B------:R-:W3:Y:S08]  /*1e90*/  LDC.64 R10, c[0x0][0x3c8] ;  /* 0x0000f200ff0a7b82 */ /* 0x000ef00000000a00 */
[----:B------:R-:W4:Y:S01]  /*1ea0*/  LDC.U16 R24, c[0x0][0x3b0] ;  /* 0x0000ec00ff187b82 */ /* 0x000f220000000400 */
[----:B0-----:R-:W-:-:S02]  /*1eb0*/  IMAD R9, R3, UR8, RZ ;  /* 0x0000000803097c24 */ /* 0x001fc4000f8e02ff */
[----:B------:R-:W-:-:S04]  /*1ec0*/  IMAD.WIDE.U32 R6, R2, UR8, R18 ;  /* 0x0000000802067c25 */ /* 0x000fc8000f8e0012 */
[----:B------:R-:W-:Y:S01]  /*1ed0*/  IMAD R9, R2, UR9, R9 ;  /* 0x0000000902097c24 */ /* 0x000fe2000f8e0209 */
[C---:B-1----:R-:W-:Y:S01]  /*1ee0*/  LEA R12, P0, R6.reuse, R12, 0x3 ;  /* 0x0000000c060c7211 */ /* 0x042fe200078018ff */
[----:B------:R-:W0:Y:S02]  /*1ef0*/  LDCU.64 UR8, c[0x0][0x3e0] ;  /* 0x00007c00ff0877ac */ /* 0x000e240008000a00 */
[----:B------:R-:W-:Y:S02]  /*1f00*/  IMAD.IADD R4, R7, 0x1, R9 ;  /* 0x0000000107047824 */ /* 0x000fe400078e0209 */
[----:B------:R-:W1:Y:S03]  /*1f10*/  LDC.64 R8, c[0x0][0x3a8] ;  /* 0x0000ea00ff087b82 */ /* 0x000e660000000a00 */
[----:B------:R-:W-:-:S05]  /*1f20*/  LEA.HI.X R13, R6, R13, R4, 0x3, P0 ;  /* 0x0000000d060d7211 */ /* 0x000fca00000f1c04 */
[----:B------:R-:W3:Y:S01]  /*1f30*/  LDG.E.64 R6, desc[UR10][R12.64] ;  /* 0x0000000a0c067981 */ /* 0x000ee2000c1e1b00 */
[----:B------:R-:W-:Y:S01]  /*1f40*/  MOV R4, R14 ;  /* 0x0000000e00047202 */ /* 0x000fe20000000f00 */
[----:B0-----:R-:W-:-:S04]  /*1f50*/  IMAD R23, R3, UR8, RZ ;  /* 0x0000000803177c24 */ /* 0x001fc8000f8e02ff */
[C---:B------:R-:W-:Y:S02]  /*1f60*/  IMAD R27, R2.reuse, UR9, R23 ;  /* 0x00000009021b7c24 */ /* 0x040fe4000f8e0217 */
[----:B------:R-:W-:-:S04]  /*1f70*/  IMAD.WIDE.U32 R22, R2, UR8, R18 ;  /* 0x0000000802167c25 */ /* 0x000fc8000f8e0012 */
[----:B---3--:R-:W-:-:S04]  /*1f80*/  IMAD R7, R7, R10, RZ ;  /* 0x0000000a07077224 */ /* 0x008fc800078e02ff */
[C---:B------:R-:W-:Y:S02]  /*1f90*/  IMAD R21, R6.reuse, R11, R7 ;  /* 0x0000000b06157224 */ /* 0x040fe400078e0207 */
[----:B------:R-:W-:-:S04]  /*1fa0*/  IMAD.WIDE.U32 R6, R6, R10, R4 ;  /* 0x0000000a06067225 */ /* 0x000fc800078e0004 */
[----:B------:R-:W-:Y:S01]  /*1fb0*/  IMAD.IADD R7, R7, 0x1, R21 ;  /* 0x0000000107077824 */ /* 0x000fe200078e0215 */
[----:B-1----:R-:W-:-:S04]  /*1fc0*/  LEA R20, P0, R6, R8, 0x1 ;  /* 0x0000000806147211 */ /* 0x002fc800078008ff */
[----:B------:R-:W-:Y:S01]  /*1fd0*/  LEA.HI.X R21, R6, R9, R7, 0x1, P0 ;  /* 0x0000000906157211 */ /* 0x000fe200000f0c07 */
[----:B------:R-:W-:Y:S01]  /*1fe0*/  IMAD.IADD R7, R23, 0x1, R27 ;  /* 0x0000000117077824 */ /* 0x000fe200078e021b */
[----:B--2---:R-:W-:-:S03]  /*1ff0*/  LEA R6, P0, R22, UR12, 0x1 ;  /* 0x0000000c16067c11 */ /* 0x004fc6000f8008ff */
[----:B------:R-:W2:Y:S01]  /*2000*/  LDG.E.U16 R23, desc[UR10][R20.64] ;  /* 0x0000000a14177981 */ /* 0x000ea2000c1e1500 */
[----:B------:R-:W-:-:S05]  /*2010*/  LEA.HI.X R7, R22, UR13, R7, 0x1, P0 ;  /* 0x0000000d16077c11 */ /* 0x000fca00080f0c07 */
[----:B------:R-:W3:Y:S01]  /*2020*/  LDG.E.U16 R22, desc[UR10][R6.64] ;  /* 0x0000000a06167981 */ /* 0x000ee2000c1e1500 */
[----:B----4-:R-:W-:Y:S02]  /*2030*/  PRMT R24, R24, 0x9910, RZ ;  /* 0x0000991018187816 */ /* 0x010fe400000000ff */
[----:B------:R-:W-:-:S04]  /*2040*/  ISETP.NE.U32.AND P0, PT, R25, 0x1, PT ;  /* 0x000000011900780c */ /* 0x000fc80003f05070 */
        /* <DEDUP_REMOVED lines=42> */
.L_x_466:
[----:B------:R-:W-:Y:S05]  /*22f0*/  BSYNC.RECONVERGENT B2 ;  /* 0x0000000000027941 */ /* 0x000fea0003800200 */
.L_x_465:
[----:B------:R-:W-:-:S05]  /*2300*/  IADD3 R4, P0, PT, R18, -R16, RZ ;  /* 0x8000001012047210 */ /* 0x000fca0007f1e0ff */
[----:B------:R-:W-:Y:S01]  /*2310*/  IMAD.X R6, R19, 0x1, ~R17, P0 ;  /* 0x0000000113067824 */ /* 0x000fe200000e0e11 */
[----:B------:R-:W-:-:S04]  /*2320*/  ISETP.GT.U32.AND P0, PT, R4, -0x4, PT ;  /* 0xfffffffc0400780c */ /* 0x000fc80003f04070 */
[----:B------:R-:W-:-:S13]  /*2330*/  ISETP.GT.U32.AND.EX P0, PT, R6, -0x1, PT, P0 ;  /* 0xffffffff0600780c */ /* 0x000fda0003f04100 */
[----:B------:R-:W-:Y:S05]  /*2340*/  @P0 BRA `(.L_x_464) ;  /* 0x0000000400400947 */ /* 0x000fea0003800000 */
[----:B------:R-:W0:Y:S02]  /*2350*/  LDC.U16 R4, c[0x0][0x3b0] ;  /* 0x0000ec00ff047b82 */ /* 0x000e240000000400 */
[----:B0-----:R-:W-:-:S07]  /*2360*/  PRMT R20, R4, 0x9910, RZ ;  /* 0x0000991004147816 */ /* 0x001fce00000000ff */
.L_x_467:
[----:B------:R-:W0:Y:S01]  /*2370*/  LDCU.64 UR8, c[0x0][0x3d8] ;  /* 0x00007b00ff0877ac */ /* 0x000e220008000a00 */
[----:B---3--:R-:W3:Y:S01]  /*2380*/  LDCU.128 UR12, c[0x0][0x3a0] ;  /* 0x00007400ff0c77ac */ /* 0x008ee20008000c00 */
[----:B------:R-:W4:Y:S01]  /*2390*/  LDCU.64 UR16, c[0x0][0x390] ;  /* 0x00007200ff1077ac */ /* 0x000f220008000a00 */
[----:B0-----:R-:W-:Y:S02]  /*23a0*/  IMAD R7, R3, UR8, RZ ;  /* 0x0000000803077c24 */ /* 0x001fe4000f8e02ff */
[----:B--2---:R-:W-:-:S04]  /*23b0*/  IMAD.WIDE.U32 R8, R2, UR8, R26 ;  /* 0x0000000802087c25 */ /* 0x004fc8000f8e001a */
[----:B------:R-:W-:Y:S01]  /*23c0*/  IMAD R7, R2, UR9, R7 ;  /* 0x0000000902077c24 */ /* 0x000fe2000f8e0207 */
[----:B---3--:R-:W-:Y:S01]  /*23d0*/  LEA R6, P0, R8, UR12, 0x3 ;  /* 0x0000000c08067c11 */ /* 0x008fe2000f8018ff */
[----:B------:R-:W0:Y:S02]  /*23e0*/  LDCU.64 UR8, c[0x0][0x3c8] ;  /* 0x00007900ff0877ac */ /* 0x000e240008000a00 */
[----:B------:R-:W-:-:S05]  /*23f0*/  IMAD.IADD R7, R7, 0x1, R9 ;  /* 0x0000000107077824 */ /* 0x000fca00078e0209 */
[----:B------:R-:W-:Y:S01]  /*2400*/  LEA.HI.X R7, R8, UR13, R7, 0x3, P0 ;  /* 0x0000000d08077c11 */ /* 0x000fe200080f1c07 */
[----:B------:R-:W2:Y:S04]  /*2410*/  LDCU.64 UR12, c[0x0][0x3e0] ;  /* 0x00007c00ff0c77ac */ /* 0x000ea80008000a00 */
[----:B------:R-:W0:Y:S01]  /*2420*/  LDG.E.64 R12, desc[UR10][R6.64] ;  /* 0x0000000a060c7981 */ /* 0x000e22000c1e1b00 */
[----:B------:R-:W-:Y:S01]  /*2430*/  MOV R4, R14 ;  /* 0x0000000e00047202 */ /* 0x000fe20000000f00 */
[----:B--2---:R-:W-:Y:S02]  /*2440*/  IMAD R11, R3, UR12, RZ ;  /* 0x0000000c030b7c24 */ /* 0x004fe4000f8e02ff */
[----:B------:R-:W-:-:S04]  /*2450*/  IMAD.WIDE.U32 R8, R2, UR12, R26 ;  /* 0x0000000c02087c25 */ /* 0x000fc8000f8e001a */
[----:B------:R-:W-:-:S04]  /*2460*/  IMAD R19, R2, UR13, R11 ;  /* 0x0000000d02137c24 */ /* 0x000fc8000f8e020b */
[----:B------:R-:W-:Y:S02]  /*2470*/  IMAD.IADD R9, R19, 0x1, R9 ;  /* 0x0000000113097824 */ /* 0x000fe400078e0209 */
[----:B0-----:R-:W-:Y:S02]  /*2480*/  IMAD R13, R13, UR8, RZ ;  /* 0x000000080d0d7c24 */ /* 0x001fe4000f8e02ff */
[----:B------:R-:W-:-:S04]  /*2490*/  IMAD.WIDE.U32 R10, R12, UR8, R4 ;  /* 0x000000080c0a7c25 */ /* 0x000fc8000f8e0004 */
[----:B------:R-:W-:Y:S01]  /*24a0*/  IMAD R13, R12, UR9, R13 ;  /* 0x000000090c0d7c24 */ /* 0x000fe2000f8e020d */
[----:B----4-:R-:W-:Y:S02]  /*24b0*/  LEA R12, P0, R8, UR16, 0x1 ;  /* 0x00000010080c7c11 */ /* 0x010fe4000f8008ff */
[----:B------:R-:W-:Y:S01]  /*24c0*/  LEA R18, P1, R10, UR14, 0x1 ;  /* 0x0000000e0a127c11 */ /* 0x000fe2000f8208ff */
[----:B------:R-:W-:Y:S01]  /*24d0*/  IMAD.IADD R11, R11, 0x1, R13 ;  /* 0x000000010b0b7824 */ /* 0x000fe200078e020d */
[----:B------:R-:W-:-:S04]  /*24e0*/  LEA.HI.X R13, R8, UR17, R9, 0x1, P0 ;  /* 0x00000011080d7c11 */ /* 0x000fc800080f0c09 */
[----:B------:R-:W-:Y:S01]  /*24f0*/  LEA.HI.X R19, R10, UR15, R11, 0x1, P1 ;  /* 0x0000000f0a137c11 */ /* 0x000fe200088f0c0b */
[----:B------:R-:W1:Y:S04]  /*2500*/  LDG.E.U16 R8, desc[UR10][R12.64] ;  /* 0x0000000a0c087981 */ /* 0x000e68000c1e1500 */
[----:B------:R-:W2:Y:S01]  /*2510*/  LDG.E.U16 R9, desc[UR10][R18.64] ;  /* 0x0000000a12097981 */ /* 0x000ea2000c1e1500 */
[----:B-1----:R-:W-:Y:S02]  /*2520*/  PRMT R21, R8, 0x9910, RZ ;  /* 0x0000991008157816 */ /* 0x002fe400000000ff */
[----:B--2---:R-:W-:-:S05]  /*2530*/  PRMT R9, R9, 0x9910, RZ ;  /* 0x0000991009097816 */ /* 0x004fca00000000ff */
[----:B------:R-:W-:-:S05]  /*2540*/  IMAD R21, R20, R21, R9 ;  /* 0x0000001514157224 */ /* 0x000fca00078e0209 */
[----:B------:R0:W-:Y:S04]  /*2550*/  STG.E.U16 desc[UR10][R18.64], R21 ;  /* 0x0000001512007986 */ /* 0x0001e8000c10150a */
[----:B------:R-:W2:Y:S02]  /*2560*/  LDG.E.64 R10, desc[UR10][R6.64+0x8] ;  /* 0x0000080a060a7981 */ /* 0x000ea4000c1e1b00 */
[----:B--2---:R-:W-:Y:S02]  /*2570*/  IMAD R11, R11, UR8, RZ ;  /* 0x000000080b0b7c24 */ /* 0x004fe4000f8e02ff */
[----:B------:R-:W-:-:S04]  /*2580*/  IMAD.WIDE.U32 R8, R10, UR8, R4 ;  /* 0x000000080a087c25 */ /* 0x000fc8000f8e0004 */
[----:B------:R-:W-:Y:S01]  /*2590*/  IMAD R11, R10, UR9, R11 ;  /* 0x000000090a0b7c24 */ /* 0x000fe2000f8e020b */
[----:B------:R-:W-:-:S04]  /*25a0*/  LEA R10, P0, R8, UR14, 0x1 ;  /* 0x0000000e080a7c11 */ /* 0x000fc8000f8008ff */
[----:B------:R-:W-:-:S04]  /*25b0*/  IADD3 R9, PT, PT, R9, R11, RZ ;  /* 0x0000000b09097210 */ /* 0x000fc80007ffe0ff */
        /* <DEDUP_REMOVED lines=18> */
[----:B---3--:R-:W-:Y:S02]  /*26e0*/  PRMT R9, R9, 0x9910, RZ ;  /* 0x0000991009097816 */ /* 0x008fe400000000ff */
[----:B0-----:R-:W-:-:S05]  /*26f0*/  MOV R21, R8 ;  /* 0x0000000800157202 */ /* 0x001fca0000000f00 */
        /* <DEDUP_REMOVED lines=12> */
[----:B------:R-:W-:-:S04]  /*27c0*/  IADD3 R26, P0, PT, R26, 0x4, RZ ;  /* 0x000000041a1a7810 */ /* 0x000fc80007f1e0ff */
[----:B------:R-:W-:Y:S02]  /*27d0*/  IADD3.X R27, PT, PT, RZ, R27, RZ, P0, !PT ;  /* 0x0000001bff1b7210 */ /* 0x000fe400007fe4ff */
[----:B------:R-:W-:-:S04]  /*27e0*/  ISETP.GE.U32.AND P0, PT, R26, R16, PT ;  /* 0x000000101a00720c */ /* 0x000fc80003f06070 */
[----:B------:R-:W-:Y:S02]  /*27f0*/  ISETP.GE.AND.EX P0, PT, R27, R17, PT, P0 ;  /* 0x000000111b00720c */ /* 0x000fe40003f06300 */
[----:B--2---:R-:W-:Y:S01]  /*2800*/  PRMT R7, R4, 0x9910, RZ ;  /* 0x0000991004077816 */ /* 0x004fe200000000ff */
[----:B------:R-:W-:-:S04]  /*2810*/  IMAD.MOV.U32 R4, RZ, RZ, R10 ;  /* 0x000000ffff047224 */ /* 0x000fc800078e000a */
[----:B------:R-:W-:-:S05]  /*2820*/  IMAD R7, R20, R4, R7 ;  /* 0x0000000414077224 */ /* 0x000fca00078e0207 */
[----:B------:R3:W-:Y:S01]  /*2830*/  STG.E.U16 desc[UR10][R8.64], R7 ;  /* 0x0000000708007986 */ /* 0x0007e2000c10150a */
[----:B------:R-:W-:Y:S05]  /*2840*/  @!P0 BRA `(.L_x_467) ;  /* 0xfffffff800c88947 */ /* 0x000fea000383ffff */
.L_x_464:
[----:B------:R-:W-:Y:S05]  /*2850*/  BSYNC.RECONVERGENT B1 ;  /* 0x0000000000017941 */ /* 0x000fea0003800200 */
.L_x_463:
[----:B------:R-:W4:Y:S01]  /*2860*/  LDCU.64 UR8, c[0x0][0x3e8] ;  /* 0x00007d00ff0877ac */ /* 0x000f220008000a00 */
[----:B------:R-:W-:-:S05]  /*2870*/  IADD3 R2, P0, PT, R2, 0x1, RZ ;  /* 0x0000000102027810 */ /* 0x000fca0007f1e0ff */
[----:B------:R-:W-:Y:S01]  /*2880*/  IMAD.X R3, RZ, RZ, R3, P0 ;  /* 0x000000ffff037224 */ /* 0x000fe200000e0603 */
[----:B----4-:R-:W-:-:S04]  /*2890*/  ISETP.NE.U32.AND P0, PT, R2, UR8, PT ;  /* 0x0000000802007c0c */ /* 0x010fc8000bf05070 */
[----:B------:R-:W-:-:S13]  /*28a0*/  ISETP.NE.AND.EX P0, PT, R3, UR9, PT, P0 ;  /* 0x0000000903007c0c */ /* 0x000fda000bf05300 */
[----:B------:R-:W-:Y:S05]  /*28b0*/  @P0 BRA `(.L_x_468) ;  /* 0xfffffff000e00947 */ /* 0x000fea000383ffff */
.L_x_462:
[----:B------:R-:W-:Y:S05]  /*28c0*/  BSYNC.RECONVERGENT B0 ;  /* 0x0000000000007941 */ /* 0x000fea0003800200 */
.L_x_461:
[----:B------:R-:W-:Y:S01]  /*28d0*/  VIADD R0, R0, 0x100 ;  /* 0x0000010000007836 */ /* 0x000fe20000000000 */
[----:B------:R-:W-:-:S04]  /*28e0*/  MOV R2, UR7 ;  /* 0x0000000700027c02 */ /* 0x000fc80008000f00 */
[----:B------:R-:W-:-:S04]  /*28f0*/  ISETP.LT.U32.AND P0, PT, R0, UR6, PT ;  /* 0x0000000600007c0c */ /* 0x000fc8000bf01070 */
[----:B------:R-:W-:-:S13]  /*2900*/  ISETP.GT.AND.EX P0, PT, R2, RZ, PT, P0 ;  /* 0x000000ff0200720c */ /* 0x000fda0003f04300 */
[----:B------:R-:W-:Y:S05]  /*2910*/  @!P0 EXIT ;  /* 0x000000000000894d */ /* 0x000fea0003800000 */
[----:B------:R-:W4:Y:S01]  /*2920*/  LDCU.64 UR6, c[0x0][0x3c0] ;  /* 0x00007800ff0677ac */ /* 0x000f220008000a00 */
[----:B-1----:R-:W-:Y:S01]  /*2930*/  IADD3 R22, P0, PT, R0, UR4, RZ ;  /* 0x0000000400167c10 */ /* 0x002fe2000ff1e0ff */
[----:B------:R-:W-:-:S04]  /*2940*/  UMOV UR4, URZ ;  /* 0x000000ff00047c82 */ /* 0x000fc80008000000 */
[----:B0-----:R-:W-:Y:S01]  /*2950*/  IMAD.X R23, RZ, RZ, UR5, P0 ;  /* 0x00000005ff177e24 */ /* 0x001fe200080e06ff */
[----:B------:R-:W-:-:S03]  /*2960*/  UMOV UR5, URZ ;  /* 0x000000ff00057c82 */ /* 0x000fc60008000000 */
[----:B----4-:R-:W-:Y:S02]  /*2970*/  IMAD R3, R23, UR6, RZ ;  /* 0x0000000617037c24 */ /* 0x010fe4000f8e02ff */
[----:B---3--:R-:W-:-:S04]  /*2980*/  IMAD.WIDE.U32 R20, R22, UR6, RZ ;  /* 0x0000000616147c25 */ /* 0x008fc8000f8e00ff */
[----:B------:R-:W-:-:S04]  /*2990*/  IMAD R3, R22, UR7, R3 ;  /* 0x0000000716037c24 */ /* 0x000fc8000f8e0203 */
[----:B------:R-:W-:-:S07]  /*29a0*/  IMAD.IADD R3, R21, 0x1, R3 ;  /* 0x0000000115037824 */ /* 0x000fce00078e0203 */
.L_x_474:
[----:B0-----:R-:W0:Y:S01]  /*29b0*/  LDC.64 R4, c[0x0][0x3d0] ;  /* 0x0000f400ff047b82 */ /* 0x001e220000000a00 */
[----:B-1----:R-:W1:Y:S01]  /*29c0*/  LDCU.64 UR6, c[0x0][0x398] ;  /* 0x00007300ff0677ac */ /* 0x002e620008000a00 */
        /* <DEDUP_REMOVED lines=15> */
[----:B------:R-:W0:Y:S01]  /*2ac0*/  LDC.64 R6, c[0x0][0x3b8] ;  /* 0x0000ee00ff067b82 */ /* 0x000e220000000a00 */
[----:B------:R-:W-:Y:S01]  /*2ad0*/  IMAD.IADD R2, R16, 0x1, -R18 ;  /* 0x0000000110027824 */ /* 0x000fe200078e0a12 */
[----:B------:R-:W-:Y:S01]  /*2ae0*/  MOV R5, R3 ;  /* 0x0000000300057202 */ /* 0x000fe20000000f00 */
        /* <DEDUP_REMOVED lines=24> */
[----:B------:R-:W0:Y:S01]  /*2c70*/  LDG.E.64 R26, desc[UR10][R12.64] ;  /* 0x0000000a0c1a7981 */ /* 0x000e22000c1e1b00 */
[----:B---3--:R-:W-:Y:S01]  /*2c80*/  IMAD R0, R24, UR5, RZ ;  /* 0x0000000518007c24 */ /* 0x008fe2000f8e02ff */
[----:B------:R-:W-:-:S03]  /*2c90*/  MOV R4, R14 ;  /* 0x0000000e00047202 */ /* 0x000fc60000000f00 */
[----:B------:R-:W-:Y:S02]  /*2ca0*/  IMAD R7, R25, UR4, R0 ;  /* 0x0000000419077c24 */ /* 0x000fe4000f8e0200 */
[----:B------:R-:W-:-:S04]  /*2cb0*/  IMAD.WIDE.U32 R24, R24, UR4, R18 ;  /* 0x0000000418187c25 */ /* 0x000fc8000f8e0012 */
[----:B------:R-:W-:Y:S01]  /*2cc0*/  IMAD.IADD R7, R25, 0x1, R7 ;  /* 0x0000000119077824 */ /* 0x000fe200078e0207 */
[----:B-1----:R-:W-:-:S04]  /*2cd0*/  LEA R6, P0, R24, UR6, 0x1 ;  /* 0x0000000618067c11 */ /* 0x002fc8000f8008ff */
[----:B------:R-:W-:Y:S01]  /*2ce0*/  LEA.HI.X R7, R24, UR7, R7, 0x1, P0 ;  /* 0x0000000718077c11 */ /* 0x000fe200080f0c07 */
[----:B0-----:R-:W-:-:S04]  /*2cf0*/  IMAD R0, R27, R10, RZ ;  /* 0x0000000a1b007224 */ /* 0x001fc800078e02ff */
[C---:B------:R-:W-:Y:S02]  /*2d00*/  IMAD R25, R26.reuse, R11, R0 ;  /* 0x0000000b1a197224 */ /* 0x040fe400078e0200 */
[----:B------:R-:W-:-:S04]  /*2d10*/  IMAD.WIDE.U32 R26, R26, R10, R4 ;  /* 0x0000000a1a1a7225 */ /* 0x000fc800078e0004 */
[----:B------:R-:W-:Y:S01]  /*2d20*/  IMAD.IADD R0, R27, 0x1, R25 ;  /* 0x000000011b007824 */ /* 0x000fe200078e0219 */
[----:B--2---:R-:W-:-:S04]  /*2d30*/  LEA R24, P0, R26, R8, 0x1 ;  /* 0x000000081a187211 */ /* 0x004fc800078008ff */
        /* <DEDUP_REMOVED lines=41> */
[----:B---3--:R-:W-:Y:S02]  /*2fd0*/  PRMT R4, R6, 0x9910, RZ ;  /* 0x0000991006047816 */ /* 0x008fe400000000ff */
[----:B------:R-:W-:-:S05]  /*2fe0*/  IADD3 R28, P0, PT, R18, 0x3, RZ ;  /* 0x00000003121c7810 */ /* 0x000fca0007f1e0ff */
[----:B------:R-:W-:Y:S01]  /*2ff0*/  IMAD.X R29, RZ, RZ, R19, P0 ;  /* 0x000000ffff1d7224 */ /* 0x000fe200000e0613 */
[----:B--2---:R-:W-:Y:S02]  /*3000*/  PRMT R11, R2, 0x9910, RZ ;  /* 0x00009910020b7816 */ /* 0x004fe400000000ff */
[----:B------:R-:W-:-:S05]  /*3010*/  MOV R2, R4 ;  /* 0x0000000400027202 */ /* 0x000fca0000000f00 */
[----:B------:R-:W-:-:S05]  /*3020*/  IMAD R11, R0, R2, R11 ;  /* 0x00000002000b7224 */ /* 0x000fca00078e020b */
[----:B------:R3:W-:Y:S02]  /*3030*/  STG.E.U16 desc[UR10][R8.64], R11 ;  /* 0x0000000b08007986 */ /* 0x0007e4000c10150a */
.L_x_472:
[----:B------:R-:W-:Y:S05]  /*3040*/  BSYNC.RECONVERGENT B1 ;  /* 0x0000000000017941 */ /* 0x000fea0003800200 */
.L_x_471:
[----:B------:R-:W-:-:S05]  /*3050*/  IADD3 R0, P0, PT, R18, -R16, RZ ;  /* 0x8000001012007210 */ /* 0x000fca0007f1e0ff */
[----:B------:R-:W-:Y:S01]  /*3060*/  IMAD.X R2, R19, 0x1, ~R17, P0 ;  /* 0x0000000113027824 */ /* 0x000fe200000e0e11 */
[----:B------:R-:W-:-:S04]  /*3070*/  ISETP.GT.U32.AND P0, PT, R0, -0x4, PT ;  /* 0xfffffffc0000780c */ /* 0x000fc80003f04070 */
[----:B------:R-:W-:-:S13]  /*3080*/  ISETP.GT.U32.AND.EX P0, PT, R2, -0x1, PT, P0 ;  /* 0xffffffff0200780c */ /* 0x000fda0003f04100 */
[----:B------:R-:W-:Y:S05]  /*3090*/  @P0 BRA `(.L_x_470) ;  /* 0x0000000400340947 */ /* 0x000fea0003800000 */
[----:B------:R-:W4:Y:S02]  /*30a0*/  LDC.U16 R0, c[0x0][0x3b0] ;  /* 0x0000ec00ff007b82 */ /* 0x000f240000000400 */
[----:B----4-:R-:W-:-:S07]  /*30b0*/  PRMT R0, R0, 0x9910, RZ ;  /* 0x0000991000007816 */ /* 0x010fce00000000ff */
.L_x_473:
[----:B----4-:R-:W4:Y:S08]  /*30c0*/  LDC.64 R6, c[0x0][0x3d8] ;  /* 0x0000f600ff067b82 */ /* 0x010f300000000a00 */
[----:B------:R-:W5:Y:S01]  /*30d0*/  LDC.64 R12, c[0x0][0x3e0] ;  /* 0x0000f800ff0c7b82 */ /* 0x000f620000000a00 */
[C---:B----4-:R-:W-:Y:S02]  /*30e0*/  IMAD R2, R6.reuse, UR5, RZ ;  /* 0x0000000506027c24 */ /* 0x050fe4000f8e02ff */
[----:B--23--:R-:W-:-:S04]  /*30f0*/  IMAD.WIDE.U32 R8, R6, UR4, R28 ;  /* 0x0000000406087c25 */ /* 0x00cfc8000f8e001c */
[----:B------:R-:W-:Y:S01]  /*3100*/  IMAD R7, R7, UR4, R2 ;  /* 0x0000000407077c24 */ /* 0x000fe2000f8e0202 */
[----:B------:R-:W-:-:S04]  /*3110*/  LEA R6, P0, R8, UR12, 0x3 ;  /* 0x0000000c08067c11 */ /* 0x000fc8000f8018ff */
[----:B------:R-:W-:-:S04]  /*3120*/  IADD3 R7, PT, PT, R7, R9, RZ ;  /* 0x0000000907077210 */ /* 0x000fc80007ffe0ff */
[----:B------:R-:W-:-:S05]  /*3130*/  LEA.HI.X R7, R8, UR13, R7, 0x3, P0 ;  /* 0x0000000d08077c11 */ /* 0x000fca00080f1c07 */
[----:B------:R-:W2:Y:S01]  /*3140*/  LDG.E.64 R10, desc[UR10][R6.64] ;  /* 0x0000000a060a7981 */ /* 0x000ea2000c1e1b00 */
[C---:B-----5:R-:W-:Y:S02]  /*3150*/  IMAD R2, R12.reuse, UR5, RZ ;  /* 0x000000050c027c24 */ /* 0x060fe4000f8e02ff */
[----:B------:R-:W-:Y:S02]  /*3160*/  IMAD.MOV.U32 R4, RZ, RZ, R14 ;  /* 0x000000ffff047224 */ /* 0x000fe400078e000e */
[----:B------:R-:W-:Y:S02]  /*3170*/  IMAD R19, R13, UR4, R2 ;  /* 0x000000040d137c24 */ /* 0x000fe4000f8e0202 */
[----:B------:R-:W-:-:S04]  /*3180*/  IMAD.WIDE.U32 R8, R12, UR4, R28 ;  /* 0x000000040c087c25 */ /* 0x000fc8000f8e001c */
[----:B------:R-:W-:Y:S01]  /*3190*/  IMAD.IADD R9, R19, 0x1, R9 ;  /* 0x0000000113097824 */ /* 0x000fe200078e0209 */
[----:B------:R-:W-:Y:S01]  /*31a0*/  LEA R12, P0, R8, UR16, 0x1 ;  /* 0x00000010080c7c11 */ /* 0x000fe2000f8008ff */
[----:B--2---:R-:W-:-:S04]  /*31b0*/  IMAD R11, R11, UR8, RZ ;  /* 0x000000080b0b7c24 */ /* 0x004fc8000f8e02ff */
[C---:B------:R-:W-:Y:S02]  /*31c0*/  IMAD R13, R10.reuse, UR9, R11 ;  /* 0x000000090a0d7c24 */ /* 0x040fe4000f8e020b */
[----:B------:R-:W-:-:S05]  /*31d0*/  IMAD.WIDE.U32 R10, R10, UR8, R4 ;  /* 0x000000080a0a7c25 */ /* 0x000fca000f8e0004 */
[----:B------:R-:W-:Y:S02]  /*31e0*/  IADD3 R11, PT, PT, R11, R13, RZ ;  /* 0x0000000d0b0b7210 */ /* 0x000fe40007ffe0ff */
[----:B------:R-:W-:Y:S02]  /*31f0*/  LEA R18, P1, R10, UR14, 0x1 ;  /* 0x0000000e0a127c11 */ /* 0x000fe4000f8208ff */
[----:B------:R-:W-:Y:S02]  /*3200*/  LEA.HI.X R13, R8, UR17, R9, 0x1, P0 ;  /* 0x00000011080d7c11 */ /* 0x000fe400080f0c09 */
[----:B------:R-:W-:-:S03]  /*3210*/  LEA.HI.X R19, R10, UR15, R11, 0x1, P1 ;  /* 0x0000000f0a137c11 */ /* 0x000fc600088f0c0b */
[----:B------:R-:W0:Y:S04]  /*3220*/  LDG.E.U16 R2, desc[UR10][R12.64] ;  /* 0x0000000a0c027981 */ /* 0x000e28000c1e1500 */
[----:B------:R-:W2:Y:S01]  /*3230*/  LDG.E.U16 R8, desc[UR10][R18.64] ;  /* 0x0000000a12087981 */ /* 0x000ea2000c1e1500 */
[----:B01----:R-:W-:Y:S02]  /*3240*/  PRMT R25, R2, 0x9910, RZ ;  /* 0x0000991002197816 */ /* 0x003fe400000000ff */
[----:B--2---:R-:W-:-:S05]  /*3250*/  PRMT R9, R8, 0x9910, RZ ;  /* 0x0000991008097816 */ /* 0x004fca00000000ff */
[----:B------:R-:W-:-:S05]  /*3260*/  IMAD R25, R0, R25, R9 ;  /* 0x0000001900197224 */ /* 0x000fca00078e0209 */
        /* <DEDUP_REMOVED lines=10> */
[----:B---3--:R-:W-:-:S05]  /*3310*/  PRMT R2, R2, 0x9910, RZ ;  /* 0x0000991002027816 */ /* 0x008fca00000000ff */
[----:B0-----:R-:W-:Y:S01]  /*3320*/  IMAD.MOV.U32 R25, RZ, RZ, R2 ;  /* 0x000000ffff197224 */ /* 0x001fe200078e0002 */
        /* <DEDUP_REMOVED lines=26> */
[----:B---3--:R-:W-:Y:S02]  /*34d0*/  PRMT R4, R12, 0x9910, RZ ;  /* 0x000099100c047816 */ /* 0x008fe400000000ff */
[----:B------:R-:W-:-:S05]  /*34e0*/  IADD3 R28, P0, PT, R28, 0x4, RZ ;  /* 0x000000041c1c7810 */ /* 0x000fca0007f1e0ff */
[----:B------:R-:W-:Y:S01]  /*34f0*/  IMAD.X R29, RZ, RZ, R29, P0 ;  /* 0x000000ffff1d7224 */ /* 0x000fe200000e061d */
[----:B------:R-:W-:-:S04]  /*3500*/  ISETP.GE.U32.AND P0, PT, R28, R16, PT ;  /* 0x000000101c00720c */ /* 0x000fc80003f06070 */
[----:B------:R-:W-:Y:S02]  /*3510*/  ISETP.GE.AND.EX P0, PT, R29, R17, PT, P0 ;  /* 0x000000111d00720c */ /* 0x000fe40003f06300 */
[----:B--2---:R-:W-:Y:S02]  /*3520*/  PRMT R7, R2, 0x9910, RZ ;  /* 0x0000991002077816 */ /* 0x004fe400000000ff */
[----:B------:R-:W-:-:S05]  /*3530*/  MOV R2, R4 ;  /* 0x0000000400027202 */ /* 0x000fca0000000f00 */
[----:B------:R-:W-:-:S05]  /*3540*/  IMAD R7, R0, R2, R7 ;  /* 0x0000000200077224 */ /* 0x000fca00078e0207 */
[----:B------:R4:W-:Y:S01]  /*3550*/  STG.E.U16 desc[UR10][R8.64], R7 ;  /* 0x0000000708007986 */ /* 0x0009e2000c10150a */
[----:B------:R-:W-:Y:S05]  /*3560*/  @!P0 BRA `(.L_x_473) ;  /* 0xfffffff800d48947 */ /* 0x000fea000383ffff */
.L_x_470:
[----:B------:R-:W-:Y:S05]  /*3570*/  BSYNC.RECONVERGENT B0 ;  /* 0x0000000000007941 */ /* 0x000fea0003800200 */
.L_x_469:
        /* <DEDUP_REMOVED lines=9> */
.L_x_475:
        /* <DEDUP_REMOVED lines=15> */
.L_x_8944:


//--------------------- .text._ZN3cub18CUB_300001_SM_10306detail8for_each13static_kernelINS2_12policy_hub_t12policy_500_tElNS2_12op_wrapper_tIlZZZZZN2at6native36add_out_dense_sparse_compressed_cudaERNS7_6TensorERKS9_SC_RKN3c106ScalarEENKUlvE_clEvENKUlvE3_clEvENKUlvE_clEvENKUlvE_clEvEUllE_N6thrust24THRUST_300001_SM_1030_NS17counting_iteratorIlNSN_11use_defaultESP_SP_EEEEEEvT0_T1_ --------------------------
	.section	.text._ZN3cub18CUB_300001_SM_10306detail8for_each13static_kernelINS2_12policy_hub_t12policy_500_tElNS2_12op_wrapper_tIlZZZZZN2at6native36add_out_dense_sparse_compressed_cudaERNS7_6TensorERKS9_SC_RKN3c106ScalarEENKUlvE_clEvENKUlvE3_clEvENKUlvE_clEvENKUlvE_clEvEUllE_N6thrust24THRUST_300001_SM_1030_NS17counting_iteratorIlNSN_11use_defaultESP_SP_EEEEEEvT0_T1_,"ax",@progbits
	.align	128
        .global         _ZN3cub18CUB_300001_SM_10306detail8for_each13static_kernelINS2_12policy_hub_t12policy_500_tElNS2_12op_wrapper_tIlZZZZZN2at6native36add_out_dense_sparse_compressed_cudaERNS7_6TensorERKS9_SC_RKN3c106ScalarEENKUlvE_clEvENKUlvE3_clEvENKUlvE_clEvENKUlvE_clEvEUllE_N6thrust24THRUST_300001_SM_1030_NS17counting_iteratorIlNSN_11use_defaultESP_SP_EEEEEEvT0_T1_
        .type           _ZN3cub18CUB_300001_SM_10306detail8for_each13static_kernelINS2_12policy_hub_t12policy_500_tElNS2_12op_wrapper_tIlZZZZZN2at6native36add_out_dense_sparse_compressed_cudaERNS7_6TensorERKS9_SC_RKN3c106ScalarEENKUlvE_clEvENKUlvE3_clEvENKUlvE_clEvENKUlvE_clEvEUllE_N6thrust24THRUST_300001_SM_1030_NS17counting_iteratorIlNSN_11use_defaultESP_SP_EEEEEEvT0_T1_,@function
        .size           _ZN3cub18CUB_300001_SM_10306detail8for_each13static_kernelINS2_12policy_hub_t12policy_500_tElNS2_12op_wrapper_tIlZZZZZN2at6native36add_out_dense_sparse_compressed_cudaERNS7_6TensorERKS9_SC_RKN3c106ScalarEENKUlvE_clEvENKUlvE3_clEvENKUlvE_clEvENKUlvE_clEvEUllE_N6thrust24THRUST_300001_SM_1030_NS17counting_iteratorIlNSN_11use_defaultESP_SP_EEEEEEvT0_T1_,(.L_x_8945 - _ZN3cub18CUB_300001_SM_10306detail8for_each13static_kernelINS2_12policy_hub_t12policy_500_tElNS2_12op_wrapper_tIlZZZZZN2at6native36add_out_dense_sparse_compressed_cudaERNS7_6TensorERKS9_SC_RKN3c106ScalarEENKUlvE_clEvENKUlvE3_clEvENKUlvE_clEvENKUlvE_clEvEUllE_N6thrust24THRUST_300001_SM_1030_NS17counting_iteratorIlNSN_11use_defaultESP_SP_EEEEEEvT0_T1_)
        .other          _ZN3cub18CUB_300001_SM_10306detail8for_each13static_kernelINS2_12policy_hub_t12policy_500_tElNS2_12op_wrapper_tIlZZZZZN2at6native36add_out_dense_sparse_compressed_cudaERNS7_6TensorERKS9_SC_RKN3c106ScalarEENKUlvE_clEvENKUlvE3_clEvENKUlvE_clEvENKUlvE_clEvEUllE_N6thrust24THRUST_300001_SM_1030_NS17counting_iteratorIlNSN_11use_defaultESP_SP_EEEEEEvT0_T1_,@"STO_CUDA_ENTRY STV_DEFAULT"
_ZN3cub18CUB_300001_SM_10306detail8for_each13static_kernelINS2_12policy_hub_t12policy_500_tElNS2_12op_wrapper_tIlZZZZZN2at6native36add_out_dense_sparse_compressed_cudaERNS7_6TensorERKS9_SC_RKN3c106ScalarEENKUlvE_clEvENKUlvE3_clEvENKUlvE_clEvENKUlvE_clEvEUllE_N6thrust24THRUST_300001_SM_1030_NS17counting_iteratorIlNSN_11use_defaultESP_SP_EEEEEEvT0_T1_:
.text._ZN3cub18CUB_300001_SM_10306detail8for_each13static_kernelINS2_12policy_hub_t12policy_500_tElNS2_12op_wrapper_tIlZZZZZN2at6native36add_out_dense_sparse_compressed_cudaERNS7_6TensorERKS9_SC_RKN3c106ScalarEENKUlvE_clEvENKUlvE3_clEvENKUlvE_clEvENKUlvE_clEvEUllE_N6thrust24THRUST_300001_SM_1030_NS17counting_iteratorIlNSN_11use_defaultESP_SP_EEEEEEvT0_T1_:
        /* <DEDUP_REMOVED lines=25> */
.L_x_482:
        /* <DEDUP_REMOVED lines=32> */
[----:B0-----:R-:W-:-:S07]  /*0390*/  IMAD R4, R18, UR5, RZ ;  /* 0x0000000512047c24 */ /* 0x001fce000f8e02ff */
[----:B------:R-:W0:Y:S01]  /*03a0*/  LDC.U16 R26, c[0x0][0x3b0] ;  /* 0x0000ec00ff1a7b82 */ /* 0x000e220000000400 */
[----:B------:R-:W-:-:S04]  /*03b0*/  IMAD.WIDE.U32 R16, R18, UR4, R8 ;  /* 0x0000000412107c25 */ /* 0x000fc8000f8e0008 */
[----:B------:R-:W-:Y:S01]  /*03c0*/  IMAD R19, R19, UR4, R4 ;  /* 0x0000000413137c24 */ /* 0x000fe2000f8e0204 */
[----:B--2---:R-:W-:-:S03]  /*03d0*/  LEA R14, P0, R16, R14, 0x2 ;  /* 0x0000000e100e7211 */ /* 0x004fc600078010ff */
[----:B------:R-:W-:Y:S02]  /*03e0*/  IMAD.IADD R4, R17, 0x1, R19 ;  /* 0x0000000111047824 */ /* 0x000fe400078e0213 */
[----:B------:R-:W2:Y:S03]  /*03f0*/  LDC.64 R18, c[0x0][0x3a8] ;  /* 0x0000ea00ff127b82 */ /* 0x000ea60000000a00 */
        /* <DEDUP_REMOVED lines=15> */
[----:B--2---:R-:W-:-:S04]  /*04f0*/  LEA R22, P0, R24, R18, 0x1 ;  /* 0x0000001218167211 */ /* 0x004fc800078008ff */
[----:B------:R-:W-:Y:S02]  /*0500*/  LEA.HI.X R23, R24, R19, R23, 0x1, P0 ;  /* 0x0000001318177211 */ /* 0x000fe400000f0c17 */
[----:B------:R-:W2:Y:S04]  /*0510*/  LDG.E.U16 R24, desc[UR10][R20.64] ;  /* 0x0000000a14187981 */ /* 0x000ea8000c1e1500 */
[----:B------:R-:W3:Y:S01]  /*0520*/  LDG.E.U16 R25, desc[UR10][R22.64] ;  /* 0x0000000a16197981 */ /* 0x000ee2000c1e1500 */
[----:B0-----:R-:W-:Y:S01]  /*0530*/  PRMT R26, R26, 0x9910, RZ ;  /* 0x000099101a1a7816 */ /* 0x001fe200000000ff */
[----:B------:R-:W-:Y:S01]  /*0540*/  VIADD R27, R8, 0x1 ;  /* 0x00000001081b7836 */ /* 0x000fe20000000000 */
[----:B------:R-:W-:Y:S02]  /*0550*/  ISETP.NE.AND P0, PT, R2, 0x1, PT ;  /* 0x000000010200780c */ /* 0x000fe40003f05270 */
[----:B--2---:R-:W-:-:S02]  /*0560*/  PRMT R24, R24, 0x9910, RZ ;  /* 0x0000991018187816 */ /* 0x004fc400000000ff */
[----:B---3--:R-:W-:-:S05]  /*0570*/  PRMT R25, R25, 0x9910, RZ ;  /* 0x0000991019197816 */ /* 0x008fca00000000ff */
[----:B------:R-:W-:-:S05]  /*0580*/  IMAD R25, R26, R24, R25 ;  /* 0x000000181a197224 */ /* 0x000fca00078e0219 */
        /* <DEDUP_REMOVED lines=13> */
[----:B------:R-:W-:Y:S01]  /*0660*/  VIADD R27, R8, 0x2 ;  /* 0x00000002081b7836 */ /* 0x000fe20000000000 */
[----:B--2---:R-:W-:Y:S02]  /*0670*/  PRMT R22, R22, 0x9910, RZ ;  /* 0x0000991016167816 */ /* 0x004fe400000000ff */
[----:B---3--:R-:W-:-:S05]  /*0680*/  PRMT R23, R23, 0x9910, RZ ;  /* 0x0000991017177816 */ /* 0x008fca00000000ff */
[----:B------:R-:W-:-:S05]  /*0690*/  IMAD R23, R26, R22, R23 ;  /* 0x000000161a177224 */ /* 0x000fca00078e0217 */
        /* <DEDUP_REMOVED lines=12> */
[----:B--2---:R-:W-:Y:S01]  /*0760*/  PRMT R4, R20, 0x9910, RZ ;  /* 0x0000991014047816 */ /* 0x004fe200000000ff */
[----:B------:R-:W-:Y:S01]  /*0770*/  VIADD R27, R8, 0x3 ;  /* 0x00000003081b7836 */ /* 0x000fe20000000000 */
[----:B---3--:R-:W-:Y:S02]  /*0780*/  PRMT R15, R2, 0x9910, RZ ;  /* 0x00009910020f7816 */ /* 0x008fe400000000ff */
[----:B------:R-:W-:-:S05]  /*0790*/  MOV R2, R4 ;  /* 0x0000000400027202 */ /* 0x000fca0000000f00 */
[----:B------:R-:W-:-:S05]  /*07a0*/  IMAD R15, R26, R2, R15 ;  /* 0x000000021a0f7224 */ /* 0x000fca00078e020f */
[----:B------:R2:W-:Y:S02]  /*07b0*/  STG.E.U16 desc[UR10][R18.64], R15 ;  /* 0x0000000f12007986 */ /* 0x0005e4000c10150a */
.L_x_480:
[----:B------:R-:W-:Y:S05]  /*07c0*/  BSYNC.RECONVERGENT B1 ;  /* 0x0000000000017941 */ /* 0x000fea0003800200 */
.L_x_479:
[----:B------:R-:W-:-:S05]  /*07d0*/  IMAD.IADD R2, R8, 0x1, -R0 ;  /* 0x0000000108027824 */ /* 0x000fca00078e0a00 */
[----:B------:R-:W-:-:S13]  /*07e0*/  ISETP.GT.U32.AND P0, PT, R2, -0x4, PT ;  /* 0xfffffffc0200780c */ /* 0x000fda0003f04070 */
[----:B------:R-:W-:Y:S05]  /*07f0*/  @P0 BRA `(.L_x_478) ;  /* 0x00000004003c0947 */ /* 0x000fea0003800000 */
[----:B------:R-:W3:Y:S08]  /*0800*/  LDC.U16 R2, c[0x0][0x3b0] ;  /* 0x0000ec00ff027b82 */ /* 0x000ef00000000400 */
[----:B------:R-:W4:Y:S01]  /*0810*/  LDC.64 R8, c[0x0][0x3d8] ;  /* 0x0000f600ff087b82 */ /* 0x000f220000000a00 */
[----:B---3--:R-:W-:-:S07]  /*0820*/  PRMT R2, R2, 0x9910, RZ ;  /* 0x0000991002027816 */ /* 0x008fce00000000ff */
.L_x_481:
[----:B---3--:R-:W-:Y:S01]  /*0830*/  SHF.R.S32.HI R17, RZ, 0x1f, R27 ;  /* 0x0000001fff117819 */ /* 0x008fe2000001141b */
[----:B----4-:R-:W-:Y:S01]  /*0840*/  IMAD R4, R8, UR5, RZ ;  /* 0x0000000508047c24 */ /* 0x010fe2000f8e02ff */
[----:B------:R-:W-:-:S03]  /*0850*/  MOV R16, R27 ;  /* 0x0000001b00107202 */ /* 0x000fc60000000f00 */
[----:B--2---:R-:W-:Y:S02]  /*0860*/  IMAD R15, R9, UR4, R4 ;  /* 0x00000004090f7c24 */ /* 0x004fe4000f8e0204 */
        /* <DEDUP_REMOVED lines=8> */
[----:B-1----:R-:W-:-:S05]  /*08f0*/  IMAD R25, R19, UR4, R22 ;  /* 0x0000000413197c24 */ /* 0x002fca000f8e0216 */
[----:B------:R-:W-:Y:S02]  /*0900*/  IADD3 R17, PT, PT, R25, R17, RZ ;  /* 0x0000001119117210 */ /* 0x000fe40007ffe0ff */
[----:B--2---:R-:W-:-:S05]  /*0910*/  SHF.R.S32.HI R4, RZ, 0x1f, R21 ;  /* 0x0000001fff047819 */ /* 0x004fca0000011415 */
[----:B------:R-:W-:Y:S02]  /*0920*/  IMAD R20, R4, UR8, RZ ;  /* 0x0000000804147c24 */ /* 0x000fe4000f8e02ff */
[----:B------:R-:W-:Y:S02]  /*0930*/  IMAD.MOV.U32 R4, RZ, RZ, R6 ;  /* 0x000000ffff047224 */ /* 0x000fe400078e0006 */
[C---:B------:R-:W-:Y:S01]  /*0940*/  IMAD R23, R21.reuse, UR9, R20 ;  /* 0x0000000915177c24 */ /* 0x040fe2000f8e0214 */
[----:B------:R-:W-:Y:S01]  /*0950*/  LEA R20, P0, R16, UR16, 0x1 ;  /* 0x0000001010147c11 */ /* 0x000fe2000f8008ff */
[----:B------:R-:W-:-:S03]  /*0960*/  IMAD.WIDE.U32 R18, R21, UR8, R4 ;  /* 0x0000000815127c25 */ /* 0x000fc6000f8e0004 */
[----:B------:R-:W-:Y:S01]  /*0970*/  LEA.HI.X R21, R16, UR17, R17, 0x1, P0 ;  /* 0x0000001110157c11 */ /* 0x000fe200080f0c11 */
[----:B------:R-:W-:Y:S01]  /*0980*/  IMAD.IADD R19, R19, 0x1, R23 ;  /* 0x0000000113137824 */ /* 0x000fe200078e0217 */
[----:B------:R-:W-:-:S03]  /*0990*/  LEA R22, P1, R18, UR14, 0x1 ;  /* 0x0000000e12167c11 */ /* 0x000fc6000f8208ff */
[----:B------:R-:W2:Y:S01]  /*09a0*/  LDG.E.U16 R16, desc[UR10][R20.64] ;  /* 0x0000000a14107981 */ /* 0x000ea2000c1e1500 */
[----:B------:R-:W-:-:S05]  /*09b0*/  LEA.HI.X R23, R18, UR15, R19, 0x1, P1 ;  /* 0x0000000f12177c11 */ /* 0x000fca00088f0c13 */
[----:B------:R-:W3:Y:S01]  /*09c0*/  LDG.E.U16 R17, desc[UR10][R22.64] ;  /* 0x0000000a16117981 */ /* 0x000ee2000c1e1500 */
[----:B--2---:R-:W-:Y:S02]  /*09d0*/  PRMT R25, R16, 0x9910, RZ ;  /* 0x0000991010197816 */ /* 0x004fe400000000ff */
[----:B---3--:R-:W-:-:S05]  /*09e0*/  PRMT R17, R17, 0x9910, RZ ;  /* 0x0000991011117816 */ /* 0x008fca00000000ff */
[----:B------:R-:W-:-:S05]  /*09f0*/  IMAD R25, R2, R25, R17 ;  /* 0x0000001902197224 */ /* 0x000fca00078e0211 */
[----:B------:R0:W-:Y:S04]  /*0a00*/  STG.E.U16 desc[UR10][R22.64], R25 ;  /* 0x0000001916007986 */ /* 0x0001e8000c10150a */
        /* <DEDUP_REMOVED lines=8> */
[----:B------:R-:W0:Y:S04]  /*0a90*/  LDG.E.U16 R16, desc[UR10][R20.64+0x2] ;  /* 0x0000020a14107981 */ /* 0x000e28000c1e1500 */
[----:B------:R-:W2:Y:S01]  /*0aa0*/  LDG.E.U16 R17, desc[UR10][R18.64] ;  /* 0x0000000a12117981 */ /* 0x000ea2000c1e1500 */
[----:B0-----:R-:W-:Y:S02]  /*0ab0*/  PRMT R25, R16, 0x9910, RZ ;  /* 0x0000991010197816 */ /* 0x001fe400000000ff */
[----:B--2---:R-:W-:-:S05]  /*0ac0*/  PRMT R17, R17, 0x9910, RZ ;  /* 0x0000991011117816 */ /* 0x004fca00000000ff */
[----:B------:R-:W-:-:S05]  /*0ad0*/  IMAD R25, R2, R25, R17 ;  /* 0x0000001902197224 */ /* 0x000fca00078e0211 */
[----:B------:R0:W-:Y:S04]  /*0ae0*/  STG.E.U16 desc[UR10][R18.64], R25 ;  /* 0x0000001912007986 */ /* 0x0001e8000c10150a */
        /* <DEDUP_REMOVED lines=8> */
[----:B------:R-:W0:Y:S04]  /*0b70*/  LDG.E.U16 R16, desc[UR10][R20.64+0x4] ;  /* 0x0000040a14107981 */ /* 0x000e28000c1e1500 */
[----:B------:R-:W2:Y:S01]  /*0b80*/  LDG.E.U16 R17, desc[UR10][R22.64] ;  /* 0x0000000a16117981 */ /* 0x000ea2000c1e1500 */
[----:B0-----:R-:W-:Y:S02]  /*0b90*/  PRMT R25, R16, 0x9910, RZ ;  /* 0x0000991010197816 */ /* 0x001fe400000000ff */
[----:B--2---:R-:W-:-:S05]  /*0ba0*/  PRMT R17, R17, 0x9910, RZ ;  /* 0x0000991011117816 */ /* 0x004fca00000000ff */
[----:B------:R-:W-:-:S05]  /*0bb0*/  IMAD R25, R2, R25, R17 ;  /* 0x0000001902197224 */ /* 0x000fca00078e0211 */
[----:B------:R3:W-:Y:S04]  /*0bc0*/  STG.E.U16 desc[UR10][R22.64], R25 ;  /* 0x0000001916007986 */ /* 0x0007e8000c10150a */
[----:B------:R-:W2:Y:S04]  /*0bd0*/  LDG.E R15, desc[UR10][R14.64+0xc] ;  /* 0x00000c0a0e0f7981 */ /* 0x000ea8000c1e1900 */
[----:B------:R-:W4:Y:S01]  /*0be0*/  LDG.E.U16 R20, desc[UR10][R20.64+0x6] ;  /* 0x0000060a14147981 */ /* 0x000f22000c1e1500 */
[----:B--2---:R-:W-:Y:S01]  /*0bf0*/  SHF.R.S32.HI R16, RZ, 0x1f, R15 ;  /* 0x0000001fff107819 */ /* 0x004fe2000001140f */
[----:B------:R-:W-:-:S04]  /*0c00*/  IMAD.WIDE.U32 R18, R15, UR8, R4 ;  /* 0x000000080f127c25 */ /* 0x000fc8000f8e0004 */
[----:B------:R-:W-:-:S04]  /*0c10*/  IMAD R16, R16, UR8, RZ ;  /* 0x0000000810107c24 */ /* 0x000fc8000f8e02ff */
[----:B------:R-:W-:Y:S01]  /*0c20*/  IMAD R17, R15, UR9, R16 ;  /* 0x000000090f117c24 */ /* 0x000fe2000f8e0210 */
[----:B------:R-:W-:-:S03]  /*0c30*/  LEA R16, P0, R18, UR14, 0x1 ;  /* 0x0000000e12107c11 */ /* 0x000fc6000f8008ff */
[----:B------:R-:W-:-:S05]  /*0c40*/  IMAD.IADD R17, R19, 0x1, R17 ;  /* 0x0000000113117824 */ /* 0x000fca00078e0211 */
[----:B------:R-:W-:-:S05]  /*0c50*/  LEA.HI.X R17, R18, UR15, R17, 0x1, P0 ;  /* 0x0000000f12117c11 */ /* 0x000fca00080f0c11 */
[----:B------:R-:W2:Y:S01]  /*0c60*/  LDG.E.U16 R4, desc[UR10][R16.64] ;  /* 0x0000000a10047981 */ /* 0x000ea2000c1e1500 */
[----:B----4-:R-:W-:Y:S02]  /*0c70*/  PRMT R18, R20, 0x9910, RZ ;  /* 0x0000991014127816 */ /* 0x010fe400000000ff */
[----:B------:R-:W-:-:S04]  /*0c80*/  IADD3 R27, PT, PT, R27, 0x4, RZ ;  /* 0x000000041b1b7810 */ /* 0x000fc80007ffe0ff */
[----:B------:R-:W-:Y:S02]  /*0c90*/  ISETP.NE.AND P0, PT, R27, R0, PT ;  /* 0x000000001b00720c */ /* 0x000fe40003f05270 */
[----:B--2---:R-:W-:Y:S01]  /*0ca0*/  PRMT R15, R4, 0x9910, RZ ;  /* 0x00009910040f7816 */ /* 0x004fe200000000ff */
[----:B------:R-:W-:-:S04]  /*0cb0*/  IMAD.MOV.U32 R4, RZ, RZ, R18 ;  /* 0x000000ffff047224 */ /* 0x000fc800078e0012 */
[----:B------:R-:W-:-:S05]  /*0cc0*/  IMAD R15, R2, R4, R15 ;  /* 0x00000004020f7224 */ /* 0x000fca00078e020f */
[----:B------:R3:W-:Y:S01]  /*0cd0*/  STG.E.U16 desc[UR10][R16.64], R15 ;  /* 0x0000000f10007986 */ /* 0x0007e2000c10150a */
[----:B------:R-:W-:Y:S05]  /*0ce0*/  @P0 BRA `(.L_x_481) ;  /* 0xfffffff800d00947 */ /* 0x000fea000383ffff */
.L_x_478:
[----:B------:R-:W-:Y:S05]  /*0cf0*/  BSYNC.RECONVERGENT B0 ;  /* 0x0000000000007941 */ /* 0x000fea0003800200 */
.L_x_477:
[----:B------:R-:W4:Y:S01]  /*0d00*/  LDCU.64 UR6, c[0x0][0x3e8] ;  /* 0x00007d00ff0677ac */ /* 0x000f220008000a00 */
[----:B------:R-:W-:-:S04]  /*0d10*/  UIADD3 UR4, UP0, UPT, UR4, 0x1, URZ ;  /* 0x0000000104047890 */ /* 0x000fc8000ff1e0ff */
[----:B------:R-:W-:Y:S02]  /*0d20*/  UIADD3.X UR5, UPT, UPT, URZ, UR5, URZ, UP0, !UPT ;  /* 0x00000005ff057290 */ /* 0x000fe400087fe4ff */
[----:B----4-:R-:W-:-:S04]  /*0d30*/  UISETP.GE.U32.AND UP0, UPT, UR4, UR6, UPT ;  /* 0x000000060400728c */ /* 0x010fc8000bf06070 */
[----:B------:R-:W-:-:S09]  /*0d40*/  UISETP.GE.AND.EX UP0, UPT, UR5, UR7, UPT, UP0 ;  /* 0x000000070500728c */ /* 0x000fd2000bf06300 */
[----:B------:R-:W-:Y:S05]  /*0d50*/  BRA.U !UP0, `(.L_x_482) ;  /* 0xfffffff5080c7547 */ /* 0x000fea000b83ffff */
[----:B------:R-:W4:Y:S01]  /*0d60*/  LDCU.64 UR8, c[0x0][0x3a0] ;  /* 0x00007400ff0877ac */ /* 0x000f220008000a00 */
[----:B------:R-:W-:Y:S01]  /*0d70*/  VIADD R2, R12, 0x100 ;  /* 0x000001000c027836 */ /* 0x000fe20000000000 */
[----:B------:R-:W5:Y:S01]  /*0d80*/  LDCU.64 UR6, c[0x0][0x390] ;  /* 0x00007200ff0677ac */ /* 0x000f620008000a00 */
[----:B------:R-:W0:Y:S01]  /*0d90*/  LDCU UR4, c[0x0][0x3c0] ;  /* 0x00007800ff0477ac */ /* 0x000e220008000800 */
[----:B------:R-:W-:Y:S01]  /*0da0*/  UMOV UR5, URZ ;  /* 0x000000ff00057c82 */ /* 0x000fe20008000000 */
[----:B----4-:R-:W-:Y:S02]  /*0db0*/  UIADD3 UR8, UP0, UPT, UR8, 0x8, URZ ;  /* 0x0000000808087890 */ /* 0x010fe4000ff1e0ff */
[----:B-----5:R-:W-:Y:S02]  /*0dc0*/  UIADD3 UR6, UP1, UPT, UR6, 0x4, URZ ;  /* 0x0000000406067890 */ /* 0x020fe4000ff3e0ff */
[----:B------:R-:W-:Y:S01]  /*0dd0*/  UIADD3.X UR9, UPT, UPT, URZ, UR9, URZ, UP0, !UPT ;  /* 0x00000009ff097290 */ /* 0x000fe200087fe4ff */
[----:B0-----:R-:W-:Y:S01]  /*0de0*/  IMAD.WIDE.U32 R2, R2, UR4, RZ ;  /* 0x0000000402027c25 */ /* 0x001fe2000f8e00ff */
[----:B------:R-:W-:Y:S01]  /*0df0*/  UIADD3.X UR7, UPT, UPT, URZ, UR7, URZ, UP1, !UPT ;  /* 0x00000007ff077290 */ /* 0x000fe20008ffe4ff */
[----:B------:R-:W-:-:S11]  /*0e00*/  UMOV UR4, URZ ;  /* 0x000000ff00047c82 */ /* 0x000fd60008000000 */
.L_x_488:
[----:B0-----:R-:W0:Y:S01]  /*0e10*/  LDC.64 R6, c[0x0][0x3d0] ;  /* 0x0000f400ff067b82 */ /* 0x001e220000000a00 */
[----:B----4-:R-:W4:Y:S01]  /*0e20*/  LDCU.64 UR12, c[0x0][0x398] ;  /* 0x00007300ff0c77ac */ /* 0x010f220008000a00 */
[----:B------:R-:W-:Y:S01]  /*0e30*/  MOV R5, R13 ;  /* 0x0000000d00057202 */ /* 0x000fe20000000f00 */
[----:B------:R-:W-:Y:S01]  /*0e40*/  IMAD.MOV.U32 R4, RZ, RZ, R12 ;  /* 0x000000ffff047224 */ /* 0x000fe200078e000c */
[----:B------:R-:W0:Y:S01]  /*0e50*/  LDCU.64 UR14, c[0x0][0x3c8] ;  /* 0x00007900ff0e77ac */ /* 0x000e220008000a00 */
[----:B------:R-:W0:Y:S02]  /*0e60*/  LDCU.64 UR16, c[0x0][0x3a8] ;  /* 0x00007500ff1077ac */ /* 0x000e240008000a00 */
[C---:B0-----:R-:W-:Y:S02]  /*0e70*/  IMAD R0, R6.reuse, UR5, RZ ;  /* 0x0000000506007c24 */ /* 0x041fe4000f8e02ff */
[----:B------:R-:W-:-:S04]  /*0e80*/  IMAD.WIDE.U32 R4, R6, UR4, R4 ;  /* 0x0000000406047c25 */ /* 0x000fc8000f8e0004 */
[----:B------:R-:W-:Y:S01]  /*0e90*/  IMAD R7, R7, UR4, R0 ;  /* 0x0000000407077c24 */ /* 0x000fe2000f8e0200 */
[----:B----4-:R-:W-:-:S03]  /*0ea0*/  LEA R6, P0, R4, UR12, 0x2 ;  /* 0x0000000c04067c11 */ /* 0x010fc6000f8010ff */
[----:B------:R-:W-:-:S05]  /*0eb0*/  IMAD.IADD R5, R5, 0x1, R7 ;  /* 0x0000000105057824 */ /* 0x000fca00078e0207 */
[----:B------:R-:W-:-:S05]  /*0ec0*/  LEA.HI.X R7, R4, UR13, R5, 0x2, P0 ;  /* 0x0000000d04077c11 */ /* 0x000fca00080f1405 */
[----:B------:R-:W4:Y:S04]  /*0ed0*/  LDG.E R4, desc[UR10][R6.64+0x400] ;  /* 0x0004000a06047981 */ /* 0x000f28000c1e1900 */
[----:B-1-3--:R-:W4:Y:S01]  /*0ee0*/  LDG.E R25, desc[UR10][R6.64+0x404] ;  /* 0x0004040a06197981 */ /* 0x00af22000c1e1900 */
[----:B------:R-:W-:Y:S01]  /*0ef0*/  BSSY.RECONVERGENT B0, `(.L_x_483) ;  /* 0x00000b1000007945 */ /* 0x000fe20003800200 */
[----:B----4-:R-:W-:-:S13]  /*0f00*/  ISETP.GE.AND P0, PT, R4, R25, PT ;  /* 0x000000190400720c */ /* 0x010fda0003f06270 */
[----:B------:R-:W-:Y:S05]  /*0f10*/  @P0 BRA `(.L_x_484) ;  /* 0x0000000800b80947 */ /* 0x000fea0003800000 */
[----:B------:R-:W0:Y:S01]  /*0f20*/  LDCU.64 UR12, c[0x0][0x3c0] ;  /* 0x00007800ff0c77ac */ /* 0x000e220008000a00 */
[----:B------:R-:W1:Y:S01]  /*0f30*/  LDC.64 R16, c[0x0][0x3b8] ;  /* 0x0000ee00ff107b82 */ /* 0x000e620000000a00 */
[----:B------:R-:W-:Y:S01]  /*0f40*/  IADD3 R0, P0, PT, R12, 0x100, RZ ;  /* 0x000001000c007810 */ /* 0x000fe20007f1e0ff */
[----:B------:R-:W-:Y:S01]  /*0f50*/  BSSY.RECONVERGENT B1, `(.L_x_485) ;  /* 0x0000057000017945 */ /* 0x000fe20003800200 */
[----:B------:R-:W-:-:S03]  /*0f60*/  MOV R24, R4 ;  /* 0x0000000400187202 */ /* 0x000fc60000000f00 */
[----:B------:R-:W-:-:S04]  /*0f70*/  IMAD.X R6, RZ, RZ, R13, P0 ;  /* 0x000000ffff067224 */ /* 0x000fc800000e060d */
[----:B0-----:R-:W-:-:S04]  /*0f80*/  IMAD R7, R6, UR12, RZ ;  /* 0x0000000c06077c24 */ /* 0x001fc8000f8e02ff */
[----:B------:R-:W-:Y:S01]  /*0f90*/  IMAD R7, R0, UR13, R7 ;  /* 0x0000000d00077c24 */ /* 0x000fe2000f8e0207 */
[----:B------:R-:W-:Y:S01]  /*0fa0*/  IADD3 R0, PT, PT, -R4, R25, RZ ;  /* 0x0000001904007210 */ /* 0x000fe20007ffe1ff */
[----:B-1----:R-:W-:-:S03]  /*0fb0*/  IMAD R6, R16, UR5, RZ ;  /* 0x0000000510067c24 */ /* 0x002fc6000f8e02ff */
[----:B------:R-:W-:Y:S01]  /*0fc0*/  LOP3.LUT P0, R0, R0, 0x3, RZ, 0xc0, !PT ;  /* 0x0000000300007812 */ /* 0x000fe2000780c0ff */
[----:B------:R-:W-:Y:S02]  /*0fd0*/  IMAD.IADD R7, R3, 0x1, R7 ;  /* 0x0000000103077824 */ /* 0x000fe400078e0207 */
[----:B------:R-:W-:Y:S02]  /*0fe0*/  IMAD R17, R17, UR4, R6 ;  /* 0x0000000411117c24 */ /* 0x000fe4000f8e0206 */
[----:B------:R-:W-:-:S04]  /*0ff0*/  IMAD.MOV.U32 R6, RZ, RZ, R2 ;  /* 0x000000ffff067224 */ /* 0x000fc800078e0002 */
[----:B------:R-:W-:-:S04]  /*1000*/  IMAD.WIDE.U32 R6, R16, UR4, R6 ;  /* 0x0000000410067c25 */ /* 0x000fc8000f8e0006 */
[----:B------:R-:W-:Y:S01]  /*1010*/  IMAD.IADD R17, R7, 0x1, R17 ;  /* 0x0000000107117824 */ /* 0x000fe200078e0211 */
[----:B------:R-:W-:Y:S06]  /*1020*/  @!P0 BRA `(.L_x_486) ;  /* 0x0000000400248947 */ /* 0x000fec0003800000 */
[----:B------:R-:W0:Y:S01]  /*1030*/  LDC.64 R10, c[0x0][0x3d8] ;  /* 0x0000f600ff0a7b82 */ /* 0x000e220000000a00 */
[----:B------:R-:W-:Y:S01]  /*1040*/  SHF.R.S32.HI R5, RZ, 0x1f, R4 ;  /* 0x0000001fff057819 */ /* 0x000fe20000011404 */
[----:B------:R-:W1:Y:S06]  /*1050*/  LDCU.64 UR12, c[0x0][0x390] ;  /* 0x00007200ff0c77ac */ /* 0x000e6c0008000a00 */
[----:B--2---:R-:W2:Y:S08]  /*1060*/  LDC.64 R14, c[0x0][0x3a0] ;  /* 0x0000e800ff0e7b82 */ /* 0x004eb00000000a00 */
        /* <DEDUP_REMOVED lines=9> */
[----:B------:R-:W-:Y:S01]  /*1100*/  MOV R16, R6 ;  /* 0x0000000600107202 */ /* 0x000fe20000000f00 */
[----:B---3--:R-:W-:-:S03]  /*1110*/  IMAD.WIDE.U32 R22, R18, UR4, R4 ;  /* 0x0000000412167c25 */ /* 0x008fc6000f8e0004 */
[----:B------:R-:W3:Y:S01]  /*1120*/  LDC.64 R14, c[0x0][0x3a8] ;  /* 0x0000ea00ff0e7b82 */ /* 0x000ee20000000a00 */
[----:B------:R-:W-:-:S04]  /*1130*/  IMAD R18, R18, UR5, RZ ;  /* 0x0000000512127c24 */ /* 0x000fc8000f8e02ff */
[----:B------:R-:W-:Y:S01]  /*1140*/  IMAD R19, R19, UR4, R18 ;  /* 0x0000000413137c24 */ /* 0x000fe2000f8e0212 */
[----:B-1----:R-:W-:-:S03]  /*1150*/  LEA R18, P0, R22, UR12, 0x1 ;  /* 0x0000000c16127c11 */ /* 0x002fc6000f8008ff */
[----:B------:R-:W-:-:S05]  /*1160*/  IMAD.IADD R19, R23, 0x1, R19 ;  /* 0x0000000117137824 */ /* 0x000fca00078e0213 */
[----:B------:R-:W-:-:S05]  /*1170*/  LEA.HI.X R19, R22, UR13, R19, 0x1, P0 ;  /* 0x0000000d16137c11 */ /* 0x000fca00080f0c13 */
[----:B------:R-:W4:Y:S01]  /*1180*/  LDG.E.U16 R22, desc[UR10][R18.64] ;  /* 0x0000000a12167981 */ /* 0x000f22000c1e1500 */
[----:B--2---:R-:W-:Y:S01]  /*1190*/  SHF.R.S32.HI R27, RZ, 0x1f, R21 ;  /* 0x0000001fff1b7819 */ /* 0x004fe20000011415 */
[----:B0-----:R-:W-:-:S04]  /*11a0*/  IMAD.HI.U32 R24, R21, R10, R16 ;  /* 0x0000000a15187227 */ /* 0x001fc800078e0010 */
[----:B------:R-:W-:-:S04]  /*11b0*/  IMAD R20, R27, R10, RZ ;  /* 0x0000000a1b147224 */ /* 0x000fc800078e02ff */
[C---:B------:R-:W-:Y:S02]  /*11c0*/  IMAD R27, R21.reuse, R11, R20 ;  /* 0x0000000b151b7224 */ /* 0x040fe400078e0214 */
[----:B------:R-:W-:Y:S02]  /*11d0*/  IMAD R21, R21, R10, R16 ;  /* 0x0000000a15157224 */ /* 0x000fe400078e0210 */
[----:B------:R-:W-:-:S03]  /*11e0*/  IMAD.IADD R24, R24, 0x1, R27 ;  /* 0x0000000118187824 */ /* 0x000fc600078e021b */
[----:B---3--:R-:W-:-:S04]  /*11f0*/  LEA R20, P1, R21, R14, 0x1 ;  /* 0x0000000e15147211 */ /* 0x008fc800078208ff */
[----:B------:R-:W-:Y:S02]  /*1200*/  LEA.HI.X R21, R21, R15, R24, 0x1, P1 ;  /* 0x0000000f15157211 */ /* 0x000fe400008f0c18 */
[----:B------:R-:W0:Y:S03]  /*1210*/  LDC.U16 R24, c[0x0][0x3b0] ;  /* 0x0000ec00ff187b82 */ /* 0x000e260000000400 */
[----:B------:R-:W2:Y:S01]  /*1220*/  LDG.E.U16 R23, desc[UR10][R20.64] ;  /* 0x0000000a14177981 */ /* 0x000ea2000c1e1500 */
[----:B----4-:R-:W-:Y:S02]  /*1230*/  PRMT R22, R22, 0x9910, RZ ;  /* 0x0000991016167816 */ /* 0x010fe400000000ff */
[----:B------:R-:W-:Y:S02]  /*1240*/  ISETP.NE.AND P0, PT, R0, 0x1, PT ;  /* 0x000000010000780c */ /* 0x000fe40003f05270 */
[----:B0-----:R-:W-:-:S02]  /*1250*/  PRMT R26, R24, 0x9910, RZ ;  /* 0x00009910181a7816 */ /* 0x001fc400000000ff */
[----:B------:R-:W-:Y:S02]  /*1260*/  IADD3 R24, PT, PT, R4, 0x1, RZ ;  /* 0x0000000104187810 */ /* 0x000fe40007ffe0ff */
[----:B--2---:R-:W-:-:S05]  /*1270*/  PRMT R23, R23, 0x9910, RZ ;  /* 0x0000991017177816 */ /* 0x004fca00000000ff */
[----:B------:R-:W-:-:S05]  /*1280*/  IMAD R23, R26, R22, R23 ;  /* 0x000000161a177224 */ /* 0x000fca00078e0217 */
        /* <DEDUP_REMOVED lines=29> */
[----:B--2---:R-:W-:Y:S01]  /*1460*/  PRMT R10, R18, 0x9910, RZ ;  /* 0x00009910120a7816 */ /* 0x004fe200000000ff */
[----:B------:R-:W-:Y:S01]  /*1470*/  VIADD R24, R4, 0x3 ;  /* 0x0000000304187836 */ /* 0x000fe20000000000 */
[----:B---3--:R-:W-:-:S03]  /*1480*/  PRMT R9, R0, 0x9910, RZ ;  /* 0x0000991000097816 */ /* 0x008fc600000000ff */
[----:B------:R-:W-:-:S04]  /*1490*/  IMAD.MOV.U32 R0, RZ, RZ, R10 ;  /* 0x000000ffff007224 */ /* 0x000fc800078e000a */
[----:B------:R-:W-:-:S05]  /*14a0*/  IMAD R9, R26, R0, R9 ;  /* 0x000000001a097224 */ /* 0x000fca00078e0209 */
[----:B------:R3:W-:Y:S02]  /*14b0*/  STG.E.U16 desc[UR10][R14.64], R9 ;  /* 0x000000090e007986 */ /* 0x0007e4000c10150a */
.L_x_486:
[----:B------:R-:W-:Y:S05]  /*14c0*/  BSYNC.RECONVERGENT B1 ;  /* 0x0000000000017941 */ /* 0x000fea0003800200 */
.L_x_485:
[----:B------:R-:W-:-:S04]  /*14d0*/  IADD3 R0, PT, PT, R4, -R25, RZ ;  /* 0x8000001904007210 */ /* 0x000fc80007ffe0ff */
[----:B------:R-:W-:-:S13]  /*14e0*/  ISETP.GT.U32.AND P0, PT, R0, -0x4, PT ;  /* 0xfffffffc0000780c */ /* 0x000fda0003f04070 */
[----:B------:R-:W-:Y:S05]  /*14f0*/  @P0 BRA `(.L_x_484) ;  /* 0x0000000400400947 */ /* 0x000fea0003800000 */
[----:B------:R-:W4:Y:S01]  /*1500*/  LDC.U16 R0, c[0x0][0x3b0] ;  /* 0x0000ec00ff007b82 */ /* 0x000f220000000400 */
[----:B------:R-:W-:-:S07]  /*1510*/  IMAD.IADD R25, R24, 0x1, -R25 ;  /* 0x0000000118197824 */ /* 0x000fce00078e0a19 */
[----:B------:R-:W0:Y:S01]  /*1520*/  LDC.64 R4, c[0x0][0x3d8] ;  /* 0x0000f600ff047b82 */ /* 0x000e220000000a00 */
[----:B----4-:R-:W-:-:S07]  /*1530*/  PRMT R0, R0, 0x9910, RZ ;  /* 0x0000991000007816 */ /* 0x010fce00000000ff */
.L_x_487:
[----:B0-----:R-:W-:Y:S01]  /*1540*/  IMAD R8, R4, UR5, RZ ;  /* 0x0000000504087c24 */ /* 0x001fe2000f8e02ff */
[----:B---3--:R-:W-:Y:S01]  /*1550*/  SHF.R.S32.HI R9, RZ, 0x1f, R24 ;  /* 0x0000001fff097819 */ /* 0x008fe20000011418 */
[----:B--2-4-:R-:W0:Y:S02]  /*1560*/  LDC.64 R18, c[0x0][0x3e0] ;  /* 0x0000f800ff127b82 */ /* 0x014e240000000a00 */
[----:B------:R-:W-:Y:S02]  /*1570*/  IMAD R11, R5, UR4, R8 ;  /* 0x00000004050b7c24 */ /* 0x000fe4000f8e0208 */
[----:B------:R-:W-:-:S04]  /*1580*/  IMAD.MOV.U32 R8, RZ, RZ, R24 ;  /* 0x000000ffff087224 */ /* 0x000fc800078e0018 */
[----:B------:R-:W-:-:S05]  /*1590*/  IMAD.WIDE.U32 R14, R4, UR4, R8 ;  /* 0x00000004040e7c25 */ /* 0x000fca000f8e0008 */
[----:B------:R-:W-:Y:S02]  /*15a0*/  IADD3 R11, PT, PT, R11, R15, RZ ;  /* 0x0000000f0b0b7210 */ /* 0x000fe40007ffe0ff */
[----:B------:R-:W-:-:S04]  /*15b0*/  LEA R10, P0, R14, UR8, 0x2 ;  /* 0x000000080e0a7c11 */ /* 0x000fc8000f8010ff */
[----:B------:R-:W-:-:S05]  /*15c0*/  LEA.HI.X R11, R14, UR9, R11, 0x2, P0 ;  /* 0x000000090e0b7c11 */ /* 0x000fca00080f140b */
[----:B-1----:R-:W2:Y:S01]  /*15d0*/  LDG.E R23, desc[UR10][R10.64+-0x8] ;  /* 0xfffff80a0a177981 */ /* 0x002ea2000c1e1900 */
[----:B0-----:R-:W-:-:S04]  /*15e0*/  IMAD.WIDE.U32 R14, R18, UR4, R8 ;  /* 0x00000004120e7c25 */ /* 0x001fc8000f8e0008 */
[----:B------:R-:W-:-:S04]  /*15f0*/  IMAD R20, R18, UR5, RZ ;  /* 0x0000000512147c24 */ /* 0x000fc8000f8e02ff */
[----:B------:R-:W-:-:S04]  /*1600*/  IMAD R9, R19, UR4, R20 ;  /* 0x0000000413097c24 */ /* 0x000fc8000f8e0214 */
[----:B------:R-:W-:Y:S01]  /*1610*/  IMAD.IADD R9, R9, 0x1, R15 ;  /* 0x0000000109097824 */ /* 0x000fe200078e020f */
[----:B--2---:R-:W-:-:S05]  /*1620*/  SHF.R.S32.HI R16, RZ, 0x1f, R23 ;  /* 0x0000001fff107819 */ /* 0x004fca0000011417 */
[----:B------:R-:W-:Y:S02]  /*1630*/  IMAD R8, R16, UR14, RZ ;  /* 0x0000000e10087c24 */ /* 0x000fe4000f8e02ff */
[----:B------:R-:W-:-:S04]  /*1640*/  IMAD.MOV.U32 R16, RZ, RZ, R6 ;  /* 0x000000ffff107224 */ /* 0x000fc800078e0006 */
[----:B------:R-:W-:-:S04]  /*1650*/  IMAD.WIDE.U32 R20, R23, UR14, R16 ;  /* 0x0000000e17147c25 */ /* 0x000fc8000f8e0010 */
[----:B------:R-:W-:Y:S01]  /*1660*/  IMAD R23, R23, UR15, R8 ;  /* 0x0000000f17177c24 */ /* 0x000fe2000f8e0208 */
[----:B------:R-:W-:Y:S02]  /*1670*/  LEA R8, P0, R14, UR6, 0x1 ;  /* 0x000000060e087c11 */ /* 0x000fe4000f8008ff */
[----:B------:R-:W-:Y:S02]  /*1680*/  LEA R18, P1, R20, UR16, 0x1 ;  /* 0x0000001014127c11 */ /* 0x000fe4000f8208ff */
[----:B------:R-:W-:Y:S02]  /*1690*/  IADD3 R15, PT, PT, R21, R23, RZ ;  /* 0x00000017150f7210 */ /* 0x000fe40007ffe0ff */
[----:B------:R-:W-:Y:S02]  /*16a0*/  LEA.HI.X R9, R14, UR7, R9, 0x1, P0 ;  /* 0x000000070e097c11 */ /* 0x000fe400080f0c09 */
[----:B------:R-:W-:-:S03]  /*16b0*/  LEA.HI.X R19, R20, UR17, R15, 0x1, P1 ;  /* 0x0000001114137c11 */ /* 0x000fc600088f0c0f */
[----:B------:R-:W2:Y:S04]  /*16c0*/  LDG.E.U16 R14, desc[UR10][R8.64+-0x4] ;  /* 0xfffffc0a080e7981 */ /* 0x000ea8000c1e1500 */
[----:B------:R-:W3:Y:S01]  /*16d0*/  LDG.E.U16 R15, desc[UR10][R18.64] ;  /* 0x0000000a120f7981 */ /* 0x000ee2000c1e1500 */
[----:B--2---:R-:W-:Y:S02]  /*16e0*/  PRMT R23, R14, 0x9910, RZ ;  /* 0x000099100e177816 */ /* 0x004fe400000000ff */
[----:B---3--:R-:W-:-:S05]  /*16f0*/  PRMT R15, R15, 0x9910, RZ ;  /* 0x000099100f0f7816 */ /* 0x008fca00000000ff */
[----:B------:R-:W-:-:S05]  /*1700*/  IMAD R23, R0, R23, R15 ;  /* 0x0000001700177224 */ /* 0x000fca00078e020f */
[----:B------:R0:W-:Y:S04]  /*1710*/  STG.E.U16 desc[UR10][R18.64], R23 ;  /* 0x0000001712007986 */ /* 0x0001e8000c10150a */
        /* <DEDUP_REMOVED lines=8> */
[----:B------:R-:W2:Y:S04]  /*17a0*/  LDG.E.U16 R20, desc[UR10][R8.64+-0x2] ;  /* 0xfffffe0a08147981 */ /* 0x000ea8000c1e1500 */
[----:B0-----:R-:W3:Y:S01]  /*17b0*/  LDG.E.U16 R18, desc[UR10][R14.64] ;  /* 0x0000000a0e127981 */ /* 0x001ee2000c1e1500 */
        /* <DEDUP_REMOVED lines=28> */
[----:B---3--:R-:W-:Y:S01]  /*1980*/  PRMT R10, R8, 0x9910, RZ ;  /* 0x00009910080a7816 */ /* 0x008fe200000000ff */
[----:B------:R-:W-:-:S05]  /*1990*/  VIADD R25, R25, 0x4 ;  /* 0x0000000419197836 */ /* 0x000fca0000000000 */
[----:B------:R-:W-:Y:S01]  /*19a0*/  ISETP.NE.AND P0, PT, R25, RZ, PT ;  /* 0x000000ff1900720c */ /* 0x000fe20003f05270 */
[----:B------:R-:W-:Y:S01]  /*19b0*/  VIADD R24, R24, 0x4 ;  /* 0x0000000418187836 */ /* 0x000fe20000000000 */
[----:B--2---:R-:W-:-:S05]  /*19c0*/  PRMT R11, R16, 0x9910, RZ ;  /* 0x00009910100b7816 */ /* 0x004fca00000000ff */
[----:B------:R-:W-:-:S05]  /*19d0*/  IMAD R11, R0, R10, R11 ;  /* 0x0000000a000b7224 */ /* 0x000fca00078e020b */
[----:B------:R4:W-:Y:S01]  /*19e0*/  STG.E.U16 desc[UR10][R14.64], R11 ;  /* 0x0000000b0e007986 */ /* 0x0009e2000c10150a */
[----:B------:R-:W-:Y:S05]  /*19f0*/  @P0 BRA `(.L_x_487) ;  /* 0xfffffff800d00947 */ /* 0x000fea000383ffff */
.L_x_484:
[----:B------:R-:W-:Y:S05]  /*1a00*/  BSYNC.RECONVERGENT B0 ;  /* 0x0000000000007941 */ /* 0x000fea0003800200 */
.L_x_483:
[----:B------:R-:W5:Y:S01]  /*1a10*/  LDCU.64 UR12, c[0x0][0x3e8] ;  /* 0x00007d00ff0c77ac */ /* 0x000f620008000a00 */
[----:B------:R-:W-:-:S04]  /*1a20*/  UIADD3 UR4, UP0, UPT, UR4, 0x1, URZ ;  /* 0x0000000104047890 */ /* 0x000fc8000ff1e0ff */
[----:B------:R-:W-:Y:S02]  /*1a30*/  UIADD3.X UR5, UPT, UPT, URZ, UR5, URZ, UP0, !UPT ;  /* 0x00000005ff057290 */ /* 0x000fe400087fe4ff */
[----:B-----5:R-:W-:-:S04]  /*1a40*/  UISETP.GE.U32.AND UP0, UPT, UR4, UR12, UPT ;  /* 0x0000000c0400728c */ /* 0x020fc8000bf06070 */
[----:B------:R-:W-:-:S09]  /*1a50*/  UISETP.GE.AND.EX UP0, UPT, UR5, UR13, UPT, UP0 ;  /* 0x0000000d0500728c */ /* 0x000fd2000bf06300 */
[----:B------:R-:W-:Y:S05]  /*1a60*/  BRA.U !UP0, `(.L_x_488) ;  /* 0xfffffff108e87547 */ /* 0x000fea000b83ffff */
[----:B------:R-:W-:Y:S05]  /*1a70*/  EXIT ;  /* 0x000000000000794d */ /* 0x000fea0003800000 */
.L_x_476:
[----:B------:R-:W0:Y:S02]  /*1a80*/  LDC.64 R2, c[0x0][0x3e8] ;  /* 0x0000fa00ff027b82 */ /* 0x000e240000000a00 */
[----:B0-----:R-:W-:-:S04]  /*1a90*/  ISETP.GE.U32.AND P0, PT, R2, 0x1, PT ;  /* 0x000000010200780c */ /* 0x001fc80003f06070 */
[----:B------:R-:W-:-:S13]  /*1aa0*/  ISETP.GE.AND.EX P0, PT, R3, RZ, PT, P0 ;  /* 0x000000ff0300720c */ /* 0x000fda0003f06300 */
[----:B------:R-:W-:Y:S05]  /*1ab0*/  @!P0 EXIT ;  /* 0x000000000000894d */ /* 0x000fea0003800000 */
[----:B------:R-:W0:Y:S01]  /*1ac0*/  S2R R0, SR_TID.X ;  /* 0x0000000000007919 */ /* 0x000e220000002100 */
[----:B------:R-:W1:Y:S01]  /*1ad0*/  LDCU.64 UR8, c[0x0][0x388] ;  /* 0x00007100ff0877ac */ /* 0x000e620008000a00 */
[----:B------:R-:W-:Y:S01]  /*1ae0*/  BSSY.RECONVERGENT B0, `(.L_x_489) ;  /* 0x00000cb000007945 */ /* 0x000fe20003800200 */
[----:B------:R-:W-:-:S06]  /*1af0*/  USHF.R.S32.HI UR7, URZ, 0x1f, UR6 ;  /* 0x0000001fff077899 */ /* 0x000fcc0008011406 */
[----:B------:R-:W-:Y:S01]  /*1b00*/  MOV R2, UR7 ;  /* 0x0000000700027c02 */ /* 0x000fe20008000f00 */
[----:B-1----:R-:W-:-:S04]  /*1b10*/  UIADD3 UR4, UP0, UPT, UR4, UR8, URZ ;  /* 0x0000000804047290 */ /* 0x002fc8000ff1e0ff */
[----:B------:R-:W-:Y:S01]  /*1b20*/  UIADD3.X UR5, UPT, UPT, UR5, UR9, URZ, UP0, !UPT ;  /* 0x0000000905057290 */ /* 0x000fe200087fe4ff */
[----:B0-----:R-:W-:-:S04]  /*1b30*/  ISETP.LT.U32.AND P0, PT, R0, UR6, PT ;  /* 0x0000000600007c0c */ /* 0x001fc8000bf01070 */
[----:B------:R-:W-:-:S13]  /*1b40*/  ISETP.GT.AND.EX P0, PT, R2, RZ, PT, P0 ;  /* 0x000000ff0200720c */ /* 0x000fda0003f04300 */
[----:B------:R-:W-:Y:S05]  /*1b50*/  @!P0 BRA `(.L_x_490) ;  /* 0x0000000c000c8947 */ /* 0x000fea0003800000 */
[----:B------:R-:W-:Y:S02]  /*1b60*/  IADD3 RZ, P0, PT, R0, UR4, RZ ;  /* 0x0000000400ff7c10 */ /* 0x000fe4000ff1e0ff */
[----:B------:R-:W-:-:S03]  /*1b70*/  CS2R R2, SRZ ;  /* 0x0000000000027805 */ /* 0x000fc6000001ff00 */
[----:B------:R-:W-:-:S08]  /*1b80*/  IMAD.X R11, RZ, RZ, UR5, P0 ;  /* 0x00000005ff0b7e24 */ /* 0x000fd000080e06ff */
.L_x_496:
        /* <DEDUP_REMOVED lines=20> */
[----:B------:R-:W-:Y:S02]  /*1cd0*/  IMAD R13, R10, UR9, R5 ;  /* 0x000000090a0d7c24 */ /* 0x000fe4000f8e0205 */
[----:B------:R-:W-:Y:S02]  /*1ce0*/  IMAD.IADD R5, R4, 0x1, -R8 ;  /* 0x0000000104057824 */ /* 0x000fe400078e0a08 */
[----:B-1----:R-:W-:Y:S02]  /*1cf0*/  IMAD R15, R3, UR12, RZ ;  /* 0x0000000c030f7c24 */ /* 0x002fe4000f8e02ff */
[----:B------:R-:W-:Y:S01]  /*1d00*/  IMAD.IADD R7, R7, 0x1, R13 ;  /* 0x0000000107077824 */ /* 0x000fe200078e020d */
        /* <DEDUP_REMOVED lines=8> */
[----:B------:R-:W2:Y:S01]  /*1d90*/  LDCU.64 UR12, c[0x0][0x390] ;  /* 0x00007200ff0c77ac */ /* 0x000ea20008000a00 */
[----:B------:R-:W-:-:S05]  /*1da0*/  MOV R18, R6 ;  /* 0x0000000600127202 */ /* 0x000fca0000000f00 */
[----:B------:R-:W3:Y:S01]  /*1db0*/  LDC.U16 R26, c[0x0][0x3b0] ;  /* 0x0000ec00ff1a7b82 */ /* 0x000ee20000000400 */
        /* <DEDUP_REMOVED lines=19> */
[----:B------:R-:W-:-:S03]  /*1ef0*/  LEA.HI.X R21, R22, UR13, R21, 0x1, P0 ;  /* 0x0000000d16157c11 */ /* 0x000fc600080f0c15 */
[----:B------:R-:W-:Y:S01]  /*1f00*/  IMAD.IADD R23, R25, 0x1, R23 ;  /* 0x0000000119177824 */ /* 0x000fe200078e0217 */
[----:B-1----:R-:W-:-:S04]  /*1f10*/  LEA R22, P0, R24, R16, 0x1 ;  /* 0x0000001018167211 */ /* 0x002fc800078008ff */
[----:B------:R-:W-:Y:S02]  /*1f20*/  LEA.HI.X R23, R24, R17, R23, 0x1, P0 ;  /* 0x0000001118177211 */ /* 0x000fe400000f0c17 */
[----:B------:R-:W2:Y:S04]  /*1f30*/  LDG.E.U16 R24, desc[UR10][R20.64] ;  /* 0x0000000a14187981 */ /* 0x000ea8000c1e1500 */
[----:B------:R-:W4:Y:S01]  /*1f40*/  LDG.E.U16 R25, desc[UR10][R22.64] ;  /* 0x0000000a16197981 */ /* 0x000f22000c1e1500 */
[----:B---3--:R-:W-:Y:S02]  /*1f50*/  PRMT R26, R26, 0x9910, RZ ;  /* 0x000099101a1a7816 */ /* 0x008fe400000000ff */
[----:B------:R-:W-:Y:S02]  /*1f60*/  ISETP.NE.AND P0, PT, R5, 0x1, PT ;  /* 0x000000010500780c */ /* 0x000fe40003f05270 */
[----:B------:R-:W-:-:S02]  /*1f70*/  IADD3 R27, PT, PT, R8, 0x1, RZ ;  /* 0x00000001081b7810 */ /* 0x000fc40007ffe0ff */
[----:B--2---:R-:W-:Y:S02]  /*1f80*/  PRMT R24, R24, 0x9910, RZ ;  /* 0x0000991018187816 */ /* 0x004fe400000000ff */
[----:B----4-:R-:W-:-:S05]  /*1f90*/  PRMT R25, R25, 0x9910, RZ ;  /* 0x0000991019197816 */ /* 0x010fca00000000ff */
        /* <DEDUP_REMOVED lines=26> */
[----:B------:R-:W-:-:S05]  /*2140*/  IMAD R5, R13, R15, R24 ;  /* 0x0000000f0d057224 */ /* 0x000fca00078e0218 */
[----:B------:R-:W-:-:S04]  /*2150*/  IADD3 R5, PT, PT, R23, R5, RZ ;  /* 0x0000000517057210 */ /* 0x000fc80007ffe0ff */
[----:B------:R-:W-:-:S05]  /*2160*/  LEA.HI.X R17, R22, R17, R5, 0x1, P0 ;  /* 0x0000001116117211 */ /* 0x000fca00000f0c05 */
[----:B------:R-:W2:Y:S01]  /*2170*/  LDG.E.U16 R5, desc[UR10][R16.64] ;  /* 0x0000000a10057981 */ /* 0x000ea2000c1e1500 */
[----:B---3--:R-:W-:Y:S01]  /*2180*/  PRMT R12, R20, 0x9910, RZ ;  /* 0x00009910140c7816 */ /* 0x008fe200000000ff */
[----:B------:R-:W-:Y:S01]  /*2190*/  VIADD R27, R8, 0x3 ;  /* 0x00000003081b7836 */ /* 0x000fe20000000000 */
[----:B--2---:R-:W-:-:S05]  /*21a0*/  PRMT R5, R5, 0x9910, RZ ;  /* 0x0000991005057816 */ /* 0x004fca00000000ff */
[----:B------:R-:W-:-:S05]  /*21b0*/  IMAD R5, R26, R12, R5 ;  /* 0x0000000c1a057224 */ /* 0x000fca00078e0205 */
[----:B------:R2:W-:Y:S02]  /*21c0*/  STG.E.U16 desc[UR10][R16.64], R5 ;  /* 0x0000000510007986 */ /* 0x0005e4000c10150a */
.L_x_494:
[----:B------:R-:W-:Y:S05]  /*21d0*/  BSYNC.RECONVERGENT B2 ;  /* 0x0000000000027941 */ /* 0x000fea0003800200 */
.L_x_493:
[----:B--2---:R-:W-:-:S05]  /*21e0*/  IMAD.IADD R5, R8, 0x1, -R4 ;  /* 0x0000000108057824 */ /* 0x004fca00078e0a04 */
[----:B------:R-:W-:-:S13]  /*21f0*/  ISETP.GT.U32.AND P0, PT, R5, -0x4, PT ;  /* 0xfffffffc0500780c */ /* 0x000fda0003f04070 */
[----:B------:R-:W-:Y:S05]  /*2200*/  @P0 BRA `(.L_x_492) ;  /* 0x0000000400440947 */ /* 0x000fea0003800000 */
[----:B------:R-:W2:Y:S02]  /*2210*/  LDC.U16 R5, c[0x0][0x3b0] ;  /* 0x0000ec00ff057b82 */ /* 0x000ea40000000400 */
[----:B--2---:R-:W-:-:S07]  /*2220*/  PRMT R5, R5, 0x9910, RZ ;  /* 0x0000991005057816 */ /* 0x004fce00000000ff */
.L_x_495:
[----:B--2---:R-:W2:Y:S01]  /*2230*/  LDCU.64 UR8, c[0x0][0x3d8] ;  /* 0x00007b00ff0877ac */ /* 0x004ea20008000a00 */
[----:B------:R-:W-:Y:S02]  /*2240*/  SHF.R.S32.HI R13, RZ, 0x1f, R27 ;  /* 0x0000001fff0d7819 */ /* 0x000fe4000001141b */
[----:B------:R-:W-:Y:S01]  /*2250*/  MOV R12, R27 ;  /* 0x0000001b000c7202 */ /* 0x000fe20000000f00 */
[----:B------:R-:W3:Y:S01]  /*2260*/  LDCU.128 UR12, c[0x0][0x3a0] ;  /* 0x00007400ff0c77ac */ /* 0x000ee20008000c00 */
[----:B------:R-:W4:Y:S01]  /*2270*/  LDCU.64 UR16, c[0x0][0x390] ;  /* 0x00007200ff1077ac */ /* 0x000f220008000a00 */
[----:B--2---:R-:W-:Y:S02]  /*2280*/  IMAD R9, R3, UR8, RZ ;  /* 0x0000000803097c24 */ /* 0x004fe4000f8e02ff */
[----:B------:R-:W-:-:S04]  /*2290*/  IMAD.WIDE.U32 R14, R2, UR8, R12 ;  /* 0x00000008020e7c25 */ /* 0x000fc8000f8e000c */
[----:B------:R-:W-:Y:S01]  /*22a0*/  IMAD R9, R2, UR9, R9 ;  /* 0x0000000902097c24 */ /* 0x000fe2000f8e0209 */
[----:B---3--:R-:W-:Y:S01]  /*22b0*/  LEA R8, P0, R14, UR12, 0x2 ;  /* 0x0000000c0e087c11 */ /* 0x008fe2000f8010ff */
[----:B------:R-:W2:Y:S02]  /*22c0*/  LDCU.64 UR8, c[0x0][0x3c8] ;  /* 0x00007900ff0877ac */ /* 0x000ea40008000a00 */
[----:B------:R-:W-:-:S05]  /*22d0*/  IMAD.IADD R9, R9, 0x1, R15 ;  /* 0x0000000109097824 */ /* 0x000fca00078e020f */
[----:B------:R-:W-:Y:S01]  /*22e0*/  LEA.HI.X R9, R14, UR13, R9, 0x2, P0 ;  /* 0x0000000d0e097c11 */ /* 0x000fe200080f1409 */
[----:B------:R-:W3:Y:S04]  /*22f0*/  LDCU.64 UR12, c[0x0][0x3e0] ;  /* 0x00007c00ff0c77ac */ /* 0x000ee80008000a00 */
[----:B------:R-:W5:Y:S01]  /*2300*/  LDG.E R17, desc[UR10][R8.64] ;  /* 0x0000000a08117981 */ /* 0x000f62000c1e1900 */
[----:B------:R-:W-:Y:S02]  /*2310*/  IMAD.MOV.U32 R18, RZ, RZ, R6 ;  /* 0x000000ffff127224 */ /* 0x000fe400078e0006 */
[----:B---3--:R-:W-:Y:S02]  /*2320*/  IMAD R15, R3, UR12, RZ ;  /* 0x0000000c030f7c24 */ /* 0x008fe4000f8e02ff */
[----:B------:R-:W-:-:S04]  /*2330*/  IMAD.WIDE.U32 R12, R2, UR12, R12 ;  /* 0x0000000c020c7c25 */ /* 0x000fc8000f8e000c */
[----:B------:R-:W-:-:S05]  /*2340*/  IMAD R21, R2, UR13, R15 ;  /* 0x0000000d02157c24 */ /* 0x000fca000f8e020f */
[----:B------:R-:W-:Y:S02]  /*2350*/  IADD3 R13, PT, PT, R21, R13, RZ ;  /* 0x0000000d150d7210 */ /* 0x000fe40007ffe0ff */
[----:B-----5:R-:W-:-:S05]  /*2360*/  SHF.R.S32.HI R14, RZ, 0x1f, R17 ;  /* 0x0000001fff0e7819 */ /* 0x020fca0000011411 */
[----:B--2---:R-:W-:Y:S02]  /*2370*/  IMAD R16, R14, UR8, RZ ;  /* 0x000000080e107c24 */ /* 0x004fe4000f8e02ff */
[----:B------:R-:W-:-:S04]  /*2380*/  IMAD.WIDE.U32 R14, R17, UR8, R18 ;  /* 0x00000008110e7c25 */ /* 0x000fc8000f8e0012 */
[----:B------:R-:W-:Y:S01]  /*2390*/  IMAD R17, R17, UR9, R16 ;  /* 0x0000000911117c24 */ /* 0x000fe2000f8e0210 */
[----:B----4-:R-:W-:Y:S02]  /*23a0*/  LEA R16, P0, R12, UR16, 0x1 ;  /* 0x000000100c107c11 */ /* 0x010fe4000f8008ff */
[----:B------:R-:W-:Y:S01]  /*23b0*/  LEA R20, P1, R14, UR14, 0x1 ;  /* 0x0000000e0e147c11 */ /* 0x000fe2000f8208ff */
[----:B------:R-:W-:Y:S01]  /*23c0*/  IMAD.IADD R15, R15, 0x1, R17 ;  /* 0x000000010f0f7824 */ /* 0x000fe200078e0211 */
[----:B------:R-:W-:-:S04]  /*23d0*/  LEA.HI.X R17, R12, UR17, R13, 0x1, P0 ;  /* 0x000000110c117c11 */ /* 0x000fc800080f0c0d */
[----:B------:R-:W-:Y:S01]  /*23e0*/  LEA.HI.X R21, R14, UR15, R15, 0x1, P1 ;  /* 0x0000000f0e157c11 */ /* 0x000fe200088f0c0f */
[----:B------:R-:W0:Y:S04]  /*23f0*/  LDG.E.U16 R12, desc[UR10][R16.64] ;  /* 0x0000000a100c7981 */ /* 0x000e28000c1e1500 */
[----:B------:R-:W2:Y:S01]  /*2400*/  LDG.E.U16 R13, desc[UR10][R20.64] ;  /* 0x0000000a140d7981 */ /* 0x000ea2000c1e1500 */
[----:B01----:R-:W-:Y:S02]  /*2410*/  PRMT R23, R12, 0x9910, RZ ;  /* 0x000099100c177816 */ /* 0x003fe400000000ff */
        /* <DEDUP_REMOVED lines=31> */
[----:B------:R-:W3:Y:S04]  /*2610*/  LDG.E R9, desc[UR10][R8.64+0xc] ;  /* 0x00000c0a08097981 */ /* 0x000ee8000c1e1900 */
[----:B------:R-:W4:Y:S01]  /*2620*/  LDG.E.U16 R16, desc[UR10][R16.64+0x6] ;  /* 0x0000060a10107981 */ /* 0x000f22000c1e1500 */
[----:B---3--:R-:W-:Y:S01]  /*2630*/  SHF.R.S32.HI R12, RZ, 0x1f, R9 ;  /* 0x0000001fff0c7819 */ /* 0x008fe20000011409 */
[----:B------:R-:W-:-:S04]  /*2640*/  IMAD.WIDE.U32 R14, R9, UR8, R18 ;  /* 0x00000008090e7c25 */ /* 0x000fc8000f8e0012 */
[----:B------:R-:W-:-:S04]  /*2650*/  IMAD R12, R12, UR8, RZ ;  /* 0x000000080c0c7c24 */ /* 0x000fc8000f8e02ff */
[----:B------:R-:W-:Y:S01]  /*2660*/  IMAD R13, R9, UR9, R12 ;  /* 0x00000009090d7c24 */ /* 0x000fe2000f8e020c */
[----:B------:R-:W-:-:S03]  /*2670*/  LEA R12, P0, R14, UR14, 0x1 ;  /* 0x0000000e0e0c7c11 */ /* 0x000fc6000f8008ff */
[----:B------:R-:W-:-:S05]  /*2680*/  IMAD.IADD R13, R15, 0x1, R13 ;  /* 0x000000010f0d7824 */ /* 0x000fca00078e020d */
[----:B------:R-:W-:-:S05]  /*2690*/  LEA.HI.X R13, R14, UR15, R13, 0x1, P0 ;  /* 0x0000000f0e0d7c11 */ /* 0x000fca00080f0c0d */
[----:B------:R-:W3:Y:S01]  /*26a0*/  LDG.E.U16 R14, desc[UR10][R12.64] ;  /* 0x0000000a0c0e7981 */ /* 0x000ee2000c1e1500 */
[----:B----4-:R-:W-:Y:S01]  /*26b0*/  PRMT R9, R16, 0x9910, RZ ;  /* 0x0000991010097816 */ /* 0x010fe200000000ff */
[----:B------:R-:W-:-:S05]  /*26c0*/  VIADD R27, R27, 0x4 ;  /* 0x000000041b1b7836 */ /* 0x000fca0000000000 */
[----:B------:R-:W-:Y:S02]  /*26d0*/  ISETP.NE.AND P0, PT, R27, R4, PT ;  /* 0x000000041b00720c */ /* 0x000fe40003f05270 */
[----:B---3--:R-:W-:-:S05]  /*26e0*/  PRMT R8, R14, 0x9910, RZ ;  /* 0x000099100e087816 */ /* 0x008fca00000000ff */
[----:B------:R-:W-:-:S05]  /*26f0*/  IMAD R9, R5, R9, R8 ;  /* 0x0000000905097224 */ /* 0x000fca00078e0208 */
[----:B------:R2:W-:Y:S01]  /*2700*/  STG.E.U16 desc[UR10][R12.64], R9 ;  /* 0x000000090c007986 */ /* 0x0005e2000c10150a */
[----:B------:R-:W-:Y:S05]  /*2710*/  @P0 BRA `(.L_x_495) ;  /* 0xfffffff800c40947 */ /* 0x000fea000383ffff */
.L_x_492:
[----:B------:R-:W-:Y:S05]  /*2720*/  BSYNC.RECONVERGENT B1 ;  /* 0x0000000000017941 */ /* 0x000fea0003800200 */
.L_x_491:
[----:B------:R-:W3:Y:S01]  /*2730*/  LDCU.64 UR8, c[0x0][0x3e8] ;  /* 0x00007d00ff0877ac */ /* 0x000ee20008000a00 */
[----:B------:R-:W-:-:S04]  /*2740*/  IADD3 R2, P0, PT, R2, 0x1, RZ ;  /* 0x0000000102027810 */ /* 0x000fc80007f1e0ff */
[----:B------:R-:W-:Y:S02]  /*2750*/  IADD3.X R3, PT, PT, RZ, R3, RZ, P0, !PT ;  /* 0x00000003ff037210 */ /* 0x000fe400007fe4ff */
[----:B---3--:R-:W-:-:S04]  /*2760*/  ISETP.GE.U32.AND P0, PT, R2, UR8, PT ;  /* 0x0000000802007c0c */ /* 0x008fc8000bf06070 */
[----:B------:R-:W-:-:S13]  /*2770*/  ISETP.GE.AND.EX P0, PT, R3, UR9, PT, P0 ;  /* 0x0000000903007c0c */ /* 0x000fda000bf06300 */
[----:B------:R-:W-:Y:S05]  /*2780*/  @!P0 BRA `(.L_x_496) ;  /* 0xfffffff400008947 */ /* 0x000fea000383ffff */
.L_x_490:
[----:B------:R-:W-:Y:S05]  /*2790*/  BSYNC.RECONVERGENT B0 ;  /* 0x0000000000007941 */ /* 0x000fea0003800200 */
.L_x_489:
[----:B------:R-:W-:Y:S02]  /*27a0*/  VIADD R0, R0, 0x100 ;  /* 0x0000010000007836 */ /* 0x000fe40000000000 */
[----:B------:R-:W-:-:S03]  /*27b0*/  IMAD.U32 R2, RZ, RZ, UR7 ;  /* 0x00000007ff027e24 */ /* 0x000fc6000f8e00ff */
[----:B------:R-:W-:-:S04]  /*27c0*/  ISETP.LT.U32.AND P0, PT, R0, UR6, PT ;  /* 0x0000000600007c0c */ /* 0x000fc8000bf01070 */
[----:B------:R-:W-:-:S13]  /*27d0*/  ISETP.GT.AND.EX P0, PT, R2, RZ, PT, P0 ;  /* 0x000000ff0200720c */ /* 0x000fda0003f04300 */
[----:B------:R-:W-:Y:S05]  /*27e0*/  @!P0 EXIT ;  /* 0x000000000000894d */ /* 0x000fea0003800000 */
[----:B------:R-:W3:Y:S01]  /*27f0*/  LDCU.64 UR6, c[0x0][0x3c0] ;  /* 0x00007800ff0677ac */ /* 0x000ee20008000a00 */
[----:B--2---:R-:W-:Y:S01]  /*2800*/  IADD3 R12, P0, PT, R0, UR4, RZ ;  /* 0x00000004000c7c10 */ /* 0x004fe2000ff1e0ff */
[----:B------:R-:W-:-:S03]  /*2810*/  UMOV UR4, URZ ;  /* 0x000000ff00047c82 */ /* 0x000fc60008000000 */
[----:B------:R-:W-:Y:S01]  /*2820*/  IADD3.X R13, PT, PT, RZ, UR5, RZ, P0, !PT ;  /* 0x00000005ff0d7c10 */ /* 0x000fe200087fe4ff */
[----:B------:R-:W-:-:S04]  /*2830*/  UMOV UR5, URZ ;  /* 0x000000ff00057c82 */ /* 0x000fc80008000000 */
[----:B---3--:R-:W-:Y:S02]  /*2840*/  IMAD R3, R13, UR6, RZ ;  /* 0x000000060d037c24 */ /* 0x008fe4000f8e02ff */
[----:B------:R-:W-:-:S04]  /*2850*/  IMAD.WIDE.U32 R10, R12, UR6, RZ ;  /* 0x000000060c0a7c25 */ /* 0x000fc8000f8e00ff */
[----:B------:R-:W-:-:S04]  /*2860*/  IMAD R3, R12, UR7, R3 ;  /* 0x000000070c037c24 */ /* 0x000fc8000f8e0203 */
[----:B------:R-:W-:-:S07]  /*2870*/  IMAD.IADD R3, R11, 0x1, R3 ;  /* 0x000000010b037824 */ /* 0x000fce00078e0203 */
.L_x_502:
        /* <DEDUP_REMOVED lines=33> */
[----:B------:R-:W0:Y:S01]  /*2a90*/  LDC.U16 R26, c[0x0][0x3b0] ;  /* 0x0000ec00ff1a7b82 */ /* 0x000e220000000400 */
[----:B------:R-:W-:-:S04]  /*2aa0*/  IMAD.WIDE.U32 R16, R18, UR4, R8 ;  /* 0x0000000412107c25 */ /* 0x000fc8000f8e0008 */
[----:B------:R-:W-:Y:S01]  /*2ab0*/  IMAD R19, R19, UR4, R4 ;  /* 0x0000000413137c24 */ /* 0x000fe2000f8e0204 */
[----:B---3--:R-:W-:-:S03]  /*2ac0*/  LEA R14, P0, R16, R14, 0x2 ;  /* 0x0000000e100e7211 */ /* 0x008fc600078010ff */
[----:B------:R-:W-:Y:S02]  /*2ad0*/  IMAD.IADD R4, R17, 0x1, R19 ;  /* 0x0000000111047824 */ /* 0x000fe400078e0213 */
[----:B------:R-:W3:Y:S03]  /*2ae0*/  LDC.64 R18, c[0x0][0x3a8] ;  /* 0x0000ea00ff127b82 */ /* 0x000ee60000000a00 */
        /* <DEDUP_REMOVED lines=13> */
[----:B------:R-:W-:Y:S01]  /*2bc0*/  LEA.HI.X R21, R22, UR7, R21, 0x1, P0 ;  /* 0x0000000716157c11 */ /* 0x000fe200080f0c15 */
[----:B------:R-:W-:Y:S01]  /*2bd0*/  IMAD.IADD R23, R25, 0x1, R23 ;  /* 0x0000000119177824 */ /* 0x000fe200078e0217 */
[----:B---3--:R-:W-:-:S04]  /*2be0*/  LEA R22, P0, R24, R18, 0x1 ;  /* 0x0000001218167211 */ /* 0x008fc800078008ff */
        /* <DEDUP_REMOVED lines=34> */
[----:B------:R-:W-:-:S03]  /*2e10*/  LEA R18, P0, R22, R18, 0x1 ;  /* 0x0000001216127211 */ /* 0x000fc600078008ff */
[----:B------:R-:W-:-:S05]  /*2e20*/  IMAD.IADD R2, R23, 0x1, R17 ;  /* 0x0000000117027824 */ /* 0x000fca00078e0211 */
[----:B------:R-:W-:-:S05]  /*2e30*/  LEA.HI.X R19, R22, R19, R2, 0x1, P0 ;  /* 0x0000001316137211 */ /* 0x000fca00000f0c02 */
[----:B------:R-:W2:Y:S01]  /*2e40*/  LDG.E.U16 R2, desc[UR10][R18.64] ;  /* 0x0000000a12027981 */ /* 0x000ea2000c1e1500 */
[----:B---3--:R-:W-:Y:S01]  /*2e50*/  PRMT R4, R20, 0x9910, RZ ;  /* 0x0000991014047816 */ /* 0x008fe200000000ff */
[----:B------:R-:W-:Y:S01]  /*2e60*/  VIADD R27, R8, 0x3 ;  /* 0x00000003081b7836 */ /* 0x000fe20000000000 */
[----:B--2---:R-:W-:Y:S02]  /*2e70*/  PRMT R15, R2, 0x9910, RZ ;  /* 0x00009910020f7816 */ /* 0x004fe400000000ff */
[----:B------:R-:W-:-:S05]  /*2e80*/  MOV R2, R4 ;  /* 0x0000000400027202 */ /* 0x000fca0000000f00 */
[----:B------:R-:W-:-:S05]  /*2e90*/  IMAD R15, R26, R2, R15 ;  /* 0x000000021a0f7224 */ /* 0x000fca00078e020f */
[----:B------:R3:W-:Y:S02]  /*2ea0*/  STG.E.U16 desc[UR10][R18.64], R15 ;  /* 0x0000000f12007986 */ /* 0x0007e4000c10150a */
.L_x_500:
[----:B------:R-:W-:Y:S05]  /*2eb0*/  BSYNC.RECONVERGENT B1 ;  /* 0x0000000000017941 */ /* 0x000fea0003800200 */
.L_x_499:
[----:B------:R-:W-:-:S05]  /*2ec0*/  IMAD.IADD R2, R8, 0x1, -R0 ;  /* 0x0000000108027824 */ /* 0x000fca00078e0a00 */
[----:B------:R-:W-:-:S13]  /*2ed0*/  ISETP.GT.U32.AND P0, PT, R2, -0x4, PT ;  /* 0xfffffffc0200780c */ /* 0x000fda0003f04070 */
[----:B------:R-:W-:Y:S05]  /*2ee0*/  @P0 BRA `(.L_x_498) ;  /* 0x00000004003c0947 */ /* 0x000fea0003800000 */
[----:B------:R-:W4:Y:S08]  /*2ef0*/  LDC.U16 R2, c[0x0][0x3b0] ;  /* 0x0000ec00ff027b82 */ /* 0x000f300000000400 */
[----:B------:R-:W0:Y:S01]  /*2f00*/  LDC.64 R8, c[0x0][0x3d8] ;  /* 0x0000f600ff087b82 */ /* 0x000e220000000a00 */
[----:B----4-:R-:W-:-:S07]  /*2f10*/  PRMT R2, R2, 0x9910, RZ ;  /* 0x0000991002027816 */ /* 0x010fce00000000ff */
.L_x_501:
[----:B----4-:R-:W-:Y:S01]  /*2f20*/  SHF.R.S32.HI R17, RZ, 0x1f, R27 ;  /* 0x0000001fff117819 */ /* 0x010fe2000001141b */
[----:B0-----:R-:W-:Y:S01]  /*2f30*/  IMAD R4, R8, UR5, RZ ;  /* 0x0000000508047c24 */ /* 0x001fe2000f8e02ff */
[----:B------:R-:W-:-:S03]  /*2f40*/  MOV R16, R27 ;  /* 0x0000001b00107202 */ /* 0x000fc60000000f00 */
[----:B---3--:R-:W-:Y:S02]  /*2f50*/  IMAD R15, R9, UR4, R4 ;  /* 0x00000004090f7c24 */ /* 0x008fe4000f8e0204 */
[----:B------:R-:W-:-:S04]  /*2f60*/  IMAD.WIDE.U32 R18, R8, UR4, R16 ;  /* 0x0000000408127c25 */ /* 0x000fc8000f8e0010 */
[----:B------:R-:W-:Y:S01]  /*2f70*/  IMAD.IADD R15, R15, 0x1, R19 ;  /* 0x000000010f0f7824 */ /* 0x000fe200078e0213 */
[----:B------:R-:W-:-:S04]  /*2f80*/  LEA R14, P0, R18, UR12, 0x2 ;  /* 0x0000000c120e7c11 */ /* 0x000fc8000f8010ff */
[----:B------:R-:W-:Y:S02]  /*2f90*/  LEA.HI.X R15, R18, UR13, R15, 0x2, P0 ;  /* 0x0000000d120f7c11 */ /* 0x000fe400080f140f */
[----:B------:R-:W0:Y:S03]  /*2fa0*/  LDC.64 R18, c[0x0][0x3e0] ;  /* 0x0000f800ff127b82 */ /* 0x000e260000000a00 */
[----:B------:R-:W3:Y:S01]  /*2fb0*/  LDG.E R21, desc[UR10][R14.64] ;  /* 0x0000000a0e157981 */ /* 0x000ee2000c1e1900 */
[C---:B0-----:R-:W-:Y:S02]  /*2fc0*/  IMAD R22, R18.reuse, UR5, RZ ;  /* 0x0000000512167c24 */ /* 0x041fe4000f8e02ff */
[----:B------:R-:W-:-:S04]  /*2fd0*/  IMAD.WIDE.U32 R16, R18, UR4, R16 ;  /* 0x0000000412107c25 */ /* 0x000fc8000f8e0010 */
[----:B-12---:R-:W-:-:S05]  /*2fe0*/  IMAD R25, R19, UR4, R22 ;  /* 0x0000000413197c24 */ /* 0x006fca000f8e0216 */
[----:B------:R-:W-:Y:S02]  /*2ff0*/  IADD3 R17, PT, PT, R25, R17, RZ ;  /* 0x0000001119117210 */ /* 0x000fe40007ffe0ff */
[----:B---3--:R-:W-:-:S05]  /*3000*/  SHF.R.S32.HI R4, RZ, 0x1f, R21 ;  /* 0x0000001fff047819 */ /* 0x008fca0000011415 */
        /* <DEDUP_REMOVED lines=53> */
[----:B---3--:R-:W-:Y:S02]  /*3360*/  PRMT R18, R20, 0x9910, RZ ;  /* 0x0000991014127816 */ /* 0x008fe400000000ff */
[----:B------:R-:W-:-:S04]  /*3370*/  IADD3 R27, PT, PT, R27, 0x4, RZ ;  /* 0x000000041b1b7810 */ /* 0x000fc80007ffe0ff */
[----:B------:R-:W-:Y:S02]  /*3380*/  ISETP.NE.AND P0, PT, R27, R0, PT ;  /* 0x000000001b00720c */ /* 0x000fe40003f05270 */
[----:B--2---:R-:W-:Y:S01]  /*3390*/  PRMT R15, R4, 0x9910, RZ ;  /* 0x00009910040f7816 */ /* 0x004fe200000000ff */
[----:B------:R-:W-:-:S04]  /*33a0*/  IMAD.MOV.U32 R4, RZ, RZ, R18 ;  /* 0x000000ffff047224 */ /* 0x000fc800078e0012 */
[----:B------:R-:W-:-:S05]  /*33b0*/  IMAD R15, R2, R4, R15 ;  /* 0x00000004020f7224 */ /* 0x000fca00078e020f */
[----:B------:R4:W-:Y:S01]  /*33c0*/  STG.E.U16 desc[UR10][R16.64], R15 ;  /* 0x0000000f10007986 */ /* 0x0009e2000c10150a */
[----:B------:R-:W-:Y:S05]  /*33d0*/  @P0 BRA `(.L_x_501) ;  /* 0xfffffff800d00947 */ /* 0x000fea000383ffff */
.L_x_498:
[----:B------:R-:W-:Y:S05]  /*33e0*/  BSYNC.RECONVERGENT B0 ;  /* 0x0000000000007941 */ /* 0x000fea0003800200 */
.L_x_497:
[----:B------:R-:W5:Y:S01]  /*33f0*/  LDCU.64 UR6, c[0x0][0x3e8] ;  /* 0x00007d00ff0677ac */ /* 0x000f620008000a00 */
[----:B------:R-:W-:-:S04]  /*3400*/  UIADD3 UR4, UP0, UPT, UR4, 0x1, URZ ;  /* 0x0000000104047890 */ /* 0x000fc8000ff1e0ff */
[----:B------:R-:W-:Y:S02]  /*3410*/  UIADD3.X UR5, UPT, UPT, URZ, UR5, URZ, UP0, !UPT ;  /* 0x00000005ff057290 */ /* 0x000fe400087fe4ff */
[----:B-----5:R-:W-:-:S04]  /*3420*/  UISETP.GE.U32.AND UP0, UPT, UR4, UR6, UPT ;  /* 0x000000060400728c */ /* 0x020fc8000bf06070 */
[----:B------:R-:W-:-:S09]  /*3430*/  UISETP.GE.AND.EX UP0, UPT, UR5, UR7, UPT, UP0 ;  /* 0x000000070500728c */ /* 0x000fd2000bf06300 */
[----:B------:R-:W-:Y:S05]  /*3440*/  BRA.U !UP0, `(.L_x_502) ;  /* 0xfffffff5080c7547 */ /* 0x000fea000b83ffff */
[----:B------:R-:W-:Y:S05]  /*3450*/  EXIT ;  /* 0x000000000000794d */ /* 0x000fea0003800000 */
.L_x_503:
        /* <DEDUP_REMOVED lines=10> */
.L_x_8945:


//--------------------- .text._ZN3cub18CUB_300001_SM_10306detail8for_each13static_kernelINS2_12policy_hub_t12policy_500_tElNS2_12op_wrapper_tIlZZZZZN2at6native36add_out_dense_sparse_compressed_cudaERNS7_6TensorERKS9_SC_RKN3c106ScalarEENKUlvE_clEvENKUlvE2_clEvENKUlvE_clEvENKUlvE0_clEvEUllE_N6thrust24THRUST_300001_SM_1030_NS17counting_iteratorIlNSN_11use_defaultESP_SP_EEEEEEvT0_T1_ --------------------------
	.section	.text._ZN3cub18CUB_300001_SM_10306detail8for_each13static_kernelINS2_12policy_hub_t12policy_500_tElNS2_12op_wrapper_tIlZZZZZN2at6native36add_out_dense_sparse_compressed_cudaERNS7_6TensorERKS9_SC_RKN3c106ScalarEENKUlvE_clEvENKUlvE2_clEvENKUlvE_clEvENKUlvE0_clEvEUllE_N6thrust24THRUST_300001_SM_1030_NS17counting_iteratorIlNSN_11use_defaultESP_SP_EEEEEEvT0_T1_,"ax",@progbits
	.align	128
        .global         _ZN3cub18CUB_300001_SM_10306detail8for_each13static_kernelINS2_12policy_hub_t12policy_500_tElNS2_12op_wrapper_tIlZZZZZN2at6native36add_out_dense_sparse_compressed_cudaERNS7_6TensorERKS9_SC_RKN3c106ScalarEENKUlvE_clEvENKUlvE2_clEvENKUlvE_clEvENKUlvE0_clEvEUllE_N6thrust24THRUST_300001_SM_1030_NS17counting_iteratorIlNSN_11use_defaultESP_SP_EEEEEEvT0_T1_
        .type           _ZN3cub18CUB_300001_SM_10306detail8for_each13static_kernelINS2_12policy_hub_t12policy_500_tElNS2_12op_wrapper_tIlZZZZZN2at6native36add_out_dense_sparse_compressed_cudaERNS7_6TensorERKS9_SC_RKN3c106ScalarEENKUlvE_clEvENKUlvE2_clEvENKUlvE_clEvENKUlvE0_clEvEUllE_N6thrust24THRUST_300001_SM_1030_NS17counting_iteratorIlNSN_11use_defaultESP_SP_EEEEEEvT0_T1_,@function
        .size           _ZN3cub18CUB_300001_SM_10306detail8for_each13static_kernelINS2_12policy_hub_t12policy_500_tElNS2_12op_wrapper_tIlZZZZZN2at6native36add_out_dense_sparse_compressed_cudaERNS7_6TensorERKS9_SC_RKN3c106ScalarEENKUlvE_clEvENKUlvE2_clEvENKUlvE_clEvENKUlvE0_clEvEUllE_N6thrust24THRUST_300001_SM_1030_NS17counting_iteratorIlNSN_11use_defaultESP_SP_EEEEEEvT0_T1_,(.L_x_8946 - _ZN3cub18CUB_300001_SM_10306detail8for_each13static_kernelINS2_12policy_hub_t12policy_500_tElNS2_12op_wrapper_tIlZZZZZN2at6native36add_out_dense_sparse_compressed_cudaERNS7_6TensorERKS9_SC_RKN3c106ScalarEENKUlvE_clEvENKUlvE2_clEvENKUlvE_clEvENKUlvE0_clEvEUllE_N6thrust24THRUST_300001_SM_1030_NS17counting_iteratorIlNSN_11use_defaultESP_SP_EEEEEEvT0_T1_)
        .other          _ZN3cub18CUB_300001_SM_10306detail8for_each13static_kernelINS2_12policy_hub_t12policy_500_tElNS2_12op_wrapper_tIlZZZZZN2at6native36add_out_dense_sparse_compressed_cudaERNS7_6TensorERKS9_SC_RKN3c106ScalarEENKUlvE_clEvENKUlvE2_clEvENKUlvE_clEvENKUlvE0_clEvEUllE_N6thrust24THRUST_300001_SM_1030_NS17counting_iteratorIlNSN_11use_defaultESP_SP_EEEEEEvT0_T1_,@"STO_CUDA_ENTRY STV_DEFAULT"
_ZN3cub18CUB_300001_SM_10306detail8for_each13static_kernelINS2_12policy_hub_t12policy_500_tElNS2_12op_wrapper_tIlZZZZZN2at6native36add_out_dense_sparse_compressed_cudaERNS7_6TensorERKS9_SC_RKN3c106ScalarEENKUlvE_clEvENKUlvE2_clEvENKUlvE_clEvENKUlvE0_clEvEUllE_N6thrust24THRUST_300001_SM_1030_NS17counting_iteratorIlNSN_11use_defaultESP_SP_EEEEEEvT0_T1_:
.text._ZN3cub18CUB_300001_SM_10306detail8for_each13static_kernelINS2_12policy_hub_t12policy_500_tElNS2_12op_wrapper_tIlZZZZZN2at6native36add_out_dense_sparse_compressed_cudaERNS7_6TensorERKS9_SC_RKN3c106ScalarEENKUlvE_clEvENKUlvE2_clEvENKUlvE_clEvENKUlvE0_clEvEUllE_N6thrust24THRUST_300001_SM_1030_NS17counting_iteratorIlNSN_11use_defaultESP_SP_EEEEEEvT0_T1_:
        /* <DEDUP_REMOVED lines=21> */
.L_x_510:
        /* <DEDUP_REMOVED lines=21> */
[----:B------:R-:W-:Y:S01]  /*02a0*/  BSSY.RECONVERGENT B1, `(.L_x_507) ;  /* 0x000005a000017945 */ /* 0x000fe20003800200 */
[----:B------:R-:W-:Y:S01]  /*02b0*/  MOV R24, R4 ;  /* 0x0000000400187202 */ /* 0x000fe20000000f00 */
[----:B------:R-:W-:Y:S02]  /*02c0*/  IMAD.MOV.U32 R25, RZ, RZ, R5 ;  /* 0x000000ffff197224 */ /* 0x000fe400078e0005 */
        /* <DEDUP_REMOVED lines=27> */
[----:B------:R-:W-:-:S04]  /*0480*/  IMAD.WIDE.U32 R22, R20, UR4, R4 ;  /* 0x0000000414167c25 */ /* 0x000fc8000f8e0004 */
[----:B------:R-:W-:Y:S01]  /*0490*/  IMAD R21, R21, UR4, R10 ;  /* 0x0000000415157c24 */ /* 0x000fe2000f8e020a */
[----:B-1----:R-:W-:Y:S01]  /*04a0*/  LEA R20, P0, R22, UR6, 0x3 ;  /* 0x0000000616147c11 */ /* 0x002fe2000f8018ff */
[----:B------:R-:W-:-:S03]  /*04b0*/  IMAD.MOV.U32 R18, RZ, RZ, R8 ;  /* 0x000000ffff127224 */ /* 0x000fc600078e0008 */
[----:B------:R-:W-:-:S04]  /*04c0*/  IADD3 R21, PT, PT, R23, R21, RZ ;  /* 0x0000001517157210 */ /* 0x000fc80007ffe0ff */
[----:B------:R-:W-:Y:S01]  /*04d0*/  LEA.HI.X R21, R22, UR7, R21, 0x3, P0 ;  /* 0x0000000716157c11 */ /* 0x000fe200080f1c15 */
[-C--:B0-----:R-:W-:Y:S02]  /*04e0*/  IMAD R25, R25, R14.reuse, RZ ;  /* 0x0000000e19197224 */ /* 0x081fe400078e02ff */
[----:B------:R-:W-:-:S04]  /*04f0*/  IMAD.WIDE.U32 R10, R24, R14, R18 ;  /* 0x0000000e180a7225 */ /* 0x000fc800078e0012 */
[----:B------:R-:W-:Y:S01]  /*0500*/  IMAD R25, R24, R15, R25 ;  /* 0x0000000f18197224 */ /* 0x000fe200078e0219 */
[----:B--2---:R-:W-:-:S03]  /*0510*/  LEA R22, P0, R10, R16, 0x3 ;  /* 0x000000100a167211 */ /* 0x004fc600078018ff */
[----:B------:R-:W-:Y:S02]  /*0520*/  IMAD.IADD R11, R11, 0x1, R25 ;  /* 0x000000010b0b7824 */ /* 0x000fe400078e0219 */
[----:B------:R-:W2:Y:S03]  /*0530*/  LDG.E.64 R24, desc[UR10][R20.64] ;  /* 0x0000000a14187981 */ /* 0x000ea6000c1e1b00 */
[----:B------:R-:W-:Y:S02]  /*0540*/  LEA.HI.X R23, R10, R17, R11, 0x3, P0 ;  /* 0x000000110a177211 */ /* 0x000fe400000f1c0b */
[----:B------:R-:W2:Y:S03]  /*0550*/  LDC.64 R10, c[0x0][0x3b0] ;  /* 0x0000ec00ff0a7b82 */ /* 0x000ea60000000a00 */
[----:B------:R-:W3:Y:S01]  /*0560*/  LDG.E.64 R26, desc[UR10][R22.64] ;  /* 0x0000000a161a7981 */ /* 0x000ee2000c1e1b00 */
[----:B------:R-:W-:-:S04]  /*0570*/  ISETP.NE.U32.AND P0, PT, R28, 0x1, PT ;  /* 0x000000011c00780c */ /* 0x000fc80003f05070 */
[----:B------:R-:W-:Y:S01]  /*0580*/  ISETP.NE.AND.EX P0, PT, RZ, RZ, PT, P0 ;  /* 0x000000ffff00720c */ /* 0x000fe20003f05300 */
[----:B--2---:R-:W-:-:S04]  /*0590*/  IMAD R25, R25, R10, RZ ;  /* 0x0000000a19197224 */ /* 0x004fc800078e02ff */
[C---:B------:R-:W-:Y:S02]  /*05a0*/  IMAD R25, R24.reuse, R11, R25 ;  /* 0x0000000b18197224 */ /* 0x040fe400078e0219 */
[----:B---3--:R-:W-:-:S05]  /*05b0*/  IMAD.WIDE.U32 R26, R24, R10, R26 ;  /* 0x0000000a181a7225 */ /* 0x008fca00078e001a */
[----:B------:R-:W-:-:S05]  /*05c0*/  IADD3 R27, PT, PT, R27, R25, RZ ;  /* 0x000000191b1b7210 */ /* 0x000fca0007ffe0ff */
[----:B------:R0:W-:Y:S01]  /*05d0*/  STG.E.64 desc[UR10][R22.64], R26 ;  /* 0x0000001a16007986 */ /* 0x0001e2000c101b0a */
[----:B------:R-:W-:-:S04]  /*05e0*/  IADD3 R24, P1, PT, R4, 0x1, RZ ;  /* 0x0000000104187810 */ /* 0x000fc80007f3e0ff */
[----:B------:R-:W-:Y:S01]  /*05f0*/  IADD3.X R25, PT, PT, RZ, R5, RZ, P1, !PT ;  /* 0x00000005ff197210 */ /* 0x000fe20000ffe4ff */
[----:B------:R-:W-:Y:S08]  /*0600*/  @!P0 BRA `(.L_x_508) ;  /* 0x00000000008c8947 */ /* 0x000ff00003800000 */
        /* <DEDUP_REMOVED lines=8> */
[----:B------:R-:W3:Y:S01]  /*0690*/  LDG.E.64 R26, desc[UR10][R22.64] ;  /* 0x0000000a161a7981 */ /* 0x000ee2000c1e1b00 */
[----:B------:R-:W-:-:S04]  /*06a0*/  ISETP.NE.U32.AND P0, PT, R28, 0x2, PT ;  /* 0x000000021c00780c */ /* 0x000fc80003f05070 */
[----:B------:R-:W-:Y:S01]  /*06b0*/  ISETP.NE.AND.EX P0, PT, RZ, RZ, PT, P0 ;  /* 0x000000ffff00720c */ /* 0x000fe20003f05300 */
[----:B--2---:R-:W-:-:S04]  /*06c0*/  IMAD R25, R25, R10, RZ ;  /* 0x0000000a19197224 */ /* 0x004fc800078e02ff */
[C---:B------:R-:W-:Y:S02]  /*06d0*/  IMAD R25, R24.reuse, R11, R25 ;  /* 0x0000000b18197224 */ /* 0x040fe400078e0219 */
[----:B---3--:R-:W-:Y:S01]  /*06e0*/  IMAD.WIDE.U32 R26, R24, R10, R26 ;  /* 0x0000000a181a7225 */ /* 0x008fe200078e001a */
[----:B------:R-:W-:-:S04]  /*06f0*/  IADD3 R24, P1, PT, R4, 0x2, RZ ;  /* 0x0000000204187810 */ /* 0x000fc80007f3e0ff */
[----:B------:R-:W-:Y:S02]  /*0700*/  IADD3 R27, PT, PT, R27, R25, RZ ;  /* 0x000000191b1b7210 */ /* 0x000fe40007ffe0ff */
[----:B------:R-:W-:-:S03]  /*0710*/  IADD3.X R25, PT, PT, RZ, R5, RZ, P1, !PT ;  /* 0x00000005ff197210 */ /* 0x000fc60000ffe4ff */
[----:B------:R1:W-:Y:S01]  /*0720*/  STG.E.64 desc[UR10][R22.64], R26 ;  /* 0x0000001a16007986 */ /* 0x0003e2000c101b0a */
        /* <DEDUP_REMOVED lines=9> */
[----:B------:R-:W3:Y:S01]  /*07c0*/  LDG.E.64 R14, desc[UR10][R16.64] ;  /* 0x0000000a100e7981 */ /* 0x000ee2000c1e1b00 */
[----:B--2---:R-:W-:-:S04]  /*07d0*/  IMAD R18, R21, R10, RZ ;  /* 0x0000000a15127224 */ /* 0x004fc800078e02ff */
[----:B------:R-:W-:Y:S01]  /*07e0*/  IMAD R11, R20, R11, R18 ;  /* 0x0000000b140b7224 */ /* 0x000fe200078e0212 */
[----:B------:R-:W-:-:S04]  /*07f0*/  IADD3 R24, P0, PT, R4, 0x3, RZ ;  /* 0x0000000304187810 */ /* 0x000fc80007f1e0ff */
[----:B------:R-:W-:Y:S01]  /*0800*/  IADD3.X R25, PT, PT, RZ, R5, RZ, P0, !PT ;  /* 0x00000005ff197210 */ /* 0x000fe200007fe4ff */
[----:B---3--:R-:W-:-:S05]  /*0810*/  IMAD.WIDE.U32 R14, R20, R10, R14 ;  /* 0x0000000a140e7225 */ /* 0x008fca00078e000e */
[----:B------:R-:W-:-:S05]  /*0820*/  IADD3 R15, PT, PT, R15, R11, RZ ;  /* 0x0000000b0f0f7210 */ /* 0x000fca0007ffe0ff */
[----:B------:R2:W-:Y:S02]  /*0830*/  STG.E.64 desc[UR10][R16.64], R14 ;  /* 0x0000000e10007986 */ /* 0x0005e4000c101b0a */
.L_x_508:
[----:B------:R-:W-:Y:S05]  /*0840*/  BSYNC.RECONVERGENT B1 ;  /* 0x0000000000017941 */ /* 0x000fea0003800200 */
.L_x_507:
[----:B------:R-:W-:Y:S01]  /*0850*/  IADD3 R4, P0, PT, R4, -R6, RZ ;  /* 0x8000000604047210 */ /* 0x000fe20007f1e0ff */
[----:B------:R-:W3:Y:S04]  /*0860*/  LDC.64 R10, c[0x0][0x3d8] ;  /* 0x0000f600ff0a7b82 */ /* 0x000ee80000000a00 */
[----:B------:R-:W-:Y:S01]  /*0870*/  IMAD.X R5, R5, 0x1, ~R7, P0 ;  /* 0x0000000105057824 */ /* 0x000fe200000e0e07 */
[----:B------:R-:W-:-:S04]  /*0880*/  ISETP.GT.U32.AND P0, PT, R4, -0x4, PT ;  /* 0xfffffffc0400780c */ /* 0x000fc80003f04070 */
[----:B------:R-:W-:-:S13]  /*0890*/  ISETP.GT.U32.AND.EX P0, PT, R5, -0x1, PT, P0 ;  /* 0xffffffff0500780c */ /* 0x000fda0003f04100 */
[----:B------:R-:W-:Y:S05]  /*08a0*/  @P0 BRA `(.L_x_506) ;  /* 0x0000000400380947 */ /* 0x000fea0003800000 */
.L_x_509:
[----:B---3--:R-:W-:-:S04]  /*08b0*/  IMAD R4, R10, UR5, RZ ;  /* 0x000000050a047c24 */ /* 0x008fc8000f8e02ff */
[----:B----4-:R-:W-:Y:S02]  /*08c0*/  IMAD R13, R11, UR4, R4 ;  /* 0x000000040b0d7c24 */ /* 0x010fe4000f8e0204 */
[----:B------:R-:W-:-:S05]  /*08d0*/  IMAD.WIDE.U32 R4, R10, UR4, R24 ;  /* 0x000000040a047c25 */ /* 0x000fca000f8e0018 */
[----:B------:R-:W-:Y:S02]  /*08e0*/  IADD3 R5, PT, PT, R13, R5, RZ ;  /* 0x000000050d057210 */ /* 0x000fe40007ffe0ff */
[----:B--2---:R-:W-:-:S04]  /*08f0*/  LEA R14, P0, R4, UR12, 0x3 ;  /* 0x0000000c040e7c11 */ /* 0x004fc8000f8018ff */
[----:B------:R-:W-:Y:S02]  /*0900*/  LEA.HI.X R15, R4, UR13, R5, 0x3, P0 ;  /* 0x0000000d040f7c11 */ /* 0x000fe400080f1c05 */
[----:B------:R-:W2:Y:S03]  /*0910*/  LDC.64 R4, c[0x0][0x3e0] ;  /* 0x0000f800ff047b82 */ /* 0x000ea60000000a00 */
[----:B------:R-:W3:Y:S01]  /*0920*/  LDG.E.64 R16, desc[UR10][R14.64] ;  /* 0x0000000a0e107981 */ /* 0x000ee2000c1e1b00 */
[----:B------:R-:W-:Y:S02]  /*0930*/  IMAD.MOV.U32 R13, RZ, RZ, R0 ;  /* 0x000000ffff0d7224 */ /* 0x000fe400078e0000 */
[C---:B--2---:R-:W-:Y:S02]  /*0940*/  IMAD R12, R4.reuse, UR5, RZ ;  /* 0x00000005040c7c24 */ /* 0x044fe4000f8e02ff */
[----:B------:R-:W-:-:S04]  /*0950*/  IMAD.WIDE.U32 R20, R4, UR4, R24 ;  /* 0x0000000404147c25 */ /* 0x000fc8000f8e0018 */
[----:B------:R-:W-:Y:S01]  /*0960*/  IMAD R5, R5, UR4, R12 ;  /* 0x0000000405057c24 */ /* 0x000fe2000f8e020c */
[----:B------:R-:W-:Y:S02]  /*0970*/  MOV R12, R8 ;  /* 0x00000008000c7202 */ /* 0x000fe40000000f00 */
[----:B------:R-:W-:Y:S02]  /*0980*/  LEA R4, P0, R20, UR16, 0x3 ;  /* 0x0000001014047c11 */ /* 0x000fe4000f8018ff */
[----:B------:R-:W-:-:S04]  /*0990*/  IADD3 R5, PT, PT, R5, R21, RZ ;  /* 0x0000001505057210 */ /* 0x000fc80007ffe0ff */
[----:B------:R-:W-:Y:S01]  /*09a0*/  LEA.HI.X R5, R20, UR17, R5, 0x3, P0 ;  /* 0x0000001114057c11 */ /* 0x000fe200080f1c05 */
[----:B---3--:R-:W-:Y:S02]  /*09b0*/  IMAD R17, R17, UR8, RZ ;  /* 0x0000000811117c24 */ /* 0x008fe4000f8e02ff */
[----:B------:R-:W-:-:S04]  /*09c0*/  IMAD.WIDE.U32 R18, R16, UR8, R12 ;  /* 0x0000000810127c25 */ /* 0x000fc8000f8e000c */
[----:B------:R-:W-:Y:S01]  /*09d0*/  IMAD R17, R16, UR9, R17 ;  /* 0x0000000910117c24 */ /* 0x000fe2000f8e0211 */
[----:B------:R-:W-:-:S04]  /*09e0*/  LEA R16, P0, R18, UR14, 0x3 ;  /* 0x0000000e12107c11 */ /* 0x000fc8000f8018ff */
[----:B------:R-:W-:-:S04]  /*09f0*/  IADD3 R17, PT, PT, R19, R17, RZ ;  /* 0x0000001113117210 */ /* 0x000fc80007ffe0ff */
[----:B------:R-:W-:Y:S02]  /*0a00*/  LEA.HI.X R17, R18, UR15, R17, 0x3, P0 ;  /* 0x0000000f12117c11 */ /* 0x000fe400080f1c11 */
[----:B------:R-:W2:Y:S04]  /*0a10*/  LDG.E.64 R18, desc[UR10][R4.64] ;  /* 0x0000000a04127981 */ /* 0x000ea8000c1e1b00 */
[----:B------:R-:W3:Y:S01]  /*0a20*/  LDG.E.64 R20, desc[UR10][R16.64] ;  /* 0x0000000a10147981 */ /* 0x000ee2000c1e1b00 */
[----:B--2---:R-:W-:Y:S02]  /*0a30*/  IMAD R19, R19, UR18, RZ ;  /* 0x0000001213137c24 */ /* 0x004fe4000f8e02ff */
[----:B---3--:R-:W-:-:S04]  /*0a40*/  IMAD.WIDE.U32 R20, R18, UR18, R20 ;  /* 0x0000001212147c25 */ /* 0x008fc8000f8e0014 */
[----:B------:R-:W-:Y:S01]  /*0a50*/  IMAD R19, R18, UR19, R19 ;  /* 0x0000001312137c24 */ /* 0x000fe2000f8e0213 */
[----:B01----:R-:W-:-:S03]  /*0a60*/  MOV R26, R20 ;  /* 0x00000014001a7202 */ /* 0x003fc60000000f00 */
[----:B------:R-:W-:-:S05]  /*0a70*/  IMAD.IADD R27, R21, 0x1, R19 ;  /* 0x00000001151b7824 */ /* 0x000fca00078e0213 */
[----:B------:R0:W-:Y:S04]  /*0a80*/  STG.E.64 desc[UR10][R16.64], R26 ;  /* 0x0000001a10007986 */ /* 0x0001e8000c101b0a */
        /* <DEDUP_REMOVED lines=12> */
[----:B0-----:R-:W-:-:S03]  /*0b50*/  MOV R26, R22 ;  /* 0x00000016001a7202 */ /* 0x001fc60000000f00 */
        /* <DEDUP_REMOVED lines=11> */
[----:B--2---:R-:W-:-:S04]  /*0c10*/  IMAD R21, R21, UR18, RZ ;  /* 0x0000001215157c24 */ /* 0x004fc8000f8e02ff */
[C---:B------:R-:W-:Y:S02]  /*0c20*/  IMAD R21, R20.reuse, UR19, R21 ;  /* 0x0000001314157c24 */ /* 0x040fe4000f8e0215 */
[----:B---3--:R-:W-:-:S04]  /*0c30*/  IMAD.WIDE.U32 R22, R20, UR18, R22 ;  /* 0x0000001214167c25 */ /* 0x008fc8000f8e0016 */
[----:B------:R-:W-:-:S05]  /*0c40*/  IMAD.IADD R23, R23, 0x1, R21 ;  /* 0x0000000117177824 */ /* 0x000fca00078e0215 */
        /* <DEDUP_REMOVED lines=10> */
[----:B---3--:R-:W-:-:S04]  /*0cf0*/  IMAD R21, R5, UR18, RZ ;  /* 0x0000001205157c24 */ /* 0x008fc8000f8e02ff */
[----:B------:R-:W-:Y:S01]  /*0d00*/  IMAD R21, R4, UR19, R21 ;  /* 0x0000001304157c24 */ /* 0x000fe2000f8e0215 */
[----:B------:R-:W-:-:S05]  /*0d10*/  IADD3 R24, P0, PT, R24, 0x4, RZ ;  /* 0x0000000418187810 */ /* 0x000fca0007f1e0ff */
[----:B------:R-:W-:Y:S01]  /*0d20*/  IMAD.X R25, RZ, RZ, R25, P0 ;  /* 0x000000ffff197224 */ /* 0x000fe200000e0619 */
[----:B------:R-:W-:-:S04]  /*0d30*/  ISETP.GE.U32.AND P0, PT, R24, R6, PT ;  /* 0x000000061800720c */ /* 0x000fc80003f06070 */
[----:B------:R-:W-:Y:S01]  /*0d40*/  ISETP.GE.AND.EX P0, PT, R25, R7, PT, P0 ;  /* 0x000000071900720c */ /* 0x000fe20003f06300 */
[----:B--2---:R-:W-:-:S05]  /*0d50*/  IMAD.WIDE.U32 R18, R4, UR18, R18 ;  /* 0x0000001204127c25 */ /* 0x004fca000f8e0012 */
[----:B------:R-:W-:-:S05]  /*0d60*/  IADD3 R19, PT, PT, R19, R21, RZ ;  /* 0x0000001513137210 */ /* 0x000fca0007ffe0ff */
[----:B------:R4:W-:Y:S02]  /*0d70*/  STG.E.64 desc[UR10][R12.64], R18 ;  /* 0x000000120c007986 */ /* 0x0009e4000c101b0a */
[----:B------:R-:W-:Y:S05]  /*0d80*/  @!P0 BRA `(.L_x_509) ;  /* 0xfffffff800c88947 */ /* 0x000fea000383ffff */
.L_x_506:
[----:B------:R-:W-:Y:S05]  /*0d90*/  BSYNC.RECONVERGENT B0 ;  /* 0x0000000000007941 */ /* 0x000fea0003800200 */
.L_x_505:
        /* <DEDUP_REMOVED lines=8> */
[----:B------:R-:W-:Y:S01]  /*0e20*/  IADD3.X R4, PT, PT, RZ, R3, RZ, P0, !PT ;  /* 0x00000003ff047210 */ /* 0x000fe200007fe4ff */
[----:B-----5:R-:W-:-:S04]  /*0e30*/  IMAD.WIDE.U32 R6, R0, UR4, RZ ;  /* 0x0000000400067c25 */ /* 0x020fc8000f8e00ff */
[----:B------:R-:W-:Y:S01]  /*0e40*/  IMAD R5, R4, UR4, RZ ;  /* 0x0000000404057c24 */ /* 0x000fe2000f8e02ff */
[----:B------:R0:W-:Y:S01]  /*0e50*/  STL.64 [R1], R6 ;  /* 0x0000000601007387 */ /* 0x0001e20000100a00 */
[----:B------:R-:W-:Y:S02]  /*0e60*/  UMOV UR4, URZ ;  /* 0x000000ff00047c82 */ /* 0x000fe40008000000 */
[----:B------:R-:W-:Y:S01]  /*0e70*/  IMAD R5, R0, UR5, R5 ;  /* 0x0000000500057c24 */ /* 0x000fe2000f8e0205 */
[----:B------:R-:W-:-:S04]  /*0e80*/  UMOV UR5, URZ ;  /* 0x000000ff00057c82 */ /* 0x000fc80008000000 */
[----:B------:R-:W-:-:S07]  /*0e90*/  IADD3 R29, PT, PT, R7, R5, RZ ;  /* 0x00000005071d7210 */ /* 0x000fce0007ffe0ff */
.L_x_516:
[----:B0-----:R-:W0:Y:S01]  /*0ea0*/  LDC.64 R6, c[0x0][0x3d0] ;  /* 0x0000f400ff067b82 */ /* 0x001e220000000a00 */
[----:B------:R-:W5:Y:S01]  /*0eb0*/  LDCU.64 UR6, c[0x0][0x398] ;  /* 0x00007300ff0677ac */ /* 0x000f620008000a00 */
[----:B------:R-:W-:Y:S01]  /*0ec0*/  MOV R5, R3 ;  /* 0x0000000300057202 */ /* 0x000fe20000000f00 */
[----:B------:R-:W-:Y:S01]  /*0ed0*/  IMAD.MOV.U32 R4, RZ, RZ, R2 ;  /* 0x000000ffff047224 */ /* 0x000fe200078e0002 */
        /* <DEDUP_REMOVED lines=14> */
[----:B-1-34-:R-:W-:Y:S05]  /*0fc0*/  @P0 BRA `(.L_x_512) ;  /* 0x0000000800f00947 */ /* 0x01afea0003800000 */
[----:B----4-:R-:W4:Y:S01]  /*0fd0*/  LDL.64 R12, [R1] ;  /* 0x00000000010c7983 */ /* 0x010f220000100a00 */
[----:B---3--:R-:W0:Y:S01]  /*0fe0*/  LDC.64 R10, c[0x0][0x3b8] ;  /* 0x0000ee00ff0a7b82 */ /* 0x008e220000000a00 */
[--C-:B------:R-:W-:Y:S01]  /*0ff0*/  IMAD.IADD R28, R6, 0x1, -R4.reuse ;  /* 0x00000001061c7824 */ /* 0x100fe200078e0a04 */
[----:B------:R-:W-:Y:S01]  /*1000*/  MOV R9, R29 ;  /* 0x0000001d00097202 */ /* 0x000fe20000000f00 */
[----:B------:R-:W-:Y:S01]  /*1010*/  BSSY.RECONVERGENT B1, `(.L_x_513) ;  /* 0x0000057000017945 */ /* 0x000fe20003800200 */
[----:B------:R-:W-:Y:S01]  /*1020*/  IMAD.MOV.U32 R24, RZ, RZ, R4 ;  /* 0x000000ffff187224 */ /* 0x000fe200078e0004 */
[----:B------:R-:W-:Y:S02]  /*1030*/  MOV R25, R5 ;  /* 0x0000000500197202 */ /* 0x000fe40000000f00 */
[----:B------:R-:W-:-:S04]  /*1040*/  LOP3.LUT R28, R28, 0x3, RZ, 0xc0, !PT ;  /* 0x000000031c1c7812 */ /* 0x000fc800078ec0ff */
[----:B------:R-:W-:-:S04]  /*1050*/  ISETP.NE.U32.AND P0, PT, R28, RZ, PT ;  /* 0x000000ff1c00720c */ /* 0x000fc80003f05070 */
[----:B------:R-:W-:Y:S01]  /*1060*/  ISETP.NE.AND.EX P0, PT, RZ, RZ, PT, P0 ;  /* 0x000000ffff00720c */ /* 0x000fe20003f05300 */
[----:B0-----:R-:W-:-:S04]  /*1070*/  IMAD R0, R10, UR5, RZ ;  /* 0x000000050a007c24 */ /* 0x001fc8000f8e02ff */
[----:B------:R-:W-:Y:S01]  /*1080*/  IMAD R11, R11, UR4, R0 ;  /* 0x000000040b0b7c24 */ /* 0x000fe2000f8e0200 */
[----:B----4-:R-:W-:-:S05]  /*1090*/  MOV R8, R12 ;  /* 0x0000000c00087202 */ /* 0x010fca0000000f00 */
        /* <DEDUP_REMOVED lines=10> */
[----:B------:R-:W0:Y:S02]  /*1140*/  LDC.64 R16, c[0x0][0x3a8] ;  /* 0x0000ea00ff107b82 */ /* 0x000e240000000a00 */
[----:B------:R-:W-:-:S05]  /*1150*/  IMAD.IADD R11, R11, 0x1, R15 ;  /* 0x000000010b0b7824 */ /* 0x000fca00078e020f */
[----:B------:R-:W-:Y:S02]  /*1160*/  LEA.HI.X R13, R10, R13, R11, 0x3, P0 ;  /* 0x0000000d0a0d7211 */ /* 0x000fe400000f1c0b */
[----:B------:R-:W3:Y:S03]  /*1170*/  LDC.64 R10, c[0x0][0x3e0] ;  /* 0x0000f800ff0a7b82 */ /* 0x000ee60000000a00 */
[----:B-1----:R-:W4:Y:S01]  /*1180*/  LDG.E.64 R22, desc[UR10][R12.64] ;  /* 0x0000000a0c167981 */ /* 0x002f22000c1e1b00 */
[----:B------:R-:W-:-:S04]  /*1190*/  MOV R19, R0 ;  /* 0x0000000000137202 */ /* 0x000fc80000000f00 */
[----:B------:R-:W4:Y:S01]  /*11a0*/  LDC.64 R14, c[0x0][0x3c8] ;  /* 0x0000f200ff0e7b82 */ /* 0x000f220000000a00 */
[C---:B---3--:R-:W-:Y:S02]  /*11b0*/  IMAD R18, R10.reuse, UR5, RZ ;  /* 0x000000050a127c24 */ /* 0x048fe4000f8e02ff */
[----:B------:R-:W-:-:S04]  /*11c0*/  IMAD.WIDE.U32 R24, R10, UR4, R4 ;  /* 0x000000040a187c25 */ /* 0x000fc8000f8e0004 */
[----:B------:R-:W-:Y:S01]  /*11d0*/  IMAD R11, R11, UR4, R18 ;  /* 0x000000040b0b7c24 */ /* 0x000fe2000f8e0212 */
[----:B------:R-:W-:Y:S02]  /*11e0*/  MOV R18, R8 ;  /* 0x0000000800127202 */ /* 0x000fe40000000f00 */
[----:B--2---:R-:W-:Y:S01]  /*11f0*/  LEA R20, P0, R24, UR6, 0x3 ;  /* 0x0000000618147c11 */ /* 0x004fe2000f8018ff */
[-C--:B----4-:R-:W-:Y:S02]  /*1200*/  IMAD R21, R23, R14.reuse, RZ ;  /* 0x0000000e17157224 */ /* 0x090fe400078e02ff */
[----:B------:R-:W-:Y:S02]  /*1210*/  IMAD.IADD R23, R25, 0x1, R11 ;  /* 0x0000000119177824 */ /* 0x000fe400078e020b */
[----:B------:R-:W-:-:S04]  /*1220*/  IMAD.WIDE.U32 R10, R22, R14, R18 ;  /* 0x0000000e160a7225 */ /* 0x000fc800078e0012 */
[----:B------:R-:W-:Y:S01]  /*1230*/  IMAD R25, R22, R15, R21 ;  /* 0x0000000f16197224 */ /* 0x000fe200078e0215 */
[----:B------:R-:W-:Y:S02]  /*1240*/  LEA.HI.X R21, R24, UR7, R23, 0x3, P0 ;  /* 0x0000000718157c11 */ /* 0x000fe400080f1c17 */
[----:B0-----:R-:W-:Y:S02]  /*1250*/  LEA R22, P0, R10, R16, 0x3 ;  /* 0x000000100a167211 */ /* 0x001fe400078018ff */
[----:B------:R-:W-:-:S04]  /*1260*/  IADD3 R25, PT, PT, R11, R25, RZ ;  /* 0x000000190b197210 */ /* 0x000fc80007ffe0ff */
[----:B------:R-:W-:Y:S02]  /*1270*/  LEA.HI.X R23, R10, R17, R25, 0x3, P0 ;  /* 0x000000110a177211 */ /* 0x000fe400000f1c19 */
[----:B------:R-:W2:Y:S01]  /*1280*/  LDG.E.64 R24, desc[UR10][R20.64] ;  /* 0x0000000a14187981 */ /* 0x000ea2000c1e1b00 */
[----:B------:R-:W2:Y:S03]  /*1290*/  LDC.64 R10, c[0x0][0x3b0] ;  /* 0x0000ec00ff0a7b82 */ /* 0x000ea60000000a00 */
[----:B------:R-:W3:Y:S01]  /*12a0*/  LDG.E.64 R26, desc[UR10][R22.64] ;  /* 0x0000000a161a7981 */ /* 0x000ee2000c1e1b00 */
[----:B------:R-:W-:-:S04]  /*12b0*/  ISETP.NE.U32.AND P0, PT, R28, 0x1, PT ;  /* 0x000000011c00780c */ /* 0x000fc80003f05070 */
[----:B------:R-:W-:Y:S01]  /*12c0*/  ISETP.NE.AND.EX P0, PT, RZ, RZ, PT, P0 ;  /* 0x000000ffff00720c */ /* 0x000fe20003f05300 */
[----:B--2---:R-:W-:-:S04]  /*12d0*/  IMAD R25, R25, R10, RZ ;  /* 0x0000000a19197224 */ /* 0x004fc800078e02ff */
[C---:B------:R-:W-:Y:S02]  /*12e0*/  IMAD R25, R24.reuse, R11, R25 ;  /* 0x0000000b18197224 */ /* 0x040fe400078e0219 */
[----:B---3--:R-:W-:Y:S01]  /*12f0*/  IMAD.WIDE.U32 R26, R24, R10, R26 ;  /* 0x0000000a181a7225 */ /* 0x008fe200078e001a */
[----:B------:R-:W-:-:S04]  /*1300*/  IADD3 R24, P1, PT, R4, 0x1, RZ ;  /* 0x0000000104187810 */ /* 0x000fc80007f3e0ff */
[----:B------:R-:W-:Y:S01]  /*1310*/  IADD3 R27, PT, PT, R27, R25, RZ ;  /* 0x000000191b1b7210 */ /* 0x000fe20007ffe0ff */
[----:B------:R-:W-:-:S04]  /*1320*/  IMAD.X R25, RZ, RZ, R5, P1 ;  /* 0x000000ffff197224 */ /* 0x000fc800008e0605 */
[----:B------:R0:W-:Y:S01]  /*1330*/  STG.E.64 desc[UR10][R22.64], R26 ;  /* 0x0000001a16007986 */ /* 0x0001e2000c101b0a */
        /* <DEDUP_REMOVED lines=29> */
[----:B--2---:R-:W-:-:S04]  /*1510*/  IMAD R18, R21, R10, RZ ;  /* 0x0000000a15127224 */ /* 0x004fc800078e02ff */
[----:B------:R-:W-:Y:S01]  /*1520*/  IMAD R11, R20, R11, R18 ;  /* 0x0000000b140b7224 */ /* 0x000fe200078e0212 */
[----:B------:R-:W-:-:S05]  /*1530*/  IADD3 R24, P0, PT, R4, 0x3, RZ ;  /* 0x0000000304187810 */ /* 0x000fca0007f1e0ff */
[----:B------:R-:W-:Y:S02]  /*1540*/  IMAD.X R25, RZ, RZ, R5, P0 ;  /* 0x000000ffff197224 */ /* 0x000fe400000e0605 */
[----:B---3--:R-:W-:-:S05]  /*1550*/  IMAD.WIDE.U32 R14, R20, R10, R14 ;  /* 0x0000000a140e7225 */ /* 0x008fca00078e000e */
[----:B------:R-:W-:-:S05]  /*1560*/  IADD3 R15, PT, PT, R15, R11, RZ ;  /* 0x0000000b0f0f7210 */ /* 0x000fca0007ffe0ff */
[----:B------:R4:W-:Y:S02]  /*1570*/  STG.E.64 desc[UR10][R16.64], R14 ;  /* 0x0000000e10007986 */ /* 0x0009e4000c101b0a */
.L_x_514:
[----:B------:R-:W-:Y:S05]  /*1580*/  BSYNC.RECONVERGENT B1 ;  /* 0x0000000000017941 */ /* 0x000fea0003800200 */
.L_x_513:
[----:B------:R-:W-:-:S04]  /*1590*/  IADD3 R4, P0, PT, R4, -R6, RZ ;  /* 0x8000000604047210 */ /* 0x000fc80007f1e0ff */
[----:B------:R-:W-:Y:S02]  /*15a0*/  IADD3.X R5, PT, PT, R5, ~R7, RZ, P0, !PT ;  /* 0x8000000705057210 */ /* 0x000fe400007fe4ff */
[----:B------:R-:W-:-:S04]  /*15b0*/  ISETP.GT.U32.AND P0, PT, R4, -0x4, PT ;  /* 0xfffffffc0400780c */ /* 0x000fc80003f04070 */
[----:B------:R-:W-:-:S13]  /*15c0*/  ISETP.GT.U32.AND.EX P0, PT, R5, -0x1, PT, P0 ;  /* 0xffffffff0500780c */ /* 0x000fda0003f04100 */
[----:B------:R-:W-:Y:S05]  /*15d0*/  @P0 BRA `(.L_x_512) ;  /* 0x00000004006c0947 */ /* 0x000fea0003800000 */
[----:B--2-4-:R-:W2:Y:S01]  /*15e0*/  LDC.64 R14, c[0x0][0x3d8] ;  /* 0x0000f600ff0e7b82 */ /* 0x014ea20000000a00 */
        /* <DEDUP_REMOVED lines=13> */
[----:B------:R-:W-:Y:S01]  /*16c0*/  LEA.HI.X R5, R4, UR7, R5, 0x3, P0 ;  /* 0x0000000704057c11 */ /* 0x000fe200080f1c05 */
[----:B------:R-:W-:Y:S01]  /*16d0*/  IMAD.IADD R11, R11, 0x1, R13 ;  /* 0x000000010b0b7824 */ /* 0x000fe200078e020d */
[----:B------:R-:W-:-:S02]  /*16e0*/  IADD3 R10, P3, PT, R10, 0x10, RZ ;  /* 0x000000100a0a7810 */ /* 0x000fc40007f7e0ff */
[----:B------:R-:W-:Y:S02]  /*16f0*/  IADD3.X R5, PT, PT, RZ, R5, RZ, P1, !PT ;  /* 0x00000005ff057210 */ /* 0x000fe40000ffe4ff */
[----:B------:R-:W-:-:S04]  /*1700*/  LEA.HI.X R11, R12, UR9, R11, 0x3, P2 ;  /* 0x000000090c0b7c11 */ /* 0x000fc800090f1c0b */
[----:B------:R-:W-:-:S07]  /*1710*/  IADD3.X R11, PT, PT, RZ, R11, RZ, P3, !PT ;  /* 0x0000000bff0b7210 */ /* 0x000fce0001ffe4ff */
.L_x_515:
[----:B------:R-:W-:Y:S01]  /*1720*/  IMAD.MOV.U32 R4, RZ, RZ, R14 ;  /* 0x000000ffff047224 */ /* 0x000fe200078e000e */
[----:B-1----:R-:W-:Y:S01]  /*1730*/  MOV R12, R8 ;  /* 0x00000008000c7202 */ /* 0x002fe20000000f00 */
[----:B------:R-:W2:Y:S04]  /*1740*/  LDG.E.64 R18, desc[UR10][R10.64+-0x10] ;  /* 0xfffff00a0a127981 */ /* 0x000ea8000c1e1b00 */
[----:B------:R-:W4:Y:S01]  /*1750*/  LDG.E.64 R16, desc[UR10][R4.64+-0x10] ;  /* 0xfffff00a04107981 */ /* 0x000f22000c1e1b00 */
[----:B------:R-:W-:Y:S01]  /*1760*/  MOV R13, R0 ;  /* 0x00000000000d7202 */ /* 0x000fe20000000f00 */
[----:B----4-:R-:W-:Y:S02]  /*1770*/  IMAD R17, R17, UR12, RZ ;  /* 0x0000000c11117c24 */ /* 0x010fe4000f8e02ff */
[----:B------:R-:W-:-:S04]  /*1780*/  IMAD.WIDE.U32 R14, R16, UR12, R12 ;  /* 0x0000000c100e7c25 */ /* 0x000fc8000f8e000c */
[----:B------:R-:W-:Y:S01]  /*1790*/  IMAD R17, R16, UR13, R17 ;  /* 0x0000000d10117c24 */ /* 0x000fe2000f8e0211 */
[----:B------:R-:W-:-:S03]  /*17a0*/  LEA R16, P0, R14, UR14, 0x3 ;  /* 0x0000000e0e107c11 */ /* 0x000fc6000f8018ff */
[----:B------:R-:W-:-:S05]  /*17b0*/  IMAD.IADD R15, R15, 0x1, R17 ;  /* 0x000000010f0f7824 */ /* 0x000fca00078e0211 */
[----:B------:R-:W-:-:S05]  /*17c0*/  LEA.HI.X R17, R14, UR15, R15, 0x3, P0 ;  /* 0x0000000f0e117c11 */ /* 0x000fca00080f1c0f */
[----:B------:R-:W4:Y:S01]  /*17d0*/  LDG.E.64 R14, desc[UR10][R16.64] ;  /* 0x0000000a100e7981 */ /* 0x000f22000c1e1b00 */
[----:B--2---:R-:W-:-:S04]  /*17e0*/  IMAD R19, R19, UR16, RZ ;  /* 0x0000001013137c24 */ /* 0x004fc8000f8e02ff */
[C---:B------:R-:W-:Y:S02]  /*17f0*/  IMAD R19, R18.reuse, UR17, R19 ;  /* 0x0000001112137c24 */ /* 0x040fe4000f8e0213 */
[----:B----4-:R-:W-:-:S05]  /*1800*/  IMAD.WIDE.U32 R14, R18, UR16, R14 ;  /* 0x00000010120e7c25 */ /* 0x010fca000f8e000e */
[----:B-1-3--:R-:W-:Y:S02]  /*1810*/  IADD3 R23, PT, PT, R15, R19, RZ ;  /* 0x000000130f177210 */ /* 0x00afe40007ffe0ff */
[----:B------:R-:W-:-:S05]  /*1820*/  MOV R22, R14 ;  /* 0x0000000e00167202 */ /* 0x000fca0000000f00 */
[----:B------:R0:W-:Y:S04]  /*1830*/  STG.E.64 desc[UR10][R16.64], R22 ;  /* 0x0000001610007986 */ /* 0x0001e8000c101b0a */
[----:B------:R-:W2:Y:S04]  /*1840*/  LDG.E.64 R14, desc[UR10][R4.64+-0x8] ;  /* 0xfffff80a040e7981 */ /* 0x000ea8000c1e1b00 */
[----:B------:R-:W3:Y:S01]  /*1850*/  LDG.E.64 R20, desc[UR10][R10.64+-0x8] ;  /* 0xfffff80a0a147981 */ /* 0x000ee2000c1e1b00 */
[----:B--2---:R-:W-:Y:S02]  /*1860*/  IMAD R15, R15, UR12, RZ ;  /* 0x0000000c0f0f7c24 */ /* 0x004fe4000f8e02ff */
[----:B------:R-:W-:-:S04]  /*1870*/  IMAD.WIDE.U32 R18, R14, UR12, R12 ;  /* 0x0000000c0e127c25 */ /* 0x000fc8000f8e000c */
[----:B------:R-:W-:Y:S01]  /*1880*/  IMAD R15, R14, UR13, R15 ;  /* 0x0000000d0e0f7c24 */ /* 0x000fe2000f8e020f */
[----:B------:R-:W-:-:S03]  /*1890*/  LEA R14, P0, R18, UR14, 0x3 ;  /* 0x0000000e120e7c11 */ /* 0x000fc6000f8018ff */
[----:B------:R-:W-:-:S05]  /*18a0*/  IMAD.IADD R15, R19, 0x1, R15 ;  /* 0x00000001130f7824 */ /* 0x000fca00078e020f */
[----:B------:R-:W-:-:S05]  /*18b0*/  LEA.HI.X R15, R18, UR15, R15, 0x3, P0 ;  /* 0x0000000f120f7c11 */ /* 0x000fca00080f1c0f */
[----:B------:R-:W2:Y:S01]  /*18c0*/  LDG.E.64 R18, desc[UR10][R14.64] ;  /* 0x0000000a0e127981 */ /* 0x000ea2000c1e1b00 */
[----:B---3--:R-:W-:-:S04]  /*18d0*/  IMAD R21, R21, UR16, RZ ;  /* 0x0000001015157c24 */ /* 0x008fc8000f8e02ff */
[C---:B------:R-:W-:Y:S02]  /*18e0*/  IMAD R21, R20.reuse, UR17, R21 ;  /* 0x0000001114157c24 */ /* 0x040fe4000f8e0215 */
[----:B--2---:R-:W-:-:S05]  /*18f0*/  IMAD.WIDE.U32 R18, R20, UR16, R18 ;  /* 0x0000001014127c25 */ /* 0x004fca000f8e0012 */
[----:B0-----:R-:W-:Y:S02]  /*1900*/  IADD3 R23, PT, PT, R19, R21, RZ ;  /* 0x0000001513177210 */ /* 0x001fe40007ffe0ff */
        /* <DEDUP_REMOVED lines=14> */
[----:B------:R-:W-:Y:S02]  /*19f0*/  IADD3 R21, PT, PT, R19, R21, RZ ;  /* 0x0000001513157210 */ /* 0x000fe40007ffe0ff */
[----:B------:R-:W-:-:S05]  /*1a00*/  MOV R20, R18 ;  /* 0x0000001200147202 */ /* 0x000fca0000000f00 */
[----:B------:R1:W-:Y:S04]  /*1a10*/  STG.E.64 desc[UR10][R16.64], R20 ;  /* 0x0000001410007986 */ /* 0x0003e8000c101b0a */
[----:B------:R-:W2:Y:S02]  /*1a20*/  LDG.E.64 R18, desc[UR10][R4.64+0x8] ;  /* 0x0000080a04127981 */ /* 0x000ea4000c1e1b00 */
[----:B--2---:R-:W-:Y:S02]  /*1a30*/  IMAD R19, R19, UR12, RZ ;  /* 0x0000000c13137c24 */ /* 0x004fe4000f8e02ff */
[----:B0-----:R-:W-:-:S04]  /*1a40*/  IMAD.WIDE.U32 R14, R18, UR12, R12 ;  /* 0x0000000c120e7c25 */ /* 0x001fc8000f8e000c */
[----:B------:R-:W-:Y:S01]  /*1a50*/  IMAD R19, R18, UR13, R19 ;  /* 0x0000000d12137c24 */ /* 0x000fe2000f8e0213 */
[----:B------:R-:W-:-:S03]  /*1a60*/  LEA R12, P0, R14, UR14, 0x3 ;  /* 0x0000000e0e0c7c11 */ /* 0x000fc6000f8018ff */
[----:B------:R-:W-:-:S05]  /*1a70*/  IMAD.IADD R13, R15, 0x1, R19 ;  /* 0x000000010f0d7824 */ /* 0x000fca00078e0213 */
[----:B------:R-:W-:Y:S02]  /*1a80*/  LEA.HI.X R13, R14, UR15, R13, 0x3, P0 ;  /* 0x0000000f0e0d7c11 */ /* 0x000fe400080f1c0d */
[----:B------:R0:W2:Y:S04]  /*1a90*/  LDG.E.64 R14, desc[UR10][R10.64+0x8] ;  /* 0x0000080a0a0e7981 */ /* 0x0000a8000c1e1b00 */
[----:B------:R-:W3:Y:S01]  /*1aa0*/  LDG.E.64 R18, desc[UR10][R12.64] ;  /* 0x0000000a0c127981 */ /* 0x000ee2000c1e1b00 */
[----:B------:R-:W-:-:S04]  /*1ab0*/  IADD3 R24, P0, PT, R24, 0x4, RZ ;  /* 0x0000000418187810 */ /* 0x000fc80007f1e0ff */
[----:B------:R-:W-:Y:S02]  /*1ac0*/  IADD3.X R25, PT, PT, RZ, R25, RZ, P0, !PT ;  /* 0x00000019ff197210 */ /* 0x000fe400007fe4ff */
[----:B------:R-:W-:-:S04]  /*1ad0*/  ISETP.GE.U32.AND P0, PT, R24, R6, PT ;  /* 0x000000061800720c */ /* 0x000fc80003f06070 */
[----:B------:R-:W-:Y:S02]  /*1ae0*/  ISETP.GE.AND.EX P0, PT, R25, R7, PT, P0 ;  /* 0x000000071900720c */ /* 0x000fe40003f06300 */
[----:B0-----:R-:W-:-:S04]  /*1af0*/  IADD3 R10, P2, PT, R10, 0x20, RZ ;  /* 0x000000200a0a7810 */ /* 0x001fc80007f5e0ff */
[----:B------:R-:W-:Y:S01]  /*1b00*/  IADD3.X R11, PT, PT, RZ, R11, RZ, P2, !PT ;  /* 0x0000000bff0b7210 */ /* 0x000fe200017fe4ff */
[----:B--2---:R-:W-:-:S04]  /*1b10*/  IMAD R15, R15, UR16, RZ ;  /* 0x000000100f0f7c24 */ /* 0x004fc8000f8e02ff */
[C---:B------:R-:W-:Y:S02]  /*1b20*/  IMAD R15, R14.reuse, UR17, R15 ;  /* 0x000000110e0f7c24 */ /* 0x040fe4000f8e020f */
[----:B---3--:R-:W-:-:S05]  /*1b30*/  IMAD.WIDE.U32 R18, R14, UR16, R18 ;  /* 0x000000100e127c25 */ /* 0x008fca000f8e0012 */
[----:B------:R-:W-:-:S05]  /*1b40*/  IADD3 R19, PT, PT, R19, R15, RZ ;  /* 0x0000000f13137210 */ /* 0x000fca0007ffe0ff */
[----:B------:R1:W-:Y:S01]  /*1b50*/  STG.E.64 desc[UR10][R12.64], R18 ;  /* 0x000000120c007986 */ /* 0x0003e2000c101b0a */
[----:B------:R-:W-:-:S05]  /*1b60*/  IADD3 R14, P1, PT, R4, 0x20, RZ ;  /* 0x00000020040e7810 */ /* 0x000fca0007f3e0ff */
[----:B------:R-:W-:Y:S01]  /*1b70*/  IMAD.X R5, RZ, RZ, R5, P1 ;  /* 0x000000ffff057224 */ /* 0x000fe200008e0605 */
[----:B------:R-:W-:Y:S07]  /*1b80*/  @!P0 BRA `(.L_x_515) ;  /* 0xfffffff800e48947 */ /* 0x000fee000383ffff */
.L_x_512:
[----:B------:R-:W-:Y:S05]  /*1b90*/  BSYNC.RECONVERGENT B0 ;  /* 0x0000000000007941 */ /* 0x000fea0003800200 */
.L_x_511:
        /* <DEDUP_REMOVED lines=9> */
.L_x_504:
        /* <DEDUP_REMOVED lines=20> */
[----:B------:R-:W-:Y:S02]  /*1d70*/  HFMA2 R2, -RZ, RZ, 0, 0 ;  /* 0x00000000ff027431 */ /* 0x000fe400000001ff */
[----:B------:R-:W-:-:S07]  /*1d80*/  IMAD.MOV.U32 R0, RZ, RZ, RZ ;  /* 0x000000ffff007224 */ /* 0x000fce00078e00ff */
.L_x_524:
[----:B0-2---:R-:W0:Y:S01]  /*1d90*/  S2R R10, SR_TID.X ;  /* 0x00000000000a7919 */ /* 0x005e220000002100 */
[----:B-1----:R-:W1:Y:S01]  /*1da0*/  LDCU.64 UR8, c[0x0][0x3d0] ;  /* 0x00007a00ff0877ac */ /* 0x002e620008000a00 */
[----:B------:R-:W2:Y:S01]  /*1db0*/  LDCU.64 UR16, c[0x0][0x398] ;  /* 0x00007300ff1077ac */ /* 0x000ea20008000a00 */
        /* <DEDUP_REMOVED lines=17> */
[----:B------:R-:W-:Y:S01]  /*1ed0*/  IMAD.MOV.U32 R22, RZ, RZ, R8 ;  /* 0x000000ffff167224 */ /* 0x000fe200078e0008 */
        /* <DEDUP_REMOVED lines=26> */
[----:B------:R-:W-:-:S04]  /*2080*/  MOV R16, R4 ;  /* 0x0000000400107202 */ /* 0x000fc80000000f00 */
[----:B------:R-:W3:Y:S01]  /*2090*/  LDC.64 R14, c[0x0][0x3a8] ;  /* 0x0000ea00ff0e7b82 */ /* 0x000ee20000000a00 */
[----:B0-----:R-:W-:Y:S02]  /*20a0*/  IMAD R17, R2, UR8, RZ ;  /* 0x0000000802117c24 */ /* 0x001fe4000f8e02ff */
[----:B------:R-:W-:-:S04]  /*20b0*/  IMAD.WIDE.U32 R24, R0, UR8, R8 ;  /* 0x0000000800187c25 */ /* 0x000fc8000f8e0008 */
[----:B------:R-:W-:Y:S01]  /*20c0*/  IMAD R19, R0, UR9, R17 ;  /* 0x0000000900137c24 */ /* 0x000fe2000f8e0211 */
[----:B------:R-:W-:Y:S02]  /*20d0*/  MOV R17, R3 ;  /* 0x0000000300117202 */ /* 0x000fe40000000f00 */
[----:B--2---:R-:W-:Y:S01]  /*20e0*/  LEA R18, P0, R24, UR16, 0x3 ;  /* 0x0000001018127c11 */ /* 0x004fe2000f8018ff */
[----:B------:R-:W-:-:S05]  /*20f0*/  IMAD.IADD R19, R25, 0x1, R19 ;  /* 0x0000000119137824 */ /* 0x000fca00078e0213 */
        /* <DEDUP_REMOVED lines=17> */
[----:B------:R-:W-:-:S05]  /*2210*/  IADD3 R22, P1, PT, R8, 0x1, RZ ;  /* 0x0000000108167810 */ /* 0x000fca0007f3e0ff */
[----:B------:R-:W-:Y:S01]  /*2220*/  IMAD.X R29, RZ, RZ, R9, P1 ;  /* 0x000000ffff1d7224 */ /* 0x000fe200008e0609 */
[----:B------:R-:W-:Y:S07]  /*2230*/  @!P0 BRA `(.L_x_522) ;  /* 0x00000000008c8947 */ /* 0x000fee0003800000 */
[----:B------:R-:W2:Y:S02]  /*2240*/  LDG.E.64 R22, desc[UR10][R10.64+0x8] ;  /* 0x0000080a0a167981 */ /* 0x000ea4000c1e1b00 */
[-C--:B--2---:R-:W-:Y:S02]  /*2250*/  IMAD R23, R23, R12.reuse, RZ ;  /* 0x0000000c17177224 */ /* 0x084fe400078e02ff */
[----:B0-----:R-:W-:-:S04]  /*2260*/  IMAD.WIDE.U32 R24, R22, R12, R16 ;  /* 0x0000000c16187225 */ /* 0x001fc800078e0010 */
        /* <DEDUP_REMOVED lines=10> */
[----:B---3--:R-:W-:-:S05]  /*2310*/  IMAD.WIDE.U32 R26, R24, R20, R26 ;  /* 0x00000014181a7225 */ /* 0x008fca00078e001a */
[----:B------:R-:W-:-:S05]  /*2320*/  IADD3 R27, PT, PT, R27, R25, RZ ;  /* 0x000000191b1b7210 */ /* 0x000fca0007ffe0ff */
[----:B------:R0:W-:Y:S02]  /*2330*/  STG.E.64 desc[UR10][R22.64], R26 ;  /* 0x0000001a16007986 */ /* 0x0001e4000c101b0a */
[----:B0-----:R-:W-:-:S05]  /*2340*/  IADD3 R22, P1, PT, R8, 0x2, RZ ;  /* 0x0000000208167810 */ /* 0x001fca0007f3e0ff */
[----:B------:R-:W-:Y:S01]  /*2350*/  IMAD.X R29, RZ, RZ, R9, P1 ;  /* 0x000000ffff1d7224 */ /* 0x000fe200008e0609 */
[----:B------:R-:W-:Y:S07]  /*2360*/  @!P0 BRA `(.L_x_522) ;  /* 0x0000000000408947 */ /* 0x000fee0003800000 */
        /* <DEDUP_REMOVED lines=9> */
[----:B---3--:R-:W-:-:S04]  /*2400*/  IMAD R16, R19, R20, RZ ;  /* 0x0000001413107224 */ /* 0x008fc800078e02ff */
[----:B------:R-:W-:Y:S01]  /*2410*/  IMAD R21, R18, R21, R16 ;  /* 0x0000001512157224 */ /* 0x000fe200078e0210 */
[----:B------:R-:W-:-:S05]  /*2420*/  IADD3 R22, P0, PT, R8, 0x3, RZ ;  /* 0x0000000308167810 */ /* 0x000fca0007f1e0ff */
[----:B------:R-:W-:Y:S02]  /*2430*/  IMAD.X R29, RZ, RZ, R9, P0 ;  /* 0x000000ffff1d7224 */ /* 0x000fe400000e0609 */
[----:B--2---:R-:W-:-:S05]  /*2440*/  IMAD.WIDE.U32 R12, R18, R20, R12 ;  /* 0x00000014120c7225 */ /* 0x004fca00078e000c */
[----:B------:R-:W-:-:S05]  /*2450*/  IADD3 R13, PT, PT, R13, R21, RZ ;  /* 0x000000150d0d7210 */ /* 0x000fca0007ffe0ff */
[----:B------:R1:W-:Y:S02]  /*2460*/  STG.E.64 desc[UR10][R14.64], R12 ;  /* 0x0000000c0e007986 */ /* 0x0003e4000c101b0a */
.L_x_522:
[----:B------:R-:W-:Y:S05]  /*2470*/  BSYNC.RECONVERGENT B2 ;  /* 0x0000000000027941 */ /* 0x000fea0003800200 */
.L_x_521:
[----:B------:R-:W-:-:S04]  /*2480*/  IADD3 R8, P0, PT, R8, -R6, RZ ;  /* 0x8000000608087210 */ /* 0x000fc80007f1e0ff */
[----:B------:R-:W-:Y:S02]  /*2490*/  IADD3.X R9, PT, PT, R9, ~R7, RZ, P0, !PT ;  /* 0x8000000709097210 */ /* 0x000fe400007fe4ff */
[----:B------:R-:W-:-:S04]  /*24a0*/  ISETP.GT.U32.AND P0, PT, R8, -0x4, PT ;  /* 0xfffffffc0800780c */ /* 0x000fc80003f04070 */
[----:B------:R-:W-:-:S13]  /*24b0*/  ISETP.GT.U32.AND.EX P0, PT, R9, -0x1, PT, P0 ;  /* 0xffffffff0900780c */ /* 0x000fda0003f04100 */
[----:B------:R-:W-:Y:S05]  /*24c0*/  @P0 BRA `(.L_x_520) ;  /* 0x0000000400380947 */ /* 0x000fea0003800000 */
.L_x_523:
[----:B------:R-:W-:Y:S01]  /*24d0*/  IMAD R9, R2, UR18, RZ ;  /* 0x0000001202097c24 */ /* 0x000fe2000f8e02ff */
[----:B------:R-:W-:-:S03]  /*24e0*/  MOV R23, R29 ;  /* 0x0000001d00177202 */ /* 0x000fc60000000f00 */
[C---:B--2---:R-:W-:Y:S02]  /*24f0*/  IMAD R11, R0.reuse, UR19, R9 ;  /* 0x00000013000b7c24 */ /* 0x044fe4000f8e0209 */
[----:B------:R-:W-:-:S04]  /*2500*/  IMAD.WIDE.U32 R8, R0, UR18, R22 ;  /* 0x0000001200087c25 */ /* 0x000fc8000f8e0016 */
[----:B------:R-:W-:Y:S01]  /*2510*/  IMAD.IADD R9, R11, 0x1, R9 ;  /* 0x000000010b097824 */ /* 0x000fe200078e0209 */
[----:B-1----:R-:W-:-:S04]  /*2520*/  LEA R12, P0, R8, UR12, 0x3 ;  /* 0x0000000c080c7c11 */ /* 0x002fc8000f8018ff */
[----:B------:R-:W-:-:S05]  /*2530*/  LEA.HI.X R13, R8, UR13, R9, 0x3, P0 ;  /* 0x0000000d080d7c11 */ /* 0x000fca00080f1c09 */
[----:B------:R-:W2:Y:S01]  /*2540*/  LDG.E.64 R14, desc[UR10][R12.64] ;  /* 0x0000000a0c0e7981 */ /* 0x000ea2000c1e1b00 */
[----:B------:R-:W-:Y:S01]  /*2550*/  IMAD R9, R2, UR22, RZ ;  /* 0x0000001602097c24 */ /* 0x000fe2000f8e02ff */
[----:B------:R-:W-:Y:S01]  /*2560*/  MOV R10, R4 ;  /* 0x00000004000a7202 */ /* 0x000fe20000000f00 */
[----:B------:R-:W-:Y:S01]  /*2570*/  IMAD.WIDE.U32 R18, R0, UR22, R22 ;  /* 0x0000001600127c25 */ /* 0x000fe2000f8e0016 */
[----:B------:R-:W-:-:S03]  /*2580*/  MOV R11, R3 ;  /* 0x00000003000b7202 */ /* 0x000fc60000000f00 */
[----:B------:R-:W-:Y:S01]  /*2590*/  IMAD R9, R0, UR23, R9 ;  /* 0x0000001700097c24 */ /* 0x000fe2000f8e0209 */
[----:B------:R-:W-:-:S03]  /*25a0*/  LEA R8, P0, R18, UR24, 0x3 ;  /* 0x0000001812087c11 */ /* 0x000fc6000f8018ff */
        /* <DEDUP_REMOVED lines=13> */
[----:B0-----:R-:W-:Y:S01]  /*2680*/  IMAD.MOV.U32 R24, RZ, RZ, R18 ;  /* 0x000000ffff187224 */ /* 0x001fe200078e0012 */
[----:B------:R-:W-:-:S05]  /*2690*/  IADD3 R25, PT, PT, R19, R17, RZ ;  /* 0x0000001113197210 */ /* 0x000fca0007ffe0ff */
        /* <DEDUP_REMOVED lines=27> */
[----:B---3--:R-:W-:-:S05]  /*2850*/  IMAD.WIDE.U32 R20, R18, UR26, R20 ;  /* 0x0000001a12147c25 */ /* 0x008fca000f8e0014 */
[----:B------:R-:W-:-:S05]  /*2860*/  IADD3 R21, PT, PT, R21, R19, RZ ;  /* 0x0000001315157210 */ /* 0x000fca0007ffe0ff */
[----:B------:R2:W-:Y:S04]  /*2870*/  STG.E.64 desc[UR10][R14.64], R20 ;  /* 0x000000140e007986 */ /* 0x0005e8000c101b0a */
[----:B------:R-:W3:Y:S04]  /*2880*/  LDG.E.64 R12, desc[UR10][R12.64+0x18] ;  /* 0x0000180a0c0c7981 */ /* 0x000ee8000c1e1b00 */
[----:B------:R-:W4:Y:S01]  /*2890*/  LDG.E.64 R8, desc[UR10][R8.64+0x18] ;  /* 0x0000180a08087981 */ /* 0x000f22000c1e1b00 */
[----:B---3--:R-:W-:Y:S02]  /*28a0*/  IMAD R19, R13, UR20, RZ ;  /* 0x000000140d137c24 */ /* 0x008fe4000f8e02ff */
[----:B0-----:R-:W-:-:S04]  /*28b0*/  IMAD.WIDE.U32 R16, R12, UR20, R10 ;  /* 0x000000140c107c25 */ /* 0x001fc8000f8e000a */
[----:B------:R-:W-:Y:S01]  /*28c0*/  IMAD R11, R12, UR21, R19 ;  /* 0x000000150c0b7c24 */ /* 0x000fe2000f8e0213 */
[----:B------:R-:W-:-:S03]  /*28d0*/  LEA R10, P0, R16, UR14, 0x3 ;  /* 0x0000000e100a7c11 */ /* 0x000fc6000f8018ff */
[----:B------:R-:W-:-:S05]  /*28e0*/  IMAD.IADD R11, R17, 0x1, R11 ;  /* 0x00000001110b7824 */ /* 0x000fca00078e020b */
[----:B------:R-:W-:-:S05]  /*28f0*/  LEA.HI.X R11, R16, UR15, R11, 0x3, P0 ;  /* 0x0000000f100b7c11 */ /* 0x000fca00080f1c0b */
[----:B------:R-:W3:Y:S01]  /*2900*/  LDG.E.64 R16, desc[UR10][R10.64] ;  /* 0x0000000a0a107981 */ /* 0x000ee2000c1e1b00 */
[----:B----4-:R-:W-:-:S04]  /*2910*/  IMAD R19, R9, UR26, RZ ;  /* 0x0000001a09137c24 */ /* 0x010fc8000f8e02ff */
[----:B------:R-:W-:Y:S01]  /*2920*/  IMAD R19, R8, UR27, R19 ;  /* 0x0000001b08137c24 */ /* 0x000fe2000f8e0213 */
[----:B------:R-:W-:-:S04]  /*2930*/  IADD3 R22, P0, PT, R22, 0x4, RZ ;  /* 0x0000000416167810 */ /* 0x000fc80007f1e0ff */
[----:B------:R-:W-:Y:S02]  /*2940*/  IADD3.X R29, PT, PT, RZ, R29, RZ, P0, !PT ;  /* 0x0000001dff1d7210 */ /* 0x000fe400007fe4ff */
[----:B------:R-:W-:-:S04]  /*2950*/  ISETP.GE.U32.AND P0, PT, R22, R6, PT ;  /* 0x000000061600720c */ /* 0x000fc80003f06070 */
[----:B------:R-:W-:Y:S01]  /*2960*/  ISETP.GE.AND.EX P0, PT, R29, R7, PT, P0 ;  /* 0x000000071d00720c */ /* 0x000fe20003f06300 */
[----:B---3--:R-:W-:-:S05]  /*2970*/  IMAD.WIDE.U32 R16, R8, UR26, R16 ;  /* 0x0000001a08107c25 */ /* 0x008fca000f8e0010 */
[----:B------:R-:W-:-:S05]  /*2980*/  IADD3 R17, PT, PT, R17, R19, RZ ;  /* 0x0000001311117210 */ /* 0x000fca0007ffe0ff */
[----:B------:R2:W-:Y:S02]  /*2990*/  STG.E.64 desc[UR10][R10.64], R16 ;  /* 0x000000100a007986 */ /* 0x0005e4000c101b0a */
[----:B------:R-:W-:Y:S05]  /*29a0*/  @!P0 BRA `(.L_x_523) ;  /* 0xfffffff800c88947 */ /* 0x000fea000383ffff */
.L_x_520:
[----:B------:R-:W-:Y:S05]  /*29b0*/  BSYNC.RECONVERGENT B1 ;  /* 0x0000000000017941 */ /* 0x000fea0003800200 */
.L_x_519:
[----:B------:R-:W3:Y:S01]  /*29c0*/  LDCU.64 UR8, c[0x0][0x3e8] ;  /* 0x00007d00ff0877ac */ /* 0x000ee20008000a00 */
[----:B------:R-:W-:-:S05]  /*29d0*/  IADD3 R0, P0, PT, R0, 0x1, RZ ;  /* 0x0000000100007810 */ /* 0x000fca0007f1e0ff */
[----:B------:R-:W-:Y:S01]  /*29e0*/  IMAD.X R2, RZ, RZ, R2, P0 ;  /* 0x000000ffff027224 */ /* 0x000fe200000e0602 */
[----:B---3--:R-:W-:-:S04]  /*29f0*/  ISETP.NE.U32.AND P0, PT, R0, UR8, PT ;  /* 0x0000000800007c0c */ /* 0x008fc8000bf05070 */
[----:B------:R-:W-:-:S13]  /*2a00*/  ISETP.NE.AND.EX P0, PT, R2, UR9, PT, P0 ;  /* 0x0000000902007c0c */ /* 0x000fda000bf05300 */
[----:B------:R-:W-:Y:S05]  /*2a10*/  @P0 BRA `(.L_x_524) ;  /* 0xfffffff000dc0947 */ /* 0x000fea000383ffff */
.L_x_518:
[----:B------:R-:W-:Y:S05]  /*2a20*/  BSYNC.RECONVERGENT B0 ;  /* 0x0000000000007941 */ /* 0x000fea0003800200 */
.L_x_517:
[----:B------:R-:W3:Y:S01]  /*2a30*/  S2R R2, SR_TID.X ;  /* 0x0000000000027919 */ /* 0x000ee20000002100 */
[----:B------:R-:W-:Y:S02]  /*2a40*/  MOV R0, UR7 ;  /* 0x0000000700007c02 */ /* 0x000fe40008000f00 */
[----:B---3--:R-:W-:-:S04]  /*2a50*/  IADD3 R2, PT, PT, R2, 0x100, RZ ;  /* 0x0000010002027810 */ /* 0x008fc80007ffe0ff */
[----:B------:R-:W-:-:S04]  /*2a60*/  ISETP.LT.U32.AND P0, PT, R2, UR6, PT ;  /* 0x0000000602007c0c */ /* 0x000fc8000bf01070 */
[----:B------:R-:W-:-:S13]  /*2a70*/  ISETP.GT.AND.EX P0, PT, R0, RZ, PT, P0 ;  /* 0x000000ff0000720c */ /* 0x000fda0003f04300 */
[----:B------:R-:W-:Y:S05]  /*2a80*/  @!P0 EXIT ;  /* 0x000000000000894d */ /* 0x000fea0003800000 */
[----:B------:R-:W-:Y:S01]  /*2a90*/  IADD3 R2, P0, PT, R2, UR4, RZ ;  /* 0x0000000402027c10 */ /* 0x000fe2000ff1e0ff */
[----:B------:R-:W-:-:S04]  /*2aa0*/  UMOV UR4, URZ ;  /* 0x000000ff00047c82 */ /* 0x000fc80008000000 */
[----:B------:R-:W-:Y:S01]  /*2ab0*/  IMAD.X R3, RZ, RZ, UR5, P0 ;  /* 0x00000005ff037e24 */ /* 0x000fe200080e06ff */
[----:B------:R-:W-:-:S07]  /*2ac0*/  UMOV UR5, URZ ;  /* 0x000000ff00057c82 */ /* 0x000fce0008000000 */
.L_x_530:
        /* <DEDUP_REMOVED lines=17> */
[----:B01----:R-:W-:Y:S05]  /*2be0*/  @P0 BRA `(.L_x_526) ;  /* 0x0000000800c80947 */ /* 0x003fea0003800000 */
[----:B------:R-:W2:Y:S01]  /*2bf0*/  LDCU.64 UR6, c[0x0][0x3c0] ;  /* 0x00007800ff0677ac */ /* 0x000ea20008000a00 */
[----:B-1----:R-:W0:Y:S01]  /*2c00*/  LDC.64 R12, c[0x0][0x3b8] ;  /* 0x0000ee00ff0c7b82 */ /* 0x002e220000000a00 */
[----:B------:R-:W-:Y:S01]  /*2c10*/  IADD3 R28, PT, PT, -R4, R6, RZ ;  /* 0x00000006041c7210 */ /* 0x000fe20007ffe1ff */
[----:B------:R-:W-:Y:S01]  /*2c20*/  BSSY.RECONVERGENT B1, `(.L_x_527) ;  /* 0x000005a000017945 */ /* 0x000fe20003800200 */
[----:B------:R-:W-:Y:S01]  /*2c30*/  IMAD.MOV.U32 R24, RZ, RZ, R4 ;  /* 0x000000ffff187224 */ /* 0x000fe200078e0004 */
[----:B------:R-:W-:Y:S02]  /*2c40*/  MOV R25, R5 ;  /* 0x0000000500197202 */ /* 0x000fe40000000f00 */
[----:B------:R-:W-:-:S04]  /*2c50*/  LOP3.LUT R28, R28, 0x3, RZ, 0xc0, !PT ;  /* 0x000000031c1c7812 */ /* 0x000fc800078ec0ff */
[----:B------:R-:W-:-:S04]  /*2c60*/  ISETP.NE.U32.AND P0, PT, R28, RZ, PT ;  /* 0x000000ff1c00720c */ /* 0x000fc80003f05070 */
[----:B------:R-:W-:Y:S01]  /*2c70*/  ISETP.NE.AND.EX P0, PT, RZ, RZ, PT, P0 ;  /* 0x000000ffff00720c */ /* 0x000fe20003f05300 */
[----:B--2---:R-:W-:Y:S02]  /*2c80*/  IMAD R11, R3, UR6, RZ ;  /* 0x00000006030b7c24 */ /* 0x004fe4000f8e02ff */
[----:B------:R-:W-:-:S04]  /*2c90*/  IMAD.WIDE.U32 R8, R2, UR6, RZ ;  /* 0x0000000602087c25 */ /* 0x000fc8000f8e00ff */
[----:B------:R-:W-:Y:S02]  /*2ca0*/  IMAD R11, R2, UR7, R11 ;  /* 0x00000007020b7c24 */ /* 0x000fe4000f8e020b */
[----:B0-----:R-:W-:-:S03]  /*2cb0*/  IMAD R0, R12, UR5, RZ ;  /* 0x000000050c007c24 */ /* 0x001fc6000f8e02ff */
        /* <DEDUP_REMOVED lines=29> */
[----:B--2---:R-:W-:-:S04]  /*2e90*/  LEA R22, P0, R10, R16, 0x3 ;  /* 0x000000100a167211 */ /* 0x004fc800078018ff */
        /* <DEDUP_REMOVED lines=9> */
[----:B---3--:R-:W-:-:S04]  /*2f30*/  IMAD.WIDE.U32 R26, R24, R10, R26 ;  /* 0x0000000a181a7225 */ /* 0x008fc800078e001a */
[----:B------:R-:W-:-:S05]  /*2f40*/  IMAD.IADD R27, R27, 0x1, R25 ;  /* 0x000000011b1b7824 */ /* 0x000fca00078e0219 */
        /* <DEDUP_REMOVED lines=39> */
.L_x_528:
[----:B------:R-:W-:Y:S05]  /*31c0*/  BSYNC.RECONVERGENT B1 ;  /* 0x0000000000017941 */ /* 0x000fea0003800200 */
.L_x_527:
[----:B------:R-:W-:Y:S01]  /*31d0*/  IADD3 R4, P0, PT, R4, -R6, RZ ;  /* 0x8000000604047210 */ /* 0x000fe20007f1e0ff */
[----:B------:R-:W3:Y:S04]  /*31e0*/  LDC.64 R10, c[0x0][0x3d8] ;  /* 0x0000f600ff0a7b82 */ /* 0x000ee80000000a00 */
[----:B------:R-:W-:Y:S01]  /*31f0*/  IMAD.X R5, R5, 0x1, ~R7, P0 ;  /* 0x0000000105057824 */ /* 0x000fe200000e0e07 */
[----:B------:R-:W-:-:S04]  /*3200*/  ISETP.GT.U32.AND P0, PT, R4, -0x4, PT ;  /* 0xfffffffc0400780c */ /* 0x000fc80003f04070 */
[----:B------:R-:W-:-:S13]  /*3210*/  ISETP.GT.U32.AND.EX P0, PT, R5, -0x1, PT, P0 ;  /* 0xffffffff0500780c */ /* 0x000fda0003f04100 */
[----:B------:R-:W-:Y:S05]  /*3220*/  @P0 BRA `(.L_x_526) ;  /* 0x0000000400380947 */ /* 0x000fea0003800000 */
.L_x_529:
        /* <DEDUP_REMOVED lines=8> */
[----:B------:R-:W-:Y:S01]  /*32b0*/  MOV R13, R0 ;  /* 0x00000000000d7202 */ /* 0x000fe20000000f00 */
[C---:B--2---:R-:W-:Y:S02]  /*32c0*/  IMAD R12, R4.reuse, UR5, RZ ;  /* 0x00000005040c7c24 */ /* 0x044fe4000f8e02ff */
[----:B------:R-:W-:-:S04]  /*32d0*/  IMAD.WIDE.U32 R20, R4, UR4, R24 ;  /* 0x0000000404147c25 */ /* 0x000fc8000f8e0018 */
[----:B------:R-:W-:Y:S01]  /*32e0*/  IMAD R5, R5, UR4, R12 ;  /* 0x0000000405057c24 */ /* 0x000fe2000f8e020c */
[----:B------:R-:W-:Y:S02]  /*32f0*/  MOV R12, R8 ;  /* 0x00000008000c7202 */ /* 0x000fe40000000f00 */
[----:B------:R-:W-:Y:S01]  /*3300*/  LEA R4, P0, R20, UR16, 0x3 ;  /* 0x0000001014047c11 */ /* 0x000fe2000f8018ff */
[----:B------:R-:W-:-:S05]  /*3310*/  IMAD.IADD R5, R5, 0x1, R21 ;  /* 0x0000000105057824 */ /* 0x000fca00078e0215 */
        /* <DEDUP_REMOVED lines=12> */
[----:B01----:R-:W-:Y:S02]  /*33e0*/  IADD3 R27, PT, PT, R21, R19, RZ ;  /* 0x00000013151b7210 */ /* 0x003fe40007ffe0ff */
[----:B------:R-:W-:-:S05]  /*33f0*/  MOV R26, R20 ;  /* 0x00000014001a7202 */ /* 0x000fca0000000f00 */
[----:B------:R0:W-:Y:S04]  /*3400*/  STG.E.64 desc[UR10][R16.64], R26 ;  /* 0x0000001a10007986 */ /* 0x0001e8000c101b0a */
        /* <DEDUP_REMOVED lines=8> */
[----:B------:R-:W3:Y:S01]  /*3490*/  LDG.E.64 R22, desc[UR10][R18.64] ;  /* 0x0000000a12167981 */ /* 0x000ee2000c1e1b00 */
[----:B--2---:R-:W-:-:S04]  /*34a0*/  IMAD R21, R21, UR18, RZ ;  /* 0x0000001215157c24 */ /* 0x004fc8000f8e02ff */
[C---:B------:R-:W-:Y:S02]  /*34b0*/  IMAD R21, R20.reuse, UR19, R21 ;  /* 0x0000001314157c24 */ /* 0x040fe4000f8e0215 */
[----:B---3--:R-:W-:-:S05]  /*34c0*/  IMAD.WIDE.U32 R22, R20, UR18, R22 ;  /* 0x0000001214167c25 */ /* 0x008fca000f8e0016 */
[----:B0-----:R-:W-:Y:S02]  /*34d0*/  IADD3 R27, PT, PT, R23, R21, RZ ;  /* 0x00000015171b7210 */ /* 0x001fe40007ffe0ff */
[----:B------:R-:W-:-:S05]  /*34e0*/  MOV R26, R22 ;  /* 0x00000016001a7202 */ /* 0x000fca0000000f00 */
        /* <DEDUP_REMOVED lines=26> */
[----:B------:R-:W-:-:S04]  /*3690*/  IADD3 R24, P0, PT, R24, 0x4, RZ ;  /* 0x0000000418187810 */ /* 0x000fc80007f1e0ff */
[----:B------:R-:W-:Y:S02]  /*36a0*/  IADD3.X R25, PT, PT, RZ, R25, RZ, P0, !PT ;  /* 0x00000019ff197210 */ /* 0x000fe400007fe4ff */
[----:B------:R-:W-:-:S04]  /*36b0*/  ISETP.GE.U32.AND P0, PT, R24, R6, PT ;  /* 0x000000061800720c */ /* 0x000fc80003f06070 */
[----:B------:R-:W-:Y:S01]  /*36c0*/  ISETP.GE.AND.EX P0, PT, R25, R7, PT, P0 ;  /* 0x000000071900720c */ /* 0x000fe20003f06300 */
[----:B--2---:R-:W-:-:S05]  /*36d0*/  IMAD.WIDE.U32 R18, R4, UR18, R18 ;  /* 0x0000001204127c25 */ /* 0x004fca000f8e0012 */
[----:B------:R-:W-:-:S05]  /*36e0*/  IADD3 R19, PT, PT, R19, R21, RZ ;  /* 0x0000001513137210 */ /* 0x000fca0007ffe0ff */
[----:B------:R4:W-:Y:S02]  /*36f0*/  STG.E.64 desc[UR10][R12.64], R18 ;  /* 0x000000120c007986 */ /* 0x0009e4000c101b0a */
[----:B------:R-:W-:Y:S05]  /*3700*/  @!P0 BRA `(.L_x_529) ;  /* 0xfffffff800c88947 */ /* 0x000fea000383ffff */
.L_x_526:
[----:B------:R-:W-:Y:S05]  /*3710*/  BSYNC.RECONVERGENT B0 ;  /* 0x0000000000007941 */ /* 0x000fea0003800200 */
.L_x_525:
        /* <DEDUP_REMOVED lines=9> */
.L_x_531:
        /* <DEDUP_REMOVED lines=13> */
.L_x_8946:


//--------------------- .text._ZN3cub18CUB_300001_SM_10306detail8for_each13static_kernelINS2_12policy_hub_t12policy_500_tElNS2_12op_wrapper_tIlZZZZZN2at6native36add_out_dense_sparse_compressed_cudaERNS7_6TensorERKS9_SC_RKN3c106ScalarEENKUlvE_clEvENKUlvE2_clEvENKUlvE_clEvENKUlvE_clEvEUllE_N6thrust24THRUST_300001_SM_1030_NS17counting_iteratorIlNSN_11use_defaultESP_SP_EEEEEEvT0_T1_ --------------------------
	.section	.text._ZN3cub18CUB_300001_SM_10306detail8for_each13static_kernelINS2_12policy_hub_t12policy_500_tElNS2_12op_wrapper_tIlZZZZZN2at6native36add_out_dense_sparse_compressed_cudaERNS7_6TensorERKS9_SC_RKN3c106ScalarEENKUlvE_clEvENKUlvE2_clEvENKUlvE_clEvENKUlvE_clEvEUllE_N6thrust24THRUST_300001_SM_1030_NS17counting_iteratorIlNSN_11use_defaultESP_SP_EEEEEEvT0_T1_,"ax",@progbits
	.align	128
        .global         _ZN3cub18CUB_300001_SM_10306detail8for_each13static_kernelINS2_12policy_hub_t12policy_500_tElNS2_12op_wrapper_tIlZZZZZN2at6native36add_out_dense_sparse_compressed_cudaERNS7_6TensorERKS9_SC_RKN3c106ScalarEENKUlvE_clEvENKUlvE2_clEvENKUlvE_clEvENKUlvE_clEvEUllE_N6thrust24THRUST_300001_SM_1030_NS17counting_iteratorIlNSN_11use_defaultESP_SP_EEEEEEvT0_T1_
        .type           _ZN3cub18CUB_300001_SM_10306detail8for_each13static_kernelINS2_12policy_hub_t12policy_500_tElNS2_12op_wrapper_tIlZZZZZN2at6native36add_out_dense_sparse_compressed_cudaERNS7_6TensorERKS9_SC_RKN3c106ScalarEENKUlvE_clEvENKUlvE2_clEvENKUlvE_clEvENKUlvE_clEvEUllE_N6thrust24THRUST_300001_SM_1030_NS17counting_iteratorIlNSN_11use_defaultESP_SP_EEEEEEvT0_T1_,@function
        .size           _ZN3cub18CUB_300001_SM_10306detail8for_each13static_kernelINS2_12policy_hub_t12policy_500_tElNS2_12op_wrapper_tIlZZZZZN2at6native36add_out_dense_sparse_compressed_cudaERNS7_6TensorERKS9_SC_RKN3c106ScalarEENKUlvE_clEvENKUlvE2_clEvENKUlvE_clEvENKUlvE_clEvEUllE_N6thrust24THRUST_300001_SM_1030_NS17counting_iteratorIlNSN_11use_defaultESP_SP_EEEEEEvT0_T1_,(.L_x_8947 - _ZN3cub18CUB_300001_SM_10306detail8for_each13static_kernelINS2_12policy_hub_t12policy_500_tElNS2_12op_wrapper_tIlZZZZZN2at6native36add_out_dense_sparse_compressed_cudaERNS7_6TensorERKS9_SC_RKN3c106ScalarEENKUlvE_clEvENKUlvE2_clEvENKUlvE_clEvENKUlvE_clEvEUllE_N6thrust24THRUST_300001_SM_1030_NS17counting_iteratorIlNSN_11use_defaultESP_SP_EEEEEEvT0_T1_)
        .other          _ZN3cub18CUB_300001_SM_10306detail8for_each13static_kernelINS2_12policy_hub_t12policy_500_tElNS2_12op_wrapper_tIlZZZZZN2at6native36add_out_dense_sparse_compressed_cudaERNS7_6TensorERKS9_SC_RKN3c106ScalarEENKUlvE_clEvENKUlvE2_clEvENKUlvE_clEvENKUlvE_clEvEUllE_N6thrust24THRUST_300001_SM_1030_NS17counting_iteratorIlNSN_11use_defaultESP_SP_EEEEEEvT0_T1_,@"STO_CUDA_ENTRY STV_DEFAULT"
_ZN3cub18CUB_300001_SM_10306detail8for_each13static_kernelINS2_12policy_hub_t12policy_500_tElNS2_12op_wrapper_tIlZZZZZN2at6native36add_out_dense_sparse_compressed_cudaERNS7_6TensorERKS9_SC_RKN3c106ScalarEENKUlvE_clEvENKUlvE2_clEvENKUlvE_clEvENKUlvE_clEvEUllE_N6thrust24THRUST_300001_SM_1030_NS17counting_iteratorIlNSN_11use_defaultESP_SP_EEEEEEvT0_T1_:
.text._ZN3cub18CUB_300001_SM_10306detail8for_each13static_kernelINS2_12policy_hub_t12policy_500_tElNS2_12op_wrapper_tIlZZZZZN2at6native36add_out_dense_sparse_compressed_cudaERNS7_6TensorERKS9_SC_RKN3c106ScalarEENKUlvE_clEvENKUlvE2_clEvENKUlvE_clEvENKUlvE_clEvEUllE_N6thrust24THRUST_300001_SM_1030_NS17counting_iteratorIlNSN_11use_defaultESP_SP_EEEEEEvT0_T1_:
        /* <DEDUP_REMOVED lines=20> */
.L_x_538:
        /* <DEDUP_REMOVED lines=21> */
[----:B------:R-:W-:Y:S02]  /*0290*/  IMAD.MOV.U32 R22, RZ, RZ, R4 ;  /* 0x000000ffff167224 */ /* 0x000fe400078e0004 */
[----:B------:R-:W-:Y:S01]  /*02a0*/  LOP3.LUT P0, R26, R26, 0x3, RZ, 0xc0, !PT ;  /* 0x000000031a1a7812 */ /* 0x000fe2000780c0ff */
        /* <DEDUP_REMOVED lines=21> */
[----:B------:R-:W2:Y:S01]  /*0400*/  LDG.E R17, desc[UR10][R8.64] ;  /* 0x0000000a08117981 */ /* 0x000ea2000c1e1900 */
[C---:B---3--:R-:W-:Y:S02]  /*0410*/  IMAD R2, R22.reuse, UR5, RZ ;  /* 0x0000000516027c24 */ /* 0x048fe4000f8e02ff */
[----:B------:R-:W-:Y:S02]  /*0420*/  IMAD.WIDE.U32 R20, R22, UR4, R4 ;  /* 0x0000000416147c25 */ /* 0x000fe4000f8e0004 */
[----:B------:R-:W3:Y:S02]  /*0430*/  LDC.64 R14, c[0x0][0x3a8] ;  /* 0x0000ea00ff0e7b82 */ /* 0x000ee40000000a00 */
[----:B------:R-:W-:Y:S01]  /*0440*/  IMAD R23, R23, UR4, R2 ;  /* 0x0000000417177c24 */ /* 0x000fe2000f8e0202 */
[----:B------:R-:W-:-:S02]  /*0450*/  MOV R2, R6 ;  /* 0x0000000600027202 */ /* 0x000fc40000000f00 */
[----:B-1----:R-:W-:Y:S01]  /*0460*/  LEA R16, P0, R20, UR6, 0x3 ;  /* 0x0000000614107c11 */ /* 0x002fe2000f8018ff */
[----:B------:R-:W-:Y:S01]  /*0470*/  IMAD.IADD R21, R21, 0x1, R23 ;  /* 0x0000000115157824 */ /* 0x000fe200078e0217 */
[----:B--2---:R-:W-:-:S05]  /*0480*/  SHF.R.S32.HI R19, RZ, 0x1f, R17 ;  /* 0x0000001fff137819 */ /* 0x004fca0000011411 */
[-C--:B0-----:R-:W-:Y:S02]  /*0490*/  IMAD R22, R19, R10.reuse, RZ ;  /* 0x0000000a13167224 */ /* 0x081fe400078e02ff */
[----:B------:R-:W-:-:S04]  /*04a0*/  IMAD.WIDE.U32 R18, R17, R10, R2 ;  /* 0x0000000a11127225 */ /* 0x000fc800078e0002 */
[----:B------:R-:W-:Y:S01]  /*04b0*/  IMAD R23, R17, R11, R22 ;  /* 0x0000000b11177224 */ /* 0x000fe200078e0216 */
[----:B------:R-:W-:Y:S02]  /*04c0*/  LEA.HI.X R17, R20, UR7, R21, 0x3, P0 ;  /* 0x0000000714117c11 */ /* 0x000fe400080f1c15 */
[C---:B---3--:R-:W-:Y:S02]  /*04d0*/  LEA R20, P0, R18.reuse, R14, 0x3 ;  /* 0x0000000e12147211 */ /* 0x048fe400078018ff */
[----:B------:R-:W-:Y:S01]  /*04e0*/  IADD3 R19, PT, PT, R19, R23, RZ ;  /* 0x0000001713137210 */ /* 0x000fe20007ffe0ff */
[----:B------:R-:W2:Y:S03]  /*04f0*/  LDG.E.64 R24, desc[UR10][R16.64] ;  /* 0x0000000a10187981 */ /* 0x000ea6000c1e1b00 */
[----:B------:R-:W-:Y:S02]  /*0500*/  LEA.HI.X R21, R18, R15, R19, 0x3, P0 ;  /* 0x0000000f12157211 */ /* 0x000fe400000f1c13 */
[----:B------:R-:W2:Y:S03]  /*0510*/  LDC.64 R18, c[0x0][0x3b0] ;  /* 0x0000ec00ff127b82 */ /* 0x000ea60000000a00 */
[----:B------:R-:W3:Y:S01]  /*0520*/  LDG.E.64 R22, desc[UR10][R20.64] ;  /* 0x0000000a14167981 */ /* 0x000ee2000c1e1b00 */
[----:B------:R-:W-:Y:S01]  /*0530*/  ISETP.NE.AND P0, PT, R26, 0x1, PT ;  /* 0x000000011a00780c */ /* 0x000fe20003f05270 */
[----:B--2---:R-:W-:-:S04]  /*0540*/  IMAD R25, R25, R18, RZ ;  /* 0x0000001219197224 */ /* 0x004fc800078e02ff */
[C---:B------:R-:W-:Y:S02]  /*0550*/  IMAD R25, R24.reuse, R19, R25 ;  /* 0x0000001318197224 */ /* 0x040fe400078e0219 */
[----:B---3--:R-:W-:-:S05]  /*0560*/  IMAD.WIDE.U32 R22, R24, R18, R22 ;  /* 0x0000001218167225 */ /* 0x008fca00078e0016 */
[----:B------:R-:W-:Y:S02]  /*0570*/  IADD3 R25, PT, PT, R23, R25, RZ ;  /* 0x0000001917197210 */ /* 0x000fe40007ffe0ff */
[----:B------:R-:W-:-:S05]  /*0580*/  MOV R24, R22 ;  /* 0x0000001600187202 */ /* 0x000fca0000000f00 */
[----:B------:R0:W-:Y:S01]  /*0590*/  STG.E.64 desc[UR10][R20.64], R24 ;  /* 0x0000001814007986 */ /* 0x0001e2000c101b0a */
[----:B------:R-:W-:Y:S01]  /*05a0*/  VIADD R22, R4, 0x1 ;  /* 0x0000000104167836 */ /* 0x000fe20000000000 */
[----:B------:R-:W-:Y:S06]  /*05b0*/  @!P0 BRA `(.L_x_536) ;  /* 0x0000000000888947 */ /* 0x000fec0003800000 */
        /* <DEDUP_REMOVED lines=11> */
[-C--:B--2---:R-:W-:Y:S02]  /*0670*/  IMAD R23, R23, R18.reuse, RZ ;  /* 0x0000001217177224 */ /* 0x084fe400078e02ff */
[----:B---3--:R-:W-:-:S04]  /*0680*/  IMAD.WIDE.U32 R24, R22, R18, R24 ;  /* 0x0000001216187225 */ /* 0x008fc800078e0018 */
[----:B------:R-:W-:Y:S01]  /*0690*/  IMAD R23, R22, R19, R23 ;  /* 0x0000001316177224 */ /* 0x000fe200078e0217 */
[----:B------:R-:W-:-:S04]  /*06a0*/  IADD3 R22, PT, PT, R4, 0x2, RZ ;  /* 0x0000000204167810 */ /* 0x000fc80007ffe0ff */
[----:B------:R-:W-:-:S05]  /*06b0*/  IADD3 R25, PT, PT, R25, R23, RZ ;  /* 0x0000001719197210 */ /* 0x000fca0007ffe0ff */
        /* <DEDUP_REMOVED lines=14> */
[----:B------:R-:W-:Y:S01]  /*07a0*/  IADD3 R22, PT, PT, R4, 0x3, RZ ;  /* 0x0000000304167810 */ /* 0x000fe20007ffe0ff */
[----:B---3--:R-:W-:-:S05]  /*07b0*/  IMAD.WIDE.U32 R10, R16, R18, R10 ;  /* 0x00000012100a7225 */ /* 0x008fca00078e000a */
[----:B------:R-:W-:-:S05]  /*07c0*/  IADD3 R11, PT, PT, R11, R19, RZ ;  /* 0x000000130b0b7210 */ /* 0x000fca0007ffe0ff */
[----:B------:R2:W-:Y:S02]  /*07d0*/  STG.E.64 desc[UR10][R14.64], R10 ;  /* 0x0000000a0e007986 */ /* 0x0005e4000c101b0a */
.L_x_536:
[----:B------:R-:W-:Y:S05]  /*07e0*/  BSYNC.RECONVERGENT B1 ;  /* 0x0000000000017941 */ /* 0x000fea0003800200 */
.L_x_535:
[----:B------:R-:W3:Y:S01]  /*07f0*/  LDC.64 R8, c[0x0][0x3d8] ;  /* 0x0000f600ff087b82 */ /* 0x000ee20000000a00 */
[----:B------:R-:W-:-:S04]  /*0800*/  IADD3 R2, PT, PT, R4, -R0, RZ ;  /* 0x8000000004027210 */ /* 0x000fc80007ffe0ff */
[----:B------:R-:W-:-:S03]  /*0810*/  ISETP.GT.U32.AND P0, PT, R2, -0x4, PT ;  /* 0xfffffffc0200780c */ /* 0x000fc60003f04070 */
[----:B--2---:R-:W2:Y:S10]  /*0820*/  LDC.64 R10, c[0x0][0x3e0] ;  /* 0x0000f800ff0a7b82 */ /* 0x004eb40000000a00 */
[----:B------:R-:W-:Y:S05]  /*0830*/  @P0 BRA `(.L_x_534) ;  /* 0x00000004003c0947 */ /* 0x000fea0003800000 */
.L_x_537:
[----:B------:R-:W-:Y:S01]  /*0840*/  SHF.R.S32.HI R23, RZ, 0x1f, R22 ;  /* 0x0000001fff177819 */ /* 0x000fe20000011416 */
[----:B---3--:R-:W-:-:S04]  /*0850*/  IMAD R2, R8, UR5, RZ ;  /* 0x0000000508027c24 */ /* 0x008fc8000f8e02ff */
[----:B------:R-:W-:Y:S02]  /*0860*/  IMAD R15, R9, UR4, R2 ;  /* 0x00000004090f7c24 */ /* 0x000fe4000f8e0202 */
[----:B------:R-:W-:-:S04]  /*0870*/  IMAD.WIDE.U32 R4, R8, UR4, R22 ;  /* 0x0000000408047c25 */ /* 0x000fc8000f8e0016 */
[----:B------:R-:W-:Y:S01]  /*0880*/  IMAD.IADD R5, R15, 0x1, R5 ;  /* 0x000000010f057824 */ /* 0x000fe200078e0205 */
[----:B------:R-:W-:-:S04]  /*0890*/  LEA R14, P0, R4, UR12, 0x2 ;  /* 0x0000000c040e7c11 */ /* 0x000fc8000f8010ff */
[----:B------:R-:W-:-:S05]  /*08a0*/  LEA.HI.X R15, R4, UR13, R5, 0x2, P0 ;  /* 0x0000000d040f7c11 */ /* 0x000fca00080f1405 */
[----:B------:R-:W3:Y:S01]  /*08b0*/  LDG.E R5, desc[UR10][R14.64] ;  /* 0x0000000a0e057981 */ /* 0x000ee2000c1e1900 */
[C---:B--2---:R-:W-:Y:S02]  /*08c0*/  IMAD R2, R10.reuse, UR5, RZ ;  /* 0x000000050a027c24 */ /* 0x044fe4000f8e02ff */
[----:B------:R-:W-:-:S04]  /*08d0*/  IMAD.WIDE.U32 R16, R10, UR4, R22 ;  /* 0x000000040a107c25 */ /* 0x000fc8000f8e0016 */
[----:B----4-:R-:W-:Y:S01]  /*08e0*/  IMAD R19, R11, UR4, R2 ;  /* 0x000000040b137c24 */ /* 0x010fe2000f8e0202 */
[----:B------:R-:W-:-:S04]  /*08f0*/  MOV R2, R6 ;  /* 0x0000000600027202 */ /* 0x000fc80000000f00 */
[----:B------:R-:W-:Y:S02]  /*0900*/  IADD3 R17, PT, PT, R19, R17, RZ ;  /* 0x0000001113117210 */ /* 0x000fe40007ffe0ff */
[----:B---3--:R-:W-:Y:S01]  /*0910*/  SHF.R.S32.HI R4, RZ, 0x1f, R5 ;  /* 0x0000001fff047819 */ /* 0x008fe20000011405 */
[----:B------:R-:W-:-:S04]  /*0920*/  IMAD.WIDE.U32 R18, R5, UR8, R2 ;  /* 0x0000000805127c25 */ /* 0x000fc8000f8e0002 */
[----:B01----:R-:W-:Y:S01]  /*0930*/  IMAD R20, R4, UR8, RZ ;  /* 0x0000000804147c24 */ /* 0x003fe2000f8e02ff */
[----:B------:R-:W-:-:S03]  /*0940*/  LEA R4, P0, R16, UR16, 0x3 ;  /* 0x0000001010047c11 */ /* 0x000fc6000f8018ff */
[----:B------:R-:W-:Y:S01]  /*0950*/  IMAD R21, R5, UR9, R20 ;  /* 0x0000000905157c24 */ /* 0x000fe2000f8e0214 */
[----:B------:R-:W-:Y:S02]  /*0960*/  LEA.HI.X R5, R16, UR17, R17, 0x3, P0 ;  /* 0x0000001110057c11 */ /* 0x000fe400080f1c11 */
[----:B------:R-:W-:Y:S02]  /*0970*/  LEA R16, P0, R18, UR14, 0x3 ;  /* 0x0000000e12107c11 */ /* 0x000fe4000f8018ff */
[----:B------:R-:W-:-:S04]  /*0980*/  IADD3 R17, PT, PT, R19, R21, RZ ;  /* 0x0000001513117210 */ /* 0x000fc80007ffe0ff */
[----:B------:R-:W-:Y:S02]  /*0990*/  LEA.HI.X R17, R18, UR15, R17, 0x3, P0 ;  /* 0x0000000f12117c11 */ /* 0x000fe400080f1c11 */
[----:B------:R-:W2:Y:S04]  /*09a0*/  LDG.E.64 R18, desc[UR10][R4.64] ;  /* 0x0000000a04127981 */ /* 0x000ea8000c1e1b00 */
[----:B------:R-:W3:Y:S01]  /*09b0*/  LDG.E.64 R20, desc[UR10][R16.64] ;  /* 0x0000000a10147981 */ /* 0x000ee2000c1e1b00 */
[----:B--2---:R-:W-:Y:S02]  /*09c0*/  IMAD R19, R19, UR18, RZ ;  /* 0x0000001213137c24 */ /* 0x004fe4000f8e02ff */
[----:B---3--:R-:W-:-:S04]  /*09d0*/  IMAD.WIDE.U32 R20, R18, UR18, R20 ;  /* 0x0000001212147c25 */ /* 0x008fc8000f8e0014 */
[----:B------:R-:W-:Y:S01]  /*09e0*/  IMAD R19, R18, UR19, R19 ;  /* 0x0000001312137c24 */ /* 0x000fe2000f8e0213 */
[----:B------:R-:W-:-:S03]  /*09f0*/  MOV R26, R20 ;  /* 0x00000014001a7202 */ /* 0x000fc60000000f00 */
[----:B------:R-:W-:-:S05]  /*0a00*/  IMAD.IADD R27, R21, 0x1, R19 ;  /* 0x00000001151b7824 */ /* 0x000fca00078e0213 */
[----:B------:R0:W-:Y:S04]  /*0a10*/  STG.E.64 desc[UR10][R16.64], R26 ;  /* 0x0000001a10007986 */ /* 0x0001e8000c101b0a */
        /* <DEDUP_REMOVED lines=8> */
[----:B------:R-:W0:Y:S04]  /*0aa0*/  LDG.E.64 R20, desc[UR10][R4.64+0x8] ;  /* 0x0000080a04147981 */ /* 0x000e28000c1e1b00 */
[----:B------:R-:W2:Y:S01]  /*0ab0*/  LDG.E.64 R24, desc[UR10][R18.64] ;  /* 0x0000000a12187981 */ /* 0x000ea2000c1e1b00 */
[----:B0-----:R-:W-:-:S04]  /*0ac0*/  IMAD R17, R21, UR18, RZ ;  /* 0x0000001215117c24 */ /* 0x001fc8000f8e02ff */
[C---:B------:R-:W-:Y:S02]  /*0ad0*/  IMAD R17, R20.reuse, UR19, R17 ;  /* 0x0000001314117c24 */ /* 0x040fe4000f8e0211 */
[----:B--2---:R-:W-:-:S04]  /*0ae0*/  IMAD.WIDE.U32 R24, R20, UR18, R24 ;  /* 0x0000001214187c25 */ /* 0x004fc8000f8e0018 */
[----:B------:R-:W-:Y:S01]  /*0af0*/  IMAD.MOV.U32 R26, RZ, RZ, R24 ;  /* 0x000000ffff1a7224 */ /* 0x000fe200078e0018 */
[----:B------:R-:W-:-:S05]  /*0b00*/  IADD3 R27, PT, PT, R25, R17, RZ ;  /* 0x00000011191b7210 */ /* 0x000fca0007ffe0ff */
        /* <DEDUP_REMOVED lines=13> */
[----:B--2---:R-:W-:-:S05]  /*0be0*/  IMAD.WIDE.U32 R24, R20, UR18, R24 ;  /* 0x0000001214187c25 */ /* 0x004fca000f8e0018 */
[----:B------:R-:W-:-:S05]  /*0bf0*/  IADD3 R25, PT, PT, R25, R19, RZ ;  /* 0x0000001319197210 */ /* 0x000fca0007ffe0ff */
        /* <DEDUP_REMOVED lines=11> */
[----:B0-----:R-:W-:-:S04]  /*0cb0*/  IMAD R17, R5, UR18, RZ ;  /* 0x0000001205117c24 */ /* 0x001fc8000f8e02ff */
[----:B------:R-:W-:Y:S01]  /*0cc0*/  IMAD R17, R4, UR19, R17 ;  /* 0x0000001304117c24 */ /* 0x000fe2000f8e0211 */
[----:B------:R-:W-:-:S04]  /*0cd0*/  IADD3 R22, PT, PT, R22, 0x4, RZ ;  /* 0x0000000416167810 */ /* 0x000fc80007ffe0ff */
[----:B------:R-:W-:Y:S01]  /*0ce0*/  ISETP.NE.AND P0, PT, R22, R0, PT ;  /* 0x000000001600720c */ /* 0x000fe20003f05270 */
[----:B--2---:R-:W-:-:S04]  /*0cf0*/  IMAD.WIDE.U32 R20, R4, UR18, R20 ;  /* 0x0000001204147c25 */ /* 0x004fc8000f8e0014 */
[----:B------:R-:W-:-:S05]  /*0d00*/  IMAD.IADD R21, R21, 0x1, R17 ;  /* 0x0000000115157824 */ /* 0x000fca00078e0211 */
[----:B------:R4:W-:Y:S03]  /*0d10*/  STG.E.64 desc[UR10][R18.64], R20 ;  /* 0x0000001412007986 */ /* 0x0009e6000c101b0a */
[----:B------:R-:W-:Y:S05]  /*0d20*/  @P0 BRA `(.L_x_537) ;  /* 0xfffffff800c40947 */ /* 0x000fea000383ffff */
.L_x_534:
[----:B------:R-:W-:Y:S05]  /*0d30*/  BSYNC.RECONVERGENT B0 ;  /* 0x0000000000007941 */ /* 0x000fea0003800200 */
.L_x_533:
        /* <DEDUP_REMOVED lines=14> */
.L_x_544:
[----:B0-----:R-:W0:Y:S01]  /*0e20*/  LDC.64 R2, c[0x0][0x3d0] ;  /* 0x0000f400ff027b82 */ /* 0x001e220000000a00 */
[----:B------:R-:W5:Y:S01]  /*0e30*/  LDCU.64 UR12, c[0x0][0x398] ;  /* 0x00007300ff0c77ac */ /* 0x000f620008000a00 */
[----:B---3--:R-:W-:Y:S02]  /*0e40*/  MOV R4, R12 ;  /* 0x0000000c00047202 */ /* 0x008fe40000000f00 */
[----:B------:R-:W-:Y:S01]  /*0e50*/  MOV R5, R13 ;  /* 0x0000000d00057202 */ /* 0x000fe20000000f00 */
[----:B------:R-:W0:Y:S01]  /*0e60*/  LDCU.64 UR14, c[0x0][0x3c8] ;  /* 0x00007900ff0e77ac */ /* 0x000e220008000a00 */
[----:B------:R-:W0:Y:S01]  /*0e70*/  LDCU.64 UR18, c[0x0][0x3b0] ;  /* 0x00007600ff1277ac */ /* 0x000e220008000a00 */
[----:B------:R-:W0:Y:S02]  /*0e80*/  LDCU.64 UR16, c[0x0][0x3a8] ;  /* 0x00007500ff1077ac */ /* 0x000e240008000a00 */
[C---:B0-----:R-:W-:Y:S02]  /*0e90*/  IMAD R0, R2.reuse, UR5, RZ ;  /* 0x0000000502007c24 */ /* 0x041fe4000f8e02ff */
[----:B------:R-:W-:-:S04]  /*0ea0*/  IMAD.WIDE.U32 R4, R2, UR4, R4 ;  /* 0x0000000402047c25 */ /* 0x000fc8000f8e0004 */
[----:B------:R-:W-:Y:S01]  /*0eb0*/  IMAD R3, R3, UR4, R0 ;  /* 0x0000000403037c24 */ /* 0x000fe2000f8e0200 */
[----:B-----5:R-:W-:-:S03]  /*0ec0*/  LEA R2, P0, R4, UR12, 0x2 ;  /* 0x0000000c04027c11 */ /* 0x020fc6000f8010ff */
        /* <DEDUP_REMOVED lines=8> */
[----:B------:R-:W2:Y:S01]  /*0f50*/  LDC.64 R4, c[0x0][0x3b8] ;  /* 0x0000ee00ff047b82 */ /* 0x000ea20000000a00 */
[----:B------:R-:W-:Y:S01]  /*0f60*/  IADD3 R2, P0, PT, R12, 0x100, RZ ;  /* 0x000001000c027810 */ /* 0x000fe20007f1e0ff */
[----:B------:R-:W-:Y:S01]  /*0f70*/  BSSY.RECONVERGENT B1, `(.L_x_541) ;  /* 0x000005d000017945 */ /* 0x000fe20003800200 */
[----:B------:R-:W-:Y:S01]  /*0f80*/  IADD3 R6, PT, PT, -R10, R0, RZ ;  /* 0x000000000a067210 */ /* 0x000fe20007ffe1ff */
[----:B------:R-:W-:Y:S01]  /*0f90*/  IMAD.MOV.U32 R22, RZ, RZ, R10 ;  /* 0x000000ffff167224 */ /* 0x000fe200078e000a */
[----:B------:R-:W-:Y:S02]  /*0fa0*/  IADD3.X R3, PT, PT, RZ, R13, RZ, P0, !PT ;  /* 0x0000000dff037210 */ /* 0x000fe400007fe4ff */
[----:B------:R-:W-:-:S03]  /*0fb0*/  LOP3.LUT P0, RZ, R6, 0x3, RZ, 0xc0, !PT ;  /* 0x0000000306ff7812 */ /* 0x000fc6000780c0ff */
[----:B0-----:R-:W-:Y:S02]  /*0fc0*/  IMAD R3, R3, UR12, RZ ;  /* 0x0000000c03037c24 */ /* 0x001fe4000f8e02ff */
[----:B---3--:R-:W-:-:S04]  /*0fd0*/  IMAD.WIDE.U32 R8, R2, UR12, RZ ;  /* 0x0000000c02087c25 */ /* 0x008fc8000f8e00ff */
        /* <DEDUP_REMOVED lines=8> */
[----:B------:R-:W2:Y:S01]  /*1060*/  LDCU.64 UR12, c[0x0][0x3a0] ;  /* 0x00007400ff0c77ac */ /* 0x000ea20008000a00 */
[----:B------:R-:W-:-:S06]  /*1070*/  SHF.R.S32.HI R11, RZ, 0x1f, R10 ;  /* 0x0000001fff0b7819 */ /* 0x000fcc000001140a */
[----:B------:R-:W3:Y:S08]  /*1080*/  LDC.64 R22, c[0x0][0x3e0] ;  /* 0x0000f800ff167b82 */ /* 0x000ef00000000a00 */
[----:B------:R-:W5:Y:S01]  /*1090*/  LDC R26, c[0x0][0x3ac] ;  /* 0x0000eb00ff1a7b82 */ /* 0x000f620000000800 */
[C---:B0-----:R-:W-:Y:S02]  /*10a0*/  IMAD R2, R6.reuse, UR5, RZ ;  /* 0x0000000506027c24 */ /* 0x041fe4000f8e02ff */
[----:B------:R-:W-:-:S04]  /*10b0*/  IMAD.WIDE.U32 R4, R6, UR4, R10 ;  /* 0x0000000406047c25 */ /* 0x000fc8000f8e000a */
[----:B------:R-:W-:Y:S01]  /*10c0*/  IMAD R7, R7, UR4, R2 ;  /* 0x0000000407077c24 */ /* 0x000fe2000f8e0202 */
[----:B--2---:R-:W-:Y:S01]  /*10d0*/  LEA R6, P0, R4, UR12, 0x2 ;  /* 0x0000000c04067c11 */ /* 0x004fe2000f8010ff */
[----:B------:R-:W0:Y:S03]  /*10e0*/  LDC R2, c[0x0][0x3a8] ;  /* 0x0000ea00ff027b82 */ /* 0x000e260000000800 */
[----:B------:R-:W-:-:S04]  /*10f0*/  IADD3 R5, PT, PT, R5, R7, RZ ;  /* 0x0000000705057210 */ /* 0x000fc80007ffe0ff */
[----:B------:R-:W-:Y:S01]  /*1100*/  LEA.HI.X R7, R4, UR13, R5, 0x2, P0 ;  /* 0x0000000d04077c11 */ /* 0x000fe200080f1405 */
[----:B------:R-:W2:Y:S01]  /*1110*/  LDCU.64 UR12, c[0x0][0x390] ;  /* 0x00007200ff0c77ac */ /* 0x000ea20008000a00 */
[----:B------:R-:W5:Y:S03]  /*1120*/  LDC.64 R4, c[0x0][0x3c8] ;  /* 0x0000f200ff047b82 */ /* 0x000f660000000a00 */
[----:B------:R-:W1:Y:S01]  /*1130*/  LDG.E R17, desc[UR10][R6.64] ;  /* 0x0000000a06117981 */ /* 0x000e62000c1e1900 */
[C---:B---3--:R-:W-:Y:S02]  /*1140*/  IMAD R14, R22.reuse, UR5, RZ ;  /* 0x00000005160e7c24 */ /* 0x048fe4000f8e02ff */
[----:B----4-:R-:W-:-:S04]  /*1150*/  IMAD.WIDE.U32 R18, R22, UR4, R10 ;  /* 0x0000000416127c25 */ /* 0x010fc8000f8e000a */
[----:B------:R-:W-:Y:S01]  /*1160*/  IMAD R23, R23, UR4, R14 ;  /* 0x0000000417177c24 */ /* 0x000fe2000f8e020e */
[----:B------:R-:W-:Y:S01]  /*1170*/  MOV R14, R8 ;  /* 0x00000008000e7202 */ /* 0x000fe20000000f00 */
[----:B------:R-:W-:-:S03]  /*1180*/  IMAD.MOV.U32 R15, RZ, RZ, R3 ;  /* 0x000000ffff0f7224 */ /* 0x000fc600078e0003 */
[----:B------:R-:W-:Y:S02]  /*1190*/  IADD3 R19, PT, PT, R19, R23, RZ ;  /* 0x0000001713137210 */ /* 0x000fe40007ffe0ff */
[----:B--2---:R-:W-:Y:S02]  /*11a0*/  LEA R16, P0, R18, UR12, 0x3 ;  /* 0x0000000c12107c11 */ /* 0x004fe4000f8018ff */
[----:B-1----:R-:W-:Y:S01]  /*11b0*/  SHF.R.S32.HI R21, RZ, 0x1f, R17 ;  /* 0x0000001fff157819 */ /* 0x002fe20000011411 */
[----:B-----5:R-:W-:-:S04]  /*11c0*/  IMAD.HI.U32 R20, R17, R4, R14 ;  /* 0x0000000411147227 */ /* 0x020fc800078e000e */
[-C--:B------:R-:W-:Y:S02]  /*11d0*/  IMAD R22, R21, R4.reuse, RZ ;  /* 0x0000000415167224 */ /* 0x080fe400078e02ff */
[C---:B------:R-:W-:Y:S02]  /*11e0*/  IMAD R23, R17.reuse, R4, R14 ;  /* 0x0000000411177224 */ /* 0x040fe400078e020e */
[----:B------:R-:W-:Y:S01]  /*11f0*/  IMAD R21, R17, R5, R22 ;  /* 0x0000000511157224 */ /* 0x000fe200078e0216 */
[----:B------:R-:W-:-:S04]  /*1200*/  LEA.HI.X R17, R18, UR13, R19, 0x3, P0 ;  /* 0x0000000d12117c11 */ /* 0x000fc800080f1c13 */
[----:B------:R-:W-:Y:S01]  /*1210*/  IADD3 R19, PT, PT, R20, R21, RZ ;  /* 0x0000001514137210 */ /* 0x000fe20007ffe0ff */
[----:B------:R-:W2:Y:S01]  /*1220*/  LDG.E.64 R24, desc[UR10][R16.64] ;  /* 0x0000000a10187981 */ /* 0x000ea2000c1e1b00 */
[----:B0-----:R-:W-:-:S04]  /*1230*/  LEA R20, P0, R23, R2, 0x3 ;  /* 0x0000000217147211 */ /* 0x001fc800078018ff */
[----:B------:R-:W-:Y:S02]  /*1240*/  LEA.HI.X R21, R23, R26, R19, 0x3, P0 ;  /* 0x0000001a17157211 */ /* 0x000fe400000f1c13 */
[----:B------:R-:W2:Y:S03]  /*1250*/  LDC.64 R18, c[0x0][0x3b0] ;  /* 0x0000ec00ff127b82 */ /* 0x000ea60000000a00 */
[----:B------:R-:W3:Y:S01]  /*1260*/  LDG.E.64 R22, desc[UR10][R20.64] ;  /* 0x0000000a14167981 */ /* 0x000ee2000c1e1b00 */
[----:B------:R-:W-:-:S04]  /*1270*/  IADD3 R27, PT, PT, -R10, R0, RZ ;  /* 0x000000000a1b7210 */ /* 0x000fc80007ffe1ff */
[----:B------:R-:W-:-:S04]  /*1280*/  LOP3.LUT R27, R27, 0x3, RZ, 0xc0, !PT ;  /* 0x000000031b1b7812 */ /* 0x000fc800078ec0ff */
[----:B------:R-:W-:Y:S01]  /*1290*/  ISETP.NE.AND P0, PT, R27, 0x1, PT ;  /* 0x000000011b00780c */ /* 0x000fe20003f05270 */
[----:B--2---:R-:W-:-:S04]  /*12a0*/  IMAD R25, R25, R18, RZ ;  /* 0x0000001219197224 */ /* 0x004fc800078e02ff */
[C---:B------:R-:W-:Y:S02]  /*12b0*/  IMAD R25, R24.reuse, R19, R25 ;  /* 0x0000001318197224 */ /* 0x040fe400078e0219 */
[----:B---3--:R-:W-:-:S04]  /*12c0*/  IMAD.WIDE.U32 R22, R24, R18, R22 ;  /* 0x0000001218167225 */ /* 0x008fc800078e0016 */
[----:B------:R-:W-:Y:S01]  /*12d0*/  IMAD.MOV.U32 R24, RZ, RZ, R22 ;  /* 0x000000ffff187224 */ /* 0x000fe200078e0016 */
[----:B------:R-:W-:-:S05]  /*12e0*/  IADD3 R25, PT, PT, R23, R25, RZ ;  /* 0x0000001917197210 */ /* 0x000fca0007ffe0ff */
[----:B------:R0:W-:Y:S01]  /*12f0*/  STG.E.64 desc[UR10][R20.64], R24 ;  /* 0x0000001814007986 */ /* 0x0001e2000c101b0a */
[----:B------:R-:W-:Y:S01]  /*1300*/  IADD3 R22, PT, PT, R10, 0x1, RZ ;  /* 0x000000010a167810 */ /* 0x000fe20007ffe0ff */
        /* <DEDUP_REMOVED lines=15> */
[----:B------:R-:W-:-:S03]  /*1400*/  IADD3 R22, PT, PT, R10, 0x2, RZ ;  /* 0x000000020a167810 */ /* 0x000fc60007ffe0ff */
[----:B------:R-:W-:-:S05]  /*1410*/  IMAD.IADD R25, R25, 0x1, R23 ;  /* 0x0000000119197824 */ /* 0x000fca00078e0217 */
[----:B------:R2:W-:Y:S01]  /*1420*/  STG.E.64 desc[UR10][R20.64], R24 ;  /* 0x0000001814007986 */ /* 0x0005e2000c101b0a */
        /* <DEDUP_REMOVED lines=11> */
[----:B---3--:R-:W-:-:S04]  /*14e0*/  IMAD R2, R17, R18, RZ ;  /* 0x0000001211027224 */ /* 0x008fc800078e02ff */
[----:B------:R-:W-:Y:S02]  /*14f0*/  IMAD R19, R16, R19, R2 ;  /* 0x0000001310137224 */ /* 0x000fe400078e0202 */
[----:B------:R-:W-:Y:S02]  /*1500*/  VIADD R22, R10, 0x3 ;  /* 0x000000030a167836 */ /* 0x000fe40000000000 */
[----:B--2---:R-:W-:-:S05]  /*1510*/  IMAD.WIDE.U32 R14, R16, R18, R14 ;  /* 0x00000012100e7225 */ /* 0x004fca00078e000e */
[----:B------:R-:W-:-:S05]  /*1520*/  IADD3 R15, PT, PT, R15, R19, RZ ;  /* 0x000000130f0f7210 */ /* 0x000fca0007ffe0ff */
[----:B------:R3:W-:Y:S02]  /*1530*/  STG.E.64 desc[UR10][R4.64], R14 ;  /* 0x0000000e04007986 */ /* 0x0007e4000c101b0a */
.L_x_542:
[----:B------:R-:W-:Y:S05]  /*1540*/  BSYNC.RECONVERGENT B1 ;  /* 0x0000000000017941 */ /* 0x000fea0003800200 */
.L_x_541:
[----:B------:R-:W-:-:S04]  /*1550*/  IADD3 R2, PT, PT, R10, -R0, RZ ;  /* 0x800000000a027210 */ /* 0x000fc80007ffe0ff */
[----:B------:R-:W-:-:S13]  /*1560*/  ISETP.GT.U32.AND P0, PT, R2, -0x4, PT ;  /* 0xfffffffc0200780c */ /* 0x000fda0003f04070 */
[----:B------:R-:W-:Y:S05]  /*1570*/  @P0 BRA `(.L_x_540) ;  /* 0x0000000400500947 */ /* 0x000fea0003800000 */
[----:B---3--:R-:W3:Y:S01]  /*1580*/  LDC.64 R4, c[0x0][0x3d8] ;  /* 0x0000f600ff047b82 */ /* 0x008ee20000000a00 */
[----:B------:R-:W-:-:S07]  /*1590*/  IADD3 R0, PT, PT, -R0, R22, RZ ;  /* 0x0000001600007210 */ /* 0x000fce0007ffe1ff */
[----:B------:R-:W0:Y:S02]  /*15a0*/  LDC.64 R6, c[0x0][0x3e0] ;  /* 0x0000f800ff067b82 */ /* 0x000e240000000a00 */
.L_x_543:
[----:B------:R-:W-:Y:S01]  /*15b0*/  SHF.R.S32.HI R23, RZ, 0x1f, R22 ;  /* 0x0000001fff177819 */ /* 0x000fe20000011416 */
[----:B---3--:R-:W-:-:S04]  /*15c0*/  IMAD R2, R4, UR5, RZ ;  /* 0x0000000504027c24 */ /* 0x008fc8000f8e02ff */
[----:B------:R-:W-:Y:S02]  /*15d0*/  IMAD R15, R5, UR4, R2 ;  /* 0x00000004050f7c24 */ /* 0x000fe4000f8e0202 */
[----:B------:R-:W-:-:S05]  /*15e0*/  IMAD.WIDE.U32 R10, R4, UR4, R22 ;  /* 0x00000004040a7c25 */ /* 0x000fca000f8e0016 */
[----:B------:R-:W-:Y:S02]  /*15f0*/  IADD3 R11, PT, PT, R15, R11, RZ ;  /* 0x0000000b0f0b7210 */ /* 0x000fe40007ffe0ff */
[----:B------:R-:W-:-:S04]  /*1600*/  LEA R14, P0, R10, UR8, 0x2 ;  /* 0x000000080a0e7c11 */ /* 0x000fc8000f8010ff */
[----:B------:R-:W-:-:S05]  /*1610*/  LEA.HI.X R15, R10, UR9, R11, 0x2, P0 ;  /* 0x000000090a0f7c11 */ /* 0x000fca00080f140b */
[----:B------:R-:W3:Y:S01]  /*1620*/  LDG.E R11, desc[UR10][R14.64+-0x8] ;  /* 0xfffff80a0e0b7981 */ /* 0x000ee2000c1e1900 */
[C---:B0-----:R-:W-:Y:S02]  /*1630*/  IMAD R2, R6.reuse, UR5, RZ ;  /* 0x0000000506027c24 */ /* 0x041fe4000f8e02ff */
[----:B------:R-:W-:-:S04]  /*1640*/  IMAD.WIDE.U32 R16, R6, UR4, R22 ;  /* 0x0000000406107c25 */ /* 0x000fc8000f8e0016 */
[----:B----4-:R-:W-:Y:S02]  /*1650*/  IMAD R19, R7, UR4, R2 ;  /* 0x0000000407137c24 */ /* 0x010fe4000f8e0202 */
[----:B------:R-:W-:-:S03]  /*1660*/  IMAD.MOV.U32 R2, RZ, RZ, R8 ;  /* 0x000000ffff027224 */ /* 0x000fc600078e0008 */
[----:B------:R-:W-:Y:S02]  /*1670*/  IADD3 R17, PT, PT, R19, R17, RZ ;  /* 0x0000001113117210 */ /* 0x000fe40007ffe0ff */
[----:B---3--:R-:W-:Y:S01]  /*1680*/  SHF.R.S32.HI R10, RZ, 0x1f, R11 ;  /* 0x0000001fff0a7819 */ /* 0x008fe2000001140b */
[----:B------:R-:W-:-:S04]  /*1690*/  IMAD.WIDE.U32 R18, R11, UR14, R2 ;  /* 0x0000000e0b127c25 */ /* 0x000fc8000f8e0002 */
[----:B-12---:R-:W-:Y:S01]  /*16a0*/  IMAD R20, R10, UR14, RZ ;  /* 0x0000000e0a147c24 */ /* 0x006fe2000f8e02ff */
        /* <DEDUP_REMOVED lines=8> */
[----:B--2---:R-:W-:-:S04]  /*1730*/  IMAD R19, R19, UR18, RZ ;  /* 0x0000001213137c24 */ /* 0x004fc8000f8e02ff */
[C---:B------:R-:W-:Y:S02]  /*1740*/  IMAD R19, R18.reuse, UR19, R19 ;  /* 0x0000001312137c24 */ /* 0x040fe4000f8e0213 */
[----:B---3--:R-:W-:-:S04]  /*1750*/  IMAD.WIDE.U32 R20, R18, UR18, R20 ;  /* 0x0000001212147c25 */ /* 0x008fc8000f8e0014 */
[----:B------:R-:W-:Y:S01]  /*1760*/  IMAD.MOV.U32 R24, RZ, RZ, R20 ;  /* 0x000000ffff187224 */ /* 0x000fe200078e0014 */
[----:B------:R-:W-:-:S05]  /*1770*/  IADD3 R25, PT, PT, R21, R19, RZ ;  /* 0x0000001315197210 */ /* 0x000fca0007ffe0ff */
[----:B------:R0:W-:Y:S04]  /*1780*/  STG.E.64 desc[UR10][R16.64], R24 ;  /* 0x0000001810007986 */ /* 0x0001e8000c101b0a */
[----:B------:R-:W2:Y:S02]  /*1790*/  LDG.E R19, desc[UR10][R14.64+-0x4] ;  /* 0xfffffc0a0e137981 */ /* 0x000ea4000c1e1900 */
[----:B--2---:R-:W-:-:S05]  /*17a0*/  SHF.R.S32.HI R2, RZ, 0x1f, R19 ;  /* 0x0000001fff027819 */ /* 0x004fca0000011413 */
[----:B------:R-:W-:Y:S01]  /*17b0*/  IMAD R18, R2, UR14, RZ ;  /* 0x0000000e02127c24 */ /* 0x000fe2000f8e02ff */
[----:B------:R-:W-:-:S05]  /*17c0*/  MOV R2, R8 ;  /* 0x0000000800027202 */ /* 0x000fca0000000f00 */
[----:B------:R-:W-:-:S04]  /*17d0*/  IMAD.WIDE.U32 R20, R19, UR14, R2 ;  /* 0x0000000e13147c25 */ /* 0x000fc8000f8e0002 */
[----:B------:R-:W-:Y:S01]  /*17e0*/  IMAD R19, R19, UR15, R18 ;  /* 0x0000000f13137c24 */ /* 0x000fe2000f8e0212 */
[----:B------:R-:W-:-:S04]  /*17f0*/  LEA R18, P0, R20, UR16, 0x3 ;  /* 0x0000001014127c11 */ /* 0x000fc8000f8018ff */
[----:B------:R-:W-:-:S04]  /*1800*/  IADD3 R19, PT, PT, R21, R19, RZ ;  /* 0x0000001315137210 */ /* 0x000fc80007ffe0ff */
[----:B------:R-:W-:Y:S02]  /*1810*/  LEA.HI.X R19, R20, UR17, R19, 0x3, P0 ;  /* 0x0000001114137c11 */ /* 0x000fe400080f1c13 */
[----:B------:R-:W2:Y:S04]  /*1820*/  LDG.E.64 R20, desc[UR10][R10.64+-0x8] ;  /* 0xfffff80a0a147981 */ /* 0x000ea8000c1e1b00 */
[----:B0-----:R-:W3:Y:S01]  /*1830*/  LDG.E.64 R16, desc[UR10][R18.64] ;  /* 0x0000000a12107981 */ /* 0x001ee2000c1e1b00 */
[----:B--2---:R-:W-:-:S04]  /*1840*/  IMAD R21, R21, UR18, RZ ;  /* 0x0000001215157c24 */ /* 0x004fc8000f8e02ff */
[C---:B------:R-:W-:Y:S02]  /*1850*/  IMAD R21, R20.reuse, UR19, R21 ;  /* 0x0000001314157c24 */ /* 0x040fe4000f8e0215 */
[----:B---3--:R-:W-:-:S04]  /*1860*/  IMAD.WIDE.U32 R16, R20, UR18, R16 ;  /* 0x0000001214107c25 */ /* 0x008fc8000f8e0010 */
        /* <DEDUP_REMOVED lines=31> */
[----:B------:R-:W-:Y:S02]  /*1a60*/  ISETP.NE.AND P0, PT, R0, RZ, PT ;  /* 0x000000ff0000720c */ /* 0x000fe40003f05270 */
[----:B------:R-:W-:Y:S01]  /*1a70*/  IADD3 R22, PT, PT, R22, 0x4, RZ ;  /* 0x0000000416167810 */ /* 0x000fe20007ffe0ff */
[----:B--2---:R-:W-:-:S04]  /*1a80*/  IMAD.WIDE.U32 R20, R10, UR18, R20 ;  /* 0x000000120a147c25 */ /* 0x004fc8000f8e0014 */
[----:B------:R-:W-:-:S05]  /*1a90*/  IMAD.IADD R21, R21, 0x1, R17 ;  /* 0x0000000115157824 */ /* 0x000fca00078e0211 */
[----:B------:R0:W-:Y:S01]  /*1aa0*/  STG.E.64 desc[UR10][R18.64], R20 ;  /* 0x0000001412007986 */ /* 0x0001e2000c101b0a */
[----:B------:R-:W-:Y:S05]  /*1ab0*/  @P0 BRA `(.L_x_543) ;  /* 0xfffffff800bc0947 */ /* 0x000fea000383ffff */
.L_x_540:
[----:B------:R-:W-:Y:S05]  /*1ac0*/  BSYNC.RECONVERGENT B0 ;  /* 0x0000000000007941 */ /* 0x000fea0003800200 */
.L_x_539:
[----:B------:R-:W5:Y:S01]  /*1ad0*/  LDCU.64 UR12, c[0x0][0x3e8] ;  /* 0x00007d00ff0c77ac */ /* 0x000f620008000a00 */
[----:B------:R-:W-:-:S04]  /*1ae0*/  UIADD3 UR4, UP0, UPT, UR4, 0x1, URZ ;  /* 0x0000000104047890 */ /* 0x000fc8000ff1e0ff */
[----:B------:R-:W-:Y:S02]  /*1af0*/  UIADD3.X UR5, UPT, UPT, URZ, UR5, URZ, UP0, !UPT ;  /* 0x00000005ff057290 */ /* 0x000fe400087fe4ff */
[----:B-----5:R-:W-:-:S04]  /*1b00*/  UISETP.GE.U32.AND UP0, UPT, UR4, UR12, UPT ;  /* 0x0000000c0400728c */ /* 0x020fc8000bf06070 */
[----:B------:R-:W-:-:S09]  /*1b10*/  UISETP.GE.AND.EX UP0, UPT, UR5, UR13, UPT, UP0 ;  /* 0x0000000d0500728c */ /* 0x000fd2000bf06300 */
[----:B------:R-:W-:Y:S05]  /*1b20*/  BRA.U !UP0, `(.L_x_544) ;  /* 0xfffffff108bc7547 */ /* 0x000fea000b83ffff */
[----:B------:R-:W-:Y:S05]  /*1b30*/  EXIT ;  /* 0x000000000000794d */ /* 0x000fea0003800000 */
.L_x_532:
        /* <DEDUP_REMOVED lines=20> */
[----:B------:R-:W-:-:S07]  /*1c80*/  CS2R R2, SRZ ;  /* 0x0000000000027805 */ /* 0x000fce000001ff00 */
.L_x_552:
[----:B0-----:R-:W0:Y:S01]  /*1c90*/  LDCU.64 UR8, c[0x0][0x3d0] ;  /* 0x00007a00ff0877ac */ /* 0x001e220008000a00 */
[----:B------:R-:W-:Y:S01]  /*1ca0*/  IADD3 R8, P0, PT, R0, UR4, RZ ;  /* 0x0000000400087c10 */ /* 0x000fe2000ff1e0ff */
[----:B-1----:R-:W1:Y:S04]  /*1cb0*/  LDCU.64 UR16, c[0x0][0x398] ;  /* 0x00007300ff1077ac */ /* 0x002e680008000a00 */
[----:B------:R-:W-:Y:S02]  /*1cc0*/  IMAD.X R9, RZ, RZ, UR5, P0 ;  /* 0x00000005ff097e24 */ /* 0x000fe400080e06ff */
[----:B0-----:R-:W-:-:S04]  /*1cd0*/  IMAD R5, R3, UR8, RZ ;  /* 0x0000000803057c24 */ /* 0x001fc8000f8e02ff */
[C---:B------:R-:W-:Y:S02]  /*1ce0*/  IMAD R7, R2.reuse, UR9, R5 ;  /* 0x0000000902077c24 */ /* 0x040fe4000f8e0205 */
[----:B------:R-:W-:-:S05]  /*1cf0*/  IMAD.WIDE.U32 R4, R2, UR8, R8 ;  /* 0x0000000802047c25 */ /* 0x000fca000f8e0008 */
[----:B------:R-:W-:Y:S02]  /*1d00*/  IADD3 R5, PT, PT, R5, R7, RZ ;  /* 0x0000000705057210 */ /* 0x000fe40007ffe0ff */
[----:B-1----:R-:W-:-:S04]  /*1d10*/  LEA R6, P0, R4, UR16, 0x2 ;  /* 0x0000001004067c11 */ /* 0x002fc8000f8010ff */
        /* <DEDUP_REMOVED lines=41> */
[-C--:B-1----:R-:W-:Y:S02]  /*1fb0*/  IMAD R18, R17, R10.reuse, RZ ;  /* 0x0000000a11127224 */ /* 0x082fe400078e02ff */
[----:B------:R-:W-:Y:S02]  /*1fc0*/  IMAD.IADD R17, R21, 0x1, R23 ;  /* 0x0000000115117824 */ /* 0x000fe400078e0217 */
[C---:B------:R-:W-:Y:S02]  /*1fd0*/  IMAD R21, R19.reuse, R11, R18 ;  /* 0x0000000b13157224 */ /* 0x040fe400078e0212 */
[----:B------:R-:W-:Y:S01]  /*1fe0*/  IMAD.WIDE.U32 R18, R19, R10, R14 ;  /* 0x0000000a13127225 */ /* 0x000fe200078e000e */
[----:B------:R-:W-:Y:S02]  /*1ff0*/  LEA.HI.X R17, R20, UR17, R17, 0x3, P0 ;  /* 0x0000001114117c11 */ /* 0x000fe400080f1c11 */
[----:B----4-:R-:W-:-:S03]  /*2000*/  LEA R22, P0, R18, R12, 0x3 ;  /* 0x0000000c12167211 */ /* 0x010fc600078018ff */
[----:B------:R-:W2:Y:S01]  /*2010*/  LDG.E.64 R24, desc[UR10][R16.64] ;  /* 0x0000000a10187981 */ /* 0x000ea2000c1e1b00 */
[----:B------:R-:W-:-:S04]  /*2020*/  IADD3 R19, PT, PT, R19, R21, RZ ;  /* 0x0000001513137210 */ /* 0x000fc80007ffe0ff */
[----:B------:R-:W-:Y:S02]  /*2030*/  LEA.HI.X R23, R18, R13, R19, 0x3, P0 ;  /* 0x0000000d12177211 */ /* 0x000fe400000f1c13 */
[----:B------:R-:W2:Y:S03]  /*2040*/  LDC.64 R18, c[0x0][0x3b0] ;  /* 0x0000ec00ff127b82 */ /* 0x000ea60000000a00 */
[----:B------:R-:W3:Y:S01]  /*2050*/  LDG.E.64 R20, desc[UR10][R22.64] ;  /* 0x0000000a16147981 */ /* 0x000ee2000c1e1b00 */
[----:B------:R-:W-:Y:S02]  /*2060*/  ISETP.NE.AND P0, PT, R26, 0x1, PT ;  /* 0x000000011a00780c */ /* 0x000fe40003f05270 */
[----:B------:R-:W-:Y:S01]  /*2070*/  IADD3 R28, PT, PT, R4, 0x1, RZ ;  /* 0x00000001041c7810 */ /* 0x000fe20007ffe0ff */
[----:B--2---:R-:W-:-:S04]  /*2080*/  IMAD R25, R25, R18, RZ ;  /* 0x0000001219197224 */ /* 0x004fc800078e02ff */
[C---:B------:R-:W-:Y:S02]  /*2090*/  IMAD R25, R24.reuse, R19, R25 ;  /* 0x0000001318197224 */ /* 0x040fe400078e0219 */
[----:B---3--:R-:W-:-:S05]  /*20a0*/  IMAD.WIDE.U32 R20, R24, R18, R20 ;  /* 0x0000001218147225 */ /* 0x008fca00078e0014 */
[----:B------:R-:W-:-:S05]  /*20b0*/  IADD3 R21, PT, PT, R21, R25, RZ ;  /* 0x0000001915157210 */ /* 0x000fca0007ffe0ff */
[----:B------:R0:W-:Y:S01]  /*20c0*/  STG.E.64 desc[UR10][R22.64], R20 ;  /* 0x0000001416007986 */ /* 0x0001e2000c101b0a */
        /* <DEDUP_REMOVED lines=9> */
[----:B------:R-:W2:Y:S04]  /*2160*/  LDG.E.64 R22, desc[UR10][R16.64+0x8] ;  /* 0x0000080a10167981 */ /* 0x000ea8000c1e1b00 */
[----:B------:R-:W3:Y:S01]  /*2170*/  LDG.E.64 R24, desc[UR10][R20.64] ;  /* 0x0000000a14187981 */ /* 0x000ee2000c1e1b00 */
[----:B------:R-:W-:Y:S02]  /*2180*/  ISETP.NE.AND P0, PT, R26, 0x2, PT ;  /* 0x000000021a00780c */ /* 0x000fe40003f05270 */
[----:B------:R-:W-:Y:S01]  /*2190*/  IADD3 R28, PT, PT, R4, 0x2, RZ ;  /* 0x00000002041c7810 */ /* 0x000fe20007ffe0ff */
[----:B--2---:R-:W-:-:S02]  /*21a0*/  IMAD R23, R23, R18, RZ ;  /* 0x0000001217177224 */ /* 0x004fc400078e02ff */
[----:B---3--:R-:W-:-:S04]  /*21b0*/  IMAD.WIDE.U32 R24, R22, R18, R24 ;  /* 0x0000001216187225 */ /* 0x008fc800078e0018 */
[----:B------:R-:W-:-:S05]  /*21c0*/  IMAD R23, R22, R19, R23 ;  /* 0x0000001316177224 */ /* 0x000fca00078e0217 */
        /* <DEDUP_REMOVED lines=15> */
[----:B------:R-:W-:Y:S01]  /*22c0*/  IADD3 R28, PT, PT, R4, 0x3, RZ ;  /* 0x00000003041c7810 */ /* 0x000fe20007ffe0ff */
[----:B---3--:R-:W-:-:S04]  /*22d0*/  IMAD.WIDE.U32 R10, R16, R18, R10 ;  /* 0x00000012100a7225 */ /* 0x008fc800078e000a */
[----:B------:R-:W-:-:S05]  /*22e0*/  IMAD.IADD R11, R11, 0x1, R19 ;  /* 0x000000010b0b7824 */ /* 0x000fca00078e0213 */
[----:B------:R2:W-:Y:S02]  /*22f0*/  STG.E.64 desc[UR10][R12.64], R10 ;  /* 0x0000000a0c007986 */ /* 0x0005e4000c101b0a */
.L_x_550:
[----:B------:R-:W-:Y:S05]  /*2300*/  BSYNC.RECONVERGENT B2 ;  /* 0x0000000000027941 */ /* 0x000fea0003800200 */
.L_x_549:
[----:B------:R-:W-:-:S04]  /*2310*/  IADD3 R4, PT, PT, R4, -R27, RZ ;  /* 0x8000001b04047210 */ /* 0x000fc80007ffe0ff */
[----:B------:R-:W-:-:S13]  /*2320*/  ISETP.GT.U32.AND P0, PT, R4, -0x4, PT ;  /* 0xfffffffc0400780c */ /* 0x000fda0003f04070 */
[----:B------:R-:W-:Y:S05]  /*2330*/  @P0 BRA `(.L_x_548) ;  /* 0x00000004003c0947 */ /* 0x000fea0003800000 */
.L_x_551:
        /* <DEDUP_REMOVED lines=8> */
[----:B--2---:R-:W-:Y:S02]  /*23c0*/  IMAD R11, R3, UR22, RZ ;  /* 0x00000016030b7c24 */ /* 0x004fe4000f8e02ff */
[----:B------:R-:W-:Y:S02]  /*23d0*/  IMAD.MOV.U32 R14, RZ, RZ, R6 ;  /* 0x000000ffff0e7224 */ /* 0x000fe400078e0006 */
[C---:B------:R-:W-:Y:S02]  /*23e0*/  IMAD R13, R2.reuse, UR23, R11 ;  /* 0x00000017020d7c24 */ /* 0x040fe4000f8e020b */
[----:B------:R-:W-:-:S05]  /*23f0*/  IMAD.WIDE.U32 R10, R2, UR22, R28 ;  /* 0x00000016020a7c25 */ /* 0x000fca000f8e001c */
[----:B------:R-:W-:Y:S02]  /*2400*/  IADD3 R11, PT, PT, R13, R11, RZ ;  /* 0x0000000b0d0b7210 */ /* 0x000fe40007ffe0ff */
[----:B---3--:R-:W-:Y:S01]  /*2410*/  SHF.R.S32.HI R4, RZ, 0x1f, R5 ;  /* 0x0000001fff047819 */ /* 0x008fe20000011405 */
[----:B------:R-:W-:-:S04]  /*2420*/  IMAD.WIDE.U32 R12, R5, UR20, R14 ;  /* 0x00000014050c7c25 */ /* 0x000fc8000f8e000e */
[----:B------:R-:W-:Y:S01]  /*2430*/  IMAD R16, R4, UR20, RZ ;  /* 0x0000001404107c24 */ /* 0x000fe2000f8e02ff */
        /* <DEDUP_REMOVED lines=22> */
[----:B------:R-:W0:Y:S04]  /*25a0*/  LDG.E.64 R16, desc[UR10][R4.64+0x8] ;  /* 0x0000080a04107981 */ /* 0x000e28000c1e1b00 */
[----:B------:R-:W2:Y:S01]  /*25b0*/  LDG.E.64 R18, desc[UR10][R12.64] ;  /* 0x0000000a0c127981 */ /* 0x000ea2000c1e1b00 */
[----:B0-----:R-:W-:-:S04]  /*25c0*/  IMAD R11, R17, UR26, RZ ;  /* 0x0000001a110b7c24 */ /* 0x001fc8000f8e02ff */
[C---:B------:R-:W-:Y:S02]  /*25d0*/  IMAD R11, R16.reuse, UR27, R11 ;  /* 0x0000001b100b7c24 */ /* 0x040fe4000f8e020b */
[----:B--2---:R-:W-:-:S05]  /*25e0*/  IMAD.WIDE.U32 R18, R16, UR26, R18 ;  /* 0x0000001a10127c25 */ /* 0x004fca000f8e0012 */
[----:B------:R-:W-:Y:S02]  /*25f0*/  IADD3 R21, PT, PT, R19, R11, RZ ;  /* 0x0000000b13157210 */ /* 0x000fe40007ffe0ff */
[----:B------:R-:W-:-:S05]  /*2600*/  MOV R20, R18 ;  /* 0x0000001200147202 */ /* 0x000fca0000000f00 */
        /* <DEDUP_REMOVED lines=22> */
[----:B------:R-:W-:-:S03]  /*2770*/  LEA R12, P0, R16, UR14, 0x3 ;  /* 0x0000000e100c7c11 */ /* 0x000fc6000f8018ff */
[----:B------:R-:W-:-:S05]  /*2780*/  IMAD.IADD R13, R17, 0x1, R13 ;  /* 0x00000001110d7824 */ /* 0x000fca00078e020d */
[----:B------:R-:W-:-:S05]  /*2790*/  LEA.HI.X R13, R16, UR15, R13, 0x3, P0 ;  /* 0x0000000f100d7c11 */ /* 0x000fca00080f1c0d */
[----:B------:R-:W2:Y:S01]  /*27a0*/  LDG.E.64 R16, desc[UR10][R12.64] ;  /* 0x0000000a0c107981 */ /* 0x000ea2000c1e1b00 */
[----:B0-----:R-:W-:-:S04]  /*27b0*/  IMAD R11, R5, UR26, RZ ;  /* 0x0000001a050b7c24 */ /* 0x001fc8000f8e02ff */
[----:B------:R-:W-:Y:S01]  /*27c0*/  IMAD R11, R4, UR27, R11 ;  /* 0x0000001b040b7c24 */ /* 0x000fe2000f8e020b */
[----:B------:R-:W-:-:S04]  /*27d0*/  IADD3 R28, PT, PT, R28, 0x4, RZ ;  /* 0x000000041c1c7810 */ /* 0x000fc80007ffe0ff */
[----:B------:R-:W-:Y:S01]  /*27e0*/  ISETP.NE.AND P0, PT, R28, R27, PT ;  /* 0x0000001b1c00720c */ /* 0x000fe20003f05270 */
[----:B--2---:R-:W-:-:S05]  /*27f0*/  IMAD.WIDE.U32 R16, R4, UR26, R16 ;  /* 0x0000001a04107c25 */ /* 0x004fca000f8e0010 */
[----:B------:R-:W-:-:S05]  /*2800*/  IADD3 R17, PT, PT, R17, R11, RZ ;  /* 0x0000000b11117210 */ /* 0x000fca0007ffe0ff */
[----:B------:R3:W-:Y:S02]  /*2810*/  STG.E.64 desc[UR10][R12.64], R16 ;  /* 0x000000100c007986 */ /* 0x0007e4000c101b0a */
[----:B------:R-:W-:Y:S05]  /*2820*/  @P0 BRA `(.L_x_551) ;  /* 0xfffffff800c40947 */ /* 0x000fea000383ffff */
.L_x_548:
[----:B------:R-:W-:Y:S05]  /*2830*/  BSYNC.RECONVERGENT B1 ;  /* 0x0000000000017941 */ /* 0x000fea0003800200 */
.L_x_547:
[----:B------:R-:W4:Y:S01]  /*2840*/  LDCU.64 UR8, c[0x0][0x3e8] ;  /* 0x00007d00ff0877ac */ /* 0x000f220008000a00 */
[----:B------:R-:W-:-:S04]  /*2850*/  IADD3 R2, P0, PT, R2, 0x1, RZ ;  /* 0x0000000102027810 */ /* 0x000fc80007f1e0ff */
[----:B------:R-:W-:Y:S02]  /*2860*/  IADD3.X R3, PT, PT, RZ, R3, RZ, P0, !PT ;  /* 0x00000003ff037210 */ /* 0x000fe400007fe4ff */
[----:B----4-:R-:W-:-:S04]  /*2870*/  ISETP.GE.U32.AND P0, PT, R2, UR8, PT ;  /* 0x0000000802007c0c */ /* 0x010fc8000bf06070 */
[----:B------:R-:W-:-:S13]  /*2880*/  ISETP.GE.AND.EX P0, PT, R3, UR9, PT, P0 ;  /* 0x0000000903007c0c */ /* 0x000fda000bf06300 */
[----:B------:R-:W-:Y:S05]  /*2890*/  @!P0 BRA `(.L_x_552) ;  /* 0xfffffff000fc8947 */ /* 0x000fea000383ffff */
.L_x_546:
[----:B------:R-:W-:Y:S05]  /*28a0*/  BSYNC.RECONVERGENT B0 ;  /* 0x0000000000007941 */ /* 0x000fea0003800200 */
.L_x_545:
        /* <DEDUP_REMOVED lines=9> */
.L_x_558:
        /* <DEDUP_REMOVED lines=16> */
[----:B0-2---:R-:W-:Y:S05]  /*2a40*/  @P0 BRA `(.L_x_554) ;  /* 0x0000000800b80947 */ /* 0x005fea0003800000 */
[----:B------:R-:W0:Y:S01]  /*2a50*/  LDCU.64 UR6, c[0x0][0x3c0] ;  /* 0x00007800ff0677ac */ /* 0x000e220008000a00 */
[----:B--2---:R-:W2:Y:S01]  /*2a60*/  LDC.64 R10, c[0x0][0x3b8] ;  /* 0x0000ee00ff0a7b82 */ /* 0x004ea20000000a00 */
[----:B------:R-:W-:Y:S01]  /*2a70*/  IADD3 R26, PT, PT, -R4, R0, RZ ;  /* 0x00000000041a7210 */ /* 0x000fe20007ffe1ff */
[----:B------:R-:W-:Y:S01]  /*2a80*/  BSSY.RECONVERGENT B1, `(.L_x_555) ;  /* 0x0000056000017945 */ /* 0x000fe20003800200 */
[----:B------:R-:W-:Y:S02]  /*2a90*/  IMAD.MOV.U32 R22, RZ, RZ, R4 ;  /* 0x000000ffff167224 */ /* 0x000fe400078e0004 */
[----:B------:R-:W-:Y:S01]  /*2aa0*/  LOP3.LUT P0, R26, R26, 0x3, RZ, 0xc0, !PT ;  /* 0x000000031a1a7812 */ /* 0x000fe2000780c0ff */
        /* <DEDUP_REMOVED lines=10> */
[----:B------:R-:W-:Y:S01]  /*2b50*/  SHF.R.S32.HI R5, RZ, 0x1f, R4 ;  /* 0x0000001fff057819 */ /* 0x000fe20000011404 */
[----:B------:R-:W2:Y:S06]  /*2b60*/  LDCU.64 UR6, c[0x0][0x390] ;  /* 0x00007200ff0677ac */ /* 0x000eac0008000a00 */
[----:B------:R-:W4:Y:S08]  /*2b70*/  LDC.64 R14, c[0x0][0x3a0] ;  /* 0x0000e800ff0e7b82 */ /* 0x000f300000000a00 */
[----:B------:R-:W5:Y:S01]  /*2b80*/  LDC.64 R22, c[0x0][0x3e0] ;  /* 0x0000f800ff167b82 */ /* 0x000f620000000a00 */
[----:B0-----:R-:W-:-:S02]  /*2b90*/  IMAD R2, R10, UR5, RZ ;  /* 0x000000050a027c24 */ /* 0x001fc4000f8e02ff */
[----:B---3--:R-:W-:-:S04]  /*2ba0*/  IMAD.WIDE.U32 R12, R10, UR4, R4 ;  /* 0x000000040a0c7c25 */ /* 0x008fc8000f8e0004 */
[----:B------:R-:W-:Y:S01]  /*2bb0*/  IMAD R11, R11, UR4, R2 ;  /* 0x000000040b0b7c24 */ /* 0x000fe2000f8e0202 */
[----:B----4-:R-:W-:-:S04]  /*2bc0*/  LEA R10, P0, R12, R14, 0x2 ;  /* 0x0000000e0c0a7211 */ /* 0x010fc800078010ff */
[----:B------:R-:W-:-:S04]  /*2bd0*/  IADD3 R2, PT, PT, R13, R11, RZ ;  /* 0x0000000b0d027210 */ /* 0x000fc80007ffe0ff */
[----:B------:R-:W-:Y:S02]  /*2be0*/  LEA.HI.X R11, R12, R15, R2, 0x2, P0 ;  /* 0x0000000f0c0b7211 */ /* 0x000fe400000f1402 */
[----:B------:R-:W0:Y:S03]  /*2bf0*/  LDC.64 R12, c[0x0][0x3c8] ;  /* 0x0000f200ff0c7b82 */ /* 0x000e260000000a00 */
[----:B------:R-:W3:Y:S01]  /*2c00*/  LDG.E R17, desc[UR10][R10.64] ;  /* 0x0000000a0a117981 */ /* 0x000ee2000c1e1900 */
[C---:B-----5:R-:W-:Y:S02]  /*2c10*/  IMAD R2, R22.reuse, UR5, RZ ;  /* 0x0000000516027c24 */ /* 0x060fe4000f8e02ff */
[----:B-1----:R-:W-:Y:S02]  /*2c20*/  IMAD.WIDE.U32 R20, R22, UR4, R4 ;  /* 0x0000000416147c25 */ /* 0x002fe4000f8e0004 */
[----:B------:R-:W1:Y:S02]  /*2c30*/  LDC.64 R14, c[0x0][0x3a8] ;  /* 0x0000ea00ff0e7b82 */ /* 0x000e640000000a00 */
[----:B------:R-:W-:Y:S01]  /*2c40*/  IMAD R23, R23, UR4, R2 ;  /* 0x0000000417177c24 */ /* 0x000fe2000f8e0202 */
[----:B------:R-:W-:-:S02]  /*2c50*/  MOV R2, R8 ;  /* 0x0000000800027202 */ /* 0x000fc40000000f00 */
[----:B--2---:R-:W-:Y:S02]  /*2c60*/  LEA R16, P0, R20, UR6, 0x3 ;  /* 0x0000000614107c11 */ /* 0x004fe4000f8018ff */
[----:B------:R-:W-:Y:S02]  /*2c70*/  IADD3 R21, PT, PT, R21, R23, RZ ;  /* 0x0000001715157210 */ /* 0x000fe40007ffe0ff */
[----:B---3--:R-:W-:-:S05]  /*2c80*/  SHF.R.S32.HI R19, RZ, 0x1f, R17 ;  /* 0x0000001fff137819 */ /* 0x008fca0000011411 */
[-C--:B0-----:R-:W-:Y:S02]  /*2c90*/  IMAD R22, R19, R12.reuse, RZ ;  /* 0x0000000c13167224 */ /* 0x081fe400078e02ff */
[----:B------:R-:W-:-:S04]  /*2ca0*/  IMAD.WIDE.U32 R18, R17, R12, R2 ;  /* 0x0000000c11127225 */ /* 0x000fc800078e0002 */
[----:B------:R-:W-:Y:S01]  /*2cb0*/  IMAD R23, R17, R13, R22 ;  /* 0x0000000d11177224 */ /* 0x000fe200078e0216 */
[----:B------:R-:W-:Y:S02]  /*2cc0*/  LEA.HI.X R17, R20, UR7, R21, 0x3, P0 ;  /* 0x0000000714117c11 */ /* 0x000fe400080f1c15 */
[C---:B-1----:R-:W-:Y:S01]  /*2cd0*/  LEA R20, P0, R18.reuse, R14, 0x3 ;  /* 0x0000000e12147211 */ /* 0x042fe200078018ff */
[----:B------:R-:W-:Y:S02]  /*2ce0*/  IMAD.IADD R19, R19, 0x1, R23 ;  /* 0x0000000113137824 */ /* 0x000fe400078e0217 */
        /* <DEDUP_REMOVED lines=43> */
[----:B------:R-:W-:Y:S01]  /*2fa0*/  IADD3 R22, PT, PT, R4, 0x3, RZ ;  /* 0x0000000304167810 */ /* 0x000fe20007ffe0ff */
[----:B--2---:R-:W-:-:S05]  /*2fb0*/  IMAD.WIDE.U32 R12, R16, R18, R12 ;  /* 0x00000012100c7225 */ /* 0x004fca00078e000c */
[----:B------:R-:W-:-:S05]  /*2fc0*/  IADD3 R13, PT, PT, R13, R19, RZ ;  /* 0x000000130d0d7210 */ /* 0x000fca0007ffe0ff */
[----:B------:R4:W-:Y:S02]  /*2fd0*/  STG.E.64 desc[UR10][R14.64], R12 ;  /* 0x0000000c0e007986 */ /* 0x0009e4000c101b0a */
.L_x_556:
[----:B------:R-:W-:Y:S05]  /*2fe0*/  BSYNC.RECONVERGENT B1 ;  /* 0x0000000000017941 */ /* 0x000fea0003800200 */
.L_x_555:
[----:B------:R-:W0:Y:S01]  /*2ff0*/  LDC.64 R10, c[0x0][0x3d8] ;  /* 0x0000f600ff0a7b82 */ /* 0x000e220000000a00 */
[----:B------:R-:W-:-:S05]  /*3000*/  IMAD.IADD R2, R4, 0x1, -R0 ;  /* 0x0000000104027824 */ /* 0x000fca00078e0a00 */
[----:B------:R-:W-:Y:S02]  /*3010*/  ISETP.GT.U32.AND P0, PT, R2, -0x4, PT ;  /* 0xfffffffc0200780c */ /* 0x000fe40003f04070 */
[----:B---34-:R-:W4:Y:S11]  /*3020*/  LDC.64 R12, c[0x0][0x3e0] ;  /* 0x0000f800ff0c7b82 */ /* 0x018f360000000a00 */
[----:B------:R-:W-:Y:S05]  /*3030*/  @P0 BRA `(.L_x_554) ;  /* 0x00000004003c0947 */ /* 0x000fea0003800000 */
.L_x_557:
[----:B------:R-:W-:Y:S01]  /*3040*/  SHF.R.S32.HI R23, RZ, 0x1f, R22 ;  /* 0x0000001fff177819 */ /* 0x000fe20000011416 */
[----:B0-----:R-:W-:-:S04]  /*3050*/  IMAD R2, R10, UR5, RZ ;  /* 0x000000050a027c24 */ /* 0x001fc8000f8e02ff */
[----:B------:R-:W-:Y:S02]  /*3060*/  IMAD R15, R11, UR4, R2 ;  /* 0x000000040b0f7c24 */ /* 0x000fe4000f8e0202 */
[----:B------:R-:W-:-:S05]  /*3070*/  IMAD.WIDE.U32 R4, R10, UR4, R22 ;  /* 0x000000040a047c25 */ /* 0x000fca000f8e0016 */
[----:B------:R-:W-:Y:S02]  /*3080*/  IADD3 R5, PT, PT, R15, R5, RZ ;  /* 0x000000050f057210 */ /* 0x000fe40007ffe0ff */
[----:B------:R-:W-:-:S04]  /*3090*/  LEA R14, P0, R4, UR12, 0x2 ;  /* 0x0000000c040e7c11 */ /* 0x000fc8000f8010ff */
[----:B------:R-:W-:-:S05]  /*30a0*/  LEA.HI.X R15, R4, UR13, R5, 0x2, P0 ;  /* 0x0000000d040f7c11 */ /* 0x000fca00080f1405 */
[----:B------:R-:W3:Y:S01]  /*30b0*/  LDG.E R5, desc[UR10][R14.64] ;  /* 0x0000000a0e057981 */ /* 0x000ee2000c1e1900 */
[C---:B----4-:R-:W-:Y:S02]  /*30c0*/  IMAD R2, R12.reuse, UR5, RZ ;  /* 0x000000050c027c24 */ /* 0x050fe4000f8e02ff */
[----:B------:R-:W-:-:S04]  /*30d0*/  IMAD.WIDE.U32 R16, R12, UR4, R22 ;  /* 0x000000040c107c25 */ /* 0x000fc8000f8e0016 */
[----:B------:R-:W-:Y:S01]  /*30e0*/  IMAD R19, R13, UR4, R2 ;  /* 0x000000040d137c24 */ /* 0x000fe2000f8e0202 */
[----:B------:R-:W-:-:S04]  /*30f0*/  MOV R2, R8 ;  /* 0x0000000800027202 */ /* 0x000fc80000000f00 */
        /* <DEDUP_REMOVED lines=67> */
.L_x_554:
[----:B------:R-:W-:Y:S05]  /*3530*/  BSYNC.RECONVERGENT B0 ;  /* 0x0000000000007941 */ /* 0x000fea0003800200 */
.L_x_553:
[----:B------:R-:W5:Y:S01]  /*3540*/  LDCU.64 UR6, c[0x0][0x3e8] ;  /* 0x00007d00ff0677ac */ /* 0x000f620008000a00 */
[----:B------:R-:W-:-:S04]  /*3550*/  UIADD3 UR4, UP0, UPT, UR4, 0x1, URZ ;  /* 0x0000000104047890 */ /* 0x000fc8000ff1e0ff */
[----:B------:R-:W-:Y:S02]  /*3560*/  UIADD3.X UR5, UPT, UPT, URZ, UR5, URZ, UP0, !UPT ;  /* 0x00000005ff057290 */ /* 0x000fe400087fe4ff */
[----:B-----5:R-:W-:-:S04]  /*3570*/  UISETP.GE.U32.AND UP0, UPT, UR4, UR6, UPT ;  /* 0x000000060400728c */ /* 0x020fc8000bf06070 */
[----:B------:R-:W-:-:S09]  /*3580*/  UISETP.GE.AND.EX UP0, UPT, UR5, UR7, UPT, UP0 ;  /* 0x000000070500728c */ /* 0x000fd2000bf06300 */
[----:B------:R-:W-:Y:S05]  /*3590*/  BRA.U !UP0, `(.L_x_558) ;  /* 0xfffffff108e87547 */ /* 0x000fea000b83ffff */
[----:B------:R-:W-:Y:S05]  /*35a0*/  EXIT ;  /* 0x000000000000794d */ /* 0x000fea0003800000 */
.L_x_559:
        /* <DEDUP_REMOVED lines=13> */
.L_x_8947:


//--------------------- .text._ZN3cub18CUB_300001_SM_10306detail8for_each13static_kernelINS2_12policy_hub_t12policy_500_tElNS2_12op_wrapper_tIlZZZZZN2at6native36add_out_dense_sparse_compressed_cudaERNS7_6TensorERKS9_SC_RKN3c106ScalarEENKUlvE_clEvENKUlvE1_clEvENKUlvE_clEvENKUlvE0_clEvEUllE_N6thrust24THRUST_300001_SM_1030_NS17counting_iteratorIlNSN_11use_defaultESP_SP_EEEEEEvT0_T1_ --------------------------
	.section	.text._ZN3cub18CUB_300001_SM_10306detail8for_each13static_kernelINS2_12policy_hub_t12policy_500_tElNS2_12op_wrapper_tIlZZZZZN2at6native36add_out_dense_sparse_compressed_cudaERNS7_6TensorERKS9_SC_RKN3c106ScalarEENKUlvE_clEvENKUlvE1_clEvENKUlvE_clEvENKUlvE0_clEvEUllE_N6thrust24THRUST_300001_SM_1030_NS17counting_iteratorIlNSN_11use_defaultESP_SP_EEEEEEvT0_T1_,"ax",@progbits
	.align	128
        .global         _ZN3cub18CUB_300001_SM_10306detail8for_each13static_kernelINS2_12policy_hub_t12policy_500_tElNS2_12op_wrapper_tIlZZZZZN2at6native36add_out_dense_sparse_compressed_cudaERNS7_6TensorERKS9_SC_RKN3c106ScalarEENKUlvE_clEvENKUlvE1_clEvENKUlvE_clEvENKUlvE0_clEvEUllE_N6thrust24THRUST_300001_SM_1030_NS17counting_iteratorIlNSN_11use_defaultESP_SP_EEEEEEvT0_T1_
        .type           _ZN3cub18CUB_300001_SM_10306detail8for_each13static_kernelINS2_12policy_hub_t12policy_500_tElNS2_12op_wrapper_tIlZZZZZN2at6native36add_out_dense_sparse_compressed_cudaERNS7_6TensorERKS9_SC_RKN3c106ScalarEENKUlvE_clEvENKUlvE1_clEvENKUlvE_clEvENKUlvE0_clEvEUllE_N6thrust24THRUST_300001_SM_1030_NS17counting_iteratorIlNSN_11use_defaultESP_SP_EEEEEEvT0_T1_,@function
        .size           _ZN3cub18CUB_300001_SM_10306detail8for_each13static_kernelINS2_12policy_hub_t12policy_500_tElNS2_12op_wrapper_tIlZZZZZN2at6native36add_out_dense_sparse_compressed_cudaERNS7_6TensorERKS9_SC_RKN3c106ScalarEENKUlvE_clEvENKUlvE1_clEvENKUlvE_clEvENKUlvE0_clEvEUllE_N6thrust24THRUST_300001_SM_1030_NS17counting_iteratorIlNSN_11use_defaultESP_SP_EEEEEEvT0_T1_,(.L_x_8948 - _ZN3cub18CUB_300001_SM_10306detail8for_each13static_kernelINS2_12policy_hub_t12policy_500_tElNS2_12op_wrapper_tIlZZZZZN2at6native36add_out_dense_sparse_compressed_cudaERNS7_6TensorERKS9_SC_RKN3c106ScalarEENKUlvE_clEvENKUlvE1_clEvENKUlvE_clEvENKUlvE0_clEvEUllE_N6thrust24THRUST_300001_SM_1030_NS17counting_iteratorIlNSN_11use_defaultESP_SP_EEEEEEvT0_T1_)
        .other          _ZN3cub18CUB_300001_SM_10306detail8for_each13static_kernelINS2_12policy_hub_t12policy_500_tElNS2_12op_wrapper_tIlZZZZZN2at6native36add_out_dense_sparse_compressed_cudaERNS7_6TensorERKS9_SC_RKN3c106ScalarEENKUlvE_clEvENKUlvE1_clEvENKUlvE_clEvENKUlvE0_clEvEUllE_N6thrust24THRUST_300001_SM_1030_NS17counting_iteratorIlNSN_11use_defaultESP_SP_EEEEEEvT0_T1_,@"STO_CUDA_ENTRY STV_DEFAULT"
_ZN3cub18CUB_300001_SM_10306detail8for_each13static_kernelINS2_12policy_hub_t12policy_500_tElNS2_12op_wrapper_tIlZZZZZN2at6native36add_out_dense_sparse_compressed_cudaERNS7_6TensorERKS9_SC_RKN3c106ScalarEENKUlvE_clEvENKUlvE1_clEvENKUlvE_clEvENKUlvE0_clEvEUllE_N6thrust24THRUST_300001_SM_1030_NS17counting_iteratorIlNSN_11use_defaultESP_SP_EEEEEEvT0_T1_:
.text._ZN3cub18CUB_300001_SM_10306detail8for_each13static_kernelINS2_12policy_hub_t12policy_500_tElNS2_12op_wrapper_tIlZZZZZN2at6native36add_out_dense_sparse_compressed_cudaERNS7_6TensorERKS9_SC_RKN3c106ScalarEENKUlvE_clEvENKUlvE1_clEvENKUlvE_clEvENKUlvE0_clEvEUllE_N6thrust24THRUST_300001_SM_1030_NS17counting_iteratorIlNSN_11use_defaultESP_SP_EEEEEEvT0_T1_:
        /* <DEDUP_REMOVED lines=20> */
.L_x_566:
        /* <DEDUP_REMOVED lines=67> */
[----:B--2---:R-:W-:-:S05]  /*0570*/  IMAD R25, R11, R24, R10 ;  /* 0x000000180b197224 */ /* 0x004fca00078e020a */
        /* <DEDUP_REMOVED lines=15> */
[----:B--2---:R-:W-:Y:S01]  /*0670*/  IMAD R25, R11, R24, R10 ;  /* 0x000000180b197224 */ /* 0x004fe200078e020a */
        /* <DEDUP_REMOVED lines=15> */
[----:B---3--:R-:W-:-:S05]  /*0770*/  IMAD R19, R15, R24, R0 ;  /* 0x000000180f137224 */ /* 0x008fca00078e0200 */
[----:B------:R2:W-:Y:S03]  /*0780*/  STG.E desc[UR10][R20.64], R19 ;  /* 0x0000001314007986 */ /* 0x0005e6000c10190a */
.L_x_564:
[----:B------:R-:W-:Y:S05]  /*0790*/  BSYNC.RECONVERGENT B1 ;  /* 0x0000000000017941 */ /* 0x000fea0003800200 */
.L_x_563:
[----:B------:R-:W-:Y:S01]  /*07a0*/  IADD3 R0, P0, PT, R8, -R6, RZ ;  /* 0x8000000608007210 */ /* 0x000fe20007f1e0ff */
[----:B------:R-:W3:Y:S04]  /*07b0*/  LDC.64 R14, c[0x0][0x3d8] ;  /* 0x0000f600ff0e7b82 */ /* 0x000ee80000000a00 */
[----:B------:R-:W-:Y:S01]  /*07c0*/  IMAD.X R8, R9, 0x1, ~R7, P0 ;  /* 0x0000000109087824 */ /* 0x000fe200000e0e07 */
[----:B------:R-:W-:-:S03]  /*07d0*/  ISETP.GT.U32.AND P0, PT, R0, -0x4, PT ;  /* 0xfffffffc0000780c */ /* 0x000fc60003f04070 */
[----:B------:R-:W4:Y:S01]  /*07e0*/  LDC.64 R16, c[0x0][0x3e0] ;  /* 0x0000f800ff107b82 */ /* 0x000f220000000a00 */
[----:B------:R-:W-:-:S13]  /*07f0*/  ISETP.GT.U32.AND.EX P0, PT, R8, -0x1, PT, P0 ;  /* 0xffffffff0800780c */ /* 0x000fda0003f04100 */
[----:B------:R-:W-:Y:S05]  /*0800*/  @P0 BRA `(.L_x_562) ;  /* 0x0000000000f80947 */ /* 0x000fea0003800000 */
.L_x_565:
        /* <DEDUP_REMOVED lines=22> */
[----:B--2---:R-:W-:-:S05]  /*0970*/  IMAD R27, R0, UR18, R21 ;  /* 0x00000012001b7c24 */ /* 0x004fca000f8e0215 */
        /* <DEDUP_REMOVED lines=10> */
[----:B---3--:R-:W-:-:S05]  /*0a20*/  IMAD R29, R0, UR18, R25 ;  /* 0x00000012001d7c24 */ /* 0x008fca000f8e0219 */
        /* <DEDUP_REMOVED lines=10> */
[----:B---3--:R-:W-:-:S05]  /*0ad0*/  IMAD R27, R0, UR18, R25 ;  /* 0x00000012001b7c24 */ /* 0x008fca000f8e0219 */
        /* <DEDUP_REMOVED lines=14> */
[----:B--2---:R-:W-:-:S05]  /*0bc0*/  IMAD R25, R8, UR18, R25 ;  /* 0x0000001208197c24 */ /* 0x004fca000f8e0219 */
[----:B------:R0:W-:Y:S07]  /*0bd0*/  STG.E desc[UR10][R20.64], R25 ;  /* 0x0000001914007986 */ /* 0x0001ee000c10190a */
[----:B------:R-:W-:Y:S05]  /*0be0*/  @!P0 BRA `(.L_x_565) ;  /* 0xfffffffc00088947 */ /* 0x000fea000383ffff */
.L_x_562:
[----:B------:R-:W-:Y:S05]  /*0bf0*/  BSYNC.RECONVERGENT B0 ;  /* 0x0000000000007941 */ /* 0x000fea0003800200 */
.L_x_561:
        /* <DEDUP_REMOVED lines=15> */
.L_x_572:
        /* <DEDUP_REMOVED lines=67> */
[----:B--2---:R-:W-:-:S05]  /*1120*/  IMAD R25, R25, R0, R24 ;  /* 0x0000000019197224 */ /* 0x004fca00078e0218 */
        /* <DEDUP_REMOVED lines=15> */
[----:B--2---:R-:W-:-:S05]  /*1220*/  IMAD R23, R23, R0, R22 ;  /* 0x0000000017177224 */ /* 0x004fca00078e0216 */
        /* <DEDUP_REMOVED lines=13> */
[----:B--2---:R-:W-:-:S05]  /*1300*/  IMAD R17, R21, R0, R12 ;  /* 0x0000000015117224 */ /* 0x004fca00078e020c */
[----:B------:R0:W-:Y:S02]  /*1310*/  STG.E desc[UR10][R18.64], R17 ;  /* 0x0000001112007986 */ /* 0x0001e4000c10190a */
.L_x_570:
[----:B------:R-:W-:Y:S05]  /*1320*/  BSYNC.RECONVERGENT B1 ;  /* 0x0000000000017941 */ /* 0x000fea0003800200 */
.L_x_569:
        /* <DEDUP_REMOVED lines=25> */
.L_x_571:
        /* <DEDUP_REMOVED lines=51> */
[----:B---3--:R-:W-:-:S05]  /*17f0*/  IMAD R21, R0, UR16, R21 ;  /* 0x0000001000157c24 */ /* 0x008fca000f8e0215 */
[----:B------:R0:W-:Y:S01]  /*1800*/  STG.E desc[UR10][R18.64], R21 ;  /* 0x0000001512007986 */ /* 0x0001e2000c10190a */
[----:B------:R-:W-:-:S05]  /*1810*/  IADD3 R0, P1, PT, R6, 0x20, RZ ;  /* 0x0000002006007810 */ /* 0x000fca0007f3e0ff */
[----:B------:R-:W-:Y:S01]  /*1820*/  IMAD.X R7, RZ, RZ, R7, P1 ;  /* 0x000000ffff077224 */ /* 0x000fe200008e0607 */
[----:B------:R-:W-:Y:S07]  /*1830*/  @!P0 BRA `(.L_x_571) ;  /* 0xfffffffc00208947 */ /* 0x000fee000383ffff */
.L_x_568:
[----:B------:R-:W-:Y:S05]  /*1840*/  BSYNC.RECONVERGENT B0 ;  /* 0x0000000000007941 */ /* 0x000fea0003800200 */
.L_x_567:
        /* <DEDUP_REMOVED lines=9> */
.L_x_560:
        /* <DEDUP_REMOVED lines=23> */
.L_x_580:
        /* <DEDUP_REMOVED lines=64> */
[----:B---3--:R-:W-:-:S05]  /*1e50*/  IMAD R29, R23, R26, R22 ;  /* 0x0000001a171d7224 */ /* 0x008fca00078e0216 */
        /* <DEDUP_REMOVED lines=15> */
[----:B--2---:R-:W-:Y:S01]  /*1f50*/  IMAD R27, R23, R26, R22 ;  /* 0x0000001a171b7224 */ /* 0x004fe200078e0216 */
        /* <DEDUP_REMOVED lines=15> */
[----:B--2---:R-:W-:-:S05]  /*2050*/  IMAD R15, R21, R26, R14 ;  /* 0x0000001a150f7224 */ /* 0x004fca00078e020e */
[----:B------:R2:W-:Y:S03]  /*2060*/  STG.E desc[UR10][R16.64], R15 ;  /* 0x0000000f10007986 */ /* 0x0005e6000c10190a */
.L_x_578:
[----:B------:R-:W-:Y:S05]  /*2070*/  BSYNC.RECONVERGENT B2 ;  /* 0x0000000000027941 */ /* 0x000fea0003800200 */
.L_x_577:
[----:B------:R-:W-:-:S05]  /*2080*/  IADD3 R8, P0, PT, R8, -R6, RZ ;  /* 0x8000000608087210 */ /* 0x000fca0007f1e0ff */
[----:B------:R-:W-:Y:S01]  /*2090*/  IMAD.X R9, R9, 0x1, ~R7, P0 ;  /* 0x0000000109097824 */ /* 0x000fe200000e0e07 */
[----:B------:R-:W-:-:S04]  /*20a0*/  ISETP.GT.U32.AND P0, PT, R8, -0x4, PT ;  /* 0xfffffffc0800780c */ /* 0x000fc80003f04070 */
[----:B------:R-:W-:-:S13]  /*20b0*/  ISETP.GT.U32.AND.EX P0, PT, R9, -0x1, PT, P0 ;  /* 0xffffffff0900780c */ /* 0x000fda0003f04100 */
[----:B------:R-:W-:Y:S05]  /*20c0*/  @P0 BRA `(.L_x_576) ;  /* 0x0000000000f80947 */ /* 0x000fea0003800000 */
.L_x_579:
        /* <DEDUP_REMOVED lines=22> */
[----:B01----:R-:W-:-:S05]  /*2230*/  IMAD R25, R8, UR26, R9 ;  /* 0x0000001a08197c24 */ /* 0x003fca000f8e0209 */
        /* <DEDUP_REMOVED lines=10> */
[----:B--2---:R-:W-:-:S05]  /*22e0*/  IMAD R27, R8, UR26, R9 ;  /* 0x0000001a081b7c24 */ /* 0x004fca000f8e0209 */
        /* <DEDUP_REMOVED lines=10> */
[----:B--2---:R-:W-:-:S05]  /*2390*/  IMAD R25, R8, UR26, R9 ;  /* 0x0000001a08197c24 */ /* 0x004fca000f8e0209 */
        /* <DEDUP_REMOVED lines=14> */
[----:B----4-:R-:W-:-:S05]  /*2480*/  IMAD R13, R14, UR26, R13 ;  /* 0x0000001a0e0d7c24 */ /* 0x010fca000f8e020d */
[----:B------:R3:W-:Y:S07]  /*2490*/  STG.E desc[UR10][R8.64], R13 ;  /* 0x0000000d08007986 */ /* 0x0007ee000c10190a */
[----:B------:R-:W-:Y:S05]  /*24a0*/  @!P0 BRA `(.L_x_579) ;  /* 0xfffffffc00088947 */ /* 0x000fea000383ffff */
.L_x_576:
[----:B------:R-:W-:Y:S05]  /*24b0*/  BSYNC.RECONVERGENT B1 ;  /* 0x0000000000017941 */ /* 0x000fea0003800200 */
.L_x_575:
[----:B------:R-:W4:Y:S01]  /*24c0*/  LDCU.64 UR8, c[0x0][0x3e8] ;  /* 0x00007d00ff0877ac */ /* 0x000f220008000a00 */
[----:B------:R-:W-:-:S04]  /*24d0*/  IADD3 R2, P0, PT, R2, 0x1, RZ ;  /* 0x0000000102027810 */ /* 0x000fc80007f1e0ff */
[----:B------:R-:W-:Y:S02]  /*24e0*/  IADD3.X R3, PT, PT, RZ, R3, RZ, P0, !PT ;  /* 0x00000003ff037210 */ /* 0x000fe400007fe4ff */
[----:B----4-:R-:W-:-:S04]  /*24f0*/  ISETP.NE.U32.AND P0, PT, R2, UR8, PT ;  /* 0x0000000802007c0c */ /* 0x010fc8000bf05070 */
[----:B------:R-:W-:-:S13]  /*2500*/  ISETP.NE.AND.EX P0, PT, R3, UR9, PT, P0 ;  /* 0x0000000903007c0c */ /* 0x000fda000bf05300 */
[----:B------:R-:W-:Y:S05]  /*2510*/  @P0 BRA `(.L_x_580) ;  /* 0xfffffff4004c0947 */ /* 0x000fea000383ffff */
.L_x_574:
[----:B------:R-:W-:Y:S05]  /*2520*/  BSYNC.RECONVERGENT B0 ;  /* 0x0000000000007941 */ /* 0x000fea0003800200 */
.L_x_573:
        /* <DEDUP_REMOVED lines=14> */
.L_x_586:
        /* <DEDUP_REMOVED lines=66> */
[----:B--2---:R-:W-:-:S05]  /*2a30*/  IMAD R27, R27, R0, R26 ;  /* 0x000000001b1b7224 */ /* 0x004fca00078e021a */
        /* <DEDUP_REMOVED lines=15> */
[----:B--2---:R-:W-:-:S05]  /*2b30*/  IMAD R25, R25, R0, R2 ;  /* 0x0000000019197224 */ /* 0x004fca00078e0202 */
        /* <DEDUP_REMOVED lines=13> */
[----:B----4-:R-:W-:-:S05]  /*2c10*/  IMAD R11, R7, R0, R2 ;  /* 0x00000000070b7224 */ /* 0x010fca00078e0202 */
[----:B------:R3:W-:Y:S03]  /*2c20*/  STG.E desc[UR10][R8.64], R11 ;  /* 0x0000000b08007986 */ /* 0x0007e6000c10190a */
.L_x_584:
[----:B------:R-:W-:Y:S05]  /*2c30*/  BSYNC.RECONVERGENT B1 ;  /* 0x0000000000017941 */ /* 0x000fea0003800200 */
.L_x_583:
[----:B------:R-:W-:Y:S01]  /*2c40*/  IADD3 R0, P0, PT, R18, -R16, RZ ;  /* 0x8000001012007210 */ /* 0x000fe20007f1e0ff */
[----:B------:R-:W4:Y:S04]  /*2c50*/  LDC.64 R6, c[0x0][0x3d8] ;  /* 0x0000f600ff067b82 */ /* 0x000f280000000a00 */
[----:B------:R-:W-:Y:S01]  /*2c60*/  IMAD.X R2, R19, 0x1, ~R17, P0 ;  /* 0x0000000113027824 */ /* 0x000fe200000e0e11 */
[----:B------:R-:W-:-:S04]  /*2c70*/  ISETP.GT.U32.AND P0, PT, R0, -0x4, PT ;  /* 0xfffffffc0000780c */ /* 0x000fc80003f04070 */
[----:B------:R-:W-:-:S13]  /*2c80*/  ISETP.GT.U32.AND.EX P0, PT, R2, -0x1, PT, P0 ;  /* 0xffffffff0200780c */ /* 0x000fda0003f04100 */
[----:B------:R-:W-:Y:S05]  /*2c90*/  @P0 BRA `(.L_x_582) ;  /* 0x0000000000fc0947 */ /* 0x000fea0003800000 */
.L_x_585:
        /* <DEDUP_REMOVED lines=23> */
[----:B012---:R-:W-:-:S05]  /*2e10*/  IMAD R27, R0, UR18, R13 ;  /* 0x00000012001b7c24 */ /* 0x007fca000f8e020d */
        /* <DEDUP_REMOVED lines=10> */
[----:B---3--:R-:W-:-:S05]  /*2ec0*/  IMAD R0, R0, UR18, R25 ;  /* 0x0000001200007c24 */ /* 0x008fca000f8e0219 */
        /* <DEDUP_REMOVED lines=10> */
[----:B--2---:R-:W-:-:S05]  /*2f70*/  IMAD R27, R2, UR18, R25 ;  /* 0x00000012021b7c24 */ /* 0x004fca000f8e0219 */
        /* <DEDUP_REMOVED lines=14> */
[----:B--2---:R-:W-:-:S05]  /*3060*/  IMAD R25, R8, UR18, R25 ;  /* 0x0000001208197c24 */ /* 0x004fca000f8e0219 */
[----:B------:R0:W-:Y:S07]  /*3070*/  STG.E desc[UR10][R12.64], R25 ;  /* 0x000000190c007986 */ /* 0x0001ee000c10190a */
[----:B------:R-:W-:Y:S05]  /*3080*/  @!P0 BRA `(.L_x_585) ;  /* 0xfffffffc00048947 */ /* 0x000fea000383ffff */
.L_x_582:
[----:B------:R-:W-:Y:S05]  /*3090*/  BSYNC.RECONVERGENT B0 ;  /* 0x0000000000007941 */ /* 0x000fea0003800200 */
.L_x_581:
        /* <DEDUP_REMOVED lines=9> */
.L_x_587:
        /* <DEDUP_REMOVED lines=13> */
.L_x_8948:


//--------------------- .text._ZN3cub18CUB_300001_SM_10306detail8for_each13static_kernelINS2_12policy_hub_t12policy_500_tElNS2_12op_wrapper_tIlZZZZZN2at6native36add_out_dense_sparse_compressed_cudaERNS7_6TensorERKS9_SC_RKN3c106ScalarEENKUlvE_clEvENKUlvE1_clEvENKUlvE_clEvENKUlvE_clEvEUllE_N6thrust24THRUST_300001_SM_1030_NS17counting_iteratorIlNSN_11use_defaultESP_SP_EEEEEEvT0_T1_ --------------------------
	.section	.text._ZN3cub18CUB_300001_SM_10306detail8for_each13static_kernelINS2_12policy_hub_t12policy_500_tElNS2_12op_wrapper_tIlZZZZZN2at6native36add_out_dense_sparse_compressed_cudaERNS7_6TensorERKS9_SC_RKN3c106ScalarEENKUlvE_clEvENKUlvE1_clEvENKUlvE_clEvENKUlvE_clEvEUllE_N6thrust24THRUST_300001_SM_1030_NS17counting_iteratorIlNSN_11use_defaultESP_SP_EEEEEEvT0_T1_,"ax",@progbits
	.align	128
        .global         _ZN3cub18CUB_300001_SM_10306detail8for_each13static_kernelINS2_12policy_hub_t12policy_500_tElNS2_12op_wrapper_tIlZZZZZN2at6native36add_out_dense_sparse_compressed_cudaERNS7_6TensorERKS9_SC_RKN3c106ScalarEENKUlvE_clEvENKUlvE1_clEvENKUlvE_clEvENKUlvE_clEvEUllE_N6thrust24THRUST_300001_SM_1030_NS17counting_iteratorIlNSN_11use_defaultESP_SP_EEEEEEvT0_T1_
        .type           _ZN3cub18CUB_300001_SM_10306detail8for_each13static_kernelINS2_12policy_hub_t12policy_500_tElNS2_12op_wrapper_tIlZZZZZN2at6native36add_out_dense_sparse_compressed_cudaERNS7_6TensorERKS9_SC_RKN3c106ScalarEENKUlvE_clEvENKUlvE1_clEvENKUlvE_clEvENKUlvE_clEvEUllE_N6thrust24THRUST_300001_SM_1030_NS17counting_iteratorIlNSN_11use_defaultESP_SP_EEEEEEvT0_T1_,@function
        .size           _ZN3cub18CUB_300001_SM_10306detail8for_each13static_kernelINS2_12policy_hub_t12policy_500_tElNS2_12op_wrapper_tIlZZZZZN2at6native36add_out_dense_sparse_compressed_cudaERNS7_6TensorERKS9_SC_RKN3c106ScalarEENKUlvE_clEvENKUlvE1_clEvENKUlvE_clEvENKUlvE_clEvEUllE_N6thrust24THRUST_300001_SM_1030_NS17counting_iteratorIlNSN_11use_defaultESP_SP_EEEEEEvT0_T1_,(.L_x_8949 - _ZN3cub18CUB_300001_SM_10306detail8for_each13static_kernelINS2_12policy_hub_t12policy_500_tElNS2_12op_wrapper_tIlZZZZZN2at6native36add_out_dense_sparse_compressed_cudaERNS7_6TensorERKS9_SC_RKN3c106ScalarEENKUlvE_clEvENKUlvE1_clEvENKUlvE_clEvENKUlvE_clEvEUllE_N6thrust24THRUST_300001_SM_1030_NS17counting_iteratorIlNSN_11use_defaultESP_SP_EEEEEEvT0_T1_)
        .other          _ZN3cub18CUB_300001_SM_10306detail8for_each13static_kernelINS2_12policy_hub_t12policy_500_tElNS2_12op_wrapper_tIlZZZZZN2at6native36add_out_dense_sparse_compressed_cudaERNS7_6TensorERKS9_SC_RKN3c106ScalarEENKUlvE_clEvENKUlvE1_clEvENKUlvE_clEvENKUlvE_clEvEUllE_N6thrust24THRUST_300001_SM_1030_NS17counting_iteratorIlNSN_11use_defaultESP_SP_EEEEEEvT0_T1_,@"STO_CUDA_ENTRY STV_DEFAULT"
_ZN3cub18CUB_300001_SM_10306detail8for_each13static_kernelINS2_12policy_hub_t12policy_500_tElNS2_12op_wrapper_tIlZZZZZN2at6native36add_out_dense_sparse_compressed_cudaERNS7_6TensorERKS9_SC_RKN3c106ScalarEENKUlvE_clEvENKUlvE1_clEvENKUlvE_clEvENKUlvE_clEvEUllE_N6thrust24THRUST_300001_SM_1030_NS17counting_iteratorIlNSN_11use_defaultESP_SP_EEEEEEvT0_T1_:
.text._ZN3cub18CUB_300001_SM_10306detail8for_each13static_kernelINS2_12policy_hub_t12policy_500_tElNS2_12op_wrapper_tIlZZZZZN2at6native36add_out_dense_sparse_compressed_cudaERNS7_6TensorERKS9_SC_RKN3c106ScalarEENKUlvE_clEvENKUlvE1_clEvENKUlvE_clEvENKUlvE_clEvEUllE_N6thrust24THRUST_300001_SM_1030_NS17counting_iteratorIlNSN_11use_defaultESP_SP_EEEEEEvT0_T1_:
        /* <DEDUP_REMOVED lines=25> */
.L_x_594:
        /* <DEDUP_REMOVED lines=61> */
[----:B0-----:R-:W-:-:S05]  /*0560*/  IMAD R25, R25, R26, R24 ;  /* 0x0000001a19197224 */ /* 0x001fca00078e0218 */
        /* <DEDUP_REMOVED lines=14> */
[----:B--2---:R-:W-:-:S05]  /*0650*/  IMAD R23, R23, R26, R22 ;  /* 0x0000001a17177224 */ /* 0x004fca00078e0216 */
        /* <DEDUP_REMOVED lines=13> */
[----:B--2---:R-:W-:-:S05]  /*0730*/  IMAD R17, R21, R26, R2 ;  /* 0x0000001a15117224 */ /* 0x004fca00078e0202 */
[----:B------:R2:W-:Y:S02]  /*0740*/  STG.E desc[UR10][R18.64], R17 ;  /* 0x0000001112007986 */ /* 0x0005e4000c10190a */
.L_x_592:
[----:B------:R-:W-:Y:S05]  /*0750*/  BSYNC.RECONVERGENT B1 ;  /* 0x0000000000017941 */ /* 0x000fea0003800200 */
.L_x_591:
[----:B------:R-:W3:Y:S01]  /*0760*/  LDC.64 R14, c[0x0][0x3d8] ;  /* 0x0000f600ff0e7b82 */ /* 0x000ee20000000a00 */
[----:B------:R-:W-:-:S05]  /*0770*/  IMAD.IADD R2, R8, 0x1, -R0 ;  /* 0x0000000108027824 */ /* 0x000fca00078e0a00 */
[----:B------:R-:W-:-:S13]  /*0780*/  ISETP.GT.U32.AND P0, PT, R2, -0x4, PT ;  /* 0xfffffffc0200780c */ /* 0x000fda0003f04070 */
[----:B------:R-:W-:Y:S05]  /*0790*/  @P0 BRA `(.L_x_590) ;  /* 0x00000004000c0947 */ /* 0x000fea0003800000 */
.L_x_593:
        /* <DEDUP_REMOVED lines=26> */
[----:B--2---:R-:W-:-:S05]  /*0940*/  IMAD R25, R2, UR18, R19 ;  /* 0x0000001202197c24 */ /* 0x004fca000f8e0213 */
        /* <DEDUP_REMOVED lines=11> */
[----:B0-----:R-:W-:-:S05]  /*0a00*/  IMAD R25, R2, UR18, R21 ;  /* 0x0000001202197c24 */ /* 0x001fca000f8e0215 */
        /* <DEDUP_REMOVED lines=11> */
[----:B0-----:R-:W-:-:S05]  /*0ac0*/  IMAD R25, R2, UR18, R23 ;  /* 0x0000001202197c24 */ /* 0x001fca000f8e0217 */
        /* <DEDUP_REMOVED lines=13> */
[----:B---3--:R-:W-:-:S05]  /*0ba0*/  IMAD R23, R8, UR18, R23 ;  /* 0x0000001208177c24 */ /* 0x008fca000f8e0217 */
[----:B------:R4:W-:Y:S07]  /*0bb0*/  STG.E desc[UR10][R18.64], R23 ;  /* 0x0000001712007986 */ /* 0x0009ee000c10190a */
[----:B------:R-:W-:Y:S05]  /*0bc0*/  @P0 BRA `(.L_x_593) ;  /* 0xfffffff800f40947 */ /* 0x000fea000383ffff */
.L_x_590:
[----:B------:R-:W-:Y:S05]  /*0bd0*/  BSYNC.RECONVERGENT B0 ;  /* 0x0000000000007941 */ /* 0x000fea0003800200 */
.L_x_589:
        /* <DEDUP_REMOVED lines=17> */
.L_x_600:
        /* <DEDUP_REMOVED lines=68> */
[----:B0-----:R-:W-:-:S05]  /*1130*/  IMAD R25, R25, R26, R0 ;  /* 0x0000001a19197224 */ /* 0x001fca00078e0200 */
        /* <DEDUP_REMOVED lines=14> */
[----:B--2---:R-:W-:-:S05]  /*1220*/  IMAD R23, R23, R26, R0 ;  /* 0x0000001a17177224 */ /* 0x004fca00078e0200 */
        /* <DEDUP_REMOVED lines=13> */
[----:B--2---:R-:W-:-:S05]  /*1300*/  IMAD R11, R19, R26, R0 ;  /* 0x0000001a130b7224 */ /* 0x004fca00078e0200 */
[----:B------:R2:W-:Y:S01]  /*1310*/  STG.E desc[UR10][R14.64], R11 ;  /* 0x0000000b0e007986 */ /* 0x0005e2000c10190a */
[----:B------:R-:W-:-:S07]  /*1320*/  VIADD R0, R4, 0x3 ;  /* 0x0000000304007836 */ /* 0x000fce0000000000 */
.L_x_598:
[----:B------:R-:W-:Y:S05]  /*1330*/  BSYNC.RECONVERGENT B1 ;  /* 0x0000000000017941 */ /* 0x000fea0003800200 */
.L_x_597:
[----:B------:R-:W-:-:S04]  /*1340*/  IADD3 R4, PT, PT, R4, -R21, RZ ;  /* 0x8000001504047210 */ /* 0x000fc80007ffe0ff */
[----:B------:R-:W-:-:S13]  /*1350*/  ISETP.GT.U32.AND P0, PT, R4, -0x4, PT ;  /* 0xfffffffc0400780c */ /* 0x000fda0003f04070 */
[----:B------:R-:W-:Y:S05]  /*1360*/  @P0 BRA `(.L_x_596) ;  /* 0x00000004001c0947 */ /* 0x000fea0003800000 */
[----:B------:R-:W4:Y:S01]  /*1370*/  LDC.64 R4, c[0x0][0x3d8] ;  /* 0x0000f600ff047b82 */ /* 0x000f220000000a00 */
[----:B------:R-:W-:-:S07]  /*1380*/  IADD3 R21, PT, PT, -R21, R0, RZ ;  /* 0x0000000015157210 */ /* 0x000fce0007ffe1ff */
[----:B------:R-:W0:Y:S02]  /*1390*/  LDC.64 R8, c[0x0][0x3e0] ;  /* 0x0000f800ff087b82 */ /* 0x000e240000000a00 */
.L_x_599:
        /* <DEDUP_REMOVED lines=25> */
[----:B--2---:R-:W-:-:S05]  /*1530*/  IMAD R27, R16, UR18, R19 ;  /* 0x00000012101b7c24 */ /* 0x004fca000f8e0213 */
        /* <DEDUP_REMOVED lines=12> */
[----:B---3--:R-:W-:-:S05]  /*1600*/  IMAD R27, R20, UR18, R23 ;  /* 0x00000012141b7c24 */ /* 0x008fca000f8e0217 */
        /* <DEDUP_REMOVED lines=26> */
[----:B---3--:R-:W-:-:S05]  /*17b0*/  IMAD R25, R10, UR18, R25 ;  /* 0x000000120a197c24 */ /* 0x008fca000f8e0219 */
[----:B------:R0:W-:Y:S05]  /*17c0*/  STG.E desc[UR10][R18.64], R25 ;  /* 0x0000001912007986 */ /* 0x0001ea000c10190a */
[----:B------:R-:W-:Y:S05]  /*17d0*/  @P0 BRA `(.L_x_599) ;  /* 0xfffffff800f00947 */ /* 0x000fea000383ffff */
.L_x_596:
[----:B------:R-:W-:Y:S05]  /*17e0*/  BSYNC.RECONVERGENT B0 ;  /* 0x0000000000007941 */ /* 0x000fea0003800200 */
.L_x_595:
[----:B------:R-:W4:Y:S01]  /*17f0*/  LDCU.64 UR12, c[0x0][0x3e8] ;  /* 0x00007d00ff0c77ac */ /* 0x000f220008000a00 */
[----:B------:R-:W-:-:S04]  /*1800*/  UIADD3 UR4, UP0, UPT, UR4, 0x1, URZ ;  /* 0x0000000104047890 */ /* 0x000fc8000ff1e0ff */
[----:B------:R-:W-:Y:S02]  /*1810*/  UIADD3.X UR5, UPT, UPT, URZ, UR5, URZ, UP0, !UPT ;  /* 0x00000005ff057290 */ /* 0x000fe400087fe4ff */
[----:B----4-:R-:W-:-:S04]  /*1820*/  UISETP.GE.U32.AND UP0, UPT, UR4, UR12, UPT ;  /* 0x0000000c0400728c */ /* 0x010fc8000bf06070 */
[----:B------:R-:W-:-:S09]  /*1830*/  UISETP.GE.AND.EX UP0, UPT, UR5, UR13, UPT, UP0 ;  /* 0x0000000d0500728c */ /* 0x000fd2000bf06300 */
[----:B------:R-:W-:Y:S05]  /*1840*/  BRA.U !UP0, `(.L_x_600) ;  /* 0xfffffff508287547 */ /* 0x000fea000b83ffff */
[----:B------:R-:W-:Y:S05]  /*1850*/  EXIT ;  /* 0x000000000000794d */ /* 0x000fea0003800000 */
.L_x_588:
        /* <DEDUP_REMOVED lines=23> */
.L_x_608:
        /* <DEDUP_REMOVED lines=61> */
[----:B---3--:R-:W-:-:S05]  /*1da0*/  IMAD R25, R25, R26, R24 ;  /* 0x0000001a19197224 */ /* 0x008fca00078e0218 */
        /* <DEDUP_REMOVED lines=14> */
[----:B--2---:R-:W-:-:S05]  /*1e90*/  IMAD R23, R23, R26, R22 ;  /* 0x0000001a17177224 */ /* 0x004fca00078e0216 */
        /* <DEDUP_REMOVED lines=13> */
[----:B---3--:R-:W-:-:S05]  /*1f70*/  IMAD R5, R21, R26, R5 ;  /* 0x0000001a15057224 */ /* 0x008fca00078e0205 */
[----:B------:R2:W-:Y:S02]  /*1f80*/  STG.E desc[UR10][R16.64], R5 ;  /* 0x0000000510007986 */ /* 0x0005e4000c10190a */
.L_x_606:
[----:B------:R-:W-:Y:S05]  /*1f90*/  BSYNC.RECONVERGENT B2 ;  /* 0x0000000000027941 */ /* 0x000fea0003800200 */
.L_x_605:
[----:B--2---:R-:W-:-:S05]  /*1fa0*/  IMAD.IADD R5, R8, 0x1, -R4 ;  /* 0x0000000108057824 */ /* 0x004fca00078e0a04 */
[----:B------:R-:W-:-:S13]  /*1fb0*/  ISETP.GT.U32.AND P0, PT, R5, -0x4, PT ;  /* 0xfffffffc0500780c */ /* 0x000fda0003f04070 */
[----:B------:R-:W-:Y:S05]  /*1fc0*/  @P0 BRA `(.L_x_604) ;  /* 0x0000000400080947 */ /* 0x000fea0003800000 */
.L_x_607:
        /* <DEDUP_REMOVED lines=25> */
[----:B--2---:R-:W-:-:S05]  /*2160*/  IMAD R5, R5, UR26, R14 ;  /* 0x0000001a05057c24 */ /* 0x004fca000f8e020e */
        /* <DEDUP_REMOVED lines=37> */
[----:B----4-:R-:W-:-:S05]  /*23c0*/  IMAD R21, R8, UR26, R21 ;  /* 0x0000001a08157c24 */ /* 0x010fca000f8e0215 */
[----:B------:R2:W-:Y:S07]  /*23d0*/  STG.E desc[UR10][R14.64], R21 ;  /* 0x000000150e007986 */ /* 0x0005ee000c10190a */
[----:B------:R-:W-:Y:S05]  /*23e0*/  @P0 BRA `(.L_x_607) ;  /* 0xfffffff800f80947 */ /* 0x000fea000383ffff */
.L_x_604:
[----:B------:R-:W-:Y:S05]  /*23f0*/  BSYNC.RECONVERGENT B1 ;  /* 0x0000000000017941 */ /* 0x000fea0003800200 */
.L_x_603:
[----:B------:R-:W3:Y:S01]  /*2400*/  LDCU.64 UR8, c[0x0][0x3e8] ;  /* 0x00007d00ff0877ac */ /* 0x000ee20008000a00 */
[----:B------:R-:W-:-:S04]  /*2410*/  IADD3 R2, P0, PT, R2, 0x1, RZ ;  /* 0x0000000102027810 */ /* 0x000fc80007f1e0ff */
[----:B------:R-:W-:Y:S02]  /*2420*/  IADD3.X R3, PT, PT, RZ, R3, RZ, P0, !PT ;  /* 0x00000003ff037210 */ /* 0x000fe400007fe4ff */
[----:B---3--:R-:W-:-:S04]  /*2430*/  ISETP.GE.U32.AND P0, PT, R2, UR8, PT ;  /* 0x0000000802007c0c */ /* 0x008fc8000bf06070 */
[----:B------:R-:W-:-:S13]  /*2440*/  ISETP.GE.AND.EX P0, PT, R3, UR9, PT, P0 ;  /* 0x0000000903007c0c */ /* 0x000fda000bf06300 */
[----:B------:R-:W-:Y:S05]  /*2450*/  @!P0 BRA `(.L_x_608) ;  /* 0xfffffff4005c8947 */ /* 0x000fea000383ffff */
.L_x_602:
[----:B------:R-:W-:Y:S05]  /*2460*/  BSYNC.RECONVERGENT B0 ;  /* 0x0000000000007941 */ /* 0x000fea0003800200 */
.L_x_601:
        /* <DEDUP_REMOVED lines=14> */
.L_x_614:
        /* <DEDUP_REMOVED lines=61> */
[----:B0-----:R-:W-:-:S05]  /*2920*/  IMAD R25, R25, R26, R24 ;  /* 0x0000001a19197224 */ /* 0x001fca00078e0218 */
        /* <DEDUP_REMOVED lines=28> */
[----:B---3--:R-:W-:-:S05]  /*2af0*/  IMAD R17, R21, R26, R2 ;  /* 0x0000001a15117224 */ /* 0x008fca00078e0202 */
[----:B------:R3:W-:Y:S02]  /*2b00*/  STG.E desc[UR10][R18.64], R17 ;  /* 0x0000001112007986 */ /* 0x0007e4000c10190a */
.L_x_612:
[----:B------:R-:W-:Y:S05]  /*2b10*/  BSYNC.RECONVERGENT B1 ;  /* 0x0000000000017941 */ /* 0x000fea0003800200 */
.L_x_611:
[----:B------:R-:W4:Y:S01]  /*2b20*/  LDC.64 R14, c[0x0][0x3d8] ;  /* 0x0000f600ff0e7b82 */ /* 0x000f220000000a00 */
[----:B------:R-:W-:-:S04]  /*2b30*/  IADD3 R2, PT, PT, R8, -R0, RZ ;  /* 0x8000000008027210 */ /* 0x000fc80007ffe0ff */
[----:B------:R-:W-:-:S13]  /*2b40*/  ISETP.GT.U32.AND P0, PT, R2, -0x4, PT ;  /* 0xfffffffc0200780c */ /* 0x000fda0003f04070 */
[----:B------:R-:W-:Y:S05]  /*2b50*/  @P0 BRA `(.L_x_610) ;  /* 0x00000004000c0947 */ /* 0x000fea0003800000 */
.L_x_613:
        /* <DEDUP_REMOVED lines=64> */
[----:B---3--:R-:W-:-:S05]  /*2f60*/  IMAD R23, R8, UR18, R23 ;  /* 0x0000001208177c24 */ /* 0x008fca000f8e0217 */
[----:B------:R0:W-:Y:S07]  /*2f70*/  STG.E desc[UR10][R18.64], R23 ;  /* 0x0000001712007986 */ /* 0x0001ee000c10190a */
[----:B------:R-:W-:Y:S05]  /*2f80*/  @P0 BRA `(.L_x_613) ;  /* 0xfffffff800f40947 */ /* 0x000fea000383ffff */
.L_x_610:
[----:B------:R-:W-:Y:S05]  /*2f90*/  BSYNC.RECONVERGENT B0 ;  /* 0x0000000000007941 */ /* 0x000fea0003800200 */
.L_x_609:
[----:B------:R-:W5:Y:S01]  /*2fa0*/  LDCU.64 UR6, c[0x0][0x3e8] ;  /* 0x00007d00ff0677ac */ /* 0x000f620008000a00 */
[----:B------:R-:W-:-:S04]  /*2fb0*/  UIADD3 UR4, UP0, UPT, UR4, 0x1, URZ ;  /* 0x0000000104047890 */ /* 0x000fc8000ff1e0ff */
[----:B------:R-:W-:Y:S02]  /*2fc0*/  UIADD3.X UR5, UPT, UPT, URZ, UR5, URZ, UP0, !UPT ;  /* 0x00000005ff057290 */ /* 0x000fe400087fe4ff */
[----:B-----5:R-:W-:-:S04]  /*2fd0*/  UISETP.GE.U32.AND UP0, UPT, UR4, UR6, UPT ;  /* 0x000000060400728c */ /* 0x020fc8000bf06070 */
[----:B------:R-:W-:-:S09]  /*2fe0*/  UISETP.GE.AND.EX UP0, UPT, UR5, UR7, UPT, UP0 ;  /* 0x000000070500728c */ /* 0x000fd2000bf06300 */
[----:B------:R-:W-:Y:S05]  /*2ff0*/  BRA.U !UP0, `(.L_x_614) ;  /* 0xfffffff508547547 */ /* 0x000fea000b83ffff */
[----:B------:R-:W-:Y:S05]  /*3000*/  EXIT ;  /* 0x000000000000794d */ /* 0x000fea0003800000 */
.L_x_615:
        /* <DEDUP_REMOVED lines=15> */
.L_x_8949:


//--------------------- .text._ZN3cub18CUB_300001_SM_10306detail8for_each13static_kernelINS2_12policy_hub_t12policy_500_tElNS2_12op_wrapper_tIlZZZZZN2at6native36add_out_dense_sparse_compressed_cudaERNS7_6TensorERKS9_SC_RKN3c106ScalarEENKUlvE_clEvENKUlvE0_clEvENKUlvE_clEvENKUlvE0_clEvEUllE_N6thrust24THRUST_300001_SM_1030_NS17counting_iteratorIlNSN_11use_defaultESP_SP_EEEEEEvT0_T1_ --------------------------
	.section	.text._ZN3cub18CUB_300001_SM_10306detail8for_each13static_kernelINS2_12policy_hub_t12policy_500_tElNS2_12op_wrapper_tIlZZZZZN2at6native36add_out_dense_sparse_compressed_cudaERNS7_6TensorERKS9_SC_RKN3c106ScalarEENKUlvE_clEvENKUlvE0_clEvENKUlvE_clEvENKUlvE0_clEvEUllE_N6thrust24THRUST_300001_SM_1030_NS17counting_iteratorIlNSN_11use_defaultESP_SP_EEEEEEvT0_T1_,"ax",@progbits
	.align	128
        .global         _ZN3cub18CUB_300001_SM_10306detail8for_each13static_kernelINS2_12policy_hub_t12policy_500_tElNS2_12op_wrapper_tIlZZZZZN2at6native36add_out_dense_sparse_compressed_cudaERNS7_6TensorERKS9_SC_RKN3c106ScalarEENKUlvE_clEvENKUlvE0_clEvENKUlvE_clEvENKUlvE0_clEvEUllE_N6thrust24THRUST_300001_SM_1030_NS17counting_iteratorIlNSN_11use_defaultESP_SP_EEEEEEvT0_T1_
        .type           _ZN3cub18CUB_300001_SM_10306detail8for_each13static_kernelINS2_12policy_hub_t12policy_500_tElNS2_12op_wrapper_tIlZZZZZN2at6native36add_out_dense_sparse_compressed_cudaERNS7_6TensorERKS9_SC_RKN3c106ScalarEENKUlvE_clEvENKUlvE0_clEvENKUlvE_clEvENKUlvE0_clEvEUllE_N6thrust24THRUST_300001_SM_1030_NS17counting_iteratorIlNSN_11use_defaultESP_SP_EEEEEEvT0_T1_,@function
        .size           _ZN3cub18CUB_300001_SM_10306detail8for_each13static_kernelINS2_12policy_hub_t12policy_500_tElNS2_12op_wrapper_tIlZZZZZN2at6native36add_out_dense_sparse_compressed_cudaERNS7_6TensorERKS9_SC_RKN3c106ScalarEENKUlvE_clEvENKUlvE0_clEvENKUlvE_clEvENKUlvE0_clEvEUllE_N6thrust24THRUST_300001_SM_1030_NS17counting_iteratorIlNSN_11use_defaultESP_SP_EEEEEEvT0_T1_,(.L_x_8950 - _ZN3cub18CUB_300001_SM_10306detail8for_each13static_kernelINS2_12policy_hub_t12policy_500_tElNS2_12op_wrapper_tIlZZZZZN2at6native36add_out_dense_sparse_compressed_cudaERNS7_6TensorERKS9_SC_RKN3c106ScalarEENKUlvE_clEvENKUlvE0_clEvENKUlvE_clEvENKUlvE0_clEvEUllE_N6thrust24THRUST_300001_SM_1030_NS17counting_iteratorIlNSN_11use_defaultESP_SP_EEEEEEvT0_T1_)
        .other          _ZN3cub18CUB_300001_SM_10306detail8for_each13static_kernelINS2_12policy_hub_t12policy_500_tElNS2_12op_wrapper_tIlZZZZZN2at6native36add_out_dense_sparse_compressed_cudaERNS7_6TensorERKS9_SC_RKN3c106ScalarEENKUlvE_clEvENKUlvE0_clEvENKUlvE_clEvENKUlvE0_clEvEUllE_N6thrust24THRUST_300001_SM_1030_NS17counting_iteratorIlNSN_11use_defaultESP_SP_EEEEEEvT0_T1_,@"STO_CUDA_ENTRY STV_DEFAULT"
_ZN3cub18CUB_300001_SM_10306detail8for_each13static_kernelINS2_12policy_hub_t12policy_500_tElNS2_12op_wrapper_tIlZZZZZN2at6native36add_out_dense_sparse_compressed_cudaERNS7_6TensorERKS9_SC_RKN3c106ScalarEENKUlvE_clEvENKUlvE0_clEvENKUlvE_clEvENKUlvE0_clEvEUllE_N6thrust24THRUST_300001_SM_1030_NS17counting_iteratorIlNSN_11use_defaultESP_SP_EEEEEEvT0_T1_:
.text._ZN3cub18CUB_300001_SM_10306detail8for_each13static_kernelINS2_12policy_hub_t12policy_500_tElNS2_12op_wrapper_tIlZZZZZN2at6native36add_out_dense_sparse_compressed_cudaERNS7_6TensorERKS9_SC_RKN3c106ScalarEENKUlvE_clEvENKUlvE0_clEvENKUlvE_clEvENKUlvE0_clEvEUllE_N6thrust24THRUST_300001_SM_1030_NS17counting_iteratorIlNSN_11use_defaultESP_SP_EEEEEEvT0_T1_:
[----:B------:R-:W-:Y:S08]  /*0000*/  LDC R1, c[0x0][0x37c] ;  /* 0x0000df00ff017b82 */ /* 0x000ff00000000800 */
[----:B------:R-:W0:Y:S01]  /*0010*/  S2UR UR4, SR_CTAID.X ;  /* 0x00000000000479c3 */ /* 0x000e220000002500 */
[----:B------:R-:W1:Y:S01]  /*0020*/  LDCU.64 UR6, c[0x0][0x380] ;  /* 0x00007000ff0677ac */ /* 0x000e620008000a00 */
[----:B------:R-:W2:Y:S06]  /*0030*/  LDCU.64 UR10, c[0x0][0x358] ;  /* 0x00006b00ff0a77ac */ /* 0x000eac0008000a00 */
[----:B------:R-:W3:Y:S01]  /*0040*/  LDC.U8 R0, c[0x0][0x3b0] ;  /* 0x0000ec00ff007b82 */ /* 0x000ee20000000000 */
        /* <DEDUP_REMOVED lines=16> */
.L_x_622:
[----:B0-----:R-:W0:Y:S01]  /*0150*/  LDC.64 R6, c[0x0][0x3d0] ;  /* 0x0000f400ff067b82 */ /* 0x001e220000000a00 */
        /* <DEDUP_REMOVED lines=18> */
[----:B------:R-:W-:Y:S01]  /*0280*/  IADD3 R22, PT, PT, -R20, R2, RZ ;  /* 0x0000000214167210 */ /* 0x000fe20007ffe1ff */
[----:B------:R-:W-:Y:S03]  /*0290*/  BSSY.RECONVERGENT B1, `(.L_x_619) ;  /* 0x000004c000017945 */ /* 0x000fe60003800200 */
        /* <DEDUP_REMOVED lines=11> */
[----:B------:R-:W-:Y:S01]  /*0350*/  IMAD.MOV.U32 R7, RZ, RZ, R21 ;  /* 0x000000ffff077224 */ /* 0x000fe200078e0015 */
[----:B------:R-:W-:Y:S01]  /*0360*/  IADD3 R11, PT, PT, R5, R11, RZ ;  /* 0x0000000b050b7210 */ /* 0x000fe20007ffe0ff */
[----:B------:R-:W-:Y:S06]  /*0370*/  @!P0 BRA `(.L_x_620) ;  /* 0x0000000000f48947 */ /* 0x000fec0003800000 */
[----:B------:R-:W0:Y:S01]  /*0380*/  LDC.64 R12, c[0x0][0x3d8] ;  /* 0x0000f600ff0c7b82 */ /* 0x000e220000000a00 */
[----:B------:R-:W1:Y:S07]  /*0390*/  LDCU.64 UR6, c[0x0][0x390] ;  /* 0x00007200ff0677ac */ /* 0x000e6e0008000a00 */
[----:B------:R-:W2:Y:S08]  /*03a0*/  LDC.64 R18, c[0x0][0x3a0] ;  /* 0x0000e800ff127b82 */ /* 0x000eb00000000a00 */
[----:B------:R-:W4:Y:S01]  /*03b0*/  LDC.64 R24, c[0x0][0x3e0] ;  /* 0x0000f800ff187b82 */ /* 0x000f220000000a00 */
        /* <DEDUP_REMOVED lines=9> */
[C---:B----4-:R-:W-:Y:S02]  /*0450*/  IMAD R10, R24.reuse, UR5, RZ ;  /* 0x00000005180a7c24 */ /* 0x050fe4000f8e02ff */
[----:B------:R-:W-:-:S04]  /*0460*/  IMAD.WIDE.U32 R12, R24, UR4, R20 ;  /* 0x00000004180c7c25 */ /* 0x000fc8000f8e0014 */
[----:B------:R-:W-:Y:S01]  /*0470*/  IMAD R23, R25, UR4, R10 ;  /* 0x0000000419177c24 */ /* 0x000fe2000f8e020a */
[----:B------:R-:W-:Y:S02]  /*0480*/  MOV R10, R4 ;  /* 0x00000004000a7202 */ /* 0x000fe40000000f00 */
[----:B-1----:R-:W-:-:S04]  /*0490*/  IADD3 R12, P0, PT, R12, UR6, RZ ;  /* 0x000000060c0c7c10 */ /* 0x002fc8000ff1e0ff */
[----:B------:R-:W-:Y:S01]  /*04a0*/  IADD3.X R13, PT, PT, R13, UR7, R23, P0, !PT ;  /* 0x000000070d0d7c10 */ /* 0x000fe200087fe417 */
[-C--:B0-----:R-:W-:Y:S02]  /*04b0*/  IMAD R7, R7, R16.reuse, RZ ;  /* 0x0000001007077224 */ /* 0x081fe400078e02ff */
[----:B------:R-:W-:-:S04]  /*04c0*/  IMAD.WIDE.U32 R24, R6, R16, R10 ;  /* 0x0000001006187225 */ /* 0x000fc800078e000a */
[----:B------:R-:W-:Y:S01]  /*04d0*/  IMAD R7, R6, R17, R7 ;  /* 0x0000001106077224 */ /* 0x000fe200078e0207 */
[----:B--2---:R-:W-:Y:S01]  /*04e0*/  IADD3 R24, P0, PT, R24, R14, RZ ;  /* 0x0000000e18187210 */ /* 0x004fe20007f1e0ff */
[----:B------:R-:W2:Y:S03]  /*04f0*/  LDG.E.U8 R6, desc[UR10][R12.64] ;  /* 0x0000000a0c067981 */ /* 0x000ea6000c1e1100 */
[----:B------:R-:W-:-:S05]  /*0500*/  IADD3.X R25, PT, PT, R15, R25, R7, P0, !PT ;  /* 0x000000190f197210 */ /* 0x000fca00007fe407 */
[----:B------:R-:W2:Y:S01]  /*0510*/  LDG.E.U8 R7, desc[UR10][R24.64] ;  /* 0x0000000a18077981 */ /* 0x000ea2000c1e1100 */
[----:B---3--:R-:W-:Y:S02]  /*0520*/  PRMT R23, R0, 0x9910, RZ ;  /* 0x0000991000177816 */ /* 0x008fe400000000ff */
[----:B------:R-:W-:-:S04]  /*0530*/  ISETP.NE.U32.AND P0, PT, R22, 0x1, PT ;  /* 0x000000011600780c */ /* 0x000fc80003f05070 */
[----:B------:R-:W-:Y:S01]  /*0540*/  ISETP.NE.AND.EX P0, PT, RZ, RZ, PT, P0 ;  /* 0x000000ffff00720c */ /* 0x000fe20003f05300 */
[----:B--2---:R-:W-:-:S05]  /*0550*/  IMAD R27, R6, R23, R7 ;  /* 0x00000017061b7224 */ /* 0x004fca00078e0207 */
[----:B------:R0:W-:Y:S01]  /*0560*/  STG.E.U8 desc[UR10][R24.64], R27 ;  /* 0x0000001b18007986 */ /* 0x0001e2000c10110a */
[----:B------:R-:W-:-:S05]  /*0570*/  IADD3 R6, P1, PT, R20, 0x1, RZ ;  /* 0x0000000114067810 */ /* 0x000fca0007f3e0ff */
[----:B------:R-:W-:Y:S01]  /*0580*/  IMAD.X R7, RZ, RZ, R21, P1 ;  /* 0x000000ffff077224 */ /* 0x000fe200008e0615 */
[----:B------:R-:W-:Y:S07]  /*0590*/  @!P0 BRA `(.L_x_620) ;  /* 0x00000000006c8947 */ /* 0x000fee0003800000 */
[----:B------:R-:W2:Y:S01]  /*05a0*/  LDG.E.64 R6, desc[UR10][R18.64+0x8] ;  /* 0x0000080a12067981 */ /* 0x000ea2000c1e1b00 */
[----:B------:R-:W-:Y:S01]  /*05b0*/  ISETP.NE.U32.AND P0, PT, R22, 0x2, PT ;  /* 0x000000021600780c */ /* 0x000fe20003f05070 */
[-C--:B--2---:R-:W-:Y:S02]  /*05c0*/  IMAD R7, R7, R16.reuse, RZ ;  /* 0x0000001007077224 */ /* 0x084fe400078e02ff */
[----:B0-----:R-:W-:-:S04]  /*05d0*/  IMAD.WIDE.U32 R24, R6, R16, R10 ;  /* 0x0000001006187225 */ /* 0x001fc800078e000a */
[----:B------:R-:W-:Y:S01]  /*05e0*/  IMAD R7, R6, R17, R7 ;  /* 0x0000001106077224 */ /* 0x000fe200078e0207 */
[----:B------:R-:W-:Y:S01]  /*05f0*/  IADD3 R24, P1, PT, R24, R14, RZ ;  /* 0x0000000e18187210 */ /* 0x000fe20007f3e0ff */
[----:B------:R-:W2:Y:S03]  /*0600*/  LDG.E.U8 R6, desc[UR10][R12.64+0x1] ;  /* 0x0000010a0c067981 */ /* 0x000ea6000c1e1100 */
[----:B------:R-:W-:-:S05]  /*0610*/  IADD3.X R25, PT, PT, R15, R25, R7, P1, !PT ;  /* 0x000000190f197210 */ /* 0x000fca0000ffe407 */
[----:B------:R-:W2:Y:S01]  /*0620*/  LDG.E.U8 R7, desc[UR10][R24.64] ;  /* 0x0000000a18077981 */ /* 0x000ea2000c1e1100 */
[----:B------:R-:W-:Y:S01]  /*0630*/  ISETP.NE.AND.EX P0, PT, RZ, RZ, PT, P0 ;  /* 0x000000ffff00720c */ /* 0x000fe20003f05300 */
[----:B--2---:R-:W-:-:S05]  /*0640*/  IMAD R27, R6, R23, R7 ;  /* 0x00000017061b7224 */ /* 0x004fca00078e0207 */
[----:B------:R1:W-:Y:S01]  /*0650*/  STG.E.U8 desc[UR10][R24.64], R27 ;  /* 0x0000001b18007986 */ /* 0x0003e2000c10110a */
[----:B------:R-:W-:-:S04]  /*0660*/  IADD3 R6, P1, PT, R20, 0x2, RZ ;  /* 0x0000000214067810 */ /* 0x000fc80007f3e0ff */
[----:B------:R-:W-:Y:S02]  /*0670*/  IADD3.X R7, PT, PT, RZ, R21, RZ, P1, !PT ;  /* 0x00000015ff077210 */ /* 0x000fe40000ffe4ff */
[----:B------:R-:W-:Y:S07]  /*0680*/  @!P0 BRA `(.L_x_620) ;  /* 0x0000000000308947 */ /* 0x000fee0003800000 */
[----:B------:R-:W2:Y:S04]  /*0690*/  LDG.E.64 R18, desc[UR10][R18.64+0x10] ;  /* 0x0000100a12127981 */ /* 0x000ea8000c1e1b00 */
[----:B------:R-:W3:Y:S01]  /*06a0*/  LDG.E.U8 R12, desc[UR10][R12.64+0x2] ;  /* 0x0000020a0c0c7981 */ /* 0x000ee2000c1e1100 */
[----:B--2---:R-:W-:-:S04]  /*06b0*/  IMAD.WIDE.U32 R6, R18, R16, R10 ;  /* 0x0000001012067225 */ /* 0x004fc800078e000a */
[----:B------:R-:W-:Y:S01]  /*06c0*/  IMAD R16, R19, R16, RZ ;  /* 0x0000001013107224 */ /* 0x000fe200078e02ff */
[----:B------:R-:W-:-:S03]  /*06d0*/  IADD3 R14, P0, PT, R6, R14, RZ ;  /* 0x0000000e060e7210 */ /* 0x000fc60007f1e0ff */
[----:B------:R-:W-:-:S05]  /*06e0*/  IMAD R16, R18, R17, R16 ;  /* 0x0000001112107224 */ /* 0x000fca00078e0210 */
[----:B------:R-:W-:-:S05]  /*06f0*/  IADD3.X R15, PT, PT, R15, R7, R16, P0, !PT ;  /* 0x000000070f0f7210 */ /* 0x000fca00007fe410 */
[----:B------:R-:W3:Y:S02]  /*0700*/  LDG.E.U8 R6, desc[UR10][R14.64] ;  /* 0x0000000a0e067981 */ /* 0x000ee4000c1e1100 */
[----:B---3--:R-:W-:-:S05]  /*0710*/  IMAD R23, R12, R23, R6 ;  /* 0x000000170c177224 */ /* 0x008fca00078e0206 */
[----:B------:R2:W-:Y:S01]  /*0720*/  STG.E.U8 desc[UR10][R14.64], R23 ;  /* 0x000000170e007986 */ /* 0x0005e2000c10110a */
[----:B------:R-:W-:-:S05]  /*0730*/  IADD3 R6, P0, PT, R20, 0x3, RZ ;  /* 0x0000000314067810 */ /* 0x000fca0007f1e0ff */
[----:B------:R-:W-:-:S08]  /*0740*/  IMAD.X R7, RZ, RZ, R21, P0 ;  /* 0x000000ffff077224 */ /* 0x000fd000000e0615 */
.L_x_620:
[----:B------:R-:W-:Y:S05]  /*0750*/  BSYNC.RECONVERGENT B1 ;  /* 0x0000000000017941 */ /* 0x000fea0003800200 */
.L_x_619:
[----:B------:R-:W-:-:S04]  /*0760*/  IADD3 R10, P0, PT, R20, -R2, RZ ;  /* 0x80000002140a7210 */ /* 0x000fc80007f1e0ff */
[----:B------:R-:W-:Y:S02]  /*0770*/  IADD3.X R12, PT, PT, R21, ~R3, RZ, P0, !PT ;  /* 0x80000003150c7210 */ /* 0x000fe400007fe4ff */
[----:B------:R-:W-:-:S04]  /*0780*/  ISETP.GT.U32.AND P0, PT, R10, -0x4, PT ;  /* 0xfffffffc0a00780c */ /* 0x000fc80003f04070 */
[----:B------:R-:W-:-:S13]  /*0790*/  ISETP.GT.U32.AND.EX P0, PT, R12, -0x1, PT, P0 ;  /* 0xffffffff0c00780c */ /* 0x000fda0003f04100 */
[----:B------:R-:W-:Y:S05]  /*07a0*/  @P0 BRA `(.L_x_618) ;  /* 0x0000000000f00947 */ /* 0x000fea0003800000 */
[----:B------:R-:W4:Y:S01]  /*07b0*/  LDC.64 R12, c[0x0][0x3d8] ;  /* 0x0000f600ff0c7b82 */ /* 0x000f220000000a00 */
[----:B---3--:R-:W-:-:S07]  /*07c0*/  PRMT R22, R0, 0x9910, RZ ;  /* 0x0000991000167816 */ /* 0x008fce00000000ff */
.L_x_621:
[C---:B----4-:R-:W-:Y:S02]  /*07d0*/  IMAD R10, R12.reuse, UR5, RZ ;  /* 0x000000050c0a7c24 */ /* 0x050fe4000f8e02ff */
[----:B------:R-:W-:-:S04]  /*07e0*/  IMAD.WIDE.U32 R16, R12, UR4, R6 ;  /* 0x000000040c107c25 */ /* 0x000fc8000f8e0006 */
[----:B--2---:R-:W-:Y:S01]  /*07f0*/  IMAD R15, R13, UR4, R10 ;  /* 0x000000040d0f7c24 */ /* 0x004fe2000f8e020a */
[----:B------:R-:W-:-:S03]  /*0800*/  LEA R14, P0, R16, UR12, 0x3 ;  /* 0x0000000c100e7c11 */ /* 0x000fc6000f8018ff */
[----:B------:R-:W-:-:S05]  /*0810*/  IMAD.IADD R15, R15, 0x1, R17 ;  /* 0x000000010f0f7824 */ /* 0x000fca00078e0211 */
[----:B------:R-:W-:Y:S02]  /*0820*/  LEA.HI.X R15, R16, UR13, R15, 0x3, P0 ;  /* 0x0000000d100f7c11 */ /* 0x000fe400080f1c0f */
[----:B------:R-:W2:Y:S03]  /*0830*/  LDC.64 R16, c[0x0][0x3e0] ;  /* 0x0000f800ff107b82 */ /* 0x000ea60000000a00 */
[----:B-1----:R-:W3:Y:S01]  /*0840*/  LDG.E.64 R20, desc[UR10][R14.64] ;  /* 0x0000000a0e147981 */ /* 0x002ee2000c1e1b00 */
[----:B------:R-:W-:Y:S01]  /*0850*/  MOV R10, R4 ;  /* 0x00000004000a7202 */ /* 0x000fe20000000f00 */
[----:B--2---:R-:W-:-:S04]  /*0860*/  IMAD.WIDE.U32 R18, R16, UR4, R6 ;  /* 0x0000000410127c25 */ /* 0x004fc8000f8e0006 */
[----:B------:R-:W-:-:S04]  /*0870*/  IMAD R16, R16, UR5, RZ ;  /* 0x0000000510107c24 */ /* 0x000fc8000f8e02ff */
[----:B------:R-:W-:Y:S01]  /*0880*/  IMAD R17, R17, UR4, R16 ;  /* 0x0000000411117c24 */ /* 0x000fe2000f8e0210 */
[----:B------:R-:W-:-:S04]  /*0890*/  IADD3 R16, P0, PT, R18, UR16, RZ ;  /* 0x0000001012107c10 */ /* 0x000fc8000ff1e0ff */
[----:B------:R-:W-:Y:S01]  /*08a0*/  IADD3.X R17, PT, PT, R17, UR17, R19, P0, !PT ;  /* 0x0000001111117c10 */ /* 0x000fe200087fe413 */
[----:B---3--:R-:W-:-:S04]  /*08b0*/  IMAD R23, R21, UR8, RZ ;  /* 0x0000000815177c24 */ /* 0x008fc8000f8e02ff */
[C---:B------:R-:W-:Y:S02]  /*08c0*/  IMAD R23, R20.reuse, UR9, R23 ;  /* 0x0000000914177c24 */ /* 0x040fe4000f8e0217 */
[----:B------:R-:W-:-:S03]  /*08d0*/  IMAD.WIDE.U32 R20, R20, UR8, R10 ;  /* 0x0000000814147c25 */ /* 0x000fc6000f8e000a */
[----:B------:R-:W-:-:S04]  /*08e0*/  IADD3 R18, P1, PT, R20, UR14, RZ ;  /* 0x0000000e14127c10 */ /* 0x000fc8000ff3e0ff */
[----:B------:R-:W-:Y:S02]  /*08f0*/  IADD3.X R19, PT, PT, R21, UR15, R23, P1, !PT ;  /* 0x0000000f15137c10 */ /* 0x000fe40008ffe417 */
[----:B------:R-:W2:Y:S04]  /*0900*/  LDG.E.U8 R21, desc[UR10][R16.64] ;  /* 0x0000000a10157981 */ /* 0x000ea8000c1e1100 */
[----:B------:R-:W2:Y:S02]  /*0910*/  LDG.E.U8 R20, desc[UR10][R18.64] ;  /* 0x0000000a12147981 */ /* 0x000ea4000c1e1100 */
[----:B--2---:R-:W-:-:S05]  /*0920*/  IMAD R23, R21, R22, R20 ;  /* 0x0000001615177224 */ /* 0x004fca00078e0214 */
[----:B------:R2:W-:Y:S04]  /*0930*/  STG.E.U8 desc[UR10][R18.64], R23 ;  /* 0x0000001712007986 */ /* 0x0005e8000c10110a */
[----:B------:R-:W3:Y:S02]  /*0940*/  LDG.E.64 R20, desc[UR10][R14.64+0x8] ;  /* 0x0000080a0e147981 */ /* 0x000ee4000c1e1b00 */
[----:B---3--:R-:W-:Y:S02]  /*0950*/  IMAD R21, R21, UR8, RZ ;  /* 0x0000000815157c24 */ /* 0x008fe4000f8e02ff */
[----:B01----:R-:W-:-:S04]  /*0960*/  IMAD.WIDE.U32 R24, R20, UR8, R10 ;  /* 0x0000000814187c25 */ /* 0x003fc8000f8e000a */
[----:B------:R-:W-:Y:S01]  /*0970*/  IMAD R21, R20, UR9, R21 ;  /* 0x0000000914157c24 */ /* 0x000fe2000f8e0215 */
[----:B------:R-:W-:-:S04]  /*0980*/  IADD3 R20, P0, PT, R24, UR14, RZ ;  /* 0x0000000e18147c10 */ /* 0x000fc8000ff1e0ff */
[----:B------:R-:W-:Y:S02]  /*0990*/  IADD3.X R21, PT, PT, R25, UR15, R21, P0, !PT ;  /* 0x0000000f19157c10 */ /* 0x000fe400087fe415 */
[----:B------:R-:W3:Y:S04]  /*09a0*/  LDG.E.U8 R25, desc[UR10][R16.64+0x1] ;  /* 0x0000010a10197981 */ /* 0x000ee8000c1e1100 */
[----:B------:R-:W3:Y:S02]  /*09b0*/  LDG.E.U8 R24, desc[UR10][R20.64] ;  /* 0x0000000a14187981 */ /* 0x000ee4000c1e1100 */
[----:B---3--:R-:W-:-:S05]  /*09c0*/  IMAD R27, R25, R22, R24 ;  /* 0x00000016191b7224 */ /* 0x008fca00078e0218 */
[----:B------:R0:W-:Y:S04]  /*09d0*/  STG.E.U8 desc[UR10][R20.64], R27 ;  /* 0x0000001b14007986 */ /* 0x0001e8000c10110a */
[----:B--2---:R-:W2:Y:S04]  /*09e0*/  LDG.E.64 R18, desc[UR10][R14.64+0x10] ;  /* 0x0000100a0e127981 */ /* 0x004ea8000c1e1b00 */
[----:B------:R-:W3:Y:S01]  /*09f0*/  LDG.E.U8 R23, desc[UR10][R16.64+0x2] ;  /* 0x0000020a10177981 */ /* 0x000ee2000c1e1100 */
[----:B--2---:R-:W-:Y:S02]  /*0a00*/  IMAD R19, R19, UR8, RZ ;  /* 0x0000000813137c24 */ /* 0x004fe4000f8e02ff */
[----:B------:R-:W-:-:S04]  /*0a10*/  IMAD.WIDE.U32 R24, R18, UR8, R10 ;  /* 0x0000000812187c25 */ /* 0x000fc8000f8e000a */
[----:B------:R-:W-:Y:S01]  /*0a20*/  IMAD R19, R18, UR9, R19 ;  /* 0x0000000912137c24 */ /* 0x000fe2000f8e0213 */
[----:B------:R-:W-:-:S04]  /*0a30*/  IADD3 R18, P0, PT, R24, UR14, RZ ;  /* 0x0000000e18127c10 */ /* 0x000fc8000ff1e0ff */
[----:B------:R-:W-:-:S05]  /*0a40*/  IADD3.X R19, PT, PT, R25, UR15, R19, P0, !PT ;  /* 0x0000000f19137c10 */ /* 0x000fca00087fe413 */
[----:B------:R-:W3:Y:S02]  /*0a50*/  LDG.E.U8 R24, desc[UR10][R18.64] ;  /* 0x0000000a12187981 */ /* 0x000ee4000c1e1100 */
[----:B---3--:R-:W-:-:S05]  /*0a60*/  IMAD R23, R23, R22, R24 ;  /* 0x0000001617177224 */ /* 0x008fca00078e0218 */
[----:B------:R1:W-:Y:S04]  /*0a70*/  STG.E.U8 desc[UR10][R18.64], R23 ;  /* 0x0000001712007986 */ /* 0x0003e8000c10110a */
[----:B0-----:R-:W2:Y:S02]  /*0a80*/  LDG.E.64 R20, desc[UR10][R14.64+0x18] ;  /* 0x0000180a0e147981 */ /* 0x001ea4000c1e1b00 */
[----:B--2---:R-:W-:-:S04]  /*0a90*/  IMAD.WIDE.U32 R24, R20, UR8, R10 ;  /* 0x0000000814187c25 */ /* 0x004fc8000f8e000a */
[----:B------:R-:W-:-:S04]  /*0aa0*/  IMAD R21, R21, UR8, RZ ;  /* 0x0000000815157c24 */ /* 0x000fc8000f8e02ff */
[----:B------:R-:W-:Y:S01]  /*0ab0*/  IMAD R21, R20, UR9, R21 ;  /* 0x0000000914157c24 */ /* 0x000fe2000f8e0215 */
[----:B------:R-:W-:-:S04]  /*0ac0*/  IADD3 R20, P0, PT, R24, UR14, RZ ;  /* 0x0000000e18147c10 */ /* 0x000fc8000ff1e0ff */
[----:B------:R-:W-:Y:S02]  /*0ad0*/  IADD3.X R21, PT, PT, R25, UR15, R21, P0, !PT ;  /* 0x0000000f19157c10 */ /* 0x000fe400087fe415 */
[----:B------:R-:W2:Y:S04]  /*0ae0*/  LDG.E.U8 R25, desc[UR10][R16.64+0x3] ;  /* 0x0000030a10197981 */ /* 0x000ea8000c1e1100 */
[----:B------:R-:W2:Y:S01]  /*0af0*/  LDG.E.U8 R10, desc[UR10][R20.64] ;  /* 0x0000000a140a7981 */ /* 0x000ea2000c1e1100 */
[----:B------:R-:W-:-:S05]  /*0b00*/  IADD3 R6, P0, PT, R6, 0x4, RZ ;  /* 0x0000000406067810 */ /* 0x000fca0007f1e0ff */
[----:B------:R-:W-:Y:S01]  /*0b10*/  IMAD.X R7, RZ, RZ, R7, P0 ;  /* 0x000000ffff077224 */ /* 0x000fe200000e0607 */
[----:B------:R-:W-:-:S04]  /*0b20*/  ISETP.GE.U32.AND P0, PT, R6, R2, PT ;  /* 0x000000020600720c */ /* 0x000fc80003f06070 */
[----:B------:R-:W-:Y:S01]  /*0b30*/  ISETP.GE.AND.EX P0, PT, R7, R3, PT, P0 ;  /* 0x000000030700720c */ /* 0x000fe20003f06300 */
[----:B--2---:R-:W-:-:S05]  /*0b40*/  IMAD R25, R25, R22, R10 ;  /* 0x0000001619197224 */ /* 0x004fca00078e020a */
[----:B------:R1:W-:Y:S07]  /*0b50*/  STG.E.U8 desc[UR10][R20.64], R25 ;  /* 0x0000001914007986 */ /* 0x0003ee000c10110a */
[----:B------:R-:W-:Y:S05]  /*0b60*/  @!P0 BRA `(.L_x_621) ;  /* 0xfffffffc00188947 */ /* 0x000fea000383ffff */
.L_x_618:
[----:B------:R-:W-:Y:S05]  /*0b70*/  BSYNC.RECONVERGENT B0 ;  /* 0x0000000000007941 */ /* 0x000fea0003800200 */
.L_x_617:
        /* <DEDUP_REMOVED lines=14> */
[----:B------:R-:W-:-:S07]  /*0c60*/  IMAD.IADD R3, R11, 0x1, R3 ;  /* 0x000000010b037824 */ /* 0x000fce00078e0203 */
.L_x_628:
[----:B----4-:R-:W4:Y:S01]  /*0c70*/  LDC.64 R4, c[0x0][0x3d0] ;  /* 0x0000f400ff047b82 */ /* 0x010f220000000a00 */
[----:B------:R-:W5:Y:S01]  /*0c80*/  LDCU.64 UR6, c[0x0][0x398] ;  /* 0x00007300ff0677ac */ /* 0x000f620008000a00 */
[----:B------:R-:W-:Y:S01]  /*0c90*/  MOV R6, R8 ;  /* 0x0000000800067202 */ /* 0x000fe20000000f00 */
[----:B------:R-:W-:Y:S01]  /*0ca0*/  IMAD.MOV.U32 R7, RZ, RZ, R9 ;  /* 0x000000ffff077224 */ /* 0x000fe200078e0009 */
[----:B0-----:R-:W0:Y:S01]  /*0cb0*/  LDCU.64 UR8, c[0x0][0x3c8] ;  /* 0x00007900ff0877ac */ /* 0x001e220008000a00 */
[----:B------:R-:W0:Y:S01]  /*0cc0*/  LDCU.64 UR12, c[0x0][0x3a8] ;  /* 0x00007500ff0c77ac */ /* 0x000e220008000a00 */
[C---:B----4-:R-:W-:Y:S02]  /*0cd0*/  IMAD R2, R4.reuse, UR5, RZ ;  /* 0x0000000504027c24 */ /* 0x050fe4000f8e02ff */
[----:B------:R-:W-:-:S04]  /*0ce0*/  IMAD.WIDE.U32 R6, R4, UR4, R6 ;  /* 0x0000000404067c25 */ /* 0x000fc8000f8e0006 */
[----:B------:R-:W-:Y:S01]  /*0cf0*/  IMAD R5, R5, UR4, R2 ;  /* 0x0000000405057c24 */ /* 0x000fe2000f8e0202 */
[----:B-----5:R-:W-:-:S04]  /*0d00*/  LEA R4, P0, R6, UR6, 0x3 ;  /* 0x0000000606047c11 */ /* 0x020fc8000f8018ff */
[----:B------:R-:W-:-:S04]  /*0d10*/  IADD3 R5, PT, PT, R7, R5, RZ ;  /* 0x0000000507057210 */ /* 0x000fc80007ffe0ff */
[----:B------:R-:W-:-:S05]  /*0d20*/  LEA.HI.X R5, R6, UR7, R5, 0x3, P0 ;  /* 0x0000000706057c11 */ /* 0x000fca00080f1c05 */
[----:B01----:R-:W4:Y:S04]  /*0d30*/  LDG.E.64 R24, desc[UR10][R4.64+0x800] ;  /* 0x0008000a04187981 */ /* 0x003f28000c1e1b00 */
[----:B------:R-:W4:Y:S01]  /*0d40*/  LDG.E.64 R12, desc[UR10][R4.64+0x808] ;  /* 0x0008080a040c7981 */ /* 0x000f22000c1e1b00 */
[----:B------:R-:W-:Y:S01]  /*0d50*/  BSSY.RECONVERGENT B0, `(.L_x_623) ;  /* 0x0000099000007945 */ /* 0x000fe20003800200 */
[----:B----4-:R-:W-:-:S04]  /*0d60*/  ISETP.GE.U32.AND P0, PT, R24, R12, PT ;  /* 0x0000000c1800720c */ /* 0x010fc80003f06070 */
[----:B------:R-:W-:-:S13]  /*0d70*/  ISETP.GE.AND.EX P0, PT, R25, R13, PT, P0 ;  /* 0x0000000d1900720c */ /* 0x000fda0003f06300 */
[----:B--2---:R-:W-:Y:S05]  /*0d80*/  @P0 BRA `(.L_x_624) ;  /* 0x0000000800540947 */ /* 0x004fea0003800000 */
[----:B------:R-:W0:Y:S01]  /*0d90*/  LDC.64 R6, c[0x0][0x3b8] ;  /* 0x0000ee00ff067b82 */ /* 0x000e220000000a00 */
[----:B------:R-:W-:Y:S01]  /*0da0*/  IMAD.IADD R28, R12, 0x1, -R24 ;  /* 0x000000010c1c7824 */ /* 0x000fe200078e0a18 */
[----:B------:R-:W-:Y:S01]  /*0db0*/  MOV R2, R10 ;  /* 0x0000000a00027202 */ /* 0x000fe20000000f00 */
[----:B------:R-:W-:Y:S01]  /*0dc0*/  BSSY.RECONVERGENT B1, `(.L_x_625) ;  /* 0x0000048000017945 */ /* 0x000fe20003800200 */
[----:B------:R-:W-:Y:S02]  /*0dd0*/  MOV R5, R25 ;  /* 0x0000001900057202 */ /* 0x000fe40000000f00 */
[----:B------:R-:W-:-:S04]  /*0de0*/  LOP3.LUT R28, R28, 0x3, RZ, 0xc0, !PT ;  /* 0x000000031c1c7812 */ /* 0x000fc800078ec0ff */
[----:B------:R-:W-:-:S04]  /*0df0*/  ISETP.NE.U32.AND P0, PT, R28, RZ, PT ;  /* 0x000000ff1c00720c */ /* 0x000fc80003f05070 */
[----:B------:R-:W-:Y:S01]  /*0e00*/  ISETP.NE.AND.EX P0, PT, RZ, RZ, PT, P0 ;  /* 0x000000ffff00720c */ /* 0x000fe20003f05300 */
[C---:B0-----:R-:W-:Y:S02]  /*0e10*/  IMAD R4, R6.reuse, UR5, RZ ;  /* 0x0000000506047c24 */ /* 0x041fe4000f8e02ff */
[----:B--2---:R-:W-:-:S04]  /*0e20*/  IMAD.WIDE.U32 R14, R6, UR4, R2 ;  /* 0x00000004060e7c25 */ /* 0x004fc8000f8e0002 */
[----:B------:R-:W-:Y:S02]  /*0e30*/  IMAD R7, R7, UR4, R4 ;  /* 0x0000000407077c24 */ /* 0x000fe4000f8e0204 */
[----:B------:R-:W-:Y:S02]  /*0e40*/  IMAD.MOV.U32 R4, RZ, RZ, R24 ;  /* 0x000000ffff047224 */ /* 0x000fe400078e0018 */
[----:B------:R-:W-:Y:S02]  /*0e50*/  IMAD.IADD R7, R15, 0x1, R7 ;  /* 0x000000010f077824 */ /* 0x000fe400078e0207 */
[----:B------:R-:W-:Y:S05]  /*0e60*/  @!P0 BRA `(.L_x_626) ;  /* 0x0000000000f48947 */ /* 0x000fea0003800000 */
        /* <DEDUP_REMOVED lines=12> */
[----:B------:R-:W4:Y:S01]  /*0f30*/  LDG.E.64 R4, desc[UR10][R22.64] ;  /* 0x0000000a16047981 */ /* 0x000f22000c1e1b00 */
[----:B------:R-:W-:Y:S02]  /*0f40*/  IMAD.MOV.U32 R6, RZ, RZ, R14 ;  /* 0x000000ffff067224 */ /* 0x000fe400078e000e */
[C---:B--2---:R-:W-:Y:S02]  /*0f50*/  IMAD R2, R16.reuse, UR5, RZ ;  /* 0x0000000510027c24 */ /* 0x044fe4000f8e02ff */
[----:B------:R-:W-:-:S04]  /*0f60*/  IMAD.WIDE.U32 R26, R16, UR4, R24 ;  /* 0x00000004101a7c25 */ /* 0x000fc8000f8e0018 */
[----:B------:R-:W-:Y:S01]  /*0f70*/  IMAD R17, R17, UR4, R2 ;  /* 0x0000000411117c24 */ /* 0x000fe2000f8e0202 */
[----:B-1----:R-:W-:-:S04]  /*0f80*/  IADD3 R16, P0, PT, R26, UR6, RZ ;  /* 0x000000061a107c10 */ /* 0x002fc8000ff1e0ff */
[----:B------:R-:W-:Y:S01]  /*0f90*/  IADD3.X R17, PT, PT, R27, UR7, R17, P0, !PT ;  /* 0x000000071b117c10 */ /* 0x000fe200087fe411 */
[----:B----4-:R-:W-:-:S04]  /*0fa0*/  IMAD R2, R5, R20, RZ ;  /* 0x0000001405027224 */ /* 0x010fc800078e02ff */
[C---:B------:R-:W-:Y:S02]  /*0fb0*/  IMAD R2, R4.reuse, R21, R2 ;  /* 0x0000001504027224 */ /* 0x040fe400078e0202 */
[----:B------:R-:W-:-:S03]  /*0fc0*/  IMAD.WIDE.U32 R4, R4, R20, R6 ;  /* 0x0000001404047225 */ /* 0x000fc600078e0006 */
[----:B0-----:R-:W-:-:S03]  /*0fd0*/  IADD3 R26, P0, PT, R4, R18, RZ ;  /* 0x00000012041a7210 */ /* 0x001fc60007f1e0ff */
[----:B------:R-:W2:Y:S01]  /*0fe0*/  LDG.E.U8 R4, desc[UR10][R16.64] ;  /* 0x0000000a10047981 */ /* 0x000ea2000c1e1100 */
[----:B------:R-:W-:-:S05]  /*0ff0*/  IADD3.X R27, PT, PT, R19, R5, R2, P0, !PT ;  /* 0x00000005131b7210 */ /* 0x000fca00007fe402 */
[----:B------:R-:W2:Y:S01]  /*1000*/  LDG.E.U8 R5, desc[UR10][R26.64] ;  /* 0x0000000a1a057981 */ /* 0x000ea2000c1e1100 */
[----:B---3--:R-:W-:Y:S02]  /*1010*/  PRMT R2, R0, 0x9910, RZ ;  /* 0x0000991000027816 */ /* 0x008fe400000000ff */
[----:B------:R-:W-:-:S04]  /*1020*/  ISETP.NE.U32.AND P0, PT, R28, 0x1, PT ;  /* 0x000000011c00780c */ /* 0x000fc80003f05070 */
[----:B------:R-:W-:Y:S01]  /*1030*/  ISETP.NE.AND.EX P0, PT, RZ, RZ, PT, P0 ;  /* 0x000000ffff00720c */ /* 0x000fe20003f05300 */
[----:B--2---:R-:W-:-:S05]  /*1040*/  IMAD R29, R4, R2, R5 ;  /* 0x00000002041d7224 */ /* 0x004fca00078e0205 */
[----:B------:R0:W-:Y:S01]  /*1050*/  STG.E.U8 desc[UR10][R26.64], R29 ;  /* 0x0000001d1a007986 */ /* 0x0001e2000c10110a */
[----:B------:R-:W-:-:S04]  /*1060*/  IADD3 R4, P1, PT, R24, 0x1, RZ ;  /* 0x0000000118047810 */ /* 0x000fc80007f3e0ff */
[----:B------:R-:W-:Y:S02]  /*1070*/  IADD3.X R5, PT, PT, RZ, R25, RZ, P1, !PT ;  /* 0x00000019ff057210 */ /* 0x000fe40000ffe4ff */
[----:B------:R-:W-:Y:S07]  /*1080*/  @!P0 BRA `(.L_x_626) ;  /* 0x00000000006c8947 */ /* 0x000fee0003800000 */
[----:B------:R-:W0:Y:S01]  /*1090*/  LDG.E.64 R4, desc[UR10][R22.64+0x8] ;  /* 0x0000080a16047981 */ /* 0x000e22000c1e1b00 */
[----:B------:R-:W-:Y:S01]  /*10a0*/  ISETP.NE.U32.AND P0, PT, R28, 0x2, PT ;  /* 0x000000021c00780c */ /* 0x000fe20003f05070 */
[----:B0-----:R-:W-:-:S04]  /*10b0*/  IMAD R27, R5, R20, RZ ;  /* 0x00000014051b7224 */ /* 0x001fc800078e02ff */
[C---:B------:R-:W-:Y:S02]  /*10c0*/  IMAD R27, R4.reuse, R21, R27 ;  /* 0x00000015041b7224 */ /* 0x040fe400078e021b */
[----:B------:R-:W-:-:S03]  /*10d0*/  IMAD.WIDE.U32 R4, R4, R20, R6 ;  /* 0x0000001404047225 */ /* 0x000fc600078e0006 */
[----:B------:R-:W-:-:S04]  /*10e0*/  IADD3 R26, P1, PT, R4, R18, RZ ;  /* 0x00000012041a7210 */ /* 0x000fc80007f3e0ff */
[----:B------:R-:W-:Y:S02]  /*10f0*/  IADD3.X R27, PT, PT, R19, R5, R27, P1, !PT ;  /* 0x00000005131b7210 */ /* 0x000fe40000ffe41b */
[----:B------:R-:W2:Y:S04]  /*1100*/  LDG.E.U8 R5, desc[UR10][R16.64+0x1] ;  /* 0x0000010a10057981 */ /* 0x000ea8000c1e1100 */
[----:B------:R-:W2:Y:S01]  /*1110*/  LDG.E.U8 R4, desc[UR10][R26.64] ;  /* 0x0000000a1a047981 */ /* 0x000ea2000c1e1100 */
[----:B------:R-:W-:Y:S01]  /*1120*/  ISETP.NE.AND.EX P0, PT, RZ, RZ, PT, P0 ;  /* 0x000000ffff00720c */ /* 0x000fe20003f05300 */
[----:B--2---:R-:W-:-:S05]  /*1130*/  IMAD R29, R5, R2, R4 ;  /* 0x00000002051d7224 */ /* 0x004fca00078e0204 */
[----:B------:R1:W-:Y:S01]  /*1140*/  STG.E.U8 desc[UR10][R26.64], R29 ;  /* 0x0000001d1a007986 */ /* 0x0003e2000c10110a */
[----:B------:R-:W-:-:S05]  /*1150*/  IADD3 R4, P1, PT, R24, 0x2, RZ ;  /* 0x0000000218047810 */ /* 0x000fca0007f3e0ff */
[----:B------:R-:W-:Y:S01]  /*1160*/  IMAD.X R5, RZ, RZ, R25, P1 ;  /* 0x000000ffff057224 */ /* 0x000fe200008e0619 */
        /* <DEDUP_REMOVED lines=11> */
[----:B------:R-:W-:-:S04]  /*1220*/  IADD3 R4, P0, PT, R24, 0x3, RZ ;  /* 0x0000000318047810 */ /* 0x000fc80007f1e0ff */
[----:B------:R-:W-:-:S09]  /*1230*/  IADD3.X R5, PT, PT, RZ, R25, RZ, P0, !PT ;  /* 0x00000019ff057210 */ /* 0x000fd200007fe4ff */
.L_x_626:
[----:B------:R-:W-:Y:S05]  /*1240*/  BSYNC.RECONVERGENT B1 ;  /* 0x0000000000017941 */ /* 0x000fea0003800200 */
.L_x_625:
[----:B------:R-:W-:-:S05]  /*1250*/  IADD3 R2, P0, PT, R24, -R12, RZ ;  /* 0x8000000c18027210 */ /* 0x000fca0007f1e0ff */
[----:B------:R-:W-:Y:S01]  /*1260*/  IMAD.X R6, R25, 0x1, ~R13, P0 ;  /* 0x0000000119067824 */ /* 0x000fe200000e0e0d */
[----:B------:R-:W-:-:S04]  /*1270*/  ISETP.GT.U32.AND P0, PT, R2, -0x4, PT ;  /* 0xfffffffc0200780c */ /* 0x000fc80003f04070 */
[----:B------:R-:W-:-:S13]  /*1280*/  ISETP.GT.U32.AND.EX P0, PT, R6, -0x1, PT, P0 ;  /* 0xffffffff0600780c */ /* 0x000fda0003f04100 */
[----:B------:R-:W-:Y:S05]  /*1290*/  @P0 BRA `(.L_x_624) ;  /* 0x0000000400100947 */ /* 0x000fea0003800000 */
[----:B------:R-:W4:Y:S01]  /*12a0*/  LDC.64 R22, c[0x0][0x3d8] ;  /* 0x0000f600ff167b82 */ /* 0x000f220000000a00 */
[----:B------:R-:W5:Y:S07]  /*12b0*/  LDCU.64 UR6, c[0x0][0x3a0] ;  /* 0x00007400ff0677ac */ /* 0x000f6e0008000a00 */
[----:B--2---:R-:W2:Y:S08]  /*12c0*/  LDC.64 R20, c[0x0][0x3e0] ;  /* 0x0000f800ff147b82 */ /* 0x004eb00000000a00 */
[----:B------:R-:W0:Y:S01]  /*12d0*/  LDC.64 R16, c[0x0][0x390] ;  /* 0x0000e400ff107b82 */ /* 0x000e220000000a00 */
[----:B----4-:R-:W-:-:S02]  /*12e0*/  IMAD R2, R22, UR5, RZ ;  /* 0x0000000516027c24 */ /* 0x010fc4000f8e02ff */
[----:B------:R-:W-:-:S04]  /*12f0*/  IMAD.WIDE.U32 R18, R22, UR4, R4 ;  /* 0x0000000416127c25 */ /* 0x000fc8000f8e0004 */
[----:B------:R-:W-:Y:S01]  /*1300*/  IMAD R23, R23, UR4, R2 ;  /* 0x0000000417177c24 */ /* 0x000fe2000f8e0202 */
[----:B-----5:R-:W-:Y:S01]  /*1310*/  LEA R6, P0, R18, UR6, 0x3 ;  /* 0x0000000612067c11 */ /* 0x020fe2000f8018ff */
[----:B--2---:R-:W-:-:S03]  /*1320*/  IMAD R2, R20, UR5, RZ ;  /* 0x0000000514027c24 */ /* 0x004fc6000f8e02ff */
[----:B------:R-:W-:Y:S01]  /*1330*/  IADD3 R19, PT, PT, R23, R19, RZ ;  /* 0x0000001317137210 */ /* 0x000fe20007ffe0ff */
[----:B------:R-:W-:Y:S01]  /*1340*/  IMAD R21, R21, UR4, R2 ;  /* 0x0000000415157c24 */ /* 0x000fe2000f8e0202 */
[----:B------:R-:W-:Y:S02]  /*1350*/  IADD3 R6, P1, PT, R6, 0x10, RZ ;  /* 0x0000001006067810 */ /* 0x000fe40007f3e0ff */
[----:B------:R-:W-:Y:S01]  /*1360*/  LEA.HI.X R19, R18, UR7, R19, 0x3, P0 ;  /* 0x0000000712137c11 */ /* 0x000fe200080f1c13 */
[----:B0-----:R-:W-:-:S03]  /*1370*/  IMAD.WIDE.U32 R16, R20, UR4, R16 ;  /* 0x0000000414107c25 */ /* 0x001fc6000f8e0010 */
[----:B------:R-:W-:Y:S01]  /*1380*/  IADD3.X R19, PT, PT, RZ, R19, RZ, P1, !PT ;  /* 0x00000013ff137210 */ /* 0x000fe20000ffe4ff */
[----:B------:R-:W-:-:S07]  /*1390*/  IMAD.IADD R2, R21, 0x1, R17 ;  /* 0x0000000115027824 */ /* 0x000fce00078e0211 */
.L_x_627:
[----:B------:R-:W-:-:S05]  /*13a0*/  IMAD.MOV.U32 R18, RZ, RZ, R6 ;  /* 0x000000ffff127224 */ /* 0x000fca00078e0006 */
[----:B----4-:R-:W2:Y:S01]  /*13b0*/  LDG.E.64 R22, desc[UR10][R18.64+-0x10] ;  /* 0xfffff00a12167981 */ /* 0x010ea2000c1e1b00 */
[----:B------:R-:W-:-:S05]  /*13c0*/  MOV R6, R14 ;  /* 0x0000000e00067202 */ /* 0x000fca0000000f00 */
[----:B--2---:R-:W-:-:S04]  /*13d0*/  IMAD.WIDE.U32 R20, R22, UR8, R6 ;  /* 0x0000000816147c25 */ /* 0x004fc8000f8e0006 */
[----:B------:R-:W-:Y:S01]  /*13e0*/  IMAD R23, R23, UR8, RZ ;  /* 0x0000000817177c24 */ /* 0x000fe2000f8e02ff */
[----:B------:R-:W-:Y:S02]  /*13f0*/  IADD3 R28, P1, PT, R20, UR12, RZ ;  /* 0x0000000c141c7c10 */ /* 0x000fe4000ff3e0ff */
[----:B------:R-:W-:Y:S01]  /*1400*/  IADD3 R20, P0, PT, R4, R16, RZ ;  /* 0x0000001004147210 */ /* 0x000fe20007f1e0ff */
[----:B------:R-:W-:-:S05]  /*1410*/  IMAD R23, R22, UR9, R23 ;  /* 0x0000000916177c24 */ /* 0x000fca000f8e0217 */
[----:B-1----:R-:W-:Y:S01]  /*1420*/  IADD3.X R29, PT, PT, R21, UR13, R23, P1, !PT ;  /* 0x0000000d151d7c10 */ /* 0x002fe20008ffe417 */
[----:B------:R-:W-:-:S04]  /*1430*/  IMAD.X R21, R5, 0x1, R2, P0 ;  /* 0x0000000105157824 */ /* 0x000fc800000e0602 */
[----:B------:R-:W2:Y:S04]  /*1440*/  LDG.E.U8 R22, desc[UR10][R28.64] ;  /* 0x0000000a1c167981 */ /* 0x000ea8000c1e1100 */
[----:B------:R-:W2:Y:S01]  /*1450*/  LDG.E.U8 R23, desc[UR10][R20.64] ;  /* 0x0000000a14177981 */ /* 0x000ea2000c1e1100 */
[----:B---3--:R-:W-:-:S05]  /*1460*/  PRMT R24, R0, 0x9910, RZ ;  /* 0x0000991000187816 */ /* 0x008fca00000000ff */
[----:B--2---:R-:W-:-:S05]  /*1470*/  IMAD R25, R23, R24, R22 ;  /* 0x0000001817197224 */ /* 0x004fca00078e0216 */
[----:B------:R0:W-:Y:S04]  /*1480*/  STG.E.U8 desc[UR10][R28.64], R25 ;  /* 0x000000191c007986 */ /* 0x0001e8000c10110a */
[----:B------:R-:W2:Y:S02]  /*1490*/  LDG.E.64 R22, desc[UR10][R18.64+-0x8] ;  /* 0xfffff80a12167981 */ /* 0x000ea4000c1e1b00 */
[----:B--2---:R-:W-:-:S04]  /*14a0*/  IMAD R23, R23, UR8, RZ ;  /* 0x0000000817177c24 */ /* 0x004fc8000f8e02ff */
[C---:B0-----:R-:W-:Y:S02]  /*14b0*/  IMAD R25, R22.reuse, UR9, R23 ;  /* 0x0000000916197c24 */ /* 0x041fe4000f8e0217 */
[----:B------:R-:W-:-:S03]  /*14c0*/  IMAD.WIDE.U32 R22, R22, UR8, R6 ;  /* 0x0000000816167c25 */ /* 0x000fc6000f8e0006 */
[----:B------:R-:W-:-:S04]  /*14d0*/  IADD3 R26, P0, PT, R22, UR12, RZ ;  /* 0x0000000c161a7c10 */ /* 0x000fc8000ff1e0ff */
[----:B------:R-:W-:Y:S02]  /*14e0*/  IADD3.X R27, PT, PT, R23, UR13, R25, P0, !PT ;  /* 0x0000000d171b7c10 */ /* 0x000fe400087fe419 */
[----:B------:R-:W2:Y:S04]  /*14f0*/  LDG.E.U8 R23, desc[UR10][R20.64+0x1] ;  /* 0x0000010a14177981 */ /* 0x000ea8000c1e1100 */
[----:B------:R-:W2:Y:S02]  /*1500*/  LDG.E.U8 R22, desc[UR10][R26.64] ;  /* 0x0000000a1a167981 */ /* 0x000ea4000c1e1100 */
[----:B--2---:R-:W-:-:S05]  /*1510*/  IMAD R29, R23, R24, R22 ;  /* 0x00000018171d7224 */ /* 0x004fca00078e0216 */
[----:B------:R0:W-:Y:S04]  /*1520*/  STG.E.U8 desc[UR10][R26.64], R29 ;  /* 0x0000001d1a007986 */ /* 0x0001e8000c10110a */
[----:B------:R-:W2:Y:S02]  /*1530*/  LDG.E.64 R22, desc[UR10][R18.64] ;  /* 0x0000000a12167981 */ /* 0x000ea4000c1e1b00 */
[----:B--2---:R-:W-:-:S04]  /*1540*/  IMAD R25, R23, UR8, RZ ;  /* 0x0000000817197c24 */ /* 0x004fc8000f8e02ff */
        /* <DEDUP_REMOVED lines=16> */
[----:B------:R-:W-:-:S04]  /*1650*/  IADD3 R4, P0, PT, R4, 0x4, RZ ;  /* 0x0000000404047810 */ /* 0x000fc80007f1e0ff */
[----:B------:R-:W-:Y:S02]  /*1660*/  IADD3.X R5, PT, PT, RZ, R5, RZ, P0, !PT ;  /* 0x00000005ff057210 */ /* 0x000fe400007fe4ff */
[----:B------:R-:W-:-:S04]  /*1670*/  ISETP.GE.U32.AND P0, PT, R4, R12, PT ;  /* 0x0000000c0400720c */ /* 0x000fc80003f06070 */
[----:B------:R-:W-:Y:S01]  /*1680*/  ISETP.GE.AND.EX P0, PT, R5, R13, PT, P0 ;  /* 0x0000000d0500720c */ /* 0x000fe20003f06300 */
[----:B--2---:R-:W-:-:S05]  /*1690*/  IMAD R29, R29, R24, R6 ;  /* 0x000000181d1d7224 */ /* 0x004fca00078e0206 */
[----:B------:R4:W-:Y:S01]  /*16a0*/  STG.E.U8 desc[UR10][R26.64], R29 ;  /* 0x0000001d1a007986 */ /* 0x0009e2000c10110a */
[----:B------:R-:W-:-:S05]  /*16b0*/  IADD3 R6, P1, PT, R18, 0x20, RZ ;  /* 0x0000002012067810 */ /* 0x000fca0007f3e0ff */
[----:B------:R-:W-:Y:S01]  /*16c0*/  IMAD.X R19, RZ, RZ, R19, P1 ;  /* 0x000000ffff137224 */ /* 0x000fe200008e0613 */
[----:B------:R-:W-:Y:S07]  /*16d0*/  @!P0 BRA `(.L_x_627) ;  /* 0xfffffffc00308947 */ /* 0x000fee000383ffff */
.L_x_624:
[----:B------:R-:W-:Y:S05]  /*16e0*/  BSYNC.RECONVERGENT B0 ;  /* 0x0000000000007941 */ /* 0x000fea0003800200 */
.L_x_623:
        /* <DEDUP_REMOVED lines=9> */
.L_x_616:
[----:B------:R-:W0:Y:S02]  /*1780*/  LDC.64 R2, c[0x0][0x3e8] ;  /* 0x0000fa00ff027b82 */ /* 0x000e240000000a00 */
[----:B0-----:R-:W-:-:S04]  /*1790*/  ISETP.GE.U32.AND P0, PT, R2, 0x1, PT ;  /* 0x000000010200780c */ /* 0x001fc80003f06070 */
[----:B------:R-:W-:-:S13]  /*17a0*/  ISETP.GE.AND.EX P0, PT, R3, RZ, PT, P0 ;  /* 0x000000ff0300720c */ /* 0x000fda0003f06300 */
[----:B------:R-:W-:Y:S05]  /*17b0*/  @!P0 EXIT ;  /* 0x000000000000894d */ /* 0x000fea0003800000 */
[----:B------:R-:W0:Y:S01]  /*17c0*/  S2R R2, SR_TID.X ;  /* 0x0000000000027919 */ /* 0x000e220000002100 */
[----:B------:R-:W1:Y:S01]  /*17d0*/  LDCU.64 UR8, c[0x0][0x388] ;  /* 0x00007100ff0877ac */ /* 0x000e620008000a00 */
[----:B------:R-:W-:Y:S01]  /*17e0*/  BSSY.RECONVERGENT B0, `(.L_x_629) ;  /* 0x00000b6000007945 */ /* 0x000fe20003800200 */
[----:B------:R-:W-:Y:S02]  /*17f0*/  USHF.R.S32.HI UR7, URZ, 0x1f, UR6 ;  /* 0x0000001fff077899 */ /* 0x000fe40008011406 */
[----:B-1----:R-:W-:-:S04]  /*1800*/  UIADD3 UR4, UP0, UPT, UR4, UR8, URZ ;  /* 0x0000000804047290 */ /* 0x002fc8000ff1e0ff */
[----:B------:R-:W-:Y:S01]  /*1810*/  UIADD3.X UR5, UPT, UPT, UR5, UR9, URZ, UP0, !UPT ;  /* 0x0000000905057290 */ /* 0x000fe200087fe4ff */
[----:B0-----:R-:W-:Y:S02]  /*1820*/  ISETP.LT.U32.AND P0, PT, R2, UR6, PT ;  /* 0x0000000602007c0c */ /* 0x001fe4000bf01070 */
[----:B------:R-:W-:-:S04]  /*1830*/  MOV R2, UR7 ;  /* 0x0000000700027c02 */ /* 0x000fc80008000f00 */
[----:B------:R-:W-:-:S13]  /*1840*/  ISETP.GT.AND.EX P0, PT, R2, RZ, PT, P0 ;  /* 0x000000ff0200720c */ /* 0x000fda0003f04300 */
[----:B------:R-:W-:Y:S05]  /*1850*/  @!P0 BRA `(.L_x_630) ;  /* 0x0000000800b88947 */ /* 0x000fea0003800000 */
[----:B------:R-:W-:Y:S02]  /*1860*/  HFMA2 R24, -RZ, RZ, 0, 0 ;  /* 0x00000000ff187431 */ /* 0x000fe400000001ff */
[----:B------:R-:W-:-:S07]  /*1870*/  IMAD.MOV.U32 R23, RZ, RZ, RZ ;  /* 0x000000ffff177224 */ /* 0x000fce00078e00ff */
.L_x_636:
        /* <DEDUP_REMOVED lines=16> */
[----:B----4-:R-:W-:Y:S05]  /*1980*/  @P0 BRA `(.L_x_632) ;  /* 0x0000000800500947 */ /* 0x010fea0003800000 */
        /* <DEDUP_REMOVED lines=31> */
[----:B------:R-:W4:Y:S01]  /*1b80*/  LDC.64 R12, c[0x0][0x3a8] ;  /* 0x0000ea00ff0c7b82 */ /* 0x000f220000000a00 */
[-C--:B-1----:R-:W-:Y:S02]  /*1b90*/  IMAD R17, R17, R10.reuse, RZ ;  /* 0x0000000a11117224 */ /* 0x082fe400078e02ff */
[----:B------:R-:W-:-:S04]  /*1ba0*/  IMAD.WIDE.U32 R18, R16, R10, R14 ;  /* 0x0000000a10127225 */ /* 0x000fc800078e000e */
[----:B------:R-:W-:Y:S01]  /*1bb0*/  IMAD R17, R16, R11, R17 ;  /* 0x0000000b10117224 */ /* 0x000fe200078e0211 */
[----:B----4-:R-:W-:Y:S01]  /*1bc0*/  IADD3 R20, P0, PT, R18, R12, RZ ;  /* 0x0000000c12147210 */ /* 0x010fe20007f1e0ff */
[----:B0-----:R-:W-:-:S03]  /*1bd0*/  IMAD R18, R24, UR8, RZ ;  /* 0x0000000818127c24 */ /* 0x001fc6000f8e02ff */
[----:B------:R-:W-:Y:S01]  /*1be0*/  IADD3.X R21, PT, PT, R13, R19, R17, P0, !PT ;  /* 0x000000130d157210 */ /* 0x000fe200007fe411 */
[----:B------:R-:W-:-:S04]  /*1bf0*/  IMAD.WIDE.U32 R16, R23, UR8, R6 ;  /* 0x0000000817107c25 */ /* 0x000fc8000f8e0006 */
[----:B------:R-:W-:Y:S01]  /*1c00*/  IMAD R19, R23, UR9, R18 ;  /* 0x0000000917137c24 */ /* 0x000fe2000f8e0212 */
[----:B--2---:R-:W-:Y:S01]  /*1c10*/  IADD3 R16, P0, PT, R16, UR12, RZ ;  /* 0x0000000c10107c10 */ /* 0x004fe2000ff1e0ff */
[----:B------:R-:W2:Y:S03]  /*1c20*/  LDG.E.U8 R18, desc[UR10][R20.64] ;  /* 0x0000000a14127981 */ /* 0x000ea6000c1e1100 */
[----:B------:R-:W-:-:S05]  /*1c30*/  IADD3.X R17, PT, PT, R17, UR13, R19, P0, !PT ;  /* 0x0000000d11117c10 */ /* 0x000fca00087fe413 */
        /* <DEDUP_REMOVED lines=9> */
[----:B------:R-:W2:Y:S01]  /*1cd0*/  LDG.E.64 R18, desc[UR10][R8.64+0x8] ;  /* 0x0000080a08127981 */ /* 0x000ea2000c1e1b00 */
[----:B------:R-:W-:Y:S01]  /*1ce0*/  ISETP.NE.U32.AND P0, PT, R25, 0x2, PT ;  /* 0x000000021900780c */ /* 0x000fe20003f05070 */
[-C--:B--2---:R-:W-:Y:S02]  /*1cf0*/  IMAD R19, R19, R10.reuse, RZ ;  /* 0x0000000a13137224 */ /* 0x084fe400078e02ff */
[----:B0-----:R-:W-:-:S04]  /*1d00*/  IMAD.WIDE.U32 R20, R18, R10, R14 ;  /* 0x0000000a12147225 */ /* 0x001fc800078e000e */
[----:B------:R-:W-:Y:S01]  /*1d10*/  IMAD R19, R18, R11, R19 ;  /* 0x0000000b12137224 */ /* 0x000fe200078e0213 */
[----:B------:R-:W-:-:S04]  /*1d20*/  IADD3 R20, P1, PT, R20, R12, RZ ;  /* 0x0000000c14147210 */ /* 0x000fc80007f3e0ff */
[----:B------:R-:W-:Y:S02]  /*1d30*/  IADD3.X R21, PT, PT, R13, R21, R19, P1, !PT ;  /* 0x000000150d157210 */ /* 0x000fe40000ffe413 */
[----:B------:R-:W2:Y:S04]  /*1d40*/  LDG.E.U8 R19, desc[UR10][R16.64+0x1] ;  /* 0x0000010a10137981 */ /* 0x000ea8000c1e1100 */
[----:B------:R-:W2:Y:S01]  /*1d50*/  LDG.E.U8 R18, desc[UR10][R20.64] ;  /* 0x0000000a14127981 */ /* 0x000ea2000c1e1100 */
[----:B------:R-:W-:Y:S01]  /*1d60*/  ISETP.NE.AND.EX P0, PT, RZ, RZ, PT, P0 ;  /* 0x000000ffff00720c */ /* 0x000fe20003f05300 */
[----:B--2---:R-:W-:Y:S01]  /*1d70*/  IMAD R25, R19, R22, R18 ;  /* 0x0000001613197224 */ /* 0x004fe200078e0212 */
[----:B------:R-:W-:-:S04]  /*1d80*/  IADD3 R18, P1, PT, R6, 0x2, RZ ;  /* 0x0000000206127810 */ /* 0x000fc80007f3e0ff */
[----:B------:R1:W-:Y:S01]  /*1d90*/  STG.E.U8 desc[UR10][R20.64], R25 ;  /* 0x0000001914007986 */ /* 0x0003e2000c10110a */
[----:B------:R-:W-:-:S06]  /*1da0*/  IMAD.X R19, RZ, RZ, R7, P1 ;  /* 0x000000ffff137224 */ /* 0x000fcc00008e0607 */
[----:B------:R-:W-:Y:S05]  /*1db0*/  @!P0 BRA `(.L_x_634) ;  /* 0x0000000000308947 */ /* 0x000fea0003800000 */
[----:B------:R-:W2:Y:S04]  /*1dc0*/  LDG.E.64 R8, desc[UR10][R8.64+0x10] ;  /* 0x0000100a08087981 */ /* 0x000ea8000c1e1b00 */
[----:B------:R-:W3:Y:S01]  /*1dd0*/  LDG.E.U8 R17, desc[UR10][R16.64+0x2] ;  /* 0x0000020a10117981 */ /* 0x000ee2000c1e1100 */
[----:B--2---:R-:W-:-:S04]  /*1de0*/  IMAD.WIDE.U32 R18, R8, R10, R14 ;  /* 0x0000000a08127225 */ /* 0x004fc800078e000e */
[----:B------:R-:W-:Y:S01]  /*1df0*/  IMAD R10, R9, R10, RZ ;  /* 0x0000000a090a7224 */ /* 0x000fe200078e02ff */
[----:B------:R-:W-:-:S03]  /*1e00*/  IADD3 R12, P0, PT, R18, R12, RZ ;  /* 0x0000000c120c7210 */ /* 0x000fc60007f1e0ff */
[----:B------:R-:W-:-:S05]  /*1e10*/  IMAD R10, R8, R11, R10 ;  /* 0x0000000b080a7224 */ /* 0x000fca00078e020a */
[----:B------:R-:W-:-:S05]  /*1e20*/  IADD3.X R13, PT, PT, R13, R19, R10, P0, !PT ;  /* 0x000000130d0d7210 */ /* 0x000fca00007fe40a */
[----:B------:R-:W3:Y:S01]  /*1e30*/  LDG.E.U8 R10, desc[UR10][R12.64] ;  /* 0x0000000a0c0a7981 */ /* 0x000ee2000c1e1100 */
[----:B------:R-:W-:-:S04]  /*1e40*/  IADD3 R18, P0, PT, R6, 0x3, RZ ;  /* 0x0000000306127810 */ /* 0x000fc80007f1e0ff */
[----:B------:R-:W-:Y:S01]  /*1e50*/  IADD3.X R19, PT, PT, RZ, R7, RZ, P0, !PT ;  /* 0x00000007ff137210 */ /* 0x000fe200007fe4ff */
[----:B---3--:R-:W-:-:S05]  /*1e60*/  IMAD R11, R17, R22, R10 ;  /* 0x00000016110b7224 */ /* 0x008fca00078e020a */
[----:B------:R2:W-:Y:S03]  /*1e70*/  STG.E.U8 desc[UR10][R12.64], R11 ;  /* 0x0000000b0c007986 */ /* 0x0005e6000c10110a */
.L_x_634:
[----:B------:R-:W-:Y:S05]  /*1e80*/  BSYNC.RECONVERGENT B2 ;  /* 0x0000000000027941 */ /* 0x000fea0003800200 */
.L_x_633:
[----:B------:R-:W-:-:S05]  /*1e90*/  IADD3 R6, P0, PT, R6, -R4, RZ ;  /* 0x8000000406067210 */ /* 0x000fca0007f1e0ff */
[----:B------:R-:W-:Y:S01]  /*1ea0*/  IMAD.X R7, R7, 0x1, ~R5, P0 ;  /* 0x0000000107077824 */ /* 0x000fe200000e0e05 */
[----:B------:R-:W-:-:S04]  /*1eb0*/  ISETP.GT.U32.AND P0, PT, R6, -0x4, PT ;  /* 0xfffffffc0600780c */ /* 0x000fc80003f04070 */
[----:B------:R-:W-:-:S13]  /*1ec0*/  ISETP.GT.U32.AND.EX P0, PT, R7, -0x1, PT, P0 ;  /* 0xffffffff0700780c */ /* 0x000fda0003f04100 */
[----:B------:R-:W-:Y:S05]  /*1ed0*/  @P0 BRA `(.L_x_632) ;  /* 0x0000000000fc0947 */ /* 0x000fea0003800000 */
[----:B--23--:R-:W-:-:S07]  /*1ee0*/  PRMT R12, R0, 0x9910, RZ ;  /* 0x00009910000c7816 */ /* 0x00cfce00000000ff */
.L_x_635:
[----:B------:R-:W2:Y:S01]  /*1ef0*/  LDCU.64 UR8, c[0x0][0x3d8] ;  /* 0x00007b00ff0877ac */ /* 0x000ea20008000a00 */
[----:B------:R-:W3:Y:S01]  /*1f00*/  LDCU.128 UR12, c[0x0][0x3a0] ;  /* 0x00007400ff0c77ac */ /* 0x000ee20008000c00 */
[----:B----4-:R-:W4:Y:S01]  /*1f10*/  LDCU.64 UR16, c[0x0][0x390] ;  /* 0x00007200ff1077ac */ /* 0x010f220008000a00 */
[----:B--2---:R-:W-:Y:S02]  /*1f20*/  IMAD R8, R24, UR8, RZ ;  /* 0x0000000818087c24 */ /* 0x004fe4000f8e02ff */
[----:B------:R-:W-:-:S04]  /*1f30*/  IMAD.WIDE.U32 R6, R23, UR8, R18 ;  /* 0x0000000817067c25 */ /* 0x000fc8000f8e0012 */
[----:B------:R-:W-:Y:S01]  /*1f40*/  IMAD R9, R23, UR9, R8 ;  /* 0x0000000917097c24 */ /* 0x000fe2000f8e0208 */
[----:B---3--:R-:W-:Y:S01]  /*1f50*/  LEA R8, P0, R6, UR12, 0x3 ;  /* 0x0000000c06087c11 */ /* 0x008fe2000f8018ff */
[----:B------:R-:W2:Y:S03]  /*1f60*/  LDCU.64 UR8, c[0x0][0x3c8] ;  /* 0x00007900ff0877ac */ /* 0x000ea60008000a00 */
[----:B------:R-:W-:-:S04]  /*1f70*/  IADD3 R7, PT, PT, R9, R7, RZ ;  /* 0x0000000709077210 */ /* 0x000fc80007ffe0ff */
[----:B------:R-:W-:Y:S01]  /*1f80*/  LEA.HI.X R9, R6, UR13, R7, 0x3, P0 ;  /* 0x0000000d06097c11 */ /* 0x000fe200080f1c07 */
[----:B------:R-:W3:Y:S04]  /*1f90*/  LDCU.64 UR12, c[0x0][0x3e0] ;  /* 0x00007c00ff0c77ac */ /* 0x000ee80008000a00 */
[----:B------:R-:W2:Y:S01]  /*1fa0*/  LDG.E.64 R10, desc[UR10][R8.64] ;  /* 0x0000000a080a7981 */ /* 0x000ea2000c1e1b00 */
[----:B------:R-:W-:Y:S02]  /*1fb0*/  IMAD.MOV.U32 R14, RZ, RZ, R2 ;  /* 0x000000ffff0e7224 */ /* 0x000fe400078e0002 */
[----:B---3--:R-:W-:-:S04]  /*1fc0*/  IMAD.WIDE.U32 R6, R23, UR12, R18 ;  /* 0x0000000c17067c25 */ /* 0x008fc8000f8e0012 */
[----:B01----:R-:W-:Y:S01]  /*1fd0*/  IMAD R20, R24, UR12, RZ ;  /* 0x0000000c18147c24 */ /* 0x003fe2000f8e02ff */
[----:B----4-:R-:W-:-:S03]  /*1fe0*/  IADD3 R6, P0, PT, R6, UR16, RZ ;  /* 0x0000001006067c10 */ /* 0x010fc6000ff1e0ff */
[----:B------:R-:W-:-:S05]  /*1ff0*/  IMAD R13, R23, UR13, R20 ;  /* 0x0000000d170d7c24 */ /* 0x000fca000f8e0214 */
[----:B------:R-:W-:-:S05]  /*2000*/  IADD3.X R7, PT, PT, R13, UR17, R7, P0, !PT ;  /* 0x000000110d077c10 */ /* 0x000fca00087fe407 */
        /* <DEDUP_REMOVED lines=9> */
[----:B------:R-:W2:Y:S02]  /*20a0*/  LDG.E.64 R16, desc[UR10][R8.64+0x8] ;  /* 0x0000080a08107981 */ /* 0x000ea4000c1e1b00 */
[----:B--2---:R-:W-:Y:S02]  /*20b0*/  IMAD R17, R17, UR8, RZ ;  /* 0x0000000811117c24 */ /* 0x004fe4000f8e02ff */
[----:B------:R-:W-:-:S04]  /*20c0*/  IMAD.WIDE.U32 R20, R16, UR8, R14 ;  /* 0x0000000810147c25 */ /* 0x000fc8000f8e000e */
[----:B------:R-:W-:Y:S01]  /*20d0*/  IMAD R17, R16, UR9, R17 ;  /* 0x0000000910117c24 */ /* 0x000fe2000f8e0211 */
[----:B------:R-:W-:-:S04]  /*20e0*/  IADD3 R16, P0, PT, R20, UR14, RZ ;  /* 0x0000000e14107c10 */ /* 0x000fc8000ff1e0ff */
[----:B------:R-:W-:Y:S02]  /*20f0*/  IADD3.X R17, PT, PT, R21, UR15, R17, P0, !PT ;  /* 0x0000000f15117c10 */ /* 0x000fe400087fe411 */
[----:B------:R-:W2:Y:S04]  /*2100*/  LDG.E.U8 R21, desc[UR10][R6.64+0x1] ;  /* 0x0000010a06157981 */ /* 0x000ea8000c1e1100 */
[----:B------:R-:W2:Y:S02]  /*2110*/  LDG.E.U8 R20, desc[UR10][R16.64] ;  /* 0x0000000a10147981 */ /* 0x000ea4000c1e1100 */
[----:B--2---:R-:W-:-:S05]  /*2120*/  IMAD R25, R21, R12, R20 ;  /* 0x0000000c15197224 */ /* 0x004fca00078e0214 */
[----:B------:R1:W-:Y:S04]  /*2130*/  STG.E.U8 desc[UR10][R16.64], R25 ;  /* 0x0000001910007986 */ /* 0x0003e8000c10110a */
[----:B0-----:R-:W2:Y:S04]  /*2140*/  LDG.E.64 R10, desc[UR10][R8.64+0x10] ;  /* 0x0000100a080a7981 */ /* 0x001ea8000c1e1b00 */
        /* <DEDUP_REMOVED lines=9> */
[----:B-1----:R-:W2:Y:S02]  /*21e0*/  LDG.E.64 R16, desc[UR10][R8.64+0x18] ;  /* 0x0000180a08107981 */ /* 0x002ea4000c1e1b00 */
        /* <DEDUP_REMOVED lines=12> */
[----:B------:R4:W-:Y:S07]  /*22b0*/  STG.E.U8 desc[UR10][R16.64], R21 ;  /* 0x0000001510007986 */ /* 0x0009ee000c10110a */
[----:B------:R-:W-:Y:S05]  /*22c0*/  @!P0 BRA `(.L_x_635) ;  /* 0xfffffffc00088947 */ /* 0x000fea000383ffff */
.L_x_632:
[----:B------:R-:W-:Y:S05]  /*22d0*/  BSYNC.RECONVERGENT B1 ;  /* 0x0000000000017941 */ /* 0x000fea0003800200 */
.L_x_631:
[----:B------:R-:W5:Y:S01]  /*22e0*/  LDCU.64 UR8, c[0x0][0x3e8] ;  /* 0x00007d00ff0877ac */ /* 0x000f620008000a00 */
[----:B------:R-:W-:-:S05]  /*22f0*/  IADD3 R23, P0, PT, R23, 0x1, RZ ;  /* 0x0000000117177810 */ /* 0x000fca0007f1e0ff */
[----:B------:R-:W-:Y:S01]  /*2300*/  IMAD.X R24, RZ, RZ, R24, P0 ;  /* 0x000000ffff187224 */ /* 0x000fe200000e0618 */
[----:B-----5:R-:W-:-:S04]  /*2310*/  ISETP.NE.U32.AND P0, PT, R23, UR8, PT ;  /* 0x0000000817007c0c */ /* 0x020fc8000bf05070 */
[----:B------:R-:W-:-:S13]  /*2320*/  ISETP.NE.AND.EX P0, PT, R24, UR9, PT, P0 ;  /* 0x0000000918007c0c */ /* 0x000fda000bf05300 */
[----:B------:R-:W-:Y:S05]  /*2330*/  @P0 BRA `(.L_x_636) ;  /* 0xfffffff400500947 */ /* 0x000fea000383ffff */
.L_x_630:
[----:B------:R-:W-:Y:S05]  /*2340*/  BSYNC.RECONVERGENT B0 ;  /* 0x0000000000007941 */ /* 0x000fea0003800200 */
.L_x_629:
[----:B------:R-:W5:Y:S01]  /*2350*/  S2R R4, SR_TID.X ;  /* 0x0000000000047919 */ /* 0x000f620000002100 */
[----:B------:R-:W-:Y:S01]  /*2360*/  IMAD.U32 R2, RZ, RZ, UR7 ;  /* 0x00000007ff027e24 */ /* 0x000fe2000f8e00ff */
[----:B-----5:R-:W-:-:S04]  /*2370*/  IADD3 R4, PT, PT, R4, 0x100, RZ ;  /* 0x0000010004047810 */ /* 0x020fc80007ffe0ff */
[----:B------:R-:W-:-:S04]  /*2380*/  ISETP.LT.U32.AND P0, PT, R4, UR6, PT ;  /* 0x0000000604007c0c */ /* 0x000fc8000bf01070 */
[----:B------:R-:W-:-:S13]  /*2390*/  ISETP.GT.AND.EX P0, PT, R2, RZ, PT, P0 ;  /* 0x000000ff0200720c */ /* 0x000fda0003f04300 */
[----:B------:R-:W-:Y:S05]  /*23a0*/  @!P0 EXIT ;  /* 0x000000000000894d */ /* 0x000fea0003800000 */
[----:B------:R-:W5:Y:S01]  /*23b0*/  LDCU.64 UR6, c[0x0][0x3c0] ;  /* 0x00007800ff0677ac */ /* 0x000f620008000a00 */
[----:B------:R-:W-:Y:S01]  /*23c0*/  IADD3 R4, P0, PT, R4, UR4, RZ ;  /* 0x0000000404047c10 */ /* 0x000fe2000ff1e0ff */
[----:B------:R-:W-:-:S03]  /*23d0*/  UMOV UR4, URZ ;  /* 0x000000ff00047c82 */ /* 0x000fc60008000000 */
[----:B------:R-:W-:Y:S01]  /*23e0*/  IADD3.X R5, PT, PT, RZ, UR5, RZ, P0, !PT ;  /* 0x00000005ff057c10 */ /* 0x000fe200087fe4ff */
[----:B------:R-:W-:-:S04]  /*23f0*/  UMOV UR5, URZ ;  /* 0x000000ff00057c82 */ /* 0x000fc80008000000 */
[----:B-----5:R-:W-:Y:S02]  /*2400*/  IMAD R3, R5, UR6, RZ ;  /* 0x0000000605037c24 */ /* 0x020fe4000f8e02ff */
[----:B------:R-:W-:-:S04]  /*2410*/  IMAD.WIDE.U32 R6, R4, UR6, RZ ;  /* 0x0000000604067c25 */ /* 0x000fc8000f8e00ff */
[----:B------:R-:W-:-:S04]  /*2420*/  IMAD R3, R4, UR7, R3 ;  /* 0x0000000704037c24 */ /* 0x000fc8000f8e0203 */
[----:B------:R-:W-:-:S07]  /*2430*/  IMAD.IADD R3, R7, 0x1, R3 ;  /* 0x0000000107037824 */ /* 0x000fce00078e0203 */
.L_x_642:
[----:B--2-4-:R-:W2:Y:S01]  /*2440*/  LDC.64 R10, c[0x0][0x3d0] ;  /* 0x0000f400ff0a7b82 */ /* 0x014ea20000000a00 */
[----:B------:R-:W4:Y:S01]  /*2450*/  LDCU.64 UR6, c[0x0][0x398] ;  /* 0x00007300ff0677ac */ /* 0x000f220008000a00 */
[----:B0-----:R-:W0:Y:S01]  /*2460*/  LDCU.64 UR8, c[0x0][0x3c8] ;  /* 0x00007900ff0877ac */ /* 0x001e220008000a00 */
[----:B------:R-:W0:Y:S01]  /*2470*/  LDCU.64 UR16, c[0x0][0x390] ;  /* 0x00007200ff1077ac */ /* 0x000e220008000a00 */
[----:B------:R-:W0:Y:S01]  /*2480*/  LDCU.128 UR12, c[0x0][0x3a0] ;  /* 0x00007400ff0c77ac */ /* 0x000e220008000c00 */
[C---:B--2---:R-:W-:Y:S02]  /*2490*/  IMAD R2, R10.reuse, UR5, RZ ;  /* 0x000000050a027c24 */ /* 0x044fe4000f8e02ff */
[----:B------:R-:W-:-:S04]  /*24a0*/  IMAD.WIDE.U32 R8, R10, UR4, R4 ;  /* 0x000000040a087c25 */ /* 0x000fc8000f8e0004 */
        /* <DEDUP_REMOVED lines=9> */
[----:B01----:R-:W-:Y:S05]  /*2540*/  @P0 BRA `(.L_x_638) ;  /* 0x0000000800380947 */ /* 0x003fea0003800000 */
[----:B------:R-:W0:Y:S01]  /*2550*/  LDC.64 R16, c[0x0][0x3b8] ;  /* 0x0000ee00ff107b82 */ /* 0x000e220000000a00 */
        /* <DEDUP_REMOVED lines=8> */
[C---:B0-----:R-:W-:Y:S02]  /*25e0*/  IMAD R14, R16.reuse, UR5, RZ ;  /* 0x00000005100e7c24 */ /* 0x041fe4000f8e02ff */
[----:B------:R-:W-:-:S04]  /*25f0*/  IMAD.WIDE.U32 R12, R16, UR4, R2 ;  /* 0x00000004100c7c25 */ /* 0x000fc8000f8e0002 */
[----:B------:R-:W-:-:S04]  /*2600*/  IMAD R15, R17, UR4, R14 ;  /* 0x00000004110f7c24 */ /* 0x000fc8000f8e020e */
[----:B------:R-:W-:Y:S02]  /*2610*/  IMAD.IADD R15, R13, 0x1, R15 ;  /* 0x000000010d0f7824 */ /* 0x000fe400078e020f */
[----:B------:R-:W-:Y:S05]  /*2620*/  @!P0 BRA `(.L_x_640) ;  /* 0x0000000000f48947 */ /* 0x000fea0003800000 */
[----:B-1----:R-:W0:Y:S01]  /*2630*/  LDC.64 R20, c[0x0][0x3d8] ;  /* 0x0000f600ff147b82 */ /* 0x002e220000000a00 */
[----:B------:R-:W1:Y:S07]  /*2640*/  LDCU.64 UR6, c[0x0][0x390] ;  /* 0x00007200ff0677ac */ /* 0x000e6e0008000a00 */
[----:B------:R-:W2:Y:S08]  /*2650*/  LDC.64 R16, c[0x0][0x3a0] ;  /* 0x0000e800ff107b82 */ /* 0x000eb00000000a00 */
[----:B------:R-:W4:Y:S01]  /*2660*/  LDC.64 R22, c[0x0][0x3e0] ;  /* 0x0000f800ff167b82 */ /* 0x000f220000000a00 */
[----:B0-----:R-:W-:-:S02]  /*2670*/  IMAD R2, R20, UR5, RZ ;  /* 0x0000000514027c24 */ /* 0x001fc4000f8e02ff */
[----:B------:R-:W-:-:S04]  /*2680*/  IMAD.WIDE.U32 R18, R20, UR4, R8 ;  /* 0x0000000414127c25 */ /* 0x000fc8000f8e0008 */
[----:B------:R-:W-:Y:S01]  /*2690*/  IMAD R21, R21, UR4, R2 ;  /* 0x0000000415157c24 */ /* 0x000fe2000f8e0202 */
[----:B--2---:R-:W-:-:S04]  /*26a0*/  LEA R16, P0, R18, R16, 0x3 ;  /* 0x0000001012107211 */ /* 0x004fc800078018ff */
[----:B------:R-:W-:Y:S02]  /*26b0*/  IADD3 R2, PT, PT, R19, R21, RZ ;  /* 0x0000001513027210 */ /* 0x000fe40007ffe0ff */
[----:B------:R-:W0:Y:S02]  /*26c0*/  LDC.64 R20, c[0x0][0x3a8] ;  /* 0x0000ea00ff147b82 */ /* 0x000e240000000a00 */
[----:B------:R-:W-:-:S05]  /*26d0*/  LEA.HI.X R17, R18, R17, R2, 0x3, P0 ;  /* 0x0000001112117211 */ /* 0x000fca00000f1c02 */
[----:B------:R-:W2:Y:S01]  /*26e0*/  LDG.E.64 R24, desc[UR10][R16.64] ;  /* 0x0000000a10187981 */ /* 0x000ea2000c1e1b00 */
[----:B------:R-:W2:Y:S01]  /*26f0*/  LDC.64 R18, c[0x0][0x3c8] ;  /* 0x0000f200ff127b82 */ /* 0x000ea20000000a00 */
[C---:B----4-:R-:W-:Y:S02]  /*2700*/  IMAD R2, R22.reuse, UR5, RZ ;  /* 0x0000000516027c24 */ /* 0x050fe4000f8e02ff */
[----:B------:R-:W-:-:S04]  /*2710*/  IMAD.WIDE.U32 R28, R22, UR4, R8 ;  /* 0x00000004161c7c25 */ /* 0x000fc8000f8e0008 */
[----:B------:R-:W-:Y:S01]  /*2720*/  IMAD R23, R23, UR4, R2 ;  /* 0x0000000417177c24 */ /* 0x000fe2000f8e0202 */
[----:B-1----:R-:W-:Y:S01]  /*2730*/  IADD3 R22, P0, PT, R28, UR6, RZ ;  /* 0x000000061c167c10 */ /* 0x002fe2000ff1e0ff */
[----:B------:R-:W-:-:S03]  /*2740*/  IMAD.MOV.U32 R14, RZ, RZ, R12 ;  /* 0x000000ffff0e7224 */ /* 0x000fc600078e000c */
[----:B------:R-:W-:-:S05]  /*2750*/  IADD3.X R23, PT, PT, R29, UR7, R23, P0, !PT ;  /* 0x000000071d177c10 */ /* 0x000fca00087fe417 */
[----:B------:R-:W4:Y:S01]  /*2760*/  LDG.E.U8 R28, desc[UR10][R22.64] ;  /* 0x0000000a161c7981 */ /* 0x000f22000c1e1100 */
[----:B--2---:R-:W-:-:S04]  /*2770*/  IMAD R2, R25, R18, RZ ;  /* 0x0000001219027224 */ /* 0x004fc800078e02ff */
[C---:B------:R-:W-:Y:S02]  /*2780*/  IMAD R2, R24.reuse, R19, R2 ;  /* 0x0000001318027224 */ /* 0x040fe400078e0202 */
[----:B------:R-:W-:-:S03]  /*2790*/  IMAD.WIDE.U32 R24, R24, R18, R14 ;  /* 0x0000001218187225 */ /* 0x000fc600078e000e */
[----:B0-----:R-:W-:-:S04]  /*27a0*/  IADD3 R24, P0, PT, R24, R20, RZ ;  /* 0x0000001418187210 */ /* 0x001fc80007f1e0ff */
[----:B------:R-:W-:-:S05]  /*27b0*/  IADD3.X R25, PT, PT, R21, R25, R2, P0, !PT ;  /* 0x0000001915197210 */ /* 0x000fca00007fe402 */
[----:B------:R-:W4:Y:S01]  /*27c0*/  LDG.E.U8 R27, desc[UR10][R24.64] ;  /* 0x0000000a181b7981 */ /* 0x000f22000c1e1100 */
[----:B---3--:R-:W-:Y:S02]  /*27d0*/  PRMT R2, R0, 0x9910, RZ ;  /* 0x0000991000027816 */ /* 0x008fe400000000ff */
[----:B------:R-:W-:-:S04]  /*27e0*/  ISETP.NE.U32.AND P0, PT, R26, 0x1, PT ;  /* 0x000000011a00780c */ /* 0x000fc80003f05070 */
[----:B------:R-:W-:Y:S01]  /*27f0*/  ISETP.NE.AND.EX P0, PT, RZ, RZ, PT, P0 ;  /* 0x000000ffff00720c */ /* 0x000fe20003f05300 */
[----:B----4-:R-:W-:-:S05]  /*2800*/  IMAD R29, R28, R2, R27 ;  /* 0x000000021c1d7224 */ /* 0x010fca00078e021b */
[----:B------:R0:W-:Y:S01]  /*2810*/  STG.E.U8 desc[UR10][R24.64], R29 ;  /* 0x0000001d18007986 */ /* 0x0001e2000c10110a */
[----:B------:R-:W-:-:S04]  /*2820*/  IADD3 R28, P1, PT, R8, 0x1, RZ ;  /* 0x00000001081c7810 */ /* 0x000fc80007f3e0ff */
[----:B------:R-:W-:Y:S02]  /*2830*/  IADD3.X R27, PT, PT, RZ, R9, RZ, P1, !PT ;  /* 0x00000009ff1b7210 */ /* 0x000fe40000ffe4ff */
[----:B------:R-:W-:Y:S07]  /*2840*/  @!P0 BRA `(.L_x_640) ;  /* 0x00000000006c8947 */ /* 0x000fee0003800000 */
[----:B0-----:R-:W2:Y:S01]  /*2850*/  LDG.E.64 R24, desc[UR10][R16.64+0x8] ;  /* 0x0000080a10187981 */ /* 0x001ea2000c1e1b00 */
[----:B------:R-:W-:-:S03]  /*2860*/  ISETP.NE.U32.AND P0, PT, R26, 0x2, PT ;  /* 0x000000021a00780c */ /* 0x000fc60003f05070 */
[----:B------:R-:W3:Y:S01]  /*2870*/  LDG.E.U8 R27, desc[UR10][R22.64+0x1] ;  /* 0x0000010a161b7981 */ /* 0x000ee2000c1e1100 */
[----:B--2---:R-:W-:-:S04]  /*2880*/  IMAD R26, R25, R18, RZ ;  /* 0x00000012191a7224 */ /* 0x004fc800078e02ff */
[C---:B------:R-:W-:Y:S02]  /*2890*/  IMAD R26, R24.reuse, R19, R26 ;  /* 0x00000013181a7224 */ /* 0x040fe400078e021a */
[----:B------:R-:W-:-:S03]  /*28a0*/  IMAD.WIDE.U32 R24, R24, R18, R14 ;  /* 0x0000001218187225 */ /* 0x000fc600078e000e */
[----:B------:R-:W-:-:S04]  /*28b0*/  IADD3 R24, P1, PT, R24, R20, RZ ;  /* 0x0000001418187210 */ /* 0x000fc80007f3e0ff */
[----:B------:R-:W-:-:S05]  /*28c0*/  IADD3.X R25, PT, PT, R21, R25, R26, P1, !PT ;  /* 0x0000001915197210 */ /* 0x000fca0000ffe41a */
[----:B------:R-:W3:Y:S01]  /*28d0*/  LDG.E.U8 R26, desc[UR10][R24.64] ;  /* 0x0000000a181a7981 */ /* 0x000ee2000c1e1100 */
[----:B------:R-:W-:Y:S02]  /*28e0*/  ISETP.NE.AND.EX P0, PT, RZ, RZ, PT, P0 ;  /* 0x000000ffff00720c */ /* 0x000fe40003f05300 */
[----:B------:R-:W-:Y:S01]  /*28f0*/  IADD3 R28, P1, PT, R8, 0x2, RZ ;  /* 0x00000002081c7810 */ /* 0x000fe20007f3e0ff */
[----:B---3--:R-:W-:-:S05]  /*2900*/  IMAD R29, R27, R2, R26 ;  /* 0x000000021b1d7224 */ /* 0x008fca00078e021a */
[----:B------:R2:W-:Y:S01]  /*2910*/  STG.E.U8 desc[UR10][R24.64], R29 ;  /* 0x0000001d18007986 */ /* 0x0005e2000c10110a */
[----:B------:R-:W-:-:S04]  /*2920*/  IMAD.X R27, RZ, RZ, R9, P1 ;  /* 0x000000ffff1b7224 */ /* 0x000fc800008e0609 */
        /* <DEDUP_REMOVED lines=13> */
.L_x_640:
[----:B------:R-:W-:Y:S05]  /*2a00*/  BSYNC.RECONVERGENT B1 ;  /* 0x0000000000017941 */ /* 0x000fea0003800200 */
.L_x_639:
[----:B------:R-:W-:-:S05]  /*2a10*/  IADD3 R2, P0, PT, R8, -R10, RZ ;  /* 0x8000000a08027210 */ /* 0x000fca0007f1e0ff */
[----:B------:R-:W-:Y:S01]  /*2a20*/  IMAD.X R8, R9, 0x1, ~R11, P0 ;  /* 0x0000000109087824 */ /* 0x000fe200000e0e0b */
[----:B------:R-:W-:-:S04]  /*2a30*/  ISETP.GT.U32.AND P0, PT, R2, -0x4, PT ;  /* 0xfffffffc0200780c */ /* 0x000fc80003f04070 */
[----:B------:R-:W-:-:S13]  /*2a40*/  ISETP.GT.U32.AND.EX P0, PT, R8, -0x1, PT, P0 ;  /* 0xffffffff0800780c */ /* 0x000fda0003f04100 */
[----:B------:R-:W-:Y:S05]  /*2a50*/  @P0 BRA `(.L_x_638) ;  /* 0x0000000000f40947 */ /* 0x000fea0003800000 */
.L_x_641:
[----:B------:R-:W5:Y:S01]  /*2a60*/  LDC.64 R8, c[0x0][0x3d8] ;  /* 0x0000f600ff087b82 */ /* 0x000f620000000a00 */
[----:B-1----:R-:W-:-:S07]  /*2a70*/  MOV R26, R28 ;  /* 0x0000001c001a7202 */ /* 0x002fce0000000f00 */
[----:B----4-:R-:W1:Y:S01]  /*2a80*/  LDC.64 R18, c[0x0][0x3e0] ;  /* 0x0000f800ff127b82 */ /* 0x010e620000000a00 */
[C---:B-----5:R-:W-:Y:S02]  /*2a90*/  IMAD R2, R8.reuse, UR5, RZ ;  /* 0x0000000508027c24 */ /* 0x060fe4000f8e02ff */
[----:B------:R-:W-:-:S04]  /*2aa0*/  IMAD.WIDE.U32 R16, R8, UR4, R26 ;  /* 0x0000000408107c25 */ /* 0x000fc8000f8e001a */
[----:B------:R-:W-:Y:S01]  /*2ab0*/  IMAD R9, R9, UR4, R2 ;  /* 0x0000000409097c24 */ /* 0x000fe2000f8e0202 */
[----:B------:R-:W-:-:S03]  /*2ac0*/  LEA R8, P0, R16, UR12, 0x3 ;  /* 0x0000000c10087c11 */ /* 0x000fc6000f8018ff */
[----:B------:R-:W-:-:S05]  /*2ad0*/  IMAD.IADD R9, R9, 0x1, R17 ;  /* 0x0000000109097824 */ /* 0x000fca00078e0211 */
[----:B------:R-:W-:-:S05]  /*2ae0*/  LEA.HI.X R9, R16, UR13, R9, 0x3, P0 ;  /* 0x0000000d10097c11 */ /* 0x000fca00080f1c09 */
[----:B------:R-:W4:Y:S01]  /*2af0*/  LDG.E.64 R16, desc[UR10][R8.64] ;  /* 0x0000000a08107981 */ /* 0x000f22000c1e1b00 */
[----:B------:R-:W-:Y:S01]  /*2b00*/  MOV R14, R12 ;  /* 0x0000000c000e7202 */ /* 0x000fe20000000f00 */
[----:B-1----:R-:W-:-:S04]  /*2b10*/  IMAD.WIDE.U32 R20, R18, UR4, R26 ;  /* 0x0000000412147c25 */ /* 0x002fc8000f8e001a */
[----:B------:R-:W-:-:S04]  /*2b20*/  IMAD R18, R18, UR5, RZ ;  /* 0x0000000512127c24 */ /* 0x000fc8000f8e02ff */
[----:B------:R-:W-:Y:S01]  /*2b30*/  IMAD R19, R19, UR4, R18 ;  /* 0x0000000413137c24 */ /* 0x000fe2000f8e0212 */
[----:B------:R-:W-:-:S04]  /*2b40*/  IADD3 R18, P0, PT, R20, UR16, RZ ;  /* 0x0000001014127c10 */ /* 0x000fc8000ff1e0ff */
[----:B------:R-:W-:Y:S01]  /*2b50*/  IADD3.X R19, PT, PT, R19, UR17, R21, P0, !PT ;  /* 0x0000001113137c10 */ /* 0x000fe200087fe415 */
[----:B----4-:R-:W-:-:S04]  /*2b60*/  IMAD R23, R17, UR8, RZ ;  /* 0x0000000811177c24 */ /* 0x010fc8000f8e02ff */
[C---:B------:R-:W-:Y:S02]  /*2b70*/  IMAD R23, R16.reuse, UR9, R23 ;  /* 0x0000000910177c24 */ /* 0x040fe4000f8e0217 */
[----:B------:R-:W-:-:S03]  /*2b80*/  IMAD.WIDE.U32 R16, R16, UR8, R14 ;  /* 0x0000000810107c25 */ /* 0x000fc6000f8e000e */
[----:B------:R-:W-:-:S04]  /*2b90*/  IADD3 R22, P1, PT, R16, UR14, RZ ;  /* 0x0000000e10167c10 */ /* 0x000fc8000ff3e0ff */
[----:B------:R-:W-:Y:S02]  /*2ba0*/  IADD3.X R23, PT, PT, R17, UR15, R23, P1, !PT ;  /* 0x0000000f11177c10 */ /* 0x000fe40008ffe417 */
[----:B------:R-:W0:Y:S04]  /*2bb0*/  LDG.E.U8 R17, desc[UR10][R18.64] ;  /* 0x0000000a12117981 */ /* 0x000e28000c1e1100 */
[----:B------:R-:W0:Y:S01]  /*2bc0*/  LDG.E.U8 R16, desc[UR10][R22.64] ;  /* 0x0000000a16107981 */ /* 0x000e22000c1e1100 */
[----:B---3--:R-:W-:-:S05]  /*2bd0*/  PRMT R2, R0, 0x9910, RZ ;  /* 0x0000991000027816 */ /* 0x008fca00000000ff */
[----:B0-2---:R-:W-:-:S05]  /*2be0*/  IMAD R29, R17, R2, R16 ;  /* 0x00000002111d7224 */ /* 0x005fca00078e0210 */
        /* <DEDUP_REMOVED lines=11> */
[----:B------:R-:W2:Y:S02]  /*2ca0*/  LDG.E.64 R16, desc[UR10][R8.64+0x10] ;  /* 0x0000100a08107981 */ /* 0x000ea4000c1e1b00 */
[----:B--2---:R-:W-:Y:S02]  /*2cb0*/  IMAD R17, R17, UR8, RZ ;  /* 0x0000000811117c24 */ /* 0x004fe4000f8e02ff */
[----:B------:R-:W-:-:S04]  /*2cc0*/  IMAD.WIDE.U32 R20, R16, UR8, R14 ;  /* 0x0000000810147c25 */ /* 0x000fc8000f8e000e */
[----:B------:R-:W-:Y:S01]  /*2cd0*/  IMAD R17, R16, UR9, R17 ;  /* 0x0000000910117c24 */ /* 0x000fe2000f8e0211 */
[----:B------:R-:W-:-:S04]  /*2ce0*/  IADD3 R16, P0, PT, R20, UR14, RZ ;  /* 0x0000000e14107c10 */ /* 0x000fc8000ff1e0ff */
[----:B------:R-:W-:Y:S02]  /*2cf0*/  IADD3.X R17, PT, PT, R21, UR15, R17, P0, !PT ;  /* 0x0000000f15117c10 */ /* 0x000fe400087fe411 */
[----:B------:R-:W0:Y:S04]  /*2d00*/  LDG.E.U8 R21, desc[UR10][R18.64+0x2] ;  /* 0x0000020a12157981 */ /* 0x000e28000c1e1100 */
[----:B------:R-:W0:Y:S02]  /*2d10*/  LDG.E.U8 R20, desc[UR10][R16.64] ;  /* 0x0000000a10147981 */ /* 0x000e24000c1e1100 */
[----:B0-----:R-:W-:-:S05]  /*2d20*/  IMAD R29, R21, R2, R20 ;  /* 0x00000002151d7224 */ /* 0x001fca00078e0214 */
[----:B------:R1:W-:Y:S04]  /*2d30*/  STG.E.U8 desc[UR10][R16.64], R29 ;  /* 0x0000001d10007986 */ /* 0x0003e8000c10110a */
[----:B------:R-:W2:Y:S02]  /*2d40*/  LDG.E.64 R20, desc[UR10][R8.64+0x18] ;  /* 0x0000180a08147981 */ /* 0x000ea4000c1e1b00 */
        /* <DEDUP_REMOVED lines=14> */
.L_x_638:
[----:B------:R-:W-:Y:S05]  /*2e30*/  BSYNC.RECONVERGENT B0 ;  /* 0x0000000000007941 */ /* 0x000fea0003800200 */
.L_x_637:
        /* <DEDUP_REMOVED lines=9> */
.L_x_643:
        /* <DEDUP_REMOVED lines=11> */
.L_x_8950:


//--------------------- .text._ZN3cub18CUB_300001_SM_10306detail8for_each13static_kernelINS2_12policy_hub_t12policy_500_tElNS2_12op_wrapper_tIlZZZZZN2at6native36add_out_dense_sparse_compressed_cudaERNS7_6TensorERKS9_SC_RKN3c106ScalarEENKUlvE_clEvENKUlvE0_clEvENKUlvE_clEvENKUlvE_clEvEUllE_N6thrust24THRUST_300001_SM_1030_NS17counting_iteratorIlNSN_11use_defaultESP_SP_EEEEEEvT0_T1_ --------------------------
	.section	.text._ZN3cub18CUB_300001_SM_10306detail8for_each13static_kernelINS2_12policy_hub_t12policy_500_tElNS2_12op_wrapper_tIlZZZZZN2at6native36add_out_dense_sparse_compressed_cudaERNS7_6TensorERKS9_SC_RKN3c106ScalarEENKUlvE_clEvENKUlvE0_clEvENKUlvE_clEvENKUlvE_clEvEUllE_N6thrust24THRUST_300001_SM_1030_NS17counting_iteratorIlNSN_11use_defaultESP_SP_EEEEEEvT0_T1_,"ax",@progbits
	.align	128
        .global         _ZN3cub18CUB_300001_SM_10306detail8for_each13static_kernelINS2_12policy_hub_t12policy_500_tElNS2_12op_wrapper_tIlZZZZZN2at6native36add_out_dense_sparse_compressed_cudaERNS7_6TensorERKS9_SC_RKN3c106ScalarEENKUlvE_clEvENKUlvE0_clEvENKUlvE_clEvENKUlvE_clEvEUllE_N6thrust24THRUST_300001_SM_1030_NS17counting_iteratorIlNSN_11use_defaultESP_SP_EEEEEEvT0_T1_
        .type           _ZN3cub18CUB_300001_SM_10306detail8for_each13static_kernelINS2_12policy_hub_t12policy_500_tElNS2_12op_wrapper_tIlZZZZZN2at6native36add_out_dense_sparse_compressed_cudaERNS7_6TensorERKS9_SC_RKN3c106ScalarEENKUlvE_clEvENKUlvE0_clEvENKUlvE_clEvENKUlvE_clEvEUllE_N6thrust24THRUST_300001_SM_1030_NS17counting_iteratorIlNSN_11use_defaultESP_SP_EEEEEEvT0_T1_,@function
        .size           _ZN3cub18CUB_300001_SM_10306detail8for_each13static_kernelINS2_12policy_hub_t12policy_500_tElNS2_12op_wrapper_tIlZZZZZN2at6native36add_out_dense_sparse_compressed_cudaERNS7_6TensorERKS9_SC_RKN3c106ScalarEENKUlvE_clEvENKUlvE0_clEvENKUlvE_clEvENKUlvE_clEvEUllE_N6thrust24THRUST_300001_SM_1030_NS17counting_iteratorIlNSN_11use_defaultESP_SP_EEEEEEvT0_T1_,(.L_x_8951 - _ZN3cub18CUB_300001_SM_10306detail8for_each13static_kernelINS2_12policy_hub_t12policy_500_tElNS2_12op_wrapper_tIlZZZZZN2at6native36add_out_dense_sparse_compressed_cudaERNS7_6TensorERKS9_SC_RKN3c106ScalarEENKUlvE_clEvENKUlvE0_clEvENKUlvE_clEvENKUlvE_clEvEUllE_N6thrust24THRUST_300001_SM_1030_NS17counting_iteratorIlNSN_11use_defaultESP_SP_EEEEEEvT0_T1_)
        .other          _ZN3cub18CUB_300001_SM_10306detail8for_each13static_kernelINS2_12policy_hub_t12policy_500_tElNS2_12op_wrapper_tIlZZZZZN2at6native36add_out_dense_sparse_compressed_cudaERNS7_6TensorERKS9_SC_RKN3c106ScalarEENKUlvE_clEvENKUlvE0_clEvENKUlvE_clEvENKUlvE_clEvEUllE_N6thrust24THRUST_300001_SM_1030_NS17counting_iteratorIlNSN_11use_defaultESP_SP_EEEEEEvT0_T1_,@"STO_CUDA_ENTRY STV_DEFAULT"
_ZN3cub18CUB_300001_SM_10306detail8for_each13static_kernelINS2_12policy_hub_t12policy_500_tElNS2_12op_wrapper_tIlZZZZZN2at6native36add_out_dense_sparse_compressed_cudaERNS7_6TensorERKS9_SC_RKN3c106ScalarEENKUlvE_clEvENKUlvE0_clEvENKUlvE_clEvENKUlvE_clEvEUllE_N6thrust24THRUST_300001_SM_1030_NS17counting_iteratorIlNSN_11use_defaultESP_SP_EEEEEEvT0_T1_:
.text._ZN3cub18CUB_300001_SM_10306detail8for_each13static_kernelINS2_12policy_hub_t12policy_500_tElNS2_12op_wrapper_tIlZZZZZN2at6native36add_out_dense_sparse_compressed_cudaERNS7_6TensorERKS9_SC_RKN3c106ScalarEENKUlvE_clEvENKUlvE0_clEvENKUlvE_clEvENKUlvE_clEvEUllE_N6thrust24THRUST_300001_SM_1030_NS17counting_iteratorIlNSN_11use_defaultESP_SP_EEEEEEvT0_T1_:
        /* <DEDUP_REMOVED lines=26> */
.L_x_650:
        /* <DEDUP_REMOVED lines=22> */
[----:B------:R-:W-:Y:S02]  /*0300*/  IMAD.MOV.U32 R26, RZ, RZ, R10 ;  /* 0x000000ffff1a7224 */ /* 0x000fe400078e000a */
        /* <DEDUP_REMOVED lines=9> */
[----:B------:R-:W4:Y:S01]  /*03a0*/  LDC.64 R20, c[0x0][0x3e0] ;  /* 0x0000f800ff147b82 */ /* 0x000f220000000a00 */
        /* <DEDUP_REMOVED lines=8> */
[----:B------:R-:W5:Y:S01]  /*0430*/  LDC.64 R16, c[0x0][0x3c8] ;  /* 0x0000f200ff107b82 */ /* 0x000f620000000a00 */
[----:B----4-:R-:W-:Y:S01]  /*0440*/  IMAD.WIDE.U32 R24, R20, UR4, R10 ;  /* 0x0000000414187c25 */ /* 0x010fe2000f8e000a */
[----:B------:R-:W-:-:S03]  /*0450*/  MOV R22, R12 ;  /* 0x0000000c00167202 */ /* 0x000fc60000000f00 */
[----:B------:R-:W-:-:S04]  /*0460*/  IMAD R20, R20, UR5, RZ ;  /* 0x0000000514147c24 */ /* 0x000fc8000f8e02ff */
[----:B------:R-:W-:Y:S01]  /*0470*/  IMAD R21, R21, UR4, R20 ;  /* 0x0000000415157c24 */ /* 0x000fe2000f8e0214 */
[----:B-1----:R-:W-:-:S04]  /*0480*/  IADD3 R20, P0, PT, R24, UR6, RZ ;  /* 0x0000000618147c10 */ /* 0x002fc8000ff1e0ff */
[----:B------:R-:W-:Y:S02]  /*0490*/  IADD3.X R21, PT, PT, R25, UR7, R21, P0, !PT ;  /* 0x0000000719157c10 */ /* 0x000fe400087fe415 */
[----:B--2---:R-:W-:Y:S01]  /*04a0*/  SHF.R.S32.HI R29, RZ, 0x1f, R27 ;  /* 0x0000001fff1d7819 */ /* 0x004fe2000001141b */
[----:B-----5:R-:W-:-:S04]  /*04b0*/  IMAD.WIDE.U32 R24, R27, R16, R22 ;  /* 0x000000101b187225 */ /* 0x020fc800078e0016 */
[----:B------:R-:W-:Y:S01]  /*04c0*/  IMAD R0, R29, R16, RZ ;  /* 0x000000101d007224 */ /* 0x000fe200078e02ff */
[----:B0-----:R-:W-:-:S03]  /*04d0*/  IADD3 R24, P0, PT, R24, R18, RZ ;  /* 0x0000001218187210 */ /* 0x001fc60007f1e0ff */
[----:B------:R-:W-:Y:S02]  /*04e0*/  IMAD R0, R27, R17, R0 ;  /* 0x000000111b007224 */ /* 0x000fe400078e0200 */
[----:B------:R-:W2:Y:S03]  /*04f0*/  LDG.E.U8 R27, desc[UR10][R20.64] ;  /* 0x0000000a141b7981 */ /* 0x000ea6000c1e1100 */
[----:B------:R-:W-:-:S05]  /*0500*/  IADD3.X R25, PT, PT, R19, R25, R0, P0, !PT ;  /* 0x0000001913197210 */ /* 0x000fca00007fe400 */
[----:B------:R-:W2:Y:S01]  /*0510*/  LDG.E.U8 R26, desc[UR10][R24.64] ;  /* 0x0000000a181a7981 */ /* 0x000ea2000c1e1100 */
[----:B---3--:R-:W-:Y:S02]  /*0520*/  PRMT R0, R2, 0x9910, RZ ;  /* 0x0000991002007816 */ /* 0x008fe400000000ff */
[----:B------:R-:W-:-:S03]  /*0530*/  ISETP.NE.AND P0, PT, R5, 0x1, PT ;  /* 0x000000010500780c */ /* 0x000fc60003f05270 */
[----:B--2---:R-:W-:-:S05]  /*0540*/  IMAD R27, R27, R0, R26 ;  /* 0x000000001b1b7224 */ /* 0x004fca00078e021a */
[----:B------:R0:W-:Y:S01]  /*0550*/  STG.E.U8 desc[UR10][R24.64], R27 ;  /* 0x0000001b18007986 */ /* 0x0001e2000c10110a */
[----:B------:R-:W-:-:S04]  /*0560*/  VIADD R26, R10, 0x1 ;  /* 0x000000010a1a7836 */ /* 0x000fc80000000000 */
[----:B------:R-:W-:Y:S05]  /*0570*/  @!P0 BRA `(.L_x_648) ;  /* 0x0000000000688947 */ /* 0x000fea0003800000 */
[----:B0-----:R-:W2:Y:S02]  /*0580*/  LDG.E R25, desc[UR10][R14.64+0x4] ;  /* 0x0000040a0e197981 */ /* 0x001ea4000c1e1900 */
[----:B--2---:R-:W-:-:S05]  /*0590*/  SHF.R.S32.HI R27, RZ, 0x1f, R25 ;  /* 0x0000001fff1b7819 */ /* 0x004fca0000011419 */
[-C--:B------:R-:W-:Y:S02]  /*05a0*/  IMAD R26, R27, R16.reuse, RZ ;  /* 0x000000101b1a7224 */ /* 0x080fe400078e02ff */
[----:B------:R-:W2:Y:S02]  /*05b0*/  LDG.E.U8 R27, desc[UR10][R20.64+0x1] ;  /* 0x0000010a141b7981 */ /* 0x000ea4000c1e1100 */
[C---:B------:R-:W-:Y:S02]  /*05c0*/  IMAD R26, R25.reuse, R17, R26 ;  /* 0x00000011191a7224 */ /* 0x040fe400078e021a */
[----:B------:R-:W-:-:S03]  /*05d0*/  IMAD.WIDE.U32 R24, R25, R16, R22 ;  /* 0x0000001019187225 */ /* 0x000fc600078e0016 */
[----:B------:R-:W-:-:S04]  /*05e0*/  IADD3 R24, P0, PT, R24, R18, RZ ;  /* 0x0000001218187210 */ /* 0x000fc80007f1e0ff */
[----:B------:R-:W-:-:S05]  /*05f0*/  IADD3.X R25, PT, PT, R19, R25, R26, P0, !PT ;  /* 0x0000001913197210 */ /* 0x000fca00007fe41a */
[----:B------:R-:W2:Y:S01]  /*0600*/  LDG.E.U8 R26, desc[UR10][R24.64] ;  /* 0x0000000a181a7981 */ /* 0x000ea2000c1e1100 */
[----:B------:R-:W-:Y:S01]  /*0610*/  ISETP.NE.AND P0, PT, R5, 0x2, PT ;  /* 0x000000020500780c */ /* 0x000fe20003f05270 */
[----:B--2---:R-:W-:-:S05]  /*0620*/  IMAD R27, R27, R0, R26 ;  /* 0x000000001b1b7224 */ /* 0x004fca00078e021a */
[----:B------:R1:W-:Y:S01]  /*0630*/  STG.E.U8 desc[UR10][R24.64], R27 ;  /* 0x0000001b18007986 */ /* 0x0003e2000c10110a */
[----:B------:R-:W-:-:S06]  /*0640*/  IADD3 R26, PT, PT, R10, 0x2, RZ ;  /* 0x000000020a1a7810 */ /* 0x000fcc0007ffe0ff */
[----:B------:R-:W-:Y:S05]  /*0650*/  @!P0 BRA `(.L_x_648) ;  /* 0x0000000000308947 */ /* 0x000fea0003800000 */
[----:B------:R-:W2:Y:S04]  /*0660*/  LDG.E R15, desc[UR10][R14.64+0x8] ;  /* 0x0000080a0e0f7981 */ /* 0x000ea8000c1e1900 */
[----:B------:R-:W3:Y:S01]  /*0670*/  LDG.E.U8 R21, desc[UR10][R20.64+0x2] ;  /* 0x0000020a14157981 */ /* 0x000ee2000c1e1100 */
[----:B--2---:R-:W-:Y:S01]  /*0680*/  SHF.R.S32.HI R5, RZ, 0x1f, R15 ;  /* 0x0000001fff057819 */ /* 0x004fe2000001140f */
[----:B-1----:R-:W-:-:S04]  /*0690*/  IMAD.WIDE.U32 R24, R15, R16, R22 ;  /* 0x000000100f187225 */ /* 0x002fc800078e0016 */
[----:B------:R-:W-:Y:S01]  /*06a0*/  IMAD R16, R5, R16, RZ ;  /* 0x0000001005107224 */ /* 0x000fe200078e02ff */
[----:B------:R-:W-:-:S03]  /*06b0*/  IADD3 R18, P0, PT, R24, R18, RZ ;  /* 0x0000001218127210 */ /* 0x000fc60007f1e0ff */
[----:B------:R-:W-:-:S05]  /*06c0*/  IMAD R16, R15, R17, R16 ;  /* 0x000000110f107224 */ /* 0x000fca00078e0210 */
[----:B------:R-:W-:-:S05]  /*06d0*/  IADD3.X R19, PT, PT, R19, R25, R16, P0, !PT ;  /* 0x0000001913137210 */ /* 0x000fca00007fe410 */
[----:B------:R-:W3:Y:S01]  /*06e0*/  LDG.E.U8 R5, desc[UR10][R18.64] ;  /* 0x0000000a12057981 */ /* 0x000ee2000c1e1100 */
[----:B------:R-:W-:Y:S02]  /*06f0*/  VIADD R26, R10, 0x3 ;  /* 0x000000030a1a7836 */ /* 0x000fe40000000000 */
[----:B---3--:R-:W-:-:S05]  /*0700*/  IMAD R5, R21, R0, R5 ;  /* 0x0000000015057224 */ /* 0x008fca00078e0205 */
[----:B------:R2:W-:Y:S02]  /*0710*/  STG.E.U8 desc[UR10][R18.64], R5 ;  /* 0x0000000512007986 */ /* 0x0005e4000c10110a */
.L_x_648:
[----:B------:R-:W-:Y:S05]  /*0720*/  BSYNC.RECONVERGENT B1 ;  /* 0x0000000000017941 */ /* 0x000fea0003800200 */
.L_x_647:
[----:B------:R-:W-:-:S04]  /*0730*/  IADD3 R0, PT, PT, R10, -R4, RZ ;  /* 0x800000040a007210 */ /* 0x000fc80007ffe0ff */
[----:B------:R-:W-:-:S13]  /*0740*/  ISETP.GT.U32.AND P0, PT, R0, -0x4, PT ;  /* 0xfffffffc0000780c */ /* 0x000fda0003f04070 */
[----:B------:R-:W-:Y:S05]  /*0750*/  @P0 BRA `(.L_x_646) ;  /* 0x0000000000fc0947 */ /* 0x000fea0003800000 */
[----:B---3--:R-:W-:-:S07]  /*0760*/  PRMT R0, R2, 0x9910, RZ ;  /* 0x0000991002007816 */ /* 0x008fce00000000ff */
.L_x_649:
[----:B----4-:R-:W3:Y:S01]  /*0770*/  LDC.64 R14, c[0x0][0x3d8] ;  /* 0x0000f600ff0e7b82 */ /* 0x010ee20000000a00 */
[----:B01----:R-:W-:-:S07]  /*0780*/  SHF.R.S32.HI R27, RZ, 0x1f, R26 ;  /* 0x0000001fff1b7819 */ /* 0x003fce000001141a */
[----:B------:R-:W0:Y:S01]  /*0790*/  LDC.64 R16, c[0x0][0x3e0] ;  /* 0x0000f800ff107b82 */ /* 0x000e220000000a00 */
[----:B---3--:R-:W-:-:S04]  /*07a0*/  IMAD R10, R14, UR5, RZ ;  /* 0x000000050e0a7c24 */ /* 0x008fc8000f8e02ff */
[----:B--2---:R-:W-:Y:S02]  /*07b0*/  IMAD R5, R15, UR4, R10 ;  /* 0x000000040f057c24 */ /* 0x004fe4000f8e020a */
[----:B------:R-:W-:-:S04]  /*07c0*/  IMAD.WIDE.U32 R14, R14, UR4, R26 ;  /* 0x000000040e0e7c25 */ /* 0x000fc8000f8e001a */
[----:B------:R-:W-:Y:S01]  /*07d0*/  IMAD.IADD R5, R5, 0x1, R15 ;  /* 0x0000000105057824 */ /* 0x000fe200078e020f */
[----:B------:R-:W-:-:S04]  /*07e0*/  LEA R10, P0, R14, UR12, 0x2 ;  /* 0x0000000c0e0a7c11 */ /* 0x000fc8000f8010ff */
[----:B------:R-:W-:-:S05]  /*07f0*/  LEA.HI.X R11, R14, UR13, R5, 0x2, P0 ;  /* 0x0000000d0e0b7c11 */ /* 0x000fca00080f1405 */
[----:B------:R-:W2:Y:S01]  /*0800*/  LDG.E R5, desc[UR10][R10.64] ;  /* 0x0000000a0a057981 */ /* 0x000ea2000c1e1900 */
[----:B------:R-:W-:Y:S01]  /*0810*/  MOV R22, R12 ;  /* 0x0000000c00167202 */ /* 0x000fe20000000f00 */
[----:B0-----:R-:W-:-:S04]  /*0820*/  IMAD.WIDE.U32 R18, R16, UR4, R26 ;  /* 0x0000000410127c25 */ /* 0x001fc8000f8e001a */
[----:B------:R-:W-:-:S04]  /*0830*/  IMAD R16, R16, UR5, RZ ;  /* 0x0000000510107c24 */ /* 0x000fc8000f8e02ff */
        /* <DEDUP_REMOVED lines=9> */
[----:B------:R-:W2:Y:S04]  /*08d0*/  LDG.E.U8 R5, desc[UR10][R16.64] ;  /* 0x0000000a10057981 */ /* 0x000ea8000c1e1100 */
[----:B------:R-:W2:Y:S02]  /*08e0*/  LDG.E.U8 R18, desc[UR10][R14.64] ;  /* 0x0000000a0e127981 */ /* 0x000ea4000c1e1100 */
[----:B--2---:R-:W-:-:S05]  /*08f0*/  IMAD R5, R5, R0, R18 ;  /* 0x0000000005057224 */ /* 0x004fca00078e0212 */
        /* <DEDUP_REMOVED lines=12> */
[----:B0-----:R-:W2:Y:S02]  /*09c0*/  LDG.E R5, desc[UR10][R10.64+0x8] ;  /* 0x0000080a0a057981 */ /* 0x001ea4000c1e1900 */
        /* <DEDUP_REMOVED lines=10> */
[----:B------:R-:W2:Y:S04]  /*0a70*/  LDG.E R11, desc[UR10][R10.64+0xc] ;  /* 0x00000c0a0a0b7981 */ /* 0x000ea8000c1e1900 */
[----:B------:R-:W3:Y:S01]  /*0a80*/  LDG.E.U8 R17, desc[UR10][R16.64+0x3] ;  /* 0x0000030a10117981 */ /* 0x000ee2000c1e1100 */
[----:B--2---:R-:W-:Y:S01]  /*0a90*/  SHF.R.S32.HI R20, RZ, 0x1f, R11 ;  /* 0x0000001fff147819 */ /* 0x004fe2000001140b */
[----:B-1----:R-:W-:-:S04]  /*0aa0*/  IMAD.WIDE.U32 R18, R11, UR8, R22 ;  /* 0x000000080b127c25 */ /* 0x002fc8000f8e0016 */
[----:B------:R-:W-:Y:S01]  /*0ab0*/  IMAD R20, R20, UR8, RZ ;  /* 0x0000000814147c24 */ /* 0x000fe2000f8e02ff */
[----:B------:R-:W-:-:S03]  /*0ac0*/  IADD3 R18, P0, PT, R18, UR14, RZ ;  /* 0x0000000e12127c10 */ /* 0x000fc6000ff1e0ff */
[----:B------:R-:W-:-:S05]  /*0ad0*/  IMAD R21, R11, UR9, R20 ;  /* 0x000000090b157c24 */ /* 0x000fca000f8e0214 */
[----:B------:R-:W-:-:S05]  /*0ae0*/  IADD3.X R19, PT, PT, R19, UR15, R21, P0, !PT ;  /* 0x0000000f13137c10 */ /* 0x000fca00087fe415 */
[----:B------:R-:W3:Y:S01]  /*0af0*/  LDG.E.U8 R20, desc[UR10][R18.64] ;  /* 0x0000000a12147981 */ /* 0x000ee2000c1e1100 */
[----:B------:R-:W-:-:S05]  /*0b00*/  VIADD R26, R26, 0x4 ;  /* 0x000000041a1a7836 */ /* 0x000fca0000000000 */
[----:B------:R-:W-:Y:S01]  /*0b10*/  ISETP.NE.AND P0, PT, R26, R4, PT ;  /* 0x000000041a00720c */ /* 0x000fe20003f05270 */
[----:B---3--:R-:W-:-:S05]  /*0b20*/  IMAD R21, R17, R0, R20 ;  /* 0x0000000011157224 */ /* 0x008fca00078e0214 */
[----:B------:R4:W-:Y:S07]  /*0b30*/  STG.E.U8 desc[UR10][R18.64], R21 ;  /* 0x0000001512007986 */ /* 0x0009ee000c10110a */
[----:B------:R-:W-:Y:S05]  /*0b40*/  @P0 BRA `(.L_x_649) ;  /* 0xfffffffc00080947 */ /* 0x000fea000383ffff */
.L_x_646:
[----:B------:R-:W-:Y:S05]  /*0b50*/  BSYNC.RECONVERGENT B0 ;  /* 0x0000000000007941 */ /* 0x000fea0003800200 */
.L_x_645:
[----:B------:R-:W5:Y:S01]  /*0b60*/  LDCU.64 UR6, c[0x0][0x3e8] ;  /* 0x00007d00ff0677ac */ /* 0x000f620008000a00 */
[----:B------:R-:W-:-:S04]  /*0b70*/  UIADD3 UR4, UP0, UPT, UR4, 0x1, URZ ;  /* 0x0000000104047890 */ /* 0x000fc8000ff1e0ff */
[----:B------:R-:W-:Y:S02]  /*0b80*/  UIADD3.X UR5, UPT, UPT, URZ, UR5, URZ, UP0, !UPT ;  /* 0x00000005ff057290 */ /* 0x000fe400087fe4ff */
[----:B-----5:R-:W-:-:S04]  /*0b90*/  UISETP.GE.U32.AND UP0, UPT, UR4, UR6, UPT ;  /* 0x000000060400728c */ /* 0x020fc8000bf06070 */
[----:B------:R-:W-:-:S09]  /*0ba0*/  UISETP.GE.AND.EX UP0, UPT, UR5, UR7, UPT, UP0 ;  /* 0x000000070500728c */ /* 0x000fd2000bf06300 */
[----:B------:R-:W-:Y:S05]  /*0bb0*/  BRA.U !UP0, `(.L_x_650) ;  /* 0xfffffff508787547 */ /* 0x000fea000b83ffff */
[----:B------:R-:W5:Y:S01]  /*0bc0*/  LDCU.64 UR6, c[0x0][0x3a0] ;  /* 0x00007400ff0677ac */ /* 0x000f620008000a00 */
[----:B------:R-:W-:Y:S01]  /*0bd0*/  UMOV UR4, URZ ;  /* 0x000000ff00047c82 */ /* 0x000fe20008000000 */
[----:B------:R-:W-:Y:S01]  /*0be0*/  UMOV UR5, URZ ;  /* 0x000000ff00057c82 */ /* 0x000fe20008000000 */
[----:B-----5:R-:W-:-:S04]  /*0bf0*/  UIADD3 UR6, UP0, UPT, UR6, 0x8, URZ ;  /* 0x0000000806067890 */ /* 0x020fc8000ff1e0ff */
[----:B------:R-:W-:-:S12]  /*0c00*/  UIADD3.X UR7, UPT, UPT, URZ, UR7, URZ, UP0, !UPT ;  /* 0x00000007ff077290 */ /* 0x000fd800087fe4ff */
.L_x_656:
[----:B--2-4-:R-:W2:Y:S01]  /*0c10*/  LDC.64 R4, c[0x0][0x3d0] ;  /* 0x0000f400ff047b82 */ /* 0x014ea20000000a00 */
[----:B------:R-:W4:Y:S01]  /*0c20*/  LDCU.64 UR8, c[0x0][0x398] ;  /* 0x00007300ff0877ac */ /* 0x000f220008000a00 */
[----:B------:R-:W-:Y:S01]  /*0c30*/  MOV R8, R6 ;  /* 0x0000000600087202 */ /* 0x000fe20000000f00 */
[----:B------:R-:W-:Y:S01]  /*0c40*/  IMAD.MOV.U32 R9, RZ, RZ, R7 ;  /* 0x000000ffff097224 */ /* 0x000fe200078e0007 */
[----:B0-----:R-:W0:Y:S01]  /*0c50*/  LDCU.64 UR12, c[0x0][0x3c8] ;  /* 0x00007900ff0c77ac */ /* 0x001e220008000a00 */
[----:B------:R-:W0:Y:S01]  /*0c60*/  LDCU.64 UR14, c[0x0][0x3a8] ;  /* 0x00007500ff0e77ac */ /* 0x000e220008000a00 */
[C---:B--2---:R-:W-:Y:S02]  /*0c70*/  IMAD R0, R4.reuse, UR5, RZ ;  /* 0x0000000504007c24 */ /* 0x044fe4000f8e02ff */
[----:B------:R-:W-:-:S04]  /*0c80*/  IMAD.WIDE.U32 R8, R4, UR4, R8 ;  /* 0x0000000404087c25 */ /* 0x000fc8000f8e0008 */
[----:B------:R-:W-:Y:S01]  /*0c90*/  IMAD R3, R5, UR4, R0 ;  /* 0x0000000405037c24 */ /* 0x000fe2000f8e0200 */
[----:B----4-:R-:W-:-:S04]  /*0ca0*/  LEA R4, P0, R8, UR8, 0x2 ;  /* 0x0000000808047c11 */ /* 0x010fc8000f8010ff */
[----:B------:R-:W-:-:S04]  /*0cb0*/  IADD3 R3, PT, PT, R9, R3, RZ ;  /* 0x0000000309037210 */ /* 0x000fc80007ffe0ff */
[----:B------:R-:W-:-:S05]  /*0cc0*/  LEA.HI.X R5, R8, UR9, R3, 0x2, P0 ;  /* 0x0000000908057c11 */ /* 0x000fca00080f1403 */
[----:B------:R-:W2:Y:S04]  /*0cd0*/  LDG.E R8, desc[UR10][R4.64+0x400] ;  /* 0x0004000a04087981 */ /* 0x000ea8000c1e1900 */
[----:B------:R-:W2:Y:S01]  /*0ce0*/  LDG.E R21, desc[UR10][R4.64+0x404] ;  /* 0x0004040a04157981 */ /* 0x000ea2000c1e1900 */
[----:B------:R-:W-:Y:S01]  /*0cf0*/  BSSY.RECONVERGENT B0, `(.L_x_651) ;  /* 0x000009c000007945 */ /* 0x000fe20003800200 */
[----:B--2---:R-:W-:-:S13]  /*0d00*/  ISETP.GE.AND P0, PT, R8, R21, PT ;  /* 0x000000150800720c */ /* 0x004fda0003f06270 */
[----:B01----:R-:W-:Y:S05]  /*0d10*/  @P0 BRA `(.L_x_652) ;  /* 0x0000000800640947 */ /* 0x003fea0003800000 */
[----:B------:R-:W0:Y:S01]  /*0d20*/  LDCU.64 UR8, c[0x0][0x3c0] ;  /* 0x00007800ff0877ac */ /* 0x000e220008000a00 */
[----:B------:R-:W2:Y:S01]  /*0d30*/  LDC.64 R4, c[0x0][0x3b8] ;  /* 0x0000ee00ff047b82 */ /* 0x000ea20000000a00 */
[----:B------:R-:W-:Y:S01]  /*0d40*/  IADD3 R0, P0, PT, R6, 0x100, RZ ;  /* 0x0000010006007810 */ /* 0x000fe20007f1e0ff */
[----:B------:R-:W-:Y:S01]  /*0d50*/  BSSY.RECONVERGENT B1, `(.L_x_653) ;  /* 0x000004b000017945 */ /* 0x000fe20003800200 */
[----:B------:R-:W-:-:S03]  /*0d60*/  IADD3 R20, PT, PT, -R8, R21, RZ ;  /* 0x0000001508147210 */ /* 0x000fc60007ffe1ff */
[----:B------:R-:W-:Y:S01]  /*0d70*/  IMAD.X R3, RZ, RZ, R7, P0 ;  /* 0x000000ffff037224 */ /* 0x000fe200000e0607 */
[----:B------:R-:W-:-:S03]  /*0d80*/  LOP3.LUT P0, R20, R20, 0x3, RZ, 0xc0, !PT ;  /* 0x0000000314147812 */ /* 0x000fc6000780c0ff */
[----:B0-----:R-:W-:Y:S02]  /*0d90*/  IMAD R3, R3, UR8, RZ ;  /* 0x0000000803037c24 */ /* 0x001fe4000f8e02ff */
[----:B------:R-:W-:-:S04]  /*0da0*/  IMAD.WIDE.U32 R10, R0, UR8, RZ ;  /* 0x00000008000a7c25 */ /* 0x000fc8000f8e00ff */
[----:B------:R-:W-:Y:S02]  /*0db0*/  IMAD R3, R0, UR9, R3 ;  /* 0x0000000900037c24 */ /* 0x000fe4000f8e0203 */
[C---:B--2---:R-:W-:Y:S02]  /*0dc0*/  IMAD R0, R4.reuse, UR5, RZ ;  /* 0x0000000504007c24 */ /* 0x044fe4000f8e02ff */
        /* <DEDUP_REMOVED lines=8> */
[----:B------:R-:W2:Y:S06]  /*0e50*/  LDCU.64 UR8, c[0x0][0x390] ;  /* 0x00007200ff0877ac */ /* 0x000eac0008000a00 */
[----:B------:R-:W4:Y:S08]  /*0e60*/  LDC.64 R14, c[0x0][0x3a0] ;  /* 0x0000e800ff0e7b82 */ /* 0x000f300000000a00 */
[----:B-1----:R-:W1:Y:S01]  /*0e70*/  LDC.64 R24, c[0x0][0x3e0] ;  /* 0x0000f800ff187b82 */ /* 0x002e620000000a00 */
[----:B0-----:R-:W-:-:S02]  /*0e80*/  IMAD R0, R10, UR5, RZ ;  /* 0x000000050a007c24 */ /* 0x001fc4000f8e02ff */
[----:B------:R-:W-:-:S04]  /*0e90*/  IMAD.WIDE.U32 R12, R10, UR4, R8 ;  /* 0x000000040a0c7c25 */ /* 0x000fc8000f8e0008 */
[----:B------:R-:W-:Y:S01]  /*0ea0*/  IMAD R11, R11, UR4, R0 ;  /* 0x000000040b0b7c24 */ /* 0x000fe2000f8e0200 */
[----:B----4-:R-:W-:-:S04]  /*0eb0*/  LEA R10, P0, R12, R14, 0x2 ;  /* 0x0000000e0c0a7211 */ /* 0x010fc800078010ff */
[----:B------:R-:W-:-:S04]  /*0ec0*/  IADD3 R0, PT, PT, R13, R11, RZ ;  /* 0x0000000b0d007210 */ /* 0x000fc80007ffe0ff */
[----:B------:R-:W-:Y:S02]  /*0ed0*/  LEA.HI.X R11, R12, R15, R0, 0x2, P0 ;  /* 0x0000000f0c0b7211 */ /* 0x000fe400000f1400 */
[----:B------:R-:W0:Y:S03]  /*0ee0*/  LDC.64 R12, c[0x0][0x3c8] ;  /* 0x0000f200ff0c7b82 */ /* 0x000e260000000a00 */
[----:B------:R-:W4:Y:S01]  /*0ef0*/  LDG.E R27, desc[UR10][R10.64] ;  /* 0x0000000a0a1b7981 */ /* 0x000f22000c1e1900 */
[----:B-1----:R-:W-:Y:S02]  /*0f00*/  IMAD R0, R24, UR5, RZ ;  /* 0x0000000518007c24 */ /* 0x002fe4000f8e02ff */
[----:B------:R-:W-:Y:S02]  /*0f10*/  IMAD.MOV.U32 R16, RZ, RZ, R4 ;  /* 0x000000ffff107224 */ /* 0x000fe400078e0004 */
[----:B------:R-:W1:Y:S01]  /*0f20*/  LDC.64 R14, c[0x0][0x3a8] ;  /* 0x0000ea00ff0e7b82 */ /* 0x000e620000000a00 */
[----:B------:R-:W-:-:S02]  /*0f30*/  IMAD R25, R25, UR4, R0 ;  /* 0x0000000419197c24 */ /* 0x000fc4000f8e0200 */
[----:B------:R-:W-:-:S03]  /*0f40*/  IMAD.WIDE.U32 R18, R24, UR4, R8 ;  /* 0x0000000418127c25 */ /* 0x000fc6000f8e0008 */
[----:B--2---:R-:W-:-:S04]  /*0f50*/  IADD3 R18, P0, PT, R18, UR8, RZ ;  /* 0x0000000812127c10 */ /* 0x004fc8000ff1e0ff */
[----:B------:R-:W-:-:S05]  /*0f60*/  IADD3.X R19, PT, PT, R19, UR9, R25, P0, !PT ;  /* 0x0000000913137c10 */ /* 0x000fca00087fe419 */
[----:B------:R-:W2:Y:S01]  /*0f70*/  LDG.E.U8 R25, desc[UR10][R18.64] ;  /* 0x0000000a12197981 */ /* 0x000ea2000c1e1100 */
[----:B----4-:R-:W-:-:S05]  /*0f80*/  SHF.R.S32.HI R17, RZ, 0x1f, R27 ;  /* 0x0000001fff117819 */ /* 0x010fca000001141b */
[----:B0-----:R-:W-:Y:S01]  /*0f90*/  IMAD R0, R17, R12, RZ ;  /* 0x0000000c11007224 */ /* 0x001fe200078e02ff */
[----:B------:R-:W-:-:S03]  /*0fa0*/  MOV R17, R3 ;  /* 0x0000000300117202 */ /* 0x000fc60000000f00 */
[C---:B------:R-:W-:Y:S02]  /*0fb0*/  IMAD R0, R27.reuse, R13, R0 ;  /* 0x0000000d1b007224 */ /* 0x040fe400078e0200 */
[----:B------:R-:W-:-:S03]  /*0fc0*/  IMAD.WIDE.U32 R22, R27, R12, R16 ;  /* 0x0000000c1b167225 */ /* 0x000fc600078e0010 */
[----:B-1----:R-:W-:-:S04]  /*0fd0*/  IADD3 R22, P1, PT, R22, R14, RZ ;  /* 0x0000000e16167210 */ /* 0x002fc80007f3e0ff */
        /* <DEDUP_REMOVED lines=9> */
[----:B--2---:R-:W-:Y:S01]  /*1070*/  SHF.R.S32.HI R27, RZ, 0x1f, R25 ;  /* 0x0000001fff1b7819 */ /* 0x004fe20000011419 */
[----:B------:R-:W-:-:S04]  /*1080*/  IMAD.WIDE.U32 R22, R25, R12, R16 ;  /* 0x0000000c19167225 */ /* 0x000fc800078e0010 */
[----:B------:R-:W-:Y:S01]  /*1090*/  IMAD R0, R27, R12, RZ ;  /* 0x0000000c1b007224 */ /* 0x000fe200078e02ff */
[----:B------:R-:W-:-:S03]  /*10a0*/  IADD3 R22, P0, PT, R22, R14, RZ ;  /* 0x0000000e16167210 */ /* 0x000fc60007f1e0ff */
[----:B------:R-:W-:Y:S02]  /*10b0*/  IMAD R0, R25, R13, R0 ;  /* 0x0000000d19007224 */ /* 0x000fe400078e0200 */
[----:B------:R-:W2:Y:S03]  /*10c0*/  LDG.E.U8 R25, desc[UR10][R18.64+0x1] ;  /* 0x0000010a12197981 */ /* 0x000ea6000c1e1100 */
        /* <DEDUP_REMOVED lines=10> */
[----:B------:R-:W-:-:S04]  /*1170*/  IMAD.WIDE.U32 R16, R11, R12, R16 ;  /* 0x0000000c0b107225 */ /* 0x000fc800078e0010 */
[----:B------:R-:W-:Y:S01]  /*1180*/  IMAD R12, R23, R12, RZ ;  /* 0x0000000c170c7224 */ /* 0x000fe200078e02ff */
[----:B------:R-:W-:-:S03]  /*1190*/  IADD3 R14, P0, PT, R16, R14, RZ ;  /* 0x0000000e100e7210 */ /* 0x000fc60007f1e0ff */
[----:B------:R-:W-:-:S05]  /*11a0*/  IMAD R12, R11, R13, R12 ;  /* 0x0000000d0b0c7224 */ /* 0x000fca00078e020c */
[----:B------:R-:W-:-:S05]  /*11b0*/  IADD3.X R15, PT, PT, R15, R17, R12, P0, !PT ;  /* 0x000000110f0f7210 */ /* 0x000fca00007fe40c */
[----:B------:R-:W3:Y:S02]  /*11c0*/  LDG.E.U8 R0, desc[UR10][R14.64] ;  /* 0x0000000a0e007981 */ /* 0x000ee4000c1e1100 */
[----:B---3--:R-:W-:-:S05]  /*11d0*/  IMAD R13, R19, R24, R0 ;  /* 0x00000018130d7224 */ /* 0x008fca00078e0200 */
[----:B------:R4:W-:Y:S01]  /*11e0*/  STG.E.U8 desc[UR10][R14.64], R13 ;  /* 0x0000000d0e007986 */ /* 0x0009e2000c10110a */
[----:B------:R-:W-:-:S07]  /*11f0*/  VIADD R0, R8, 0x3 ;  /* 0x0000000308007836 */ /* 0x000fce0000000000 */
.L_x_654:
[----:B------:R-:W-:Y:S05]  /*1200*/  BSYNC.RECONVERGENT B1 ;  /* 0x0000000000017941 */ /* 0x000fea0003800200 */
.L_x_653:
[----:B------:R-:W-:-:S04]  /*1210*/  IADD3 R8, PT, PT, R8, -R21, RZ ;  /* 0x8000001508087210 */ /* 0x000fc80007ffe0ff */
[----:B------:R-:W-:-:S13]  /*1220*/  ISETP.GT.U32.AND P0, PT, R8, -0x4, PT ;  /* 0xfffffffc0800780c */ /* 0x000fda0003f04070 */
[----:B------:R-:W-:Y:S05]  /*1230*/  @P0 BRA `(.L_x_652) ;  /* 0x00000004001c0947 */ /* 0x000fea0003800000 */
[----:B----4-:R-:W4:Y:S01]  /*1240*/  LDC.64 R12, c[0x0][0x3e0] ;  /* 0x0000f800ff0c7b82 */ /* 0x010f220000000a00 */
[----:B---3--:R-:W-:Y:S02]  /*1250*/  PRMT R17, R2, 0x9910, RZ ;  /* 0x0000991002117816 */ /* 0x008fe400000000ff */
[----:B------:R-:W-:-:S05]  /*1260*/  IADD3 R21, PT, PT, -R21, R0, RZ ;  /* 0x0000000015157210 */ /* 0x000fca0007ffe1ff */
[----:B------:R-:W3:Y:S08]  /*1270*/  LDC.64 R10, c[0x0][0x390] ;  /* 0x0000e400ff0a7b82 */ /* 0x000ef00000000a00 */
[----:B------:R-:W0:Y:S01]  /*1280*/  LDC.64 R8, c[0x0][0x3d8] ;  /* 0x0000f600ff087b82 */ /* 0x000e220000000a00 */
[----:B----4-:R-:W-:-:S04]  /*1290*/  IMAD R14, R12, UR5, RZ ;  /* 0x000000050c0e7c24 */ /* 0x010fc8000f8e02ff */
[----:B------:R-:W-:Y:S02]  /*12a0*/  IMAD R13, R13, UR4, R14 ;  /* 0x000000040d0d7c24 */ /* 0x000fe4000f8e020e */
[----:B---3--:R-:W-:-:S04]  /*12b0*/  IMAD.WIDE.U32 R10, R12, UR4, R10 ;  /* 0x000000040c0a7c25 */ /* 0x008fc8000f8e000a */
[----:B------:R-:W-:-:S07]  /*12c0*/  IMAD.IADD R16, R13, 0x1, R11 ;  /* 0x000000010d107824 */ /* 0x000fce00078e020b */
.L_x_655:
[----:B------:R-:W-:Y:S01]  /*12d0*/  SHF.R.S32.HI R15, RZ, 0x1f, R0 ;  /* 0x0000001fff0f7819 */ /* 0x000fe20000011400 */
[----:B0-----:R-:W-:Y:S01]  /*12e0*/  IMAD R12, R8, UR5, RZ ;  /* 0x00000005080c7c24 */ /* 0x001fe2000f8e02ff */
[----:B------:R-:W-:-:S03]  /*12f0*/  MOV R14, R0 ;  /* 0x00000000000e7202 */ /* 0x000fc60000000f00 */
[----:B------:R-:W-:Y:S02]  /*1300*/  IMAD R13, R9, UR4, R12 ;  /* 0x00000004090d7c24 */ /* 0x000fe4000f8e020c */
[----:B-1----:R-:W-:-:S05]  /*1310*/  IMAD.WIDE.U32 R18, R8, UR4, R14 ;  /* 0x0000000408127c25 */ /* 0x002fca000f8e000e */
[----:B------:R-:W-:Y:S02]  /*1320*/  IADD3 R13, PT, PT, R13, R19, RZ ;  /* 0x000000130d0d7210 */ /* 0x000fe40007ffe0ff */
[----:B------:R-:W-:-:S04]  /*1330*/  LEA R12, P0, R18, UR6, 0x2 ;  /* 0x00000006120c7c11 */ /* 0x000fc8000f8010ff */
[----:B------:R-:W-:-:S05]  /*1340*/  LEA.HI.X R13, R18, UR7, R13, 0x2, P0 ;  /* 0x00000007120d7c11 */ /* 0x000fca00080f140d */
[----:B--2---:R-:W2:Y:S01]  /*1350*/  LDG.E R23, desc[UR10][R12.64+-0x8] ;  /* 0xfffff80a0c177981 */ /* 0x004ea2000c1e1900 */
[----:B------:R-:W-:Y:S01]  /*1360*/  MOV R19, R3 ;  /* 0x0000000300137202 */ /* 0x000fe20000000f00 */
[----:B------:R-:W-:Y:S01]  /*1370*/  IMAD.MOV.U32 R18, RZ, RZ, R4 ;  /* 0x000000ffff127224 */ /* 0x000fe200078e0004 */
[----:B--2---:R-:W-:-:S03]  /*1380*/  SHF.R.S32.HI R14, RZ, 0x1f, R23 ;  /* 0x0000001fff0e7819 */ /* 0x004fc60000011417 */
[----:B------:R-:W-:-:S04]  /*1390*/  IMAD.WIDE.U32 R18, R23, UR12, R18 ;  /* 0x0000000c17127c25 */ /* 0x000fc8000f8e0012 */
[----:B------:R-:W-:Y:S01]  /*13a0*/  IMAD R20, R14, UR12, RZ ;  /* 0x0000000c0e147c24 */ /* 0x000fe2000f8e02ff */
[----:B------:R-:W-:Y:S02]  /*13b0*/  IADD3 R14, P0, PT, R0, R10, RZ ;  /* 0x0000000a000e7210 */ /* 0x000fe40007f1e0ff */
[----:B------:R-:W-:Y:S01]  /*13c0*/  IADD3 R18, P1, PT, R18, UR14, RZ ;  /* 0x0000000e12127c10 */ /* 0x000fe2000ff3e0ff */
[----:B------:R-:W-:Y:S01]  /*13d0*/  IMAD R23, R23, UR13, R20 ;  /* 0x0000000d17177c24 */ /* 0x000fe2000f8e0214 */
[----:B------:R-:W-:-:S04]  /*13e0*/  IADD3.X R15, PT, PT, R15, R16, RZ, P0, !PT ;  /* 0x000000100f0f7210 */ /* 0x000fc800007fe4ff */
[----:B------:R-:W-:Y:S01]  /*13f0*/  IADD3.X R19, PT, PT, R19, UR15, R23, P1, !PT ;  /* 0x0000000f13137c10 */ /* 0x000fe20008ffe417 */
[----:B------:R-:W1:Y:S04]  /*1400*/  LDG.E.U8 R20, desc[UR10][R14.64] ;  /* 0x0000000a0e147981 */ /* 0x000e68000c1e1100 */
[----:B------:R-:W1:Y:S02]  /*1410*/  LDG.E.U8 R22, desc[UR10][R18.64] ;  /* 0x0000000a12167981 */ /* 0x000e64000c1e1100 */
[----:B-1----:R-:W-:-:S05]  /*1420*/  IMAD R25, R20, R17, R22 ;  /* 0x0000001114197224 */ /* 0x002fca00078e0216 */
[----:B------:R0:W-:Y:S04]  /*1430*/  STG.E.U8 desc[UR10][R18.64], R25 ;  /* 0x0000001912007986 */ /* 0x0001e8000c10110a */
[----:B------:R-:W2:Y:S01]  /*1440*/  LDG.E R27, desc[UR10][R12.64+-0x4] ;  /* 0xfffffc0a0c1b7981 */ /* 0x000ea2000c1e1900 */
[----:B0-----:R-:W-:Y:S01]  /*1450*/  MOV R19, R3 ;  /* 0x0000000300137202 */ /* 0x001fe20000000f00 */
[----:B------:R-:W-:Y:S01]  /*1460*/  IMAD.MOV.U32 R18, RZ, RZ, R4 ;  /* 0x000000ffff127224 */ /* 0x000fe200078e0004 */
[----:B--2---:R-:W-:-:S03]  /*1470*/  SHF.R.S32.HI R20, RZ, 0x1f, R27 ;  /* 0x0000001fff147819 */ /* 0x004fc6000001141b */
[----:B------:R-:W-:-:S04]  /*1480*/  IMAD.WIDE.U32 R22, R27, UR12, R18 ;  /* 0x0000000c1b167c25 */ /* 0x000fc8000f8e0012 */
[----:B------:R-:W-:Y:S01]  /*1490*/  IMAD R20, R20, UR12, RZ ;  /* 0x0000000c14147c24 */ /* 0x000fe2000f8e02ff */
[----:B------:R-:W-:-:S03]  /*14a0*/  IADD3 R22, P0, PT, R22, UR14, RZ ;  /* 0x0000000e16167c10 */ /* 0x000fc6000ff1e0ff */
[----:B------:R-:W-:Y:S02]  /*14b0*/  IMAD R27, R27, UR13, R20 ;  /* 0x0000000d1b1b7c24 */ /* 0x000fe4000f8e0214 */
[----:B------:R-:W2:Y:S03]  /*14c0*/  LDG.E.U8 R20, desc[UR10][R14.64+0x1] ;  /* 0x0000010a0e147981 */ /* 0x000ea6000c1e1100 */
[----:B------:R-:W-:-:S05]  /*14d0*/  IADD3.X R23, PT, PT, R23, UR15, R27, P0, !PT ;  /* 0x0000000f17177c10 */ /* 0x000fca00087fe41b */
        /* <DEDUP_REMOVED lines=14> */
[----:B------:R-:W2:Y:S04]  /*15c0*/  LDG.E R13, desc[UR10][R12.64+0x4] ;  /* 0x0000040a0c0d7981 */ /* 0x000ea8000c1e1900 */
[----:B------:R-:W3:Y:S01]  /*15d0*/  LDG.E.U8 R14, desc[UR10][R14.64+0x3] ;  /* 0x0000030a0e0e7981 */ /* 0x000ee2000c1e1100 */
[----:B--2---:R-:W-:Y:S01]  /*15e0*/  SHF.R.S32.HI R20, RZ, 0x1f, R13 ;  /* 0x0000001fff147819 */ /* 0x004fe2000001140d */
[----:B------:R-:W-:-:S04]  /*15f0*/  IMAD.WIDE.U32 R18, R13, UR12, R18 ;  /* 0x0000000c0d127c25 */ /* 0x000fc8000f8e0012 */
[----:B------:R-:W-:Y:S01]  /*1600*/  IMAD R20, R20, UR12, RZ ;  /* 0x0000000c14147c24 */ /* 0x000fe2000f8e02ff */
[----:B------:R-:W-:-:S03]  /*1610*/  IADD3 R18, P0, PT, R18, UR14, RZ ;  /* 0x0000000e12127c10 */ /* 0x000fc6000ff1e0ff */
[----:B0-----:R-:W-:-:S05]  /*1620*/  IMAD R23, R13, UR13, R20 ;  /* 0x0000000d0d177c24 */ /* 0x001fca000f8e0214 */
[----:B------:R-:W-:-:S05]  /*1630*/  IADD3.X R19, PT, PT, R19, UR15, R23, P0, !PT ;  /* 0x0000000f13137c10 */ /* 0x000fca00087fe417 */
[----:B------:R-:W3:Y:S01]  /*1640*/  LDG.E.U8 R20, desc[UR10][R18.64] ;  /* 0x0000000a12147981 */ /* 0x000ee2000c1e1100 */
[----:B------:R-:W-:-:S04]  /*1650*/  IADD3 R21, PT, PT, R21, 0x4, RZ ;  /* 0x0000000415157810 */ /* 0x000fc80007ffe0ff */
[----:B------:R-:W-:Y:S01]  /*1660*/  ISETP.NE.AND P0, PT, R21, RZ, PT ;  /* 0x000000ff1500720c */ /* 0x000fe20003f05270 */
[----:B------:R-:W-:Y:S02]  /*1670*/  VIADD R0, R0, 0x4 ;  /* 0x0000000400007836 */ /* 0x000fe40000000000 */
[----:B---3--:R-:W-:-:S05]  /*1680*/  IMAD R23, R14, R17, R20 ;  /* 0x000000110e177224 */ /* 0x008fca00078e0214 */
[----:B------:R1:W-:Y:S05]  /*1690*/  STG.E.U8 desc[UR10][R18.64], R23 ;  /* 0x0000001712007986 */ /* 0x0003ea000c10110a */
[----:B------:R-:W-:Y:S05]  /*16a0*/  @P0 BRA `(.L_x_655) ;  /* 0xfffffffc00080947 */ /* 0x000fea000383ffff */
.L_x_652:
[----:B------:R-:W-:Y:S05]  /*16b0*/  BSYNC.RECONVERGENT B0 ;  /* 0x0000000000007941 */ /* 0x000fea0003800200 */
.L_x_651:
[----:B------:R-:W5:Y:S01]  /*16c0*/  LDCU.64 UR8, c[0x0][0x3e8] ;  /* 0x00007d00ff0877ac */ /* 0x000f620008000a00 */
[----:B------:R-:W-:-:S04]  /*16d0*/  UIADD3 UR4, UP0, UPT, UR4, 0x1, URZ ;  /* 0x0000000104047890 */ /* 0x000fc8000ff1e0ff */
[----:B------:R-:W-:Y:S02]  /*16e0*/  UIADD3.X UR5, UPT, UPT, URZ, UR5, URZ, UP0, !UPT ;  /* 0x00000005ff057290 */ /* 0x000fe400087fe4ff */
[----:B-----5:R-:W-:-:S04]  /*16f0*/  UISETP.GE.U32.AND UP0, UPT, UR4, UR8, UPT ;  /* 0x000000080400728c */ /* 0x020fc8000bf06070 */
[----:B------:R-:W-:-:S09]  /*1700*/  UISETP.GE.AND.EX UP0, UPT, UR5, UR9, UPT, UP0 ;  /* 0x000000090500728c */ /* 0x000fd2000bf06300 */
[----:B------:R-:W-:Y:S05]  /*1710*/  BRA.U !UP0, `(.L_x_656) ;  /* 0xfffffff5083c7547 */ /* 0x000fea000b83ffff */
[----:B------:R-:W-:Y:S05]  /*1720*/  EXIT ;  /* 0x000000000000794d */ /* 0x000fea0003800000 */
.L_x_644:
        /* <DEDUP_REMOVED lines=14> */
[----:B------:R-:W-:Y:S02]  /*1810*/  HFMA2 R21, -RZ, RZ, 0, 0 ;  /* 0x00000000ff157431 */ /* 0x000fe400000001ff */
[----:B------:R-:W-:-:S07]  /*1820*/  IMAD.MOV.U32 R22, RZ, RZ, RZ ;  /* 0x000000ffff167224 */ /* 0x000fce00078e00ff */
.L_x_664:
        /* <DEDUP_REMOVED lines=16> */
[----:B------:R-:W-:Y:S01]  /*1930*/  IMAD.IADD R0, R3, 0x1, -R4 ;  /* 0x0000000103007824 */ /* 0x000fe200078e0a04 */
[----:B------:R-:W-:Y:S01]  /*1940*/  BSSY.RECONVERGENT B2, `(.L_x_661) ;  /* 0x0000049000027945 */ /* 0x000fe20003800200 */
[----:B------:R-:W-:Y:S01]  /*1950*/  MOV R24, R4 ;  /* 0x0000000400187202 */ /* 0x000fe20000000f00 */
        /* <DEDUP_REMOVED lines=8> */
[----:B------:R-:W-:-:S04]  /*19e0*/  IMAD.WIDE.U32 R6, R21, UR12, R6 ;  /* 0x0000000c15067c25 */ /* 0x000fc8000f8e0006 */
[----:B------:R-:W-:Y:S01]  /*19f0*/  IMAD.IADD R17, R7, 0x1, R17 ;  /* 0x0000000107117824 */ /* 0x000fe200078e0211 */
[----:B------:R-:W-:Y:S06]  /*1a00*/  @!P0 BRA `(.L_x_662) ;  /* 0x0000000000f08947 */ /* 0x000fec0003800000 */
        /* <DEDUP_REMOVED lines=17> */
[----:B--2---:R-:W-:Y:S02]  /*1b20*/  IADD3 R14, P0, PT, R14, UR12, RZ ;  /* 0x0000000c0e0e7c10 */ /* 0x004fe4000ff1e0ff */
[----:B------:R-:W-:Y:S02]  /*1b30*/  MOV R16, R6 ;  /* 0x0000000600107202 */ /* 0x000fe40000000f00 */
[----:B------:R-:W-:Y:S02]  /*1b40*/  IADD3.X R15, PT, PT, R15, UR13, R19, P0, !PT ;  /* 0x0000000d0f0f7c10 */ /* 0x000fe400087fe413 */
[----:B----4-:R-:W-:Y:S01]  /*1b50*/  SHF.R.S32.HI R25, RZ, 0x1f, R23 ;  /* 0x0000001fff197819 */ /* 0x010fe20000011417 */
[----:B-----5:R-:W-:-:S04]  /*1b60*/  IMAD.WIDE.U32 R18, R23, R10, R16 ;  /* 0x0000000a17127225 */ /* 0x020fc800078e0010 */
[----:B------:R-:W-:Y:S01]  /*1b70*/  IMAD R24, R25, R10, RZ ;  /* 0x0000000a19187224 */ /* 0x000fe200078e02ff */
[----:B-1----:R-:W-:-:S03]  /*1b80*/  IADD3 R18, P0, PT, R18, R12, RZ ;  /* 0x0000000c12127210 */ /* 0x002fc60007f1e0ff */
[----:B------:R-:W-:-:S05]  /*1b90*/  IMAD R24, R23, R11, R24 ;  /* 0x0000000b17187224 */ /* 0x000fca00078e0218 */
[----:B------:R-:W-:Y:S02]  /*1ba0*/  IADD3.X R19, PT, PT, R13, R19, R24, P0, !PT ;  /* 0x000000130d137210 */ /* 0x000fe400007fe418 */
[----:B------:R-:W2:Y:S04]  /*1bb0*/  LDG.E.U8 R24, desc[UR10][R14.64] ;  /* 0x0000000a0e187981 */ /* 0x000ea8000c1e1100 */
[----:B------:R-:W2:Y:S01]  /*1bc0*/  LDG.E.U8 R25, desc[UR10][R18.64] ;  /* 0x0000000a12197981 */ /* 0x000ea2000c1e1100 */
[----:B---3--:R-:W-:Y:S02]  /*1bd0*/  PRMT R23, R2, 0x9910, RZ ;  /* 0x0000991002177816 */ /* 0x008fe400000000ff */
[----:B------:R-:W-:-:S03]  /*1be0*/  ISETP.NE.AND P0, PT, R0, 0x1, PT ;  /* 0x000000010000780c */ /* 0x000fc60003f05270 */
[----:B--2---:R-:W-:Y:S02]  /*1bf0*/  IMAD R25, R24, R23, R25 ;  /* 0x0000001718197224 */ /* 0x004fe400078e0219 */
[----:B------:R-:W-:-:S03]  /*1c00*/  VIADD R24, R4, 0x1 ;  /* 0x0000000104187836 */ /* 0x000fc60000000000 */
[----:B------:R0:W-:Y:S05]  /*1c10*/  STG.E.U8 desc[UR10][R18.64], R25 ;  /* 0x0000001912007986 */ /* 0x0001ea000c10110a */
[----:B------:R-:W-:Y:S05]  /*1c20*/  @!P0 BRA `(.L_x_662) ;  /* 0x0000000000688947 */ /* 0x000fea0003800000 */
[----:B0-----:R-:W2:Y:S02]  /*1c30*/  LDG.E R25, desc[UR10][R8.64+0x4] ;  /* 0x0000040a08197981 */ /* 0x001ea4000c1e1900 */
[----:B--2---:R-:W-:-:S05]  /*1c40*/  SHF.R.S32.HI R19, RZ, 0x1f, R25 ;  /* 0x0000001fff137819 */ /* 0x004fca0000011419 */
[-C--:B------:R-:W-:Y:S02]  /*1c50*/  IMAD R24, R19, R10.reuse, RZ ;  /* 0x0000000a13187224 */ /* 0x080fe400078e02ff */
[----:B------:R-:W-:-:S04]  /*1c60*/  IMAD.WIDE.U32 R18, R25, R10, R16 ;  /* 0x0000000a19127225 */ /* 0x000fc800078e0010 */
[----:B------:R-:W-:Y:S01]  /*1c70*/  IMAD R24, R25, R11, R24 ;  /* 0x0000000b19187224 */ /* 0x000fe200078e0218 */
[----:B------:R-:W-:-:S04]  /*1c80*/  IADD3 R18, P0, PT, R18, R12, RZ ;  /* 0x0000000c12127210 */ /* 0x000fc80007f1e0ff */
[----:B------:R-:W-:Y:S02]  /*1c90*/  IADD3.X R19, PT, PT, R13, R19, R24, P0, !PT ;  /* 0x000000130d137210 */ /* 0x000fe400007fe418 */
[----:B------:R-:W2:Y:S04]  /*1ca0*/  LDG.E.U8 R24, desc[UR10][R14.64+0x1] ;  /* 0x0000010a0e187981 */ /* 0x000ea8000c1e1100 */
[----:B------:R-:W2:Y:S01]  /*1cb0*/  LDG.E.U8 R25, desc[UR10][R18.64] ;  /* 0x0000000a12197981 */ /* 0x000ea2000c1e1100 */
[----:B------:R-:W-:Y:S01]  /*1cc0*/  ISETP.NE.AND P0, PT, R0, 0x2, PT ;  /* 0x000000020000780c */ /* 0x000fe20003f05270 */
[----:B--2---:R-:W-:Y:S01]  /*1cd0*/  IMAD R25, R24, R23, R25 ;  /* 0x0000001718197224 */ /* 0x004fe200078e0219 */
[----:B------:R-:W-:-:S04]  /*1ce0*/  IADD3 R24, PT, PT, R4, 0x2, RZ ;  /* 0x0000000204187810 */ /* 0x000fc80007ffe0ff */
[----:B------:R1:W-:Y:S07]  /*1cf0*/  STG.E.U8 desc[UR10][R18.64], R25 ;  /* 0x0000001912007986 */ /* 0x0003ee000c10110a */
[----:B------:R-:W-:Y:S05]  /*1d00*/  @!P0 BRA `(.L_x_662) ;  /* 0x0000000000308947 */ /* 0x000fea0003800000 */
[----:B------:R-:W1:Y:S04]  /*1d10*/  LDG.E R9, desc[UR10][R8.64+0x8] ;  /* 0x0000080a08097981 */ /* 0x000e68000c1e1900 */
[----:B------:R-:W2:Y:S01]  /*1d20*/  LDG.E.U8 R14, desc[UR10][R14.64+0x2] ;  /* 0x0000020a0e0e7981 */ /* 0x000ea2000c1e1100 */
[----:B-1----:R-:W-:Y:S01]  /*1d30*/  SHF.R.S32.HI R25, RZ, 0x1f, R9 ;  /* 0x0000001fff197819 */ /* 0x002fe20000011409 */
[----:B------:R-:W-:-:S04]  /*1d40*/  IMAD.WIDE.U32 R18, R9, R10, R16 ;  /* 0x0000000a09127225 */ /* 0x000fc800078e0010 */
[----:B------:R-:W-:Y:S01]  /*1d50*/  IMAD R10, R25, R10, RZ ;  /* 0x0000000a190a7224 */ /* 0x000fe200078e02ff */
[----:B------:R-:W-:-:S03]  /*1d60*/  IADD3 R12, P0, PT, R18, R12, RZ ;  /* 0x0000000c120c7210 */ /* 0x000fc60007f1e0ff */
[----:B------:R-:W-:-:S05]  /*1d70*/  IMAD R10, R9, R11, R10 ;  /* 0x0000000b090a7224 */ /* 0x000fca00078e020a */
[----:B------:R-:W-:-:S05]  /*1d80*/  IADD3.X R13, PT, PT, R13, R19, R10, P0, !PT ;  /* 0x000000130d0d7210 */ /* 0x000fca00007fe40a */
[----:B------:R-:W2:Y:S01]  /*1d90*/  LDG.E.U8 R0, desc[UR10][R12.64] ;  /* 0x0000000a0c007981 */ /* 0x000ea2000c1e1100 */
[----:B------:R-:W-:Y:S01]  /*1da0*/  IADD3 R24, PT, PT, R4, 0x3, RZ ;  /* 0x0000000304187810 */ /* 0x000fe20007ffe0ff */
[----:B--2---:R-:W-:-:S05]  /*1db0*/  IMAD R23, R14, R23, R0 ;  /* 0x000000170e177224 */ /* 0x004fca00078e0200 */
[----:B------:R2:W-:Y:S02]  /*1dc0*/  STG.E.U8 desc[UR10][R12.64], R23 ;  /* 0x000000170c007986 */ /* 0x0005e4000c10110a */
.L_x_662:
[----:B------:R-:W-:Y:S05]  /*1dd0*/  BSYNC.RECONVERGENT B2 ;  /* 0x0000000000027941 */ /* 0x000fea0003800200 */
.L_x_661:
[----:B------:R-:W-:-:S05]  /*1de0*/  IMAD.IADD R0, R4, 0x1, -R3 ;  /* 0x0000000104007824 */ /* 0x000fca00078e0a03 */
[----:B------:R-:W-:-:S13]  /*1df0*/  ISETP.GT.U32.AND P0, PT, R0, -0x4, PT ;  /* 0xfffffffc0000780c */ /* 0x000fda0003f04070 */
[----:B------:R-:W-:Y:S05]  /*1e00*/  @P0 BRA `(.L_x_660) ;  /* 0x0000000400080947 */ /* 0x000fea0003800000 */
[----:B---3--:R-:W-:-:S07]  /*1e10*/  PRMT R0, R2, 0x9910, RZ ;  /* 0x0000991002007816 */ /* 0x008fce00000000ff */
.L_x_663:
[----:B------:R-:W3:Y:S01]  /*1e20*/  LDCU.64 UR8, c[0x0][0x3d8] ;  /* 0x00007b00ff0877ac */ /* 0x000ee20008000a00 */
[--C-:B01----:R-:W-:Y:S01]  /*1e30*/  SHF.R.S32.HI R25, RZ, 0x1f, R24.reuse ;  /* 0x0000001fff197819 */ /* 0x103fe20000011418 */
[----:B------:R-:W0:Y:S01]  /*1e40*/  LDCU.128 UR12, c[0x0][0x3a0] ;  /* 0x00007400ff0c77ac */ /* 0x000e220008000c00 */
[----:B------:R-:W1:Y:S01]  /*1e50*/  LDCU.64 UR16, c[0x0][0x390] ;  /* 0x00007200ff1077ac */ /* 0x000e620008000a00 */
[----:B---3--:R-:W-:Y:S02]  /*1e60*/  IMAD R8, R22, UR8, RZ ;  /* 0x0000000816087c24 */ /* 0x008fe4000f8e02ff */
[----:B------:R-:W-:-:S04]  /*1e70*/  IMAD.WIDE.U32 R4, R21, UR8, R24 ;  /* 0x0000000815047c25 */ /* 0x000fc8000f8e0018 */
[----:B------:R-:W-:Y:S01]  /*1e80*/  IMAD R9, R21, UR9, R8 ;  /* 0x0000000915097c24 */ /* 0x000fe2000f8e0208 */
[----:B0-----:R-:W-:Y:S01]  /*1e90*/  LEA R8, P0, R4, UR12, 0x2 ;  /* 0x0000000c04087c11 */ /* 0x001fe2000f8010ff */
[----:B------:R-:W0:Y:S03]  /*1ea0*/  LDCU.64 UR8, c[0x0][0x3c8] ;  /* 0x00007900ff0877ac */ /* 0x000e260008000a00 */
[----:B------:R-:W-:-:S04]  /*1eb0*/  IADD3 R5, PT, PT, R9, R5, RZ ;  /* 0x0000000509057210 */ /* 0x000fc80007ffe0ff */
[----:B------:R-:W-:Y:S01]  /*1ec0*/  LEA.HI.X R9, R4, UR13, R5, 0x2, P0 ;  /* 0x0000000d04097c11 */ /* 0x000fe200080f1405 */
[----:B------:R-:W3:Y:S04]  /*1ed0*/  LDCU.64 UR12, c[0x0][0x3e0] ;  /* 0x00007c00ff0c77ac */ /* 0x000ee80008000a00 */
[----:B--2-4-:R-:W2:Y:S01]  /*1ee0*/  LDG.E R13, desc[UR10][R8.64] ;  /* 0x0000000a080d7981 */ /* 0x014ea2000c1e1900 */
[----:B------:R-:W-:Y:S01]  /*1ef0*/  MOV R16, R6 ;  /* 0x0000000600107202 */ /* 0x000fe20000000f00 */
[----:B---3--:R-:W-:Y:S02]  /*1f00*/  IMAD R14, R22, UR12, RZ ;  /* 0x0000000c160e7c24 */ /* 0x008fe4000f8e02ff */
[----:B------:R-:W-:-:S04]  /*1f10*/  IMAD.WIDE.U32 R4, R21, UR12, R24 ;  /* 0x0000000c15047c25 */ /* 0x000fc8000f8e0018 */
[----:B------:R-:W-:Y:S01]  /*1f20*/  IMAD R15, R21, UR13, R14 ;  /* 0x0000000d150f7c24 */ /* 0x000fe2000f8e020e */
[----:B-1----:R-:W-:-:S04]  /*1f30*/  IADD3 R4, P0, PT, R4, UR16, RZ ;  /* 0x0000001004047c10 */ /* 0x002fc8000ff1e0ff */
[----:B------:R-:W-:Y:S02]  /*1f40*/  IADD3.X R5, PT, PT, R15, UR17, R5, P0, !PT ;  /* 0x000000110f057c10 */ /* 0x000fe400087fe405 */
[----:B--2---:R-:W-:Y:S01]  /*1f50*/  SHF.R.S32.HI R12, RZ, 0x1f, R13 ;  /* 0x0000001fff0c7819 */ /* 0x004fe2000001140d */
[----:B0-----:R-:W-:-:S04]  /*1f60*/  IMAD.WIDE.U32 R10, R13, UR8, R16 ;  /* 0x000000080d0a7c25 */ /* 0x001fc8000f8e0010 */
        /* <DEDUP_REMOVED lines=44> */
.L_x_660:
[----:B------:R-:W-:Y:S05]  /*2230*/  BSYNC.RECONVERGENT B1 ;  /* 0x0000000000017941 */ /* 0x000fea0003800200 */
.L_x_659:
[----:B------:R-:W5:Y:S01]  /*2240*/  LDCU.64 UR8, c[0x0][0x3e8] ;  /* 0x00007d00ff0877ac */ /* 0x000f620008000a00 */
[----:B------:R-:W-:-:S04]  /*2250*/  IADD3 R21, P0, PT, R21, 0x1, RZ ;  /* 0x0000000115157810 */ /* 0x000fc80007f1e0ff */
[----:B------:R-:W-:Y:S02]  /*2260*/  IADD3.X R22, PT, PT, RZ, R22, RZ, P0, !PT ;  /* 0x00000016ff167210 */ /* 0x000fe400007fe4ff */
[----:B-----5:R-:W-:-:S04]  /*2270*/  ISETP.GE.U32.AND P0, PT, R21, UR8, PT ;  /* 0x0000000815007c0c */ /* 0x020fc8000bf06070 */
[----:B------:R-:W-:-:S13]  /*2280*/  ISETP.GE.AND.EX P0, PT, R22, UR9, PT, P0 ;  /* 0x0000000916007c0c */ /* 0x000fda000bf06300 */
[----:B------:R-:W-:Y:S05]  /*2290*/  @!P0 BRA `(.L_x_664) ;  /* 0xfffffff400648947 */ /* 0x000fea000383ffff */
.L_x_658:
[----:B------:R-:W-:Y:S05]  /*22a0*/  BSYNC.RECONVERGENT B0 ;  /* 0x0000000000007941 */ /* 0x000fea0003800200 */
.L_x_657:
[----:B------:R-:W-:Y:S01]  /*22b0*/  IADD3 R6, PT, PT, R20, 0x100, RZ ;  /* 0x0000010014067810 */ /* 0x000fe20007ffe0ff */
[----:B------:R-:W-:-:S03]  /*22c0*/  IMAD.U32 R0, RZ, RZ, UR7 ;  /* 0x00000007ff007e24 */ /* 0x000fc6000f8e00ff */
        /* <DEDUP_REMOVED lines=10> */
[----:B------:R-:W-:-:S05]  /*2370*/  IMAD R3, R6, UR7, R3 ;  /* 0x0000000706037c24 */ /* 0x000fca000f8e0203 */
[----:B------:R-:W-:-:S07]  /*2380*/  IADD3 R3, PT, PT, R9, R3, RZ ;  /* 0x0000000309037210 */ /* 0x000fce0007ffe0ff */
.L_x_670:
[----:B----4-:R-:W4:Y:S01]  /*2390*/  LDC.64 R10, c[0x0][0x3d0] ;  /* 0x0000f400ff0a7b82 */ /* 0x010f220000000a00 */
[----:B--2---:R-:W2:Y:S01]  /*23a0*/  LDCU.64 UR6, c[0x0][0x398] ;  /* 0x00007300ff0677ac */ /* 0x004ea20008000a00 */
[----:B0-----:R-:W0:Y:S01]  /*23b0*/  LDCU.64 UR8, c[0x0][0x3c8] ;  /* 0x00007900ff0877ac */ /* 0x001e220008000a00 */
[----:B------:R-:W0:Y:S01]  /*23c0*/  LDCU.64 UR16, c[0x0][0x390] ;  /* 0x00007200ff1077ac */ /* 0x000e220008000a00 */
[----:B------:R-:W0:Y:S01]  /*23d0*/  LDCU.128 UR12, c[0x0][0x3a0] ;  /* 0x00007400ff0c77ac */ /* 0x000e220008000c00 */
[C---:B----4-:R-:W-:Y:S02]  /*23e0*/  IMAD R0, R10.reuse, UR5, RZ ;  /* 0x000000050a007c24 */ /* 0x050fe4000f8e02ff */
        /* <DEDUP_REMOVED lines=9> */
[----:B0-----:R-:W-:Y:S05]  /*2480*/  @P0 BRA `(.L_x_666) ;  /* 0x00000008002c0947 */ /* 0x001fea0003800000 */
[----:B------:R-:W0:Y:S01]  /*2490*/  LDC.64 R22, c[0x0][0x3b8] ;  /* 0x0000ee00ff167b82 */ /* 0x000e220000000a00 */
[----:B------:R-:W-:Y:S01]  /*24a0*/  IADD3 R5, PT, PT, -R10, R4, RZ ;  /* 0x000000040a057210 */ /* 0x000fe20007ffe1ff */
[----:B------:R-:W-:Y:S01]  /*24b0*/  IMAD.MOV.U32 R13, RZ, RZ, R3 ;  /* 0x000000ffff0d7224 */ /* 0x000fe200078e0003 */
[----:B------:R-:W-:Y:S01]  /*24c0*/  MOV R12, R8 ;  /* 0x00000008000c7202 */ /* 0x000fe20000000f00 */
[----:B------:R-:W-:Y:S01]  /*24d0*/  BSSY.RECONVERGENT B1, `(.L_x_667) ;  /* 0x0000044000017945 */ /* 0x000fe20003800200 */
[----:B------:R-:W-:Y:S02]  /*24e0*/  LOP3.LUT P0, R5, R5, 0x3, RZ, 0xc0, !PT ;  /* 0x0000000305057812 */ /* 0x000fe4000780c0ff */
[----:B------:R-:W-:Y:S01]  /*24f0*/  MOV R26, R10 ;  /* 0x0000000a001a7202 */ /* 0x000fe20000000f00 */
[C---:B0-----:R-:W-:Y:S02]  /*2500*/  IMAD R0, R22.reuse, UR5, RZ ;  /* 0x0000000516007c24 */ /* 0x041fe4000f8e02ff */
[----:B------:R-:W-:-:S04]  /*2510*/  IMAD.WIDE.U32 R12, R22, UR4, R12 ;  /* 0x00000004160c7c25 */ /* 0x000fc8000f8e000c */
[----:B------:R-:W-:-:S05]  /*2520*/  IMAD R23, R23, UR4, R0 ;  /* 0x0000000417177c24 */ /* 0x000fca000f8e0200 */
[----:B------:R-:W-:Y:S01]  /*2530*/  IADD3 R23, PT, PT, R13, R23, RZ ;  /* 0x000000170d177210 */ /* 0x000fe20007ffe0ff */
[----:B------:R-:W-:Y:S06]  /*2540*/  @!P0 BRA `(.L_x_668) ;  /* 0x0000000000f08947 */ /* 0x000fec0003800000 */
[----:B-1----:R-:W0:Y:S01]  /*2550*/  LDC.64 R18, c[0x0][0x3d8] ;  /* 0x0000f600ff127b82 */ /* 0x002e220000000a00 */
        /* <DEDUP_REMOVED lines=31> */
[----:B------:R-:W-:-:S04]  /*2750*/  IADD3 R26, PT, PT, R10, 0x1, RZ ;  /* 0x000000010a1a7810 */ /* 0x000fc80007ffe0ff */
        /* <DEDUP_REMOVED lines=13> */
[----:B------:R-:W-:-:S06]  /*2830*/  VIADD R26, R10, 0x2 ;  /* 0x000000020a1a7836 */ /* 0x000fcc0000000000 */
[----:B------:R-:W-:Y:S05]  /*2840*/  @!P0 BRA `(.L_x_668) ;  /* 0x0000000000308947 */ /* 0x000fea0003800000 */
[----:B------:R-:W3:Y:S04]  /*2850*/  LDG.E R15, desc[UR10][R14.64+0x8] ;  /* 0x0000080a0e0f7981 */ /* 0x000ee8000c1e1900 */
[----:B------:R-:W4:Y:S01]  /*2860*/  LDG.E.U8 R21, desc[UR10][R20.64+0x2] ;  /* 0x0000020a14157981 */ /* 0x000f22000c1e1100 */
[----:B---3--:R-:W-:Y:S01]  /*2870*/  SHF.R.S32.HI R5, RZ, 0x1f, R15 ;  /* 0x0000001fff057819 */ /* 0x008fe2000001140f */
[----:B--2---:R-:W-:-:S04]  /*2880*/  IMAD.WIDE.U32 R24, R15, R16, R22 ;  /* 0x000000100f187225 */ /* 0x004fc800078e0016 */
[----:B------:R-:W-:Y:S01]  /*2890*/  IMAD R16, R5, R16, RZ ;  /* 0x0000001005107224 */ /* 0x000fe200078e02ff */
[----:B------:R-:W-:-:S03]  /*28a0*/  IADD3 R18, P0, PT, R24, R18, RZ ;  /* 0x0000001218127210 */ /* 0x000fc60007f1e0ff */
[----:B------:R-:W-:-:S05]  /*28b0*/  IMAD R16, R15, R17, R16 ;  /* 0x000000110f107224 */ /* 0x000fca00078e0210 */
[----:B------:R-:W-:-:S05]  /*28c0*/  IADD3.X R19, PT, PT, R19, R25, R16, P0, !PT ;  /* 0x0000001913137210 */ /* 0x000fca00007fe410 */
[----:B------:R-:W4:Y:S01]  /*28d0*/  LDG.E.U8 R5, desc[UR10][R18.64] ;  /* 0x0000000a12057981 */ /* 0x000f22000c1e1100 */
[----:B------:R-:W-:Y:S01]  /*28e0*/  IADD3 R26, PT, PT, R10, 0x3, RZ ;  /* 0x000000030a1a7810 */ /* 0x000fe20007ffe0ff */
[----:B----4-:R-:W-:-:S05]  /*28f0*/  IMAD R5, R21, R0, R5 ;  /* 0x0000000015057224 */ /* 0x010fca00078e0205 */
[----:B------:R4:W-:Y:S02]  /*2900*/  STG.E.U8 desc[UR10][R18.64], R5 ;  /* 0x0000000512007986 */ /* 0x0009e4000c10110a */
.L_x_668:
[----:B------:R-:W-:Y:S05]  /*2910*/  BSYNC.RECONVERGENT B1 ;  /* 0x0000000000017941 */ /* 0x000fea0003800200 */
.L_x_667:
[----:B------:R-:W-:-:S04]  /*2920*/  IADD3 R0, PT, PT, R10, -R4, RZ ;  /* 0x800000040a007210 */ /* 0x000fc80007ffe0ff */
[----:B------:R-:W-:-:S13]  /*2930*/  ISETP.GT.U32.AND P0, PT, R0, -0x4, PT ;  /* 0xfffffffc0000780c */ /* 0x000fda0003f04070 */
[----:B------:R-:W-:Y:S05]  /*2940*/  @P0 BRA `(.L_x_666) ;  /* 0x0000000000fc0947 */ /* 0x000fea0003800000 */
[----:B---3--:R-:W-:-:S07]  /*2950*/  PRMT R0, R2, 0x9910, RZ ;  /* 0x0000991002007816 */ /* 0x008fce00000000ff */
.L_x_669:
[----:B0-----:R-:W3:Y:S01]  /*2960*/  LDC.64 R14, c[0x0][0x3d8] ;  /* 0x0000f600ff0e7b82 */ /* 0x001ee20000000a00 */
[----:B0-2---:R-:W-:-:S07]  /*2970*/  SHF.R.S32.HI R27, RZ, 0x1f, R26 ;  /* 0x0000001fff1b7819 */ /* 0x005fce000001141a */
[----:B------:R-:W1:Y:S01]  /*2980*/  LDC.64 R16, c[0x0][0x3e0] ;  /* 0x0000f800ff107b82 */ /* 0x000e620000000a00 */
[----:B---3--:R-:W-:-:S04]  /*2990*/  IMAD R10, R14, UR5, RZ ;  /* 0x000000050e0a7c24 */ /* 0x008fc8000f8e02ff */
[----:B----4-:R-:W-:Y:S02]  /*29a0*/  IMAD R5, R15, UR4, R10 ;  /* 0x000000040f057c24 */ /* 0x010fe4000f8e020a */
[----:B------:R-:W-:-:S04]  /*29b0*/  IMAD.WIDE.U32 R14, R14, UR4, R26 ;  /* 0x000000040e0e7c25 */ /* 0x000fc8000f8e001a */
[----:B------:R-:W-:Y:S01]  /*29c0*/  IMAD.IADD R5, R5, 0x1, R15 ;  /* 0x0000000105057824 */ /* 0x000fe200078e020f */
[----:B------:R-:W-:-:S04]  /*29d0*/  LEA R10, P0, R14, UR12, 0x2 ;  /* 0x0000000c0e0a7c11 */ /* 0x000fc8000f8010ff */
[----:B------:R-:W-:-:S05]  /*29e0*/  LEA.HI.X R11, R14, UR13, R5, 0x2, P0 ;  /* 0x0000000d0e0b7c11 */ /* 0x000fca00080f1405 */
[----:B------:R-:W2:Y:S01]  /*29f0*/  LDG.E R5, desc[UR10][R10.64] ;  /* 0x0000000a0a057981 */ /* 0x000ea2000c1e1900 */
[----:B------:R-:W-:Y:S01]  /*2a00*/  MOV R22, R12 ;  /* 0x0000000c00167202 */ /* 0x000fe20000000f00 */
[----:B-1----:R-:W-:-:S04]  /*2a10*/  IMAD.WIDE.U32 R18, R16, UR4, R26 ;  /* 0x0000000410127c25 */ /* 0x002fc8000f8e001a */
        /* <DEDUP_REMOVED lines=45> */
[----:B------:R-:W-:-:S04]  /*2cf0*/  IADD3 R26, PT, PT, R26, 0x4, RZ ;  /* 0x000000041a1a7810 */ /* 0x000fc80007ffe0ff */
[----:B------:R-:W-:Y:S01]  /*2d00*/  ISETP.NE.AND P0, PT, R26, R4, PT ;  /* 0x000000041a00720c */ /* 0x000fe20003f05270 */
[----:B---3--:R-:W-:-:S05]  /*2d10*/  IMAD R21, R17, R0, R20 ;  /* 0x0000000011157224 */ /* 0x008fca00078e0214 */
[----:B------:R0:W-:Y:S07]  /*2d20*/  STG.E.U8 desc[UR10][R18.64], R21 ;  /* 0x0000001512007986 */ /* 0x0001ee000c10110a */
[----:B------:R-:W-:Y:S05]  /*2d30*/  @P0 BRA `(.L_x_669) ;  /* 0xfffffffc00080947 */ /* 0x000fea000383ffff */
.L_x_666:
[----:B------:R-:W-:Y:S05]  /*2d40*/  BSYNC.RECONVERGENT B0 ;  /* 0x0000000000007941 */ /* 0x000fea0003800200 */
.L_x_665:
[----:B------:R-:W5:Y:S01]  /*2d50*/  LDCU.64 UR6, c[0x0][0x3e8] ;  /* 0x00007d00ff0677ac */ /* 0x000f620008000a00 */
[----:B------:R-:W-:-:S04]  /*2d60*/  UIADD3 UR4, UP0, UPT, UR4, 0x1, URZ ;  /* 0x0000000104047890 */ /* 0x000fc8000ff1e0ff */
[----:B------:R-:W-:Y:S02]  /*2d70*/  UIADD3.X UR5, UPT, UPT, URZ, UR5, URZ, UP0, !UPT ;  /* 0x00000005ff057290 */ /* 0x000fe400087fe4ff */
[----:B-----5:R-:W-:-:S04]  /*2d80*/  UISETP.GE.U32.AND UP0, UPT, UR4, UR6, UPT ;  /* 0x000000060400728c */ /* 0x020fc8000bf06070 */
[----:B------:R-:W-:-:S09]  /*2d90*/  UISETP.GE.AND.EX UP0, UPT, UR5, UR7, UPT, UP0 ;  /* 0x000000070500728c */ /* 0x000fd2000bf06300 */
[----:B------:R-:W-:Y:S05]  /*2da0*/  BRA.U !UP0, `(.L_x_670) ;  /* 0xfffffff508787547 */ /* 0x000fea000b83ffff */
[----:B------:R-:W-:Y:S05]  /*2db0*/  EXIT ;  /* 0x000000000000794d */ /* 0x000fea0003800000 */
.L_x_671:
        /* <DEDUP_REMOVED lines=12> */
.L_x_8951:


//--------------------- .text._ZN3cub18CUB_300001_SM_10306detail8for_each13static_kernelINS2_12policy_hub_t12policy_500_tElNS2_12op_wrapper_tIlZZZZZN2at6native36add_out_dense_sparse_compressed_cudaERNS7_6TensorERKS9_SC_RKN3c106ScalarEENKUlvE_clEvENKUlvE_clEvENKUlvE_clEvENKUlvE0_clEvEUllE_N6thrust24THRUST_300001_SM_1030_NS17counting_iteratorIlNSN_11use_defaultESP_SP_EEEEEEvT0_T1_ --------------------------
	.section	.text._ZN3cub18CUB_300001_SM_10306detail8for_each13static_kernelINS2_12policy_hub_t12policy_500_tElNS2_12op_wrapper_tIlZZZZZN2at6native36add_out_dense_sparse_compressed_cudaERNS7_6TensorERKS9_SC_RKN3c106ScalarEENKUlvE_clEvENKUlvE_clEvENKUlvE_clEvENKUlvE0_clEvEUllE_N6thrust24THRUST_300001_SM_1030_NS17counting_iteratorIlNSN_11use_defaultESP_SP_EEEEEEvT0_T1_,"ax",@progbits
	.align	128
        .global         _ZN3cub18CUB_300001_SM_10306detail8for_each13static_kernelINS2_12policy_hub_t12policy_500_tElNS2_12op_wrapper_tIlZZZZZN2at6native36add_out_dense_sparse_compressed_cudaERNS7_6TensorERKS9_SC_RKN3c106ScalarEENKUlvE_clEvENKUlvE_clEvENKUlvE_clEvENKUlvE0_clEvEUllE_N6thrust24THRUST_300001_SM_1030_NS17counting_iteratorIlNSN_11use_defaultESP_SP_EEEEEEvT0_T1_
        .type           _ZN3cub18CUB_300001_SM_10306detail8for_each13static_kernelINS2_12policy_hub_t12policy_500_tElNS2_12op_wrapper_tIlZZZZZN2at6native36add_out_dense_sparse_compressed_cudaERNS7_6TensorERKS9_SC_RKN3c106ScalarEENKUlvE_clEvENKUlvE_clEvENKUlvE_clEvENKUlvE0_clEvEUllE_N6thrust24THRUST_300001_SM_1030_NS17counting_iteratorIlNSN_11use_defaultESP_SP_EEEEEEvT0_T1_,@function
        .size           _ZN3cub18CUB_300001_SM_10306detail8for_each13static_kernelINS2_12policy_hub_t12policy_500_tElNS2_12op_wrapper_tIlZZZZZN2at6native36add_out_dense_sparse_compressed_cudaERNS7_6TensorERKS9_SC_RKN3c106ScalarEENKUlvE_clEvENKUlvE_clEvENKUlvE_clEvENKUlvE0_clEvEUllE_N6thrust24THRUST_300001_SM_1030_NS17counting_iteratorIlNSN_11use_defaultESP_SP_EEEEEEvT0_T1_,(.L_x_8952 - _ZN3cub18CUB_300001_SM_10306detail8for_each13static_kernelINS2_12policy_hub_t12policy_500_tElNS2_12op_wrapper_tIlZZZZZN2at6native36add_out_dense_sparse_compressed_cudaERNS7_6TensorERKS9_SC_RKN3c106ScalarEENKUlvE_clEvENKUlvE_clEvENKUlvE_clEvENKUlvE0_clEvEUllE_N6thrust24THRUST_300001_SM_1030_NS17counting_iteratorIlNSN_11use_defaultESP_SP_EEEEEEvT0_T1_)
        .other          _ZN3cub18CUB_300001_SM_10306detail8for_each13static_kernelINS2_12policy_hub_t12policy_500_tElNS2_12op_wrapper_tIlZZZZZN2at6native36add_out_dense_sparse_compressed_cudaERNS7_6TensorERKS9_SC_RKN3c106ScalarEENKUlvE_clEvENKUlvE_clEvENKUlvE_clEvENKUlvE0_clEvEUllE_N6thrust24THRUST_300001_SM_1030_NS17counting_iteratorIlNSN_11use_defaultESP_SP_EEEEEEvT0_T1_,@"STO_CUDA_ENTRY STV_DEFAULT"
_ZN3cub18CUB_300001_SM_10306detail8for_each13static_kernelINS2_12policy_hub_t12policy_500_tElNS2_12op_wrapper_tIlZZZZZN2at6native36add_out_dense_sparse_compressed_cudaERNS7_6TensorERKS9_SC_RKN3c106ScalarEENKUlvE_clEvENKUlvE_clEvENKUlvE_clEvENKUlvE0_clEvEUllE_N6thrust24THRUST_300001_SM_1030_NS17counting_iteratorIlNSN_11use_defaultESP_SP_EEEEEEvT0_T1_:
.text._ZN3cub18CUB_300001_SM_10306detail8for_each13static_kernelINS2_12policy_hub_t12policy_500_tElNS2_12op_wrapper_tIlZZZZZN2at6native36add_out_dense_sparse_compressed_cudaERNS7_6TensorERKS9_SC_RKN3c106ScalarEENKUlvE_clEvENKUlvE_clEvENKUlvE_clEvENKUlvE0_clEvEUllE_N6thrust24THRUST_300001_SM_1030_NS17counting_iteratorIlNSN_11use_defaultESP_SP_EEEEEEvT0_T1_:
        /* <DEDUP_REMOVED lines=21> */
.L_x_678:
        /* <DEDUP_REMOVED lines=96> */
.L_x_676:
[----:B------:R-:W-:Y:S05]  /*0750*/  BSYNC.RECONVERGENT B1 ;  /* 0x0000000000017941 */ /* 0x000fea0003800200 */
.L_x_675:
[----:B------:R-:W-:-:S04]  /*0760*/  IADD3 R10, P0, PT, R20, -R2, RZ ;  /* 0x80000002140a7210 */ /* 0x000fc80007f1e0ff */
[----:B------:R-:W-:Y:S02]  /*0770*/  IADD3.X R12, PT, PT, R21, ~R3, RZ, P0, !PT ;  /* 0x80000003150c7210 */ /* 0x000fe400007fe4ff */
[----:B------:R-:W-:-:S04]  /*0780*/  ISETP.GT.U32.AND P0, PT, R10, -0x4, PT ;  /* 0xfffffffc0a00780c */ /* 0x000fc80003f04070 */
[----:B------:R-:W-:-:S13]  /*0790*/  ISETP.GT.U32.AND.EX P0, PT, R12, -0x1, PT, P0 ;  /* 0xffffffff0c00780c */ /* 0x000fda0003f04100 */
[----:B------:R-:W-:Y:S05]  /*07a0*/  @P0 BRA `(.L_x_674) ;  /* 0x0000000000f00947 */ /* 0x000fea0003800000 */
[----:B------:R-:W4:Y:S01]  /*07b0*/  LDC.64 R12, c[0x0][0x3d8] ;  /* 0x0000f600ff0c7b82 */ /* 0x000f220000000a00 */
[----:B---3--:R-:W-:-:S07]  /*07c0*/  PRMT R22, R0, 0x9910, RZ ;  /* 0x0000991000167816 */ /* 0x008fce00000000ff */
.L_x_677:
        /* <DEDUP_REMOVED lines=58> */
.L_x_674:
[----:B------:R-:W-:Y:S05]  /*0b70*/  BSYNC.RECONVERGENT B0 ;  /* 0x0000000000007941 */ /* 0x000fea0003800200 */
.L_x_673:
        /* <DEDUP_REMOVED lines=15> */
.L_x_684:
        /* <DEDUP_REMOVED lines=93> */
.L_x_682:
[----:B------:R-:W-:Y:S05]  /*1240*/  BSYNC.RECONVERGENT B1 ;  /* 0x0000000000017941 */ /* 0x000fea0003800200 */
.L_x_681:
        /* <DEDUP_REMOVED lines=21> */
.L_x_683:
        /* <DEDUP_REMOVED lines=52> */
.L_x_680:
[----:B------:R-:W-:Y:S05]  /*16e0*/  BSYNC.RECONVERGENT B0 ;  /* 0x0000000000007941 */ /* 0x000fea0003800200 */
.L_x_679:
        /* <DEDUP_REMOVED lines=9> */
.L_x_672:
        /* <DEDUP_REMOVED lines=16> */
.L_x_692:
        /* <DEDUP_REMOVED lines=96> */
.L_x_690:
[----:B------:R-:W-:Y:S05]  /*1e80*/  BSYNC.RECONVERGENT B2 ;  /* 0x0000000000027941 */ /* 0x000fea0003800200 */
.L_x_689:
[----:B------:R-:W-:-:S05]  /*1e90*/  IADD3 R6, P0, PT, R6, -R4, RZ ;  /* 0x8000000406067210 */ /* 0x000fca0007f1e0ff */
[----:B------:R-:W-:Y:S01]  /*1ea0*/  IMAD.X R7, R7, 0x1, ~R5, P0 ;  /* 0x0000000107077824 */ /* 0x000fe200000e0e05 */
[----:B------:R-:W-:-:S04]  /*1eb0*/  ISETP.GT.U32.AND P0, PT, R6, -0x4, PT ;  /* 0xfffffffc0600780c */ /* 0x000fc80003f04070 */
[----:B------:R-:W-:-:S13]  /*1ec0*/  ISETP.GT.U32.AND.EX P0, PT, R7, -0x1, PT, P0 ;  /* 0xffffffff0700780c */ /* 0x000fda0003f04100 */
[----:B------:R-:W-:Y:S05]  /*1ed0*/  @P0 BRA `(.L_x_688) ;  /* 0x0000000000fc0947 */ /* 0x000fea0003800000 */
[----:B--23--:R-:W-:-:S07]  /*1ee0*/  PRMT R12, R0, 0x9910, RZ ;  /* 0x00009910000c7816 */ /* 0x00cfce00000000ff */
.L_x_691:
        /* <DEDUP_REMOVED lines=62> */
.L_x_688:
[----:B------:R-:W-:Y:S05]  /*22d0*/  BSYNC.RECONVERGENT B1 ;  /* 0x0000000000017941 */ /* 0x000fea0003800200 */
.L_x_687:
[----:B------:R-:W5:Y:S01]  /*22e0*/  LDCU.64 UR8, c[0x0][0x3e8] ;  /* 0x00007d00ff0877ac */ /* 0x000f620008000a00 */
[----:B------:R-:W-:-:S05]  /*22f0*/  IADD3 R23, P0, PT, R23, 0x1, RZ ;  /* 0x0000000117177810 */ /* 0x000fca0007f1e0ff */
[----:B------:R-:W-:Y:S01]  /*2300*/  IMAD.X R24, RZ, RZ, R24, P0 ;  /* 0x000000ffff187224 */ /* 0x000fe200000e0618 */
[----:B-----5:R-:W-:-:S04]  /*2310*/  ISETP.NE.U32.AND P0, PT, R23, UR8, PT ;  /* 0x0000000817007c0c */ /* 0x020fc8000bf05070 */
[----:B------:R-:W-:-:S13]  /*2320*/  ISETP.NE.AND.EX P0, PT, R24, UR9, PT, P0 ;  /* 0x0000000918007c0c */ /* 0x000fda000bf05300 */
[----:B------:R-:W-:Y:S05]  /*2330*/  @P0 BRA `(.L_x_692) ;  /* 0xfffffff400500947 */ /* 0x000fea000383ffff */
.L_x_686:
[----:B------:R-:W-:Y:S05]  /*2340*/  BSYNC.RECONVERGENT B0 ;  /* 0x0000000000007941 */ /* 0x000fea0003800200 */
.L_x_685:
        /* <DEDUP_REMOVED lines=15> */
.L_x_698:
        /* <DEDUP_REMOVED lines=92> */
.L_x_696:
[----:B------:R-:W-:Y:S05]  /*2a00*/  BSYNC.RECONVERGENT B1 ;  /* 0x0000000000017941 */ /* 0x000fea0003800200 */
.L_x_695:
[----:B------:R-:W-:-:S05]  /*2a10*/  IADD3 R2, P0, PT, R8, -R10, RZ ;  /* 0x8000000a08027210 */ /* 0x000fca0007f1e0ff */
[----:B------:R-:W-:Y:S01]  /*2a20*/  IMAD.X R8, R9, 0x1, ~R11, P0 ;  /* 0x0000000109087824 */ /* 0x000fe200000e0e0b */
[----:B------:R-:W-:-:S04]  /*2a30*/  ISETP.GT.U32.AND P0, PT, R2, -0x4, PT ;  /* 0xfffffffc0200780c */ /* 0x000fc80003f04070 */
[----:B------:R-:W-:-:S13]  /*2a40*/  ISETP.GT.U32.AND.EX P0, PT, R8, -0x1, PT, P0 ;  /* 0xffffffff0800780c */ /* 0x000fda0003f04100 */
[----:B------:R-:W-:Y:S05]  /*2a50*/  @P0 BRA `(.L_x_694) ;  /* 0x0000000000f40947 */ /* 0x000fea0003800000 */
.L_x_697:
        /* <DEDUP_REMOVED lines=61> */
.L_x_694:
[----:B------:R-:W-:Y:S05]  /*2e30*/  BSYNC.RECONVERGENT B0 ;  /* 0x0000000000007941 */ /* 0x000fea0003800200 */
.L_x_693:
        /* <DEDUP_REMOVED lines=9> */
.L_x_699:
        /* <DEDUP_REMOVED lines=11> */
.L_x_8952:


//--------------------- .text._ZN3cub18CUB_300001_SM_10306detail8for_each13static_kernelINS2_12policy_hub_t12policy_500_tElNS2_12op_wrapper_tIlZZZZZN2at6native36add_out_dense_sparse_compressed_cudaERNS7_6TensorERKS9_SC_RKN3c106ScalarEENKUlvE_clEvENKUlvE_clEvENKUlvE_clEvENKUlvE_clEvEUllE_N6thrust24THRUST_300001_SM_1030_NS17counting_iteratorIlNSN_11use_defaultESP_SP_EEEEEEvT0_T1_ --------------------------
	.section	.text._ZN3cub18CUB_300001_SM_10306detail8for_each13static_kernelINS2_12policy_hub_t12policy_500_tElNS2_12op_wrapper_tIlZZZZZN2at6native36add_out_dense_sparse_compressed_cudaERNS7_6TensorERKS9_SC_RKN3c106ScalarEENKUlvE_clEvENKUlvE_clEvENKUlvE_clEvENKUlvE_clEvEUllE_N6thrust24THRUST_300001_SM_1030_NS17counting_iteratorIlNSN_11use_defaultESP_SP_EEEEEEvT0_T1_,"ax",@progbits
	.align	128
        .global         _ZN3cub18CUB_300001_SM_10306detail8for_each13static_kernelINS2_12policy_hub_t12policy_500_tElNS2_12op_wrapper_tIlZZZZZN2at6native36add_out_dense_sparse_compressed_cudaERNS7_6TensorERKS9_SC_RKN3c106ScalarEENKUlvE_clEvENKUlvE_clEvENKUlvE_clEvENKUlvE_clEvEUllE_N6thrust24THRUST_300001_SM_1030_NS17counting_iteratorIlNSN_11use_defaultESP_SP_EEEEEEvT0_T1_
        .type           _ZN3cub18CUB_300001_SM_10306detail8for_each13static_kernelINS2_12policy_hub_t12policy_500_tElNS2_12op_wrapper_tIlZZZZZN2at6native36add_out_dense_sparse_compressed_cudaERNS7_6TensorERKS9_SC_RKN3c106ScalarEENKUlvE_clEvENKUlvE_clEvENKUlvE_clEvENKUlvE_clEvEUllE_N6thrust24THRUST_300001_SM_1030_NS17counting_iteratorIlNSN_11use_defaultESP_SP_EEEEEEvT0_T1_,@function
        .size           _ZN3cub18CUB_300001_SM_10306detail8for_each13static_kernelINS2_12policy_hub_t12policy_500_tElNS2_12op_wrapper_tIlZZZZZN2at6native36add_out_dense_sparse_compressed_cudaERNS7_6TensorERKS9_SC_RKN3c106ScalarEENKUlvE_clEvENKUlvE_clEvENKUlvE_clEvENKUlvE_clEvEUllE_N6thrust24THRUST_300001_SM_1030_NS17counting_iteratorIlNSN_11use_defaultESP_SP_EEEEEEvT0_T1_,(.L_x_8953 - _ZN3cub18CUB_300001_SM_10306detail8for_each13static_kernelINS2_12policy_hub_t12policy_500_tElNS2_12op_wrapper_tIlZZZZZN2at6native36add_out_dense_sparse_compressed_cudaERNS7_6TensorERKS9_SC_RKN3c106ScalarEENKUlvE_clEvENKUlvE_clEvENKUlvE_clEvENKUlvE_clEvEUllE_N6thrust24THRUST_300001_SM_1030_NS17counting_iteratorIlNSN_11use_defaultESP_SP_EEEEEEvT0_T1_)
        .other          _ZN3cub18CUB_300001_SM_10306detail8for_each13static_kernelINS2_12policy_hub_t12policy_500_tElNS2_12op_wrapper_tIlZZZZZN2at6native36add_out_dense_sparse_compressed_cudaERNS7_6TensorERKS9_SC_RKN3c106ScalarEENKUlvE_clEvENKUlvE_clEvENKUlvE_clEvENKUlvE_clEvEUllE_N6thrust24THRUST_300001_SM_1030_NS17counting_iteratorIlNSN_11use_defaultESP_SP_EEEEEEvT0_T1_,@"STO_CUDA_ENTRY STV_DEFAULT"
_ZN3cub18CUB_300001_SM_10306detail8for_each13static_kernelINS2_12policy_hub_t12policy_500_tElNS2_12op_wrapper_tIlZZZZZN2at6native36add_out_dense_sparse_compressed_cudaERNS7_6TensorERKS9_SC_RKN3c106ScalarEENKUlvE_clEvENKUlvE_clEvENKUlvE_clEvENKUlvE_clEvEUllE_N6thrust24THRUST_300001_SM_1030_NS17counting_iteratorIlNSN_11use_defaultESP_SP_EEEEEEvT0_T1_:
.text._ZN3cub18CUB_300001_SM_10306detail8for_each13static_kernelINS2_12policy_hub_t12policy_500_tElNS2_12op_wrapper_tIlZZZZZN2at6native36add_out_dense_sparse_compressed_cudaERNS7_6TensorERKS9_SC_RKN3c106ScalarEENKUlvE_clEvENKUlvE_clEvENKUlvE_clEvENKUlvE_clEvEUllE_N6thrust24THRUST_300001_SM_1030_NS17counting_iteratorIlNSN_11use_defaultESP_SP_EEEEEEvT0_T1_:
        /* <DEDUP_REMOVED lines=26> */
.L_x_706:
        /* <DEDUP_REMOVED lines=88> */
.L_x_704:
[----:B------:R-:W-:Y:S05]  /*0720*/  BSYNC.RECONVERGENT B1 ;  /* 0x0000000000017941 */ /* 0x000fea0003800200 */
.L_x_703:
[----:B------:R-:W-:-:S04]  /*0730*/  IADD3 R0, PT, PT, R10, -R4, RZ ;  /* 0x800000040a007210 */ /* 0x000fc80007ffe0ff */
[----:B------:R-:W-:-:S13]  /*0740*/  ISETP.GT.U32.AND P0, PT, R0, -0x4, PT ;  /* 0xfffffffc0000780c */ /* 0x000fda0003f04070 */
[----:B------:R-:W-:Y:S05]  /*0750*/  @P0 BRA `(.L_x_702) ;  /* 0x0000000000fc0947 */ /* 0x000fea0003800000 */
[----:B---3--:R-:W-:-:S07]  /*0760*/  PRMT R0, R2, 0x9910, RZ ;  /* 0x0000991002007816 */ /* 0x008fce00000000ff */
.L_x_705:
        /* <DEDUP_REMOVED lines=62> */
.L_x_702:
[----:B------:R-:W-:Y:S05]  /*0b50*/  BSYNC.RECONVERGENT B0 ;  /* 0x0000000000007941 */ /* 0x000fea0003800200 */
.L_x_701:
        /* <DEDUP_REMOVED lines=11> */
.L_x_712:
        /* <DEDUP_REMOVED lines=95> */
.L_x_710:
[----:B------:R-:W-:Y:S05]  /*1200*/  BSYNC.RECONVERGENT B1 ;  /* 0x0000000000017941 */ /* 0x000fea0003800200 */
.L_x_709:
        /* <DEDUP_REMOVED lines=12> */
.L_x_711:
        /* <DEDUP_REMOVED lines=62> */
.L_x_708:
[----:B------:R-:W-:Y:S05]  /*16b0*/  BSYNC.RECONVERGENT B0 ;  /* 0x0000000000007941 */ /* 0x000fea0003800200 */
.L_x_707:
[----:B------:R-:W5:Y:S01]  /*16c0*/  LDCU.64 UR8, c[0x0][0x3e8] ;  /* 0x00007d00ff0877ac */ /* 0x000f620008000a00 */
[----:B------:R-:W-:-:S04]  /*16d0*/  UIADD3 UR4, UP0, UPT, UR4, 0x1, URZ ;  /* 0x0000000104047890 */ /* 0x000fc8000ff1e0ff */
[----:B------:R-:W-:Y:S02]  /*16e0*/  UIADD3.X UR5, UPT, UPT, URZ, UR5, URZ, UP0, !UPT ;  /* 0x00000005ff057290 */ /* 0x000fe400087fe4ff */
[----:B-----5:R-:W-:-:S04]  /*16f0*/  UISETP.GE.U32.AND UP0, UPT, UR4, UR8, UPT ;  /* 0x000000080400728c */ /* 0x020fc8000bf06070 */
[----:B------:R-:W-:-:S09]  /*1700*/  UISETP.GE.AND.EX UP0, UPT, UR5, UR9, UPT, UP0 ;  /* 0x000000090500728c */ /* 0x000fd2000bf06300 */
[----:B------:R-:W-:Y:S05]  /*1710*/  BRA.U !UP0, `(.L_x_712) ;  /* 0xfffffff5083c7547 */ /* 0x000fea000b83ffff */
[----:B------:R-:W-:Y:S05]  /*1720*/  EXIT ;  /* 0x000000000000794d */ /* 0x000fea0003800000 */
.L_x_700:
        /* <DEDUP_REMOVED lines=16> */
.L_x_720:
        /* <DEDUP_REMOVED lines=90> */
.L_x_718:
[----:B------:R-:W-:Y:S05]  /*1dd0*/  BSYNC.RECONVERGENT B2 ;  /* 0x0000000000027941 */ /* 0x000fea0003800200 */
.L_x_717:
[----:B------:R-:W-:-:S05]  /*1de0*/  IMAD.IADD R0, R4, 0x1, -R3 ;  /* 0x0000000104007824 */ /* 0x000fca00078e0a03 */
[----:B------:R-:W-:-:S13]  /*1df0*/  ISETP.GT.U32.AND P0, PT, R0, -0x4, PT ;  /* 0xfffffffc0000780c */ /* 0x000fda0003f04070 */
[----:B------:R-:W-:Y:S05]  /*1e00*/  @P0 BRA `(.L_x_716) ;  /* 0x0000000400080947 */ /* 0x000fea0003800000 */
[----:B---3--:R-:W-:-:S07]  /*1e10*/  PRMT R0, R2, 0x9910, RZ ;  /* 0x0000991002007816 */ /* 0x008fce00000000ff */
.L_x_719:
        /* <DEDUP_REMOVED lines=65> */
.L_x_716:
[----:B------:R-:W-:Y:S05]  /*2230*/  BSYNC.RECONVERGENT B1 ;  /* 0x0000000000017941 */ /* 0x000fea0003800200 */
.L_x_715:
[----:B------:R-:W5:Y:S01]  /*2240*/  LDCU.64 UR8, c[0x0][0x3e8] ;  /* 0x00007d00ff0877ac */ /* 0x000f620008000a00 */
[----:B------:R-:W-:-:S04]  /*2250*/  IADD3 R21, P0, PT, R21, 0x1, RZ ;  /* 0x0000000115157810 */ /* 0x000fc80007f1e0ff */
[----:B------:R-:W-:Y:S02]  /*2260*/  IADD3.X R22, PT, PT, RZ, R22, RZ, P0, !PT ;  /* 0x00000016ff167210 */ /* 0x000fe400007fe4ff */
[----:B-----5:R-:W-:-:S04]  /*2270*/  ISETP.GE.U32.AND P0, PT, R21, UR8, PT ;  /* 0x0000000815007c0c */ /* 0x020fc8000bf06070 */
[----:B------:R-:W-:-:S13]  /*2280*/  ISETP.GE.AND.EX P0, PT, R22, UR9, PT, P0 ;  /* 0x0000000916007c0c */ /* 0x000fda000bf06300 */
[----:B------:R-:W-:Y:S05]  /*2290*/  @!P0 BRA `(.L_x_720) ;  /* 0xfffffff400648947 */ /* 0x000fea000383ffff */
.L_x_714:
[----:B------:R-:W-:Y:S05]  /*22a0*/  BSYNC.RECONVERGENT B0 ;  /* 0x0000000000007941 */ /* 0x000fea0003800200 */
.L_x_713:
        /* <DEDUP_REMOVED lines=14> */
.L_x_726:
        /* <DEDUP_REMOVED lines=88> */
.L_x_724:
[----:B------:R-:W-:Y:S05]  /*2910*/  BSYNC.RECONVERGENT B1 ;  /* 0x0000000000017941 */ /* 0x000fea0003800200 */
.L_x_723:
[----:B------:R-:W-:-:S04]  /*2920*/  IADD3 R0, PT, PT, R10, -R4, RZ ;  /* 0x800000040a007210 */ /* 0x000fc80007ffe0ff */
[----:B------:R-:W-:-:S13]  /*2930*/  ISETP.GT.U32.AND P0, PT, R0, -0x4, PT ;  /* 0xfffffffc0000780c */ /* 0x000fda0003f04070 */
[----:B------:R-:W-:Y:S05]  /*2940*/  @P0 BRA `(.L_x_722) ;  /* 0x0000000000fc0947 */ /* 0x000fea0003800000 */
[----:B---3--:R-:W-:-:S07]  /*2950*/  PRMT R0, R2, 0x9910, RZ ;  /* 0x0000991002007816 */ /* 0x008fce00000000ff */
.L_x_725:
        /* <DEDUP_REMOVED lines=62> */
.L_x_722:
[----:B------:R-:W-:Y:S05]  /*2d40*/  BSYNC.RECONVERGENT B0 ;  /* 0x0000000000007941 */ /* 0x000fea0003800200 */
.L_x_721:
[----:B------:R-:W5:Y:S01]  /*2d50*/  LDCU.64 UR6, c[0x0][0x3e8] ;  /* 0x00007d00ff0677ac */ /* 0x000f620008000a00 */
[----:B------:R-:W-:-:S04]  /*2d60*/  UIADD3 UR4, UP0, UPT, UR4, 0x1, URZ ;  /* 0x0000000104047890 */ /* 0x000fc8000ff1e0ff */
[----:B------:R-:W-:Y:S02]  /*2d70*/  UIADD3.X UR5, UPT, UPT, URZ, UR5, URZ, UP0, !UPT ;  /* 0x00000005ff057290 */ /* 0x000fe400087fe4ff */
[----:B-----5:R-:W-:-:S04]  /*2d80*/  UISETP.GE.U32.AND UP0, UPT, UR4, UR6, UPT ;  /* 0x000000060400728c */ /* 0x020fc8000bf06070 */
[----:B------:R-:W-:-:S09]  /*2d90*/  UISETP.GE.AND.EX UP0, UPT, UR5, UR7, UPT, UP0 ;  /* 0x000000070500728c */ /* 0x000fd2000bf06300 */
[----:B------:R-:W-:Y:S05]  /*2da0*/  BRA.U !UP0, `(.L_x_726) ;  /* 0xfffffff508787547 */ /* 0x000fea000b83ffff */
[----:B------:R-:W-:Y:S05]  /*2db0*/  EXIT ;  /* 0x000000000000794d */ /* 0x000fea0003800000 */
.L_x_727:
        /* <DEDUP_REMOVED lines=12> */
.L_x_8953:


//--------------------- .text._ZN3cub18CUB_300001_SM_10306detail11EmptyKernelIvEEvv --------------------------
	.section	.text._ZN3cub18CUB_300001_SM_10306detail11EmptyKernelIvEEvv,"ax",@progbits
	.align	128
        .global         _ZN3cub18CUB_300001_SM_10306detail11EmptyKernelIvEEvv
        .type           _ZN3cub18CUB_300001_SM_10306detail11EmptyKernelIvEEvv,@function
        .size           _ZN3cub18CUB_300001_SM_10306detail11EmptyKernelIvEEvv,(.L_x_8954 - _ZN3cub18CUB_300001_SM_10306detail11EmptyKernelIvEEvv)
        .other          _ZN3cub18CUB_300001_SM_10306detail11EmptyKernelIvEEvv,@"STO_CUDA_ENTRY STV_DEFAULT"
_ZN3cub18CUB_300001_SM_10306detail11EmptyKernelIvEEvv:
.text._ZN3cub18CUB_300001_SM_10306detail11EmptyKernelIvEEvv:
[----:B------:R-:W-:Y:S01]  /*0000*/  LDC R1, c[0x0][0x37c] ;  /* 0x0000df00ff017b82 */ /* 0x000fe20000000800 */
[----:B------:R-:W-:Y:S05]  /*0010*/  EXIT ;  /* 0x000000000000794d */ /* 0x000fea0003800000 */
.L_x_728:
        /* <DEDUP_REMOVED lines=14> */
.L_x_8954:


//--------------------- .text._ZN2at6native55_GLOBAL__N__0955718d_22_SparseCsrTensorMath_cu_868dd54534reduce_sparse_csr_dim1_cuda_kernelIN3c108BFloat16ElNS1_14ReductionMulOpIS4_EEfEEvPT2_PKT_PKT0_SE_lT1_ --------------------------
	.section	.text._ZN2at6native55_GLOBAL__N__0955718d_22_SparseCsrTensorMath_cu_868dd54534reduce_sparse_csr_dim1_cuda_kernelIN3c108BFloat16ElNS1_14ReductionMulOpIS4_EEfEEvPT2_PKT_PKT0_SE_lT1_,"ax",@progbits
	.align	128
.text._ZN2at6native55_GLOBAL__N__0955718d_22_SparseCsrTensorMath_cu_868dd54534reduce_sparse_csr_dim1_cuda_kernelIN3c108BFloat16ElNS1_14ReductionMulOpIS4_EEfEEvPT2_PKT_PKT0_SE_lT1_:
        .type           _ZN2at6native55_GLOBAL__N__0955718d_22_SparseCsrTensorMath_cu_868dd54534reduce_sparse_csr_dim1_cuda_kernelIN3c108BFloat16ElNS1_14ReductionMulOpIS4_EEfEEvPT2_PKT_PKT0_SE_lT1_,@function
        .size           _ZN2at6native55_GLOBAL__N__0955718d_22_SparseCsrTensorMath_cu_868dd54534reduce_sparse_csr_dim1_cuda_kernelIN3c108BFloat16ElNS1_14ReductionMulOpIS4_EEfEEvPT2_PKT_PKT0_SE_lT1_,(.L_x_8730 - _ZN2at6native55_GLOBAL__N__0955718d_22_SparseCsrTensorMath_cu_868dd54534reduce_sparse_csr_dim1_cuda_kernelIN3c108BFloat16ElNS1_14ReductionMulOpIS4_EEfEEvPT2_PKT_PKT0_SE_lT1_)
        .other          _ZN2at6native55_GLOBAL__N__0955718d_22_SparseCsrTensorMath_cu_868dd54534reduce_sparse_csr_dim1_cuda_kernelIN3c108BFloat16ElNS1_14ReductionMulOpIS4_EEfEEvPT2_PKT_PKT0_SE_lT1_,@"STO_CUDA_ENTRY STV_DEFAULT"
_ZN2at6native55_GLOBAL__N__0955718d_22_SparseCsrTensorMath_cu_868dd54534reduce_sparse_csr_dim1_cuda_kernelIN3c108BFloat16ElNS1_14ReductionMulOpIS4_EEfEEvPT2_PKT_PKT0_SE_lT1_:
[----:B------:R-:W-:Y:S01]  /*0000*/  LDC R1, c[0x0][0x37c] ;  /* 0x0000df00ff017b82 */ /* 0x000fe20000000800 */
[----:B------:R-:W0:Y:S01]  /*0010*/  S2R R4, SR_CTAID.X ;  /* 0x0000000000047919 */ /* 0x000e220000002500 */
[----:B------:R-:W0:Y:S01]  /*0020*/  LDCU UR4, c[0x0][0x360] ;  /* 0x00006c00ff0477ac */ /* 0x000e220008000800 */
[----:B------:R-:W0:Y:S01]  /*0030*/  S2R R3, SR_TID.X ;  /* 0x0000000000037919 */ /* 0x000e220000002100 */
[----:B------:R-:W1:Y:S01]  /*0040*/  LDCU.64 UR6, c[0x0][0x3a0] ;  /* 0x00007400ff0677ac */ /* 0x000e620008000a00 */
[----:B0-----:R-:W-:-:S05]  /*0050*/  IMAD R4, R4, UR4, R3 ;  /* 0x0000000404047c24 */ /* 0x001fca000f8e0203 */
[----:B-1----:R-:W-:-:S04]  /*0060*/  ISETP.GE.U32.AND P0, PT, R4, UR6, PT ;  /* 0x0000000604007c0c */ /* 0x002fc8000bf06070 */
[----:B------:R-:W-:-:S13]  /*0070*/  ISETP.GE.AND.EX P0, PT, RZ, UR7, PT, P0 ;  /* 0x00000007ff007c0c */ /* 0x000fda000bf06300 */
[----:B------:R-:W-:Y:S05]  /*0080*/  @P0 EXIT ;  /* 0x000000000000094d */ /* 0x000fea0003800000 */
[----:B------:R-:W0:Y:S01]  /*0090*/  LDCU.64 UR6, c[0x0][0x390] ;  /* 0x00007200ff0677ac */ /* 0x000e220008000a00 */
[----:B------:R-:W-:Y:S01]  /*00a0*/  IMAD.SHL.U32 R0, R4, 0x8, RZ ;  /* 0x0000000804007824 */ /* 0x000fe200078e00ff */
[----:B------:R-:W-:Y:S01]  /*00b0*/  SHF.R.U32.HI R4, RZ, 0x1d, R4 ;  /* 0x0000001dff047819 */ /* 0x000fe20000011604 */
[----:B------:R-:W1:Y:S03]  /*00c0*/  LDCU.64 UR4, c[0x0][0x358] ;  /* 0x00006b00ff0477ac */ /* 0x000e660008000a00 */
[----:B0-----:R-:W-:-:S04]  /*00d0*/  IADD3 R2, P0, PT, R0, UR6, RZ ;  /* 0x0000000600027c10 */ /* 0x001fc8000ff1e0ff */
[----:B------:R-:W-:-:S05]  /*00e0*/  IADD3.X R3, PT, PT, R4, UR7, RZ, P0, !PT ;  /* 0x0000000704037c10 */ /* 0x000fca00087fe4ff */
[----:B-1----:R-:W2:Y:S04]  /*00f0*/  LDG.E.64 R10, desc[UR4][R2.64+0x8] ;  /* 0x00000804020a7981 */ /* 0x002ea8000c1e1b00 */
[----:B------:R-:W2:Y:S02]  /*0100*/  LDG.E.64 R6, desc[UR4][R2.64] ;  /* 0x0000000402067981 */ /* 0x000ea4000c1e1b00 */
[----:B--2---:R-:W-:-:S04]  /*0110*/  ISETP.NE.U32.AND P0, PT, R6, R10, PT ;  /* 0x0000000a0600720c */ /* 0x004fc80003f05070 */
[----:B------:R-:W-:-:S13]  /*0120*/  ISETP.NE.AND.EX P0, PT, R7, R11, PT, P0 ;  /* 0x0000000b0700720c */ /* 0x000fda0003f05300 */
[----:B------:R-:W-:Y:S05]  /*0130*/  @!P0 EXIT ;  /* 0x000000000000894d */ /* 0x000fea0003800000 */
[----:B------:R-:W-:Y:S01]  /*0140*/  IMAD.MOV.U32 R5, RZ, RZ, R7 ;  /* 0x000000ffff057224 */ /* 0x000fe200078e0007 */
[----:B------:R-:W-:Y:S01]  /*0150*/  ISETP.GE.U32.AND P0, PT, R6, R10, PT ;  /* 0x0000000a0600720c */ /* 0x000fe20003f06070 */
[----:B------:R-:W-:Y:S01]  /*0160*/  BSSY.RECONVERGENT B0, `(.L_x_729) ;  /* 0x000014c000007945 */ /* 0x000fe20003800200 */
[----:B------:R-:W-:Y:S02]  /*0170*/  HFMA2 R8, -RZ, RZ, 1.875, 0 ;  /* 0x3f800000ff087431 */ /* 0x000fe400000001ff */
[----:B------:R-:W-:-:S13]  /*0180*/  ISETP.GE.AND.EX P0, PT, R5, R11, PT, P0 ;  /* 0x0000000b0500720c */ /* 0x000fda0003f06300 */
[----:B------:R-:W-:Y:S05]  /*0190*/  @P0 BRA `(.L_x_730) ;  /* 0x0000001400200947 */ /* 0x000fea0003800000 */
[CC--:B------:R-:W-:Y:S01]  /*01a0*/  IADD3 R2, P0, PT, -R10.reuse, R6.reuse, RZ ;  /* 0x000000060a027210 */ /* 0x0c0fe20007f1e1ff */
[----:B------:R-:W-:Y:S01]  /*01b0*/  BSSY.RECONVERGENT B1, `(.L_x_731) ;  /* 0x00000a9000017945 */ /* 0x000fe20003800200 */
[----:B------:R-:W-:Y:S02]  /*01c0*/  IADD3 R7, P2, PT, R10, -R6, RZ ;  /* 0x800000060a077210 */ /* 0x000fe40007f5e0ff */
[----:B------:R-:W-:Y:S01]  /*01d0*/  ISETP.GT.U32.AND P1, PT, R2, -0x10, PT ;  /* 0xfffffff00200780c */ /* 0x000fe20003f24070 */
[----:B------:R-:W-:Y:S01]  /*01e0*/  IMAD.X R2, R5, 0x1, ~R11, P0 ;  /* 0x0000000105027824 */ /* 0x000fe200000e0e0b */
[----:B------:R-:W-:Y:S01]  /*01f0*/  LOP3.LUT R18, R7, 0xf, RZ, 0xc0, !PT ;  /* 0x0000000f07127812 */ /* 0x000fe200078ec0ff */
[----:B------:R-:W-:-:S03]  /*0200*/  IMAD.X R10, R11, 0x1, ~R5, P2 ;  /* 0x000000010b0a7824 */ /* 0x000fc600010e0e05 */
[----:B------:R-:W-:Y:S02]  /*0210*/  ISETP.GT.U32.AND.EX P1, PT, R2, -0x1, PT, P1 ;  /* 0xffffffff0200780c */ /* 0x000fe40003f24110 */
[----:B------:R-:W-:-:S04]  /*0220*/  ISETP.NE.U32.AND P0, PT, R18, RZ, PT ;  /* 0x000000ff1200720c */ /* 0x000fc80003f05070 */
[----:B------:R-:W-:-:S07]  /*0230*/  ISETP.NE.AND.EX P0, PT, RZ, RZ, PT, P0 ;  /* 0x000000ffff00720c */ /* 0x000fce0003f05300 */
[----:B------:R-:W-:Y:S06]  /*0240*/  @P1 BRA `(.L_x_732) ;  /* 0x00000008007c1947 */ /* 0x000fec0003800000 */
[----:B------:R-:W0:Y:S01]  /*0250*/  LDCU.64 UR6, c[0x0][0x388] ;  /* 0x00007100ff0677ac */ /* 0x000e220008000a00 */
[----:B------:R-:W-:Y:S02]  /*0260*/  LOP3.LUT R9, R7, 0xfffffff0, RZ, 0xc0, !PT ;  /* 0xfffffff007097812 */ /* 0x000fe400078ec0ff */
[----:B0-----:R-:W-:-:S04]  /*0270*/  LEA R2, P1, R6, UR6, 0x1 ;  /* 0x0000000606027c11 */ /* 0x001fc8000f8208ff */
[----:B------:R-:W-:Y:S02]  /*0280*/  IADD3 R2, P2, PT, R2, 0x10, RZ ;  /* 0x0000001002027810 */ /* 0x000fe40007f5e0ff */
[----:B------:R-:W-:-:S04]  /*0290*/  LEA.HI.X R3, R6, UR7, R5, 0x1, P1 ;  /* 0x0000000706037c11 */ /* 0x000fc800088f0c05 */
[----:B------:R-:W-:-:S07]  /*02a0*/  IADD3.X R3, PT, PT, RZ, R3, RZ, P2, !PT ;  /* 0x00000003ff037210 */ /* 0x000fce00017fe4ff */
.L_x_733:
[----:B------:R-:W2:Y:S04]  /*02b0*/  LDG.E.U16 R17, desc[UR4][R2.64+-0x10] ;  /* 0xfffff00402117981 */ /* 0x000ea8000c1e1500 */
[----:B------:R-:W3:Y:S04]  /*02c0*/  LDG.E.U16 R21, desc[UR4][R2.64+-0xe] ;  /* 0xfffff20402157981 */ /* 0x000ee8000c1e1500 */
[----:B------:R-:W4:Y:S04]  /*02d0*/  LDG.E.U16 R16, desc[UR4][R2.64+-0xc] ;  /* 0xfffff40402107981 */ /* 0x000f28000c1e1500 */
[----:B------:R-:W5:Y:S04]  /*02e0*/  LDG.E.U16 R15, desc[UR4][R2.64+-0xa] ;  /* 0xfffff604020f7981 */ /* 0x000f68000c1e1500 */
[----:B------:R-:W5:Y:S04]  /*02f0*/  LDG.E.U16 R14, desc[UR4][R2.64+-0x8] ;  /* 0xfffff804020e7981 */ /* 0x000f68000c1e1500 */
[----:B------:R-:W5:Y:S04]  /*0300*/  LDG.E.U16 R13, desc[UR4][R2.64+-0x6] ;  /* 0xfffffa04020d7981 */ /* 0x000f68000c1e1500 */
[----:B------:R-:W5:Y:S01]  /*0310*/  LDG.E.U16 R12, desc[UR4][R2.64+-0x4] ;  /* 0xfffffc04020c7981 */ /* 0x000f62000c1e1500 */
[----:B------:R-:W0:Y:S03]  /*0320*/  F2F.BF16.F32 R8, R8 ;  /* 0x0000000800087304 */ /* 0x000e260000202000 */
[----:B------:R-:W5:Y:S01]  /*0330*/  LDG.E.U16 R11, desc[UR4][R2.64+-0x2] ;  /* 0xfffffe04020b7981 */ /* 0x000f62000c1e1500 */
[----:B--2---:R-:W-:-:S02]  /*0340*/  IMAD.U32 R19, R17, 0x10000, RZ ;  /* 0x0001000011137824 */ /* 0x004fc400078e00ff */
[----:B0-----:R-:W-:Y:S02]  /*0350*/  IMAD.U32 R17, R8, 0x10000, RZ ;  /* 0x0001000008117824 */ /* 0x001fe400078e00ff */
[----:B---3--:R-:W-:Y:S02]  /*0360*/  IMAD.U32 R22, R21, 0x10000, RZ ;  /* 0x0001000015167824 */ /* 0x008fe400078e00ff */
[----:B------:R-:W0:Y:S02]  /*0370*/  F2F.BF16.F32 R19, R19 ;  /* 0x0000001300137304 */ /* 0x000e240000202000 */
[----:B0-----:R-:W-:-:S05]  /*0380*/  SHF.L.U32 R20, R19, 0x10, RZ ;  /* 0x0000001013147819 */ /* 0x001fca00000006ff */
[----:B------:R-:W-:Y:S01]  /*0390*/  FMUL.FTZ R20, R17, R20 ;  /* 0x0000001411147220 */ /* 0x000fe20000410000 */
[----:B------:R-:W-:Y:S01]  /*03a0*/  F2F.BF16.F32 R22, R22 ;  /* 0x0000001600167304 */ /* 0x000fe20000202000 */
[----:B------:R-:W2:Y:S07]  /*03b0*/  LDG.E.U16 R17, desc[UR4][R2.64] ;  /* 0x0000000402117981 */ /* 0x000eae000c1e1500 */
[----:B------:R-:W0:Y:S02]  /*03c0*/  F2F.BF16.F32 R20, R20 ;  /* 0x0000001400147304 */ /* 0x000e240000202000 */
[----:B0-----:R-:W-:-:S06]  /*03d0*/  IMAD.U32 R21, R20, 0x10000, RZ ;  /* 0x0001000014157824 */ /* 0x001fcc00078e00ff */
[----:B------:R-:W0:Y:S01]  /*03e0*/  F2F.BF16.F32 R21, R21 ;  /* 0x0000001500157304 */ /* 0x000e220000202000 */
[----:B------:R-:W-:Y:S01]  /*03f0*/  SHF.L.U32 R23, R22, 0x10, RZ ;  /* 0x0000001016177819 */ /* 0x000fe200000006ff */
[----:B0-----:R-:W-:-:S04]  /*0400*/  IMAD.U32 R8, R21, 0x10000, RZ ;  /* 0x0001000015087824 */ /* 0x001fc800078e00ff */
[----:B------:R-:W-:Y:S01]  /*0410*/  FMUL.FTZ R23, R8, R23 ;  /* 0x0000001708177220 */ /* 0x000fe20000410000 */
[----:B----4-:R-:W-:Y:S01]  /*0420*/  IMAD.U32 R19, R16, 0x10000, RZ ;  /* 0x0001000010137824 */ /* 0x010fe200078e00ff */
[----:B------:R-:W3:Y:S04]  /*0430*/  LDG.E.U16 R8, desc[UR4][R2.64+0x2] ;  /* 0x0000020402087981 */ /* 0x000ee8000c1e1500 */
[----:B------:R-:W0:Y:S08]  /*0440*/  F2F.BF16.F32 R23, R23 ;  /* 0x0000001700177304 */ /* 0x000e300000202000 */
[----:B------:R-:W1:Y:S01]  /*0450*/  F2F.BF16.F32 R19, R19 ;  /* 0x0000001300137304 */ /* 0x000e620000202000 */
[----:B0-----:R-:W-:-:S07]  /*0460*/  SHF.L.U32 R16, R23, 0x10, RZ ;  /* 0x0000001017107819 */ /* 0x001fce00000006ff */
[----:B------:R-:W0:Y:S01]  /*0470*/  F2F.BF16.F32 R16, R16 ;  /* 0x0000001000107304 */ /* 0x000e220000202000 */
[----:B-1----:R-:W-:Y:S02]  /*0480*/  IMAD.U32 R25, R19, 0x10000, RZ ;  /* 0x0001000013197824 */ /* 0x002fe400078e00ff */
[----:B0-----:R-:W-:-:S04]  /*0490*/  IMAD.U32 R20, R16, 0x10000, RZ ;  /* 0x0001000010147824 */ /* 0x001fc800078e00ff */
[----:B------:R-:W-:-:S06]  /*04a0*/  FMUL.FTZ R20, R20, R25 ;  /* 0x0000001914147220 */ /* 0x000fcc0000410000 */
[----:B------:R-:W0:Y:S01]  /*04b0*/  F2F.BF16.F32 R20, R20 ;  /* 0x0000001400147304 */ /* 0x000e220000202000 */
[----:B-----5:R-:W-:Y:S02]  /*04c0*/  SHF.L.U32 R22, R15, 0x10, RZ ;  /* 0x000000100f167819 */ /* 0x020fe400000006ff */
[----:B------:R-:W4:Y:S05]  /*04d0*/  LDG.E.U16 R15, desc[UR4][R2.64+0x4] ;  /* 0x00000404020f7981 */ /* 0x000f2a000c1e1500 */
[----:B------:R-:W1:Y:S01]  /*04e0*/  F2F.BF16.F32 R22, R22 ;  /* 0x0000001600167304 */ /* 0x000e620000202000 */
[----:B0-----:R-:W-:-:S07]  /*04f0*/  IMAD.U32 R21, R20, 0x10000, RZ ;  /* 0x0001000014157824 */ /* 0x001fce00078e00ff */
[----:B------:R-:W0:Y:S01]  /*0500*/  F2F.BF16.F32 R21, R21 ;  /* 0x0000001500157304 */ /* 0x000e220000202000 */
[----:B-1----:R-:W-:Y:S01]  /*0510*/  IMAD.U32 R19, R22, 0x10000, RZ ;  /* 0x0001000016137824 */ /* 0x002fe200078e00ff */
[----:B0-----:R-:W-:-:S05]  /*0520*/  SHF.L.U32 R16, R21, 0x10, RZ ;  /* 0x0000001015107819 */ /* 0x001fca00000006ff */
[----:B------:R-:W-:-:S06]  /*0530*/  FMUL.FTZ R16, R16, R19 ;  /* 0x0000001310107220 */ /* 0x000fcc0000410000 */
[----:B------:R-:W0:Y:S01]  /*0540*/  F2F.BF16.F32 R16, R16 ;  /* 0x0000001000107304 */ /* 0x000e220000202000 */
[----:B------:R-:W-:Y:S02]  /*0550*/  IMAD.U32 R23, R14, 0x10000, RZ ;  /* 0x000100000e177824 */ /* 0x000fe400078e00ff */
[----:B------:R-:W5:Y:S05]  /*0560*/  LDG.E.U16 R14, desc[UR4][R2.64+0x6] ;  /* 0x00000604020e7981 */ /* 0x000f6a000c1e1500 */
[----:B------:R-:W1:Y:S01]  /*0570*/  F2F.BF16.F32 R23, R23 ;  /* 0x0000001700177304 */ /* 0x000e620000202000 */
[----:B0-----:R-:W-:-:S07]  /*0580*/  IMAD.U32 R19, R16, 0x10000, RZ ;  /* 0x0001000010137824 */ /* 0x001fce00078e00ff */
[----:B------:R-:W0:Y:S01]  /*0590*/  F2F.BF16.F32 R19, R19 ;  /* 0x0000001300137304 */ /* 0x000e220000202000 */
[----:B-1----:R-:W-:Y:S01]  /*05a0*/  SHF.L.U32 R25, R23, 0x10, RZ ;  /* 0x0000001017197819 */ /* 0x002fe200000006ff */
[----:B0-----:R-:W-:-:S04]  /*05b0*/  IMAD.U32 R20, R19, 0x10000, RZ ;  /* 0x0001000013147824 */ /* 0x001fc800078e00ff */
[----:B------:R-:W-:-:S06]  /*05c0*/  FMUL.FTZ R20, R20, R25 ;  /* 0x0000001914147220 */ /* 0x000fcc0000410000 */
[----:B------:R-:W0:Y:S01]  /*05d0*/  F2F.BF16.F32 R20, R20 ;  /* 0x0000001400147304 */ /* 0x000e220000202000 */
[----:B------:R-:W-:Y:S02]  /*05e0*/  IMAD.U32 R21, R13, 0x10000, RZ ;  /* 0x000100000d157824 */ /* 0x000fe400078e00ff */
[----:B------:R-:W5:Y:S05]  /*05f0*/  LDG.E.U16 R13, desc[UR4][R2.64+0x8] ;  /* 0x00000804020d7981 */ /* 0x000f6a000c1e1500 */
[----:B------:R-:W1:Y:S01]  /*0600*/  F2F.BF16.F32 R21, R21 ;  /* 0x0000001500157304 */ /* 0x000e620000202000 */
[----:B0-----:R-:W-:-:S07]  /*0610*/  SHF.L.U32 R16, R20, 0x10, RZ ;  /* 0x0000001014107819 */ /* 0x001fce00000006ff */
[----:B------:R-:W0:Y:S01]  /*0620*/  F2F.BF16.F32 R16, R16 ;  /* 0x0000001000107304 */ /* 0x000e220000202000 */
[----:B-1----:R-:W-:Y:S02]  /*0630*/  IMAD.U32 R22, R21, 0x10000, RZ ;  /* 0x0001000015167824 */ /* 0x002fe400078e00ff */
[----:B0-----:R-:W-:-:S04]  /*0640*/  IMAD.U32 R19, R16, 0x10000, RZ ;  /* 0x0001000010137824 */ /* 0x001fc800078e00ff */
[----:B------:R-:W-:-:S06]  /*0650*/  FMUL.FTZ R19, R19, R22 ;  /* 0x0000001613137220 */ /* 0x000fcc0000410000 */
[----:B------:R-:W0:Y:S01]  /*0660*/  F2F.BF16.F32 R19, R19 ;  /* 0x0000001300137304 */ /* 0x000e220000202000 */
[----:B------:R-:W-:Y:S02]  /*0670*/  SHF.L.U32 R22, R12, 0x10, RZ ;  /* 0x000000100c167819 */ /* 0x000fe400000006ff */
[----:B------:R-:W5:Y:S05]  /*0680*/  LDG.E.U16 R12, desc[UR4][R2.64+0xa] ;  /* 0x00000a04020c7981 */ /* 0x000f6a000c1e1500 */
        /* <DEDUP_REMOVED lines=10> */
[----:B0-----:R-:W-:Y:S02]  /*0730*/  IMAD.U32 R19, R16, 0x10000, RZ ;  /* 0x0001000010137824 */ /* 0x001fe400078e00ff */
[----:B--2---:R-:W-:Y:S01]  /*0740*/  IMAD.U32 R22, R17, 0x10000, RZ ;  /* 0x0001000011167824 */ /* 0x004fe200078e00ff */
[----:B------:R-:W2:Y:S04]  /*0750*/  LDG.E.U16 R16, desc[UR4][R2.64+0xe] ;  /* 0x00000e0402107981 */ /* 0x000ea8000c1e1500 */
[----:B------:R-:W0:Y:S01]  /*0760*/  F2F.BF16.F32 R19, R19 ;  /* 0x0000001300137304 */ /* 0x000e220000202000 */
[----:B-1----:R-:W-:Y:S01]  /*0770*/  SHF.L.U32 R23, R21, 0x10, RZ ;  /* 0x0000001015177819 */ /* 0x002fe200000006ff */
[----:B0-----:R-:W-:-:S04]  /*0780*/  IMAD.U32 R20, R19, 0x10000, RZ ;  /* 0x0001000013147824 */ /* 0x001fc800078e00ff */
[----:B------:R-:W-:-:S06]  /*0790*/  FMUL.FTZ R20, R20, R23 ;  /* 0x0000001714147220 */ /* 0x000fcc0000410000 */
        /* <DEDUP_REMOVED lines=8> */
[----:B---3--:R-:W-:-:S07]  /*0820*/  SHF.L.U32 R21, R8, 0x10, RZ ;  /* 0x0000001008157819 */ /* 0x008fce00000006ff */
[----:B------:R-:W1:Y:S01]  /*0830*/  F2F.BF16.F32 R21, R21 ;  /* 0x0000001500157304 */ /* 0x000e620000202000 */
[----:B0-----:R-:W-:-:S07]  /*0840*/  IMAD.U32 R8, R19, 0x10000, RZ ;  /* 0x0001000013087824 */ /* 0x001fce00078e00ff */
[----:B------:R-:W0:Y:S01]  /*0850*/  F2F.BF16.F32 R8, R8 ;  /* 0x0000000800087304 */ /* 0x000e220000202000 */
[----:B-1----:R-:W-:Y:S01]  /*0860*/  IMAD.U32 R23, R21, 0x10000, RZ ;  /* 0x0001000015177824 */ /* 0x002fe200078e00ff */
[----:B0-----:R-:W-:-:S05]  /*0870*/  SHF.L.U32 R20, R8, 0x10, RZ ;  /* 0x0000001008147819 */ /* 0x001fca00000006ff */
[----:B------:R-:W-:-:S06]  /*0880*/  FMUL.FTZ R20, R20, R23 ;  /* 0x0000001714147220 */ /* 0x000fcc0000410000 */
[----:B------:R-:W0:Y:S01]  /*0890*/  F2F.BF16.F32 R20, R20 ;  /* 0x0000001400147304 */ /* 0x000e220000202000 */
[----:B----4-:R-:W-:-:S07]  /*08a0*/  IMAD.U32 R17, R15, 0x10000, RZ ;  /* 0x000100000f117824 */ /* 0x010fce00078e00ff */
[----:B------:R-:W1:Y:S01]  /*08b0*/  F2F.BF16.F32 R17, R17 ;  /* 0x0000001100117304 */ /* 0x000e620000202000 */
[----:B0-----:R-:W-:-:S07]  /*08c0*/  IMAD.U32 R15, R20, 0x10000, RZ ;  /* 0x00010000140f7824 */ /* 0x001fce00078e00ff */
[----:B------:R-:W0:Y:S01]  /*08d0*/  F2F.BF16.F32 R15, R15 ;  /* 0x0000000f000f7304 */ /* 0x000e220000202000 */
[----:B-1----:R-:W-:Y:S01]  /*08e0*/  SHF.L.U32 R22, R17, 0x10, RZ ;  /* 0x0000001011167819 */ /* 0x002fe200000006ff */
[----:B0-----:R-:W-:-:S04]  /*08f0*/  IMAD.U32 R19, R15, 0x10000, RZ ;  /* 0x000100000f137824 */ /* 0x001fc800078e00ff */
[----:B------:R-:W-:-:S06]  /*0900*/  FMUL.FTZ R19, R19, R22 ;  /* 0x0000001613137220 */ /* 0x000fcc0000410000 */
[----:B------:R-:W0:Y:S01]  /*0910*/  F2F.BF16.F32 R19, R19 ;  /* 0x0000001300137304 */ /* 0x000e220000202000 */
[----:B-----5:R-:W-:-:S07]  /*0920*/  IMAD.U32 R14, R14, 0x10000, RZ ;  /* 0x000100000e0e7824 */ /* 0x020fce00078e00ff */
[----:B------:R-:W1:Y:S01]  /*0930*/  F2F.BF16.F32 R14, R14 ;  /* 0x0000000e000e7304 */ /* 0x000e620000202000 */
[----:B0-----:R-:W-:-:S07]  /*0940*/  SHF.L.U32 R8, R19, 0x10, RZ ;  /* 0x0000001013087819 */ /* 0x001fce00000006ff */
[----:B------:R-:W0:Y:S01]  /*0950*/  F2F.BF16.F32 R8, R8 ;  /* 0x0000000800087304 */ /* 0x000e220000202000 */
[----:B-1----:R-:W-:Y:S02]  /*0960*/  IMAD.U32 R20, R14, 0x10000, RZ ;  /* 0x000100000e147824 */ /* 0x002fe400078e00ff */
[----:B0-----:R-:W-:-:S04]  /*0970*/  IMAD.U32 R17, R8, 0x10000, RZ ;  /* 0x0001000008117824 */ /* 0x001fc800078e00ff */
[----:B------:R-:W-:-:S06]  /*0980*/  FMUL.FTZ R17, R17, R20 ;  /* 0x0000001411117220 */ /* 0x000fcc0000410000 */
[----:B------:R-:W0:Y:S01]  /*0990*/  F2F.BF16.F32 R17, R17 ;  /* 0x0000001100117304 */ /* 0x000e220000202000 */
[----:B------:R-:W-:-:S07]  /*09a0*/  SHF.L.U32 R15, R13, 0x10, RZ ;  /* 0x000000100d0f7819 */ /* 0x000fce00000006ff */
[----:B------:R-:W1:Y:S01]  /*09b0*/  F2F.BF16.F32 R15, R15 ;  /* 0x0000000f000f7304 */ /* 0x000e620000202000 */
[----:B0-----:R-:W-:-:S07]  /*09c0*/  IMAD.U32 R13, R17, 0x10000, RZ ;  /* 0x00010000110d7824 */ /* 0x001fce00078e00ff */
[----:B------:R-:W0:Y:S01]  /*09d0*/  F2F.BF16.F32 R13, R13 ;  /* 0x0000000d000d7304 */ /* 0x000e220000202000 */
[----:B-1----:R-:W-:Y:S01]  /*09e0*/  IMAD.U32 R19, R15, 0x10000, RZ ;  /* 0x000100000f137824 */ /* 0x002fe200078e00ff */
[----:B0-----:R-:W-:-:S05]  /*09f0*/  SHF.L.U32 R14, R13, 0x10, RZ ;  /* 0x000000100d0e7819 */ /* 0x001fca00000006ff */
[----:B------:R-:W-:-:S06]  /*0a00*/  FMUL.FTZ R14, R14, R19 ;  /* 0x000000130e0e7220 */ /* 0x000fcc0000410000 */
[----:B------:R-:W0:Y:S01]  /*0a10*/  F2F.BF16.F32 R14, R14 ;  /* 0x0000000e000e7304 */ /* 0x000e220000202000 */
[----:B------:R-:W-:-:S07]  /*0a20*/  IMAD.U32 R12, R12, 0x10000, RZ ;  /* 0x000100000c0c7824 */ /* 0x000fce00078e00ff */
[----:B------:R-:W1:Y:S01]  /*0a30*/  F2F.BF16.F32 R12, R12 ;  /* 0x0000000c000c7304 */ /* 0x000e620000202000 */
[----:B0-----:R-:W-:-:S07]  /*0a40*/  IMAD.U32 R8, R14, 0x10000, RZ ;  /* 0x000100000e087824 */ /* 0x001fce00078e00ff */
[----:B------:R-:W0:Y:S01]  /*0a50*/  F2F.BF16.F32 R8, R8 ;  /* 0x0000000800087304 */ /* 0x000e220000202000 */
[----:B-1----:R-:W-:Y:S01]  /*0a60*/  SHF.L.U32 R20, R12, 0x10, RZ ;  /* 0x000000100c147819 */ /* 0x002fe200000006ff */
[----:B0-----:R-:W-:-:S04]  /*0a70*/  IMAD.U32 R15, R8, 0x10000, RZ ;  /* 0x00010000080f7824 */ /* 0x001fc800078e00ff */
[----:B------:R-:W-:-:S06]  /*0a80*/  FMUL.FTZ R15, R15, R20 ;  /* 0x000000140f0f7220 */ /* 0x000fcc0000410000 */
[----:B------:R-:W0:Y:S01]  /*0a90*/  F2F.BF16.F32 R15, R15 ;  /* 0x0000000f000f7304 */ /* 0x000e220000202000 */
[----:B------:R-:W-:-:S07]  /*0aa0*/  SHF.L.U32 R13, R11, 0x10, RZ ;  /* 0x000000100b0d7819 */ /* 0x000fce00000006ff */
[----:B------:R-:W1:Y:S01]  /*0ab0*/  F2F.BF16.F32 R13, R13 ;  /* 0x0000000d000d7304 */ /* 0x000e620000202000 */
[----:B0-----:R-:W-:-:S07]  /*0ac0*/  IMAD.U32 R11, R15, 0x10000, RZ ;  /* 0x000100000f0b7824 */ /* 0x001fce00078e00ff */
[----:B------:R-:W0:Y:S01]  /*0ad0*/  F2F.BF16.F32 R11, R11 ;  /* 0x0000000b000b7304 */ /* 0x000e220000202000 */
[----:B-1----:R-:W-:Y:S01]  /*0ae0*/  SHF.L.U32 R17, R13, 0x10, RZ ;  /* 0x000000100d117819 */ /* 0x002fe200000006ff */
[----:B0-----:R-:W-:-:S04]  /*0af0*/  IMAD.U32 R12, R11, 0x10000, RZ ;  /* 0x000100000b0c7824 */ /* 0x001fc800078e00ff */
[----:B------:R-:W-:-:S06]  /*0b00*/  FMUL.FTZ R12, R12, R17 ;  /* 0x000000110c0c7220 */ /* 0x000fcc0000410000 */
[----:B------:R-:W0:Y:S01]  /*0b10*/  F2F.BF16.F32 R12, R12 ;  /* 0x0000000c000c7304 */ /* 0x000e220000202000 */
[----:B--2---:R-:W-:-:S07]  /*0b20*/  SHF.L.U32 R16, R16, 0x10, RZ ;  /* 0x0000001010107819 */ /* 0x004fce00000006ff */
[----:B------:R-:W1:Y:S01]  /*0b30*/  F2F.BF16.F32 R16, R16 ;  /* 0x0000001000107304 */ /* 0x000e620000202000 */
[----:B0-----:R-:W-:-:S07]  /*0b40*/  IMAD.U32 R8, R12, 0x10000, RZ ;  /* 0x000100000c087824 */ /* 0x001fce00078e00ff */
[----:B------:R-:W0:Y:S01]  /*0b50*/  F2F.BF16.F32 R8, R8 ;  /* 0x0000000800087304 */ /* 0x000e220000202000 */
[----:B-1----:R-:W-:Y:S02]  /*0b60*/  SHF.L.U32 R14, R16, 0x10, RZ ;  /* 0x00000010100e7819 */ /* 0x002fe400000006ff */
[----:B------:R-:W-:-:S04]  /*0b70*/  IADD3 R9, P1, PT, R9, -0x10, RZ ;  /* 0xfffffff009097810 */ /* 0x000fc80007f3e0ff */
[----:B------:R-:W-:Y:S01]  /*0b80*/  IADD3.X R10, PT, PT, R10, -0x1, RZ, P1, !PT ;  /* 0xffffffff0a0a7810 */ /* 0x000fe20000ffe4ff */
[----:B0-----:R-:W-:Y:S01]  /*0b90*/  IMAD.U32 R13, R8, 0x10000, RZ ;  /* 0x00010000080d7824 */ /* 0x001fe200078e00ff */
[----:B------:R-:W-:-:S03]  /*0ba0*/  ISETP.NE.U32.AND P1, PT, R9, RZ, PT ;  /* 0x000000ff0900720c */ /* 0x000fc60003f25070 */
[----:B------:R-:W-:Y:S01]  /*0bb0*/  FMUL.FTZ R13, R13, R14 ;  /* 0x0000000e0d0d7220 */ /* 0x000fe20000410000 */
[----:B------:R-:W-:-:S05]  /*0bc0*/  ISETP.NE.AND.EX P1, PT, R10, RZ, PT, P1 ;  /* 0x000000ff0a00720c */ /* 0x000fca0003f25310 */
[----:B------:R-:W0:Y:S01]  /*0bd0*/  F2F.BF16.F32 R13, R13 ;  /* 0x0000000d000d7304 */ /* 0x000e220000202000 */
[----:B------:R-:W-:Y:S02]  /*0be0*/  IADD3 R6, P2, PT, R6, 0x10, RZ ;  /* 0x0000001006067810 */ /* 0x000fe40007f5e0ff */
[----:B------:R-:W-:-:S03]  /*0bf0*/  IADD3 R2, P3, PT, R2, 0x20, RZ ;  /* 0x0000002002027810 */ /* 0x000fc60007f7e0ff */
[----:B------:R-:W-:Y:S01]  /*0c00*/  IMAD.X R5, RZ, RZ, R5, P2 ;  /* 0x000000ffff057224 */ /* 0x000fe200010e0605 */
[----:B------:R-:W-:Y:S02]  /*0c10*/  IADD3.X R3, PT, PT, RZ, R3, RZ, P3, !PT ;  /* 0x00000003ff037210 */ /* 0x000fe40001ffe4ff */
[----:B0-----:R-:W-:Y:S01]  /*0c20*/  SHF.L.U32 R8, R13, 0x10, RZ ;  /* 0x000000100d087819 */ /* 0x001fe200000006ff */
[----:B------:R-:W-:Y:S06]  /*0c30*/  @P1 BRA `(.L_x_733) ;  /* 0xfffffff4009c1947 */ /* 0x000fec000383ffff */
.L_x_732:
[----:B------:R-:W-:Y:S05]  /*0c40*/  BSYNC.RECONVERGENT B1 ;  /* 0x0000000000017941 */ /* 0x000fea0003800200 */
.L_x_731:
[----:B------:R-:W-:Y:S05]  /*0c50*/  @!P0 BRA `(.L_x_730) ;  /* 0x0000000800708947 */ /* 0x000fea0003800000 */
[----:B------:R-:W-:Y:S01]  /*0c60*/  ISETP.GE.U32.AND P0, PT, R18, 0x8, PT ;  /* 0x000000081200780c */ /* 0x000fe20003f06070 */
[----:B------:R-:W-:Y:S01]  /*0c70*/  BSSY.RECONVERGENT B1, `(.L_x_734) ;  /* 0x0000053000017945 */ /* 0x000fe20003800200 */
[----:B------:R-:W-:Y:S02]  /*0c80*/  LOP3.LUT R19, R7, 0x7, RZ, 0xc0, !PT ;  /* 0x0000000707137812 */ /* 0x000fe400078ec0ff */
[----:B------:R-:W-:Y:S02]  /*0c90*/  ISETP.GE.U32.AND.EX P0, PT, RZ, RZ, PT, P0 ;  /* 0x000000ffff00720c */ /* 0x000fe40003f06100 */
[----:B------:R-:W-:-:S04]  /*0ca0*/  ISETP.NE.U32.AND P1, PT, R19, RZ, PT ;  /* 0x000000ff1300720c */ /* 0x000fc80003f25070 */
[----:B------:R-:W-:-:S07]  /*0cb0*/  ISETP.NE.AND.EX P1, PT, RZ, RZ, PT, P1 ;  /* 0x000000ffff00720c */ /* 0x000fce0003f25310 */
[----:B------:R-:W-:Y:S06]  /*0cc0*/  @!P0 BRA `(.L_x_735) ;  /* 0x0000000400348947 */ /* 0x000fec0003800000 */
[----:B------:R-:W0:Y:S02]  /*0cd0*/  LDCU.64 UR6, c[0x0][0x388] ;  /* 0x00007100ff0677ac */ /* 0x000e240008000a00 */
[----:B0-----:R-:W-:-:S04]  /*0ce0*/  LEA R2, P0, R6, UR6, 0x1 ;  /* 0x0000000606027c11 */ /* 0x001fc8000f8008ff */
[----:B------:R-:W-:-:S05]  /*0cf0*/  LEA.HI.X R3, R6, UR7, R5, 0x1, P0 ;  /* 0x0000000706037c11 */ /* 0x000fca00080f0c05 */
        /* <DEDUP_REMOVED lines=9> */
[----:B------:R-:W-:-:S04]  /*0d90*/  IADD3 R6, P0, PT, R6, 0x8, RZ ;  /* 0x0000000806067810 */ /* 0x000fc80007f1e0ff */
[----:B------:R-:W-:Y:S02]  /*0da0*/  IADD3.X R5, PT, PT, RZ, R5, RZ, P0, !PT ;  /* 0x00000005ff057210 */ /* 0x000fe400007fe4ff */
[----:B0-----:R-:W-:Y:S01]  /*0db0*/  SHF.L.U32 R16, R8, 0x10, RZ ;  /* 0x0000001008107819 */ /* 0x001fe200000006ff */
[----:B--2---:R-:W-:Y:S01]  /*0dc0*/  IMAD.U32 R15, R15, 0x10000, RZ ;  /* 0x000100000f0f7824 */ /* 0x004fe200078e00ff */
[----:B---3--:R-:W-:-:S05]  /*0dd0*/  SHF.L.U32 R18, R18, 0x10, RZ ;  /* 0x0000001012127819 */ /* 0x008fca00000006ff */
[----:B------:R-:W0:Y:S01]  /*0de0*/  F2F.BF16.F32 R15, R15 ;  /* 0x0000000f000f7304 */ /* 0x000e220000202000 */
[----:B----4-:R-:W-:Y:S02]  /*0df0*/  SHF.L.U32 R13, R13, 0x10, RZ ;  /* 0x000000100d0d7819 */ /* 0x010fe400000006ff */
[----:B-----5:R-:W-:-:S05]  /*0e00*/  SHF.L.U32 R12, R12, 0x10, RZ ;  /* 0x000000100c0c7819 */ /* 0x020fca00000006ff */
[----:B------:R-:W1:Y:S01]  /*0e10*/  F2F.BF16.F32 R18, R18 ;  /* 0x0000001200127304 */ /* 0x000e620000202000 */
[----:B------:R-:W-:Y:S02]  /*0e20*/  SHF.L.U32 R11, R11, 0x10, RZ ;  /* 0x000000100b0b7819 */ /* 0x000fe400000006ff */
[----:B------:R-:W-:Y:S01]  /*0e30*/  SHF.L.U32 R10, R10, 0x10, RZ ;  /* 0x000000100a0a7819 */ /* 0x000fe200000006ff */
[----:B0-----:R-:W-:-:S04]  /*0e40*/  IMAD.U32 R17, R15, 0x10000, RZ ;  /* 0x000100000f117824 */ /* 0x001fc800078e00ff */
[----:B------:R-:W0:Y:S01]  /*0e50*/  F2F.BF16.F32 R13, R13 ;  /* 0x0000000d000d7304 */ /* 0x000e220000202000 */
[----:B------:R-:W-:Y:S01]  /*0e60*/  SHF.L.U32 R9, R9, 0x10, RZ ;  /* 0x0000001009097819 */ /* 0x000fe200000006ff */
[----:B------:R-:W-:Y:S01]  /*0e70*/  FMUL.FTZ R16, R16, R17 ;  /* 0x0000001110107220 */ /* 0x000fe20000410000 */
[----:B------:R-:W-:Y:S02]  /*0e80*/  SHF.L.U32 R14, R14, 0x10, RZ ;  /* 0x000000100e0e7819 */ /* 0x000fe400000006ff */
[----:B-1----:R-:W-:-:S03]  /*0e90*/  SHF.L.U32 R3, R18, 0x10, RZ ;  /* 0x0000001012037819 */ /* 0x002fc600000006ff */
[----:B------:R-:W1:Y:S01]  /*0ea0*/  F2F.BF16.F32 R16, R16 ;  /* 0x0000001000107304 */ /* 0x000e620000202000 */
[----:B0-----:R-:W-:-:S07]  /*0eb0*/  SHF.L.U32 R15, R13, 0x10, RZ ;  /* 0x000000100d0f7819 */ /* 0x001fce00000006ff */
[----:B------:R-:W0:Y:S01]  /*0ec0*/  F2F.BF16.F32 R12, R12 ;  /* 0x0000000c000c7304 */ /* 0x000e220000202000 */
[----:B-1----:R-:W-:-:S07]  /*0ed0*/  IMAD.U32 R17, R16, 0x10000, RZ ;  /* 0x0001000010117824 */ /* 0x002fce00078e00ff */
[----:B------:R-:W-:Y:S01]  /*0ee0*/  F2F.BF16.F32 R11, R11 ;  /* 0x0000000b000b7304 */ /* 0x000fe20000202000 */
[----:B0-----:R-:W-:-:S07]  /*0ef0*/  SHF.L.U32 R16, R12, 0x10, RZ ;  /* 0x000000100c107819 */ /* 0x001fce00000006ff */
[----:B------:R-:W0:Y:S08]  /*0f00*/  F2F.BF16.F32 R17, R17 ;  /* 0x0000001100117304 */ /* 0x000e300000202000 */
[----:B------:R-:W1:Y:S01]  /*0f10*/  F2F.BF16.F32 R10, R10 ;  /* 0x0000000a000a7304 */ /* 0x000e620000202000 */
[----:B0-----:R-:W-:-:S07]  /*0f20*/  IMAD.U32 R2, R17, 0x10000, RZ ;  /* 0x0001000011027824 */ /* 0x001fce00078e00ff */
[----:B------:R-:W-:Y:S01]  /*0f30*/  F2F.BF16.F32 R9, R9 ;  /* 0x0000000900097304 */ /* 0x000fe20000202000 */
[----:B------:R-:W-:Y:S01]  /*0f40*/  FMUL.FTZ R2, R2, R3 ;  /* 0x0000000302027220 */ /* 0x000fe20000410000 */
[----:B-1----:R-:W-:-:S06]  /*0f50*/  SHF.L.U32 R12, R10, 0x10, RZ ;  /* 0x000000100a0c7819 */ /* 0x002fcc00000006ff */
[----:B------:R-:W0:Y:S08]  /*0f60*/  F2F.BF16.F32 R14, R14 ;  /* 0x0000000e000e7304 */ /* 0x000e300000202000 */
[----:B------:R-:W1:Y:S01]  /*0f70*/  F2F.BF16.F32 R2, R2 ;  /* 0x0000000200027304 */ /* 0x000e620000202000 */
[----:B0-----:R-:W-:Y:S01]  /*0f80*/  SHF.L.U32 R10, R14, 0x10, RZ ;  /* 0x000000100e0a7819 */ /* 0x001fe200000006ff */
[----:B-1----:R-:W-:-:S06]  /*0f90*/  IMAD.U32 R3, R2, 0x10000, RZ ;  /* 0x0001000002037824 */ /* 0x002fcc00078e00ff */
[----:B------:R-:W0:Y:S02]  /*0fa0*/  F2F.BF16.F32 R3, R3 ;  /* 0x0000000300037304 */ /* 0x000e240000202000 */
[----:B0-----:R-:W-:-:S04]  /*0fb0*/  IMAD.U32 R8, R3, 0x10000, RZ ;  /* 0x0001000003087824 */ /* 0x001fc800078e00ff */
[----:B------:R-:W-:Y:S01]  /*0fc0*/  FMUL.FTZ R8, R8, R15 ;  /* 0x0000000f08087220 */ /* 0x000fe20000410000 */
[----:B------:R-:W-:-:S05]  /*0fd0*/  SHF.L.U32 R15, R11, 0x10, RZ ;  /* 0x000000100b0f7819 */ /* 0x000fca00000006ff */
[----:B------:R-:W0:Y:S02]  /*0fe0*/  F2F.BF16.F32 R8, R8 ;  /* 0x0000000800087304 */ /* 0x000e240000202000 */
[----:B0-----:R-:W-:-:S06]  /*0ff0*/  IMAD.U32 R2, R8, 0x10000, RZ ;  /* 0x0001000008027824 */ /* 0x001fcc00078e00ff */
[----:B------:R-:W0:Y:S02]  /*1000*/  F2F.BF16.F32 R2, R2 ;  /* 0x0000000200027304 */ /* 0x000e240000202000 */
[----:B0-----:R-:W-:-:S04]  /*1010*/  IMAD.U32 R13, R2, 0x10000, RZ ;  /* 0x00010000020d7824 */ /* 0x001fc800078e00ff */
[----:B------:R-:W-:-:S06]  /*1020*/  FMUL.FTZ R13, R13, R16 ;  /* 0x000000100d0d7220 */ /* 0x000fcc0000410000 */
[----:B------:R-:W0:Y:S02]  /*1030*/  F2F.BF16.F32 R13, R13 ;  /* 0x0000000d000d7304 */ /* 0x000e240000202000 */
[----:B0-----:R-:W-:Y:S01]  /*1040*/  IMAD.U32 R3, R13, 0x10000, RZ ;  /* 0x000100000d037824 */ /* 0x001fe200078e00ff */
[----:B------:R-:W-:-:S05]  /*1050*/  SHF.L.U32 R13, R9, 0x10, RZ ;  /* 0x00000010090d7819 */ /* 0x000fca00000006ff */
[----:B------:R-:W0:Y:S02]  /*1060*/  F2F.BF16.F32 R3, R3 ;  /* 0x0000000300037304 */ /* 0x000e240000202000 */
[----:B0-----:R-:W-:-:S04]  /*1070*/  IMAD.U32 R8, R3, 0x10000, RZ ;  /* 0x0001000003087824 */ /* 0x001fc800078e00ff */
[----:B------:R-:W-:-:S06]  /*1080*/  FMUL.FTZ R8, R8, R15 ;  /* 0x0000000f08087220 */ /* 0x000fcc0000410000 */
[----:B------:R-:W0:Y:S02]  /*1090*/  F2F.BF16.F32 R8, R8 ;  /* 0x0000000800087304 */ /* 0x000e240000202000 */
[----:B0-----:R-:W-:-:S06]  /*10a0*/  IMAD.U32 R2, R8, 0x10000, RZ ;  /* 0x0001000008027824 */ /* 0x001fcc00078e00ff */
        /* <DEDUP_REMOVED lines=14> */
[----:B0-----:R-:W-:-:S07]  /*1190*/  IMAD.U32 R8, R9, 0x10000, RZ ;  /* 0x0001000009087824 */ /* 0x001fce00078e00ff */
.L_x_735:
[----:B------:R-:W-:Y:S05]  /*11a0*/  BSYNC.RECONVERGENT B1 ;  /* 0x0000000000017941 */ /* 0x000fea0003800200 */
.L_x_734:
[----:B------:R-:W-:Y:S05]  /*11b0*/  @!P1 BRA `(.L_x_730) ;  /* 0x0000000400189947 */ /* 0x000fea0003800000 */
[----:B------:R-:W-:Y:S01]  /*11c0*/  ISETP.GE.U32.AND P0, PT, R19, 0x4, PT ;  /* 0x000000041300780c */ /* 0x000fe20003f06070 */
[----:B------:R-:W-:Y:S01]  /*11d0*/  BSSY.RECONVERGENT B1, `(.L_x_736) ;  /* 0x0000030000017945 */ /* 0x000fe20003800200 */
[----:B------:R-:W-:Y:S02]  /*11e0*/  LOP3.LUT R7, R7, 0x3, RZ, 0xc0, !PT ;  /* 0x0000000307077812 */ /* 0x000fe400078ec0ff */
[----:B------:R-:W-:Y:S02]  /*11f0*/  ISETP.GE.U32.AND.EX P0, PT, RZ, RZ, PT, P0 ;  /* 0x000000ffff00720c */ /* 0x000fe40003f06100 */
[----:B------:R-:W-:Y:S02]  /*1200*/  MOV R2, RZ ;  /* 0x000000ff00027202 */ /* 0x000fe40000000f00 */
[----:B------:R-:W-:-:S04]  /*1210*/  ISETP.NE.U32.AND P1, PT, R7, RZ, PT ;  /* 0x000000ff0700720c */ /* 0x000fc80003f25070 */
[----:B------:R-:W-:-:S05]  /*1220*/  ISETP.NE.AND.EX P1, PT, R2, RZ, PT, P1 ;  /* 0x000000ff0200720c */ /* 0x000fca0003f25310 */
[----:B------:R-:W-:Y:S08]  /*1230*/  @!P0 BRA `(.L_x_737) ;  /* 0x0000000000a48947 */ /* 0x000ff00003800000 */
[----:B------:R-:W0:Y:S02]  /*1240*/  LDCU.64 UR6, c[0x0][0x388] ;  /* 0x00007100ff0677ac */ /* 0x000e240008000a00 */
[----:B0-----:R-:W-:-:S04]  /*1250*/  LEA R10, P0, R6, UR6, 0x1 ;  /* 0x00000006060a7c11 */ /* 0x001fc8000f8008ff */
[----:B------:R-:W-:-:S05]  /*1260*/  LEA.HI.X R11, R6, UR7, R5, 0x1, P0 ;  /* 0x00000007060b7c11 */ /* 0x000fca00080f0c05 */
[----:B------:R-:W2:Y:S04]  /*1270*/  LDG.E.U16 R9, desc[UR4][R10.64] ;  /* 0x000000040a097981 */ /* 0x000ea8000c1e1500 */
[----:B------:R-:W3:Y:S04]  /*1280*/  LDG.E.U16 R14, desc[UR4][R10.64+0x2] ;  /* 0x000002040a0e7981 */ /* 0x000ee8000c1e1500 */
[----:B------:R-:W4:Y:S04]  /*1290*/  LDG.E.U16 R15, desc[UR4][R10.64+0x4] ;  /* 0x000004040a0f7981 */ /* 0x000f28000c1e1500 */
[----:B------:R0:W5:Y:S01]  /*12a0*/  LDG.E.U16 R3, desc[UR4][R10.64+0x6] ;  /* 0x000006040a037981 */ /* 0x000162000c1e1500 */
[----:B------:R-:W1:Y:S01]  /*12b0*/  F2F.BF16.F32 R8, R8 ;  /* 0x0000000800087304 */ /* 0x000e620000202000 */
[----:B------:R-:W-:-:S04]  /*12c0*/  IADD3 R6, P0, PT, R6, 0x4, RZ ;  /* 0x0000000406067810 */ /* 0x000fc80007f1e0ff */
[----:B------:R-:W-:Y:S02]  /*12d0*/  IADD3.X R5, PT, PT, RZ, R5, RZ, P0, !PT ;  /* 0x00000005ff057210 */ /* 0x000fe400007fe4ff */
[----:B-1----:R-:W-:Y:S01]  /*12e0*/  SHF.L.U32 R12, R8, 0x10, RZ ;  /* 0x00000010080c7819 */ /* 0x002fe200000006ff */
[----:B--2---:R-:W-:Y:S01]  /*12f0*/  IMAD.U32 R9, R9, 0x10000, RZ ;  /* 0x0001000009097824 */ /* 0x004fe200078e00ff */
[----:B---3--:R-:W-:-:S05]  /*1300*/  SHF.L.U32 R14, R14, 0x10, RZ ;  /* 0x000000100e0e7819 */ /* 0x008fca00000006ff */
[----:B------:R-:W1:Y:S01]  /*1310*/  F2F.BF16.F32 R9, R9 ;  /* 0x0000000900097304 */ /* 0x000e620000202000 */
[----:B----4-:R-:W-:-:S07]  /*1320*/  SHF.L.U32 R15, R15, 0x10, RZ ;  /* 0x000000100f0f7819 */ /* 0x010fce00000006ff */
[----:B------:R-:W0:Y:S01]  /*1330*/  F2F.BF16.F32 R14, R14 ;  /* 0x0000000e000e7304 */ /* 0x000e220000202000 */
[----:B-1----:R-:W-:-:S07]  /*1340*/  IMAD.U32 R13, R9, 0x10000, RZ ;  /* 0x00010000090d7824 */ /* 0x002fce00078e00ff */
[----:B------:R-:W-:Y:S01]  /*1350*/  F2F.BF16.F32 R15, R15 ;  /* 0x0000000f000f7304 */ /* 0x000fe20000202000 */
[----:B------:R-:W-:Y:S01]  /*1360*/  FMUL.FTZ R12, R12, R13 ;  /* 0x0000000d0c0c7220 */ /* 0x000fe20000410000 */
[----:B0-----:R-:W-:-:S06]  /*1370*/  SHF.L.U32 R11, R14, 0x10, RZ ;  /* 0x000000100e0b7819 */ /* 0x001fcc00000006ff */
[----:B------:R-:W0:Y:S02]  /*1380*/  F2F.BF16.F32 R12, R12 ;  /* 0x0000000c000c7304 */ /* 0x000e240000202000 */
[----:B0-----:R-:W-:-:S06]  /*1390*/  IMAD.U32 R13, R12, 0x10000, RZ ;  /* 0x000100000c0d7824 */ /* 0x001fcc00078e00ff */
        /* <DEDUP_REMOVED lines=8> */
[----:B------:R-:W-:Y:S01]  /*1420*/  FMUL.FTZ R10, R10, R11 ;  /* 0x0000000b0a0a7220 */ /* 0x000fe20000410000 */
[----:B-----5:R-:W-:-:S05]  /*1430*/  SHF.L.U32 R11, R3, 0x10, RZ ;  /* 0x00000010030b7819 */ /* 0x020fca00000006ff */
[----:B------:R-:W0:Y:S08]  /*1440*/  F2F.BF16.F32 R10, R10 ;  /* 0x0000000a000a7304 */ /* 0x000e300000202000 */
[----:B------:R-:W1:Y:S01]  /*1450*/  F2F.BF16.F32 R11, R11 ;  /* 0x0000000b000b7304 */ /* 0x000e620000202000 */
[----:B0-----:R-:W-:-:S07]  /*1460*/  IMAD.U32 R3, R10, 0x10000, RZ ;  /* 0x000100000a037824 */ /* 0x001fce00078e00ff */
[----:B------:R-:W0:Y:S01]  /*1470*/  F2F.BF16.F32 R3, R3 ;  /* 0x0000000300037304 */ /* 0x000e220000202000 */
[----:B-1----:R-:W-:Y:S01]  /*1480*/  SHF.L.U32 R13, R11, 0x10, RZ ;  /* 0x000000100b0d7819 */ /* 0x002fe200000006ff */
[----:B0-----:R-:W-:-:S04]  /*1490*/  IMAD.U32 R8, R3, 0x10000, RZ ;  /* 0x0001000003087824 */ /* 0x001fc800078e00ff */
[----:B------:R-:W-:-:S06]  /*14a0*/  FMUL.FTZ R13, R8, R13 ;  /* 0x0000000d080d7220 */ /* 0x000fcc0000410000 */
[----:B------:R-:W0:Y:S02]  /*14b0*/  F2F.BF16.F32 R13, R13 ;  /* 0x0000000d000d7304 */ /* 0x000e240000202000 */
[----:B0-----:R-:W-:-:S07]  /*14c0*/  IMAD.U32 R8, R13, 0x10000, RZ ;  /* 0x000100000d087824 */ /* 0x001fce00078e00ff */
.L_x_737:
[----:B------:R-:W-:Y:S05]  /*14d0*/  BSYNC.RECONVERGENT B1 ;  /* 0x0000000000017941 */ /* 0x000fea0003800200 */
.L_x_736:
[----:B------:R-:W-:Y:S05]  /*14e0*/  @!P1 BRA `(.L_x_730) ;  /* 0x00000000004c9947 */ /* 0x000fea0003800000 */
[----:B------:R-:W0:Y:S02]  /*14f0*/  LDCU.64 UR6, c[0x0][0x388] ;  /* 0x00007100ff0677ac */ /* 0x000e240008000a00 */
[----:B0-----:R-:W-:-:S04]  /*1500*/  LEA R10, P0, R6, UR6, 0x1 ;  /* 0x00000006060a7c11 */ /* 0x001fc8000f8008ff */
[----:B------:R-:W-:-:S09]  /*1510*/  LEA.HI.X R11, R6, UR7, R5, 0x1, P0 ;  /* 0x00000007060b7c11 */ /* 0x000fd200080f0c05 */
.L_x_738:
[----:B------:R0:W2:Y:S01]  /*1520*/  LDG.E.U16 R3, desc[UR4][R10.64] ;  /* 0x000000040a037981 */ /* 0x0000a2000c1e1500 */
[----:B------:R-:W1:Y:S01]  /*1530*/  F2F.BF16.F32 R8, R8 ;  /* 0x0000000800087304 */ /* 0x000e620000202000 */
[----:B------:R-:W-:-:S04]  /*1540*/  IADD3 R7, P0, PT, R7, -0x1, RZ ;  /* 0xffffffff07077810 */ /* 0x000fc80007f1e0ff */
[----:B------:R-:W-:Y:S02]  /*1550*/  IADD3.X R2, PT, PT, R2, -0x1, RZ, P0, !PT ;  /* 0xffffffff02027810 */ /* 0x000fe400007fe4ff */
[----:B------:R-:W-:Y:S02]  /*1560*/  ISETP.NE.U32.AND P0, PT, R7, RZ, PT ;  /* 0x000000ff0700720c */ /* 0x000fe40003f05070 */
[----:B0-----:R-:W-:Y:S02]  /*1570*/  IADD3 R10, P1, PT, R10, 0x2, RZ ;  /* 0x000000020a0a7810 */ /* 0x001fe40007f3e0ff */
[----:B------:R-:W-:-:S03]  /*1580*/  ISETP.NE.AND.EX P0, PT, R2, RZ, PT, P0 ;  /* 0x000000ff0200720c */ /* 0x000fc60003f05300 */
[----:B------:R-:W-:Y:S02]  /*1590*/  IMAD.X R11, RZ, RZ, R11, P1 ;  /* 0x000000ffff0b7224 */ /* 0x000fe400008e060b */
[----:B-1----:R-:W-:Y:S01]  /*15a0*/  IMAD.U32 R6, R8, 0x10000, RZ ;  /* 0x0001000008067824 */ /* 0x002fe200078e00ff */
[----:B--2---:R-:W-:-:S06]  /*15b0*/  SHF.L.U32 R3, R3, 0x10, RZ ;  /* 0x0000001003037819 */ /* 0x004fcc00000006ff */
[----:B------:R-:W0:Y:S02]  /*15c0*/  F2F.BF16.F32 R3, R3 ;  /* 0x0000000300037304 */ /* 0x000e240000202000 */
[----:B0-----:R-:W-:-:S05]  /*15d0*/  SHF.L.U32 R5, R3, 0x10, RZ ;  /* 0x0000001003057819 */ /* 0x001fca00000006ff */
[----:B------:R-:W-:-:S06]  /*15e0*/  FMUL.FTZ R5, R6, R5 ;  /* 0x0000000506057220 */ /* 0x000fcc0000410000 */
[----:B------:R-:W0:Y:S02]  /*15f0*/  F2F.BF16.F32 R5, R5 ;  /* 0x0000000500057304 */ /* 0x000e240000202000 */
[----:B0-----:R-:W-:Y:S01]  /*1600*/  SHF.L.U32 R8, R5, 0x10, RZ ;  /* 0x0000001005087819 */ /* 0x001fe200000006ff */
[----:B------:R-:W-:Y:S06]  /*1610*/  @P0 BRA `(.L_x_738) ;  /* 0xfffffffc00c00947 */ /* 0x000fec000383ffff */
.L_x_730:
[----:B------:R-:W-:Y:S05]  /*1620*/  BSYNC.RECONVERGENT B0 ;  /* 0x0000000000007941 */ /* 0x000fea0003800200 */
.L_x_729:
[----:B------:R-:W0:Y:S02]  /*1630*/  LDCU.64 UR6, c[0x0][0x398] ;  /* 0x00007300ff0677ac */ /* 0x000e240008000a00 */
[----:B0-----:R-:W-:-:S04]  /*1640*/  IADD3 R2, P0, PT, R0, UR6, RZ ;  /* 0x0000000600027c10 */ /* 0x001fc8000ff1e0ff */
[----:B------:R-:W-:Y:S01]  /*1650*/  IADD3.X R3, PT, PT, R4, UR7, RZ, P0, !PT ;  /* 0x0000000704037c10 */ /* 0x000fe200087fe4ff */
[----:B------:R-:W0:Y:S05]  /*1660*/  LDCU.64 UR6, c[0x0][0x380] ;  /* 0x00007000ff0677ac */ /* 0x000e2a0008000a00 */
[----:B------:R-:W0:Y:S02]  /*1670*/  LDG.E.64 R2, desc[UR4][R2.64] ;  /* 0x0000000402027981 */ /* 0x000e24000c1e1b00 */
[----:B0-----:R-:W-:-:S04]  /*1680*/  LEA R4, P0, R2, UR6, 0x2 ;  /* 0x0000000602047c11 */ /* 0x001fc8000f8010ff */
[----:B------:R-:W-:-:S05]  /*1690*/  LEA.HI.X R5, R2, UR7, R3, 0x2, P0 ;  /* 0x0000000702057c11 */ /* 0x000fca00080f1403 */
[----:B------:R-:W-:Y:S01]  /*16a0*/  STG.E desc[UR4][R4.64], R8 ;  /* 0x0000000804007986 */ /* 0x000fe2000c101904 */
[----:B------:R-:W-:Y:S05]  /*16b0*/  EXIT ;  /* 0x000000000000794d */ /* 0x000fea0003800000 */
.L_x_739:
        /* <DEDUP_REMOVED lines=12> */
.L_x_8730:


//--------------------- .text._ZN2at6native55_GLOBAL__N__0955718d_22_SparseCsrTensorMath_cu_868dd54534reduce_sparse_csr_dim1_cuda_kernelIN3c108BFloat16EiNS1_14ReductionMulOpIS4_EEfEEvPT2_PKT_PKT0_SE_lT1_ --------------------------
	.section	.text._ZN2at6native55_GLOBAL__N__0955718d_22_SparseCsrTensorMath_cu_868dd54534reduce_sparse_csr_dim1_cuda_kernelIN3c108BFloat16EiNS1_14ReductionMulOpIS4_EEfEEvPT2_PKT_PKT0_SE_lT1_,"ax",@progbits
	.align	128
.text._ZN2at6native55_GLOBAL__N__0955718d_22_SparseCsrTensorMath_cu_868dd54534reduce_sparse_csr_dim1_cuda_kernelIN3c108BFloat16EiNS1_14ReductionMulOpIS4_EEfEEvPT2_PKT_PKT0_SE_lT1_:
        .type           _ZN2at6native55_GLOBAL__N__0955718d_22_SparseCsrTensorMath_cu_868dd54534reduce_sparse_csr_dim1_cuda_kernelIN3c108BFloat16EiNS1_14ReductionMulOpIS4_EEfEEvPT2_PKT_PKT0_SE_lT1_,@function
        .size           _ZN2at6native55_GLOBAL__N__0955718d_22_SparseCsrTensorMath_cu_868dd54534reduce_sparse_csr_dim1_cuda_kernelIN3c108BFloat16EiNS1_14ReductionMulOpIS4_EEfEEvPT2_PKT_PKT0_SE_lT1_,(.L_x_8731 - _ZN2at6native55_GLOBAL__N__0955718d_22_SparseCsrTensorMath_cu_868dd54534reduce_sparse_csr_dim1_cuda_kernelIN3c108BFloat16EiNS1_14ReductionMulOpIS4_EEfEEvPT2_PKT_PKT0_SE_lT1_)
        .other          _ZN2at6native55_GLOBAL__N__0955718d_22_SparseCsrTensorMath_cu_868dd54534reduce_sparse_csr_dim1_cuda_kernelIN3c108BFloat16EiNS1_14ReductionMulOpIS4_EEfEEvPT2_PKT_PKT0_SE_lT1_,@"STO_CUDA_ENTRY STV_DEFAULT"
_ZN2at6native55_GLOBAL__N__0955718d_22_SparseCsrTensorMath_cu_868dd54534reduce_sparse_csr_dim1_cuda_kernelIN3c108BFloat16EiNS1_14ReductionMulOpIS4_EEfEEvPT2_PKT_PKT0_SE_lT1_:
        /* <DEDUP_REMOVED lines=10> */
[----:B------:R-:W-:Y:S02]  /*00a0*/  SHF.L.U32 R0, R6, 0x2, RZ ;  /* 0x0000000206007819 */ /* 0x000fe400000006ff */
[----:B------:R-:W-:Y:S01]  /*00b0*/  SHF.R.U32.HI R6, RZ, 0x1e, R6 ;  /* 0x0000001eff067819 */ /* 0x000fe20000011606 */
[----:B------:R-:W1:Y:S01]  /*00c0*/  LDCU.64 UR4, c[0x0][0x358] ;  /* 0x00006b00ff0477ac */ /* 0x000e620008000a00 */
[----:B0-----:R-:W-:-:S04]  /*00d0*/  IADD3 R2, P0, PT, R0, UR6, RZ ;  /* 0x0000000600027c10 */ /* 0x001fc8000ff1e0ff */
[----:B------:R-:W-:-:S05]  /*00e0*/  IADD3.X R3, PT, PT, R6, UR7, RZ, P0, !PT ;  /* 0x0000000706037c10 */ /* 0x000fca00087fe4ff */
[----:B-1----:R-:W2:Y:S04]  /*00f0*/  LDG.E R7, desc[UR4][R2.64] ;  /* 0x0000000402077981 */ /* 0x002ea8000c1e1900 */
[----:B------:R-:W2:Y:S02]  /*0100*/  LDG.E R4, desc[UR4][R2.64+0x4] ;  /* 0x0000040402047981 */ /* 0x000ea4000c1e1900 */
[----:B--2---:R-:W-:-:S13]  /*0110*/  ISETP.NE.AND P0, PT, R7, R4, PT ;  /* 0x000000040700720c */ /* 0x004fda0003f05270 */
[----:B------:R-:W-:Y:S05]  /*0120*/  @!P0 EXIT ;  /* 0x000000000000894d */ /* 0x000fea0003800000 */
[----:B------:R-:W-:Y:S01]  /*0130*/  ISETP.GE.AND P0, PT, R7, R4, PT ;  /* 0x000000040700720c */ /* 0x000fe20003f06270 */
[----:B------:R-:W-:Y:S01]  /*0140*/  BSSY.RECONVERGENT B0, `(.L_x_740) ;  /* 0x0000136000007945 */ /* 0x000fe20003800200 */
[----:B------:R-:W-:-:S11]  /*0150*/  IMAD.MOV.U32 R9, RZ, RZ, 0x3f800000 ;  /* 0x3f800000ff097424 */ /* 0x000fd600078e00ff */
[----:B------:R-:W-:Y:S05]  /*0160*/  @P0 BRA `(.L_x_741) ;  /* 0x0000001000cc0947 */ /* 0x000fea0003800000 */
[----:B------:R-:W-:Y:S01]  /*0170*/  IADD3 R8, PT, PT, R4, -R7, RZ ;  /* 0x8000000704087210 */ /* 0x000fe20007ffe0ff */
[----:B------:R-:W-:Y:S01]  /*0180*/  IMAD.IADD R4, R7, 0x1, -R4 ;  /* 0x0000000107047824 */ /* 0x000fe200078e0a04 */
[----:B------:R-:W-:Y:S02]  /*0190*/  BSSY.RECONVERGENT B1, `(.L_x_742) ;  /* 0x000009f000017945 */ /* 0x000fe40003800200 */
[----:B------:R-:W-:Y:S02]  /*01a0*/  LOP3.LUT R18, R8, 0xf, RZ, 0xc0, !PT ;  /* 0x0000000f08127812 */ /* 0x000fe400078ec0ff */
[----:B------:R-:W-:Y:S02]  /*01b0*/  ISETP.GT.U32.AND P1, PT, R4, -0x10, PT ;  /* 0xfffffff00400780c */ /* 0x000fe40003f24070 */
[----:B------:R-:W-:-:S11]  /*01c0*/  ISETP.NE.AND P0, PT, R18, RZ, PT ;  /* 0x000000ff1200720c */ /* 0x000fd60003f05270 */
[----:B------:R-:W-:Y:S05]  /*01d0*/  @P1 BRA `(.L_x_743) ;  /* 0x0000000800681947 */ /* 0x000fea0003800000 */
[----:B------:R-:W0:Y:S01]  /*01e0*/  LDC.64 R2, c[0x0][0x388] ;  /* 0x0000e200ff027b82 */ /* 0x000e220000000a00 */
[----:B------:R-:W-:-:S04]  /*01f0*/  LOP3.LUT R10, R8, 0xfffffff0, RZ, 0xc0, !PT ;  /* 0xfffffff0080a7812 */ /* 0x000fc800078ec0ff */
[----:B------:R-:W-:Y:S02]  /*0200*/  IADD3 R10, PT, PT, -R10, RZ, RZ ;  /* 0x000000ff0a0a7210 */ /* 0x000fe40007ffe1ff */
[----:B0-----:R-:W-:-:S05]  /*0210*/  IADD3 R2, P1, PT, R2, 0x10, RZ ;  /* 0x0000001002027810 */ /* 0x001fca0007f3e0ff */
[----:B------:R-:W-:-:S08]  /*0220*/  IMAD.X R3, RZ, RZ, R3, P1 ;  /* 0x000000ffff037224 */ /* 0x000fd000008e0603 */
.L_x_744:
[----:B------:R-:W-:-:S05]  /*0230*/  IMAD.WIDE R4, R7, 0x2, R2 ;  /* 0x0000000207047825 */ /* 0x000fca00078e0202 */
        /* <DEDUP_REMOVED lines=9> */
[----:B--2---:R-:W-:Y:S01]  /*02d0*/  SHF.L.U32 R19, R17, 0x10, RZ ;  /* 0x0000001011137819 */ /* 0x004fe200000006ff */
[----:B0-----:R-:W-:-:S02]  /*02e0*/  IMAD.U32 R17, R9, 0x10000, RZ ;  /* 0x0001000009117824 */ /* 0x001fc400078e00ff */
[----:B---3--:R-:W-:-:S03]  /*02f0*/  IMAD.U32 R22, R21, 0x10000, RZ ;  /* 0x0001000015167824 */ /* 0x008fc600078e00ff */
[----:B------:R-:W0:Y:S02]  /*0300*/  F2F.BF16.F32 R19, R19 ;  /* 0x0000001300137304 */ /* 0x000e240000202000 */
[----:B0-----:R-:W-:-:S05]  /*0310*/  SHF.L.U32 R20, R19, 0x10, RZ ;  /* 0x0000001013147819 */ /* 0x001fca00000006ff */
[----:B------:R-:W-:Y:S01]  /*0320*/  FMUL.FTZ R20, R17, R20 ;  /* 0x0000001411147220 */ /* 0x000fe20000410000 */
[----:B------:R-:W-:Y:S01]  /*0330*/  F2F.BF16.F32 R22, R22 ;  /* 0x0000001600167304 */ /* 0x000fe20000202000 */
[----:B------:R-:W2:Y:S07]  /*0340*/  LDG.E.U16 R17, desc[UR4][R4.64] ;  /* 0x0000000404117981 */ /* 0x000eae000c1e1500 */
[----:B------:R-:W0:Y:S02]  /*0350*/  F2F.BF16.F32 R20, R20 ;  /* 0x0000001400147304 */ /* 0x000e240000202000 */
[----:B0-----:R-:W-:-:S06]  /*0360*/  SHF.L.U32 R21, R20, 0x10, RZ ;  /* 0x0000001014157819 */ /* 0x001fcc00000006ff */
[----:B------:R-:W0:Y:S01]  /*0370*/  F2F.BF16.F32 R21, R21 ;  /* 0x0000001500157304 */ /* 0x000e220000202000 */
[----:B------:R-:W-:Y:S01]  /*0380*/  IMAD.U32 R24, R22, 0x10000, RZ ;  /* 0x0001000016187824 */ /* 0x000fe200078e00ff */
[----:B0-----:R-:W-:-:S05]  /*0390*/  SHF.L.U32 R9, R21, 0x10, RZ ;  /* 0x0000001015097819 */ /* 0x001fca00000006ff */
[----:B------:R-:W-:Y:S01]  /*03a0*/  FMUL.FTZ R24, R9, R24 ;  /* 0x0000001809187220 */ /* 0x000fe20000410000 */
[----:B----4-:R-:W-:Y:S01]  /*03b0*/  IMAD.U32 R19, R16, 0x10000, RZ ;  /* 0x0001000010137824 */ /* 0x010fe200078e00ff */
[----:B------:R-:W3:Y:S04]  /*03c0*/  LDG.E.U16 R9, desc[UR4][R4.64+0x2] ;  /* 0x0000020404097981 */ /* 0x000ee8000c1e1500 */
[----:B------:R-:W0:Y:S08]  /*03d0*/  F2F.BF16.F32 R24, R24 ;  /* 0x0000001800187304 */ /* 0x000e300000202000 */
[----:B------:R-:W1:Y:S01]  /*03e0*/  F2F.BF16.F32 R19, R19 ;  /* 0x0000001300137304 */ /* 0x000e620000202000 */
[----:B0-----:R-:W-:-:S07]  /*03f0*/  SHF.L.U32 R16, R24, 0x10, RZ ;  /* 0x0000001018107819 */ /* 0x001fce00000006ff */
[----:B------:R-:W0:Y:S01]  /*0400*/  F2F.BF16.F32 R16, R16 ;  /* 0x0000001000107304 */ /* 0x000e220000202000 */
[----:B-1----:R-:W-:Y:S01]  /*0410*/  IMAD.U32 R23, R19, 0x10000, RZ ;  /* 0x0001000013177824 */ /* 0x002fe200078e00ff */
[----:B0-----:R-:W-:-:S05]  /*0420*/  SHF.L.U32 R20, R16, 0x10, RZ ;  /* 0x0000001010147819 */ /* 0x001fca00000006ff */
[----:B------:R-:W-:-:S06]  /*0430*/  FMUL.FTZ R20, R20, R23 ;  /* 0x0000001714147220 */ /* 0x000fcc0000410000 */
[----:B------:R-:W0:Y:S01]  /*0440*/  F2F.BF16.F32 R20, R20 ;  /* 0x0000001400147304 */ /* 0x000e220000202000 */
[----:B-----5:R-:W-:Y:S02]  /*0450*/  IMAD.U32 R22, R15, 0x10000, RZ ;  /* 0x000100000f167824 */ /* 0x020fe400078e00ff */
[----:B------:R-:W4:Y:S05]  /*0460*/  LDG.E.U16 R15, desc[UR4][R4.64+0x4] ;  /* 0x00000404040f7981 */ /* 0x000f2a000c1e1500 */
[----:B------:R-:W1:Y:S01]  /*0470*/  F2F.BF16.F32 R22, R22 ;  /* 0x0000001600167304 */ /* 0x000e620000202000 */
[----:B0-----:R-:W-:-:S07]  /*0480*/  SHF.L.U32 R21, R20, 0x10, RZ ;  /* 0x0000001014157819 */ /* 0x001fce00000006ff */
        /* <DEDUP_REMOVED lines=35> */
[----:B0-----:R-:W-:Y:S01]  /*06c0*/  SHF.L.U32 R19, R16, 0x10, RZ ;  /* 0x0000001010137819 */ /* 0x001fe200000006ff */
[----:B--2---:R-:W-:Y:S01]  /*06d0*/  IMAD.U32 R22, R17, 0x10000, RZ ;  /* 0x0001000011167824 */ /* 0x004fe200078e00ff */
[----:B------:R0:W2:Y:S05]  /*06e0*/  LDG.E.U16 R16, desc[UR4][R4.64+0xe] ;  /* 0x00000e0404107981 */ /* 0x0000aa000c1e1500 */
[----:B------:R-:W0:Y:S01]  /*06f0*/  F2F.BF16.F32 R19, R19 ;  /* 0x0000001300137304 */ /* 0x000e220000202000 */
[----:B-1----:R-:W-:Y:S01]  /*0700*/  IMAD.U32 R23, R21, 0x10000, RZ ;  /* 0x0001000015177824 */ /* 0x002fe200078e00ff */
[----:B0-----:R-:W-:-:S05]  /*0710*/  SHF.L.U32 R20, R19, 0x10, RZ ;  /* 0x0000001013147819 */ /* 0x001fca00000006ff */
[----:B------:R-:W-:-:S06]  /*0720*/  FMUL.FTZ R20, R20, R23 ;  /* 0x0000001714147220 */ /* 0x000fcc0000410000 */
        /* <DEDUP_REMOVED lines=8> */
[----:B---3--:R-:W-:-:S07]  /*07b0*/  IMAD.U32 R21, R9, 0x10000, RZ ;  /* 0x0001000009157824 */ /* 0x008fce00078e00ff */
[----:B------:R-:W1:Y:S01]  /*07c0*/  F2F.BF16.F32 R21, R21 ;  /* 0x0000001500157304 */ /* 0x000e620000202000 */
[----:B0-----:R-:W-:-:S07]  /*07d0*/  SHF.L.U32 R9, R19, 0x10, RZ ;  /* 0x0000001013097819 */ /* 0x001fce00000006ff */
[----:B------:R-:W0:Y:S01]  /*07e0*/  F2F.BF16.F32 R9, R9 ;  /* 0x0000000900097304 */ /* 0x000e220000202000 */
[----:B-1----:R-:W-:Y:S01]  /*07f0*/  IMAD.U32 R5, R21, 0x10000, RZ ;  /* 0x0001000015057824 */ /* 0x002fe200078e00ff */
[----:B0-----:R-:W-:-:S05]  /*0800*/  SHF.L.U32 R4, R9, 0x10, RZ ;  /* 0x0000001009047819 */ /* 0x001fca00000006ff */
[----:B------:R-:W-:-:S06]  /*0810*/  FMUL.FTZ R4, R4, R5 ;  /* 0x0000000504047220 */ /* 0x000fcc0000410000 */
[----:B------:R-:W0:Y:S01]  /*0820*/  F2F.BF16.F32 R4, R4 ;  /* 0x0000000400047304 */ /* 0x000e220000202000 */
[----:B----4-:R-:W-:-:S07]  /*0830*/  IMAD.U32 R15, R15, 0x10000, RZ ;  /* 0x000100000f0f7824 */ /* 0x010fce00078e00ff */
[----:B------:R-:W1:Y:S01]  /*0840*/  F2F.BF16.F32 R15, R15 ;  /* 0x0000000f000f7304 */ /* 0x000e620000202000 */
[----:B0-----:R-:W-:-:S07]  /*0850*/  SHF.L.U32 R5, R4, 0x10, RZ ;  /* 0x0000001004057819 */ /* 0x001fce00000006ff */
[----:B------:R-:W0:Y:S01]  /*0860*/  F2F.BF16.F32 R5, R5 ;  /* 0x0000000500057304 */ /* 0x000e220000202000 */
[----:B-1----:R-:W-:Y:S01]  /*0870*/  IMAD.U32 R20, R15, 0x10000, RZ ;  /* 0x000100000f147824 */ /* 0x002fe200078e00ff */
[----:B0-----:R-:W-:-:S05]  /*0880*/  SHF.L.U32 R17, R5, 0x10, RZ ;  /* 0x0000001005117819 */ /* 0x001fca00000006ff */
[----:B------:R-:W-:-:S06]  /*0890*/  FMUL.FTZ R17, R17, R20 ;  /* 0x0000001411117220 */ /* 0x000fcc0000410000 */
[----:B------:R-:W0:Y:S01]  /*08a0*/  F2F.BF16.F32 R17, R17 ;  /* 0x0000001100117304 */ /* 0x000e220000202000 */
[----:B-----5:R-:W-:-:S07]  /*08b0*/  IMAD.U32 R14, R14, 0x10000, RZ ;  /* 0x000100000e0e7824 */ /* 0x020fce00078e00ff */
[----:B------:R-:W1:Y:S01]  /*08c0*/  F2F.BF16.F32 R14, R14 ;  /* 0x0000000e000e7304 */ /* 0x000e620000202000 */
[----:B0-----:R-:W-:-:S07]  /*08d0*/  SHF.L.U32 R4, R17, 0x10, RZ ;  /* 0x0000001011047819 */ /* 0x001fce00000006ff */
[----:B------:R-:W0:Y:S01]  /*08e0*/  F2F.BF16.F32 R4, R4 ;  /* 0x0000000400047304 */ /* 0x000e220000202000 */
[----:B-1----:R-:W-:Y:S01]  /*08f0*/  IMAD.U32 R20, R14, 0x10000, RZ ;  /* 0x000100000e147824 */ /* 0x002fe200078e00ff */
[----:B0-----:R-:W-:-:S05]  /*0900*/  SHF.L.U32 R9, R4, 0x10, RZ ;  /* 0x0000001004097819 */ /* 0x001fca00000006ff */
[----:B------:R-:W-:-:S06]  /*0910*/  FMUL.FTZ R9, R9, R20 ;  /* 0x0000001409097220 */ /* 0x000fcc0000410000 */
[----:B------:R-:W0:Y:S01]  /*0920*/  F2F.BF16.F32 R9, R9 ;  /* 0x0000000900097304 */ /* 0x000e220000202000 */
[----:B------:R-:W-:-:S07]  /*0930*/  IMAD.U32 R13, R13, 0x10000, RZ ;  /* 0x000100000d0d7824 */ /* 0x000fce00078e00ff */
        /* <DEDUP_REMOVED lines=23> */
[----:B--2---:R-:W-:-:S07]  /*0ab0*/  IMAD.U32 R16, R16, 0x10000, RZ ;  /* 0x0001000010107824 */ /* 0x004fce00078e00ff */
[----:B------:R-:W1:Y:S01]  /*0ac0*/  F2F.BF16.F32 R16, R16 ;  /* 0x0000001000107304 */ /* 0x000e620000202000 */
[----:B0-----:R-:W-:-:S07]  /*0ad0*/  SHF.L.U32 R4, R12, 0x10, RZ ;  /* 0x000000100c047819 */ /* 0x001fce00000006ff */
[----:B------:R-:W0:Y:S01]  /*0ae0*/  F2F.BF16.F32 R4, R4 ;  /* 0x0000000400047304 */ /* 0x000e220000202000 */
[----:B-1----:R-:W-:Y:S02]  /*0af0*/  IMAD.U32 R14, R16, 0x10000, RZ ;  /* 0x00010000100e7824 */ /* 0x002fe400078e00ff */
[----:B------:R-:W-:Y:S01]  /*0b00*/  VIADD R10, R10, 0x10 ;  /* 0x000000100a0a7836 */ /* 0x000fe20000000000 */
[----:B0-----:R-:W-:-:S05]  /*0b10*/  SHF.L.U32 R9, R4, 0x10, RZ ;  /* 0x0000001004097819 */ /* 0x001fca00000006ff */
[----:B------:R-:W-:Y:S01]  /*0b20*/  FMUL.FTZ R14, R9, R14 ;  /* 0x0000000e090e7220 */ /* 0x000fe20000410000 */
[----:B------:R-:W-:-:S05]  /*0b30*/  ISETP.NE.AND P1, PT, R10, RZ, PT ;  /* 0x000000ff0a00720c */ /* 0x000fca0003f25270 */
[----:B------:R-:W0:Y:S01]  /*0b40*/  F2F.BF16.F32 R14, R14 ;  /* 0x0000000e000e7304 */ /* 0x000e220000202000 */
[----:B------:R-:W-:Y:S01]  /*0b50*/  IADD3 R7, PT, PT, R7, 0x10, RZ ;  /* 0x0000001007077810 */ /* 0x000fe20007ffe0ff */
[----:B0-----:R-:W-:-:S06]  /*0b60*/  IMAD.U32 R9, R14, 0x10000, RZ ;  /* 0x000100000e097824 */ /* 0x001fcc00078e00ff */
[----:B------:R-:W-:Y:S05]  /*0b70*/  @P1 BRA `(.L_x_744) ;  /* 0xfffffff400ac1947 */ /* 0x000fea000383ffff */
.L_x_743:
[----:B------:R-:W-:Y:S05]  /*0b80*/  BSYNC.RECONVERGENT B1 ;  /* 0x0000000000017941 */ /* 0x000fea0003800200 */
.L_x_742:
[----:B------:R-:W-:Y:S05]  /*0b90*/  @!P0 BRA `(.L_x_741) ;  /* 0x0000000800408947 */ /* 0x000fea0003800000 */
[----:B------:R-:W-:Y:S01]  /*0ba0*/  ISETP.GE.U32.AND P0, PT, R18, 0x8, PT ;  /* 0x000000081200780c */ /* 0x000fe20003f06070 */
[----:B------:R-:W-:Y:S01]  /*0bb0*/  BSSY.RECONVERGENT B1, `(.L_x_745) ;  /* 0x000004f000017945 */ /* 0x000fe20003800200 */
[----:B------:R-:W-:-:S04]  /*0bc0*/  LOP3.LUT R19, R8, 0x7, RZ, 0xc0, !PT ;  /* 0x0000000708137812 */ /* 0x000fc800078ec0ff */
[----:B------:R-:W-:-:S07]  /*0bd0*/  ISETP.NE.AND P1, PT, R19, RZ, PT ;  /* 0x000000ff1300720c */ /* 0x000fce0003f25270 */
[----:B------:R-:W-:Y:S06]  /*0be0*/  @!P0 BRA `(.L_x_746) ;  /* 0x00000004002c8947 */ /* 0x000fec0003800000 */
[----:B------:R-:W0:Y:S02]  /*0bf0*/  LDC.64 R12, c[0x0][0x388] ;  /* 0x0000e200ff0c7b82 */ /* 0x000e240000000a00 */
[----:B0-----:R-:W-:-:S05]  /*0c00*/  IMAD.WIDE R12, R7, 0x2, R12 ;  /* 0x00000002070c7825 */ /* 0x001fca00078e020c */
[----:B------:R-:W2:Y:S04]  /*0c10*/  LDG.E.U16 R14, desc[UR4][R12.64] ;  /* 0x000000040c0e7981 */ /* 0x000ea8000c1e1500 */
[----:B------:R-:W3:Y:S04]  /*0c20*/  LDG.E.U16 R17, desc[UR4][R12.64+0x2] ;  /* 0x000002040c117981 */ /* 0x000ee8000c1e1500 */
[----:B------:R-:W4:Y:S04]  /*0c30*/  LDG.E.U16 R10, desc[UR4][R12.64+0x4] ;  /* 0x000004040c0a7981 */ /* 0x000f28000c1e1500 */
[----:B------:R-:W5:Y:S04]  /*0c40*/  LDG.E.U16 R5, desc[UR4][R12.64+0x6] ;  /* 0x000006040c057981 */ /* 0x000f68000c1e1500 */
[----:B------:R-:W5:Y:S04]  /*0c50*/  LDG.E.U16 R4, desc[UR4][R12.64+0x8] ;  /* 0x000008040c047981 */ /* 0x000f68000c1e1500 */
[----:B------:R-:W5:Y:S04]  /*0c60*/  LDG.E.U16 R3, desc[UR4][R12.64+0xa] ;  /* 0x00000a040c037981 */ /* 0x000f68000c1e1500 */
[----:B------:R0:W5:Y:S01]  /*0c70*/  LDG.E.U16 R2, desc[UR4][R12.64+0xc] ;  /* 0x00000c040c027981 */ /* 0x000162000c1e1500 */
[----:B------:R-:W1:Y:S03]  /*0c80*/  F2F.BF16.F32 R9, R9 ;  /* 0x0000000900097304 */ /* 0x000e660000202000 */
[----:B------:R-:W4:Y:S01]  /*0c90*/  LDG.E.U16 R11, desc[UR4][R12.64+0xe] ;  /* 0x00000e040c0b7981 */ /* 0x000f22000c1e1500 */
[----:B------:R-:W-:Y:S01]  /*0ca0*/  IADD3 R7, PT, PT, R7, 0x8, RZ ;  /* 0x0000000807077810 */ /* 0x000fe20007ffe0ff */
[----:B-1----:R-:W-:Y:S01]  /*0cb0*/  IMAD.U32 R15, R9, 0x10000, RZ ;  /* 0x00010000090f7824 */ /* 0x002fe200078e00ff */
[----:B--2---:R-:W-:Y:S01]  /*0cc0*/  SHF.L.U32 R14, R14, 0x10, RZ ;  /* 0x000000100e0e7819 */ /* 0x004fe200000006ff */
[----:B---3--:R-:W-:-:S05]  /*0cd0*/  IMAD.U32 R17, R17, 0x10000, RZ ;  /* 0x0001000011117824 */ /* 0x008fca00078e00ff */
[----:B------:R-:W1:Y:S08]  /*0ce0*/  F2F.BF16.F32 R14, R14 ;  /* 0x0000000e000e7304 */ /* 0x000e700000202000 */
[----:B------:R-:W0:Y:S01]  /*0cf0*/  F2F.BF16.F32 R17, R17 ;  /* 0x0000001100117304 */ /* 0x000e220000202000 */
[----:B-1----:R-:W-:-:S05]  /*0d00*/  SHF.L.U32 R16, R14, 0x10, RZ ;  /* 0x000000100e107819 */ /* 0x002fca00000006ff */
[----:B------:R-:W-:Y:S01]  /*0d10*/  FMUL.FTZ R15, R15, R16 ;  /* 0x000000100f0f7220 */ /* 0x000fe20000410000 */
[----:B----4-:R-:W-:Y:S02]  /*0d20*/  IMAD.U32 R11, R11, 0x10000, RZ ;  /* 0x000100000b0b7824 */ /* 0x010fe400078e00ff */
[----:B0-----:R-:W-:-:S03]  /*0d30*/  IMAD.U32 R12, R17, 0x10000, RZ ;  /* 0x00010000110c7824 */ /* 0x001fc600078e00ff */
[----:B------:R-:W0:Y:S08]  /*0d40*/  F2F.BF16.F32 R15, R15 ;  /* 0x0000000f000f7304 */ /* 0x000e300000202000 */
[----:B------:R-:W-:Y:S01]  /*0d50*/  F2F.BF16.F32 R11, R11 ;  /* 0x0000000b000b7304 */ /* 0x000fe20000202000 */
[----:B0-----:R-:W-:-:S07]  /*0d60*/  SHF.L.U32 R16, R15, 0x10, RZ ;  /* 0x000000100f107819 */ /* 0x001fce00000006ff */
[----:B------:R-:W0:Y:S02]  /*0d70*/  F2F.BF16.F32 R16, R16 ;  /* 0x0000001000107304 */ /* 0x000e240000202000 */
[----:B0-----:R-:W-:-:S05]  /*0d80*/  SHF.L.U32 R9, R16, 0x10, RZ ;  /* 0x0000001010097819 */ /* 0x001fca00000006ff */
[----:B------:R-:W-:Y:S01]  /*0d90*/  FMUL.FTZ R9, R9, R12 ;  /* 0x0000000c09097220 */ /* 0x000fe20000410000 */
[----:B------:R-:W-:-:S05]  /*0da0*/  IMAD.U32 R12, R10, 0x10000, RZ ;  /* 0x000100000a0c7824 */ /* 0x000fca00078e00ff */
[----:B------:R-:W0:Y:S08]  /*0db0*/  F2F.BF16.F32 R9, R9 ;  /* 0x0000000900097304 */ /* 0x000e300000202000 */
[----:B------:R-:W1:Y:S01]  /*0dc0*/  F2F.BF16.F32 R12, R12 ;  /* 0x0000000c000c7304 */ /* 0x000e620000202000 */
[----:B0-----:R-:W-:-:S07]  /*0dd0*/  SHF.L.U32 R10, R9, 0x10, RZ ;  /* 0x00000010090a7819 */ /* 0x001fce00000006ff */
[----:B------:R-:W0:Y:S01]  /*0de0*/  F2F.BF16.F32 R10, R10 ;  /* 0x0000000a000a7304 */ /* 0x000e220000202000 */
[----:B-1----:R-:W-:Y:S01]  /*0df0*/  IMAD.U32 R14, R12, 0x10000, RZ ;  /* 0x000100000c0e7824 */ /* 0x002fe200078e00ff */
[----:B0-----:R-:W-:Y:S01]  /*0e00*/  SHF.L.U32 R13, R10, 0x10, RZ ;  /* 0x000000100a0d7819 */ /* 0x001fe200000006ff */
[----:B-----5:R-:W-:-:S04]  /*0e10*/  IMAD.U32 R10, R4, 0x10000, RZ ;  /* 0x00010000040a7824 */ /* 0x020fc800078e00ff */
[----:B------:R-:W-:Y:S01]  /*0e20*/  FMUL.FTZ R13, R13, R14 ;  /* 0x0000000e0d0d7220 */ /* 0x000fe20000410000 */
[----:B------:R-:W-:Y:S01]  /*0e30*/  IMAD.U32 R14, R5, 0x10000, RZ ;  /* 0x00010000050e7824 */ /* 0x000fe200078e00ff */
[----:B------:R-:W-:Y:S08]  /*0e40*/  F2F.BF16.F32 R10, R10 ;  /* 0x0000000a000a7304 */ /* 0x000ff00000202000 */
[----:B------:R-:W0:Y:S08]  /*0e50*/  F2F.BF16.F32 R13, R13 ;  /* 0x0000000d000d7304 */ /* 0x000e300000202000 */
[----:B------:R-:W1:Y:S01]  /*0e60*/  F2F.BF16.F32 R14, R14 ;  /* 0x0000000e000e7304 */ /* 0x000e620000202000 */
[----:B0-----:R-:W-:Y:S01]  /*0e70*/  SHF.L.U32 R5, R13, 0x10, RZ ;  /* 0x000000100d057819 */ /* 0x001fe200000006ff */
[----:B------:R-:W-:-:S06]  /*0e80*/  IMAD.U32 R13, R10, 0x10000, RZ ;  /* 0x000100000a0d7824 */ /* 0x000fcc00078e00ff */
[----:B------:R-:W0:Y:S01]  /*0e90*/  F2F.BF16.F32 R5, R5 ;  /* 0x0000000500057304 */ /* 0x000e220000202000 */
[----:B-1----:R-:W-:Y:S01]  /*0ea0*/  IMAD.U32 R12, R14, 0x10000, RZ ;  /* 0x000100000e0c7824 */ /* 0x002fe200078e00ff */
[----:B0-----:R-:W-:Y:S01]  /*0eb0*/  SHF.L.U32 R9, R5, 0x10, RZ ;  /* 0x0000001005097819 */ /* 0x001fe200000006ff */
[----:B------:R-:W-:-:S04]  /*0ec0*/  IMAD.U32 R5, R3, 0x10000, RZ ;  /* 0x0001000003057824 */ /* 0x000fc800078e00ff */
[----:B------:R-:W-:Y:S02]  /*0ed0*/  FMUL.FTZ R9, R9, R12 ;  /* 0x0000000c09097220 */ /* 0x000fe40000410000 */
[----:B------:R-:W0:Y:S08]  /*0ee0*/  F2F.BF16.F32 R5, R5 ;  /* 0x0000000500057304 */ /* 0x000e300000202000 */
[----:B------:R-:W1:Y:S01]  /*0ef0*/  F2F.BF16.F32 R9, R9 ;  /* 0x0000000900097304 */ /* 0x000e620000202000 */
[----:B0-----:R-:W-:Y:S01]  /*0f00*/  IMAD.U32 R10, R5, 0x10000, RZ ;  /* 0x00010000050a7824 */ /* 0x001fe200078e00ff */
[----:B-1----:R-:W-:-:S06]  /*0f10*/  SHF.L.U32 R4, R9, 0x10, RZ ;  /* 0x0000001009047819 */ /* 0x002fcc00000006ff */
[----:B------:R-:W0:Y:S02]  /*0f20*/  F2F.BF16.F32 R4, R4 ;  /* 0x0000000400047304 */ /* 0x000e240000202000 */
[----:B0-----:R-:W-:Y:S02]  /*0f30*/  SHF.L.U32 R12, R4, 0x10, RZ ;  /* 0x00000010040c7819 */ /* 0x001fe400000006ff */
[----:B------:R-:W-:-:S03]  /*0f40*/  SHF.L.U32 R4, R2, 0x10, RZ ;  /* 0x0000001002047819 */ /* 0x000fc600000006ff */
[----:B------:R-:W-:-:S03]  /*0f50*/  FMUL.FTZ R12, R12, R13 ;  /* 0x0000000d0c0c7220 */ /* 0x000fc60000410000 */
[----:B------:R-:W-:Y:S08]  /*0f60*/  F2F.BF16.F32 R4, R4 ;  /* 0x0000000400047304 */ /* 0x000ff00000202000 */
[----:B------:R-:W0:Y:S02]  /*0f70*/  F2F.BF16.F32 R12, R12 ;  /* 0x0000000c000c7304 */ /* 0x000e240000202000 */
[----:B0-----:R-:W-:-:S06]  /*0f80*/  SHF.L.U32 R3, R12, 0x10, RZ ;  /* 0x000000100c037819 */ /* 0x001fcc00000006ff */
[----:B------:R-:W0:Y:S02]  /*0f90*/  F2F.BF16.F32 R3, R3 ;  /* 0x0000000300037304 */ /* 0x000e240000202000 */
[----:B0-----:R-:W-:-:S05]  /*0fa0*/  SHF.L.U32 R9, R3, 0x10, RZ ;  /* 0x0000001003097819 */ /* 0x001fca00000006ff */
[----:B------:R-:W-:Y:S01]  /*0fb0*/  FMUL.FTZ R9, R9, R10 ;  /* 0x0000000a09097220 */ /* 0x000fe20000410000 */
[----:B------:R-:W-:-:S05]  /*0fc0*/  SHF.L.U32 R10, R4, 0x10, RZ ;  /* 0x00000010040a7819 */ /* 0x000fca00000006ff */
[----:B------:R-:W0:Y:S02]  /*0fd0*/  F2F.BF16.F32 R9, R9 ;  /* 0x0000000900097304 */ /* 0x000e240000202000 */
[----:B0-----:R-:W-:Y:S01]  /*0fe0*/  IMAD.U32 R2, R9, 0x10000, RZ ;  /* 0x0001000009027824 */ /* 0x001fe200078e00ff */
[----:B------:R-:W-:-:S05]  /*0ff0*/  SHF.L.U32 R9, R11, 0x10, RZ ;  /* 0x000000100b097819 */ /* 0x000fca00000006ff */
[----:B------:R-:W0:Y:S02]  /*1000*/  F2F.BF16.F32 R2, R2 ;  /* 0x0000000200027304 */ /* 0x000e240000202000 */
[----:B0-----:R-:W-:-:S05]  /*1010*/  SHF.L.U32 R5, R2, 0x10, RZ ;  /* 0x0000001002057819 */ /* 0x001fca00000006ff */
[----:B------:R-:W-:-:S06]  /*1020*/  FMUL.FTZ R5, R5, R10 ;  /* 0x0000000a05057220 */ /* 0x000fcc0000410000 */
[----:B------:R-:W0:Y:S02]  /*1030*/  F2F.BF16.F32 R5, R5 ;  /* 0x0000000500057304 */ /* 0x000e240000202000 */
[----:B0-----:R-:W-:-:S06]  /*1040*/  SHF.L.U32 R3, R5, 0x10, RZ ;  /* 0x0000001005037819 */ /* 0x001fcc00000006ff */
[----:B------:R-:W0:Y:S02]  /*1050*/  F2F.BF16.F32 R3, R3 ;  /* 0x0000000300037304 */ /* 0x000e240000202000 */
[----:B0-----:R-:W-:-:S04]  /*1060*/  IMAD.U32 R4, R3, 0x10000, RZ ;  /* 0x0001000003047824 */ /* 0x001fc800078e00ff */
[----:B------:R-:W-:-:S06]  /*1070*/  FMUL.FTZ R4, R4, R9 ;  /* 0x0000000904047220 */ /* 0x000fcc0000410000 */
[----:B------:R-:W0:Y:S02]  /*1080*/  F2F.BF16.F32 R4, R4 ;  /* 0x0000000400047304 */ /* 0x000e240000202000 */
[----:B0-----:R-:W-:-:S07]  /*1090*/  SHF.L.U32 R9, R4, 0x10, RZ ;  /* 0x0000001004097819 */ /* 0x001fce00000006ff */
.L_x_746:
[----:B------:R-:W-:Y:S05]  /*10a0*/  BSYNC.RECONVERGENT B1 ;  /* 0x0000000000017941 */ /* 0x000fea0003800200 */
.L_x_745:
        /* <DEDUP_REMOVED lines=11> */
[----:B------:R0:W5:Y:S01]  /*1160*/  LDG.E.U16 R2, desc[UR4][R4.64+0x6] ;  /* 0x0000060404027981 */ /* 0x000162000c1e1500 */
[----:B------:R-:W1:Y:S01]  /*1170*/  F2F.BF16.F32 R9, R9 ;  /* 0x0000000900097304 */ /* 0x000e620000202000 */
[----:B------:R-:W-:Y:S01]  /*1180*/  VIADD R7, R7, 0x4 ;  /* 0x0000000407077836 */ /* 0x000fe20000000000 */
[----:B-1----:R-:W-:Y:S01]  /*1190*/  SHF.L.U32 R10, R9, 0x10, RZ ;  /* 0x00000010090a7819 */ /* 0x002fe200000006ff */
[----:B--2---:R-:W-:-:S02]  /*11a0*/  IMAD.U32 R3, R3, 0x10000, RZ ;  /* 0x0001000003037824 */ /* 0x004fc400078e00ff */
[----:B---3--:R-:W-:-:S04]  /*11b0*/  IMAD.U32 R12, R12, 0x10000, RZ ;  /* 0x000100000c0c7824 */ /* 0x008fc800078e00ff */
[----:B------:R-:W1:Y:S01]  /*11c0*/  F2F.BF16.F32 R3, R3 ;  /* 0x0000000300037304 */ /* 0x000e620000202000 */
[----:B----4-:R-:W-:-:S07]  /*11d0*/  SHF.L.U32 R13, R13, 0x10, RZ ;  /* 0x000000100d0d7819 */ /* 0x010fce00000006ff */
[----:B------:R-:W0:Y:S01]  /*11e0*/  F2F.BF16.F32 R12, R12 ;  /* 0x0000000c000c7304 */ /* 0x000e220000202000 */
[----:B-1----:R-:W-:-:S07]  /*11f0*/  SHF.L.U32 R11, R3, 0x10, RZ ;  /* 0x00000010030b7819 */ /* 0x002fce00000006ff */
[----:B------:R-:W-:Y:S01]  /*1200*/  F2F.BF16.F32 R13, R13 ;  /* 0x0000000d000d7304 */ /* 0x000fe20000202000 */
[----:B------:R-:W-:Y:S01]  /*1210*/  FMUL.FTZ R10, R10, R11 ;  /* 0x0000000b0a0a7220 */ /* 0x000fe20000410000 */
[----:B0-----:R-:W-:-:S06]  /*1220*/  SHF.L.U32 R5, R12, 0x10, RZ ;  /* 0x000000100c057819 */ /* 0x001fcc00000006ff */
[----:B------:R-:W0:Y:S02]  /*1230*/  F2F.BF16.F32 R10, R10 ;  /* 0x0000000a000a7304 */ /* 0x000e240000202000 */
[----:B0-----:R-:W-:Y:S01]  /*1240*/  SHF.L.U32 R11, R10, 0x10, RZ ;  /* 0x000000100a0b7819 */ /* 0x001fe200000006ff */
[----:B------:R-:W-:-:S05]  /*1250*/  IMAD.U32 R10, R13, 0x10000, RZ ;  /* 0x000100000d0a7824 */ /* 0x000fca00078e00ff */
[----:B------:R-:W0:Y:S02]  /*1260*/  F2F.BF16.F32 R11, R11 ;  /* 0x0000000b000b7304 */ /* 0x000e240000202000 */
[----:B0-----:R-:W-:-:S04]  /*1270*/  IMAD.U32 R4, R11, 0x10000, RZ ;  /* 0x000100000b047824 */ /* 0x001fc800078e00ff */
[----:B------:R-:W-:-:S06]  /*1280*/  FMUL.FTZ R4, R4, R5 ;  /* 0x0000000504047220 */ /* 0x000fcc0000410000 */
[----:B------:R-:W0:Y:S02]  /*1290*/  F2F.BF16.F32 R4, R4 ;  /* 0x0000000400047304 */ /* 0x000e240000202000 */
[----:B0-----:R-:W-:-:S06]  /*12a0*/  SHF.L.U32 R3, R4, 0x10, RZ ;  /* 0x0000001004037819 */ /* 0x001fcc00000006ff */
[----:B------:R-:W0:Y:S02]  /*12b0*/  F2F.BF16.F32 R3, R3 ;  /* 0x0000000300037304 */ /* 0x000e240000202000 */
[----:B0-----:R-:W-:-:S05]  /*12c0*/  SHF.L.U32 R5, R3, 0x10, RZ ;  /* 0x0000001003057819 */ /* 0x001fca00000006ff */
[----:B------:R-:W-:Y:S01]  /*12d0*/  FMUL.FTZ R5, R5, R10 ;  /* 0x0000000a05057220 */ /* 0x000fe20000410000 */
[----:B-----5:R-:W-:-:S05]  /*12e0*/  SHF.L.U32 R10, R2, 0x10, RZ ;  /* 0x00000010020a7819 */ /* 0x020fca00000006ff */
[----:B------:R-:W0:Y:S08]  /*12f0*/  F2F.BF16.F32 R5, R5 ;  /* 0x0000000500057304 */ /* 0x000e300000202000 */
[----:B------:R-:W1:Y:S01]  /*1300*/  F2F.BF16.F32 R10, R10 ;  /* 0x0000000a000a7304 */ /* 0x000e620000202000 */
[----:B0-----:R-:W-:-:S07]  /*1310*/  IMAD.U32 R2, R5, 0x10000, RZ ;  /* 0x0001000005027824 */ /* 0x001fce00078e00ff */
[----:B------:R-:W0:Y:S01]  /*1320*/  F2F.BF16.F32 R2, R2 ;  /* 0x0000000200027304 */ /* 0x000e220000202000 */
[----:B-1----:R-:W-:Y:S02]  /*1330*/  SHF.L.U32 R9, R10, 0x10, RZ ;  /* 0x000000100a097819 */ /* 0x002fe400000006ff */
[----:B0-----:R-:W-:-:S05]  /*1340*/  SHF.L.U32 R4, R2, 0x10, RZ ;  /* 0x0000001002047819 */ /* 0x001fca00000006ff */
[----:B------:R-:W-:-:S06]  /*1350*/  FMUL.FTZ R4, R4, R9 ;  /* 0x0000000904047220 */ /* 0x000fcc0000410000 */
[----:B------:R-:W0:Y:S02]  /*1360*/  F2F.BF16.F32 R4, R4 ;  /* 0x0000000400047304 */ /* 0x000e240000202000 */
[----:B0-----:R-:W-:-:S07]  /*1370*/  SHF.L.U32 R9, R4, 0x10, RZ ;  /* 0x0000001004097819 */ /* 0x001fce00000006ff */
.L_x_748:
[----:B------:R-:W-:Y:S05]  /*1380*/  BSYNC.RECONVERGENT B1 ;  /* 0x0000000000017941 */ /* 0x000fea0003800200 */
.L_x_747:
[----:B------:R-:W-:Y:S05]  /*1390*/  @!P1 BRA `(.L_x_741) ;  /* 0x0000000000409947 */ /* 0x000fea0003800000 */
[----:B------:R-:W0:Y:S01]  /*13a0*/  LDC.64 R2, c[0x0][0x388] ;  /* 0x0000e200ff027b82 */ /* 0x000e220000000a00 */
[----:B------:R-:W-:-:S07]  /*13b0*/  IADD3 R8, PT, PT, -R8, RZ, RZ ;  /* 0x000000ff08087210 */ /* 0x000fce0007ffe1ff */
.L_x_749:
[----:B0-----:R-:W-:-:S06]  /*13c0*/  IMAD.WIDE R4, R7, 0x2, R2 ;  /* 0x0000000207047825 */ /* 0x001fcc00078e0202 */
[----:B------:R-:W2:Y:S01]  /*13d0*/  LDG.E.U16 R4, desc[UR4][R4.64] ;  /* 0x0000000404047981 */ /* 0x000ea2000c1e1500 */
[----:B------:R-:W0:Y:S01]  /*13e0*/  F2F.BF16.F32 R9, R9 ;  /* 0x0000000900097304 */ /* 0x000e220000202000 */
[----:B------:R-:W-:Y:S01]  /*13f0*/  VIADD R8, R8, 0x1 ;  /* 0x0000000108087836 */ /* 0x000fe20000000000 */
[----:B------:R-:W-:-:S04]  /*1400*/  IADD3 R7, PT, PT, R7, 0x1, RZ ;  /* 0x0000000107077810 */ /* 0x000fc80007ffe0ff */
[----:B------:R-:W-:Y:S02]  /*1410*/  ISETP.NE.AND P0, PT, R8, RZ, PT ;  /* 0x000000ff0800720c */ /* 0x000fe40003f05270 */
[----:B0-----:R-:W-:Y:S01]  /*1420*/  SHF.L.U32 R12, R9, 0x10, RZ ;  /* 0x00000010090c7819 */ /* 0x001fe200000006ff */
[----:B--2---:R-:W-:-:S06]  /*1430*/  IMAD.U32 R10, R4, 0x10000, RZ ;  /* 0x00010000040a7824 */ /* 0x004fcc00078e00ff */
[----:B------:R-:W0:Y:S02]  /*1440*/  F2F.BF16.F32 R10, R10 ;  /* 0x0000000a000a7304 */ /* 0x000e240000202000 */
[----:B0-----:R-:W-:-:S05]  /*1450*/  SHF.L.U32 R11, R10, 0x10, RZ ;  /* 0x000000100a0b7819 */ /* 0x001fca00000006ff */
[----:B------:R-:W-:-:S06]  /*1460*/  FMUL.FTZ R11, R12, R11 ;  /* 0x0000000b0c0b7220 */ /* 0x000fcc0000410000 */
[----:B------:R-:W0:Y:S02]  /*1470*/  F2F.BF16.F32 R11, R11 ;  /* 0x0000000b000b7304 */ /* 0x000e240000202000 */
[----:B0-----:R-:W-:Y:S01]  /*1480*/  SHF.L.U32 R9, R11, 0x10, RZ ;  /* 0x000000100b097819 */ /* 0x001fe200000006ff */
[----:B------:R-:W-:Y:S06]  /*1490*/  @P0 BRA `(.L_x_749) ;  /* 0xfffffffc00c80947 */ /* 0x000fec000383ffff */
.L_x_741:
[----:B------:R-:W-:Y:S05]  /*14a0*/  BSYNC.RECONVERGENT B0 ;  /* 0x0000000000007941 */ /* 0x000fea0003800200 */
.L_x_740:
[----:B------:R-:W0:Y:S01]  /*14b0*/  LDCU.64 UR6, c[0x0][0x398] ;  /* 0x00007300ff0677ac */ /* 0x000e220008000a00 */
[----:B------:R-:W1:Y:S01]  /*14c0*/  LDC.64 R2, c[0x0][0x380] ;  /* 0x0000e000ff027b82 */ /* 0x000e620000000a00 */
[----:B0-----:R-:W-:-:S04]  /*14d0*/  IADD3 R4, P0, PT, R0, UR6, RZ ;  /* 0x0000000600047c10 */ /* 0x001fc8000ff1e0ff */
[----:B------:R-:W-:-:S06]  /*14e0*/  IADD3.X R5, PT, PT, R6, UR7, RZ, P0, !PT ;  /* 0x0000000706057c10 */ /* 0x000fcc00087fe4ff */
[----:B------:R-:W1:Y:S02]  /*14f0*/  LDG.E R5, desc[UR4][R4.64] ;  /* 0x0000000404057981 */ /* 0x000e64000c1e1900 */
[----:B-1----:R-:W-:-:S05]  /*1500*/  IMAD.WIDE R2, R5, 0x4, R2 ;  /* 0x0000000405027825 */ /* 0x002fca00078e0202 */
[----:B------:R-:W-:Y:S01]  /*1510*/  STG.E desc[UR4][R2.64], R9 ;  /* 0x0000000902007986 */ /* 0x000fe2000c101904 */
[----:B------:R-:W-:Y:S05]  /*1520*/  EXIT ;  /* 0x000000000000794d */ /* 0x000fea0003800000 */
.L_x_750:
        /* <DEDUP_REMOVED lines=13> */
.L_x_8731:


//--------------------- .text._ZN2at6native55_GLOBAL__N__0955718d_22_SparseCsrTensorMath_cu_868dd54534reduce_sparse_csr_dim0_cuda_kernelIN3c108BFloat16ElNS1_14ReductionMulOpIS4_EEfEEvPT2_PKT0_lPKT_SB_lT1_ --------------------------
	.section	.text._ZN2at6native55_GLOBAL__N__0955718d_22_SparseCsrTensorMath_cu_868dd54534reduce_sparse_csr_dim0_cuda_kernelIN3c108BFloat16ElNS1_14ReductionMulOpIS4_EEfEEvPT2_PKT0_lPKT_SB_lT1_,"ax",@progbits
	.align	128
.text._ZN2at6native55_GLOBAL__N__0955718d_22_SparseCsrTensorMath_cu_868dd54534reduce_sparse_csr_dim0_cuda_kernelIN3c108BFloat16ElNS1_14ReductionMulOpIS4_EEfEEvPT2_PKT0_lPKT_SB_lT1_:
        .type           _ZN2at6native55_GLOBAL__N__0955718d_22_SparseCsrTensorMath_cu_868dd54534reduce_sparse_csr_dim0_cuda_kernelIN3c108BFloat16ElNS1_14ReductionMulOpIS4_EEfEEvPT2_PKT0_lPKT_SB_lT1_,@function
        .size           _ZN2at6native55_GLOBAL__N__0955718d_22_SparseCsrTensorMath_cu_868dd54534reduce_sparse_csr_dim0_cuda_kernelIN3c108BFloat16ElNS1_14ReductionMulOpIS4_EEfEEvPT2_PKT0_lPKT_SB_lT1_,(.L_x_8732 - _ZN2at6native55_GLOBAL__N__0955718d_22_SparseCsrTensorMath_cu_868dd54534reduce_sparse_csr_dim0_cuda_kernelIN3c108BFloat16ElNS1_14ReductionMulOpIS4_EEfEEvPT2_PKT0_lPKT_SB_lT1_)
        .other          _ZN2at6native55_GLOBAL__N__0955718d_22_SparseCsrTensorMath_cu_868dd54534reduce_sparse_csr_dim0_cuda_kernelIN3c108BFloat16ElNS1_14ReductionMulOpIS4_EEfEEvPT2_PKT0_lPKT_SB_lT1_,@"STO_CUDA_ENTRY STV_DEFAULT"
_ZN2at6native55_GLOBAL__N__0955718d_22_SparseCsrTensorMath_cu_868dd54534reduce_sparse_csr_dim0_cuda_kernelIN3c108BFloat16ElNS1_14ReductionMulOpIS4_EEfEEvPT2_PKT0_lPKT_SB_lT1_:
        /* <DEDUP_REMOVED lines=10> */
[----:B------:R-:W-:Y:S01]  /*00a0*/  IMAD.MOV.U32 R0, RZ, RZ, 0x3f800000 ;  /* 0x3f800000ff007424 */ /* 0x000fe200078e00ff */
[----:B------:R-:W1:Y:S01]  /*00b0*/  LDCU.64 UR4, c[0x0][0x388] ;  /* 0x00007100ff0477ac */ /* 0x000e620008000a00 */
[----:B------:R-:W2:Y:S01]  /*00c0*/  LDCU.64 UR14, c[0x0][0x358] ;  /* 0x00006b00ff0e77ac */ /* 0x000ea20008000a00 */
[----:B0-----:R-:W-:-:S04]  /*00d0*/  UISETP.GE.U32.AND UP0, UPT, UR10, 0x1, UPT ;  /* 0x000000010a00788c */ /* 0x001fc8000bf06070 */
[----:B------:R-:W-:Y:S01]  /*00e0*/  UISETP.GE.AND.EX UP0, UPT, UR11, URZ, UPT, UP0 ;  /* 0x000000ff0b00728c */ /* 0x000fe2000bf06300 */
[----:B-1----:R-:W-:-:S04]  /*00f0*/  LEA R2, P0, R20, UR4, 0x3 ;  /* 0x0000000414027c11 */ /* 0x002fc8000f8018ff */
[----:B------:R-:W-:-:S04]  /*0100*/  LEA.HI.X R3, R20, UR5, RZ, 0x3, P0 ;  /* 0x0000000514037c11 */ /* 0x000fc800080f1cff */
[----:B--2---:R-:W-:Y:S05]  /*0110*/  BRA.U !UP0, `(.L_x_751) ;  /* 0x0000001908e87547 */ /* 0x004fea000b800000 */
[----:B------:R-:W5:Y:S01]  /*0120*/  LDG.E.64 R2, desc[UR14][R2.64] ;  /* 0x0000000e02027981 */ /* 0x000f62000c1e1b00 */
[----:B------:R-:W-:Y:S02]  /*0130*/  UISETP.GE.U32.AND UP1, UPT, UR10, 0x10, UPT ;  /* 0x000000100a00788c */ /* 0x000fe4000bf26070 */
[----:B------:R-:W-:Y:S02]  /*0140*/  ULOP3.LUT UR12, UR10, 0xf, URZ, 0xc0, !UPT ;  /* 0x0000000f0a0c7892 */ /* 0x000fe4000f8ec0ff */
[----:B------:R-:W-:Y:S02]  /*0150*/  UISETP.GE.U32.AND.EX UP1, UPT, UR11, URZ, UPT, UP1 ;  /* 0x000000ff0b00728c */ /* 0x000fe4000bf26110 */
[----:B------:R-:W-:Y:S01]  /*0160*/  UISETP.NE.U32.AND UP0, UPT, UR12, URZ, UPT ;  /* 0x000000ff0c00728c */ /* 0x000fe2000bf05070 */
[----:B------:R-:W-:Y:S01]  /*0170*/  UMOV UR5, URZ ;  /* 0x000000ff00057c82 */ /* 0x000fe20008000000 */
[----:B------:R-:W-:Y:S02]  /*0180*/  UMOV UR6, URZ ;  /* 0x000000ff00067c82 */ /* 0x000fe40008000000 */
[----:B------:R-:W-:-:S03]  /*0190*/  UISETP.NE.AND.EX UP0, UPT, URZ, URZ, UPT, UP0 ;  /* 0x000000ffff00728c */ /* 0x000fc6000bf05300 */
[----:B------:R-:W-:Y:S08]  /*01a0*/  BRA.U !UP1, `(.L_x_752) ;  /* 0x0000000d09647547 */ /* 0x000ff0000b800000 */
[----:B------:R-:W0:Y:S01]  /*01b0*/  LDCU.64 UR8, c[0x0][0x3a0] ;  /* 0x00007400ff0877ac */ /* 0x000e220008000a00 */
[----:B------:R-:W1:Y:S01]  /*01c0*/  LDCU.64 UR6, c[0x0][0x398] ;  /* 0x00007300ff0677ac */ /* 0x000e620008000a00 */
[----:B------:R-:W-:Y:S02]  /*01d0*/  ULOP3.LUT UR5, UR10, 0xfffffff0, URZ, 0xc0, !UPT ;  /* 0xfffffff00a057892 */ /* 0x000fe4000f8ec0ff */
[----:B0-----:R-:W-:Y:S02]  /*01e0*/  UIADD3 UR8, UP1, UPT, UR8, 0x40, URZ ;  /* 0x0000004008087890 */ /* 0x001fe4000ff3e0ff */
[----:B-1----:R-:W-:Y:S02]  /*01f0*/  UIADD3 UR4, UP2, UPT, UR6, 0x10, URZ ;  /* 0x0000001006047890 */ /* 0x002fe4000ff5e0ff */
[----:B------:R-:W-:Y:S02]  /*0200*/  UIADD3.X UR9, UPT, UPT, URZ, UR9, URZ, UP1, !UPT ;  /* 0x00000009ff097290 */ /* 0x000fe40008ffe4ff */
[----:B------:R-:W-:Y:S01]  /*0210*/  IMAD.U32 R6, RZ, RZ, UR8 ;  /* 0x00000008ff067e24 */ /* 0x000fe2000f8e00ff */
[----:B------:R-:W-:-:S02]  /*0220*/  UIADD3.X UR7, UPT, UPT, URZ, UR7, URZ, UP2, !UPT ;  /* 0x00000007ff077290 */ /* 0x000fc400097fe4ff */
[----:B------:R-:W-:Y:S01]  /*0230*/  ULOP3.LUT UR6, UR11, 0x7fffffff, URZ, 0xc0, !UPT ;  /* 0x7fffffff0b067892 */ /* 0x000fe2000f8ec0ff */
[----:B------:R-:W-:Y:S01]  /*0240*/  MOV R12, UR4 ;  /* 0x00000004000c7c02 */ /* 0x000fe20008000f00 */
[----:B------:R-:W-:Y:S01]  /*0250*/  IMAD.U32 R7, RZ, RZ, UR9 ;  /* 0x00000009ff077e24 */ /* 0x000fe2000f8e00ff */
[----:B------:R-:W-:Y:S01]  /*0260*/  UMOV UR4, UR5 ;  /* 0x0000000500047c82 */ /* 0x000fe20008000000 */
[----:B------:R-:W-:-:S03]  /*0270*/  IMAD.U32 R13, RZ, RZ, UR7 ;  /* 0x00000007ff0d7e24 */ /* 0x000fc6000f8e00ff */
[----:B------:R-:W-:-:S05]  /*0280*/  UMOV UR7, UR6 ;  /* 0x0000000600077c82 */ /* 0x000fca0008000000 */
.L_x_753:
[----:B------:R-:W2:Y:S04]  /*0290*/  LDG.E.64 R4, desc[UR14][R6.64+-0x40] ;  /* 0xffffc00e06047981 */ /* 0x000ea8000c1e1b00 */
[----:B------:R-:W3:Y:S04]  /*02a0*/  LDG.E.64 R10, desc[UR14][R6.64+-0x38] ;  /* 0xffffc80e060a7981 */ /* 0x000ee8000c1e1b00 */
[----:B------:R-:W4:Y:S04]  /*02b0*/  LDG.E.64 R18, desc[UR14][R6.64+-0x30] ;  /* 0xffffd00e06127981 */ /* 0x000f28000c1e1b00 */
[----:B------:R-:W4:Y:S04]  /*02c0*/  LDG.E.64 R8, desc[UR14][R6.64+-0x28] ;  /* 0xffffd80e06087981 */ /* 0x000f28000c1e1b00 */
[----:B------:R-:W4:Y:S04]  /*02d0*/  LDG.E.64 R14, desc[UR14][R6.64+-0x20] ;  /* 0xffffe00e060e7981 */ /* 0x000f28000c1e1b00 */
[----:B------:R-:W4:Y:S01]  /*02e0*/  LDG.E.64 R16, desc[UR14][R6.64+-0x8] ;  /* 0xfffff80e06107981 */ /* 0x000f22000c1e1b00 */
[----:B--2--5:R-:W-:-:S02]  /*02f0*/  ISETP.NE.U32.AND P2, PT, R2, R4, PT ;  /* 0x000000040200720c */ /* 0x024fc40003f45070 */
[----:B------:R-:W-:Y:S02]  /*0300*/  MOV R4, R12 ;  /* 0x0000000c00047202 */ /* 0x000fe40000000f00 */
[----:B------:R-:W-:Y:S01]  /*0310*/  ISETP.NE.AND.EX P2, PT, R3, R5, PT, P2 ;  /* 0x000000050300720c */ /* 0x000fe20003f45320 */
[----:B------:R-:W-:Y:S02]  /*0320*/  IMAD.MOV.U32 R5, RZ, RZ, R13 ;  /* 0x000000ffff057224 */ /* 0x000fe400078e000d */
[----:B------:R-:W2:Y:S10]  /*0330*/  LDG.E.64 R12, desc[UR14][R6.64+-0x18] ;  /* 0xffffe80e060c7981 */ /* 0x000eb4000c1e1b00 */
[----:B------:R-:W2:Y:S01]  /*0340*/  @!P2 LDG.E.U16 R22, desc[UR14][R4.64+-0x10] ;  /* 0xfffff00e0416a981 */ /* 0x000ea2000c1e1500 */
[----:B---3--:R-:W-:-:S04]  /*0350*/  ISETP.NE.U32.AND P1, PT, R2, R10, PT ;  /* 0x0000000a0200720c */ /* 0x008fc80003f25070 */
[----:B------:R-:W-:Y:S02]  /*0360*/  ISETP.NE.AND.EX P1, PT, R3, R11, PT, P1 ;  /* 0x0000000b0300720c */ /* 0x000fe40003f25310 */
[----:B------:R-:W3:Y:S11]  /*0370*/  LDG.E.64 R10, desc[UR14][R6.64+-0x10] ;  /* 0xfffff00e060a7981 */ /* 0x000ef6000c1e1b00 */
[----:B------:R-:W3:Y:S01]  /*0380*/  @!P1 LDG.E.U16 R24, desc[UR14][R4.64+-0xe] ;  /* 0xfffff20e04189981 */ /* 0x000ee2000c1e1500 */
[----:B----4-:R-:W-:-:S04]  /*0390*/  ISETP.NE.U32.AND P0, PT, R2, R18, PT ;  /* 0x000000120200720c */ /* 0x010fc80003f05070 */
[----:B------:R-:W-:Y:S02]  /*03a0*/  ISETP.NE.AND.EX P0, PT, R3, R19, PT, P0 ;  /* 0x000000130300720c */ /* 0x000fe40003f05300 */
[----:B------:R-:W4:Y:S11]  /*03b0*/  LDG.E.64 R18, desc[UR14][R6.64] ;  /* 0x0000000e06127981 */ /* 0x000f36000c1e1b00 */
[----:B------:R-:W4:Y:S01]  /*03c0*/  @!P0 LDG.E.U16 R25, desc[UR14][R4.64+-0xc] ;  /* 0xfffff40e04198981 */ /* 0x000f22000c1e1500 */
[----:B------:R-:W-:-:S04]  /*03d0*/  ISETP.NE.U32.AND P4, PT, R2, R8, PT ;  /* 0x000000080200720c */ /* 0x000fc80003f85070 */
[----:B------:R-:W-:Y:S02]  /*03e0*/  ISETP.NE.AND.EX P4, PT, R3, R9, PT, P4 ;  /* 0x000000090300720c */ /* 0x000fe40003f85340 */
[----:B------:R-:W4:Y:S11]  /*03f0*/  LDG.E.64 R8, desc[UR14][R6.64+0x8] ;  /* 0x0000080e06087981 */ /* 0x000f36000c1e1b00 */
[----:B------:R-:W4:Y:S01]  /*0400*/  @!P4 LDG.E.U16 R23, desc[UR14][R4.64+-0xa] ;  /* 0xfffff60e0417c981 */ /* 0x000f22000c1e1500 */
[----:B------:R-:W-:-:S04]  /*0410*/  ISETP.NE.U32.AND P6, PT, R2, R14, PT ;  /* 0x0000000e0200720c */ /* 0x000fc80003fc5070 */
[----:B------:R-:W-:Y:S02]  /*0420*/  ISETP.NE.AND.EX P6, PT, R3, R15, PT, P6 ;  /* 0x0000000f0300720c */ /* 0x000fe40003fc5360 */
[----:B------:R-:W4:Y:S11]  /*0430*/  LDG.E.64 R14, desc[UR14][R6.64+0x10] ;  /* 0x0000100e060e7981 */ /* 0x000f36000c1e1b00 */
[----:B------:R-:W4:Y:S01]  /*0440*/  @!P6 LDG.E.U16 R21, desc[UR14][R4.64+-0x8] ;  /* 0xfffff80e0415e981 */ /* 0x000f22000c1e1500 */
[----:B--2---:R-:W-:-:S02]  /*0450*/  ISETP.NE.U32.AND P5, PT, R2, R12, PT ;  /* 0x0000000c0200720c */ /* 0x004fc40003fa5070 */
[----:B------:R-:W0:Y:S01]  /*0460*/  @!P2 F2F.BF16.F32 R12, R0 ;  /* 0x00000000000ca304 */ /* 0x000e220000202000 */
[----:B------:R-:W-:Y:S01]  /*0470*/  @!P2 IMAD.U32 R26, R22, 0x10000, RZ ;  /* 0x00010000161aa824 */ /* 0x000fe200078e00ff */
[----:B------:R-:W-:-:S06]  /*0480*/  ISETP.NE.AND.EX P5, PT, R3, R13, PT, P5 ;  /* 0x0000000d0300720c */ /* 0x000fcc0003fa5350 */
[----:B------:R-:W1:Y:S01]  /*0490*/  @!P2 F2F.BF16.F32 R26, R26 ;  /* 0x0000001a001aa304 */ /* 0x000e620000202000 */
[----:B0-----:R-:W-:-:S06]  /*04a0*/  @!P2 SHF.L.U32 R12, R12, 0x10, RZ ;  /* 0x000000100c0ca819 */ /* 0x001fcc00000006ff */
[----:B------:R-:W2:Y:S01]  /*04b0*/  @!P5 LDG.E.U16 R22, desc[UR14][R4.64+-0x6] ;  /* 0xfffffa0e0416d981 */ /* 0x000ea2000c1e1500 */
[----:B-1----:R-:W-:-:S04]  /*04c0*/  @!P2 IMAD.U32 R13, R26, 0x10000, RZ ;  /* 0x000100001a0da824 */ /* 0x002fc800078e00ff */
[----:B------:R-:W-:Y:S02]  /*04d0*/  @!P2 FMUL.FTZ R27, R12, R13 ;  /* 0x0000000d0c1ba220 */ /* 0x000fe40000410000 */
[----:B------:R-:W2:Y:S04]  /*04e0*/  LDG.E.64 R12, desc[UR14][R6.64+0x18] ;  /* 0x0000180e060c7981 */ /* 0x000ea8000c1e1b00 */
[----:B------:R-:W0:Y:S01]  /*04f0*/  @!P2 F2F.BF16.F32 R27, R27 ;  /* 0x0000001b001ba304 */ /* 0x000e220000202000 */
[----:B---3--:R-:W-:Y:S01]  /*0500*/  @!P1 IMAD.U32 R28, R24, 0x10000, RZ ;  /* 0x00010000181c9824 */ /* 0x008fe200078e00ff */
[----:B------:R-:W-:-:S04]  /*0510*/  ISETP.NE.U32.AND P3, PT, R2, R10, PT ;  /* 0x0000000a0200720c */ /* 0x000fc80003f65070 */
[----:B------:R-:W-:Y:S02]  /*0520*/  ISETP.NE.AND.EX P3, PT, R3, R11, PT, P3 ;  /* 0x0000000b0300720c */ /* 0x000fe40003f65330 */
[----:B------:R-:W1:Y:S01]  /*0530*/  @!P1 F2F.BF16.F32 R28, R28 ;  /* 0x0000001c001c9304 */ /* 0x000e620000202000 */
[----:B0-----:R-:W-:-:S07]  /*0540*/  @!P2 SHF.L.U32 R0, R27, 0x10, RZ ;  /* 0x000000101b00a819 */ /* 0x001fce00000006ff */
[----:B------:R-:W0:Y:S03]  /*0550*/  @!P1 F2F.BF16.F32 R11, R0 ;  /* 0x00000000000b9304 */ /* 0x000e260000202000 */
[----:B------:R-:W3:Y:S01]  /*0560*/  @!P3 LDG.E.U16 R24, desc[UR14][R4.64+-0x4] ;  /* 0xfffffc0e0418b981 */ /* 0x000ee2000c1e1500 */
[----:B-1----:R-:W-:Y:S02]  /*0570*/  @!P1 IMAD.U32 R10, R28, 0x10000, RZ ;  /* 0x000100001c0a9824 */ /* 0x002fe400078e00ff */
[----:B0-----:R-:W-:-:S04]  /*0580*/  @!P1 IMAD.U32 R11, R11, 0x10000, RZ ;  /* 0x000100000b0b9824 */ /* 0x001fc800078e00ff */
[----:B------:R-:W-:Y:S02]  /*0590*/  @!P1 FMUL.FTZ R26, R11, R10 ;  /* 0x0000000a0b1a9220 */ /* 0x000fe40000410000 */
[----:B------:R-:W3:Y:S01]  /*05a0*/  LDG.E.64 R10, desc[UR14][R6.64+0x20] ;  /* 0x0000200e060a7981 */ /* 0x000ee2000c1e1b00 */
[----:B------:R-:W-:-:S04]  /*05b0*/  ISETP.NE.U32.AND P2, PT, R2, R16, PT ;  /* 0x000000100200720c */ /* 0x000fc80003f45070 */
[----:B------:R-:W-:Y:S02]  /*05c0*/  ISETP.NE.AND.EX P2, PT, R3, R17, PT, P2 ;  /* 0x000000110300720c */ /* 0x000fe40003f45320 */
[----:B----4-:R-:W-:Y:S01]  /*05d0*/  @!P0 SHF.L.U32 R27, R25, 0x10, RZ ;  /* 0x00000010191b8819 */ /* 0x010fe200000006ff */
[----:B------:R-:W0:Y:S01]  /*05e0*/  @!P1 F2F.BF16.F32 R26, R26 ;  /* 0x0000001a001a9304 */ /* 0x000e220000202000 */
[----:B------:R-:W4:Y:S09]  /*05f0*/  LDG.E.64 R16, desc[UR14][R6.64+0x28] ;  /* 0x0000280e06107981 */ /* 0x000f32000c1e1b00 */
[----:B------:R-:W4:Y:S01]  /*0600*/  @!P2 LDG.E.U16 R25, desc[UR14][R4.64+-0x2] ;  /* 0xfffffe0e0419a981 */ /* 0x000f22000c1e1500 */
[----:B0-----:R-:W-:Y:S01]  /*0610*/  @!P1 IMAD.U32 R0, R26, 0x10000, RZ ;  /* 0x000100001a009824 */ /* 0x001fe200078e00ff */
[----:B------:R-:W-:Y:S01]  /*0620*/  ISETP.NE.U32.AND P1, PT, R2, R18, PT ;  /* 0x000000120200720c */ /* 0x000fe20003f25070 */
[----:B------:R-:W0:Y:S03]  /*0630*/  @!P0 F2F.BF16.F32 R27, R27 ;  /* 0x0000001b001b8304 */ /* 0x000e260000202000 */
[----:B------:R-:W-:-:S05]  /*0640*/  ISETP.NE.AND.EX P1, PT, R3, R19, PT, P1 ;  /* 0x000000130300720c */ /* 0x000fca0003f25310 */
[----:B------:R-:W1:Y:S01]  /*0650*/  @!P0 F2F.BF16.F32 R19, R0 ;  /* 0x0000000000138304 */ /* 0x000e620000202000 */
[----:B0-----:R-:W-:-:S07]  /*0660*/  @!P0 IMAD.U32 R18, R27, 0x10000, RZ ;  /* 0x000100001b128824 */ /* 0x001fce00078e00ff */
[----:B------:R-:W4:Y:S01]  /*0670*/  @!P1 LDG.E.U16 R26, desc[UR14][R4.64] ;  /* 0x0000000e041a9981 */ /* 0x000f22000c1e1500 */
[----:B-1----:R-:W-:-:S05]  /*0680*/  @!P0 SHF.L.U32 R19, R19, 0x10, RZ ;  /* 0x0000001013138819 */ /* 0x002fca00000006ff */
[----:B------:R-:W-:Y:S02]  /*0690*/  @!P0 FMUL.FTZ R28, R19, R18 ;  /* 0x00000012131c8220 */ /* 0x000fe40000410000 */
[----:B------:R-:W4:Y:S04]  /*06a0*/  LDG.E.64 R18, desc[UR14][R6.64+0x30] ;  /* 0x0000300e06127981 */ /* 0x000f28000c1e1b00 */
[----:B------:R-:W0:Y:S01]  /*06b0*/  @!P0 F2F.BF16.F32 R28, R28 ;  /* 0x0000001c001c8304 */ /* 0x000e220000202000 */
[----:B------:R-:W-:-:S07]  /*06c0*/  @!P4 IMAD.U32 R27, R23, 0x10000, RZ ;  /* 0x00010000171bc824 */ /* 0x000fce00078e00ff */
[----:B------:R-:W1:Y:S01]  /*06d0*/  @!P4 F2F.BF16.F32 R27, R27 ;  /* 0x0000001b001bc304 */ /* 0x000e620000202000 */
[----:B0-----:R-:W-:Y:S01]  /*06e0*/  @!P0 IMAD.U32 R0, R28, 0x10000, RZ ;  /* 0x000100001c008824 */ /* 0x001fe200078e00ff */
[----:B------:R-:W-:-:S04]  /*06f0*/  ISETP.NE.U32.AND P0, PT, R2, R8, PT ;  /* 0x000000080200720c */ /* 0x000fc80003f05070 */
[----:B------:R-:W-:Y:S02]  /*0700*/  ISETP.NE.AND.EX P0, PT, R3, R9, PT, P0 ;  /* 0x000000090300720c */ /* 0x000fe40003f05300 */
[----:B------:R-:W0:Y:S01]  /*0710*/  @!P4 F2F.BF16.F32 R9, R0 ;  /* 0x000000000009c304 */ /* 0x000e220000202000 */
[----:B-1----:R-:W-:-:S10]  /*0720*/  @!P4 SHF.L.U32 R8, R27, 0x10, RZ ;  /* 0x000000101b08c819 */ /* 0x002fd400000006ff */
[----:B------:R-:W4:Y:S01]  /*0730*/  @!P0 LDG.E.U16 R23, desc[UR14][R4.64+0x2] ;  /* 0x0000020e04178981 */ /* 0x000f22000c1e1500 */
[----:B0-----:R-:W-:-:S04]  /*0740*/  @!P4 IMAD.U32 R9, R9, 0x10000, RZ ;  /* 0x000100000909c824 */ /* 0x001fc800078e00ff */
[----:B------:R-:W-:Y:S02]  /*0750*/  @!P4 FMUL.FTZ R28, R9, R8 ;  /* 0x00000008091cc220 */ /* 0x000fe40000410000 */
[----:B------:R-:W4:Y:S04]  /*0760*/  LDG.E.64 R8, desc[UR14][R6.64+0x38] ;  /* 0x0000380e06087981 */ /* 0x000f28000c1e1b00 */
[----:B------:R-:W0:Y:S01]  /*0770*/  @!P4 F2F.BF16.F32 R28, R28 ;  /* 0x0000001c001cc304 */ /* 0x000e220000202000 */
[----:B------:R-:W-:-:S07]  /*0780*/  @!P6 SHF.L.U32 R21, R21, 0x10, RZ ;  /* 0x000000101515e819 */ /* 0x000fce00000006ff */
[----:B------:R-:W1:Y:S01]  /*0790*/  @!P6 F2F.BF16.F32 R21, R21 ;  /* 0x000000150015e304 */ /* 0x000e620000202000 */
[----:B0-----:R-:W-:Y:S01]  /*07a0*/  @!P4 IMAD.U32 R0, R28, 0x10000, RZ ;  /* 0x000100001c00c824 */ /* 0x001fe200078e00ff */
[----:B------:R-:W-:-:S06]  /*07b0*/  ISETP.NE.U32.AND P4, PT, R2, R14, PT ;  /* 0x0000000e0200720c */ /* 0x000fcc0003f85070 */
[----:B------:R-:W0:Y:S01]  /*07c0*/  @!P6 F2F.BF16.F32 R14, R0 ;  /* 0x00000000000ee304 */ /* 0x000e220000202000 */
[----:B------:R-:W-:Y:S01]  /*07d0*/  ISETP.NE.AND.EX P4, PT, R3, R15, PT, P4 ;  /* 0x0000000f0300720c */ /* 0x000fe20003f85340 */
[----:B-1----:R-:W-:Y:S02]  /*07e0*/  @!P6 IMAD.U32 R15, R21, 0x10000, RZ ;  /* 0x00010000150fe824 */ /* 0x002fe400078e00ff */
[----:B0-----:R-:W-:-:S10]  /*07f0*/  @!P6 IMAD.U32 R27, R14, 0x10000, RZ ;  /* 0x000100000e1be824 */ /* 0x001fd400078e00ff */
[----:B------:R-:W4:Y:S01]  /*0800*/  @!P4 LDG.E.U16 R14, desc[UR14][R4.64+0x4] ;  /* 0x0000040e040ec981 */ /* 0x000f22000c1e1500 */
[----:B------:R-:W-:-:S06]  /*0810*/  @!P6 FMUL.FTZ R15, R27, R15 ;  /* 0x0000000f1b0fe220 */ /* 0x000fcc0000410000 */
[----:B------:R-:W0:Y:S02]  /*0820*/  @!P6 F2F.BF16.F32 R15, R15 ;  /* 0x0000000f000fe304 */ /* 0x000e240000202000 */
[----:B0-----:R-:W-:Y:S01]  /*0830*/  @!P6 IMAD.U32 R0, R15, 0x10000, RZ ;  /* 0x000100000f00e824 */ /* 0x001fe200078e00ff */
[----:B--2---:R-:W-:-:S06]  /*0840*/  @!P5 SHF.L.U32 R22, R22, 0x10, RZ ;  /* 0x000000101616d819 */ /* 0x004fcc00000006ff */
[----:B------:R-:W0:Y:S01]  /*0850*/  @!P5 F2F.BF16.F32 R22, R22 ;  /* 0x000000160016d304 */ /* 0x000e220000202000 */
[----:B------:R-:W-:-:S07]  /*0860*/  ISETP.NE.U32.AND P6, PT, R2, R12, PT ;  /* 0x0000000c0200720c */ /* 0x000fce0003fc5070 */
[----:B------:R-:W1:Y:S01]  /*0870*/  @!P5 F2F.BF16.F32 R12, R0 ;  /* 0x00000000000cd304 */ /* 0x000e620000202000 */
[----:B------:R-:W-:Y:S01]  /*0880*/  ISETP.NE.AND.EX P6, PT, R3, R13, PT, P6 ;  /* 0x0000000d0300720c */ /* 0x000fe20003fc5360 */
[----:B0-----:R-:W-:Y:S01]  /*0890*/  @!P5 IMAD.U32 R13, R22, 0x10000, RZ ;  /* 0x00010000160dd824 */ /* 0x001fe200078e00ff */
[----:B-1----:R-:W-:-:S11]  /*08a0*/  @!P5 SHF.L.U32 R28, R12, 0x10, RZ ;  /* 0x000000100c1cd819 */ /* 0x002fd600000006ff */
[----:B------:R-:W2:Y:S01]  /*08b0*/  @!P6 LDG.E.U16 R12, desc[UR14][R4.64+0x6] ;  /* 0x0000060e040ce981 */ /* 0x000ea2000c1e1500 */
[----:B------:R-:W-:-:S06]  /*08c0*/  @!P5 FMUL.FTZ R13, R28, R13 ;  /* 0x0000000d1c0dd220 */ /* 0x000fcc0000410000 */
[----:B------:R-:W0:Y:S01]  /*08d0*/  @!P5 F2F.BF16.F32 R13, R13 ;  /* 0x0000000d000dd304 */ /* 0x000e220000202000 */
[----:B---3--:R-:W-:-:S07]  /*08e0*/  @!P3 IMAD.U32 R24, R24, 0x10000, RZ ;  /* 0x000100001818b824 */ /* 0x008fce00078e00ff */
[----:B------:R-:W1:Y:S01]  /*08f0*/  @!P3 F2F.BF16.F32 R24, R24 ;  /* 0x000000180018b304 */ /* 0x000e620000202000 */
[----:B0-----:R-:W-:Y:S01]  /*0900*/  @!P5 IMAD.U32 R0, R13, 0x10000, RZ ;  /* 0x000100000d00d824 */ /* 0x001fe200078e00ff */
[----:B------:R-:W-:-:S06]  /*0910*/  ISETP.NE.U32.AND P5, PT, R2, R10, PT ;  /* 0x0000000a0200720c */ /* 0x000fcc0003fa5070 */
[----:B------:R-:W0:Y:S01]  /*0920*/  @!P3 F2F.BF16.F32 R10, R0 ;  /* 0x00000000000ab304 */ /* 0x000e220000202000 */
[----:B------:R-:W-:Y:S02]  /*0930*/  ISETP.NE.AND.EX P5, PT, R3, R11, PT, P5 ;  /* 0x0000000b0300720c */ /* 0x000fe40003fa5350 */
[----:B-1----:R-:W-:Y:S01]  /*0940*/  @!P3 SHF.L.U32 R11, R24, 0x10, RZ ;  /* 0x00000010180bb819 */ /* 0x002fe200000006ff */
[----:B0-----:R-:W-:-:S10]  /*0950*/  @!P3 IMAD.U32 R22, R10, 0x10000, RZ ;  /* 0x000100000a16b824 */ /* 0x001fd400078e00ff */
[----:B------:R-:W3:Y:S01]  /*0960*/  @!P5 LDG.E.U16 R10, desc[UR14][R4.64+0x8] ;  /* 0x0000080e040ad981 */ /* 0x000ee2000c1e1500 */
[----:B------:R-:W-:-:S06]  /*0970*/  @!P3 FMUL.FTZ R15, R22, R11 ;  /* 0x0000000b160fb220 */ /* 0x000fcc0000410000 */
[----:B------:R-:W0:Y:S01]  /*0980*/  @!P3 F2F.BF16.F32 R15, R15 ;  /* 0x0000000f000fb304 */ /* 0x000e220000202000 */
[----:B----4-:R-:W-:-:S07]  /*0990*/  @!P2 IMAD.U32 R25, R25, 0x10000, RZ ;  /* 0x000100001919a824 */ /* 0x010fce00078e00ff */
[----:B------:R-:W1:Y:S01]  /*09a0*/  @!P2 F2F.BF16.F32 R25, R25 ;  /* 0x000000190019a304 */ /* 0x000e620000202000 */
[----:B0-----:R-:W-:Y:S02]  /*09b0*/  @!P3 SHF.L.U32 R0, R15, 0x10, RZ ;  /* 0x000000100f00b819 */ /* 0x001fe400000006ff */
[----:B------:R-:W-:-:S05]  /*09c0*/  ISETP.NE.U32.AND P3, PT, R2, R16, PT ;  /* 0x000000100200720c */ /* 0x000fca0003f65070 */
[----:B------:R-:W0:Y:S01]  /*09d0*/  @!P2 F2F.BF16.F32 R11, R0 ;  /* 0x00000000000ba304 */ /* 0x000e220000202000 */
[----:B------:R-:W-:Y:S01]  /*09e0*/  ISETP.NE.AND.EX P3, PT, R3, R17, PT, P3 ;  /* 0x000000110300720c */ /* 0x000fe20003f65330 */
[----:B-1----:R-:W-:Y:S02]  /*09f0*/  @!P2 IMAD.U32 R13, R25, 0x10000, RZ ;  /* 0x00010000190da824 */ /* 0x002fe400078e00ff */
[----:B0-----:R-:W-:-:S10]  /*0a00*/  @!P2 IMAD.U32 R16, R11, 0x10000, RZ ;  /* 0x000100000b10a824 */ /* 0x001fd400078e00ff */
[----:B------:R-:W4:Y:S01]  /*0a10*/  @!P3 LDG.E.U16 R11, desc[UR14][R4.64+0xa] ;  /* 0x00000a0e040bb981 */ /* 0x000f22000c1e1500 */
[----:B------:R-:W-:-:S06]  /*0a20*/  @!P2 FMUL.FTZ R16, R16, R13 ;  /* 0x0000000d1010a220 */ /* 0x000fcc0000410000 */
[----:B------:R-:W0:Y:S01]  /*0a30*/  @!P2 F2F.BF16.F32 R16, R16 ;  /* 0x000000100010a304 */ /* 0x000e220000202000 */
[----:B------:R-:W-:-:S07]  /*0a40*/  @!P1 SHF.L.U32 R26, R26, 0x10, RZ ;  /* 0x000000101a1a9819 */ /* 0x000fce00000006ff */
[----:B------:R-:W1:Y:S01]  /*0a50*/  @!P1 F2F.BF16.F32 R26, R26 ;  /* 0x0000001a001a9304 */ /* 0x000e620000202000 */
[----:B0-----:R-:W-:Y:S01]  /*0a60*/  @!P2 IMAD.U32 R0, R16, 0x10000, RZ ;  /* 0x000100001000a824 */ /* 0x001fe200078e00ff */
[----:B------:R-:W-:-:S06]  /*0a70*/  ISETP.NE.U32.AND P2, PT, R2, R18, PT ;  /* 0x000000120200720c */ /* 0x000fcc0003f45070 */
[----:B------:R-:W0:Y:S01]  /*0a80*/  @!P1 F2F.BF16.F32 R17, R0 ;  /* 0x0000000000119304 */ /* 0x000e220000202000 */
[----:B------:R-:W-:Y:S01]  /*0a90*/  ISETP.NE.AND.EX P2, PT, R3, R19, PT, P2 ;  /* 0x000000130300720c */ /* 0x000fe20003f45320 */
[----:B-1----:R-:W-:-:S12]  /*0aa0*/  @!P1 IMAD.U32 R15, R26, 0x10000, RZ ;  /* 0x000100001a0f9824 */ /* 0x002fd800078e00ff */
[----:B------:R-:W4:Y:S01]  /*0ab0*/  @!P2 LDG.E.U16 R13, desc[UR14][R4.64+0xc] ;  /* 0x00000c0e040da981 */ /* 0x000f22000c1e1500 */
[----:B0-----:R-:W-:-:S05]  /*0ac0*/  @!P1 SHF.L.U32 R18, R17, 0x10, RZ ;  /* 0x0000001011129819 */ /* 0x001fca00000006ff */
[----:B------:R-:W-:-:S06]  /*0ad0*/  @!P1 FMUL.FTZ R15, R18, R15 ;  /* 0x0000000f120f9220 */ /* 0x000fcc0000410000 */
[----:B------:R-:W0:Y:S02]  /*0ae0*/  @!P1 F2F.BF16.F32 R15, R15 ;  /* 0x0000000f000f9304 */ /* 0x000e240000202000 */
[----:B0-----:R-:W-:Y:S01]  /*0af0*/  @!P1 IMAD.U32 R0, R15, 0x10000, RZ ;  /* 0x000100000f009824 */ /* 0x001fe200078e00ff */
[----:B------:R-:W-:-:S04]  /*0b00*/  ISETP.NE.U32.AND P1, PT, R2, R8, PT ;  /* 0x000000080200720c */ /* 0x000fc80003f25070 */
[----:B------:R-:W-:-:S13]  /*0b10*/  ISETP.NE.AND.EX P1, PT, R3, R9, PT, P1 ;  /* 0x000000090300720c */ /* 0x000fda0003f25310 */
[----:B------:R-:W4:Y:S01]  /*0b20*/  @!P1 LDG.E.U16 R8, desc[UR14][R4.64+0xe] ;  /* 0x00000e0e04089981 */ /* 0x000f22000c1e1500 */
[----:B------:R-:W-:Y:S01]  /*0b30*/  @!P0 IMAD.U32 R23, R23, 0x10000, RZ ;  /* 0x0001000017178824 */ /* 0x000fe200078e00ff */
[----:B------:R-:W0:Y:S08]  /*0b40*/  @!P0 F2F.BF16.F32 R16, R0 ;  /* 0x0000000000108304 */ /* 0x000e300000202000 */
[----:B------:R-:W1:Y:S01]  /*0b50*/  @!P0 F2F.BF16.F32 R23, R23 ;  /* 0x0000001700178304 */ /* 0x000e620000202000 */
[----:B0-----:R-:W-:Y:S01]  /*0b60*/  @!P0 IMAD.U32 R16, R16, 0x10000, RZ ;  /* 0x0001000010108824 */ /* 0x001fe200078e00ff */
[----:B-1----:R-:W-:-:S05]  /*0b70*/  @!P0 SHF.L.U32 R9, R23, 0x10, RZ ;  /* 0x0000001017098819 */ /* 0x002fca00000006ff */
[----:B------:R-:W-:-:S06]  /*0b80*/  @!P0 FMUL.FTZ R9, R16, R9 ;  /* 0x0000000910098220 */ /* 0x000fcc0000410000 */
[----:B------:R-:W0:Y:S01]  /*0b90*/  @!P0 F2F.BF16.F32 R9, R9 ;  /* 0x0000000900098304 */ /* 0x000e220000202000 */
[----:B------:R-:W-:-:S07]  /*0ba0*/  @!P4 IMAD.U32 R14, R14, 0x10000, RZ ;  /* 0x000100000e0ec824 */ /* 0x000fce00078e00ff */
[----:B------:R-:W1:Y:S01]  /*0bb0*/  @!P4 F2F.BF16.F32 R14, R14 ;  /* 0x0000000e000ec304 */ /* 0x000e620000202000 */
[----:B0-----:R-:W-:-:S07]  /*0bc0*/  @!P0 SHF.L.U32 R0, R9, 0x10, RZ ;  /* 0x0000001009008819 */ /* 0x001fce00000006ff */
[----:B------:R-:W0:Y:S01]  /*0bd0*/  @!P4 F2F.BF16.F32 R16, R0 ;  /* 0x000000000010c304 */ /* 0x000e220000202000 */
[----:B-1----:R-:W-:Y:S02]  /*0be0*/  @!P4 IMAD.U32 R15, R14, 0x10000, RZ ;  /* 0x000100000e0fc824 */ /* 0x002fe400078e00ff */
[----:B0-----:R-:W-:-:S04]  /*0bf0*/  @!P4 IMAD.U32 R16, R16, 0x10000, RZ ;  /* 0x000100001010c824 */ /* 0x001fc800078e00ff */
[----:B------:R-:W-:-:S06]  /*0c00*/  @!P4 FMUL.FTZ R15, R16, R15 ;  /* 0x0000000f100fc220 */ /* 0x000fcc0000410000 */
[----:B------:R-:W0:Y:S02]  /*0c10*/  @!P4 F2F.BF16.F32 R15, R15 ;  /* 0x0000000f000fc304 */ /* 0x000e240000202000 */
[----:B0-----:R-:W-:-:S06]  /*0c20*/  @!P4 IMAD.U32 R0, R15, 0x10000, RZ ;  /* 0x000100000f00c824 */ /* 0x001fcc00078e00ff */
[----:B------:R-:W0:Y:S01]  /*0c30*/  @!P6 F2F.BF16.F32 R16, R0 ;  /* 0x000000000010e304 */ /* 0x000e220000202000 */
[----:B--2---:R-:W-:-:S07]  /*0c40*/  @!P6 SHF.L.U32 R12, R12, 0x10, RZ ;  /* 0x000000100c0ce819 */ /* 0x004fce00000006ff */
[----:B------:R-:W1:Y:S01]  /*0c50*/  @!P6 F2F.BF16.F32 R12, R12 ;  /* 0x0000000c000ce304 */ /* 0x000e620000202000 */
[----:B0-----:R-:W-:Y:S01]  /*0c60*/  @!P6 SHF.L.U32 R16, R16, 0x10, RZ ;  /* 0x000000101010e819 */ /* 0x001fe200000006ff */
[----:B-1----:R-:W-:-:S04]  /*0c70*/  @!P6 IMAD.U32 R9, R12, 0x10000, RZ ;  /* 0x000100000c09e824 */ /* 0x002fc800078e00ff */
[----:B------:R-:W-:-:S06]  /*0c80*/  @!P6 FMUL.FTZ R9, R16, R9 ;  /* 0x000000091009e220 */ /* 0x000fcc0000410000 */
[----:B------:R-:W0:Y:S01]  /*0c90*/  @!P6 F2F.BF16.F32 R9, R9 ;  /* 0x000000090009e304 */ /* 0x000e220000202000 */
[----:B---3--:R-:W-:Y:S02]  /*0ca0*/  @!P5 IMAD.U32 R10, R10, 0x10000, RZ ;  /* 0x000100000a0ad824 */ /* 0x008fe400078e00ff */
[----:B0-----:R-:W-:-:S05]  /*0cb0*/  @!P6 IMAD.U32 R0, R9, 0x10000, RZ ;  /* 0x000100000900e824 */ /* 0x001fca00078e00ff */
[----:B------:R-:W0:Y:S08]  /*0cc0*/  @!P5 F2F.BF16.F32 R10, R10 ;  /* 0x0000000a000ad304 */ /* 0x000e300000202000 */
[----:B------:R-:W1:Y:S01]  /*0cd0*/  @!P5 F2F.BF16.F32 R14, R0 ;  /* 0x00000000000ed304 */ /* 0x000e620000202000 */
[----:B0-----:R-:W-:Y:S01]  /*0ce0*/  @!P5 SHF.L.U32 R12, R10, 0x10, RZ ;  /* 0x000000100a0cd819 */ /* 0x001fe200000006ff */
[----:B-1----:R-:W-:-:S04]  /*0cf0*/  @!P5 IMAD.U32 R15, R14, 0x10000, RZ ;  /* 0x000100000e0fd824 */ /* 0x002fc800078e00ff */
[----:B------:R-:W-:-:S06]  /*0d00*/  @!P5 FMUL.FTZ R12, R15, R12 ;  /* 0x0000000c0f0cd220 */ /* 0x000fcc0000410000 */
[----:B------:R-:W0:Y:S01]  /*0d10*/  @!P5 F2F.BF16.F32 R12, R12 ;  /* 0x0000000c000cd304 */ /* 0x000e220000202000 */
[----:B----4-:R-:W-:-:S07]  /*0d20*/  @!P3 IMAD.U32 R11, R11, 0x10000, RZ ;  /* 0x000100000b0bb824 */ /* 0x010fce00078e00ff */
[----:B------:R-:W1:Y:S01]  /*0d30*/  @!P3 F2F.BF16.F32 R11, R11 ;  /* 0x0000000b000bb304 */ /* 0x000e620000202000 */
[----:B0-----:R-:W-:-:S07]  /*0d40*/  @!P5 SHF.L.U32 R0, R12, 0x10, RZ ;  /* 0x000000100c00d819 */ /* 0x001fce00000006ff */
[----:B------:R-:W0:Y:S01]  /*0d50*/  @!P3 F2F.BF16.F32 R14, R0 ;  /* 0x00000000000eb304 */ /* 0x000e220000202000 */
[----:B-1----:R-:W-:Y:S02]  /*0d60*/  @!P3 IMAD.U32 R9, R11, 0x10000, RZ ;  /* 0x000100000b09b824 */ /* 0x002fe400078e00ff */
[----:B0-----:R-:W-:-:S04]  /*0d70*/  @!P3 IMAD.U32 R14, R14, 0x10000, RZ ;  /* 0x000100000e0eb824 */ /* 0x001fc800078e00ff */
[----:B------:R-:W-:-:S06]  /*0d80*/  @!P3 FMUL.FTZ R9, R14, R9 ;  /* 0x000000090e09b220 */ /* 0x000fcc0000410000 */
[----:B------:R-:W0:Y:S01]  /*0d90*/  @!P3 F2F.BF16.F32 R9, R9 ;  /* 0x000000090009b304 */ /* 0x000e220000202000 */
[----:B------:R-:W-:-:S07]  /*0da0*/  @!P2 SHF.L.U32 R13, R13, 0x10, RZ ;  /* 0x000000100d0da819 */ /* 0x000fce00000006ff */
[----:B------:R-:W1:Y:S01]  /*0db0*/  @!P2 F2F.BF16.F32 R13, R13 ;  /* 0x0000000d000da304 */ /* 0x000e620000202000 */
[----:B0-----:R-:W-:-:S07]  /*0dc0*/  @!P3 IMAD.U32 R0, R9, 0x10000, RZ ;  /* 0x000100000900b824 */ /* 0x001fce00078e00ff */
[----:B------:R-:W0:Y:S01]  /*0dd0*/  @!P2 F2F.BF16.F32 R12, R0 ;  /* 0x00000000000ca304 */ /* 0x000e220000202000 */
[----:B-1----:R-:W-:Y:S01]  /*0de0*/  @!P2 IMAD.U32 R10, R13, 0x10000, RZ ;  /* 0x000100000d0aa824 */ /* 0x002fe200078e00ff */
[----:B0-----:R-:W-:-:S05]  /*0df0*/  @!P2 SHF.L.U32 R11, R12, 0x10, RZ ;  /* 0x000000100c0ba819 */ /* 0x001fca00000006ff */
[----:B------:R-:W-:-:S06]  /*0e00*/  @!P2 FMUL.FTZ R10, R11, R10 ;  /* 0x0000000a0b0aa220 */ /* 0x000fcc0000410000 */
[----:B------:R-:W0:Y:S01]  /*0e10*/  @!P2 F2F.BF16.F32 R10, R10 ;  /* 0x0000000a000aa304 */ /* 0x000e220000202000 */
[----:B------:R-:W-:-:S07]  /*0e20*/  @!P1 IMAD.U32 R8, R8, 0x10000, RZ ;  /* 0x0001000008089824 */ /* 0x000fce00078e00ff */
[----:B------:R-:W1:Y:S01]  /*0e30*/  @!P1 F2F.BF16.F32 R8, R8 ;  /* 0x0000000800089304 */ /* 0x000e620000202000 */
[----:B0-----:R-:W-:-:S07]  /*0e40*/  @!P2 IMAD.U32 R0, R10, 0x10000, RZ ;  /* 0x000100000a00a824 */ /* 0x001fce00078e00ff */
[----:B------:R-:W0:Y:S01]  /*0e50*/  @!P1 F2F.BF16.F32 R11, R0 ;  /* 0x00000000000b9304 */ /* 0x000e220000202000 */
[----:B-1----:R-:W-:Y:S01]  /*0e60*/  @!P1 SHF.L.U32 R9, R8, 0x10, RZ ;  /* 0x0000001008099819 */ /* 0x002fe200000006ff */
[----:B------:R-:W-:Y:S01]  /*0e70*/  UIADD3 UR4, UP1, UPT, UR4, -0x10, URZ ;  /* 0xfffffff004047890 */ /* 0x000fe2000ff3e0ff */
[----:B0-----:R-:W-:-:S04]  /*0e80*/  @!P1 IMAD.U32 R12, R11, 0x10000, RZ ;  /* 0x000100000b0c9824 */ /* 0x001fc800078e00ff */
[----:B------:R-:W-:Y:S01]  /*0e90*/  @!P1 FMUL.FTZ R9, R12, R9 ;  /* 0x000000090c099220 */ /* 0x000fe20000410000 */
[----:B------:R-:W-:Y:S02]  /*0ea0*/  UIADD3.X UR7, UPT, UPT, UR7, -0x1, URZ, UP1, !UPT ;  /* 0xffffffff07077890 */ /* 0x000fe40008ffe4ff */
[----:B------:R-:W-:-:S03]  /*0eb0*/  UISETP.NE.U32.AND UP1, UPT, UR4, URZ, UPT ;  /* 0x000000ff0400728c */ /* 0x000fc6000bf25070 */
[----:B------:R-:W0:Y:S01]  /*0ec0*/  @!P1 F2F.BF16.F32 R9, R9 ;  /* 0x0000000900099304 */ /* 0x000e220000202000 */
[----:B------:R-:W-:Y:S01]  /*0ed0*/  UISETP.NE.AND.EX UP1, UPT, UR7, URZ, UPT, UP1 ;  /* 0x000000ff0700728c */ /* 0x000fe2000bf25310 */
[----:B------:R-:W-:Y:S02]  /*0ee0*/  IADD3 R6, P0, PT, R6, 0x80, RZ ;  /* 0x0000008006067810 */ /* 0x000fe40007f1e0ff */
[----:B------:R-:W-:-:S03]  /*0ef0*/  IADD3 R12, P2, PT, R4, 0x20, RZ ;  /* 0x00000020040c7810 */ /* 0x000fc60007f5e0ff */
[----:B------:R-:W-:Y:S01]  /*0f00*/  IMAD.X R7, RZ, RZ, R7, P0 ;  /* 0x000000ffff077224 */ /* 0x000fe200000e0607 */
[----:B------:R-:W-:Y:S01]  /*0f10*/  IADD3.X R13, PT, PT, RZ, R5, RZ, P2, !PT ;  /* 0x00000005ff0d7210 */ /* 0x000fe200017fe4ff */
[----:B0-----:R-:W-:Y:S01]  /*0f20*/  @!P1 IMAD.U32 R0, R9, 0x10000, RZ ;  /* 0x0001000009009824 */ /* 0x001fe200078e00ff */
[----:B------:R-:W-:Y:S07]  /*0f30*/  BRA.U UP1, `(.L_x_753) ;  /* 0xfffffff101d47547 */ /* 0x000fee000b83ffff */
.L_x_752:
[----:B------:R-:W-:Y:S05]  /*0f40*/  BRA.U !UP0, `(.L_x_751) ;  /* 0x0000000d085c7547 */ /* 0x000fea000b800000 */
[----:B------:R-:W0:Y:S01]  /*0f50*/  LDCU UR10, c[0x0][0x3a8] ;  /* 0x00007500ff0a77ac */ /* 0x000e220008000800 */
[----:B------:R-:W-:-:S04]  /*0f60*/  UISETP.GE.U32.AND UP1, UPT, UR12, 0x8, UPT ;  /* 0x000000080c00788c */ /* 0x000fc8000bf26070 */
[----:B------:R-:W-:Y:S02]  /*0f70*/  UISETP.GE.U32.AND.EX UP1, UPT, URZ, URZ, UPT, UP1 ;  /* 0x000000ffff00728c */ /* 0x000fe4000bf26110 */
[----:B0-----:R-:W-:-:S04]  /*0f80*/  ULOP3.LUT UR11, UR10, 0x7, URZ, 0xc0, !UPT ;  /* 0x000000070a0b7892 */ /* 0x001fc8000f8ec0ff */
[----:B------:R-:W-:-:S04]  /*0f90*/  UISETP.NE.U32.AND UP0, UPT, UR11, URZ, UPT ;  /* 0x000000ff0b00728c */ /* 0x000fc8000bf05070 */
[----:B------:R-:W-:Y:S01]  /*0fa0*/  UISETP.NE.AND.EX UP0, UPT, URZ, URZ, UPT, UP0 ;  /* 0x000000ffff00728c */ /* 0x000fe2000bf05300 */
[----:B------:R-:W-:Y:S10]  /*0fb0*/  BRA.U !UP1, `(.L_x_754) ;  /* 0x0000000509b07547 */ /* 0x000ff4000b800000 */
[----:B------:R-:W0:Y:S02]  /*0fc0*/  LDCU.64 UR8, c[0x0][0x3a0] ;  /* 0x00007400ff0877ac */ /* 0x000e240008000a00 */
[----:B0-----:R-:W-:-:S04]  /*0fd0*/  ULEA UR4, UP1, UR5, UR8, 0x3 ;  /* 0x0000000805047291 */ /* 0x001fc8000f8218ff */
[----:B------:R-:W-:Y:S02]  /*0fe0*/  ULEA.HI.X UR7, UR5, UR9, UR6, 0x3, UP1 ;  /* 0x0000000905077291 */ /* 0x000fe400088f1c06 */
[----:B------:R-:W-:Y:S01]  /*0ff0*/  IMAD.U32 R22, RZ, RZ, UR4 ;  /* 0x00000004ff167e24 */ /* 0x000fe2000f8e00ff */
[----:B------:R-:W0:Y:S03]  /*1000*/  LDCU.64 UR8, c[0x0][0x398] ;  /* 0x00007300ff0877ac */ /* 0x000e260008000a00 */
[----:B------:R-:W-:-:S05]  /*1010*/  MOV R23, UR7 ;  /* 0x0000000700177c02 */ /* 0x000fca0008000f00 */
[----:B------:R-:W2:Y:S04]  /*1020*/  LDG.E.64 R4, desc[UR14][R22.64] ;  /* 0x0000000e16047981 */ /* 0x000ea8000c1e1b00 */
[----:B------:R-:W3:Y:S04]  /*1030*/  LDG.E.64 R18, desc[UR14][R22.64+0x8] ;  /* 0x0000080e16127981 */ /* 0x000ee8000c1e1b00 */
[----:B------:R-:W4:Y:S04]  /*1040*/  LDG.E.64 R16, desc[UR14][R22.64+0x10] ;  /* 0x0000100e16107981 */ /* 0x000f28000c1e1b00 */
[----:B------:R-:W4:Y:S04]  /*1050*/  LDG.E.64 R14, desc[UR14][R22.64+0x18] ;  /* 0x0000180e160e7981 */ /* 0x000f28000c1e1b00 */
[----:B------:R-:W4:Y:S04]  /*1060*/  LDG.E.64 R12, desc[UR14][R22.64+0x20] ;  /* 0x0000200e160c7981 */ /* 0x000f28000c1e1b00 */
[----:B------:R-:W4:Y:S01]  /*1070*/  LDG.E.64 R10, desc[UR14][R22.64+0x28] ;  /* 0x0000280e160a7981 */ /* 0x000f22000c1e1b00 */
[----:B0-----:R-:W-:-:S03]  /*1080*/  ULEA UR4, UP1, UR5, UR8, 0x1 ;  /* 0x0000000805047291 */ /* 0x001fc6000f8208ff */
[----:B------:R-:W4:Y:S01]  /*1090*/  LDG.E.64 R8, desc[UR14][R22.64+0x30] ;  /* 0x0000300e16087981 */ /* 0x000f22000c1e1b00 */
[----:B------:R-:W-:-:S03]  /*10a0*/  ULEA.HI.X UR7, UR5, UR9, UR6, 0x1, UP1 ;  /* 0x0000000905077291 */ /* 0x000fc600088f0c06 */
[----:B------:R0:W4:Y:S01]  /*10b0*/  LDG.E.64 R6, desc[UR14][R22.64+0x38] ;  /* 0x0000380e16067981 */ /* 0x000122000c1e1b00 */
[----:B--2--5:R-:W-:Y:S01]  /*10c0*/  ISETP.NE.U32.AND P6, PT, R2, R4, PT ;  /* 0x000000040200720c */ /* 0x024fe20003fc5070 */
[----:B------:R-:W-:-:S03]  /*10d0*/  IMAD.U32 R4, RZ, RZ, UR4 ;  /* 0x00000004ff047e24 */ /* 0x000fc6000f8e00ff */
[----:B------:R-:W-:Y:S01]  /*10e0*/  ISETP.NE.AND.EX P6, PT, R3, R5, PT, P6 ;  /* 0x000000050300720c */ /* 0x000fe20003fc5360 */
[----:B------:R-:W-:-:S12]  /*10f0*/  IMAD.U32 R5, RZ, RZ, UR7 ;  /* 0x00000007ff057e24 */ /* 0x000fd8000f8e00ff */
[----:B------:R-:W2:Y:S01]  /*1100*/  @!P6 LDG.E.U16 R21, desc[UR14][R4.64] ;  /* 0x0000000e0415e981 */ /* 0x000ea2000c1e1500 */
[----:B---3--:R-:W-:-:S04]  /*1110*/  ISETP.NE.U32.AND P5, PT, R2, R18, PT ;  /* 0x000000120200720c */ /* 0x008fc80003fa5070 */
[----:B------:R-:W-:-:S13]  /*1120*/  ISETP.NE.AND.EX P5, PT, R3, R19, PT, P5 ;  /* 0x000000130300720c */ /* 0x000fda0003fa5350 */
[----:B------:R-:W3:Y:S01]  /*1130*/  @!P5 LDG.E.U16 R18, desc[UR14][R4.64+0x2] ;  /* 0x0000020e0412d981 */ /* 0x000ee2000c1e1500 */
[----:B----4-:R-:W-:-:S04]  /*1140*/  ISETP.NE.U32.AND P4, PT, R2, R16, PT ;  /* 0x000000100200720c */ /* 0x010fc80003f85070 */
[----:B------:R-:W-:-:S13]  /*1150*/  ISETP.NE.AND.EX P4, PT, R3, R17, PT, P4 ;  /* 0x000000110300720c */ /* 0x000fda0003f85340 */
[----:B------:R-:W4:Y:S01]  /*1160*/  @!P4 LDG.E.U16 R16, desc[UR14][R4.64+0x4] ;  /* 0x0000040e0410c981 */ /* 0x000f22000c1e1500 */
[----:B------:R-:W-:-:S04]  /*1170*/  ISETP.NE.U32.AND P3, PT, R2, R14, PT ;  /* 0x0000000e0200720c */ /* 0x000fc80003f65070 */
        /* <DEDUP_REMOVED lines=8> */
[----:B------:R-:W-:Y:S01]  /*1200*/  ISETP.NE.U32.AND P0, PT, R2, R8, PT ;  /* 0x000000080200720c */ /* 0x000fe20003f05070 */
[----:B------:R-:W0:Y:S03]  /*1210*/  @!P6 F2F.BF16.F32 R11, R0 ;  /* 0x00000000000be304 */ /* 0x000e260000202000 */
[----:B------:R-:W-:Y:S01]  /*1220*/  ISETP.NE.AND.EX P0, PT, R3, R9, PT, P0 ;  /* 0x000000090300720c */ /* 0x000fe20003f05300 */
[----:B0-----:R-:W-:-:S12]  /*1230*/  @!P6 IMAD.U32 R22, R11, 0x10000, RZ ;  /* 0x000100000b16e824 */ /* 0x001fd800078e00ff */
[----:B------:R-:W4:Y:S01]  /*1240*/  @!P0 LDG.E.U16 R8, desc[UR14][R4.64+0xc] ;  /* 0x00000c0e04088981 */ /* 0x000f22000c1e1500 */
[----:B--2---:R-:W-:-:S06]  /*1250*/  @!P6 SHF.L.U32 R21, R21, 0x10, RZ ;  /* 0x000000101515e819 */ /* 0x004fcc00000006ff */
[----:B------:R-:W0:Y:S02]  /*1260*/  @!P6 F2F.BF16.F32 R21, R21 ;  /* 0x000000150015e304 */ /* 0x000e240000202000 */
[----:B0-----:R-:W-:-:S04]  /*1270*/  @!P6 IMAD.U32 R9, R21, 0x10000, RZ ;  /* 0x000100001509e824 */ /* 0x001fc800078e00ff */
[----:B------:R-:W-:-:S06]  /*1280*/  @!P6 FMUL.FTZ R9, R22, R9 ;  /* 0x000000091609e220 */ /* 0x000fcc0000410000 */
[----:B------:R-:W0:Y:S02]  /*1290*/  @!P6 F2F.BF16.F32 R9, R9 ;  /* 0x000000090009e304 */ /* 0x000e240000202000 */
[----:B0-----:R-:W-:Y:S02]  /*12a0*/  @!P6 SHF.L.U32 R0, R9, 0x10, RZ ;  /* 0x000000100900e819 */ /* 0x001fe400000006ff */
[----:B------:R-:W-:-:S04]  /*12b0*/  ISETP.NE.U32.AND P6, PT, R2, R6, PT ;  /* 0x000000060200720c */ /* 0x000fc80003fc5070 */
[----:B------:R-:W-:-:S13]  /*12c0*/  ISETP.NE.AND.EX P6, PT, R3, R7, PT, P6 ;  /* 0x000000070300720c */ /* 0x000fda0003fc5360 */
[----:B------:R0:W2:Y:S01]  /*12d0*/  @!P6 LDG.E.U16 R6, desc[UR14][R4.64+0xe] ;  /* 0x00000e0e0406e981 */ /* 0x0000a2000c1e1500 */
[----:B---3--:R-:W-:Y:S01]  /*12e0*/  @!P5 IMAD.U32 R18, R18, 0x10000, RZ ;  /* 0x000100001212d824 */ /* 0x008fe200078e00ff */
[----:B------:R-:W1:Y:S08]  /*12f0*/  @!P5 F2F.BF16.F32 R11, R0 ;  /* 0x00000000000bd304 */ /* 0x000e700000202000 */
[----:B------:R-:W3:Y:S01]  /*1300*/  @!P5 F2F.BF16.F32 R18, R18 ;  /* 0x000000120012d304 */ /* 0x000ee20000202000 */
[----:B-1----:R-:W-:Y:S01]  /*1310*/  @!P5 SHF.L.U32 R22, R11, 0x10, RZ ;  /* 0x000000100b16d819 */ /* 0x002fe200000006ff */
[----:B---3--:R-:W-:-:S04]  /*1320*/  @!P5 IMAD.U32 R7, R18, 0x10000, RZ ;  /* 0x000100001207d824 */ /* 0x008fc800078e00ff */
[----:B------:R-:W-:-:S06]  /*1330*/  @!P5 FMUL.FTZ R7, R22, R7 ;  /* 0x000000071607d220 */ /* 0x000fcc0000410000 */
[----:B------:R-:W1:Y:S01]  /*1340*/  @!P5 F2F.BF16.F32 R7, R7 ;  /* 0x000000070007d304 */ /* 0x000e620000202000 */
[----:B----4-:R-:W-:-:S07]  /*1350*/  @!P4 IMAD.U32 R16, R16, 0x10000, RZ ;  /* 0x000100001010c824 */ /* 0x010fce00078e00ff */
[----:B------:R-:W3:Y:S01]  /*1360*/  @!P4 F2F.BF16.F32 R16, R16 ;  /* 0x000000100010c304 */ /* 0x000ee20000202000 */
[----:B-1----:R-:W-:-:S07]  /*1370*/  @!P5 IMAD.U32 R0, R7, 0x10000, RZ ;  /* 0x000100000700d824 */ /* 0x002fce00078e00ff */
[----:B0-----:R-:W0:Y:S01]  /*1380*/  @!P4 F2F.BF16.F32 R5, R0 ;  /* 0x000000000005c304 */ /* 0x001e220000202000 */
[----:B---3--:R-:W-:Y:S01]  /*1390*/  @!P4 SHF.L.U32 R4, R16, 0x10, RZ ;  /* 0x000000101004c819 */ /* 0x008fe200000006ff */
[----:B0-----:R-:W-:-:S04]  /*13a0*/  @!P4 IMAD.U32 R5, R5, 0x10000, RZ ;  /* 0x000100000505c824 */ /* 0x001fc800078e00ff */
        /* <DEDUP_REMOVED lines=23> */
[----:B0-----:R-:W-:-:S04]  /*1520*/  @!P1 IMAD.U32 R12, R7, 0x10000, RZ ;  /* 0x00010000070c9824 */ /* 0x001fc800078e00ff */
[----:B------:R-:W-:-:S06]  /*1530*/  @!P1 FMUL.FTZ R5, R12, R5 ;  /* 0x000000050c059220 */ /* 0x000fcc0000410000 */
[----:B------:R-:W0:Y:S01]  /*1540*/  @!P1 F2F.BF16.F32 R5, R5 ;  /* 0x0000000500059304 */ /* 0x000e220000202000 */
[----:B------:R-:W-:-:S07]  /*1550*/  @!P0 SHF.L.U32 R8, R8, 0x10, RZ ;  /* 0x0000001008088819 */ /* 0x000fce00000006ff */
[----:B------:R-:W1:Y:S01]  /*1560*/  @!P0 F2F.BF16.F32 R8, R8 ;  /* 0x0000000800088304 */ /* 0x000e620000202000 */
[----:B0-----:R-:W-:-:S07]  /*1570*/  @!P1 IMAD.U32 R0, R5, 0x10000, RZ ;  /* 0x0001000005009824 */ /* 0x001fce00078e00ff */
[----:B------:R-:W0:Y:S01]  /*1580*/  @!P0 F2F.BF16.F32 R7, R0 ;  /* 0x0000000000078304 */ /* 0x000e220000202000 */
[----:B-1----:R-:W-:Y:S01]  /*1590*/  @!P0 SHF.L.U32 R4, R8, 0x10, RZ ;  /* 0x0000001008048819 */ /* 0x002fe200000006ff */
[----:B0-----:R-:W-:-:S04]  /*15a0*/  @!P0 IMAD.U32 R7, R7, 0x10000, RZ ;  /* 0x0001000007078824 */ /* 0x001fc800078e00ff */
[----:B------:R-:W-:-:S06]  /*15b0*/  @!P0 FMUL.FTZ R4, R7, R4 ;  /* 0x0000000407048220 */ /* 0x000fcc0000410000 */
[----:B------:R-:W0:Y:S02]  /*15c0*/  @!P0 F2F.BF16.F32 R4, R4 ;  /* 0x0000000400048304 */ /* 0x000e240000202000 */
[----:B0-----:R-:W-:-:S06]  /*15d0*/  @!P0 IMAD.U32 R0, R4, 0x10000, RZ ;  /* 0x0001000004008824 */ /* 0x001fcc00078e00ff */
[----:B------:R-:W0:Y:S01]  /*15e0*/  @!P6 F2F.BF16.F32 R7, R0 ;  /* 0x000000000007e304 */ /* 0x000e220000202000 */
[----:B--2---:R-:W-:-:S07]  /*15f0*/  @!P6 SHF.L.U32 R6, R6, 0x10, RZ ;  /* 0x000000100606e819 */ /* 0x004fce00000006ff */
[----:B------:R-:W1:Y:S01]  /*1600*/  @!P6 F2F.BF16.F32 R6, R6 ;  /* 0x000000060006e304 */ /* 0x000e620000202000 */
[----:B0-----:R-:W-:Y:S01]  /*1610*/  @!P6 IMAD.U32 R8, R7, 0x10000, RZ ;  /* 0x000100000708e824 */ /* 0x001fe200078e00ff */
[----:B-1----:R-:W-:-:S05]  /*1620*/  @!P6 SHF.L.U32 R5, R6, 0x10, RZ ;  /* 0x000000100605e819 */ /* 0x002fca00000006ff */
[----:B------:R-:W-:-:S06]  /*1630*/  @!P6 FMUL.FTZ R5, R8, R5 ;  /* 0x000000050805e220 */ /* 0x000fcc0000410000 */
[----:B------:R-:W0:Y:S01]  /*1640*/  @!P6 F2F.BF16.F32 R5, R5 ;  /* 0x000000050005e304 */ /* 0x000e220000202000 */
[----:B------:R-:W-:-:S04]  /*1650*/  UIADD3 UR5, UP1, UPT, UR5, 0x8, URZ ;  /* 0x0000000805057890 */ /* 0x000fc8000ff3e0ff */
[----:B------:R-:W-:Y:S01]  /*1660*/  UIADD3.X UR6, UPT, UPT, URZ, UR6, URZ, UP1, !UPT ;  /* 0x00000006ff067290 */ /* 0x000fe20008ffe4ff */
[----:B0-----:R-:W-:-:S11]  /*1670*/  @!P6 SHF.L.U32 R0, R5, 0x10, RZ ;  /* 0x000000100500e819 */ /* 0x001fd600000006ff */
.L_x_754:
[----:B------:R-:W-:Y:S05]  /*1680*/  BRA.U !UP0, `(.L_x_751) ;  /* 0x00000005088c7547 */ /* 0x000fea000b800000 */
[----:B------:R-:W-:Y:S02]  /*1690*/  UISETP.GE.U32.AND UP1, UPT, UR11, 0x4, UPT ;  /* 0x000000040b00788c */ /* 0x000fe4000bf26070 */
[----:B------:R-:W-:Y:S02]  /*16a0*/  ULOP3.LUT UR10, UR10, 0x3, URZ, 0xc0, !UPT ;  /* 0x000000030a0a7892 */ /* 0x000fe4000f8ec0ff */
[----:B------:R-:W-:Y:S02]  /*16b0*/  UISETP.GE.U32.AND.EX UP1, UPT, URZ, URZ, UPT, UP1 ;  /* 0x000000ffff00728c */ /* 0x000fe4000bf26110 */
[----:B------:R-:W-:Y:S01]  /*16c0*/  UISETP.NE.U32.AND UP0, UPT, UR10, URZ, UPT ;  /* 0x000000ff0a00728c */ /* 0x000fe2000bf05070 */
[----:B------:R-:W-:-:S03]  /*16d0*/  UMOV UR4, URZ ;  /* 0x000000ff00047c82 */ /* 0x000fc60008000000 */
[----:B------:R-:W-:-:S03]  /*16e0*/  UISETP.NE.AND.EX UP0, UPT, UR4, URZ, UPT, UP0 ;  /* 0x000000ff0400728c */ /* 0x000fc6000bf05300 */
[----:B------:R-:W-:Y:S08]  /*16f0*/  BRA.U !UP1, `(.L_x_755) ;  /* 0x0000000109f07547 */ /* 0x000ff0000b800000 */
[----:B------:R-:W0:Y:S02]  /*1700*/  LDCU.64 UR8, c[0x0][0x3a0] ;  /* 0x00007400ff0877ac */ /* 0x000e240008000a00 */
[----:B0-----:R-:W-:-:S04]  /*1710*/  ULEA UR8, UP1, UR5, UR8, 0x3 ;  /* 0x0000000805087291 */ /* 0x001fc8000f8218ff */
[----:B------:R-:W-:Y:S02]  /*1720*/  ULEA.HI.X UR9, UR5, UR9, UR6, 0x3, UP1 ;  /* 0x0000000905097291 */ /* 0x000fe400088f1c06 */
[----:B------:R-:W-:-:S04]  /*1730*/  IMAD.U32 R12, RZ, RZ, UR8 ;  /* 0x00000008ff0c7e24 */ /* 0x000fc8000f8e00ff */
[----:B------:R-:W-:-:S05]  /*1740*/  MOV R13, UR9 ;  /* 0x00000009000d7c02 */ /* 0x000fca0008000f00 */
[----:B------:R-:W2:Y:S01]  /*1750*/  LDG.E.64 R4, desc[UR14][R12.64] ;  /* 0x0000000e0c047981 */ /* 0x000ea2000c1e1b00 */
[----:B------:R-:W0:Y:S03]  /*1760*/  LDCU.64 UR8, c[0x0][0x398] ;  /* 0x00007300ff0877ac */ /* 0x000e260008000a00 */
[----:B------:R-:W3:Y:S04]  /*1770*/  LDG.E.64 R6, desc[UR14][R12.64+0x8] ;  /* 0x0000080e0c067981 */ /* 0x000ee8000c1e1b00 */
[----:B------:R-:W4:Y:S04]  /*1780*/  LDG.E.64 R8, desc[UR14][R12.64+0x10] ;  /* 0x0000100e0c087981 */ /* 0x000f28000c1e1b00 */
[----:B------:R-:W4:Y:S01]  /*1790*/  LDG.E.64 R10, desc[UR14][R12.64+0x18] ;  /* 0x0000180e0c0a7981 */ /* 0x000f22000c1e1b00 */
[----:B0-----:R-:W-:-:S04]  /*17a0*/  ULEA UR8, UP1, UR5, UR8, 0x1 ;  /* 0x0000000805087291 */ /* 0x001fc8000f8208ff */
[----:B------:R-:W-:Y:S01]  /*17b0*/  ULEA.HI.X UR9, UR5, UR9, UR6, 0x1, UP1 ;  /* 0x0000000905097291 */ /* 0x000fe200088f0c06 */
[----:B--2--5:R-:W-:Y:S01]  /*17c0*/  ISETP.NE.U32.AND P0, PT, R2, R4, PT ;  /* 0x000000040200720c */ /* 0x024fe20003f05070 */
[----:B------:R-:W-:-:S03]  /*17d0*/  IMAD.U32 R4, RZ, RZ, UR8 ;  /* 0x00000008ff047e24 */ /* 0x000fc6000f8e00ff */
[----:B------:R-:W-:Y:S02]  /*17e0*/  ISETP.NE.AND.EX P0, PT, R3, R5, PT, P0 ;  /* 0x000000050300720c */ /* 0x000fe40003f05300 */
[----:B------:R-:W-:-:S11]  /*17f0*/  MOV R5, UR9 ;  /* 0x0000000900057c02 */ /* 0x000fd60008000f00 */
        /* <DEDUP_REMOVED lines=9> */
[----:B------:R0:W4:Y:S01]  /*1890*/  @!P3 LDG.E.U16 R9, desc[UR14][R4.64+0x6] ;  /* 0x0000060e0409b981 */ /* 0x000122000c1e1500 */
[----:B------:R-:W1:Y:S01]  /*18a0*/  @!P0 F2F.BF16.F32 R6, R0 ;  /* 0x0000000000068304 */ /* 0x000e620000202000 */
[----:B------:R-:W-:-:S04]  /*18b0*/  UIADD3 UR5, UP1, UPT, UR5, 0x4, URZ ;  /* 0x0000000405057890 */ /* 0x000fc8000ff3e0ff */
[----:B------:R-:W-:Y:S01]  /*18c0*/  UIADD3.X UR6, UPT, UPT, URZ, UR6, URZ, UP1, !UPT ;  /* 0x00000006ff067290 */ /* 0x000fe20008ffe4ff */
[----:B-1----:R-:W-:Y:S01]  /*18d0*/  @!P0 SHF.L.U32 R11, R6, 0x10, RZ ;  /* 0x00000010060b8819 */ /* 0x002fe200000006ff */
[----:B--2---:R-:W-:-:S06]  /*18e0*/  @!P0 IMAD.U32 R14, R14, 0x10000, RZ ;  /* 0x000100000e0e8824 */ /* 0x004fcc00078e00ff */
[----:B------:R-:W1:Y:S01]  /*18f0*/  @!P0 F2F.BF16.F32 R14, R14 ;  /* 0x0000000e000e8304 */ /* 0x000e620000202000 */
[----:B---3--:R-:W-:Y:S01]  /*1900*/  @!P1 SHF.L.U32 R7, R7, 0x10, RZ ;  /* 0x0000001007079819 */ /* 0x008fe200000006ff */
[----:B-1----:R-:W-:-:S06]  /*1910*/  @!P0 IMAD.U32 R6, R14, 0x10000, RZ ;  /* 0x000100000e068824 */ /* 0x002fcc00078e00ff */
[----:B------:R-:W0:Y:S01]  /*1920*/  @!P1 F2F.BF16.F32 R7, R7 ;  /* 0x0000000700079304 */ /* 0x000e220000202000 */
[----:B------:R-:W-:-:S07]  /*1930*/  @!P0 FMUL.FTZ R6, R11, R6 ;  /* 0x000000060b068220 */ /* 0x000fce0000410000 */
[----:B------:R-:W1:Y:S01]  /*1940*/  @!P0 F2F.BF16.F32 R6, R6 ;  /* 0x0000000600068304 */ /* 0x000e620000202000 */
[----:B----4-:R-:W-:Y:S02]  /*1950*/  @!P2 SHF.L.U32 R8, R8, 0x10, RZ ;  /* 0x000000100808a819 */ /* 0x010fe400000006ff */
[----:B0-----:R-:W-:-:S05]  /*1960*/  @!P1 SHF.L.U32 R4, R7, 0x10, RZ ;  /* 0x0000001007049819 */ /* 0x001fca00000006ff */
[----:B------:R-:W-:Y:S01]  /*1970*/  @!P2 F2F.BF16.F32 R8, R8 ;  /* 0x000000080008a304 */ /* 0x000fe20000202000 */
[----:B-1----:R-:W-:-:S07]  /*1980*/  @!P0 IMAD.U32 R0, R6, 0x10000, RZ ;  /* 0x0001000006008824 */ /* 0x002fce00078e00ff */
[----:B------:R-:W0:Y:S01]  /*1990*/  @!P1 F2F.BF16.F32 R5, R0 ;  /* 0x0000000000059304 */ /* 0x000e220000202000 */
[----:B------:R-:W-:-:S07]  /*19a0*/  @!P3 SHF.L.U32 R9, R9, 0x10, RZ ;  /* 0x000000100909b819 */ /* 0x000fce00000006ff */
[----:B------:R-:W-:Y:S01]  /*19b0*/  @!P3 F2F.BF16.F32 R9, R9 ;  /* 0x000000090009b304 */ /* 0x000fe20000202000 */
[----:B0-----:R-:W-:-:S04]  /*19c0*/  @!P1 IMAD.U32 R5, R5, 0x10000, RZ ;  /* 0x0001000005059824 */ /* 0x001fc800078e00ff */
[----:B------:R-:W-:Y:S01]  /*19d0*/  @!P1 FMUL.FTZ R4, R5, R4 ;  /* 0x0000000405049220 */ /* 0x000fe20000410000 */
[----:B------:R-:W-:-:S05]  /*19e0*/  @!P2 SHF.L.U32 R5, R8, 0x10, RZ ;  /* 0x000000100805a819 */ /* 0x000fca00000006ff */
[----:B------:R-:W0:Y:S02]  /*19f0*/  @!P1 F2F.BF16.F32 R4, R4 ;  /* 0x0000000400049304 */ /* 0x000e240000202000 */
[----:B0-----:R-:W-:Y:S01]  /*1a00*/  @!P1 IMAD.U32 R0, R4, 0x10000, RZ ;  /* 0x0001000004009824 */ /* 0x001fe200078e00ff */
[----:B------:R-:W-:-:S05]  /*1a10*/  @!P3 SHF.L.U32 R4, R9, 0x10, RZ ;  /* 0x000000100904b819 */ /* 0x000fca00000006ff */
[----:B------:R-:W0:Y:S02]  /*1a20*/  @!P2 F2F.BF16.F32 R6, R0 ;  /* 0x000000000006a304 */ /* 0x000e240000202000 */
[----:B0-----:R-:W-:-:S04]  /*1a30*/  @!P2 IMAD.U32 R6, R6, 0x10000, RZ ;  /* 0x000100000606a824 */ /* 0x001fc800078e00ff */
[----:B------:R-:W-:-:S06]  /*1a40*/  @!P2 FMUL.FTZ R5, R6, R5 ;  /* 0x000000050605a220 */ /* 0x000fcc0000410000 */
[----:B------:R-:W0:Y:S02]  /*1a50*/  @!P2 F2F.BF16.F32 R5, R5 ;  /* 0x000000050005a304 */ /* 0x000e240000202000 */
[----:B0-----:R-:W-:-:S06]  /*1a60*/  @!P2 IMAD.U32 R0, R5, 0x10000, RZ ;  /* 0x000100000500a824 */ /* 0x001fcc00078e00ff */
[----:B------:R-:W0:Y:S02]  /*1a70*/  @!P3 F2F.BF16.F32 R6, R0 ;  /* 0x000000000006b304 */ /* 0x000e240000202000 */
[----:B0-----:R-:W-:-:S04]  /*1a80*/  @!P3 IMAD.U32 R7, R6, 0x10000, RZ ;  /* 0x000100000607b824 */ /* 0x001fc800078e00ff */
[----:B------:R-:W-:-:S06]  /*1a90*/  @!P3 FMUL.FTZ R4, R7, R4 ;  /* 0x000000040704b220 */ /* 0x000fcc0000410000 */
[----:B------:R-:W0:Y:S02]  /*1aa0*/  @!P3 F2F.BF16.F32 R4, R4 ;  /* 0x000000040004b304 */ /* 0x000e240000202000 */
[----:B0-----:R-:W-:-:S07]  /*1ab0*/  @!P3 SHF.L.U32 R0, R4, 0x10, RZ ;  /* 0x000000100400b819 */ /* 0x001fce00000006ff */
.L_x_755:
[----:B------:R-:W-:Y:S05]  /*1ac0*/  BRA.U !UP0, `(.L_x_751) ;  /* 0x00000001087c7547 */ /* 0x000fea000b800000 */
[----:B------:R-:W0:Y:S01]  /*1ad0*/  LDCU.64 UR8, c[0x0][0x398] ;  /* 0x00007300ff0877ac */ /* 0x000e220008000a00 */
[----:B------:R-:W1:Y:S01]  /*1ae0*/  LDCU.64 UR12, c[0x0][0x3a0] ;  /* 0x00007400ff0c77ac */ /* 0x000e620008000a00 */
[----:B0-----:R-:W-:Y:S02]  /*1af0*/  ULEA UR8, UP0, UR5, UR8, 0x1 ;  /* 0x0000000805087291 */ /* 0x001fe4000f8008ff */
[----:B-1----:R-:W-:Y:S02]  /*1b00*/  ULEA UR7, UP1, UR5, UR12, 0x3 ;  /* 0x0000000c05077291 */ /* 0x002fe4000f8218ff */
[----:B------:R-:W-:Y:S02]  /*1b10*/  ULEA.HI.X UR9, UR5, UR9, UR6, 0x1, UP0 ;  /* 0x0000000905097291 */ /* 0x000fe400080f0c06 */
[----:B------:R-:W-:-:S12]  /*1b20*/  ULEA.HI.X UR5, UR5, UR13, UR6, 0x3, UP1 ;  /* 0x0000000d05057291 */ /* 0x000fd800088f1c06 */
.L_x_756:
[----:B------:R-:W-:Y:S01]  /*1b30*/  IMAD.U32 R4, RZ, RZ, UR7 ;  /* 0x00000007ff047e24 */ /* 0x000fe2000f8e00ff */
[----:B------:R-:W-:-:S06]  /*1b40*/  MOV R5, UR5 ;  /* 0x0000000500057c02 */ /* 0x000fcc0008000f00 */
[----:B------:R-:W2:Y:S01]  /*1b50*/  LDG.E.64 R4, desc[UR14][R4.64] ;  /* 0x0000000e04047981 */ /* 0x000ea2000c1e1b00 */
[----:B------:R-:W-:Y:S01]  /*1b60*/  IMAD.U32 R6, RZ, RZ, UR8 ;  /* 0x00000008ff067e24 */ /* 0x000fe2000f8e00ff */
[----:B------:R-:W-:Y:S02]  /*1b70*/  MOV R7, UR9 ;  /* 0x0000000900077c02 */ /* 0x000fe40008000f00 */
[----:B--2--5:R-:W-:-:S04]  /*1b80*/  ISETP.NE.U32.AND P0, PT, R2, R4, PT ;  /* 0x000000040200720c */ /* 0x024fc80003f05070 */
[----:B------:R-:W-:-:S13]  /*1b90*/  ISETP.NE.AND.EX P0, PT, R3, R5, PT, P0 ;  /* 0x000000050300720c */ /* 0x000fda0003f05300 */
[----:B------:R-:W2:Y:S01]  /*1ba0*/  @!P0 LDG.E.U16 R6, desc[UR14][R6.64] ;  /* 0x0000000e06068981 */ /* 0x000ea2000c1e1500 */
[----:B------:R-:W0:Y:S01]  /*1bb0*/  @!P0 F2F.BF16.F32 R9, R0 ;  /* 0x0000000000098304 */ /* 0x000e220000202000 */
[----:B------:R-:W-:Y:S02]  /*1bc0*/  UIADD3 UR10, UP0, UPT, UR10, -0x1, URZ ;  /* 0xffffffff0a0a7890 */ /* 0x000fe4000ff1e0ff */
[----:B------:R-:W-:Y:S02]  /*1bd0*/  UIADD3 UR8, UP1, UPT, UR8, 0x2, URZ ;  /* 0x0000000208087890 */ /* 0x000fe4000ff3e0ff */
[----:B------:R-:W-:Y:S02]  /*1be0*/  UIADD3.X UR4, UPT, UPT, UR4, -0x1, URZ, UP0, !UPT ;  /* 0xffffffff04047890 */ /* 0x000fe400087fe4ff */
[----:B------:R-:W-:Y:S02]  /*1bf0*/  UISETP.NE.U32.AND UP0, UPT, UR10, URZ, UPT ;  /* 0x000000ff0a00728c */ /* 0x000fe4000bf05070 */
[----:B------:R-:W-:-:S02]  /*1c00*/  UIADD3 UR7, UP2, UPT, UR7, 0x8, URZ ;  /* 0x0000000807077890 */ /* 0x000fc4000ff5e0ff */
[----:B------:R-:W-:Y:S02]  /*1c10*/  UISETP.NE.AND.EX UP0, UPT, UR4, URZ, UPT, UP0 ;  /* 0x000000ff0400728c */ /* 0x000fe4000bf05300 */
[----:B------:R-:W-:Y:S01]  /*1c20*/  UIADD3.X UR9, UPT, UPT, URZ, UR9, URZ, UP1, !UPT ;  /* 0x00000009ff097290 */ /* 0x000fe20008ffe4ff */
[----:B0-----:R-:W-:Y:S01]  /*1c30*/  @!P0 SHF.L.U32 R10, R9, 0x10, RZ ;  /* 0x00000010090a8819 */ /* 0x001fe200000006ff */
[----:B------:R-:W-:Y:S01]  /*1c40*/  UIADD3.X UR5, UPT, UPT, URZ, UR5, URZ, UP2, !UPT ;  /* 0x00000005ff057290 */ /* 0x000fe200097fe4ff */
[----:B--2---:R-:W-:-:S06]  /*1c50*/  @!P0 IMAD.U32 R8, R6, 0x10000, RZ ;  /* 0x0001000006088824 */ /* 0x004fcc00078e00ff */
[----:B------:R-:W0:Y:S02]  /*1c60*/  @!P0 F2F.BF16.F32 R8, R8 ;  /* 0x0000000800088304 */ /* 0x000e240000202000 */
[----:B0-----:R-:W-:-:S04]  /*1c70*/  @!P0 IMAD.U32 R9, R8, 0x10000, RZ ;  /* 0x0001000008098824 */ /* 0x001fc800078e00ff */
[----:B------:R-:W-:-:S06]  /*1c80*/  @!P0 FMUL.FTZ R9, R10, R9 ;  /* 0x000000090a098220 */ /* 0x000fcc0000410000 */
[----:B------:R-:W0:Y:S02]  /*1c90*/  @!P0 F2F.BF16.F32 R9, R9 ;  /* 0x0000000900098304 */ /* 0x000e240000202000 */
[----:B0-----:R-:W-:Y:S01]  /*1ca0*/  @!P0 SHF.L.U32 R0, R9, 0x10, RZ ;  /* 0x0000001009008819 */ /* 0x001fe200000006ff */
[----:B------:R-:W-:Y:S06]  /*1cb0*/  BRA.U UP0, `(.L_x_756) ;  /* 0xfffffffd009c7547 */ /* 0x000fec000b83ffff */
.L_x_751:
[----:B------:R-:W0:Y:S02]  /*1cc0*/  LDCU.64 UR4, c[0x0][0x380] ;  /* 0x00007000ff0477ac */ /* 0x000e240008000a00 */
[----:B0----5:R-:W-:-:S04]  /*1cd0*/  LEA R2, P0, R20, UR4, 0x2 ;  /* 0x0000000414027c11 */ /* 0x021fc8000f8010ff */
[----:B------:R-:W-:-:S05]  /*1ce0*/  LEA.HI.X R3, R20, UR5, RZ, 0x2, P0 ;  /* 0x0000000514037c11 */ /* 0x000fca00080f14ff */
[----:B------:R-:W-:Y:S01]  /*1cf0*/  STG.E desc[UR14][R2.64], R0 ;  /* 0x0000000002007986 */ /* 0x000fe2000c10190e */
[----:B------:R-:W-:Y:S05]  /*1d00*/  EXIT ;  /* 0x000000000000794d */ /* 0x000fea0003800000 */
.L_x_757:
        /* <DEDUP_REMOVED lines=15> */
.L_x_8732:


//--------------------- .text._ZN2at6native55_GLOBAL__N__0955718d_22_SparseCsrTensorMath_cu_868dd54534reduce_sparse_csr_dim0_cuda_kernelIN3c108BFloat16EiNS1_14ReductionMulOpIS4_EEfEEvPT2_PKT0_lPKT_SB_lT1_ --------------------------
	.section	.text._ZN2at6native55_GLOBAL__N__0955718d_22_SparseCsrTensorMath_cu_868dd54534reduce_sparse_csr_dim0_cuda_kernelIN3c108BFloat16EiNS1_14ReductionMulOpIS4_EEfEEvPT2_PKT0_lPKT_SB_lT1_,"ax",@progbits
	.align	128
.text._ZN2at6native55_GLOBAL__N__0955718d_22_SparseCsrTensorMath_cu_868dd54534reduce_sparse_csr_dim0_cuda_kernelIN3c108BFloat16EiNS1_14ReductionMulOpIS4_EEfEEvPT2_PKT0_lPKT_SB_lT1_:
        .type           _ZN2at6native55_GLOBAL__N__0955718d_22_SparseCsrTensorMath_cu_868dd54534reduce_sparse_csr_dim0_cuda_kernelIN3c108BFloat16EiNS1_14ReductionMulOpIS4_EEfEEvPT2_PKT0_lPKT_SB_lT1_,@function
        .size           _ZN2at6native55_GLOBAL__N__0955718d_22_SparseCsrTensorMath_cu_868dd54534reduce_sparse_csr_dim0_cuda_kernelIN3c108BFloat16EiNS1_14ReductionMulOpIS4_EEfEEvPT2_PKT0_lPKT_SB_lT1_,(.L_x_8733 - _ZN2at6native55_GLOBAL__N__0955718d_22_SparseCsrTensorMath_cu_868dd54534reduce_sparse_csr_dim0_cuda_kernelIN3c108BFloat16EiNS1_14ReductionMulOpIS4_EEfEEvPT2_PKT0_lPKT_SB_lT1_)
        .other          _ZN2at6native55_GLOBAL__N__0955718d_22_SparseCsrTensorMath_cu_868dd54534reduce_sparse_csr_dim0_cuda_kernelIN3c108BFloat16EiNS1_14ReductionMulOpIS4_EEfEEvPT2_PKT0_lPKT_SB_lT1_,@"STO_CUDA_ENTRY STV_DEFAULT"
_ZN2at6native55_GLOBAL__N__0955718d_22_SparseCsrTensorMath_cu_868dd54534reduce_sparse_csr_dim0_cuda_kernelIN3c108BFloat16EiNS1_14ReductionMulOpIS4_EEfEEvPT2_PKT0_lPKT_SB_lT1_:
        /* <DEDUP_REMOVED lines=12> */
[----:B------:R-:W-:Y:S01]  /*00c0*/  IMAD.MOV.U32 R0, RZ, RZ, 0x3f800000 ;  /* 0x3f800000ff007424 */ /* 0x000fe200078e00ff */
[----:B------:R-:W1:Y:S01]  /*00d0*/  LDCU.64 UR4, c[0x0][0x388] ;  /* 0x00007100ff0477ac */ /* 0x000e620008000a00 */
[----:B------:R-:W2:Y:S01]  /*00e0*/  LDCU.64 UR14, c[0x0][0x358] ;  /* 0x00006b00ff0e77ac */ /* 0x000ea20008000a00 */
[----:B0-----:R-:W-:-:S04]  /*00f0*/  UISETP.GE.U32.AND UP0, UPT, UR10, 0x1, UPT ;  /* 0x000000010a00788c */ /* 0x001fc8000bf06070 */
[----:B------:R-:W-:Y:S01]  /*0100*/  UISETP.GE.AND.EX UP0, UPT, UR11, URZ, UPT, UP0 ;  /* 0x000000ff0b00728c */ /* 0x000fe2000bf06300 */
[----:B-1----:R-:W-:-:S04]  /*0110*/  IADD3 R8, P0, PT, R6, UR4, RZ ;  /* 0x0000000406087c10 */ /* 0x002fc8000ff1e0ff */
[----:B------:R-:W-:-:S04]  /*0120*/  IADD3.X R9, PT, PT, R7, UR5, RZ, P0, !PT ;  /* 0x0000000507097c10 */ /* 0x000fc800087fe4ff */
[----:B--2---:R-:W-:Y:S05]  /*0130*/  BRA.U !UP0, `(.L_x_758) ;  /* 0x0000001908707547 */ /* 0x004fea000b800000 */
[----:B------:R0:W5:Y:S01]  /*0140*/  LDG.E R8, desc[UR14][R8.64] ;  /* 0x0000000e08087981 */ /* 0x000162000c1e1900 */
[----:B------:R-:W-:Y:S02]  /*0150*/  UISETP.GE.U32.AND UP1, UPT, UR10, 0x10, UPT ;  /* 0x000000100a00788c */ /* 0x000fe4000bf26070 */
[----:B------:R-:W-:Y:S02]  /*0160*/  ULOP3.LUT UR12, UR10, 0xf, URZ, 0xc0, !UPT ;  /* 0x0000000f0a0c7892 */ /* 0x000fe4000f8ec0ff */
[----:B------:R-:W-:Y:S02]  /*0170*/  UISETP.GE.U32.AND.EX UP1, UPT, UR11, URZ, UPT, UP1 ;  /* 0x000000ff0b00728c */ /* 0x000fe4000bf26110 */
[----:B------:R-:W-:Y:S01]  /*0180*/  UISETP.NE.U32.AND UP0, UPT, UR12, URZ, UPT ;  /* 0x000000ff0c00728c */ /* 0x000fe2000bf05070 */
[----:B------:R-:W-:Y:S01]  /*0190*/  UMOV UR5, URZ ;  /* 0x000000ff00057c82 */ /* 0x000fe20008000000 */
[----:B------:R-:W-:Y:S02]  /*01a0*/  UMOV UR6, URZ ;  /* 0x000000ff00067c82 */ /* 0x000fe40008000000 */
[----:B------:R-:W-:-:S03]  /*01b0*/  UISETP.NE.AND.EX UP0, UPT, URZ, URZ, UPT, UP0 ;  /* 0x000000ffff00728c */ /* 0x000fc6000bf05300 */
[----:B0-----:R-:W-:Y:S08]  /*01c0*/  BRA.U !UP1, `(.L_x_759) ;  /* 0x0000000d09207547 */ /* 0x001ff0000b800000 */
[----:B------:R-:W0:Y:S01]  /*01d0*/  LDCU.64 UR8, c[0x0][0x3a0] ;  /* 0x00007400ff0877ac */ /* 0x000e220008000a00 */
[----:B------:R-:W1:Y:S01]  /*01e0*/  LDCU.64 UR6, c[0x0][0x398] ;  /* 0x00007300ff0677ac */ /* 0x000e620008000a00 */
[----:B------:R-:W-:Y:S02]  /*01f0*/  ULOP3.LUT UR5, UR10, 0xfffffff0, URZ, 0xc0, !UPT ;  /* 0xfffffff00a057892 */ /* 0x000fe4000f8ec0ff */
[----:B0-----:R-:W-:Y:S02]  /*0200*/  UIADD3 UR8, UP1, UPT, UR8, 0x20, URZ ;  /* 0x0000002008087890 */ /* 0x001fe4000ff3e0ff */
[----:B-1----:R-:W-:Y:S02]  /*0210*/  UIADD3 UR4, UP2, UPT, UR6, 0x10, URZ ;  /* 0x0000001006047890 */ /* 0x002fe4000ff5e0ff */
[----:B------:R-:W-:Y:S02]  /*0220*/  UIADD3.X UR9, UPT, UPT, URZ, UR9, URZ, UP1, !UPT ;  /* 0x00000009ff097290 */ /* 0x000fe40008ffe4ff */
[----:B------:R-:W-:Y:S01]  /*0230*/  MOV R4, UR8 ;  /* 0x0000000800047c02 */ /* 0x000fe20008000f00 */
[----:B------:R-:W-:-:S02]  /*0240*/  UIADD3.X UR7, UPT, UPT, URZ, UR7, URZ, UP2, !UPT ;  /* 0x00000007ff077290 */ /* 0x000fc400097fe4ff */
[----:B------:R-:W-:Y:S01]  /*0250*/  ULOP3.LUT UR6, UR11, 0x7fffffff, URZ, 0xc0, !UPT ;  /* 0x7fffffff0b067892 */ /* 0x000fe2000f8ec0ff */
[----:B------:R-:W-:Y:S01]  /*0260*/  IMAD.U32 R2, RZ, RZ, UR4 ;  /* 0x00000004ff027e24 */ /* 0x000fe2000f8e00ff */
[----:B------:R-:W-:Y:S01]  /*0270*/  UMOV UR4, UR5 ;  /* 0x0000000500047c82 */ /* 0x000fe20008000000 */
[----:B------:R-:W-:Y:S01]  /*0280*/  IMAD.U32 R5, RZ, RZ, UR9 ;  /* 0x00000009ff057e24 */ /* 0x000fe2000f8e00ff */
[----:B------:R-:W-:-:S03]  /*0290*/  MOV R15, UR7 ;  /* 0x00000007000f7c02 */ /* 0x000fc60008000f00 */
[----:B------:R-:W-:-:S05]  /*02a0*/  UMOV UR7, UR6 ;  /* 0x0000000600077c82 */ /* 0x000fca0008000000 */
.L_x_760:
[----:B------:R-:W2:Y:S04]  /*02b0*/  LDG.E R3, desc[UR14][R4.64+-0x20] ;  /* 0xffffe00e04037981 */ /* 0x000ea8000c1e1900 */
[----:B------:R-:W3:Y:S04]  /*02c0*/  LDG.E R9, desc[UR14][R4.64+-0x1c] ;  /* 0xffffe40e04097981 */ /* 0x000ee8000c1e1900 */
[----:B------:R-:W4:Y:S04]  /*02d0*/  LDG.E R11, desc[UR14][R4.64+-0x18] ;  /* 0xffffe80e040b7981 */ /* 0x000f28000c1e1900 */
[----:B------:R-:W4:Y:S04]  /*02e0*/  LDG.E R13, desc[UR14][R4.64+-0x14] ;  /* 0xffffec0e040d7981 */ /* 0x000f28000c1e1900 */
[----:B------:R-:W4:Y:S04]  /*02f0*/  LDG.E R17, desc[UR14][R4.64+-0x10] ;  /* 0xfffff00e04117981 */ /* 0x000f28000c1e1900 */
[----:B------:R-:W4:Y:S04]  /*0300*/  LDG.E R23, desc[UR14][R4.64+-0xc] ;  /* 0xfffff40e04177981 */ /* 0x000f28000c1e1900 */
[----:B------:R-:W4:Y:S04]  /*0310*/  LDG.E R25, desc[UR14][R4.64+-0x8] ;  /* 0xfffff80e04197981 */ /* 0x000f28000c1e1900 */
[----:B------:R-:W4:Y:S04]  /*0320*/  LDG.E R21, desc[UR14][R4.64+-0x4] ;  /* 0xfffffc0e04157981 */ /* 0x000f28000c1e1900 */
[----:B------:R-:W4:Y:S01]  /*0330*/  LDG.E R19, desc[UR14][R4.64] ;  /* 0x0000000e04137981 */ /* 0x000f22000c1e1900 */
[----:B--2--5:R-:W-:Y:S01]  /*0340*/  ISETP.NE.AND P2, PT, R8, R3, PT ;  /* 0x000000030800720c */ /* 0x024fe20003f45270 */
[----:B------:R-:W-:-:S02]  /*0350*/  IMAD.MOV.U32 R3, RZ, RZ, R15 ;  /* 0x000000ffff037224 */ /* 0x000fc400078e000f */
[----:B------:R-:W2:Y:S10]  /*0360*/  LDG.E R15, desc[UR14][R4.64+0x4] ;  /* 0x0000040e040f7981 */ /* 0x000eb4000c1e1900 */
[----:B------:R-:W2:Y:S01]  /*0370*/  @!P2 LDG.E.U16 R12, desc[UR14][R2.64+-0x10] ;  /* 0xfffff00e020ca981 */ /* 0x000ea2000c1e1500 */
[----:B---3--:R-:W-:-:S13]  /*0380*/  ISETP.NE.AND P3, PT, R8, R9, PT ;  /* 0x000000090800720c */ /* 0x008fda0003f65270 */
[----:B------:R-:W3:Y:S01]  /*0390*/  @!P3 LDG.E.U16 R18, desc[UR14][R2.64+-0xe] ;  /* 0xfffff20e0212b981 */ /* 0x000ee2000c1e1500 */
[C---:B----4-:R-:W-:Y:S02]  /*03a0*/  ISETP.NE.AND P4, PT, R8.reuse, R11, PT ;  /* 0x0000000b0800720c */ /* 0x050fe40003f85270 */
[C---:B------:R-:W-:Y:S01]  /*03b0*/  ISETP.NE.AND P5, PT, R8.reuse, R13, PT ;  /* 0x0000000d0800720c */ /* 0x040fe20003fa5270 */
[----:B------:R-:W4:Y:S01]  /*03c0*/  LDG.E R11, desc[UR14][R4.64+0xc] ;  /* 0x00000c0e040b7981 */ /* 0x000f22000c1e1900 */
[----:B------:R-:W-:-:S03]  /*03d0*/  ISETP.NE.AND P6, PT, R8, R17, PT ;  /* 0x000000110800720c */ /* 0x000fc60003fc5270 */
[----:B------:R-:W4:Y:S06]  /*03e0*/  LDG.E R13, desc[UR14][R4.64+0x8] ;  /* 0x0000080e040d7981 */ /* 0x000f2c000c1e1900 */
[----:B------:R-:W4:Y:S04]  /*03f0*/  @!P4 LDG.E.U16 R16, desc[UR14][R2.64+-0xc] ;  /* 0xfffff40e0210c981 */ /* 0x000f28000c1e1500 */
[----:B------:R-:W4:Y:S04]  /*0400*/  @!P5 LDG.E.U16 R14, desc[UR14][R2.64+-0xa] ;  /* 0xfffff60e020ed981 */ /* 0x000f28000c1e1500 */
[----:B------:R-:W4:Y:S01]  /*0410*/  @!P6 LDG.E.U16 R10, desc[UR14][R2.64+-0x8] ;  /* 0xfffff80e020ae981 */ /* 0x000f22000c1e1500 */
[----:B------:R-:W-:-:S13]  /*0420*/  ISETP.NE.AND P0, PT, R8, R23, PT ;  /* 0x000000170800720c */ /* 0x000fda0003f05270 */
[----:B------:R-:W4:Y:S01]  /*0430*/  @!P0 LDG.E.U16 R9, desc[UR14][R2.64+-0x6] ;  /* 0xfffffa0e02098981 */ /* 0x000f22000c1e1500 */
[----:B------:R-:W0:Y:S01]  /*0440*/  @!P2 F2F.BF16.F32 R17, R0 ;  /* 0x000000000011a304 */ /* 0x000e220000202000 */
[----:B------:R-:W-:Y:S02]  /*0450*/  ISETP.NE.AND P1, PT, R8, R25, PT ;  /* 0x000000190800720c */ /* 0x000fe40003f25270 */
[----:B0-----:R-:W-:Y:S02]  /*0460*/  @!P2 SHF.L.U32 R22, R17, 0x10, RZ ;  /* 0x000000101116a819 */ /* 0x001fe400000006ff */
[----:B------:R-:W4:Y:S01]  /*0470*/  LDG.E R17, desc[UR14][R4.64+0x10] ;  /* 0x0000100e04117981 */ /* 0x000f22000c1e1900 */
[----:B--2---:R-:W-:-:S08]  /*0480*/  @!P2 IMAD.U32 R20, R12, 0x10000, RZ ;  /* 0x000100000c14a824 */ /* 0x004fd000078e00ff */
[----:B------:R-:W2:Y:S01]  /*0490*/  @!P1 LDG.E.U16 R12, desc[UR14][R2.64+-0x4] ;  /* 0xfffffc0e020c9981 */ /* 0x000ea2000c1e1500 */
[----:B------:R-:W0:Y:S02]  /*04a0*/  @!P2 F2F.BF16.F32 R20, R20 ;  /* 0x000000140014a304 */ /* 0x000e240000202000 */
[----:B0-----:R-:W-:-:S04]  /*04b0*/  @!P2 IMAD.U32 R23, R20, 0x10000, RZ ;  /* 0x000100001417a824 */ /* 0x001fc800078e00ff */
[----:B------:R-:W-:-:S06]  /*04c0*/  @!P2 FMUL.FTZ R22, R22, R23 ;  /* 0x000000171616a220 */ /* 0x000fcc0000410000 */
[----:B------:R-:W0:Y:S01]  /*04d0*/  @!P2 F2F.BF16.F32 R22, R22 ;  /* 0x000000160016a304 */ /* 0x000e220000202000 */
[----:B---3--:R-:W-:-:S07]  /*04e0*/  @!P3 IMAD.U32 R23, R18, 0x10000, RZ ;  /* 0x000100001217b824 */ /* 0x008fce00078e00ff */
[----:B------:R-:W1:Y:S01]  /*04f0*/  @!P3 F2F.BF16.F32 R23, R23 ;  /* 0x000000170017b304 */ /* 0x000e620000202000 */
[----:B0-----:R-:W-:Y:S02]  /*0500*/  @!P2 SHF.L.U32 R0, R22, 0x10, RZ ;  /* 0x000000101600a819 */ /* 0x001fe400000006ff */
[----:B------:R-:W-:-:S05]  /*0510*/  ISETP.NE.AND P2, PT, R8, R21, PT ;  /* 0x000000150800720c */ /* 0x000fca0003f45270 */
[----:B------:R-:W0:Y:S01]  /*0520*/  @!P3 F2F.BF16.F32 R21, R0 ;  /* 0x000000000015b304 */ /* 0x000e220000202000 */
[----:B-1----:R-:W-:Y:S02]  /*0530*/  @!P3 IMAD.U32 R20, R23, 0x10000, RZ ;  /* 0x000100001714b824 */ /* 0x002fe400078e00ff */
[----:B------:R-:W3:Y:S05]  /*0540*/  LDG.E R23, desc[UR14][R4.64+0x18] ;  /* 0x0000180e04177981 */ /* 0x000eea000c1e1900 */
[----:B------:R-:W3:Y:S01]  /*0550*/  @!P2 LDG.E.U16 R18, desc[UR14][R2.64+-0x2] ;  /* 0xfffffe0e0212a981 */ /* 0x000ee2000c1e1500 */
[----:B0-----:R-:W-:-:S03]  /*0560*/  @!P3 IMAD.U32 R25, R21, 0x10000, RZ ;  /* 0x000100001519b824 */ /* 0x001fc600078e00ff */
[----:B------:R-:W3:Y:S01]  /*0570*/  LDG.E R21, desc[UR14][R4.64+0x14] ;  /* 0x0000140e04157981 */ /* 0x000ee2000c1e1900 */
[----:B------:R-:W-:Y:S01]  /*0580*/  @!P3 FMUL.FTZ R20, R25, R20 ;  /* 0x000000141914b220 */ /* 0x000fe20000410000 */
[----:B----4-:R-:W-:Y:S02]  /*0590*/  @!P4 IMAD.U32 R16, R16, 0x10000, RZ ;  /* 0x000100001010c824 */ /* 0x010fe400078e00ff */
[----:B------:R-:W4:Y:S03]  /*05a0*/  LDG.E R25, desc[UR14][R4.64+0x1c] ;  /* 0x00001c0e04197981 */ /* 0x000f26000c1e1900 */
[----:B------:R-:W0:Y:S02]  /*05b0*/  @!P3 F2F.BF16.F32 R20, R20 ;  /* 0x000000140014b304 */ /* 0x000e240000202000 */
[----:B0-----:R-:W-:Y:S02]  /*05c0*/  @!P3 SHF.L.U32 R0, R20, 0x10, RZ ;  /* 0x000000101400b819 */ /* 0x001fe400000006ff */
[----:B------:R-:W-:-:S13]  /*05d0*/  ISETP.NE.AND P3, PT, R8, R19, PT ;  /* 0x000000130800720c */ /* 0x000fda0003f65270 */
[----:B------:R-:W4:Y:S01]  /*05e0*/  @!P3 LDG.E.U16 R19, desc[UR14][R2.64] ;  /* 0x0000000e0213b981 */ /* 0x000f22000c1e1500 */
[----:B------:R-:W0:Y:S08]  /*05f0*/  @!P4 F2F.BF16.F32 R16, R16 ;  /* 0x000000100010c304 */ /* 0x000e300000202000 */
[----:B------:R-:W1:Y:S01]  /*0600*/  @!P4 F2F.BF16.F32 R24, R0 ;  /* 0x000000000018c304 */ /* 0x000e620000202000 */
[----:B0-----:R-:W-:Y:S01]  /*0610*/  @!P4 SHF.L.U32 R22, R16, 0x10, RZ ;  /* 0x000000101016c819 */ /* 0x001fe200000006ff */
[----:B-1----:R-:W-:-:S04]  /*0620*/  @!P4 IMAD.U32 R27, R24, 0x10000, RZ ;  /* 0x00010000181bc824 */ /* 0x002fc800078e00ff */
[----:B------:R-:W-:-:S06]  /*0630*/  @!P4 FMUL.FTZ R22, R27, R22 ;  /* 0x000000161b16c220 */ /* 0x000fcc0000410000 */
[----:B------:R-:W0:Y:S01]  /*0640*/  @!P4 F2F.BF16.F32 R22, R22 ;  /* 0x000000160016c304 */ /* 0x000e220000202000 */
[----:B------:R-:W-:-:S07]  /*0650*/  @!P5 SHF.L.U32 R20, R14, 0x10, RZ ;  /* 0x000000100e14d819 */ /* 0x000fce00000006ff */
[----:B------:R-:W1:Y:S01]  /*0660*/  @!P5 F2F.BF16.F32 R20, R20 ;  /* 0x000000140014d304 */ /* 0x000e620000202000 */
[----:B0-----:R-:W-:Y:S01]  /*0670*/  @!P4 IMAD.U32 R0, R22, 0x10000, RZ ;  /* 0x000100001600c824 */ /* 0x001fe200078e00ff */
[----:B------:R-:W-:-:S06]  /*0680*/  ISETP.NE.AND P4, PT, R8, R15, PT ;  /* 0x0000000f0800720c */ /* 0x000fcc0003f85270 */
[----:B------:R-:W0:Y:S01]  /*0690*/  @!P5 F2F.BF16.F32 R16, R0 ;  /* 0x000000000010d304 */ /* 0x000e220000202000 */
[----:B-1----:R-:W-:-:S06]  /*06a0*/  @!P5 SHF.L.U32 R15, R20, 0x10, RZ ;  /* 0x00000010140fd819 */ /* 0x002fcc00000006ff */
[----:B------:R-:W4:Y:S01]  /*06b0*/  @!P4 LDG.E.U16 R14, desc[UR14][R2.64+0x2] ;  /* 0x0000020e020ec981 */ /* 0x000f22000c1e1500 */
[----:B0-----:R-:W-:-:S04]  /*06c0*/  @!P5 IMAD.U32 R16, R16, 0x10000, RZ ;  /* 0x000100001010d824 */ /* 0x001fc800078e00ff */
        /* <DEDUP_REMOVED lines=21> */
[----:B------:R-:W0:Y:S02]  /*0820*/  @!P0 F2F.BF16.F32 R16, R16 ;  /* 0x0000001000108304 */ /* 0x000e240000202000 */
[----:B0-----:R-:W-:Y:S01]  /*0830*/  @!P0 IMAD.U32 R0, R16, 0x10000, RZ ;  /* 0x0001000010008824 */ /* 0x001fe200078e00ff */
[----:B------:R-:W-:-:S05]  /*0840*/  ISETP.NE.AND P0, PT, R8, R17, PT ;  /* 0x000000110800720c */ /* 0x000fca0003f05270 */
[----:B------:R-:W0:Y:S08]  /*0850*/  @!P1 F2F.BF16.F32 R15, R0 ;  /* 0x00000000000f9304 */ /* 0x000e300000202000 */
[----:B------:R-:W4:Y:S01]  /*0860*/  @!P0 LDG.E.U16 R11, desc[UR14][R2.64+0x8] ;  /* 0x0000080e020b8981 */ /* 0x000f22000c1e1500 */
[----:B--2---:R-:W-:-:S06]  /*0870*/  @!P1 SHF.L.U32 R12, R12, 0x10, RZ ;  /* 0x000000100c0c9819 */ /* 0x004fcc00000006ff */
[----:B------:R-:W1:Y:S01]  /*0880*/  @!P1 F2F.BF16.F32 R12, R12 ;  /* 0x0000000c000c9304 */ /* 0x000e620000202000 */
[----:B0-----:R-:W-:Y:S01]  /*0890*/  @!P1 IMAD.U32 R20, R15, 0x10000, RZ ;  /* 0x000100000f149824 */ /* 0x001fe200078e00ff */
[----:B-1----:R-:W-:-:S05]  /*08a0*/  @!P1 SHF.L.U32 R13, R12, 0x10, RZ ;  /* 0x000000100c0d9819 */ /* 0x002fca00000006ff */
[----:B------:R-:W-:-:S06]  /*08b0*/  @!P1 FMUL.FTZ R13, R20, R13 ;  /* 0x0000000d140d9220 */ /* 0x000fcc0000410000 */
[----:B------:R-:W0:Y:S02]  /*08c0*/  @!P1 F2F.BF16.F32 R13, R13 ;  /* 0x0000000d000d9304 */ /* 0x000e240000202000 */
[----:B0-----:R-:W-:-:S06]  /*08d0*/  @!P1 IMAD.U32 R0, R13, 0x10000, RZ ;  /* 0x000100000d009824 */ /* 0x001fcc00078e00ff */
[----:B------:R-:W0:Y:S01]  /*08e0*/  @!P2 F2F.BF16.F32 R16, R0 ;  /* 0x000000000010a304 */ /* 0x000e220000202000 */
[----:B---3--:R-:W-:Y:S02]  /*08f0*/  @!P2 SHF.L.U32 R18, R18, 0x10, RZ ;  /* 0x000000101212a819 */ /* 0x008fe400000006ff */
[----:B------:R-:W-:-:S05]  /*0900*/  ISETP.NE.AND P1, PT, R8, R21, PT ;  /* 0x000000150800720c */ /* 0x000fca0003f25270 */
[----:B------:R-:W1:Y:S01]  /*0910*/  @!P2 F2F.BF16.F32 R18, R18 ;  /* 0x000000120012a304 */ /* 0x000e620000202000 */
[----:B0-----:R-:W-:-:S07]  /*0920*/  @!P2 IMAD.U32 R16, R16, 0x10000, RZ ;  /* 0x000100001010a824 */ /* 0x001fce00078e00ff */
[----:B------:R-:W2:Y:S01]  /*0930*/  @!P1 LDG.E.U16 R12, desc[UR14][R2.64+0xa] ;  /* 0x00000a0e020c9981 */ /* 0x000ea2000c1e1500 */
[----:B-1----:R-:W-:-:S05]  /*0940*/  @!P2 SHF.L.U32 R15, R18, 0x10, RZ ;  /* 0x00000010120fa819 */ /* 0x002fca00000006ff */
[----:B------:R-:W-:-:S06]  /*0950*/  @!P2 FMUL.FTZ R15, R16, R15 ;  /* 0x0000000f100fa220 */ /* 0x000fcc0000410000 */
[----:B------:R-:W0:Y:S01]  /*0960*/  @!P2 F2F.BF16.F32 R15, R15 ;  /* 0x0000000f000fa304 */ /* 0x000e220000202000 */
[----:B----4-:R-:W-:Y:S01]  /*0970*/  @!P3 SHF.L.U32 R19, R19, 0x10, RZ ;  /* 0x000000101313b819 */ /* 0x010fe200000006ff */
[----:B0-----:R-:W-:Y:S01]  /*0980*/  @!P2 IMAD.U32 R0, R15, 0x10000, RZ ;  /* 0x000100000f00a824 */ /* 0x001fe200078e00ff */
[----:B------:R-:W-:-:S05]  /*0990*/  ISETP.NE.AND P2, PT, R8, R23, PT ;  /* 0x000000170800720c */ /* 0x000fca0003f45270 */
[----:B------:R-:W0:Y:S08]  /*09a0*/  @!P3 F2F.BF16.F32 R19, R19 ;  /* 0x000000130013b304 */ /* 0x000e300000202000 */
[----:B------:R-:W1:Y:S01]  /*09b0*/  @!P3 F2F.BF16.F32 R17, R0 ;  /* 0x000000000011b304 */ /* 0x000e620000202000 */
[----:B------:R-:W3:Y:S01]  /*09c0*/  @!P2 LDG.E.U16 R13, desc[UR14][R2.64+0xc] ;  /* 0x00000c0e020da981 */ /* 0x000ee2000c1e1500 */
[----:B0-----:R-:W-:Y:S01]  /*09d0*/  @!P3 SHF.L.U32 R16, R19, 0x10, RZ ;  /* 0x000000101310b819 */ /* 0x001fe200000006ff */
[----:B-1----:R-:W-:-:S04]  /*09e0*/  @!P3 IMAD.U32 R17, R17, 0x10000, RZ ;  /* 0x000100001111b824 */ /* 0x002fc800078e00ff */
[----:B------:R-:W-:-:S06]  /*09f0*/  @!P3 FMUL.FTZ R16, R17, R16 ;  /* 0x000000101110b220 */ /* 0x000fcc0000410000 */
[----:B------:R-:W0:Y:S02]  /*0a00*/  @!P3 F2F.BF16.F32 R16, R16 ;  /* 0x000000100010b304 */ /* 0x000e240000202000 */
[----:B0-----:R-:W-:Y:S02]  /*0a10*/  @!P3 SHF.L.U32 R0, R16, 0x10, RZ ;  /* 0x000000101000b819 */ /* 0x001fe400000006ff */
[----:B------:R-:W-:-:S13]  /*0a20*/  ISETP.NE.AND P3, PT, R8, R25, PT ;  /* 0x000000190800720c */ /* 0x000fda0003f65270 */
        /* <DEDUP_REMOVED lines=40> */
[----:B---3--:R-:W-:Y:S01]  /*0cb0*/  @!P2 SHF.L.U32 R13, R13, 0x10, RZ ;  /* 0x000000100d0da819 */ /* 0x008fe200000006ff */
[----:B0-----:R-:W-:-:S06]  /*0cc0*/  @!P1 IMAD.U32 R0, R10, 0x10000, RZ ;  /* 0x000100000a009824 */ /* 0x001fcc00078e00ff */
[----:B------:R-:W0:Y:S08]  /*0cd0*/  @!P2 F2F.BF16.F32 R13, R13 ;  /* 0x0000000d000da304 */ /* 0x000e300000202000 */
[----:B------:R-:W1:Y:S01]  /*0ce0*/  @!P2 F2F.BF16.F32 R11, R0 ;  /* 0x00000000000ba304 */ /* 0x000e620000202000 */
[----:B0-----:R-:W-:Y:S01]  /*0cf0*/  @!P2 SHF.L.U32 R9, R13, 0x10, RZ ;  /* 0x000000100d09a819 */ /* 0x001fe200000006ff */
[----:B-1----:R-:W-:-:S04]  /*0d00*/  @!P2 IMAD.U32 R12, R11, 0x10000, RZ ;  /* 0x000100000b0ca824 */ /* 0x002fc800078e00ff */
[----:B------:R-:W-:-:S06]  /*0d10*/  @!P2 FMUL.FTZ R9, R12, R9 ;  /* 0x000000090c09a220 */ /* 0x000fcc0000410000 */
[----:B------:R-:W0:Y:S01]  /*0d20*/  @!P2 F2F.BF16.F32 R9, R9 ;  /* 0x000000090009a304 */ /* 0x000e220000202000 */
[----:B----4-:R-:W-:Y:S01]  /*0d30*/  @!P3 SHF.L.U32 R15, R15, 0x10, RZ ;  /* 0x000000100f0fb819 */ /* 0x010fe200000006ff */
[----:B0-----:R-:W-:-:S06]  /*0d40*/  @!P2 IMAD.U32 R0, R9, 0x10000, RZ ;  /* 0x000100000900a824 */ /* 0x001fcc00078e00ff */
[----:B------:R-:W0:Y:S08]  /*0d50*/  @!P3 F2F.BF16.F32 R15, R15 ;  /* 0x0000000f000fb304 */ /* 0x000e300000202000 */
[----:B------:R-:W1:Y:S01]  /*0d60*/  @!P3 F2F.BF16.F32 R11, R0 ;  /* 0x00000000000bb304 */ /* 0x000e620000202000 */
[----:B------:R-:W-:Y:S01]  /*0d70*/  UIADD3 UR4, UP1, UPT, UR4, -0x10, URZ ;  /* 0xfffffff004047890 */ /* 0x000fe2000ff3e0ff */
[----:B0-----:R-:W-:Y:S01]  /*0d80*/  @!P3 SHF.L.U32 R10, R15, 0x10, RZ ;  /* 0x000000100f0ab819 */ /* 0x001fe200000006ff */
[----:B-1----:R-:W-:-:S04]  /*0d90*/  @!P3 IMAD.U32 R11, R11, 0x10000, RZ ;  /* 0x000100000b0bb824 */ /* 0x002fc800078e00ff */
        /* <DEDUP_REMOVED lines=8> */
[----:B------:R-:W-:Y:S02]  /*0e20*/  IADD3.X R5, PT, PT, RZ, R5, RZ, P0, !PT ;  /* 0x00000005ff057210 */ /* 0x000fe400007fe4ff */
[----:B0-----:R-:W-:Y:S01]  /*0e30*/  @!P3 SHF.L.U32 R0, R10, 0x10, RZ ;  /* 0x000000100a00b819 */ /* 0x001fe200000006ff */
[----:B------:R-:W-:Y:S06]  /*0e40*/  BRA.U UP1, `(.L_x_760) ;  /* 0xfffffff501187547 */ /* 0x000fec000b83ffff */
.L_x_759:
        /* <DEDUP_REMOVED lines=14> */
[----:B------:R-:W2:Y:S04]  /*0f30*/  LDG.E R3, desc[UR14][R14.64] ;  /* 0x0000000e0e037981 */ /* 0x000ea8000c1e1900 */
[----:B------:R-:W3:Y:S04]  /*0f40*/  LDG.E R5, desc[UR14][R14.64+0x4] ;  /* 0x0000040e0e057981 */ /* 0x000ee8000c1e1900 */
[----:B------:R-:W4:Y:S04]  /*0f50*/  LDG.E R11, desc[UR14][R14.64+0x8] ;  /* 0x0000080e0e0b7981 */ /* 0x000f28000c1e1900 */
[----:B------:R-:W4:Y:S04]  /*0f60*/  LDG.E R13, desc[UR14][R14.64+0xc] ;  /* 0x00000c0e0e0d7981 */ /* 0x000f28000c1e1900 */
[----:B------:R-:W4:Y:S04]  /*0f70*/  LDG.E R17, desc[UR14][R14.64+0x10] ;  /* 0x0000100e0e117981 */ /* 0x000f28000c1e1900 */
[----:B------:R-:W4:Y:S01]  /*0f80*/  LDG.E R19, desc[UR14][R14.64+0x14] ;  /* 0x0000140e0e137981 */ /* 0x000f22000c1e1900 */
[----:B0-----:R-:W-:-:S03]  /*0f90*/  ULEA UR4, UP1, UR5, UR8, 0x1 ;  /* 0x0000000805047291 */ /* 0x001fc6000f8208ff */
[----:B------:R-:W4:Y:S01]  /*0fa0*/  LDG.E R21, desc[UR14][R14.64+0x18] ;  /* 0x0000180e0e157981 */ /* 0x000f22000c1e1900 */
[----:B------:R-:W-:Y:S02]  /*0fb0*/  ULEA.HI.X UR7, UR5, UR9, UR6, 0x1, UP1 ;  /* 0x0000000905077291 */ /* 0x000fe400088f0c06 */
[----:B------:R-:W-:Y:S01]  /*0fc0*/  IMAD.U32 R2, RZ, RZ, UR4 ;  /* 0x00000004ff027e24 */ /* 0x000fe2000f8e00ff */
[----:B------:R0:W4:Y:S01]  /*0fd0*/  LDG.E R23, desc[UR14][R14.64+0x1c] ;  /* 0x00001c0e0e177981 */ /* 0x000122000c1e1900 */
[----:B--2--5:R-:W-:Y:S02]  /*0fe0*/  ISETP.NE.AND P6, PT, R8, R3, PT ;  /* 0x000000030800720c */ /* 0x024fe40003fc5270 */
[----:B------:R-:W-:-:S11]  /*0ff0*/  MOV R3, UR7 ;  /* 0x0000000700037c02 */ /* 0x000fd60008000f00 */
[----:B------:R-:W2:Y:S01]  /*1000*/  @!P6 LDG.E.U16 R9, desc[UR14][R2.64] ;  /* 0x0000000e0209e981 */ /* 0x000ea2000c1e1500 */
[----:B---3--:R-:W-:-:S13]  /*1010*/  ISETP.NE.AND P5, PT, R8, R5, PT ;  /* 0x000000050800720c */ /* 0x008fda0003fa5270 */
[----:B------:R-:W3:Y:S01]  /*1020*/  @!P5 LDG.E.U16 R16, desc[UR14][R2.64+0x2] ;  /* 0x0000020e0210d981 */ /* 0x000ee2000c1e1500 */
[----:B----4-:R-:W-:-:S13]  /*1030*/  ISETP.NE.AND P4, PT, R8, R11, PT ;  /* 0x0000000b0800720c */ /* 0x010fda0003f85270 */
[----:B------:R-:W4:Y:S01]  /*1040*/  @!P4 LDG.E.U16 R12, desc[UR14][R2.64+0x4] ;  /* 0x0000040e020cc981 */ /* 0x000f22000c1e1500 */
[----:B------:R-:W-:-:S13]  /*1050*/  ISETP.NE.AND P3, PT, R8, R13, PT ;  /* 0x0000000d0800720c */ /* 0x000fda0003f65270 */
[----:B------:R-:W4:Y:S01]  /*1060*/  @!P3 LDG.E.U16 R10, desc[UR14][R2.64+0x6] ;  /* 0x0000060e020ab981 */ /* 0x000f22000c1e1500 */
[----:B------:R-:W-:-:S13]  /*1070*/  ISETP.NE.AND P2, PT, R8, R17, PT ;  /* 0x000000110800720c */ /* 0x000fda0003f45270 */
[----:B------:R-:W4:Y:S01]  /*1080*/  @!P2 LDG.E.U16 R5, desc[UR14][R2.64+0x8] ;  /* 0x0000080e0205a981 */ /* 0x000f22000c1e1500 */
[----:B------:R-:W-:-:S13]  /*1090*/  ISETP.NE.AND P1, PT, R8, R19, PT ;  /* 0x000000130800720c */ /* 0x000fda0003f25270 */
[----:B------:R-:W4:Y:S01]  /*10a0*/  @!P1 LDG.E.U16 R4, desc[UR14][R2.64+0xa] ;  /* 0x00000a0e02049981 */ /* 0x000f22000c1e1500 */
[----:B------:R-:W-:Y:S01]  /*10b0*/  ISETP.NE.AND P0, PT, R8, R21, PT ;  /* 0x000000150800720c */ /* 0x000fe20003f05270 */
[----:B------:R-:W0:Y:S02]  /*10c0*/  @!P6 F2F.BF16.F32 R11, R0 ;  /* 0x00000000000be304 */ /* 0x000e240000202000 */
[----:B0-----:R-:W-:Y:S01]  /*10d0*/  @!P6 SHF.L.U32 R14, R11, 0x10, RZ ;  /* 0x000000100b0ee819 */ /* 0x001fe200000006ff */
[----:B--2---:R-:W-:-:S09]  /*10e0*/  @!P6 IMAD.U32 R13, R9, 0x10000, RZ ;  /* 0x00010000090de824 */ /* 0x004fd200078e00ff */
[----:B------:R-:W2:Y:S01]  /*10f0*/  @!P0 LDG.E.U16 R9, desc[UR14][R2.64+0xc] ;  /* 0x00000c0e02098981 */ /* 0x000ea2000c1e1500 */
[----:B------:R-:W0:Y:S02]  /*1100*/  @!P6 F2F.BF16.F32 R13, R13 ;  /* 0x0000000d000de304 */ /* 0x000e240000202000 */
[----:B0-----:R-:W-:-:S04]  /*1110*/  @!P6 IMAD.U32 R11, R13, 0x10000, RZ ;  /* 0x000100000d0be824 */ /* 0x001fc800078e00ff */
[----:B------:R-:W-:-:S06]  /*1120*/  @!P6 FMUL.FTZ R14, R14, R11 ;  /* 0x0000000b0e0ee220 */ /* 0x000fcc0000410000 */
[----:B------:R-:W0:Y:S02]  /*1130*/  @!P6 F2F.BF16.F32 R14, R14 ;  /* 0x0000000e000ee304 */ /* 0x000e240000202000 */
[----:B0-----:R-:W-:Y:S02]  /*1140*/  @!P6 SHF.L.U32 R0, R14, 0x10, RZ ;  /* 0x000000100e00e819 */ /* 0x001fe400000006ff */
[----:B------:R-:W-:-:S13]  /*1150*/  ISETP.NE.AND P6, PT, R8, R23, PT ;  /* 0x000000170800720c */ /* 0x000fda0003fc5270 */
[----:B------:R0:W2:Y:S01]  /*1160*/  @!P6 LDG.E.U16 R11, desc[UR14][R2.64+0xe] ;  /* 0x00000e0e020be981 */ /* 0x0000a2000c1e1500 */
[----:B---3--:R-:W-:Y:S01]  /*1170*/  @!P5 IMAD.U32 R16, R16, 0x10000, RZ ;  /* 0x000100001010d824 */ /* 0x008fe200078e00ff */
[----:B------:R-:W1:Y:S08]  /*1180*/  @!P5 F2F.BF16.F32 R15, R0 ;  /* 0x00000000000fd304 */ /* 0x000e700000202000 */
[----:B------:R-:W3:Y:S01]  /*1190*/  @!P5 F2F.BF16.F32 R16, R16 ;  /* 0x000000100010d304 */ /* 0x000ee20000202000 */
[----:B-1----:R-:W-:Y:S01]  /*11a0*/  @!P5 IMAD.U32 R18, R15, 0x10000, RZ ;  /* 0x000100000f12d824 */ /* 0x002fe200078e00ff */
[----:B---3--:R-:W-:-:S05]  /*11b0*/  @!P5 SHF.L.U32 R13, R16, 0x10, RZ ;  /* 0x00000010100dd819 */ /* 0x008fca00000006ff */
[----:B------:R-:W-:-:S06]  /*11c0*/  @!P5 FMUL.FTZ R13, R18, R13 ;  /* 0x0000000d120dd220 */ /* 0x000fcc0000410000 */
[----:B------:R-:W1:Y:S01]  /*11d0*/  @!P5 F2F.BF16.F32 R13, R13 ;  /* 0x0000000d000dd304 */ /* 0x000e620000202000 */
[----:B----4-:R-:W-:-:S07]  /*11e0*/  @!P4 SHF.L.U32 R12, R12, 0x10, RZ ;  /* 0x000000100c0cc819 */ /* 0x010fce00000006ff */
[----:B------:R-:W3:Y:S01]  /*11f0*/  @!P4 F2F.BF16.F32 R12, R12 ;  /* 0x0000000c000cc304 */ /* 0x000ee20000202000 */
[----:B-1----:R-:W-:-:S07]  /*1200*/  @!P5 IMAD.U32 R0, R13, 0x10000, RZ ;  /* 0x000100000d00d824 */ /* 0x002fce00078e00ff */
[----:B0-----:R-:W0:Y:S01]  /*1210*/  @!P4 F2F.BF16.F32 R3, R0 ;  /* 0x000000000003c304 */ /* 0x001e220000202000 */
[----:B---3--:R-:W-:Y:S01]  /*1220*/  @!P4 SHF.L.U32 R2, R12, 0x10, RZ ;  /* 0x000000100c02c819 */ /* 0x008fe200000006ff */
        /* <DEDUP_REMOVED lines=34> */
[----:B------:R-:W0:Y:S02]  /*1450*/  @!P0 F2F.BF16.F32 R2, R2 ;  /* 0x0000000200028304 */ /* 0x000e240000202000 */
[----:B0-----:R-:W-:-:S06]  /*1460*/  @!P0 IMAD.U32 R0, R2, 0x10000, RZ ;  /* 0x0001000002008824 */ /* 0x001fcc00078e00ff */
[----:B------:R-:W0:Y:S01]  /*1470*/  @!P6 F2F.BF16.F32 R4, R0 ;  /* 0x000000000004e304 */ /* 0x000e220000202000 */
[----:B------:R-:W-:-:S07]  /*1480*/  @!P6 SHF.L.U32 R11, R11, 0x10, RZ ;  /* 0x000000100b0be819 */ /* 0x000fce00000006ff */
        /* <DEDUP_REMOVED lines=8> */
.L_x_761:
        /* <DEDUP_REMOVED lines=13> */
[----:B------:R-:W2:Y:S01]  /*15e0*/  LDG.E R5, desc[UR14][R2.64] ;  /* 0x0000000e02057981 */ /* 0x000ea2000c1e1900 */
[----:B------:R-:W0:Y:S03]  /*15f0*/  LDCU.64 UR8, c[0x0][0x398] ;  /* 0x00007300ff0877ac */ /* 0x000e260008000a00 */
[----:B------:R-:W3:Y:S04]  /*1600*/  LDG.E R11, desc[UR14][R2.64+0x4] ;  /* 0x0000040e020b7981 */ /* 0x000ee8000c1e1900 */
[----:B------:R-:W4:Y:S04]  /*1610*/  LDG.E R13, desc[UR14][R2.64+0x8] ;  /* 0x0000080e020d7981 */ /* 0x000f28000c1e1900 */
[----:B------:R-:W4:Y:S01]  /*1620*/  LDG.E R15, desc[UR14][R2.64+0xc] ;  /* 0x00000c0e020f7981 */ /* 0x000f22000c1e1900 */
[----:B0-----:R-:W-:-:S04]  /*1630*/  ULEA UR8, UP1, UR5, UR8, 0x1 ;  /* 0x0000000805087291 */ /* 0x001fc8000f8208ff */
[----:B------:R-:W-:Y:S02]  /*1640*/  ULEA.HI.X UR9, UR5, UR9, UR6, 0x1, UP1 ;  /* 0x0000000905097291 */ /* 0x000fe400088f0c06 */
[----:B------:R-:W-:Y:S01]  /*1650*/  IMAD.U32 R4, RZ, RZ, UR8 ;  /* 0x00000008ff047e24 */ /* 0x000fe2000f8e00ff */
[----:B--2--5:R-:W-:-:S03]  /*1660*/  ISETP.NE.AND P0, PT, R8, R5, PT ;  /* 0x000000050800720c */ /* 0x024fc60003f05270 */
[----:B------:R-:W-:-:S10]  /*1670*/  MOV R5, UR9 ;  /* 0x0000000900057c02 */ /* 0x000fd40008000f00 */
[----:B------:R-:W2:Y:S01]  /*1680*/  @!P0 LDG.E.U16 R9, desc[UR14][R4.64] ;  /* 0x0000000e04098981 */ /* 0x000ea2000c1e1500 */
[----:B---3--:R-:W-:-:S13]  /*1690*/  ISETP.NE.AND P1, PT, R8, R11, PT ;  /* 0x0000000b0800720c */ /* 0x008fda0003f25270 */
[----:B------:R-:W3:Y:S01]  /*16a0*/  @!P1 LDG.E.U16 R10, desc[UR14][R4.64+0x2] ;  /* 0x0000020e040a9981 */ /* 0x000ee2000c1e1500 */
[----:B----4-:R-:W-:-:S13]  /*16b0*/  ISETP.NE.AND P2, PT, R8, R13, PT ;  /* 0x0000000d0800720c */ /* 0x010fda0003f45270 */
[----:B------:R-:W4:Y:S01]  /*16c0*/  @!P2 LDG.E.U16 R11, desc[UR14][R4.64+0x4] ;  /* 0x0000040e040ba981 */ /* 0x000f22000c1e1500 */
[----:B------:R-:W-:-:S13]  /*16d0*/  ISETP.NE.AND P3, PT, R8, R15, PT ;  /* 0x0000000f0800720c */ /* 0x000fda0003f65270 */
[----:B------:R-:W4:Y:S01]  /*16e0*/  @!P3 LDG.E.U16 R12, desc[UR14][R4.64+0x6] ;  /* 0x0000060e040cb981 */ /* 0x000f22000c1e1500 */
[----:B------:R-:W0:Y:S01]  /*16f0*/  @!P0 F2F.BF16.F32 R2, R0 ;  /* 0x0000000000028304 */ /* 0x000e220000202000 */
[----:B------:R-:W-:-:S04]  /*1700*/  UIADD3 UR5, UP1, UPT, UR5, 0x4, URZ ;  /* 0x0000000405057890 */ /* 0x000fc8000ff3e0ff */
[----:B------:R-:W-:Y:S01]  /*1710*/  UIADD3.X UR6, UPT, UPT, URZ, UR6, URZ, UP1, !UPT ;  /* 0x00000006ff067290 */ /* 0x000fe20008ffe4ff */
[----:B0-----:R-:W-:Y:S01]  /*1720*/  @!P0 SHF.L.U32 R3, R2, 0x10, RZ ;  /* 0x0000001002038819 */ /* 0x001fe200000006ff */
[----:B--2---:R-:W-:-:S06]  /*1730*/  @!P0 IMAD.U32 R9, R9, 0x10000, RZ ;  /* 0x0001000009098824 */ /* 0x004fcc00078e00ff */
[----:B------:R-:W0:Y:S01]  /*1740*/  @!P0 F2F.BF16.F32 R9, R9 ;  /* 0x0000000900098304 */ /* 0x000e220000202000 */
[----:B---3--:R-:W-:-:S07]  /*1750*/  @!P1 SHF.L.U32 R10, R10, 0x10, RZ ;  /* 0x000000100a0a9819 */ /* 0x008fce00000006ff */
[----:B------:R-:W1:Y:S01]  /*1760*/  @!P1 F2F.BF16.F32 R10, R10 ;  /* 0x0000000a000a9304 */ /* 0x000e620000202000 */
[----:B0-----:R-:W-:-:S04]  /*1770*/  @!P0 IMAD.U32 R2, R9, 0x10000, RZ ;  /* 0x0001000009028824 */ /* 0x001fc800078e00ff */
[----:B------:R-:W-:Y:S01]  /*1780*/  @!P0 FMUL.FTZ R2, R3, R2 ;  /* 0x0000000203028220 */ /* 0x000fe20000410000 */
[----:B----4-:R-:W-:-:S05]  /*1790*/  @!P2 SHF.L.U32 R11, R11, 0x10, RZ ;  /* 0x000000100b0ba819 */ /* 0x010fca00000006ff */
[----:B------:R-:W0:Y:S01]  /*17a0*/  @!P0 F2F.BF16.F32 R2, R2 ;  /* 0x0000000200028304 */ /* 0x000e220000202000 */
[----:B-1----:R-:W-:-:S07]  /*17b0*/  @!P1 SHF.L.U32 R3, R10, 0x10, RZ ;  /* 0x000000100a039819 */ /* 0x002fce00000006ff */
[----:B------:R-:W1:Y:S01]  /*17c0*/  @!P2 F2F.BF16.F32 R11, R11 ;  /* 0x0000000b000ba304 */ /* 0x000e620000202000 */
[----:B------:R-:W-:Y:S01]  /*17d0*/  @!P3 SHF.L.U32 R12, R12, 0x10, RZ ;  /* 0x000000100c0cb819 */ /* 0x000fe200000006ff */
[----:B0-----:R-:W-:-:S06]  /*17e0*/  @!P0 IMAD.U32 R0, R2, 0x10000, RZ ;  /* 0x0001000002008824 */ /* 0x001fcc00078e00ff */
[----:B------:R-:W-:Y:S01]  /*17f0*/  @!P3 F2F.BF16.F32 R12, R12 ;  /* 0x0000000c000cb304 */ /* 0x000fe20000202000 */
[----:B-1----:R-:W-:-:S07]  /*1800*/  @!P2 SHF.L.U32 R2, R11, 0x10, RZ ;  /* 0x000000100b02a819 */ /* 0x002fce00000006ff */
[----:B------:R-:W0:Y:S02]  /*1810*/  @!P1 F2F.BF16.F32 R4, R0 ;  /* 0x0000000000049304 */ /* 0x000e240000202000 */
[----:B0-----:R-:W-:-:S04]  /*1820*/  @!P1 IMAD.U32 R4, R4, 0x10000, RZ ;  /* 0x0001000004049824 */ /* 0x001fc800078e00ff */
[----:B------:R-:W-:-:S06]  /*1830*/  @!P1 FMUL.FTZ R3, R4, R3 ;  /* 0x0000000304039220 */ /* 0x000fcc0000410000 */
        /* <DEDUP_REMOVED lines=13> */
.L_x_762:
[----:B------:R-:W-:Y:S05]  /*1910*/  BRA.U !UP0, `(.L_x_758) ;  /* 0x0000000108787547 */ /* 0x000fea000b800000 */
[----:B------:R-:W0:Y:S01]  /*1920*/  LDCU.64 UR8, c[0x0][0x398] ;  /* 0x00007300ff0877ac */ /* 0x000e220008000a00 */
[----:B------:R-:W1:Y:S01]  /*1930*/  LDCU.64 UR12, c[0x0][0x3a0] ;  /* 0x00007400ff0c77ac */ /* 0x000e620008000a00 */
[----:B0-----:R-:W-:Y:S02]  /*1940*/  ULEA UR8, UP0, UR5, UR8, 0x1 ;  /* 0x0000000805087291 */ /* 0x001fe4000f8008ff */
[----:B-1----:R-:W-:Y:S02]  /*1950*/  ULEA UR7, UP1, UR5, UR12, 0x2 ;  /* 0x0000000c05077291 */ /* 0x002fe4000f8210ff */
[----:B------:R-:W-:Y:S02]  /*1960*/  ULEA.HI.X UR9, UR5, UR9, UR6, 0x1, UP0 ;  /* 0x0000000905097291 */ /* 0x000fe400080f0c06 */
[----:B------:R-:W-:-:S12]  /*1970*/  ULEA.HI.X UR5, UR5, UR13, UR6, 0x2, UP1 ;  /* 0x0000000d05057291 */ /* 0x000fd800088f1406 */
.L_x_763:
[----:B------:R-:W-:Y:S01]  /*1980*/  MOV R3, UR5 ;  /* 0x0000000500037c02 */ /* 0x000fe20008000f00 */
[----:B------:R-:W-:-:S05]  /*1990*/  IMAD.U32 R2, RZ, RZ, UR7 ;  /* 0x00000007ff027e24 */ /* 0x000fca000f8e00ff */
[----:B------:R-:W2:Y:S01]  /*19a0*/  LDG.E R3, desc[UR14][R2.64] ;  /* 0x0000000e02037981 */ /* 0x000ea2000c1e1900 */
[----:B------:R-:W-:Y:S01]  /*19b0*/  IMAD.U32 R4, RZ, RZ, UR8 ;  /* 0x00000008ff047e24 */ /* 0x000fe2000f8e00ff */
[----:B------:R-:W-:Y:S02]  /*19c0*/  MOV R5, UR9 ;  /* 0x0000000900057c02 */ /* 0x000fe40008000f00 */
[----:B--2--5:R-:W-:-:S13]  /*19d0*/  ISETP.NE.AND P0, PT, R8, R3, PT ;  /* 0x000000030800720c */ /* 0x024fda0003f05270 */
        /* <DEDUP_REMOVED lines=18> */
.L_x_758:
[----:B------:R-:W0:Y:S02]  /*1b00*/  LDCU.64 UR4, c[0x0][0x380] ;  /* 0x00007000ff0477ac */ /* 0x000e240008000a00 */
[----:B0-----:R-:W-:-:S04]  /*1b10*/  IADD3 R6, P0, PT, R6, UR4, RZ ;  /* 0x0000000406067c10 */ /* 0x001fc8000ff1e0ff */
[----:B------:R-:W-:-:S05]  /*1b20*/  IADD3.X R7, PT, PT, R7, UR5, RZ, P0, !PT ;  /* 0x0000000507077c10 */ /* 0x000fca00087fe4ff */
[----:B------:R-:W-:Y:S01]  /*1b30*/  STG.E desc[UR14][R6.64], R0 ;  /* 0x0000000006007986 */ /* 0x000fe2000c10190e */
[----:B------:R-:W-:Y:S05]  /*1b40*/  EXIT ;  /* 0x000000000000794d */ /* 0x000fea0003800000 */
.L_x_764:
        /* <DEDUP_REMOVED lines=11> */
.L_x_8733:


//--------------------- .text._ZN2at6native55_GLOBAL__N__0955718d_22_SparseCsrTensorMath_cu_868dd54534reduce_sparse_csr_dim1_cuda_kernelIN3c104HalfElNS1_14ReductionMulOpIS4_EEfEEvPT2_PKT_PKT0_SE_lT1_ --------------------------
	.section	.text._ZN2at6native55_GLOBAL__N__0955718d_22_SparseCsrTensorMath_cu_868dd54534reduce_sparse_csr_dim1_cuda_kernelIN3c104HalfElNS1_14ReductionMulOpIS4_EEfEEvPT2_PKT_PKT0_SE_lT1_,"ax",@progbits
	.align	128
.text._ZN2at6native55_GLOBAL__N__0955718d_22_SparseCsrTensorMath_cu_868dd54534reduce_sparse_csr_dim1_cuda_kernelIN3c104HalfElNS1_14ReductionMulOpIS4_EEfEEvPT2_PKT_PKT0_SE_lT1_:
        .type           _ZN2at6native55_GLOBAL__N__0955718d_22_SparseCsrTensorMath_cu_868dd54534reduce_sparse_csr_dim1_cuda_kernelIN3c104HalfElNS1_14ReductionMulOpIS4_EEfEEvPT2_PKT_PKT0_SE_lT1_,@function
        .size           _ZN2at6native55_GLOBAL__N__0955718d_22_SparseCsrTensorMath_cu_868dd54534reduce_sparse_csr_dim1_cuda_kernelIN3c104HalfElNS1_14ReductionMulOpIS4_EEfEEvPT2_PKT_PKT0_SE_lT1_,(.L_x_8734 - _ZN2at6native55_GLOBAL__N__0955718d_22_SparseCsrTensorMath_cu_868dd54534reduce_sparse_csr_dim1_cuda_kernelIN3c104HalfElNS1_14ReductionMulOpIS4_EEfEEvPT2_PKT_PKT0_SE_lT1_)
        .other          _ZN2at6native55_GLOBAL__N__0955718d_22_SparseCsrTensorMath_cu_868dd54534reduce_sparse_csr_dim1_cuda_kernelIN3c104HalfElNS1_14ReductionMulOpIS4_EEfEEvPT2_PKT_PKT0_SE_lT1_,@"STO_CUDA_ENTRY STV_DEFAULT"
_ZN2at6native55_GLOBAL__N__0955718d_22_SparseCsrTensorMath_cu_868dd54534reduce_sparse_csr_dim1_cuda_kernelIN3c104HalfElNS1_14ReductionMulOpIS4_EEfEEvPT2_PKT_PKT0_SE_lT1_:
        /* <DEDUP_REMOVED lines=15> */
[----:B-1----:R-:W2:Y:S04]  /*00f0*/  LDG.E.64 R10, desc[UR4][R2.64+0x8] ;  /* 0x00000804020a7981 */ /* 0x002ea8000c1e1b00 */
[----:B------:R-:W2:Y:S02]  /*0100*/  LDG.E.64 R6, desc[UR4][R2.64] ;  /* 0x0000000402067981 */ /* 0x000ea4000c1e1b00 */
[----:B--2---:R-:W-:-:S04]  /*0110*/  ISETP.NE.U32.AND P0, PT, R6, R10, PT ;  /* 0x0000000a0600720c */ /* 0x004fc80003f05070 */
[----:B------:R-:W-:-:S13]  /*0120*/  ISETP.NE.AND.EX P0, PT, R7, R11, PT, P0 ;  /* 0x0000000b0700720c */ /* 0x000fda0003f05300 */
[----:B------:R-:W-:Y:S05]  /*0130*/  @!P0 EXIT ;  /* 0x000000000000894d */ /* 0x000fea0003800000 */
[----:B------:R-:W-:Y:S01]  /*0140*/  MOV R5, R6 ;  /* 0x0000000600057202 */ /* 0x000fe20000000f00 */
[----:B------:R-:W-:Y:S01]  /*0150*/  BSSY.RECONVERGENT B0, `(.L_x_765) ;  /* 0x0000134000007945 */ /* 0x000fe20003800200 */
[----:B------:R-:W-:Y:S01]  /*0160*/  MOV R6, R7 ;  /* 0x0000000700067202 */ /* 0x000fe20000000f00 */
[----:B------:R-:W-:Y:S01]  /*0170*/  HFMA2 R8, -RZ, RZ, 1.875, 0 ;  /* 0x3f800000ff087431 */ /* 0x000fe200000001ff */
[----:B------:R-:W-:-:S04]  /*0180*/  ISETP.GE.U32.AND P0, PT, R5, R10, PT ;  /* 0x0000000a0500720c */ /* 0x000fc80003f06070 */
[----:B------:R-:W-:-:S13]  /*0190*/  ISETP.GE.AND.EX P0, PT, R6, R11, PT, P0 ;  /* 0x0000000b0600720c */ /* 0x000fda0003f06300 */
[----:B------:R-:W-:Y:S05]  /*01a0*/  @P0 BRA `(.L_x_766) ;  /* 0x0000001000b80947 */ /* 0x000fea0003800000 */
[CC--:B------:R-:W-:Y:S01]  /*01b0*/  IADD3 R2, P0, PT, -R10.reuse, R5.reuse, RZ ;  /* 0x000000050a027210 */ /* 0x0c0fe20007f1e1ff */
[----:B------:R-:W-:Y:S01]  /*01c0*/  BSSY.RECONVERGENT B1, `(.L_x_767) ;  /* 0x0000099000017945 */ /* 0x000fe20003800200 */
[----:B------:R-:W-:Y:S02]  /*01d0*/  IADD3 R7, P2, PT, R10, -R5, RZ ;  /* 0x800000050a077210 */ /* 0x000fe40007f5e0ff */
[----:B------:R-:W-:Y:S02]  /*01e0*/  ISETP.GT.U32.AND P1, PT, R2, -0x10, PT ;  /* 0xfffffff00200780c */ /* 0x000fe40003f24070 */
[----:B------:R-:W-:Y:S02]  /*01f0*/  IADD3.X R2, PT, PT, ~R11, R6, RZ, P0, !PT ;  /* 0x000000060b027210 */ /* 0x000fe400007fe5ff */
[----:B------:R-:W-:Y:S02]  /*0200*/  LOP3.LUT R22, R7, 0xf, RZ, 0xc0, !PT ;  /* 0x0000000f07167812 */ /* 0x000fe400078ec0ff */
[----:B------:R-:W-:-:S02]  /*0210*/  ISETP.GT.U32.AND.EX P1, PT, R2, -0x1, PT, P1 ;  /* 0xffffffff0200780c */ /* 0x000fc40003f24110 */
[----:B------:R-:W-:Y:S02]  /*0220*/  ISETP.NE.U32.AND P0, PT, R22, RZ, PT ;  /* 0x000000ff1600720c */ /* 0x000fe40003f05070 */
[----:B------:R-:W-:Y:S02]  /*0230*/  IADD3.X R9, PT, PT, R11, ~R6, RZ, P2, !PT ;  /* 0x800000060b097210 */ /* 0x000fe400017fe4ff */
        /* <DEDUP_REMOVED lines=8> */
.L_x_769:
[----:B------:R-:W2:Y:S04]  /*02c0*/  LDG.E.U16 R21, desc[UR4][R2.64+-0x10] ;  /* 0xfffff00402157981 */ /* 0x000ea8000c1e1500 */
[----:B------:R-:W3:Y:S04]  /*02d0*/  LDG.E.U16 R20, desc[UR4][R2.64+-0xe] ;  /* 0xfffff20402147981 */ /* 0x000ee8000c1e1500 */
[----:B------:R-:W4:Y:S04]  /*02e0*/  LDG.E.U16 R19, desc[UR4][R2.64+-0xc] ;  /* 0xfffff40402137981 */ /* 0x000f28000c1e1500 */
[----:B------:R-:W5:Y:S04]  /*02f0*/  LDG.E.U16 R18, desc[UR4][R2.64+-0xa] ;  /* 0xfffff60402127981 */ /* 0x000f68000c1e1500 */
[----:B------:R-:W5:Y:S04]  /*0300*/  LDG.E.U16 R10, desc[UR4][R2.64+-0x8] ;  /* 0xfffff804020a7981 */ /* 0x000f68000c1e1500 */
[----:B------:R-:W5:Y:S04]  /*0310*/  LDG.E.U16 R17, desc[UR4][R2.64+-0x6] ;  /* 0xfffffa0402117981 */ /* 0x000f68000c1e1500 */
[----:B------:R-:W5:Y:S04]  /*0320*/  LDG.E.U16 R16, desc[UR4][R2.64+-0x4] ;  /* 0xfffffc0402107981 */ /* 0x000f68000c1e1500 */
[----:B------:R-:W5:Y:S04]  /*0330*/  LDG.E.U16 R15, desc[UR4][R2.64+-0x2] ;  /* 0xfffffe04020f7981 */ /* 0x000f68000c1e1500 */
[----:B------:R-:W5:Y:S04]  /*0340*/  LDG.E.U16 R14, desc[UR4][R2.64] ;  /* 0x00000004020e7981 */ /* 0x000f68000c1e1500 */
[----:B------:R-:W5:Y:S04]  /*0350*/  LDG.E.U16 R13, desc[UR4][R2.64+0x2] ;  /* 0x00000204020d7981 */ /* 0x000f68000c1e1500 */
[----:B------:R-:W5:Y:S04]  /*0360*/  LDG.E.U16 R12, desc[UR4][R2.64+0x4] ;  /* 0x00000404020c7981 */ /* 0x000f68000c1e1500 */
[----:B------:R-:W5:Y:S01]  /*0370*/  LDG.E.U16 R11, desc[UR4][R2.64+0x6] ;  /* 0x00000604020b7981 */ /* 0x000f62000c1e1500 */
[----:B--2---:R-:W-:-:S05]  /*0380*/  HADD2.F32 R21, -RZ, R21.H0_H0 ;  /* 0x20000015ff157230 */ /* 0x004fca0000004100 */
[----:B------:R-:W-:-:S05]  /*0390*/  F2FP.F16.F32.PACK_AB R8, R21, R8 ;  /* 0x000000081508723e */ /* 0x000fca00000000ff */
[--C-:B------:R-:W-:Y:S02]  /*03a0*/  HADD2.F32 R21, -RZ, R8.reuse.H0_H0 ;  /* 0x20000008ff157230 */ /* 0x100fe40000004100 */
[----:B------:R-:W-:-:S05]  /*03b0*/  HADD2.F32 R8, -RZ, R8.H1_H1 ;  /* 0x30000008ff087230 */ /* 0x000fca0000004100 */
[----:B------:R-:W-:-:S05]  /*03c0*/  FMUL.FTZ R8, R21, R8 ;  /* 0x0000000815087220 */ /* 0x000fca0000410000 */
[----:B------:R-:W-:Y:S02]  /*03d0*/  F2FP.F16.F32.PACK_AB R21, RZ, R8 ;  /* 0x00000008ff15723e */ /* 0x000fe400000000ff */
[----:B------:R-:W2:Y:S01]  /*03e0*/  LDG.E.U16 R8, desc[UR4][R2.64+0x8] ;  /* 0x0000080402087981 */ /* 0x000ea2000c1e1500 */
[----:B---3--:R-:W-:Y:S02]  /*03f0*/  HADD2.F32 R20, -RZ, R20.H0_H0 ;  /* 0x20000014ff147230 */ /* 0x008fe40000004100 */
[----:B------:R-:W-:-:S05]  /*0400*/  HADD2.F32 R21, -RZ, R21.H0_H0 ;  /* 0x20000015ff157230 */ /* 0x000fca0000004100 */
[----:B------:R-:W-:-:S05]  /*0410*/  F2FP.F16.F32.PACK_AB R21, R20, R21 ;  /* 0x000000151415723e */ /* 0x000fca00000000ff */
[--C-:B------:R-:W-:Y:S02]  /*0420*/  HADD2.F32 R20, -RZ, R21.reuse.H0_H0 ;  /* 0x20000015ff147230 */ /* 0x100fe40000004100 */
[----:B------:R-:W-:-:S05]  /*0430*/  HADD2.F32 R21, -RZ, R21.H1_H1 ;  /* 0x30000015ff157230 */ /* 0x000fca0000004100 */
[----:B------:R-:W-:-:S05]  /*0440*/  FMUL.FTZ R20, R20, R21 ;  /* 0x0000001514147220 */ /* 0x000fca0000410000 */
[----:B------:R-:W-:Y:S02]  /*0450*/  F2FP.F16.F32.PACK_AB R21, RZ, R20 ;  /* 0x00000014ff15723e */ /* 0x000fe400000000ff */
[----:B------:R-:W3:Y:S01]  /*0460*/  LDG.E.U16 R20, desc[UR4][R2.64+0xa] ;  /* 0x00000a0402147981 */ /* 0x000ee2000c1e1500 */
[----:B----4-:R-:W-:Y:S02]  /*0470*/  HADD2.F32 R24, -RZ, R19.H0_H0 ;  /* 0x20000013ff187230 */ /* 0x010fe40000004100 */
[----:B------:R-:W-:-:S05]  /*0480*/  HADD2.F32 R21, -RZ, R21.H0_H0 ;  /* 0x20000015ff157230 */ /* 0x000fca0000004100 */
[----:B------:R-:W-:-:S05]  /*0490*/  F2FP.F16.F32.PACK_AB R21, R24, R21 ;  /* 0x000000151815723e */ /* 0x000fca00000000ff */
[--C-:B------:R-:W-:Y:S02]  /*04a0*/  HADD2.F32 R19, -RZ, R21.reuse.H0_H0 ;  /* 0x20000015ff137230 */ /* 0x100fe40000004100 */
[----:B------:R-:W-:-:S05]  /*04b0*/  HADD2.F32 R24, -RZ, R21.H1_H1 ;  /* 0x30000015ff187230 */ /* 0x000fca0000004100 */
[----:B------:R-:W-:-:S05]  /*04c0*/  FMUL.FTZ R19, R19, R24 ;  /* 0x0000001813137220 */ /* 0x000fca0000410000 */
[----:B------:R-:W-:Y:S02]  /*04d0*/  F2FP.F16.F32.PACK_AB R21, RZ, R19 ;  /* 0x00000013ff15723e */ /* 0x000fe400000000ff */
[----:B------:R-:W4:Y:S01]  /*04e0*/  LDG.E.U16 R19, desc[UR4][R2.64+0xc] ;  /* 0x00000c0402137981 */ /* 0x000f22000c1e1500 */
[----:B-----5:R-:W-:Y:S02]  /*04f0*/  HADD2.F32 R18, -RZ, R18.H0_H0 ;  /* 0x20000012ff127230 */ /* 0x020fe40000004100 */
[----:B------:R-:W-:-:S05]  /*0500*/  HADD2.F32 R21, -RZ, R21.H0_H0 ;  /* 0x20000015ff157230 */ /* 0x000fca0000004100 */
[----:B------:R-:W-:-:S05]  /*0510*/  F2FP.F16.F32.PACK_AB R21, R18, R21 ;  /* 0x000000151215723e */ /* 0x000fca00000000ff */
[--C-:B------:R-:W-:Y:S02]  /*0520*/  HADD2.F32 R18, -RZ, R21.reuse.H0_H0 ;  /* 0x20000015ff127230 */ /* 0x100fe40000004100 */
[----:B------:R-:W-:-:S05]  /*0530*/  HADD2.F32 R21, -RZ, R21.H1_H1 ;  /* 0x30000015ff157230 */ /* 0x000fca0000004100 */
[----:B------:R-:W-:-:S05]  /*0540*/  FMUL.FTZ R18, R18, R21 ;  /* 0x0000001512127220 */ /* 0x000fca0000410000 */
[----:B------:R-:W-:Y:S02]  /*0550*/  F2FP.F16.F32.PACK_AB R21, RZ, R18 ;  /* 0x00000012ff15723e */ /* 0x000fe400000000ff */
[----:B------:R0:W5:Y:S01]  /*0560*/  LDG.E.U16 R18, desc[UR4][R2.64+0xe] ;  /* 0x00000e0402127981 */ /* 0x000162000c1e1500 */
[----:B------:R-:W-:Y:S01]  /*0570*/  HADD2.F32 R10, -RZ, R10.H0_H0 ;  /* 0x2000000aff0a7230 */ /* 0x000fe20000004100 */
[----:B------:R-:W-:Y:S01]  /*0580*/  IADD3 R23, P1, PT, R23, -0x10, RZ ;  /* 0xfffffff017177810 */ /* 0x000fe20007f3e0ff */
[----:B------:R-:W-:Y:S01]  /*0590*/  HADD2.F32 R21, -RZ, R21.H0_H0 ;  /* 0x20000015ff157230 */ /* 0x000fe20000004100 */
[----:B------:R-:W-:Y:S01]  /*05a0*/  IADD3 R5, P2, PT, R5, 0x10, RZ ;  /* 0x0000001005057810 */ /* 0x000fe20007f5e0ff */
[----:B------:R-:W-:Y:S01]  /*05b0*/  HADD2.F32 R17, -RZ, R17.H0_H0 ;  /* 0x20000011ff117230 */ /* 0x000fe20000004100 */
[----:B------:R-:W-:Y:S01]  /*05c0*/  IADD3.X R9, PT, PT, R9, -0x1, RZ, P1, !PT ;  /* 0xffffffff09097810 */ /* 0x000fe20000ffe4ff */
[----:B------:R-:W-:Y:S01]  /*05d0*/  HADD2.F32 R15, -RZ, R15.H0_H0 ;  /* 0x2000000fff0f7230 */ /* 0x000fe20000004100 */
[----:B------:R-:W-:Y:S01]  /*05e0*/  F2FP.F16.F32.PACK_AB R21, R10, R21 ;  /* 0x000000150a15723e */ /* 0x000fe200000000ff */
[----:B------:R-:W-:Y:S01]  /*05f0*/  HADD2.F32 R13, -RZ, R13.H0_H0 ;  /* 0x2000000dff0d7230 */ /* 0x000fe20000004100 */
[----:B------:R-:W-:Y:S01]  /*0600*/  ISETP.NE.U32.AND P1, PT, R23, RZ, PT ;  /* 0x000000ff1700720c */ /* 0x000fe20003f25070 */
[----:B------:R-:W-:Y:S01]  /*0610*/  HADD2.F32 R11, -RZ, R11.H0_H0 ;  /* 0x2000000bff0b7230 */ /* 0x000fe20000004100 */
[----:B0-----:R-:W-:Y:S01]  /*0620*/  IADD3 R2, P3, PT, R2, 0x20, RZ ;  /* 0x0000002002027810 */ /* 0x001fe20007f7e0ff */
[--C-:B------:R-:W-:Y:S01]  /*0630*/  HADD2.F32 R10, -RZ, R21.reuse.H0_H0 ;  /* 0x20000015ff0a7230 */ /* 0x100fe20000004100 */
[----:B------:R-:W-:Y:S01]  /*0640*/  ISETP.NE.AND.EX P1, PT, R9, RZ, PT, P1 ;  /* 0x000000ff0900720c */ /* 0x000fe20003f25310 */
[----:B------:R-:W-:Y:S01]  /*0650*/  HADD2.F32 R21, -RZ, R21.H1_H1 ;  /* 0x30000015ff157230 */ /* 0x000fe20000004100 */
[----:B------:R-:W-:-:S02]  /*0660*/  IADD3.X R3, PT, PT, RZ, R3, RZ, P3, !PT ;  /* 0x00000003ff037210 */ /* 0x000fc40001ffe4ff */
[----:B------:R-:W-:Y:S02]  /*0670*/  IADD3.X R6, PT, PT, RZ, R6, RZ, P2, !PT ;  /* 0x00000006ff067210 */ /* 0x000fe400017fe4ff */
[----:B------:R-:W-:-:S05]  /*0680*/  FMUL.FTZ R10, R10, R21 ;  /* 0x000000150a0a7220 */ /* 0x000fca0000410000 */
[----:B------:R-:W-:-:S05]  /*0690*/  F2FP.F16.F32.PACK_AB R10, RZ, R10 ;  /* 0x0000000aff0a723e */ /* 0x000fca00000000ff */
[----:B------:R-:W-:-:S05]  /*06a0*/  HADD2.F32 R10, -RZ, R10.H0_H0 ;  /* 0x2000000aff0a7230 */ /* 0x000fca0000004100 */
[----:B------:R-:W-:-:S05]  /*06b0*/  F2FP.F16.F32.PACK_AB R10, R17, R10 ;  /* 0x0000000a110a723e */ /* 0x000fca00000000ff */
[--C-:B------:R-:W-:Y:S02]  /*06c0*/  HADD2.F32 R17, -RZ, R10.reuse.H0_H0 ;  /* 0x2000000aff117230 */ /* 0x100fe40000004100 */
[----:B------:R-:W-:-:S05]  /*06d0*/  HADD2.F32 R10, -RZ, R10.H1_H1 ;  /* 0x3000000aff0a7230 */ /* 0x000fca0000004100 */
[----:B------:R-:W-:Y:S01]  /*06e0*/  FMUL.FTZ R10, R17, R10 ;  /* 0x0000000a110a7220 */ /* 0x000fe20000410000 */
[----:B------:R-:W-:-:S04]  /*06f0*/  HADD2.F32 R17, -RZ, R16.H0_H0 ;  /* 0x20000010ff117230 */ /* 0x000fc80000004100 */
[----:B------:R-:W-:-:S05]  /*0700*/  F2FP.F16.F32.PACK_AB R10, RZ, R10 ;  /* 0x0000000aff0a723e */ /* 0x000fca00000000ff */
[----:B------:R-:W-:-:S05]  /*0710*/  HADD2.F32 R10, -RZ, R10.H0_H0 ;  /* 0x2000000aff0a7230 */ /* 0x000fca0000004100 */
[----:B------:R-:W-:-:S05]  /*0720*/  F2FP.F16.F32.PACK_AB R10, R17, R10 ;  /* 0x0000000a110a723e */ /* 0x000fca00000000ff */
[--C-:B------:R-:W-:Y:S02]  /*0730*/  HADD2.F32 R16, -RZ, R10.reuse.H0_H0 ;  /* 0x2000000aff107230 */ /* 0x100fe40000004100 */
[----:B------:R-:W-:-:S05]  /*0740*/  HADD2.F32 R17, -RZ, R10.H1_H1 ;  /* 0x3000000aff117230 */ /* 0x000fca0000004100 */
        /* <DEDUP_REMOVED lines=32> */
[----:B------:R-:W-:-:S05]  /*0950*/  FMUL.FTZ R10, R10, R11 ;  /* 0x0000000b0a0a7220 */ /* 0x000fca0000410000 */
[----:B------:R-:W-:-:S05]  /*0960*/  F2FP.F16.F32.PACK_AB R10, RZ, R10 ;  /* 0x0000000aff0a723e */ /* 0x000fca00000000ff */
[----:B------:R-:W-:Y:S02]  /*0970*/  HADD2.F32 R10, -RZ, R10.H0_H0 ;  /* 0x2000000aff0a7230 */ /* 0x000fe40000004100 */
[----:B--2---:R-:W-:-:S05]  /*0980*/  HADD2.F32 R11, -RZ, R8.H0_H0 ;  /* 0x20000008ff0b7230 */ /* 0x004fca0000004100 */
[----:B------:R-:W-:-:S05]  /*0990*/  F2FP.F16.F32.PACK_AB R10, R11, R10 ;  /* 0x0000000a0b0a723e */ /* 0x000fca00000000ff */
[--C-:B------:R-:W-:Y:S02]  /*09a0*/  HADD2.F32 R8, -RZ, R10.reuse.H0_H0 ;  /* 0x2000000aff087230 */ /* 0x100fe40000004100 */
[----:B------:R-:W-:-:S05]  /*09b0*/  HADD2.F32 R11, -RZ, R10.H1_H1 ;  /* 0x3000000aff0b7230 */ /* 0x000fca0000004100 */
[----:B------:R-:W-:-:S05]  /*09c0*/  FMUL.FTZ R8, R8, R11 ;  /* 0x0000000b08087220 */ /* 0x000fca0000410000 */
[----:B------:R-:W-:Y:S01]  /*09d0*/  F2FP.F16.F32.PACK_AB R8, RZ, R8 ;  /* 0x00000008ff08723e */ /* 0x000fe200000000ff */
[----:B---3--:R-:W-:-:S04]  /*09e0*/  HADD2.F32 R11, -RZ, R20.H0_H0 ;  /* 0x20000014ff0b7230 */ /* 0x008fc80000004100 */
[----:B------:R-:W-:-:S05]  /*09f0*/  HADD2.F32 R8, -RZ, R8.H0_H0 ;  /* 0x20000008ff087230 */ /* 0x000fca0000004100 */
[----:B------:R-:W-:-:S05]  /*0a00*/  F2FP.F16.F32.PACK_AB R8, R11, R8 ;  /* 0x000000080b08723e */ /* 0x000fca00000000ff */
[--C-:B------:R-:W-:Y:S02]  /*0a10*/  HADD2.F32 R10, -RZ, R8.reuse.H0_H0 ;  /* 0x20000008ff0a7230 */ /* 0x100fe40000004100 */
[----:B------:R-:W-:-:S05]  /*0a20*/  HADD2.F32 R11, -RZ, R8.H1_H1 ;  /* 0x30000008ff0b7230 */ /* 0x000fca0000004100 */
[----:B------:R-:W-:-:S05]  /*0a30*/  FMUL.FTZ R10, R10, R11 ;  /* 0x0000000b0a0a7220 */ /* 0x000fca0000410000 */
[----:B------:R-:W-:Y:S01]  /*0a40*/  F2FP.F16.F32.PACK_AB R10, RZ, R10 ;  /* 0x0000000aff0a723e */ /* 0x000fe200000000ff */
[----:B----4-:R-:W-:-:S04]  /*0a50*/  HADD2.F32 R19, -RZ, R19.H0_H0 ;  /* 0x20000013ff137230 */ /* 0x010fc80000004100 */
[----:B------:R-:W-:-:S05]  /*0a60*/  HADD2.F32 R10, -RZ, R10.H0_H0 ;  /* 0x2000000aff0a7230 */ /* 0x000fca0000004100 */
[----:B------:R-:W-:-:S05]  /*0a70*/  F2FP.F16.F32.PACK_AB R10, R19, R10 ;  /* 0x0000000a130a723e */ /* 0x000fca00000000ff */
[--C-:B------:R-:W-:Y:S02]  /*0a80*/  HADD2.F32 R8, -RZ, R10.reuse.H0_H0 ;  /* 0x2000000aff087230 */ /* 0x100fe40000004100 */
[----:B------:R-:W-:-:S05]  /*0a90*/  HADD2.F32 R11, -RZ, R10.H1_H1 ;  /* 0x3000000aff0b7230 */ /* 0x000fca0000004100 */
[----:B------:R-:W-:-:S05]  /*0aa0*/  FMUL.FTZ R8, R8, R11 ;  /* 0x0000000b08087220 */ /* 0x000fca0000410000 */
[----:B------:R-:W-:Y:S01]  /*0ab0*/  F2FP.F16.F32.PACK_AB R8, RZ, R8 ;  /* 0x00000008ff08723e */ /* 0x000fe200000000ff */
[----:B-----5:R-:W-:-:S04]  /*0ac0*/  HADD2.F32 R11, -RZ, R18.H0_H0 ;  /* 0x20000012ff0b7230 */ /* 0x020fc80000004100 */
[----:B------:R-:W-:-:S05]  /*0ad0*/  HADD2.F32 R8, -RZ, R8.H0_H0 ;  /* 0x20000008ff087230 */ /* 0x000fca0000004100 */
[----:B------:R-:W-:-:S05]  /*0ae0*/  F2FP.F16.F32.PACK_AB R8, R11, R8 ;  /* 0x000000080b08723e */ /* 0x000fca00000000ff */
[--C-:B------:R-:W-:Y:S02]  /*0af0*/  HADD2.F32 R10, -RZ, R8.reuse.H0_H0 ;  /* 0x20000008ff0a7230 */ /* 0x100fe40000004100 */
[----:B------:R-:W-:-:S05]  /*0b00*/  HADD2.F32 R11, -RZ, R8.H1_H1 ;  /* 0x30000008ff0b7230 */ /* 0x000fca0000004100 */
[----:B------:R-:W-:-:S05]  /*0b10*/  FMUL.FTZ R10, R10, R11 ;  /* 0x0000000b0a0a7220 */ /* 0x000fca0000410000 */
[----:B------:R-:W-:-:S05]  /*0b20*/  F2FP.F16.F32.PACK_AB R10, RZ, R10 ;  /* 0x0000000aff0a723e */ /* 0x000fca00000000ff */
[----:B------:R-:W-:Y:S01]  /*0b30*/  HADD2.F32 R8, -RZ, R10.H0_H0 ;  /* 0x2000000aff087230 */ /* 0x000fe20000004100 */
[----:B------:R-:W-:Y:S06]  /*0b40*/  @P1 BRA `(.L_x_769) ;  /* 0xfffffff400dc1947 */ /* 0x000fec000383ffff */
.L_x_768:
[----:B------:R-:W-:Y:S05]  /*0b50*/  BSYNC.RECONVERGENT B1 ;  /* 0x0000000000017941 */ /* 0x000fea0003800200 */
.L_x_767:
        /* <DEDUP_REMOVED lines=17> */
[----:B------:R-:W5:Y:S04]  /*0c70*/  LDG.E.U16 R9, desc[UR4][R2.64+0xc] ;  /* 0x00000c0402097981 */ /* 0x000f68000c1e1500 */
[----:B------:R0:W5:Y:S01]  /*0c80*/  LDG.E.U16 R14, desc[UR4][R2.64+0xe] ;  /* 0x00000e04020e7981 */ /* 0x000162000c1e1500 */
[----:B------:R-:W-:-:S02]  /*0c90*/  F2FP.F16.F32.PACK_AB R8, RZ, R8 ;  /* 0x00000008ff08723e */ /* 0x000fc400000000ff */
[----:B------:R-:W-:-:S03]  /*0ca0*/  IADD3 R5, P0, PT, R5, 0x8, RZ ;  /* 0x0000000805057810 */ /* 0x000fc60007f1e0ff */
[----:B------:R-:W-:Y:S01]  /*0cb0*/  HADD2.F32 R8, -RZ, R8.H0_H0 ;  /* 0x20000008ff087230 */ /* 0x000fe20000004100 */
[----:B------:R-:W-:Y:S01]  /*0cc0*/  IADD3.X R6, PT, PT, RZ, R6, RZ, P0, !PT ;  /* 0x00000006ff067210 */ /* 0x000fe200007fe4ff */
[----:B--2---:R-:W-:-:S05]  /*0cd0*/  HADD2.F32 R15, -RZ, R15.H0_H0 ;  /* 0x2000000fff0f7230 */ /* 0x004fca0000004100 */
[----:B------:R-:W-:Y:S01]  /*0ce0*/  F2FP.F16.F32.PACK_AB R15, RZ, R15 ;  /* 0x0000000fff0f723e */ /* 0x000fe200000000ff */
[----:B----4-:R-:W-:-:S04]  /*0cf0*/  HADD2.F32 R13, -RZ, R13.H0_H0 ;  /* 0x2000000dff0d7230 */ /* 0x010fc80000004100 */
[----:B------:R-:W-:-:S05]  /*0d00*/  HADD2.F32 R15, -RZ, R15.H0_H0 ;  /* 0x2000000fff0f7230 */ /* 0x000fca0000004100 */
[----:B------:R-:W-:Y:S01]  /*0d10*/  FMUL.FTZ R8, R8, R15 ;  /* 0x0000000f08087220 */ /* 0x000fe20000410000 */
[----:B---3--:R-:W-:Y:S02]  /*0d20*/  HADD2.F32 R15, -RZ, R16.H0_H0 ;  /* 0x20000010ff0f7230 */ /* 0x008fe40000004100 */
[----:B-----5:R-:W-:Y:S02]  /*0d30*/  HADD2.F32 R11, -RZ, R11.H0_H0 ;  /* 0x2000000bff0b7230 */ /* 0x020fe40000004100 */
[----:B------:R-:W-:Y:S01]  /*0d40*/  F2FP.F16.F32.PACK_AB R8, RZ, R8 ;  /* 0x00000008ff08723e */ /* 0x000fe200000000ff */
[----:B------:R-:W-:-:S04]  /*0d50*/  HADD2.F32 R9, -RZ, R9.H0_H0 ;  /* 0x20000009ff097230 */ /* 0x000fc80000004100 */
[----:B------:R-:W-:-:S05]  /*0d60*/  HADD2.F32 R8, -RZ, R8.H0_H0 ;  /* 0x20000008ff087230 */ /* 0x000fca0000004100 */
[----:B------:R-:W-:-:S05]  /*0d70*/  F2FP.F16.F32.PACK_AB R8, R15, R8 ;  /* 0x000000080f08723e */ /* 0x000fca00000000ff */
[--C-:B0-----:R-:W-:Y:S02]  /*0d80*/  HADD2.F32 R2, -RZ, R8.reuse.H0_H0 ;  /* 0x20000008ff027230 */ /* 0x101fe40000004100 */
        /* <DEDUP_REMOVED lines=42> */
[----:B------:R-:W-:-:S07]  /*1030*/  HADD2.F32 R8, -RZ, R2.H0_H0 ;  /* 0x20000002ff087230 */ /* 0x000fce0000004100 */
.L_x_771:
[----:B------:R-:W-:Y:S05]  /*1040*/  BSYNC.RECONVERGENT B1 ;  /* 0x0000000000017941 */ /* 0x000fea0003800200 */
.L_x_770:
        /* <DEDUP_REMOVED lines=15> */
[----:B------:R-:W5:Y:S01]  /*1140*/  LDG.E.U16 R3, desc[UR4][R10.64+0x6] ;  /* 0x000006040a037981 */ /* 0x000f62000c1e1500 */
[----:B------:R-:W-:-:S02]  /*1150*/  F2FP.F16.F32.PACK_AB R8, RZ, R8 ;  /* 0x00000008ff08723e */ /* 0x000fc400000000ff */
[----:B------:R-:W-:-:S03]  /*1160*/  IADD3 R5, P0, PT, R5, 0x4, RZ ;  /* 0x0000000405057810 */ /* 0x000fc60007f1e0ff */
[----:B------:R-:W-:Y:S01]  /*1170*/  HADD2.F32 R8, -RZ, R8.H0_H0 ;  /* 0x20000008ff087230 */ /* 0x000fe20000004100 */
[----:B------:R-:W-:Y:S01]  /*1180*/  IADD3.X R6, PT, PT, RZ, R6, RZ, P0, !PT ;  /* 0x00000006ff067210 */ /* 0x000fe200007fe4ff */
[----:B--2---:R-:W-:-:S05]  /*1190*/  HADD2.F32 R9, -RZ, R9.H0_H0 ;  /* 0x20000009ff097230 */ /* 0x004fca0000004100 */
[----:B------:R-:W-:Y:S01]  /*11a0*/  F2FP.F16.F32.PACK_AB R9, RZ, R9 ;  /* 0x00000009ff09723e */ /* 0x000fe200000000ff */
[----:B----4-:R-:W-:-:S04]  /*11b0*/  HADD2.F32 R13, -RZ, R13.H0_H0 ;  /* 0x2000000dff0d7230 */ /* 0x010fc80000004100 */
[----:B------:R-:W-:Y:S02]  /*11c0*/  HADD2.F32 R9, -RZ, R9.H0_H0 ;  /* 0x20000009ff097230 */ /* 0x000fe40000004100 */
[----:B-----5:R-:W-:-:S03]  /*11d0*/  HADD2.F32 R3, -RZ, R3.H0_H0 ;  /* 0x20000003ff037230 */ /* 0x020fc60000004100 */
[----:B------:R-:W-:Y:S01]  /*11e0*/  FMUL.FTZ R8, R8, R9 ;  /* 0x0000000908087220 */ /* 0x000fe20000410000 */
[----:B---3--:R-:W-:-:S04]  /*11f0*/  HADD2.F32 R9, -RZ, R12.H0_H0 ;  /* 0x2000000cff097230 */ /* 0x008fc80000004100 */
        /* <DEDUP_REMOVED lines=20> */
.L_x_773:
[----:B------:R-:W-:Y:S05]  /*1340*/  BSYNC.RECONVERGENT B1 ;  /* 0x0000000000017941 */ /* 0x000fea0003800200 */
.L_x_772:
[----:B------:R-:W-:Y:S05]  /*1350*/  @!P1 BRA `(.L_x_766) ;  /* 0x00000000004c9947 */ /* 0x000fea0003800000 */
[----:B------:R-:W0:Y:S02]  /*1360*/  LDCU.64 UR6, c[0x0][0x388] ;  /* 0x00007100ff0677ac */ /* 0x000e240008000a00 */
[----:B0-----:R-:W-:-:S04]  /*1370*/  LEA R9, P0, R5, UR6, 0x1 ;  /* 0x0000000605097c11 */ /* 0x001fc8000f8008ff */
[----:B------:R-:W-:-:S09]  /*1380*/  LEA.HI.X R11, R5, UR7, R6, 0x1, P0 ;  /* 0x00000007050b7c11 */ /* 0x000fd200080f0c06 */
.L_x_774:
[----:B------:R-:W-:-:S05]  /*1390*/  MOV R10, R9 ;  /* 0x00000009000a7202 */ /* 0x000fca0000000f00 */
[----:B------:R0:W2:Y:S01]  /*13a0*/  LDG.E.U16 R3, desc[UR4][R10.64] ;  /* 0x000000040a037981 */ /* 0x0000a2000c1e1500 */
[----:B------:R-:W-:Y:S02]  /*13b0*/  IADD3 R7, P0, PT, R7, -0x1, RZ ;  /* 0xffffffff07077810 */ /* 0x000fe40007f1e0ff */
[----:B------:R-:W-:Y:S02]  /*13c0*/  IADD3 R9, P1, PT, R9, 0x2, RZ ;  /* 0x0000000209097810 */ /* 0x000fe40007f3e0ff */
[----:B------:R-:W-:Y:S02]  /*13d0*/  IADD3.X R2, PT, PT, R2, -0x1, RZ, P0, !PT ;  /* 0xffffffff02027810 */ /* 0x000fe400007fe4ff */
[----:B------:R-:W-:Y:S02]  /*13e0*/  ISETP.NE.U32.AND P0, PT, R7, RZ, PT ;  /* 0x000000ff0700720c */ /* 0x000fe40003f05070 */
[----:B0-----:R-:W-:Y:S02]  /*13f0*/  IADD3.X R11, PT, PT, RZ, R11, RZ, P1, !PT ;  /* 0x0000000bff0b7210 */ /* 0x001fe40000ffe4ff */
[----:B------:R-:W-:Y:S01]  /*1400*/  ISETP.NE.AND.EX P0, PT, R2, RZ, PT, P0 ;  /* 0x000000ff0200720c */ /* 0x000fe20003f05300 */
[----:B--2---:R-:W-:-:S05]  /*1410*/  HADD2.F32 R3, -RZ, R3.H0_H0 ;  /* 0x20000003ff037230 */ /* 0x004fca0000004100 */
[----:B------:R-:W-:-:S05]  /*1420*/  F2FP.F16.F32.PACK_AB R3, R3, R8 ;  /* 0x000000080303723e */ /* 0x000fca00000000ff */
[--C-:B------:R-:W-:Y:S02]  /*1430*/  HADD2.F32 R6, -RZ, R3.reuse.H0_H0 ;  /* 0x20000003ff067230 */ /* 0x100fe40000004100 */
[----:B------:R-:W-:-:S05]  /*1440*/  HADD2.F32 R3, -RZ, R3.H1_H1 ;  /* 0x30000003ff037230 */ /* 0x000fca0000004100 */
[----:B------:R-:W-:-:S05]  /*1450*/  FMUL.FTZ R3, R6, R3 ;  /* 0x0000000306037220 */ /* 0x000fca0000410000 */
[----:B------:R-:W-:-:S05]  /*1460*/  F2FP.F16.F32.PACK_AB R3, RZ, R3 ;  /* 0x00000003ff03723e */ /* 0x000fca00000000ff */
[----:B------:R-:W-:Y:S01]  /*1470*/  HADD2.F32 R8, -RZ, R3.H0_H0 ;  /* 0x20000003ff087230 */ /* 0x000fe20000004100 */
[----:B------:R-:W-:Y:S06]  /*1480*/  @P0 BRA `(.L_x_774) ;  /* 0xfffffffc00c00947 */ /* 0x000fec000383ffff */
.L_x_766:
[----:B------:R-:W-:Y:S05]  /*1490*/  BSYNC.RECONVERGENT B0 ;  /* 0x0000000000007941 */ /* 0x000fea0003800200 */
.L_x_765:
        /* <DEDUP_REMOVED lines=9> */
.L_x_775:
        /* <DEDUP_REMOVED lines=13> */
.L_x_8734:


//--------------------- .text._ZN2at6native55_GLOBAL__N__0955718d_22_SparseCsrTensorMath_cu_868dd54534reduce_sparse_csr_dim1_cuda_kernelIN3c104HalfEiNS1_14ReductionMulOpIS4_EEfEEvPT2_PKT_PKT0_SE_lT1_ --------------------------
	.section	.text._ZN2at6native55_GLOBAL__N__0955718d_22_SparseCsrTensorMath_cu_868dd54534reduce_sparse_csr_dim1_cuda_kernelIN3c104HalfEiNS1_14ReductionMulOpIS4_EEfEEvPT2_PKT_PKT0_SE_lT1_,"ax",@progbits
	.align	128
.text._ZN2at6native55_GLOBAL__N__0955718d_22_SparseCsrTensorMath_cu_868dd54534reduce_sparse_csr_dim1_cuda_kernelIN3c104HalfEiNS1_14ReductionMulOpIS4_EEfEEvPT2_PKT_PKT0_SE_lT1_:
        .type           _ZN2at6native55_GLOBAL__N__0955718d_22_SparseCsrTensorMath_cu_868dd54534reduce_sparse_csr_dim1_cuda_kernelIN3c104HalfEiNS1_14ReductionMulOpIS4_EEfEEvPT2_PKT_PKT0_SE_lT1_,@function
        .size           _ZN2at6native55_GLOBAL__N__0955718d_22_SparseCsrTensorMath_cu_868dd54534reduce_sparse_csr_dim1_cuda_kernelIN3c104HalfEiNS1_14ReductionMulOpIS4_EEfEEvPT2_PKT_PKT0_SE_lT1_,(.L_x_8735 - _ZN2at6native55_GLOBAL__N__0955718d_22_SparseCsrTensorMath_cu_868dd54534reduce_sparse_csr_dim1_cuda_kernelIN3c104HalfEiNS1_14ReductionMulOpIS4_EEfEEvPT2_PKT_PKT0_SE_lT1_)
        .other          _ZN2at6native55_GLOBAL__N__0955718d_22_SparseCsrTensorMath_cu_868dd54534reduce_sparse_csr_dim1_cuda_kernelIN3c104HalfEiNS1_14ReductionMulOpIS4_EEfEEvPT2_PKT_PKT0_SE_lT1_,@"STO_CUDA_ENTRY STV_DEFAULT"
_ZN2at6native55_GLOBAL__N__0955718d_22_SparseCsrTensorMath_cu_868dd54534reduce_sparse_csr_dim1_cuda_kernelIN3c104HalfEiNS1_14ReductionMulOpIS4_EEfEEvPT2_PKT_PKT0_SE_lT1_:
        /* <DEDUP_REMOVED lines=21> */
[----:B------:R-:W-:-:S11]  /*0150*/  HFMA2 R9, -RZ, RZ, 1.875, 0 ;  /* 0x3f800000ff097431 */ /* 0x000fd600000001ff */
[----:B------:R-:W-:Y:S05]  /*0160*/  @P0 BRA `(.L_x_777) ;  /* 0x0000001000600947 */ /* 0x000fea0003800000 */
[CC--:B------:R-:W-:Y:S01]  /*0170*/  IADD3 R8, PT, PT, R4.reuse, -R7.reuse, RZ ;  /* 0x8000000704087210 */ /* 0x0c0fe20007ffe0ff */
[----:B------:R-:W-:Y:S01]  /*0180*/  BSSY.RECONVERGENT B1, `(.L_x_778) ;  /* 0x0000090000017945 */ /* 0x000fe20003800200 */
[----:B------:R-:W-:Y:S02]  /*0190*/  IADD3 R4, PT, PT, -R4, R7, RZ ;  /* 0x0000000704047210 */ /* 0x000fe40007ffe1ff */
[----:B------:R-:W-:Y:S02]  /*01a0*/  LOP3.LUT R22, R8, 0xf, RZ, 0xc0, !PT ;  /* 0x0000000f08167812 */ /* 0x000fe400078ec0ff */
[----:B------:R-:W-:Y:S02]  /*01b0*/  ISETP.GT.U32.AND P1, PT, R4, -0x10, PT ;  /* 0xfffffff00400780c */ /* 0x000fe40003f24070 */
[----:B------:R-:W-:-:S11]  /*01c0*/  ISETP.NE.AND P0, PT, R22, RZ, PT ;  /* 0x000000ff1600720c */ /* 0x000fd60003f05270 */
[----:B------:R-:W-:Y:S05]  /*01d0*/  @P1 BRA `(.L_x_779) ;  /* 0x0000000800281947 */ /* 0x000fea0003800000 */
[----:B------:R-:W0:Y:S01]  /*01e0*/  LDC.64 R2, c[0x0][0x388] ;  /* 0x0000e200ff027b82 */ /* 0x000e220000000a00 */
[----:B------:R-:W-:-:S04]  /*01f0*/  LOP3.LUT R10, R8, 0xfffffff0, RZ, 0xc0, !PT ;  /* 0xfffffff0080a7812 */ /* 0x000fc800078ec0ff */
[----:B------:R-:W-:Y:S02]  /*0200*/  IADD3 R10, PT, PT, -R10, RZ, RZ ;  /* 0x000000ff0a0a7210 */ /* 0x000fe40007ffe1ff */
[----:B0-----:R-:W-:-:S04]  /*0210*/  IADD3 R2, P1, PT, R2, 0x10, RZ ;  /* 0x0000001002027810 */ /* 0x001fc80007f3e0ff */
[----:B------:R-:W-:-:S09]  /*0220*/  IADD3.X R3, PT, PT, RZ, R3, RZ, P1, !PT ;  /* 0x00000003ff037210 */ /* 0x000fd20000ffe4ff */
.L_x_780:
[----:B------:R-:W-:-:S05]  /*0230*/  IMAD.WIDE R4, R7, 0x2, R2 ;  /* 0x0000000207047825 */ /* 0x000fca00078e0202 */
        /* <DEDUP_REMOVED lines=15> */
[----:B------:R-:W-:Y:S02]  /*0330*/  HADD2.F32 R24, -RZ, R9.H1_H1 ;  /* 0x30000009ff187230 */ /* 0x000fe40000004100 */
[----:B------:R-:W2:Y:S03]  /*0340*/  LDG.E.U16 R9, desc[UR4][R4.64+0x8] ;  /* 0x0000080404097981 */ /* 0x000ea6000c1e1500 */
        /* <DEDUP_REMOVED lines=23> */
[----:B------:R-:W-:Y:S02]  /*04c0*/  FMUL.FTZ R24, R19, R24 ;  /* 0x0000001813187220 */ /* 0x000fe40000410000 */
[----:B------:R0:W5:Y:S03]  /*04d0*/  LDG.E.U16 R19, desc[UR4][R4.64+0xe] ;  /* 0x00000e0404137981 */ /* 0x000166000c1e1500 */
[----:B------:R-:W-:Y:S01]  /*04e0*/  F2FP.F16.F32.PACK_AB R24, RZ, R24 ;  /* 0x00000018ff18723e */ /* 0x000fe200000000ff */
[----:B------:R-:W-:-:S04]  /*04f0*/  HADD2.F32 R23, -RZ, R18.H0_H0 ;  /* 0x20000012ff177230 */ /* 0x000fc80000004100 */
[----:B------:R-:W-:-:S05]  /*0500*/  HADD2.F32 R24, -RZ, R24.H0_H0 ;  /* 0x20000018ff187230 */ /* 0x000fca0000004100 */
[----:B------:R-:W-:-:S05]  /*0510*/  F2FP.F16.F32.PACK_AB R24, R23, R24 ;  /* 0x000000181718723e */ /* 0x000fca00000000ff */
[--C-:B------:R-:W-:Y:S02]  /*0520*/  HADD2.F32 R18, -RZ, R24.reuse.H0_H0 ;  /* 0x20000018ff127230 */ /* 0x100fe40000004100 */
[----:B------:R-:W-:-:S05]  /*0530*/  HADD2.F32 R23, -RZ, R24.H1_H1 ;  /* 0x30000018ff177230 */ /* 0x000fca0000004100 */
[----:B------:R-:W-:-:S05]  /*0540*/  FMUL.FTZ R18, R18, R23 ;  /* 0x0000001712127220 */ /* 0x000fca0000410000 */
[----:B------:R-:W-:Y:S01]  /*0550*/  F2FP.F16.F32.PACK_AB R18, RZ, R18 ;  /* 0x00000012ff12723e */ /* 0x000fe200000000ff */
[----:B------:R-:W-:-:S04]  /*0560*/  HADD2.F32 R17, -RZ, R17.H0_H0 ;  /* 0x20000011ff117230 */ /* 0x000fc80000004100 */
[----:B------:R-:W-:-:S05]  /*0570*/  HADD2.F32 R18, -RZ, R18.H0_H0 ;  /* 0x20000012ff127230 */ /* 0x000fca0000004100 */
[----:B------:R-:W-:-:S05]  /*0580*/  F2FP.F16.F32.PACK_AB R18, R17, R18 ;  /* 0x000000121112723e */ /* 0x000fca00000000ff */
[--C-:B0-----:R-:W-:Y:S02]  /*0590*/  HADD2.F32 R4, -RZ, R18.reuse.H0_H0 ;  /* 0x20000012ff047230 */ /* 0x101fe40000004100 */
[----:B------:R-:W-:-:S05]  /*05a0*/  HADD2.F32 R5, -RZ, R18.H1_H1 ;  /* 0x30000012ff057230 */ /* 0x000fca0000004100 */
[----:B------:R-:W-:-:S05]  /*05b0*/  FMUL.FTZ R4, R4, R5 ;  /* 0x0000000504047220 */ /* 0x000fca0000410000 */
        /* <DEDUP_REMOVED lines=43> */
[----:B--2---:R-:W-:-:S04]  /*0870*/  HADD2.F32 R9, -RZ, R9.H0_H0 ;  /* 0x20000009ff097230 */ /* 0x004fc80000004100 */
[----:B------:R-:W-:-:S05]  /*0880*/  HADD2.F32 R4, -RZ, R4.H0_H0 ;  /* 0x20000004ff047230 */ /* 0x000fca0000004100 */
[----:B------:R-:W-:-:S05]  /*0890*/  F2FP.F16.F32.PACK_AB R4, R9, R4 ;  /* 0x000000040904723e */ /* 0x000fca00000000ff */
[--C-:B------:R-:W-:Y:S02]  /*08a0*/  HADD2.F32 R5, -RZ, R4.reuse.H0_H0 ;  /* 0x20000004ff057230 */ /* 0x100fe40000004100 */
[----:B------:R-:W-:-:S05]  /*08b0*/  HADD2.F32 R4, -RZ, R4.H1_H1 ;  /* 0x30000004ff047230 */ /* 0x000fca0000004100 */
[----:B------:R-:W-:-:S05]  /*08c0*/  FMUL.FTZ R4, R5, R4 ;  /* 0x0000000405047220 */ /* 0x000fca0000410000 */
[----:B------:R-:W-:-:S05]  /*08d0*/  F2FP.F16.F32.PACK_AB R4, RZ, R4 ;  /* 0x00000004ff04723e */ /* 0x000fca00000000ff */
[----:B------:R-:W-:Y:S02]  /*08e0*/  HADD2.F32 R4, -RZ, R4.H0_H0 ;  /* 0x20000004ff047230 */ /* 0x000fe40000004100 */
[----:B---3--:R-:W-:-:S05]  /*08f0*/  HADD2.F32 R21, -RZ, R21.H0_H0 ;  /* 0x20000015ff157230 */ /* 0x008fca0000004100 */
        /* <DEDUP_REMOVED lines=13> */
[----:B------:R-:W-:Y:S01]  /*09d0*/  HADD2.F32 R4, -RZ, R4.H0_H0 ;  /* 0x20000004ff047230 */ /* 0x000fe20000004100 */
[----:B------:R-:W-:-:S04]  /*09e0*/  IADD3 R10, PT, PT, R10, 0x10, RZ ;  /* 0x000000100a0a7810 */ /* 0x000fc80007ffe0ff */
[----:B------:R-:W-:Y:S02]  /*09f0*/  F2FP.F16.F32.PACK_AB R4, R19, R4 ;  /* 0x000000041304723e */ /* 0x000fe400000000ff */
[----:B------:R-:W-:-:S03]  /*0a00*/  ISETP.NE.AND P1, PT, R10, RZ, PT ;  /* 0x000000ff0a00720c */ /* 0x000fc60003f25270 */
[--C-:B------:R-:W-:Y:S02]  /*0a10*/  HADD2.F32 R5, -RZ, R4.reuse.H0_H0 ;  /* 0x20000004ff057230 */ /* 0x100fe40000004100 */
[----:B------:R-:W-:-:S05]  /*0a20*/  HADD2.F32 R4, -RZ, R4.H1_H1 ;  /* 0x30000004ff047230 */ /* 0x000fca0000004100 */
[----:B------:R-:W-:-:S05]  /*0a30*/  FMUL.FTZ R4, R5, R4 ;  /* 0x0000000405047220 */ /* 0x000fca0000410000 */
[----:B------:R-:W-:Y:S02]  /*0a40*/  F2FP.F16.F32.PACK_AB R4, RZ, R4 ;  /* 0x00000004ff04723e */ /* 0x000fe400000000ff */
[----:B------:R-:W-:-:S03]  /*0a50*/  IADD3 R7, PT, PT, R7, 0x10, RZ ;  /* 0x0000001007077810 */ /* 0x000fc60007ffe0ff */
[----:B------:R-:W-:Y:S01]  /*0a60*/  HADD2.F32 R9, -RZ, R4.H0_H0 ;  /* 0x20000004ff097230 */ /* 0x000fe20000004100 */
[----:B------:R-:W-:Y:S06]  /*0a70*/  @P1 BRA `(.L_x_780) ;  /* 0xfffffff400ec1947 */ /* 0x000fec000383ffff */
.L_x_779:
[----:B------:R-:W-:Y:S05]  /*0a80*/  BSYNC.RECONVERGENT B1 ;  /* 0x0000000000017941 */ /* 0x000fea0003800200 */
.L_x_778:
        /* <DEDUP_REMOVED lines=11> */
[----:B------:R0:W5:Y:S04]  /*0b40*/  LDG.E.U16 R5, desc[UR4][R12.64+0x6] ;  /* 0x000006040c057981 */ /* 0x000168000c1e1500 */
[----:B------:R-:W5:Y:S04]  /*0b50*/  LDG.E.U16 R4, desc[UR4][R12.64+0x8] ;  /* 0x000008040c047981 */ /* 0x000f68000c1e1500 */
[----:B------:R-:W5:Y:S04]  /*0b60*/  LDG.E.U16 R3, desc[UR4][R12.64+0xa] ;  /* 0x00000a040c037981 */ /* 0x000f68000c1e1500 */
[----:B------:R-:W5:Y:S04]  /*0b70*/  LDG.E.U16 R2, desc[UR4][R12.64+0xc] ;  /* 0x00000c040c027981 */ /* 0x000f68000c1e1500 */
[----:B------:R-:W5:Y:S01]  /*0b80*/  LDG.E.U16 R11, desc[UR4][R12.64+0xe] ;  /* 0x00000e040c0b7981 */ /* 0x000f62000c1e1500 */
[----:B------:R-:W-:-:S02]  /*0b90*/  F2FP.F16.F32.PACK_AB R9, RZ, R9 ;  /* 0x00000009ff09723e */ /* 0x000fc400000000ff */
[----:B------:R-:W-:-:S03]  /*0ba0*/  IADD3 R7, PT, PT, R7, 0x8, RZ ;  /* 0x0000000807077810 */ /* 0x000fc60007ffe0ff */
[----:B------:R-:W-:Y:S02]  /*0bb0*/  HADD2.F32 R9, -RZ, R9.H0_H0 ;  /* 0x20000009ff097230 */ /* 0x000fe40000004100 */
        /* <DEDUP_REMOVED lines=8> */
[----:B------:R-:W-:Y:S02]  /*0c40*/  HADD2.F32 R3, -RZ, R3.H0_H0 ;  /* 0x20000003ff037230 */ /* 0x000fe40000004100 */
[----:B------:R-:W-:Y:S02]  /*0c50*/  HADD2.F32 R2, -RZ, R2.H0_H0 ;  /* 0x20000002ff027230 */ /* 0x000fe40000004100 */
[----:B------:R-:W-:-:S02]  /*0c60*/  HADD2.F32 R9, -RZ, R9.H0_H0 ;  /* 0x20000009ff097230 */ /* 0x000fc40000004100 */
[----:B------:R-:W-:-:S03]  /*0c70*/  HADD2.F32 R11, -RZ, R11.H0_H0 ;  /* 0x2000000bff0b7230 */ /* 0x000fc60000004100 */
        /* <DEDUP_REMOVED lines=43> */
.L_x_782:
[----:B------:R-:W-:Y:S05]  /*0f30*/  BSYNC.RECONVERGENT B1 ;  /* 0x0000000000017941 */ /* 0x000fea0003800200 */
.L_x_781:
        /* <DEDUP_REMOVED lines=11> */
[----:B------:R-:W5:Y:S01]  /*0ff0*/  LDG.E.U16 R2, desc[UR4][R4.64+0x6] ;  /* 0x0000060404027981 */ /* 0x000f62000c1e1500 */
[----:B------:R-:W-:-:S02]  /*1000*/  F2FP.F16.F32.PACK_AB R9, RZ, R9 ;  /* 0x00000009ff09723e */ /* 0x000fc400000000ff */
[----:B------:R-:W-:-:S03]  /*1010*/  IADD3 R7, PT, PT, R7, 0x4, RZ ;  /* 0x0000000407077810 */ /* 0x000fc60007ffe0ff */
[----:B------:R-:W-:Y:S02]  /*1020*/  HADD2.F32 R9, -RZ, R9.H0_H0 ;  /* 0x20000009ff097230 */ /* 0x000fe40000004100 */
        /* <DEDUP_REMOVED lines=27> */
.L_x_784:
[----:B------:R-:W-:Y:S05]  /*11e0*/  BSYNC.RECONVERGENT B1 ;  /* 0x0000000000017941 */ /* 0x000fea0003800200 */
.L_x_783:
[----:B------:R-:W-:Y:S05]  /*11f0*/  @!P1 BRA `(.L_x_777) ;  /* 0x00000000003c9947 */ /* 0x000fea0003800000 */
[----:B------:R-:W0:Y:S01]  /*1200*/  LDC.64 R2, c[0x0][0x388] ;  /* 0x0000e200ff027b82 */ /* 0x000e220000000a00 */
[----:B------:R-:W-:-:S07]  /*1210*/  IADD3 R8, PT, PT, -R8, RZ, RZ ;  /* 0x000000ff08087210 */ /* 0x000fce0007ffe1ff */
.L_x_785:
[----:B0-----:R-:W-:-:S06]  /*1220*/  IMAD.WIDE R4, R7, 0x2, R2 ;  /* 0x0000000207047825 */ /* 0x001fcc00078e0202 */
[----:B------:R-:W2:Y:S01]  /*1230*/  LDG.E.U16 R4, desc[UR4][R4.64] ;  /* 0x0000000404047981 */ /* 0x000ea2000c1e1500 */
[----:B------:R-:W-:Y:S02]  /*1240*/  IADD3 R8, PT, PT, R8, 0x1, RZ ;  /* 0x0000000108087810 */ /* 0x000fe40007ffe0ff */
[----:B------:R-:W-:Y:S02]  /*1250*/  IADD3 R7, PT, PT, R7, 0x1, RZ ;  /* 0x0000000107077810 */ /* 0x000fe40007ffe0ff */
[----:B------:R-:W-:Y:S01]  /*1260*/  ISETP.NE.AND P0, PT, R8, RZ, PT ;  /* 0x000000ff0800720c */ /* 0x000fe20003f05270 */
        /* <DEDUP_REMOVED lines=8> */
.L_x_777:
[----:B------:R-:W-:Y:S05]  /*12f0*/  BSYNC.RECONVERGENT B0 ;  /* 0x0000000000007941 */ /* 0x000fea0003800200 */
.L_x_776:
        /* <DEDUP_REMOVED lines=8> */
.L_x_786:
        /* <DEDUP_REMOVED lines=16> */
.L_x_8735:


//--------------------- .text._ZN2at6native55_GLOBAL__N__0955718d_22_SparseCsrTensorMath_cu_868dd54534reduce_sparse_csr_dim0_cuda_kernelIN3c104HalfElNS1_14ReductionMulOpIS4_EEfEEvPT2_PKT0_lPKT_SB_lT1_ --------------------------
	.section	.text._ZN2at6native55_GLOBAL__N__0955718d_22_SparseCsrTensorMath_cu_868dd54534reduce_sparse_csr_dim0_cuda_kernelIN3c104HalfElNS1_14ReductionMulOpIS4_EEfEEvPT2_PKT0_lPKT_SB_lT1_,"ax",@progbits
	.align	128
.text._ZN2at6native55_GLOBAL__N__0955718d_22_SparseCsrTensorMath_cu_868dd54534reduce_sparse_csr_dim0_cuda_kernelIN3c104HalfElNS1_14ReductionMulOpIS4_EEfEEvPT2_PKT0_lPKT_SB_lT1_:
        .type           _ZN2at6native55_GLOBAL__N__0955718d_22_SparseCsrTensorMath_cu_868dd54534reduce_sparse_csr_dim0_cuda_kernelIN3c104HalfElNS1_14ReductionMulOpIS4_EEfEEvPT2_PKT0_lPKT_SB_lT1_,@function
        .size           _ZN2at6native55_GLOBAL__N__0955718d_22_SparseCsrTensorMath_cu_868dd54534reduce_sparse_csr_dim0_cuda_kernelIN3c104HalfElNS1_14ReductionMulOpIS4_EEfEEvPT2_PKT0_lPKT_SB_lT1_,(.L_x_8736 - _ZN2at6native55_GLOBAL__N__0955718d_22_SparseCsrTensorMath_cu_868dd54534reduce_sparse_csr_dim0_cuda_kernelIN3c104HalfElNS1_14ReductionMulOpIS4_EEfEEvPT2_PKT0_lPKT_SB_lT1_)
        .other          _ZN2at6native55_GLOBAL__N__0955718d_22_SparseCsrTensorMath_cu_868dd54534reduce_sparse_csr_dim0_cuda_kernelIN3c104HalfElNS1_14ReductionMulOpIS4_EEfEEvPT2_PKT0_lPKT_SB_lT1_,@"STO_CUDA_ENTRY STV_DEFAULT"
_ZN2at6native55_GLOBAL__N__0955718d_22_SparseCsrTensorMath_cu_868dd54534reduce_sparse_csr_dim0_cuda_kernelIN3c104HalfElNS1_14ReductionMulOpIS4_EEfEEvPT2_PKT0_lPKT_SB_lT1_:
        /* <DEDUP_REMOVED lines=41> */
.L_x_789:
[----:B------:R-:W2:Y:S04]  /*0290*/  LDG.E.64 R6, desc[UR14][R4.64+-0x40] ;  /* 0xffffc00e04067981 */ /* 0x000ea8000c1e1b00 */
[----:B------:R-:W3:Y:S04]  /*02a0*/  LDG.E.64 R16, desc[UR14][R4.64+-0x38] ;  /* 0xffffc80e04107981 */ /* 0x000ee8000c1e1b00 */
[----:B------:R-:W4:Y:S04]  /*02b0*/  LDG.E.64 R14, desc[UR14][R4.64+-0x30] ;  /* 0xffffd00e040e7981 */ /* 0x000f28000c1e1b00 */
[----:B------:R-:W4:Y:S04]  /*02c0*/  LDG.E.64 R10, desc[UR14][R4.64+-0x28] ;  /* 0xffffd80e040a7981 */ /* 0x000f28000c1e1b00 */
[----:B------:R-:W4:Y:S04]  /*02d0*/  LDG.E.64 R8, desc[UR14][R4.64+-0x20] ;  /* 0xffffe00e04087981 */ /* 0x000f28000c1e1b00 */
[----:B------:R-:W4:Y:S01]  /*02e0*/  LDG.E.64 R12, desc[UR14][R4.64+-0x18] ;  /* 0xffffe80e040c7981 */ /* 0x000f22000c1e1b00 */
[----:B--2--5:R-:W-:-:S04]  /*02f0*/  ISETP.NE.U32.AND P2, PT, R2, R6, PT ;  /* 0x000000060200720c */ /* 0x024fc80003f45070 */
[C---:B------:R-:W-:Y:S01]  /*0300*/  ISETP.NE.AND.EX P2, PT, R3.reuse, R7, PT, P2 ;  /* 0x000000070300720c */ /* 0x040fe20003f45320 */
[----:B------:R-:W-:Y:S01]  /*0310*/  IMAD.MOV.U32 R7, RZ, RZ, R19 ;  /* 0x000000ffff077224 */ /* 0x000fe200078e0013 */
[----:B------:R-:W-:Y:S02]  /*0320*/  MOV R6, R18 ;  /* 0x0000001200067202 */ /* 0x000fe40000000f00 */
[----:B---3--:R-:W-:Y:S01]  /*0330*/  ISETP.NE.U32.AND P1, PT, R2, R16, PT ;  /* 0x000000100200720c */ /* 0x008fe20003f25070 */
[----:B------:R-:W2:Y:S08]  /*0340*/  LDG.E.64 R18, desc[UR14][R4.64+-0x8] ;  /* 0xfffff80e04127981 */ /* 0x000eb0000c1e1b00 */
[----:B------:R-:W3:Y:S01]  /*0350*/  @!P2 LDG.E.U16 R22, desc[UR14][R6.64+-0x10] ;  /* 0xfffff00e0616a981 */ /* 0x000ee2000c1e1500 */
[----:B------:R-:W-:-:S03]  /*0360*/  ISETP.NE.AND.EX P1, PT, R3, R17, PT, P1 ;  /* 0x000000110300720c */ /* 0x000fc60003f25310 */
[----:B------:R-:W2:Y:S01]  /*0370*/  LDG.E.64 R16, desc[UR14][R4.64+-0x10] ;  /* 0xfffff00e04107981 */ /* 0x000ea2000c1e1b00 */
[----:B----4-:R-:W-:-:S09]  /*0380*/  ISETP.NE.U32.AND P0, PT, R2, R14, PT ;  /* 0x0000000e0200720c */ /* 0x010fd20003f05070 */
[----:B------:R-:W4:Y:S01]  /*0390*/  @!P1 LDG.E.U16 R23, desc[UR14][R6.64+-0xe] ;  /* 0xfffff20e06179981 */ /* 0x000f22000c1e1500 */
[C---:B------:R-:W-:Y:S02]  /*03a0*/  ISETP.NE.AND.EX P0, PT, R3.reuse, R15, PT, P0 ;  /* 0x0000000f0300720c */ /* 0x040fe40003f05300 */
[----:B------:R-:W-:Y:S01]  /*03b0*/  ISETP.NE.U32.AND P4, PT, R2, R10, PT ;  /* 0x0000000a0200720c */ /* 0x000fe20003f85070 */
[----:B------:R-:W2:Y:S10]  /*03c0*/  LDG.E.64 R14, desc[UR14][R4.64] ;  /* 0x0000000e040e7981 */ /* 0x000eb4000c1e1b00 */
[----:B------:R-:W2:Y:S01]  /*03d0*/  @!P0 LDG.E.U16 R25, desc[UR14][R6.64+-0xc] ;  /* 0xfffff40e06198981 */ /* 0x000ea2000c1e1500 */
[----:B------:R-:W-:-:S03]  /*03e0*/  ISETP.NE.AND.EX P4, PT, R3, R11, PT, P4 ;  /* 0x0000000b0300720c */ /* 0x000fc60003f85340 */
[----:B------:R-:W2:Y:S10]  /*03f0*/  LDG.E.64 R10, desc[UR14][R4.64+0x8] ;  /* 0x0000080e040a7981 */ /* 0x000eb4000c1e1b00 */
[----:B------:R-:W2:Y:S01]  /*0400*/  @!P4 LDG.E.U16 R24, desc[UR14][R6.64+-0xa] ;  /* 0xfffff60e0618c981 */ /* 0x000ea2000c1e1500 */
[----:B------:R-:W-:-:S04]  /*0410*/  ISETP.NE.U32.AND P6, PT, R2, R8, PT ;  /* 0x000000080200720c */ /* 0x000fc80003fc5070 */
[----:B------:R-:W-:Y:S02]  /*0420*/  ISETP.NE.AND.EX P6, PT, R3, R9, PT, P6 ;  /* 0x000000090300720c */ /* 0x000fe40003fc5360 */
[----:B------:R-:W2:Y:S11]  /*0430*/  LDG.E.64 R8, desc[UR14][R4.64+0x10] ;  /* 0x0000100e04087981 */ /* 0x000eb6000c1e1b00 */
[----:B------:R-:W2:Y:S01]  /*0440*/  @!P6 LDG.E.U16 R21, desc[UR14][R6.64+-0x8] ;  /* 0xfffff80e0615e981 */ /* 0x000ea2000c1e1500 */
[----:B------:R-:W-:-:S02]  /*0450*/  ISETP.NE.U32.AND P5, PT, R2, R12, PT ;  /* 0x0000000c0200720c */ /* 0x000fc40003fa5070 */
[----:B------:R-:W-:Y:S02]  /*0460*/  @!P2 F2FP.F16.F32.PACK_AB R12, RZ, R0 ;  /* 0x00000000ff0ca23e */ /* 0x000fe400000000ff */
[----:B------:R-:W-:-:S03]  /*0470*/  ISETP.NE.AND.EX P5, PT, R3, R13, PT, P5 ;  /* 0x0000000d0300720c */ /* 0x000fc60003fa5350 */
[----:B------:R-:W-:Y:S02]  /*0480*/  @!P2 HADD2.F32 R12, -RZ, R12.H0_H0 ;  /* 0x2000000cff0ca230 */ /* 0x000fe40000004100 */
[----:B---3--:R-:W-:-:S05]  /*0490*/  @!P2 HADD2.F32 R22, -RZ, R22.H0_H0 ;  /* 0x20000016ff16a230 */ /* 0x008fca0000004100 */
[----:B------:R-:W-:-:S03]  /*04a0*/  @!P2 F2FP.F16.F32.PACK_AB R13, RZ, R22 ;  /* 0x00000016ff0da23e */ /* 0x000fc600000000ff */
[----:B------:R-:W3:Y:S02]  /*04b0*/  @!P5 LDG.E.U16 R22, desc[UR14][R6.64+-0x6] ;  /* 0xfffffa0e0616d981 */ /* 0x000ee4000c1e1500 */
[----:B------:R-:W-:-:S05]  /*04c0*/  @!P2 HADD2.F32 R13, -RZ, R13.H0_H0 ;  /* 0x2000000dff0da230 */ /* 0x000fca0000004100 */
[----:B------:R-:W-:Y:S02]  /*04d0*/  @!P2 FMUL.FTZ R26, R12, R13 ;  /* 0x0000000d0c1aa220 */ /* 0x000fe40000410000 */
[----:B------:R-:W3:Y:S03]  /*04e0*/  LDG.E.64 R12, desc[UR14][R4.64+0x18] ;  /* 0x0000180e040c7981 */ /* 0x000ee6000c1e1b00 */
[----:B------:R-:W-:Y:S01]  /*04f0*/  @!P2 F2FP.F16.F32.PACK_AB R26, RZ, R26 ;  /* 0x0000001aff1aa23e */ /* 0x000fe200000000ff */
[----:B----4-:R-:W-:Y:S01]  /*0500*/  @!P1 HADD2.F32 R23, -RZ, R23.H0_H0 ;  /* 0x20000017ff179230 */ /* 0x010fe20000004100 */
[----:B--2---:R-:W-:-:S03]  /*0510*/  ISETP.NE.U32.AND P3, PT, R2, R16, PT ;  /* 0x000000100200720c */ /* 0x004fc60003f65070 */
[----:B------:R-:W-:Y:S01]  /*0520*/  @!P2 HADD2.F32 R0, -RZ, R26.H0_H0 ;  /* 0x2000001aff00a230 */ /* 0x000fe20000004100 */
[----:B------:R-:W-:Y:S02]  /*0530*/  ISETP.NE.AND.EX P3, PT, R3, R17, PT, P3 ;  /* 0x000000110300720c */ /* 0x000fe40003f65330 */
[----:B------:R-:W-:Y:S02]  /*0540*/  @!P1 F2FP.F16.F32.PACK_AB R23, RZ, R23 ;  /* 0x00000017ff17923e */ /* 0x000fe400000000ff */
[----:B------:R-:W-:-:S05]  /*0550*/  @!P1 F2FP.F16.F32.PACK_AB R16, RZ, R0 ;  /* 0x00000000ff10923e */ /* 0x000fca00000000ff */
[----:B------:R-:W-:Y:S02]  /*0560*/  @!P1 HADD2.F32 R17, -RZ, R16.H0_H0 ;  /* 0x20000010ff119230 */ /* 0x000fe40000004100 */
[----:B------:R-:W-:Y:S02]  /*0570*/  @!P1 HADD2.F32 R16, -RZ, R23.H0_H0 ;  /* 0x20000017ff109230 */ /* 0x000fe40000004100 */
[----:B------:R-:W2:Y:S03]  /*0580*/  @!P3 LDG.E.U16 R23, desc[UR14][R6.64+-0x4] ;  /* 0xfffffc0e0617b981 */ /* 0x000ea6000c1e1500 */
[----:B------:R-:W-:Y:S02]  /*0590*/  @!P1 FMUL.FTZ R26, R17, R16 ;  /* 0x00000010111a9220 */ /* 0x000fe40000410000 */
[----:B------:R-:W4:Y:S03]  /*05a0*/  LDG.E.64 R16, desc[UR14][R4.64+0x20] ;  /* 0x0000200e04107981 */ /* 0x000f26000c1e1b00 */
[----:B------:R-:W-:-:S02]  /*05b0*/  @!P1 F2FP.F16.F32.PACK_AB R26, RZ, R26 ;  /* 0x0000001aff1a923e */ /* 0x000fc400000000ff */
[----:B------:R-:W-:Y:S01]  /*05c0*/  ISETP.NE.U32.AND P2, PT, R2, R18, PT ;  /* 0x000000120200720c */ /* 0x000fe20003f45070 */
[----:B------:R-:W-:Y:S02]  /*05d0*/  @!P0 HADD2.F32 R25, -RZ, R25.H0_H0 ;  /* 0x20000019ff198230 */ /* 0x000fe40000004100 */
[----:B------:R-:W-:Y:S01]  /*05e0*/  @!P1 HADD2.F32 R0, -RZ, R26.H0_H0 ;  /* 0x2000001aff009230 */ /* 0x000fe20000004100 */
[----:B------:R-:W-:Y:S02]  /*05f0*/  ISETP.NE.AND.EX P2, PT, R3, R19, PT, P2 ;  /* 0x000000130300720c */ /* 0x000fe40003f45320 */
[----:B------:R-:W-:Y:S02]  /*0600*/  @!P0 F2FP.F16.F32.PACK_AB R25, RZ, R25 ;  /* 0x00000019ff19823e */ /* 0x000fe400000000ff */
[----:B------:R-:W-:-:S05]  /*0610*/  @!P0 F2FP.F16.F32.PACK_AB R18, RZ, R0 ;  /* 0x00000000ff12823e */ /* 0x000fca00000000ff */
[----:B------:R-:W-:Y:S02]  /*0620*/  @!P0 HADD2.F32 R19, -RZ, R18.H0_H0 ;  /* 0x20000012ff138230 */ /* 0x000fe40000004100 */
[----:B------:R-:W-:Y:S02]  /*0630*/  @!P0 HADD2.F32 R18, -RZ, R25.H0_H0 ;  /* 0x20000019ff128230 */ /* 0x000fe40000004100 */
[----:B------:R-:W4:Y:S03]  /*0640*/  @!P2 LDG.E.U16 R25, desc[UR14][R6.64+-0x2] ;  /* 0xfffffe0e0619a981 */ /* 0x000f26000c1e1500 */
[----:B------:R-:W-:Y:S02]  /*0650*/  @!P0 FMUL.FTZ R26, R19, R18 ;  /* 0x00000012131a8220 */ /* 0x000fe40000410000 */
[----:B------:R-:W4:Y:S01]  /*0660*/  LDG.E.64 R18, desc[UR14][R4.64+0x28] ;  /* 0x0000280e04127981 */ /* 0x000f22000c1e1b00 */
[----:B------:R-:W-:-:S04]  /*0670*/  ISETP.NE.U32.AND P1, PT, R2, R14, PT ;  /* 0x0000000e0200720c */ /* 0x000fc80003f25070 */
[----:B------:R-:W-:Y:S01]  /*0680*/  ISETP.NE.AND.EX P1, PT, R3, R15, PT, P1 ;  /* 0x0000000f0300720c */ /* 0x000fe20003f25310 */
[----:B------:R-:W-:Y:S01]  /*0690*/  @!P4 HADD2.F32 R24, -RZ, R24.H0_H0 ;  /* 0x20000018ff18c230 */ /* 0x000fe20000004100 */
[----:B------:R-:W-:Y:S01]  /*06a0*/  @!P0 F2FP.F16.F32.PACK_AB R26, RZ, R26 ;  /* 0x0000001aff1a823e */ /* 0x000fe200000000ff */
[----:B------:R-:W4:Y:S04]  /*06b0*/  LDG.E.64 R14, desc[UR14][R4.64+0x30] ;  /* 0x0000300e040e7981 */ /* 0x000f28000c1e1b00 */
[----:B------:R-:W-:Y:S01]  /*06c0*/  @!P0 HADD2.F32 R0, -RZ, R26.H0_H0 ;  /* 0x2000001aff008230 */ /* 0x000fe20000004100 */
[----:B------:R-:W-:-:S05]  /*06d0*/  @!P4 F2FP.F16.F32.PACK_AB R26, RZ, R24 ;  /* 0x00000018ff1ac23e */ /* 0x000fca00000000ff */
[----:B------:R-:W4:Y:S01]  /*06e0*/  @!P1 LDG.E.U16 R24, desc[UR14][R6.64] ;  /* 0x0000000e06189981 */ /* 0x000f22000c1e1500 */
[----:B------:R-:W-:-:S04]  /*06f0*/  ISETP.NE.U32.AND P0, PT, R2, R10, PT ;  /* 0x0000000a0200720c */ /* 0x000fc80003f05070 */
[----:B------:R-:W-:Y:S02]  /*0700*/  ISETP.NE.AND.EX P0, PT, R3, R11, PT, P0 ;  /* 0x0000000b0300720c */ /* 0x000fe40003f05300 */
[----:B------:R-:W4:Y:S01]  /*0710*/  LDG.E.64 R10, desc[UR14][R4.64+0x38] ;  /* 0x0000380e040a7981 */ /* 0x000f22000c1e1b00 */
[----:B------:R-:W-:Y:S01]  /*0720*/  @!P4 F2FP.F16.F32.PACK_AB R27, RZ, R0 ;  /* 0x00000000ff1bc23e */ /* 0x000fe200000000ff */
[----:B------:R-:W-:-:S04]  /*0730*/  @!P4 HADD2.F32 R26, -RZ, R26.H0_H0 ;  /* 0x2000001aff1ac230 */ /* 0x000fc80000004100 */
[----:B------:R-:W-:-:S05]  /*0740*/  @!P4 HADD2.F32 R27, -RZ, R27.H0_H0 ;  /* 0x2000001bff1bc230 */ /* 0x000fca0000004100 */
[----:B------:R-:W-:Y:S01]  /*0750*/  @!P4 FMUL.FTZ R26, R27, R26 ;  /* 0x0000001a1b1ac220 */ /* 0x000fe20000410000 */
[----:B------:R-:W-:-:S04]  /*0760*/  @!P6 HADD2.F32 R21, -RZ, R21.H0_H0 ;  /* 0x20000015ff15e230 */ /* 0x000fc80000004100 */
[----:B------:R-:W-:-:S05]  /*0770*/  @!P4 F2FP.F16.F32.PACK_AB R26, RZ, R26 ;  /* 0x0000001aff1ac23e */ /* 0x000fca00000000ff */
[----:B------:R-:W-:Y:S01]  /*0780*/  @!P4 HADD2.F32 R0, -RZ, R26.H0_H0 ;  /* 0x2000001aff00c230 */ /* 0x000fe20000004100 */
[----:B------:R-:W-:Y:S02]  /*0790*/  @!P6 F2FP.F16.F32.PACK_AB R26, RZ, R21 ;  /* 0x00000015ff1ae23e */ /* 0x000fe400000000ff */
[----:B------:R-:W4:Y:S01]  /*07a0*/  @!P0 LDG.E.U16 R21, desc[UR14][R6.64+0x2] ;  /* 0x0000020e06158981 */ /* 0x000f22000c1e1500 */
[----:B------:R-:W-:Y:S02]  /*07b0*/  ISETP.NE.U32.AND P4, PT, R2, R8, PT ;  /* 0x000000080200720c */ /* 0x000fe40003f85070 */
[----:B------:R-:W-:Y:S02]  /*07c0*/  @!P6 F2FP.F16.F32.PACK_AB R27, RZ, R0 ;  /* 0x00000000ff1be23e */ /* 0x000fe400000000ff */
[----:B------:R-:W-:Y:S01]  /*07d0*/  ISETP.NE.AND.EX P4, PT, R3, R9, PT, P4 ;  /* 0x000000090300720c */ /* 0x000fe20003f85340 */
[----:B------:R-:W-:Y:S02]  /*07e0*/  @!P6 HADD2.F32 R26, -RZ, R26.H0_H0 ;  /* 0x2000001aff1ae230 */ /* 0x000fe40000004100 */
[----:B------:R-:W-:-:S05]  /*07f0*/  @!P6 HADD2.F32 R27, -RZ, R27.H0_H0 ;  /* 0x2000001bff1be230 */ /* 0x000fca0000004100 */
[----:B------:R-:W-:-:S05]  /*0800*/  @!P6 FMUL.FTZ R26, R27, R26 ;  /* 0x0000001a1b1ae220 */ /* 0x000fca0000410000 */
[----:B------:R-:W4:Y:S01]  /*0810*/  @!P4 LDG.E.U16 R8, desc[UR14][R6.64+0x4] ;  /* 0x0000040e0608c981 */ /* 0x000f22000c1e1500 */
[----:B------:R-:W-:-:S05]  /*0820*/  @!P6 F2FP.F16.F32.PACK_AB R26, RZ, R26 ;  /* 0x0000001aff1ae23e */ /* 0x000fca00000000ff */
[----:B------:R-:W-:-:S05]  /*0830*/  @!P6 HADD2.F32 R0, -RZ, R26.H0_H0 ;  /* 0x2000001aff00e230 */ /* 0x000fca0000004100 */
[----:B------:R-:W-:-:S05]  /*0840*/  @!P5 F2FP.F16.F32.PACK_AB R9, RZ, R0 ;  /* 0x00000000ff09d23e */ /* 0x000fca00000000ff */
[----:B------:R-:W-:Y:S02]  /*0850*/  @!P5 HADD2.F32 R9, -RZ, R9.H0_H0 ;  /* 0x20000009ff09d230 */ /* 0x000fe40000004100 */
[----:B---3--:R-:W-:-:S05]  /*0860*/  @!P5 HADD2.F32 R22, -RZ, R22.H0_H0 ;  /* 0x20000016ff16d230 */ /* 0x008fca0000004100 */
[----:B------:R-:W-:Y:S02]  /*0870*/  @!P5 F2FP.F16.F32.PACK_AB R22, RZ, R22 ;  /* 0x00000016ff16d23e */ /* 0x000fe400000000ff */
[----:B------:R-:W-:-:S04]  /*0880*/  ISETP.NE.U32.AND P6, PT, R2, R12, PT ;  /* 0x0000000c0200720c */ /* 0x000fc80003fc5070 */
[----:B------:R-:W-:Y:S01]  /*0890*/  ISETP.NE.AND.EX P6, PT, R3, R13, PT, P6 ;  /* 0x0000000d0300720c */ /* 0x000fe20003fc5360 */
[----:B------:R-:W-:-:S05]  /*08a0*/  @!P5 HADD2.F32 R22, -RZ, R22.H0_H0 ;  /* 0x20000016ff16d230 */ /* 0x000fca0000004100 */
[----:B------:R-:W-:-:S05]  /*08b0*/  @!P5 FMUL.FTZ R22, R9, R22 ;  /* 0x000000160916d220 */ /* 0x000fca0000410000 */
[----:B------:R-:W-:Y:S02]  /*08c0*/  @!P5 F2FP.F16.F32.PACK_AB R22, RZ, R22 ;  /* 0x00000016ff16d23e */ /* 0x000fe400000000ff */
[----:B------:R-:W3:Y:S03]  /*08d0*/  @!P6 LDG.E.U16 R9, desc[UR14][R6.64+0x6] ;  /* 0x0000060e0609e981 */ /* 0x000ee6000c1e1500 */
[----:B------:R-:W-:Y:S02]  /*08e0*/  @!P5 HADD2.F32 R0, -RZ, R22.H0_H0 ;  /* 0x20000016ff00d230 */ /* 0x000fe40000004100 */
[----:B--2---:R-:W-:Y:S01]  /*08f0*/  @!P3 HADD2.F32 R23, -RZ, R23.H0_H0 ;  /* 0x20000017ff17b230 */ /* 0x004fe20000004100 */
[----:B----4-:R-:W-:Y:S02]  /*0900*/  ISETP.NE.U32.AND P5, PT, R2, R16, PT ;  /* 0x000000100200720c */ /* 0x010fe40003fa5070 */
[----:B------:R-:W-:-:S02]  /*0910*/  @!P3 F2FP.F16.F32.PACK_AB R12, RZ, R0 ;  /* 0x00000000ff0cb23e */ /* 0x000fc400000000ff */
[----:B------:R-:W-:Y:S02]  /*0920*/  @!P3 F2FP.F16.F32.PACK_AB R23, RZ, R23 ;  /* 0x00000017ff17b23e */ /* 0x000fe400000000ff */
[----:B------:R-:W-:Y:S01]  /*0930*/  ISETP.NE.AND.EX P5, PT, R3, R17, PT, P5 ;  /* 0x000000110300720c */ /* 0x000fe20003fa5350 */
[----:B------:R-:W-:Y:S02]  /*0940*/  @!P3 HADD2.F32 R12, -RZ, R12.H0_H0 ;  /* 0x2000000cff0cb230 */ /* 0x000fe40000004100 */
[----:B------:R-:W-:-:S05]  /*0950*/  @!P3 HADD2.F32 R23, -RZ, R23.H0_H0 ;  /* 0x20000017ff17b230 */ /* 0x000fca0000004100 */
[----:B------:R-:W-:-:S05]  /*0960*/  @!P3 FMUL.FTZ R23, R12, R23 ;  /* 0x000000170c17b220 */ /* 0x000fca0000410000 */
[----:B------:R-:W2:Y:S01]  /*0970*/  @!P5 LDG.E.U16 R12, desc[UR14][R6.64+0x8] ;  /* 0x0000080e060cd981 */ /* 0x000ea2000c1e1500 */
[----:B------:R-:W-:Y:S01]  /*0980*/  @!P3 F2FP.F16.F32.PACK_AB R23, RZ, R23 ;  /* 0x00000017ff17b23e */ /* 0x000fe200000000ff */
[----:B------:R-:W-:-:S04]  /*0990*/  @!P2 HADD2.F32 R25, -RZ, R25.H0_H0 ;  /* 0x20000019ff19a230 */ /* 0x000fc80000004100 */
[----:B------:R-:W-:Y:S01]  /*09a0*/  @!P3 HADD2.F32 R0, -RZ, R23.H0_H0 ;  /* 0x20000017ff00b230 */ /* 0x000fe20000004100 */
[----:B------:R-:W-:Y:S02]  /*09b0*/  ISETP.NE.U32.AND P3, PT, R2, R18, PT ;  /* 0x000000120200720c */ /* 0x000fe40003f65070 */
[----:B------:R-:W-:Y:S02]  /*09c0*/  @!P2 F2FP.F16.F32.PACK_AB R25, RZ, R25 ;  /* 0x00000019ff19a23e */ /* 0x000fe400000000ff */
[----:B------:R-:W-:Y:S02]  /*09d0*/  @!P2 F2FP.F16.F32.PACK_AB R13, RZ, R0 ;  /* 0x00000000ff0da23e */ /* 0x000fe400000000ff */
[----:B------:R-:W-:Y:S01]  /*09e0*/  ISETP.NE.AND.EX P3, PT, R3, R19, PT, P3 ;  /* 0x000000130300720c */ /* 0x000fe20003f65330 */
[----:B------:R-:W-:Y:S02]  /*09f0*/  @!P2 HADD2.F32 R25, -RZ, R25.H0_H0 ;  /* 0x20000019ff19a230 */ /* 0x000fe40000004100 */
[----:B------:R-:W-:-:S05]  /*0a00*/  @!P2 HADD2.F32 R16, -RZ, R13.H0_H0 ;  /* 0x2000000dff10a230 */ /* 0x000fca0000004100 */
[----:B------:R-:W-:-:S05]  /*0a10*/  @!P2 FMUL.FTZ R25, R16, R25 ;  /* 0x000000191019a220 */ /* 0x000fca0000410000 */
[----:B------:R-:W4:Y:S01]  /*0a20*/  @!P3 LDG.E.U16 R13, desc[UR14][R6.64+0xa] ;  /* 0x00000a0e060db981 */ /* 0x000f22000c1e1500 */
[----:B------:R-:W-:Y:S01]  /*0a30*/  @!P2 F2FP.F16.F32.PACK_AB R25, RZ, R25 ;  /* 0x00000019ff19a23e */ /* 0x000fe200000000ff */
[----:B------:R-:W-:-:S04]  /*0a40*/  @!P1 HADD2.F32 R24, -RZ, R24.H0_H0 ;  /* 0x20000018ff189230 */ /* 0x000fc80000004100 */
[----:B------:R-:W-:Y:S01]  /*0a50*/  @!P2 HADD2.F32 R0, -RZ, R25.H0_H0 ;  /* 0x20000019ff00a230 */ /* 0x000fe20000004100 */
[----:B------:R-:W-:Y:S02]  /*0a60*/  ISETP.NE.U32.AND P2, PT, R2, R14, PT ;  /* 0x0000000e0200720c */ /* 0x000fe40003f45070 */
[----:B------:R-:W-:Y:S02]  /*0a70*/  @!P1 F2FP.F16.F32.PACK_AB R24, RZ, R24 ;  /* 0x00000018ff18923e */ /* 0x000fe400000000ff */
[----:B------:R-:W-:Y:S02]  /*0a80*/  ISETP.NE.AND.EX P2, PT, R3, R15, PT, P2 ;  /* 0x0000000f0300720c */ /* 0x000fe40003f45320 */
[----:B------:R-:W-:Y:S01]  /*0a90*/  @!P1 F2FP.F16.F32.PACK_AB R14, RZ, R0 ;  /* 0x00000000ff0e923e */ /* 0x000fe200000000ff */
[----:B------:R-:W-:-:S04]  /*0aa0*/  @!P1 HADD2.F32 R24, -RZ, R24.H0_H0 ;  /* 0x20000018ff189230 */ /* 0x000fc80000004100 */
[----:B------:R-:W-:-:S05]  /*0ab0*/  @!P1 HADD2.F32 R15, -RZ, R14.H0_H0 ;  /* 0x2000000eff0f9230 */ /* 0x000fca0000004100 */
[----:B------:R-:W-:Y:S01]  /*0ac0*/  @!P1 FMUL.FTZ R24, R15, R24 ;  /* 0x000000180f189220 */ /* 0x000fe20000410000 */
[----:B------:R-:W4:Y:S04]  /*0ad0*/  @!P2 LDG.E.U16 R14, desc[UR14][R6.64+0xc] ;  /* 0x00000c0e060ea981 */ /* 0x000f28000c1e1500 */
[----:B------:R-:W-:-:S05]  /*0ae0*/  @!P1 F2FP.F16.F32.PACK_AB R24, RZ, R24 ;  /* 0x00000018ff18923e */ /* 0x000fca00000000ff */
[----:B------:R-:W-:Y:S01]  /*0af0*/  @!P1 HADD2.F32 R0, -RZ, R24.H0_H0 ;  /* 0x20000018ff009230 */ /* 0x000fe20000004100 */
[----:B------:R-:W-:-:S04]  /*0b00*/  ISETP.NE.U32.AND P1, PT, R2, R10, PT ;  /* 0x0000000a0200720c */ /* 0x000fc80003f25070 */
[----:B------:R-:W-:-:S13]  /*0b10*/  ISETP.NE.AND.EX P1, PT, R3, R11, PT, P1 ;  /* 0x0000000b0300720c */ /* 0x000fda0003f25310 */
[----:B------:R-:W4:Y:S01]  /*0b20*/  @!P1 LDG.E.U16 R10, desc[UR14][R6.64+0xe] ;  /* 0x00000e0e060a9981 */ /* 0x000f22000c1e1500 */
[----:B------:R-:W-:Y:S01]  /*0b30*/  @!P0 HADD2.F32 R21, -RZ, R21.H0_H0 ;  /* 0x20000015ff158230 */ /* 0x000fe20000004100 */
[----:B------:R-:W-:-:S04]  /*0b40*/  @!P0 F2FP.F16.F32.PACK_AB R11, RZ, R0 ;  /* 0x00000000ff0b823e */ /* 0x000fc800000000ff */
[----:B------:R-:W-:Y:S01]  /*0b50*/  @!P0 F2FP.F16.F32.PACK_AB R21, RZ, R21 ;  /* 0x00000015ff15823e */ /* 0x000fe200000000ff */
[----:B------:R-:W-:-:S04]  /*0b60*/  @!P0 HADD2.F32 R16, -RZ, R11.H0_H0 ;  /* 0x2000000bff108230 */ /* 0x000fc80000004100 */
[----:B------:R-:W-:-:S05]  /*0b70*/  @!P0 HADD2.F32 R21, -RZ, R21.H0_H0 ;  /* 0x20000015ff158230 */ /* 0x000fca0000004100 */
[----:B------:R-:W-:-:S05]  /*0b80*/  @!P0 FMUL.FTZ R21, R16, R21 ;  /* 0x0000001510158220 */ /* 0x000fca0000410000 */
[----:B------:R-:W-:Y:S01]  /*0b90*/  @!P0 F2FP.F16.F32.PACK_AB R21, RZ, R21 ;  /* 0x00000015ff15823e */ /* 0x000fe200000000ff */
[----:B------:R-:W-:-:S04]  /*0ba0*/  @!P4 HADD2.F32 R8, -RZ, R8.H0_H0 ;  /* 0x20000008ff08c230 */ /* 0x000fc80000004100 */
[----:B------:R-:W-:Y:S01]  /*0bb0*/  @!P0 HADD2.F32 R0, -RZ, R21.H0_H0 ;  /* 0x20000015ff008230 */ /* 0x000fe20000004100 */
[----:B------:R-:W-:-:S04]  /*0bc0*/  @!P4 F2FP.F16.F32.PACK_AB R8, RZ, R8 ;  /* 0x00000008ff08c23e */ /* 0x000fc800000000ff */
[----:B------:R-:W-:Y:S01]  /*0bd0*/  @!P4 F2FP.F16.F32.PACK_AB R11, RZ, R0 ;  /* 0x00000000ff0bc23e */ /* 0x000fe200000000ff */
[----:B------:R-:W-:-:S04]  /*0be0*/  @!P4 HADD2.F32 R8, -RZ, R8.H0_H0 ;  /* 0x20000008ff08c230 */ /* 0x000fc80000004100 */
[----:B------:R-:W-:-:S05]  /*0bf0*/  @!P4 HADD2.F32 R11, -RZ, R11.H0_H0 ;  /* 0x2000000bff0bc230 */ /* 0x000fca0000004100 */
[----:B------:R-:W-:-:S05]  /*0c00*/  @!P4 FMUL.FTZ R8, R11, R8 ;  /* 0x000000080b08c220 */ /* 0x000fca0000410000 */
[----:B------:R-:W-:-:S05]  /*0c10*/  @!P4 F2FP.F16.F32.PACK_AB R8, RZ, R8 ;  /* 0x00000008ff08c23e */ /* 0x000fca00000000ff */
[----:B------:R-:W-:-:S05]  /*0c20*/  @!P4 HADD2.F32 R0, -RZ, R8.H0_H0 ;  /* 0x20000008ff00c230 */ /* 0x000fca0000004100 */
[----:B------:R-:W-:-:S05]  /*0c30*/  @!P6 F2FP.F16.F32.PACK_AB R8, RZ, R0 ;  /* 0x00000000ff08e23e */ /* 0x000fca00000000ff */
[----:B------:R-:W-:Y:S01]  /*0c40*/  @!P6 HADD2.F32 R8, -RZ, R8.H0_H0 ;  /* 0x20000008ff08e230 */ /* 0x000fe20000004100 */
[----:B------:R-:W-:-:S04]  /*0c50*/  UIADD3 UR4, UP1, UPT, UR4, -0x10, URZ ;  /* 0xfffffff004047890 */ /* 0x000fc8000ff3e0ff */
[----:B------:R-:W-:Y:S02]  /*0c60*/  UIADD3.X UR7, UPT, UPT, UR7, -0x1, URZ, UP1, !UPT ;  /* 0xffffffff07077890 */ /* 0x000fe40008ffe4ff */
[----:B------:R-:W-:-:S04]  /*0c70*/  UISETP.NE.U32.AND UP1, UPT, UR4, URZ, UPT ;  /* 0x000000ff0400728c */ /* 0x000fc8000bf25070 */
[----:B------:R-:W-:Y:S01]  /*0c80*/  UISETP.NE.AND.EX UP1, UPT, UR7, URZ, UPT, UP1 ;  /* 0x000000ff0700728c */ /* 0x000fe2000bf25310 */
[----:B------:R-:W-:Y:S01]  /*0c90*/  IADD3 R4, P0, PT, R4, 0x80, RZ ;  /* 0x0000008004047810 */ /* 0x000fe20007f1e0ff */
[----:B---3--:R-:W-:-:S05]  /*0ca0*/  @!P6 HADD2.F32 R9, -RZ, R9.H0_H0 ;  /* 0x20000009ff09e230 */ /* 0x008fca0000004100 */
[----:B------:R-:W-:-:S05]  /*0cb0*/  @!P6 F2FP.F16.F32.PACK_AB R9, RZ, R9 ;  /* 0x00000009ff09e23e */ /* 0x000fca00000000ff */
[----:B------:R-:W-:-:S05]  /*0cc0*/  @!P6 HADD2.F32 R9, -RZ, R9.H0_H0 ;  /* 0x20000009ff09e230 */ /* 0x000fca0000004100 */
[----:B------:R-:W-:-:S05]  /*0cd0*/  @!P6 FMUL.FTZ R9, R8, R9 ;  /* 0x000000090809e220 */ /* 0x000fca0000410000 */
[----:B------:R-:W-:-:S05]  /*0ce0*/  @!P6 F2FP.F16.F32.PACK_AB R9, RZ, R9 ;  /* 0x00000009ff09e23e */ /* 0x000fca00000000ff */
[----:B------:R-:W-:Y:S02]  /*0cf0*/  @!P6 HADD2.F32 R0, -RZ, R9.H0_H0 ;  /* 0x20000009ff00e230 */ /* 0x000fe40000004100 */
[----:B--2---:R-:W-:-:S03]  /*0d00*/  @!P5 HADD2.F32 R12, -RZ, R12.H0_H0 ;  /* 0x2000000cff0cd230 */ /* 0x004fc60000004100 */
[----:B------:R-:W-:Y:S02]  /*0d10*/  @!P5 F2FP.F16.F32.PACK_AB R8, RZ, R0 ;  /* 0x00000000ff08d23e */ /* 0x000fe400000000ff */
[----:B------:R-:W-:-:S03]  /*0d20*/  @!P5 F2FP.F16.F32.PACK_AB R12, RZ, R12 ;  /* 0x0000000cff0cd23e */ /* 0x000fc600000000ff */
[----:B------:R-:W-:Y:S02]  /*0d30*/  @!P5 HADD2.F32 R9, -RZ, R8.H0_H0 ;  /* 0x20000008ff09d230 */ /* 0x000fe40000004100 */
[----:B------:R-:W-:-:S05]  /*0d40*/  @!P5 HADD2.F32 R12, -RZ, R12.H0_H0 ;  /* 0x2000000cff0cd230 */ /* 0x000fca0000004100 */
[----:B------:R-:W-:-:S05]  /*0d50*/  @!P5 FMUL.FTZ R12, R9, R12 ;  /* 0x0000000c090cd220 */ /* 0x000fca0000410000 */
[----:B------:R-:W-:-:S05]  /*0d60*/  @!P5 F2FP.F16.F32.PACK_AB R12, RZ, R12 ;  /* 0x0000000cff0cd23e */ /* 0x000fca00000000ff */
[----:B------:R-:W-:Y:S02]  /*0d70*/  @!P5 HADD2.F32 R0, -RZ, R12.H0_H0 ;  /* 0x2000000cff00d230 */ /* 0x000fe40000004100 */
[----:B----4-:R-:W-:-:S03]  /*0d80*/  @!P3 HADD2.F32 R13, -RZ, R13.H0_H0 ;  /* 0x2000000dff0db230 */ /* 0x010fc60000004100 */
[----:B------:R-:W-:Y:S02]  /*0d90*/  @!P3 F2FP.F16.F32.PACK_AB R8, RZ, R0 ;  /* 0x00000000ff08b23e */ /* 0x000fe400000000ff */
[----:B------:R-:W-:-:S03]  /*0da0*/  @!P3 F2FP.F16.F32.PACK_AB R13, RZ, R13 ;  /* 0x0000000dff0db23e */ /* 0x000fc600000000ff */
[----:B------:R-:W-:Y:S02]  /*0db0*/  @!P3 HADD2.F32 R8, -RZ, R8.H0_H0 ;  /* 0x20000008ff08b230 */ /* 0x000fe40000004100 */
        /* <DEDUP_REMOVED lines=17> */
[----:B------:R-:W-:Y:S01]  /*0ed0*/  @!P1 FMUL.FTZ R10, R9, R10 ;  /* 0x0000000a090a9220 */ /* 0x000fe20000410000 */
[----:B------:R-:W-:-:S04]  /*0ee0*/  IADD3 R18, P2, PT, R6, 0x20, RZ ;  /* 0x0000002006127810 */ /* 0x000fc80007f5e0ff */
[----:B------:R-:W-:Y:S01]  /*0ef0*/  @!P1 F2FP.F16.F32.PACK_AB R10, RZ, R10 ;  /* 0x0000000aff0a923e */ /* 0x000fe200000000ff */
[----:B------:R-:W-:Y:S01]  /*0f00*/  IMAD.X R5, RZ, RZ, R5, P0 ;  /* 0x000000ffff057224 */ /* 0x000fe200000e0605 */
[----:B------:R-:W-:-:S03]  /*0f10*/  IADD3.X R19, PT, PT, RZ, R7, RZ, P2, !PT ;  /* 0x00000007ff137210 */ /* 0x000fc600017fe4ff */
[----:B------:R-:W-:Y:S01]  /*0f20*/  @!P1 HADD2.F32 R0, -RZ, R10.H0_H0 ;  /* 0x2000000aff009230 */ /* 0x000fe20000004100 */
[----:B------:R-:W-:Y:S06]  /*0f30*/  BRA.U UP1, `(.L_x_789) ;  /* 0xfffffff101d47547 */ /* 0x000fec000b83ffff */
.L_x_788:
        /* <DEDUP_REMOVED lines=13> */
[----:B------:R-:W-:-:S05]  /*1010*/  IMAD.U32 R23, RZ, RZ, UR7 ;  /* 0x00000007ff177e24 */ /* 0x000fca000f8e00ff */
        /* <DEDUP_REMOVED lines=8> */
[----:B------:R-:W-:Y:S02]  /*10a0*/  ULEA.HI.X UR7, UR5, UR9, UR6, 0x1, UP1 ;  /* 0x0000000905077291 */ /* 0x000fe400088f0c06 */
[----:B------:R-:W-:-:S04]  /*10b0*/  MOV R6, UR4 ;  /* 0x0000000400067c02 */ /* 0x000fc80008000f00 */
[----:B------:R-:W-:Y:S01]  /*10c0*/  IMAD.U32 R7, RZ, RZ, UR7 ;  /* 0x00000007ff077e24 */ /* 0x000fe2000f8e00ff */
[----:B--2--5:R-:W-:-:S04]  /*10d0*/  ISETP.NE.U32.AND P6, PT, R2, R4, PT ;  /* 0x000000040200720c */ /* 0x024fc80003fc5070 */
[----:B------:R-:W-:Y:S02]  /*10e0*/  ISETP.NE.AND.EX P6, PT, R3, R5, PT, P6 ;  /* 0x000000050300720c */ /* 0x000fe40003fc5360 */
[----:B------:R-:W2:Y:S11]  /*10f0*/  LDG.E.64 R4, desc[UR14][R22.64+0x38] ;  /* 0x0000380e16047981 */ /* 0x000eb6000c1e1b00 */
[----:B------:R-:W2:Y:S01]  /*1100*/  @!P6 LDG.E.U16 R21, desc[UR14][R6.64] ;  /* 0x0000000e0615e981 */ /* 0x000ea2000c1e1500 */
[----:B---3--:R-:W-:-:S04]  /*1110*/  ISETP.NE.U32.AND P5, PT, R2, R18, PT ;  /* 0x000000120200720c */ /* 0x008fc80003fa5070 */
[----:B------:R-:W-:Y:S02]  /*1120*/  ISETP.NE.AND.EX P5, PT, R3, R19, PT, P5 ;  /* 0x000000130300720c */ /* 0x000fe40003fa5350 */
[----:B----4-:R-:W-:-:S11]  /*1130*/  ISETP.NE.U32.AND P4, PT, R2, R16, PT ;  /* 0x000000100200720c */ /* 0x010fd60003f85070 */
[----:B------:R-:W3:Y:S01]  /*1140*/  @!P5 LDG.E.U16 R18, desc[UR14][R6.64+0x2] ;  /* 0x0000020e0612d981 */ /* 0x000ee2000c1e1500 */
[----:B------:R-:W-:Y:S02]  /*1150*/  ISETP.NE.AND.EX P4, PT, R3, R17, PT, P4 ;  /* 0x000000110300720c */ /* 0x000fe40003f85340 */
[----:B------:R-:W-:-:S11]  /*1160*/  ISETP.NE.U32.AND P3, PT, R2, R14, PT ;  /* 0x0000000e0200720c */ /* 0x000fd60003f65070 */
[----:B------:R-:W4:Y:S01]  /*1170*/  @!P4 LDG.E.U16 R16, desc[UR14][R6.64+0x4] ;  /* 0x0000040e0610c981 */ /* 0x000f22000c1e1500 */
        /* <DEDUP_REMOVED lines=10> */
[----:B------:R-:W-:-:S05]  /*1220*/  @!P6 F2FP.F16.F32.PACK_AB R8, RZ, R0 ;  /* 0x00000000ff08e23e */ /* 0x000fca00000000ff */
[----:B------:R-:W-:Y:S02]  /*1230*/  @!P6 HADD2.F32 R8, -RZ, R8.H0_H0 ;  /* 0x20000008ff08e230 */ /* 0x000fe40000004100 */
[----:B--2---:R-:W-:-:S05]  /*1240*/  @!P6 HADD2.F32 R21, -RZ, R21.H0_H0 ;  /* 0x20000015ff15e230 */ /* 0x004fca0000004100 */
[----:B------:R-:W-:-:S05]  /*1250*/  @!P6 F2FP.F16.F32.PACK_AB R21, RZ, R21 ;  /* 0x00000015ff15e23e */ /* 0x000fca00000000ff */
[----:B------:R-:W-:-:S05]  /*1260*/  @!P6 HADD2.F32 R21, -RZ, R21.H0_H0 ;  /* 0x20000015ff15e230 */ /* 0x000fca0000004100 */
[----:B------:R-:W-:Y:S02]  /*1270*/  @!P6 FMUL.FTZ R21, R8, R21 ;  /* 0x000000150815e220 */ /* 0x000fe40000410000 */
[----:B------:R-:W2:Y:S03]  /*1280*/  @!P0 LDG.E.U16 R8, desc[UR14][R6.64+0xc] ;  /* 0x00000c0e06088981 */ /* 0x000ea6000c1e1500 */
[----:B------:R-:W-:-:S05]  /*1290*/  @!P6 F2FP.F16.F32.PACK_AB R21, RZ, R21 ;  /* 0x00000015ff15e23e */ /* 0x000fca00000000ff */
[----:B------:R-:W-:Y:S01]  /*12a0*/  @!P6 HADD2.F32 R0, -RZ, R21.H0_H0 ;  /* 0x20000015ff00e230 */ /* 0x000fe20000004100 */
[----:B------:R-:W-:-:S04]  /*12b0*/  ISETP.NE.U32.AND P6, PT, R2, R4, PT ;  /* 0x000000040200720c */ /* 0x000fc80003fc5070 */
[----:B------:R-:W-:-:S13]  /*12c0*/  ISETP.NE.AND.EX P6, PT, R3, R5, PT, P6 ;  /* 0x000000050300720c */ /* 0x000fda0003fc5360 */
[----:B------:R-:W2:Y:S01]  /*12d0*/  @!P6 LDG.E.U16 R4, desc[UR14][R6.64+0xe] ;  /* 0x00000e0e0604e981 */ /* 0x000ea2000c1e1500 */
[----:B---3--:R-:W-:Y:S01]  /*12e0*/  @!P5 HADD2.F32 R18, -RZ, R18.H0_H0 ;  /* 0x20000012ff12d230 */ /* 0x008fe20000004100 */
[----:B------:R-:W-:-:S04]  /*12f0*/  @!P5 F2FP.F16.F32.PACK_AB R5, RZ, R0 ;  /* 0x00000000ff05d23e */ /* 0x000fc800000000ff */
[----:B------:R-:W-:Y:S01]  /*1300*/  @!P5 F2FP.F16.F32.PACK_AB R18, RZ, R18 ;  /* 0x00000012ff12d23e */ /* 0x000fe200000000ff */
[----:B------:R-:W-:-:S04]  /*1310*/  @!P5 HADD2.F32 R5, -RZ, R5.H0_H0 ;  /* 0x20000005ff05d230 */ /* 0x000fc80000004100 */
[----:B------:R-:W-:-:S05]  /*1320*/  @!P5 HADD2.F32 R18, -RZ, R18.H0_H0 ;  /* 0x20000012ff12d230 */ /* 0x000fca0000004100 */
[----:B------:R-:W-:-:S05]  /*1330*/  @!P5 FMUL.FTZ R18, R5, R18 ;  /* 0x000000120512d220 */ /* 0x000fca0000410000 */
[----:B------:R-:W-:Y:S01]  /*1340*/  @!P5 F2FP.F16.F32.PACK_AB R18, RZ, R18 ;  /* 0x00000012ff12d23e */ /* 0x000fe200000000ff */
[----:B----4-:R-:W-:-:S04]  /*1350*/  @!P4 HADD2.F32 R16, -RZ, R16.H0_H0 ;  /* 0x20000010ff10c230 */ /* 0x010fc80000004100 */
        /* <DEDUP_REMOVED lines=34> */
[----:B------:R-:W-:-:S04]  /*1580*/  UIADD3 UR5, UP1, UPT, UR5, 0x8, URZ ;  /* 0x0000000805057890 */ /* 0x000fc8000ff3e0ff */
[----:B------:R-:W-:Y:S01]  /*1590*/  UIADD3.X UR6, UPT, UPT, URZ, UR6, URZ, UP1, !UPT ;  /* 0x00000006ff067290 */ /* 0x000fe20008ffe4ff */
[----:B--2---:R-:W-:-:S05]  /*15a0*/  @!P0 HADD2.F32 R8, -RZ, R8.H0_H0 ;  /* 0x20000008ff088230 */ /* 0x004fca0000004100 */
[----:B------:R-:W-:-:S05]  /*15b0*/  @!P0 F2FP.F16.F32.PACK_AB R8, RZ, R8 ;  /* 0x00000008ff08823e */ /* 0x000fca00000000ff */
[----:B------:R-:W-:-:S05]  /*15c0*/  @!P0 HADD2.F32 R8, -RZ, R8.H0_H0 ;  /* 0x20000008ff088230 */ /* 0x000fca0000004100 */
[----:B------:R-:W-:-:S05]  /*15d0*/  @!P0 FMUL.FTZ R8, R5, R8 ;  /* 0x0000000805088220 */ /* 0x000fca0000410000 */
[----:B------:R-:W-:-:S05]  /*15e0*/  @!P0 F2FP.F16.F32.PACK_AB R8, RZ, R8 ;  /* 0x00000008ff08823e */ /* 0x000fca00000000ff */
[----:B------:R-:W-:Y:S02]  /*15f0*/  @!P0 HADD2.F32 R0, -RZ, R8.H0_H0 ;  /* 0x20000008ff008230 */ /* 0x000fe40000004100 */
[----:B------:R-:W-:-:S03]  /*1600*/  @!P6 HADD2.F32 R4, -RZ, R4.H0_H0 ;  /* 0x20000004ff04e230 */ /* 0x000fc60000004100 */
[----:B------:R-:W-:Y:S02]  /*1610*/  @!P6 F2FP.F16.F32.PACK_AB R5, RZ, R0 ;  /* 0x00000000ff05e23e */ /* 0x000fe400000000ff */
[----:B------:R-:W-:-:S03]  /*1620*/  @!P6 F2FP.F16.F32.PACK_AB R4, RZ, R4 ;  /* 0x00000004ff04e23e */ /* 0x000fc600000000ff */
[----:B------:R-:W-:Y:S02]  /*1630*/  @!P6 HADD2.F32 R5, -RZ, R5.H0_H0 ;  /* 0x20000005ff05e230 */ /* 0x000fe40000004100 */
[----:B------:R-:W-:-:S05]  /*1640*/  @!P6 HADD2.F32 R4, -RZ, R4.H0_H0 ;  /* 0x20000004ff04e230 */ /* 0x000fca0000004100 */
[----:B------:R-:W-:-:S05]  /*1650*/  @!P6 FMUL.FTZ R4, R5, R4 ;  /* 0x000000040504e220 */ /* 0x000fca0000410000 */
[----:B------:R-:W-:-:S05]  /*1660*/  @!P6 F2FP.F16.F32.PACK_AB R4, RZ, R4 ;  /* 0x00000004ff04e23e */ /* 0x000fca00000000ff */
[----:B------:R-:W-:-:S07]  /*1670*/  @!P6 HADD2.F32 R0, -RZ, R4.H0_H0 ;  /* 0x20000004ff00e230 */ /* 0x000fce0000004100 */
.L_x_790:
        /* <DEDUP_REMOVED lines=23> */
[----:B------:R-:W-:Y:S02]  /*17f0*/  MOV R5, UR9 ;  /* 0x0000000900057c02 */ /* 0x000fe40008000f00 */
[----:B---3--:R-:W-:-:S09]  /*1800*/  ISETP.NE.U32.AND P1, PT, R2, R6, PT ;  /* 0x000000060200720c */ /* 0x008fd20003f25070 */
[----:B------:R-:W2:Y:S01]  /*1810*/  @!P0 LDG.E.U16 R14, desc[UR14][R4.64] ;  /* 0x0000000e040e8981 */ /* 0x000ea2000c1e1500 */
[----:B------:R-:W-:Y:S02]  /*1820*/  ISETP.NE.AND.EX P1, PT, R3, R7, PT, P1 ;  /* 0x000000070300720c */ /* 0x000fe40003f25310 */
[----:B----4-:R-:W-:-:S11]  /*1830*/  ISETP.NE.U32.AND P2, PT, R2, R8, PT ;  /* 0x000000080200720c */ /* 0x010fd60003f45070 */
[----:B------:R-:W3:Y:S01]  /*1840*/  @!P1 LDG.E.U16 R6, desc[UR14][R4.64+0x2] ;  /* 0x0000020e04069981 */ /* 0x000ee2000c1e1500 */
[----:B------:R-:W-:Y:S02]  /*1850*/  ISETP.NE.AND.EX P2, PT, R3, R9, PT, P2 ;  /* 0x000000090300720c */ /* 0x000fe40003f45320 */
[----:B------:R-:W-:-:S11]  /*1860*/  ISETP.NE.U32.AND P3, PT, R2, R10, PT ;  /* 0x0000000a0200720c */ /* 0x000fd60003f65070 */
[----:B------:R-:W4:Y:S01]  /*1870*/  @!P2 LDG.E.U16 R7, desc[UR14][R4.64+0x4] ;  /* 0x0000040e0407a981 */ /* 0x000f22000c1e1500 */
[----:B------:R-:W-:-:S13]  /*1880*/  ISETP.NE.AND.EX P3, PT, R3, R11, PT, P3 ;  /* 0x0000000b0300720c */ /* 0x000fda0003f65330 */
[----:B------:R0:W4:Y:S01]  /*1890*/  @!P3 LDG.E.U16 R8, desc[UR14][R4.64+0x6] ;  /* 0x0000060e0408b981 */ /* 0x000122000c1e1500 */
[----:B------:R-:W-:-:S04]  /*18a0*/  UIADD3 UR5, UP1, UPT, UR5, 0x4, URZ ;  /* 0x0000000405057890 */ /* 0x000fc8000ff3e0ff */
[----:B------:R-:W-:Y:S01]  /*18b0*/  UIADD3.X UR6, UPT, UPT, URZ, UR6, URZ, UP1, !UPT ;  /* 0x00000006ff067290 */ /* 0x000fe20008ffe4ff */
[----:B0-----:R-:W-:-:S05]  /*18c0*/  @!P0 F2FP.F16.F32.PACK_AB R5, RZ, R0 ;  /* 0x00000000ff05823e */ /* 0x001fca00000000ff */
[----:B------:R-:W-:Y:S02]  /*18d0*/  @!P0 HADD2.F32 R9, -RZ, R5.H0_H0 ;  /* 0x20000005ff098230 */ /* 0x000fe40000004100 */
[----:B--2---:R-:W-:-:S05]  /*18e0*/  @!P0 HADD2.F32 R14, -RZ, R14.H0_H0 ;  /* 0x2000000eff0e8230 */ /* 0x004fca0000004100 */
[----:B------:R-:W-:-:S05]  /*18f0*/  @!P0 F2FP.F16.F32.PACK_AB R14, RZ, R14 ;  /* 0x0000000eff0e823e */ /* 0x000fca00000000ff */
[----:B------:R-:W-:Y:S02]  /*1900*/  @!P0 HADD2.F32 R14, -RZ, R14.H0_H0 ;  /* 0x2000000eff0e8230 */ /* 0x000fe40000004100 */
[----:B---3--:R-:W-:-:S03]  /*1910*/  @!P1 HADD2.F32 R6, -RZ, R6.H0_H0 ;  /* 0x20000006ff069230 */ /* 0x008fc60000004100 */
[----:B------:R-:W-:Y:S02]  /*1920*/  @!P0 FMUL.FTZ R14, R9, R14 ;  /* 0x0000000e090e8220 */ /* 0x000fe40000410000 */
[----:B------:R-:W-:-:S03]  /*1930*/  @!P1 F2FP.F16.F32.PACK_AB R6, RZ, R6 ;  /* 0x00000006ff06923e */ /* 0x000fc600000000ff */
[----:B------:R-:W-:Y:S02]  /*1940*/  @!P0 F2FP.F16.F32.PACK_AB R14, RZ, R14 ;  /* 0x0000000eff0e823e */ /* 0x000fe400000000ff */
[----:B------:R-:W-:-:S03]  /*1950*/  @!P1 HADD2.F32 R6, -RZ, R6.H0_H0 ;  /* 0x20000006ff069230 */ /* 0x000fc60000004100 */
[----:B------:R-:W-:Y:S02]  /*1960*/  @!P0 HADD2.F32 R0, -RZ, R14.H0_H0 ;  /* 0x2000000eff008230 */ /* 0x000fe40000004100 */
[----:B----4-:R-:W-:-:S03]  /*1970*/  @!P2 HADD2.F32 R7, -RZ, R7.H0_H0 ;  /* 0x20000007ff07a230 */ /* 0x010fc60000004100 */
[----:B------:R-:W-:Y:S02]  /*1980*/  @!P1 F2FP.F16.F32.PACK_AB R5, RZ, R0 ;  /* 0x00000000ff05923e */ /* 0x000fe400000000ff */
[----:B------:R-:W-:-:S03]  /*1990*/  @!P2 F2FP.F16.F32.PACK_AB R7, RZ, R7 ;  /* 0x00000007ff07a23e */ /* 0x000fc600000000ff */
[----:B------:R-:W-:Y:S02]  /*19a0*/  @!P1 HADD2.F32 R5, -RZ, R5.H0_H0 ;  /* 0x20000005ff059230 */ /* 0x000fe40000004100 */
[----:B------:R-:W-:-:S03]  /*19b0*/  @!P2 HADD2.F32 R7, -RZ, R7.H0_H0 ;  /* 0x20000007ff07a230 */ /* 0x000fc60000004100 */
[----:B------:R-:W-:Y:S01]  /*19c0*/  @!P1 FMUL.FTZ R6, R5, R6 ;  /* 0x0000000605069220 */ /* 0x000fe20000410000 */
[----:B------:R-:W-:-:S04]  /*19d0*/  @!P3 HADD2.F32 R8, -RZ, R8.H0_H0 ;  /* 0x20000008ff08b230 */ /* 0x000fc80000004100 */
[----:B------:R-:W-:Y:S02]  /*19e0*/  @!P1 F2FP.F16.F32.PACK_AB R6, RZ, R6 ;  /* 0x00000006ff06923e */ /* 0x000fe400000000ff */
[----:B------:R-:W-:-:S03]  /*19f0*/  @!P3 F2FP.F16.F32.PACK_AB R8, RZ, R8 ;  /* 0x00000008ff08b23e */ /* 0x000fc600000000ff */
[----:B------:R-:W-:Y:S02]  /*1a00*/  @!P1 HADD2.F32 R0, -RZ, R6.H0_H0 ;  /* 0x20000006ff009230 */ /* 0x000fe40000004100 */
[----:B------:R-:W-:-:S03]  /*1a10*/  @!P3 HADD2.F32 R8, -RZ, R8.H0_H0 ;  /* 0x20000008ff08b230 */ /* 0x000fc60000004100 */
[----:B------:R-:W-:-:S05]  /*1a20*/  @!P2 F2FP.F16.F32.PACK_AB R4, RZ, R0 ;  /* 0x00000000ff04a23e */ /* 0x000fca00000000ff */
[----:B------:R-:W-:-:S05]  /*1a30*/  @!P2 HADD2.F32 R4, -RZ, R4.H0_H0 ;  /* 0x20000004ff04a230 */ /* 0x000fca0000004100 */
[----:B------:R-:W-:-:S05]  /*1a40*/  @!P2 FMUL.FTZ R7, R4, R7 ;  /* 0x000000070407a220 */ /* 0x000fca0000410000 */
[----:B------:R-:W-:-:S05]  /*1a50*/  @!P2 F2FP.F16.F32.PACK_AB R7, RZ, R7 ;  /* 0x00000007ff07a23e */ /* 0x000fca00000000ff */
[----:B------:R-:W-:-:S05]  /*1a60*/  @!P2 HADD2.F32 R0, -RZ, R7.H0_H0 ;  /* 0x20000007ff00a230 */ /* 0x000fca0000004100 */
[----:B------:R-:W-:-:S05]  /*1a70*/  @!P3 F2FP.F16.F32.PACK_AB R4, RZ, R0 ;  /* 0x00000000ff04b23e */ /* 0x000fca00000000ff */
[----:B------:R-:W-:-:S05]  /*1a80*/  @!P3 HADD2.F32 R5, -RZ, R4.H0_H0 ;  /* 0x20000004ff05b230 */ /* 0x000fca0000004100 */
[----:B------:R-:W-:-:S05]  /*1a90*/  @!P3 FMUL.FTZ R8, R5, R8 ;  /* 0x000000080508b220 */ /* 0x000fca0000410000 */
[----:B------:R-:W-:-:S05]  /*1aa0*/  @!P3 F2FP.F16.F32.PACK_AB R8, RZ, R8 ;  /* 0x00000008ff08b23e */ /* 0x000fca00000000ff */
[----:B------:R-:W-:-:S07]  /*1ab0*/  @!P3 HADD2.F32 R0, -RZ, R8.H0_H0 ;  /* 0x20000008ff00b230 */ /* 0x000fce0000004100 */
.L_x_791:
[----:B------:R-:W-:Y:S05]  /*1ac0*/  BRA.U !UP0, `(.L_x_787) ;  /* 0x00000001087c7547 */ /* 0x000fea000b800000 */
[----:B------:R-:W0:Y:S01]  /*1ad0*/  LDCU.64 UR8, c[0x0][0x398] ;  /* 0x00007300ff0877ac */ /* 0x000e220008000a00 */
[----:B------:R-:W1:Y:S01]  /*1ae0*/  LDCU.64 UR12, c[0x0][0x3a0] ;  /* 0x00007400ff0c77ac */ /* 0x000e620008000a00 */
[----:B0-----:R-:W-:Y:S02]  /*1af0*/  ULEA UR8, UP0, UR5, UR8, 0x1 ;  /* 0x0000000805087291 */ /* 0x001fe4000f8008ff */
[----:B-1----:R-:W-:Y:S02]  /*1b00*/  ULEA UR7, UP1, UR5, UR12, 0x3 ;  /* 0x0000000c05077291 */ /* 0x002fe4000f8218ff */
[----:B------:R-:W-:Y:S02]  /*1b10*/  ULEA.HI.X UR9, UR5, UR9, UR6, 0x1, UP0 ;  /* 0x0000000905097291 */ /* 0x000fe400080f0c06 */
[----:B------:R-:W-:-:S12]  /*1b20*/  ULEA.HI.X UR5, UR5, UR13, UR6, 0x3, UP1 ;  /* 0x0000000d05057291 */ /* 0x000fd800088f1c06 */
.L_x_792:
        /* <DEDUP_REMOVED lines=8> */
[----:B------:R-:W-:Y:S01]  /*1bb0*/  @!P0 F2FP.F16.F32.PACK_AB R5, RZ, R0 ;  /* 0x00000000ff05823e */ /* 0x000fe200000000ff */
[----:B------:R-:W-:Y:S02]  /*1bc0*/  UIADD3 UR10, UP0, UPT, UR10, -0x1, URZ ;  /* 0xffffffff0a0a7890 */ /* 0x000fe4000ff1e0ff */
[----:B------:R-:W-:Y:S02]  /*1bd0*/  UIADD3 UR8, UP1, UPT, UR8, 0x2, URZ ;  /* 0x0000000208087890 */ /* 0x000fe4000ff3e0ff */
[----:B------:R-:W-:Y:S01]  /*1be0*/  UIADD3.X UR4, UPT, UPT, UR4, -0x1, URZ, UP0, !UPT ;  /* 0xffffffff04047890 */ /* 0x000fe200087fe4ff */
[----:B------:R-:W-:Y:S01]  /*1bf0*/  @!P0 HADD2.F32 R9, -RZ, R5.H0_H0 ;  /* 0x20000005ff098230 */ /* 0x000fe20000004100 */
[----:B------:R-:W-:Y:S02]  /*1c00*/  UISETP.NE.U32.AND UP0, UPT, UR10, URZ, UPT ;  /* 0x000000ff0a00728c */ /* 0x000fe4000bf05070 */
[----:B------:R-:W-:-:S02]  /*1c10*/  UIADD3 UR7, UP2, UPT, UR7, 0x8, URZ ;  /* 0x0000000807077890 */ /* 0x000fc4000ff5e0ff */
[----:B------:R-:W-:Y:S02]  /*1c20*/  UISETP.NE.AND.EX UP0, UPT, UR4, URZ, UPT, UP0 ;  /* 0x000000ff0400728c */ /* 0x000fe4000bf05300 */
[----:B------:R-:W-:Y:S02]  /*1c30*/  UIADD3.X UR9, UPT, UPT, URZ, UR9, URZ, UP1, !UPT ;  /* 0x00000009ff097290 */ /* 0x000fe40008ffe4ff */
[----:B------:R-:W-:Y:S01]  /*1c40*/  UIADD3.X UR5, UPT, UPT, URZ, UR5, URZ, UP2, !UPT ;  /* 0x00000005ff057290 */ /* 0x000fe200097fe4ff */
[----:B--2---:R-:W-:-:S05]  /*1c50*/  @!P0 HADD2.F32 R8, -RZ, R6.H0_H0 ;  /* 0x20000006ff088230 */ /* 0x004fca0000004100 */
[----:B------:R-:W-:-:S05]  /*1c60*/  @!P0 F2FP.F16.F32.PACK_AB R8, RZ, R8 ;  /* 0x00000008ff08823e */ /* 0x000fca00000000ff */
[----:B------:R-:W-:-:S05]  /*1c70*/  @!P0 HADD2.F32 R8, -RZ, R8.H0_H0 ;  /* 0x20000008ff088230 */ /* 0x000fca0000004100 */
[----:B------:R-:W-:-:S05]  /*1c80*/  @!P0 FMUL.FTZ R8, R9, R8 ;  /* 0x0000000809088220 */ /* 0x000fca0000410000 */
[----:B------:R-:W-:-:S05]  /*1c90*/  @!P0 F2FP.F16.F32.PACK_AB R8, RZ, R8 ;  /* 0x00000008ff08823e */ /* 0x000fca00000000ff */
[----:B------:R-:W-:Y:S01]  /*1ca0*/  @!P0 HADD2.F32 R0, -RZ, R8.H0_H0 ;  /* 0x20000008ff008230 */ /* 0x000fe20000004100 */
[----:B------:R-:W-:Y:S06]  /*1cb0*/  BRA.U UP0, `(.L_x_792) ;  /* 0xfffffffd009c7547 */ /* 0x000fec000b83ffff */
.L_x_787:
[----:B------:R-:W0:Y:S02]  /*1cc0*/  LDCU.64 UR4, c[0x0][0x380] ;  /* 0x00007000ff0477ac */ /* 0x000e240008000a00 */
[----:B0----5:R-:W-:-:S04]  /*1cd0*/  LEA R2, P0, R20, UR4, 0x2 ;  /* 0x0000000414027c11 */ /* 0x021fc8000f8010ff */
[----:B------:R-:W-:-:S05]  /*1ce0*/  LEA.HI.X R3, R20, UR5, RZ, 0x2, P0 ;  /* 0x0000000514037c11 */ /* 0x000fca00080f14ff */
[----:B------:R-:W-:Y:S01]  /*1cf0*/  STG.E desc[UR14][R2.64], R0 ;  /* 0x0000000002007986 */ /* 0x000fe2000c10190e */
[----:B------:R-:W-:Y:S05]  /*1d00*/  EXIT ;  /* 0x000000000000794d */ /* 0x000fea0003800000 */
.L_x_793:
        /* <DEDUP_REMOVED lines=15> */
.L_x_8736:


//--------------------- .text._ZN2at6native55_GLOBAL__N__0955718d_22_SparseCsrTensorMath_cu_868dd54534reduce_sparse_csr_dim0_cuda_kernelIN3c104HalfEiNS1_14ReductionMulOpIS4_EEfEEvPT2_PKT0_lPKT_SB_lT1_ --------------------------
	.section	.text._ZN2at6native55_GLOBAL__N__0955718d_22_SparseCsrTensorMath_cu_868dd54534reduce_sparse_csr_dim0_cuda_kernelIN3c104HalfEiNS1_14ReductionMulOpIS4_EEfEEvPT2_PKT0_lPKT_SB_lT1_,"ax",@progbits
	.align	128
.text._ZN2at6native55_GLOBAL__N__0955718d_22_SparseCsrTensorMath_cu_868dd54534reduce_sparse_csr_dim0_cuda_kernelIN3c104HalfEiNS1_14ReductionMulOpIS4_EEfEEvPT2_PKT0_lPKT_SB_lT1_:
        .type           _ZN2at6native55_GLOBAL__N__0955718d_22_SparseCsrTensorMath_cu_868dd54534reduce_sparse_csr_dim0_cuda_kernelIN3c104HalfEiNS1_14ReductionMulOpIS4_EEfEEvPT2_PKT0_lPKT_SB_lT1_,@function
        .size           _ZN2at6native55_GLOBAL__N__0955718d_22_SparseCsrTensorMath_cu_868dd54534reduce_sparse_csr_dim0_cuda_kernelIN3c104HalfEiNS1_14ReductionMulOpIS4_EEfEEvPT2_PKT0_lPKT_SB_lT1_,(.L_x_8737 - _ZN2at6native55_GLOBAL__N__0955718d_22_SparseCsrTensorMath_cu_868dd54534reduce_sparse_csr_dim0_cuda_kernelIN3c104HalfEiNS1_14ReductionMulOpIS4_EEfEEvPT2_PKT0_lPKT_SB_lT1_)
        .other          _ZN2at6native55_GLOBAL__N__0955718d_22_SparseCsrTensorMath_cu_868dd54534reduce_sparse_csr_dim0_cuda_kernelIN3c104HalfEiNS1_14ReductionMulOpIS4_EEfEEvPT2_PKT0_lPKT_SB_lT1_,@"STO_CUDA_ENTRY STV_DEFAULT"
_ZN2at6native55_GLOBAL__N__0955718d_22_SparseCsrTensorMath_cu_868dd54534reduce_sparse_csr_dim0_cuda_kernelIN3c104HalfEiNS1_14ReductionMulOpIS4_EEfEEvPT2_PKT0_lPKT_SB_lT1_:
        /* <DEDUP_REMOVED lines=10> */
[----:B------:R-:W-:Y:S01]  /*00a0*/  SHF.L.U32 R6, R7, 0x2, RZ ;  /* 0x0000000207067819 */ /* 0x000fe200000006ff */
[----:B------:R-:W-:Y:S01]  /*00b0*/  HFMA2 R0, -RZ, RZ, 1.875, 0 ;  /* 0x3f800000ff007431 */ /* 0x000fe200000001ff */
[----:B------:R-:W-:Y:S01]  /*00c0*/  SHF.R.U32.HI R7, RZ, 0x1e, R7 ;  /* 0x0000001eff077819 */ /* 0x000fe20000011607 */
        /* <DEDUP_REMOVED lines=25> */
[----:B------:R-:W-:Y:S01]  /*0260*/  MOV R4, UR4 ;  /* 0x0000000400047c02 */ /* 0x000fe20008000f00 */
[----:B------:R-:W-:Y:S01]  /*0270*/  UMOV UR4, UR5 ;  /* 0x0000000500047c82 */ /* 0x000fe20008000000 */
[----:B------:R-:W-:Y:S02]  /*0280*/  MOV R3, UR9 ;  /* 0x0000000900037c02 */ /* 0x000fe40008000f00 */
[----:B------:R-:W-:Y:S02]  /*0290*/  MOV R17, UR7 ;  /* 0x0000000700117c02 */ /* 0x000fe40008000f00 */
[----:B------:R-:W-:-:S05]  /*02a0*/  UMOV UR7, UR6 ;  /* 0x0000000600077c82 */ /* 0x000fca0008000000 */
.L_x_796:
        /* <DEDUP_REMOVED lines=9> */
[----:B--2--5:R-:W-:-:S02]  /*0340*/  ISETP.NE.AND P2, PT, R8, R5, PT ;  /* 0x000000050800720c */ /* 0x024fc40003f45270 */
[----:B------:R-:W-:Y:S02]  /*0350*/  MOV R5, R17 ;  /* 0x0000001100057202 */ /* 0x000fe40000000f00 */
[C---:B---3--:R-:W-:Y:S01]  /*0360*/  ISETP.NE.AND P3, PT, R8.reuse, R9, PT ;  /* 0x000000090800720c */ /* 0x048fe20003f65270 */
[----:B------:R-:W2:Y:S08]  /*0370*/  LDG.E R17, desc[UR14][R2.64] ;  /* 0x0000000e02117981 */ /* 0x000eb0000c1e1900 */
[----:B------:R-:W3:Y:S04]  /*0380*/  @!P2 LDG.E.U16 R16, desc[UR14][R4.64+-0x10] ;  /* 0xfffff00e0410a981 */ /* 0x000ee8000c1e1500 */
[----:B------:R-:W2:Y:S01]  /*0390*/  @!P3 LDG.E.U16 R18, desc[UR14][R4.64+-0xe] ;  /* 0xfffff20e0412b981 */ /* 0x000ea2000c1e1500 */
[----:B----4-:R-:W-:-:S02]  /*03a0*/  ISETP.NE.AND P4, PT, R8, R11, PT ;  /* 0x0000000b0800720c */ /* 0x010fc40003f85270 */
[C---:B------:R-:W-:Y:S01]  /*03b0*/  ISETP.NE.AND P5, PT, R8.reuse, R13, PT ;  /* 0x0000000d0800720c */ /* 0x040fe20003fa5270 */
[----:B------:R-:W4:Y:S01]  /*03c0*/  LDG.E R11, desc[UR14][R2.64+0xc] ;  /* 0x00000c0e020b7981 */ /* 0x000f22000c1e1900 */
[----:B------:R-:W-:-:S03]  /*03d0*/  ISETP.NE.AND P6, PT, R8, R19, PT ;  /* 0x000000130800720c */ /* 0x000fc60003fc5270 */
[----:B------:R-:W4:Y:S06]  /*03e0*/  LDG.E R13, desc[UR14][R2.64+0x8] ;  /* 0x0000080e020d7981 */ /* 0x000f2c000c1e1900 */
[----:B------:R-:W4:Y:S04]  /*03f0*/  @!P4 LDG.E.U16 R14, desc[UR14][R4.64+-0xc] ;  /* 0xfffff40e040ec981 */ /* 0x000f28000c1e1500 */
[----:B------:R-:W4:Y:S04]  /*0400*/  @!P5 LDG.E.U16 R12, desc[UR14][R4.64+-0xa] ;  /* 0xfffff60e040cd981 */ /* 0x000f28000c1e1500 */
[----:B------:R-:W4:Y:S01]  /*0410*/  @!P6 LDG.E.U16 R10, desc[UR14][R4.64+-0x8] ;  /* 0xfffff80e040ae981 */ /* 0x000f22000c1e1500 */
[----:B------:R-:W-:-:S02]  /*0420*/  ISETP.NE.AND P0, PT, R8, R23, PT ;  /* 0x000000170800720c */ /* 0x000fc40003f05270 */
[----:B------:R-:W-:Y:S01]  /*0430*/  ISETP.NE.AND P1, PT, R8, R25, PT ;  /* 0x000000190800720c */ /* 0x000fe20003f25270 */
[----:B------:R-:W4:Y:S10]  /*0440*/  LDG.E R23, desc[UR14][R2.64+0x18] ;  /* 0x0000180e02177981 */ /* 0x000f34000c1e1900 */
[----:B------:R-:W4:Y:S01]  /*0450*/  @!P0 LDG.E.U16 R9, desc[UR14][R4.64+-0x6] ;  /* 0xfffffa0e04098981 */ /* 0x000f22000c1e1500 */
[----:B---3--:R-:W-:Y:S01]  /*0460*/  @!P2 HADD2.F32 R19, -RZ, R16.H0_H0 ;  /* 0x20000010ff13a230 */ /* 0x008fe20000004100 */
[----:B------:R-:W-:-:S04]  /*0470*/  @!P2 F2FP.F16.F32.PACK_AB R16, RZ, R0 ;  /* 0x00000000ff10a23e */ /* 0x000fc800000000ff */
[----:B------:R-:W-:Y:S01]  /*0480*/  @!P2 F2FP.F16.F32.PACK_AB R19, RZ, R19 ;  /* 0x00000013ff13a23e */ /* 0x000fe200000000ff */
[----:B------:R-:W-:Y:S02]  /*0490*/  @!P2 HADD2.F32 R20, -RZ, R16.H0_H0 ;  /* 0x20000010ff14a230 */ /* 0x000fe40000004100 */
[----:B------:R-:W3:Y:S02]  /*04a0*/  @!P1 LDG.E.U16 R16, desc[UR14][R4.64+-0x4] ;  /* 0xfffffc0e04109981 */ /* 0x000ee4000c1e1500 */
[----:B------:R-:W-:-:S05]  /*04b0*/  @!P2 HADD2.F32 R19, -RZ, R19.H0_H0 ;  /* 0x20000013ff13a230 */ /* 0x000fca0000004100 */
[----:B------:R-:W-:Y:S02]  /*04c0*/  @!P2 FMUL.FTZ R20, R20, R19 ;  /* 0x000000131414a220 */ /* 0x000fe40000410000 */
[----:B------:R-:W3:Y:S03]  /*04d0*/  LDG.E R19, desc[UR14][R2.64+0x10] ;  /* 0x0000100e02137981 */ /* 0x000ee6000c1e1900 */
[----:B------:R-:W-:Y:S01]  /*04e0*/  @!P2 F2FP.F16.F32.PACK_AB R20, RZ, R20 ;  /* 0x00000014ff14a23e */ /* 0x000fe200000000ff */
[----:B--2---:R-:W-:-:S04]  /*04f0*/  @!P3 HADD2.F32 R18, -RZ, R18.H0_H0 ;  /* 0x20000012ff12b230 */ /* 0x004fc80000004100 */
[----:B------:R-:W-:Y:S01]  /*0500*/  @!P2 HADD2.F32 R0, -RZ, R20.H0_H0 ;  /* 0x20000014ff00a230 */ /* 0x000fe20000004100 */
[----:B------:R-:W-:Y:S02]  /*0510*/  ISETP.NE.AND P2, PT, R8, R21, PT ;  /* 0x000000150800720c */ /* 0x000fe40003f45270 */
[----:B------:R-:W-:Y:S02]  /*0520*/  @!P3 F2FP.F16.F32.PACK_AB R18, RZ, R18 ;  /* 0x00000012ff12b23e */ /* 0x000fe400000000ff */
[----:B------:R-:W-:-:S05]  /*0530*/  @!P3 F2FP.F16.F32.PACK_AB R20, RZ, R0 ;  /* 0x00000000ff14b23e */ /* 0x000fca00000000ff */
[----:B------:R-:W-:Y:S02]  /*0540*/  @!P3 HADD2.F32 R21, -RZ, R20.H0_H0 ;  /* 0x20000014ff15b230 */ /* 0x000fe40000004100 */
[----:B------:R-:W-:Y:S02]  /*0550*/  @!P3 HADD2.F32 R20, -RZ, R18.H0_H0 ;  /* 0x20000012ff14b230 */ /* 0x000fe40000004100 */
[----:B------:R-:W2:Y:S03]  /*0560*/  @!P2 LDG.E.U16 R18, desc[UR14][R4.64+-0x2] ;  /* 0xfffffe0e0412a981 */ /* 0x000ea6000c1e1500 */
[----:B------:R-:W-:Y:S02]  /*0570*/  @!P3 FMUL.FTZ R20, R21, R20 ;  /* 0x000000141514b220 */ /* 0x000fe40000410000 */
[----:B------:R-:W2:Y:S03]  /*0580*/  LDG.E R21, desc[UR14][R2.64+0x14] ;  /* 0x0000140e02157981 */ /* 0x000ea6000c1e1900 */
[----:B------:R-:W-:-:S05]  /*0590*/  @!P3 F2FP.F16.F32.PACK_AB R20, RZ, R20 ;  /* 0x00000014ff14b23e */ /* 0x000fca00000000ff */
[----:B------:R-:W-:Y:S01]  /*05a0*/  @!P3 HADD2.F32 R0, -RZ, R20.H0_H0 ;  /* 0x20000014ff00b230 */ /* 0x000fe20000004100 */
[----:B------:R-:W-:Y:S02]  /*05b0*/  ISETP.NE.AND P3, PT, R8, R17, PT ;  /* 0x000000110800720c */ /* 0x000fe40003f65270 */
[----:B------:R-:W2:Y:S11]  /*05c0*/  LDG.E R17, desc[UR14][R2.64+0x1c] ;  /* 0x00001c0e02117981 */ /* 0x000eb6000c1e1900 */
[----:B------:R-:W2:Y:S01]  /*05d0*/  @!P3 LDG.E.U16 R20, desc[UR14][R4.64] ;  /* 0x0000000e0414b981 */ /* 0x000ea2000c1e1500 */
[----:B----4-:R-:W-:Y:S01]  /*05e0*/  @!P4 HADD2.F32 R14, -RZ, R14.H0_H0 ;  /* 0x2000000eff0ec230 */ /* 0x010fe20000004100 */
        /* <DEDUP_REMOVED lines=8> */
[----:B------:R-:W-:Y:S02]  /*0670*/  ISETP.NE.AND P4, PT, R8, R15, PT ;  /* 0x0000000f0800720c */ /* 0x000fe40003f85270 */
[----:B------:R-:W-:Y:S02]  /*0680*/  @!P5 F2FP.F16.F32.PACK_AB R12, RZ, R12 ;  /* 0x0000000cff0cd23e */ /* 0x000fe400000000ff */
[----:B------:R-:W-:-:S03]  /*0690*/  @!P5 F2FP.F16.F32.PACK_AB R14, RZ, R0 ;  /* 0x00000000ff0ed23e */ /* 0x000fc600000000ff */
[----:B------:R-:W-:Y:S02]  /*06a0*/  @!P5 HADD2.F32 R12, -RZ, R12.H0_H0 ;  /* 0x2000000cff0cd230 */ /* 0x000fe40000004100 */
[----:B------:R-:W-:-:S05]  /*06b0*/  @!P5 HADD2.F32 R15, -RZ, R14.H0_H0 ;  /* 0x2000000eff0fd230 */ /* 0x000fca0000004100 */
[----:B------:R-:W-:Y:S02]  /*06c0*/  @!P5 FMUL.FTZ R14, R15, R12 ;  /* 0x0000000c0f0ed220 */ /* 0x000fe40000410000 */
[----:B------:R-:W4:Y:S03]  /*06d0*/  @!P4 LDG.E.U16 R12, desc[UR14][R4.64+0x2] ;  /* 0x0000020e040cc981 */ /* 0x000f26000c1e1500 */
        /* <DEDUP_REMOVED lines=20> */
[----:B------:R-:W-:-:S05]  /*0820*/  @!P0 F2FP.F16.F32.PACK_AB R11, RZ, R11 ;  /* 0x0000000bff0b823e */ /* 0x000fca00000000ff */
[----:B------:R-:W-:-:S05]  /*0830*/  @!P0 HADD2.F32 R0, -RZ, R11.H0_H0 ;  /* 0x2000000bff008230 */ /* 0x000fca0000004100 */
[----:B------:R-:W-:-:S05]  /*0840*/  @!P1 F2FP.F16.F32.PACK_AB R11, RZ, R0 ;  /* 0x00000000ff0b923e */ /* 0x000fca00000000ff */
[----:B------:R-:W-:Y:S02]  /*0850*/  @!P1 HADD2.F32 R11, -RZ, R11.H0_H0 ;  /* 0x2000000bff0b9230 */ /* 0x000fe40000004100 */
[----:B---3--:R-:W-:-:S05]  /*0860*/  @!P1 HADD2.F32 R16, -RZ, R16.H0_H0 ;  /* 0x20000010ff109230 */ /* 0x008fca0000004100 */
[----:B------:R-:W-:Y:S02]  /*0870*/  @!P1 F2FP.F16.F32.PACK_AB R16, RZ, R16 ;  /* 0x00000010ff10923e */ /* 0x000fe400000000ff */
[----:B------:R-:W-:-:S03]  /*0880*/  ISETP.NE.AND P0, PT, R8, R19, PT ;  /* 0x000000130800720c */ /* 0x000fc60003f05270 */
[----:B------:R-:W-:-:S05]  /*0890*/  @!P1 HADD2.F32 R16, -RZ, R16.H0_H0 ;  /* 0x20000010ff109230 */ /* 0x000fca0000004100 */
[----:B------:R-:W-:-:S05]  /*08a0*/  @!P1 FMUL.FTZ R16, R11, R16 ;  /* 0x000000100b109220 */ /* 0x000fca0000410000 */
[----:B------:R-:W3:Y:S01]  /*08b0*/  @!P0 LDG.E.U16 R11, desc[UR14][R4.64+0x8] ;  /* 0x0000080e040b8981 */ /* 0x000ee2000c1e1500 */
[----:B------:R-:W-:-:S05]  /*08c0*/  @!P1 F2FP.F16.F32.PACK_AB R16, RZ, R16 ;  /* 0x00000010ff10923e */ /* 0x000fca00000000ff */
[----:B------:R-:W-:Y:S02]  /*08d0*/  @!P1 HADD2.F32 R0, -RZ, R16.H0_H0 ;  /* 0x20000010ff009230 */ /* 0x000fe40000004100 */
[----:B--2---:R-:W-:-:S03]  /*08e0*/  @!P2 HADD2.F32 R18, -RZ, R18.H0_H0 ;  /* 0x20000012ff12a230 */ /* 0x004fc60000004100 */
[----:B------:R-:W-:Y:S02]  /*08f0*/  @!P2 F2FP.F16.F32.PACK_AB R13, RZ, R0 ;  /* 0x00000000ff0da23e */ /* 0x000fe400000000ff */
[----:B------:R-:W-:Y:S02]  /*0900*/  ISETP.NE.AND P1, PT, R8, R21, PT ;  /* 0x000000150800720c */ /* 0x000fe40003f25270 */
[----:B------:R-:W-:Y:S01]  /*0910*/  @!P2 F2FP.F16.F32.PACK_AB R18, RZ, R18 ;  /* 0x00000012ff12a23e */ /* 0x000fe200000000ff */
[----:B------:R-:W-:-:S04]  /*0920*/  @!P2 HADD2.F32 R13, -RZ, R13.H0_H0 ;  /* 0x2000000dff0da230 */ /* 0x000fc80000004100 */
[----:B------:R-:W-:-:S05]  /*0930*/  @!P2 HADD2.F32 R18, -RZ, R18.H0_H0 ;  /* 0x20000012ff12a230 */ /* 0x000fca0000004100 */
[----:B------:R-:W-:Y:S02]  /*0940*/  @!P2 FMUL.FTZ R18, R13, R18 ;  /* 0x000000120d12a220 */ /* 0x000fe40000410000 */
[----:B------:R-:W2:Y:S03]  /*0950*/  @!P1 LDG.E.U16 R13, desc[UR14][R4.64+0xa] ;  /* 0x00000a0e040d9981 */ /* 0x000ea6000c1e1500 */
[----:B------:R-:W-:-:S05]  /*0960*/  @!P2 F2FP.F16.F32.PACK_AB R18, RZ, R18 ;  /* 0x00000012ff12a23e */ /* 0x000fca00000000ff */
[----:B------:R-:W-:Y:S01]  /*0970*/  @!P2 HADD2.F32 R0, -RZ, R18.H0_H0 ;  /* 0x20000012ff00a230 */ /* 0x000fe20000004100 */
[----:B------:R-:W-:Y:S01]  /*0980*/  ISETP.NE.AND P2, PT, R8, R23, PT ;  /* 0x000000170800720c */ /* 0x000fe20003f45270 */
[----:B------:R-:W-:-:S03]  /*0990*/  @!P3 HADD2.F32 R20, -RZ, R20.H0_H0 ;  /* 0x20000014ff14b230 */ /* 0x000fc60000004100 */
[----:B------:R-:W-:Y:S02]  /*09a0*/  @!P3 F2FP.F16.F32.PACK_AB R14, RZ, R0 ;  /* 0x00000000ff0eb23e */ /* 0x000fe400000000ff */
[----:B------:R-:W-:-:S03]  /*09b0*/  @!P3 F2FP.F16.F32.PACK_AB R20, RZ, R20 ;  /* 0x00000014ff14b23e */ /* 0x000fc600000000ff */
[----:B------:R-:W-:Y:S02]  /*09c0*/  @!P3 HADD2.F32 R15, -RZ, R14.H0_H0 ;  /* 0x2000000eff0fb230 */ /* 0x000fe40000004100 */
[----:B------:R-:W-:Y:S02]  /*09d0*/  @!P3 HADD2.F32 R20, -RZ, R20.H0_H0 ;  /* 0x20000014ff14b230 */ /* 0x000fe40000004100 */
[----:B------:R-:W2:Y:S03]  /*09e0*/  @!P2 LDG.E.U16 R14, desc[UR14][R4.64+0xc] ;  /* 0x00000c0e040ea981 */ /* 0x000ea6000c1e1500 */
[----:B------:R-:W-:-:S05]  /*09f0*/  @!P3 FMUL.FTZ R20, R15, R20 ;  /* 0x000000140f14b220 */ /* 0x000fca0000410000 */
[----:B------:R-:W-:-:S05]  /*0a00*/  @!P3 F2FP.F16.F32.PACK_AB R20, RZ, R20 ;  /* 0x00000014ff14b23e */ /* 0x000fca00000000ff */
[----:B------:R-:W-:Y:S01]  /*0a10*/  @!P3 HADD2.F32 R0, -RZ, R20.H0_H0 ;  /* 0x20000014ff00b230 */ /* 0x000fe20000004100 */
[----:B------:R-:W-:-:S13]  /*0a20*/  ISETP.NE.AND P3, PT, R8, R17, PT ;  /* 0x000000110800720c */ /* 0x000fda0003f65270 */
[----:B------:R-:W2:Y:S01]  /*0a30*/  @!P3 LDG.E.U16 R15, desc[UR14][R4.64+0xe] ;  /* 0x00000e0e040fb981 */ /* 0x000ea2000c1e1500 */
[----:B----4-:R-:W-:Y:S01]  /*0a40*/  @!P4 HADD2.F32 R12, -RZ, R12.H0_H0 ;  /* 0x2000000cff0cc230 */ /* 0x010fe20000004100 */
[----:B------:R-:W-:-:S04]  /*0a50*/  @!P4 F2FP.F16.F32.PACK_AB R16, RZ, R0 ;  /* 0x00000000ff10c23e */ /* 0x000fc800000000ff */
[----:B------:R-:W-:Y:S01]  /*0a60*/  @!P4 F2FP.F16.F32.PACK_AB R12, RZ, R12 ;  /* 0x0000000cff0cc23e */ /* 0x000fe200000000ff */
[----:B------:R-:W-:-:S04]  /*0a70*/  @!P4 HADD2.F32 R17, -RZ, R16.H0_H0 ;  /* 0x20000010ff11c230 */ /* 0x000fc80000004100 */
        /* <DEDUP_REMOVED lines=54> */
[----:B------:R-:W-:Y:S02]  /*0de0*/  IADD3 R2, P0, PT, R2, 0x40, RZ ;  /* 0x0000004002027810 */ /* 0x000fe40007f1e0ff */
[----:B------:R-:W-:Y:S02]  /*0df0*/  IADD3 R4, P1, PT, R4, 0x20, RZ ;  /* 0x0000002004047810 */ /* 0x000fe40007f3e0ff */
[----:B------:R-:W-:Y:S02]  /*0e00*/  @!P3 F2FP.F16.F32.PACK_AB R15, RZ, R15 ;  /* 0x0000000fff0fb23e */ /* 0x000fe400000000ff */
[----:B------:R-:W-:Y:S02]  /*0e10*/  IADD3.X R3, PT, PT, RZ, R3, RZ, P0, !PT ;  /* 0x00000003ff037210 */ /* 0x000fe400007fe4ff */
[----:B------:R-:W-:Y:S01]  /*0e20*/  IADD3.X R17, PT, PT, RZ, R5, RZ, P1, !PT ;  /* 0x00000005ff117210 */ /* 0x000fe20000ffe4ff */
[----:B------:R-:W-:Y:S01]  /*0e30*/  @!P3 HADD2.F32 R0, -RZ, R15.H0_H0 ;  /* 0x2000000fff00b230 */ /* 0x000fe20000004100 */
[----:B------:R-:W-:Y:S06]  /*0e40*/  BRA.U UP1, `(.L_x_796) ;  /* 0xfffffff501187547 */ /* 0x000fec000b83ffff */
.L_x_795:
        /* <DEDUP_REMOVED lines=11> */
[----:B------:R-:W-:Y:S01]  /*0f00*/  MOV R14, UR4 ;  /* 0x00000004000e7c02 */ /* 0x000fe20008000f00 */
        /* <DEDUP_REMOVED lines=11> */
[----:B------:R-:W-:Y:S01]  /*0fc0*/  MOV R2, UR4 ;  /* 0x0000000400027c02 */ /* 0x000fe20008000f00 */
        /* <DEDUP_REMOVED lines=14> */
[----:B------:R-:W-:Y:S02]  /*10b0*/  ISETP.NE.AND P0, PT, R8, R23, PT ;  /* 0x000000170800720c */ /* 0x000fe40003f05270 */
[----:B------:R-:W-:-:S05]  /*10c0*/  @!P6 F2FP.F16.F32.PACK_AB R11, RZ, R0 ;  /* 0x00000000ff0be23e */ /* 0x000fca00000000ff */
[----:B0-----:R-:W-:Y:S02]  /*10d0*/  @!P6 HADD2.F32 R14, -RZ, R11.H0_H0 ;  /* 0x2000000bff0ee230 */ /* 0x001fe40000004100 */
[----:B--2---:R-:W-:-:S05]  /*10e0*/  @!P6 HADD2.F32 R9, -RZ, R9.H0_H0 ;  /* 0x20000009ff09e230 */ /* 0x004fca0000004100 */
[----:B------:R-:W-:-:S05]  /*10f0*/  @!P6 F2FP.F16.F32.PACK_AB R9, RZ, R9 ;  /* 0x00000009ff09e23e */ /* 0x000fca00000000ff */
[----:B------:R-:W-:Y:S02]  /*1100*/  @!P6 HADD2.F32 R11, -RZ, R9.H0_H0 ;  /* 0x20000009ff0be230 */ /* 0x000fe40000004100 */
[----:B------:R-:W2:Y:S03]  /*1110*/  @!P0 LDG.E.U16 R9, desc[UR14][R2.64+0xc] ;  /* 0x00000c0e02098981 */ /* 0x000ea6000c1e1500 */
[----:B------:R-:W-:-:S05]  /*1120*/  @!P6 FMUL.FTZ R11, R14, R11 ;  /* 0x0000000b0e0be220 */ /* 0x000fca0000410000 */
[----:B------:R-:W-:-:S05]  /*1130*/  @!P6 F2FP.F16.F32.PACK_AB R11, RZ, R11 ;  /* 0x0000000bff0be23e */ /* 0x000fca00000000ff */
[----:B------:R-:W-:Y:S01]  /*1140*/  @!P6 HADD2.F32 R0, -RZ, R11.H0_H0 ;  /* 0x2000000bff00e230 */ /* 0x000fe20000004100 */
[----:B------:R-:W-:-:S13]  /*1150*/  ISETP.NE.AND P6, PT, R8, R25, PT ;  /* 0x000000190800720c */ /* 0x000fda0003fc5270 */
[----:B------:R0:W2:Y:S01]  /*1160*/  @!P6 LDG.E.U16 R11, desc[UR14][R2.64+0xe] ;  /* 0x00000e0e020be981 */ /* 0x0000a2000c1e1500 */
[----:B---3--:R-:W-:-:S05]  /*1170*/  @!P5 HADD2.F32 R13, -RZ, R13.H0_H0 ;  /* 0x2000000dff0dd230 */ /* 0x008fca0000004100 */
[----:B------:R-:W-:Y:S02]  /*1180*/  @!P5 F2FP.F16.F32.PACK_AB R13, RZ, R13 ;  /* 0x0000000dff0dd23e */ /* 0x000fe400000000ff */
[----:B0-----:R-:W-:-:S03]  /*1190*/  @!P5 F2FP.F16.F32.PACK_AB R3, RZ, R0 ;  /* 0x00000000ff03d23e */ /* 0x001fc600000000ff */
[----:B------:R-:W-:Y:S02]  /*11a0*/  @!P5 HADD2.F32 R13, -RZ, R13.H0_H0 ;  /* 0x2000000dff0dd230 */ /* 0x000fe40000004100 */
        /* <DEDUP_REMOVED lines=54> */
.L_x_797:
        /* <DEDUP_REMOVED lines=11> */
[----:B------:R-:W-:-:S04]  /*15c0*/  MOV R2, UR8 ;  /* 0x0000000800027c02 */ /* 0x000fc80008000f00 */
        /* <DEDUP_REMOVED lines=8> */
[----:B------:R-:W-:Y:S02]  /*1650*/  MOV R4, UR8 ;  /* 0x0000000800047c02 */ /* 0x000fe40008000f00 */
        /* <DEDUP_REMOVED lines=43> */
.L_x_798:
[----:B------:R-:W-:Y:S05]  /*1910*/  BRA.U !UP0, `(.L_x_794) ;  /* 0x0000000108787547 */ /* 0x000fea000b800000 */
[----:B------:R-:W0:Y:S01]  /*1920*/  LDCU.64 UR8, c[0x0][0x398] ;  /* 0x00007300ff0877ac */ /* 0x000e220008000a00 */
[----:B------:R-:W1:Y:S01]  /*1930*/  LDCU.64 UR12, c[0x0][0x3a0] ;  /* 0x00007400ff0c77ac */ /* 0x000e620008000a00 */
[----:B0-----:R-:W-:Y:S02]  /*1940*/  ULEA UR8, UP0, UR5, UR8, 0x1 ;  /* 0x0000000805087291 */ /* 0x001fe4000f8008ff */
[----:B-1----:R-:W-:Y:S02]  /*1950*/  ULEA UR7, UP1, UR5, UR12, 0x2 ;  /* 0x0000000c05077291 */ /* 0x002fe4000f8210ff */
[----:B------:R-:W-:Y:S02]  /*1960*/  ULEA.HI.X UR9, UR5, UR9, UR6, 0x1, UP0 ;  /* 0x0000000905097291 */ /* 0x000fe400080f0c06 */
[----:B------:R-:W-:-:S12]  /*1970*/  ULEA.HI.X UR5, UR5, UR13, UR6, 0x2, UP1 ;  /* 0x0000000d05057291 */ /* 0x000fd800088f1406 */
.L_x_799:
[----:B------:R-:W-:Y:S02]  /*1980*/  MOV R3, UR5 ;  /* 0x0000000500037c02 */ /* 0x000fe40008000f00 */
[----:B------:R-:W-:-:S05]  /*1990*/  MOV R2, UR7 ;  /* 0x0000000700027c02 */ /* 0x000fca0008000f00 */
[----:B------:R-:W2:Y:S01]  /*19a0*/  LDG.E R3, desc[UR14][R2.64] ;  /* 0x0000000e02037981 */ /* 0x000ea2000c1e1900 */
[----:B------:R-:W-:Y:S02]  /*19b0*/  MOV R4, UR8 ;  /* 0x0000000800047c02 */ /* 0x000fe40008000f00 */
[----:B------:R-:W-:Y:S02]  /*19c0*/  MOV R5, UR9 ;  /* 0x0000000900057c02 */ /* 0x000fe40008000f00 */
[----:B--2--5:R-:W-:-:S13]  /*19d0*/  ISETP.NE.AND P0, PT, R8, R3, PT ;  /* 0x000000030800720c */ /* 0x024fda0003f05270 */
        /* <DEDUP_REMOVED lines=18> */
.L_x_794:
[----:B------:R-:W0:Y:S02]  /*1b00*/  LDCU.64 UR4, c[0x0][0x380] ;  /* 0x00007000ff0477ac */ /* 0x000e240008000a00 */
[----:B0-----:R-:W-:-:S04]  /*1b10*/  IADD3 R6, P0, PT, R6, UR4, RZ ;  /* 0x0000000406067c10 */ /* 0x001fc8000ff1e0ff */
[----:B------:R-:W-:-:S05]  /*1b20*/  IADD3.X R7, PT, PT, R7, UR5, RZ, P0, !PT ;  /* 0x0000000507077c10 */ /* 0x000fca00087fe4ff */
[----:B------:R-:W-:Y:S01]  /*1b30*/  STG.E desc[UR14][R6.64], R0 ;  /* 0x0000000006007986 */ /* 0x000fe2000c10190e */
[----:B------:R-:W-:Y:S05]  /*1b40*/  EXIT ;  /* 0x000000000000794d */ /* 0x000fea0003800000 */
.L_x_800:
        /* <DEDUP_REMOVED lines=11> */
.L_x_8737:


//--------------------- .text._ZN2at6native55_GLOBAL__N__0955718d_22_SparseCsrTensorMath_cu_868dd54534reduce_sparse_csr_dim1_cuda_kernelIN3c107complexIfEElNS1_14ReductionMulOpIS5_EES5_EEvPT2_PKT_PKT0_SF_lT1_ --------------------------
	.section	.text._ZN2at6native55_GLOBAL__N__0955718d_22_SparseCsrTensorMath_cu_868dd54534reduce_sparse_csr_dim1_cuda_kernelIN3c107complexIfEElNS1_14ReductionMulOpIS5_EES5_EEvPT2_PKT_PKT0_SF_lT1_,"ax",@progbits
	.align	128
.text._ZN2at6native55_GLOBAL__N__0955718d_22_SparseCsrTensorMath_cu_868dd54534reduce_sparse_csr_dim1_cuda_kernelIN3c107complexIfEElNS1_14ReductionMulOpIS5_EES5_EEvPT2_PKT_PKT0_SF_lT1_:
        .type           _ZN2at6native55_GLOBAL__N__0955718d_22_SparseCsrTensorMath_cu_868dd54534reduce_sparse_csr_dim1_cuda_kernelIN3c107complexIfEElNS1_14ReductionMulOpIS5_EES5_EEvPT2_PKT_PKT0_SF_lT1_,@function
        .size           _ZN2at6native55_GLOBAL__N__0955718d_22_SparseCsrTensorMath_cu_868dd54534reduce_sparse_csr_dim1_cuda_kernelIN3c107complexIfEElNS1_14ReductionMulOpIS5_EES5_EEvPT2_PKT_PKT0_SF_lT1_,(.L_x_8738 - _ZN2at6native55_GLOBAL__N__0955718d_22_SparseCsrTensorMath_cu_868dd54534reduce_sparse_csr_dim1_cuda_kernelIN3c107complexIfEElNS1_14ReductionMulOpIS5_EES5_EEvPT2_PKT_PKT0_SF_lT1_)
        .other          _ZN2at6native55_GLOBAL__N__0955718d_22_SparseCsrTensorMath_cu_868dd54534reduce_sparse_csr_dim1_cuda_kernelIN3c107complexIfEElNS1_14ReductionMulOpIS5_EES5_EEvPT2_PKT_PKT0_SF_lT1_,@"STO_CUDA_ENTRY STV_DEFAULT"
_ZN2at6native55_GLOBAL__N__0955718d_22_SparseCsrTensorMath_cu_868dd54534reduce_sparse_csr_dim1_cuda_kernelIN3c107complexIfEElNS1_14ReductionMulOpIS5_EES5_EEvPT2_PKT_PKT0_SF_lT1_:
        /* <DEDUP_REMOVED lines=24> */
[----:B------:R-:W-:Y:S02]  /*0180*/  ISETP.GE.U32.AND P0, PT, R7, R4, PT ;  /* 0x000000040700720c */ /* 0x000fe40003f06070 */
[----:B------:R-:W-:Y:S02]  /*0190*/  MOV R13, RZ ;  /* 0x000000ff000d7202 */ /* 0x000fe40000000f00 */
        /* <DEDUP_REMOVED lines=11> */
[----:B------:R-:W-:Y:S02]  /*0250*/  ISETP.NE.AND.EX P0, PT, RZ, RZ, PT, P0 ;  /* 0x000000ffff00720c */ /* 0x000fe40003f05300 */
[----:B------:R-:W-:Y:S02]  /*0260*/  MOV R13, RZ ;  /* 0x000000ff000d7202 */ /* 0x000fe40000000f00 */
[----:B------:R-:W-:-:S03]  /*0270*/  MOV R12, 0x3f800000 ;  /* 0x3f800000000c7802 */ /* 0x000fc60000000f00 */
[----:B------:R-:W-:Y:S06]  /*0280*/  @P1 BRA `(.L_x_804) ;  /* 0x0000000400841947 */ /* 0x000fec0003800000 */
[----:B------:R-:W0:Y:S01]  /*0290*/  LDCU.64 UR6, c[0x0][0x388] ;  /* 0x00007100ff0677ac */ /* 0x000e220008000a00 */
[----:B------:R-:W-:Y:S01]  /*02a0*/  HFMA2 R13, -RZ, RZ, 0, 0 ;  /* 0x00000000ff0d7431 */ /* 0x000fe200000001ff */
[----:B------:R-:W-:Y:S02]  /*02b0*/  LOP3.LUT R6, R3, 0xfffffff0, RZ, 0xc0, !PT ;  /* 0xfffffff003067812 */ /* 0x000fe400078ec0ff */
[----:B------:R-:W-:Y:S02]  /*02c0*/  MOV R12, 0x3f800000 ;  /* 0x3f800000000c7802 */ /* 0x000fe40000000f00 */
[----:B0-----:R-:W-:-:S04]  /*02d0*/  LEA R24, P1, R7, UR6, 0x3 ;  /* 0x0000000607187c11 */ /* 0x001fc8000f8218ff */
[----:B------:R-:W-:Y:S02]  /*02e0*/  IADD3 R24, P2, PT, R24, 0x40, RZ ;  /* 0x0000004018187810 */ /* 0x000fe40007f5e0ff */
[----:B------:R-:W-:-:S04]  /*02f0*/  LEA.HI.X R25, R7, UR7, R2, 0x3, P1 ;  /* 0x0000000707197c11 */ /* 0x000fc800088f1c02 */
[----:B------:R-:W-:-:S07]  /*0300*/  IADD3.X R25, PT, PT, RZ, R25, RZ, P2, !PT ;  /* 0x00000019ff197210 */ /* 0x000fce00017fe4ff */
.L_x_805:
[----:B------:R-:W2:Y:S04]  /*0310*/  LDG.E.64 R14, desc[UR4][R24.64+-0x40] ;  /* 0xffffc004180e7981 */ /* 0x000ea8000c1e1b00 */
[----:B------:R-:W3:Y:S04]  /*0320*/  LDG.E.64 R10, desc[UR4][R24.64+-0x38] ;  /* 0xffffc804180a7981 */ /* 0x000ee8000c1e1b00 */
[----:B------:R-:W4:Y:S04]  /*0330*/  LDG.E.64 R8, desc[UR4][R24.64+-0x30] ;  /* 0xffffd00418087981 */ /* 0x000f28000c1e1b00 */
[----:B------:R-:W5:Y:S04]  /*0340*/  LDG.E.64 R18, desc[UR4][R24.64+-0x28] ;  /* 0xffffd80418127981 */ /* 0x000f68000c1e1b00 */
[----:B------:R-:W5:Y:S04]  /*0350*/  LDG.E.64 R20, desc[UR4][R24.64+-0x20] ;  /* 0xffffe00418147981 */ /* 0x000f68000c1e1b00 */
[----:B------:R-:W5:Y:S01]  /*0360*/  LDG.E.64 R16, desc[UR4][R24.64+-0x18] ;  /* 0xffffe80418107981 */ /* 0x000f62000c1e1b00 */
[C---:B--2---:R-:W-:Y:S01]  /*0370*/  FMUL.FTZ R23, R15.reuse, R12 ;  /* 0x0000000c0f177220 */ /* 0x044fe20000410000 */
[----:B------:R-:W-:-:S03]  /*0380*/  FMUL.FTZ R15, R15, R13 ;  /* 0x0000000d0f0f7220 */ /* 0x000fc60000410000 */
[C---:B------:R-:W-:Y:S01]  /*0390*/  FFMA.FTZ R13, R14.reuse, R13, R23 ;  /* 0x0000000d0e0d7223 */ /* 0x040fe20000010017 */
[----:B------:R-:W-:Y:S02]  /*03a0*/  FFMA.FTZ R12, R14, R12, -R15 ;  /* 0x0000000c0e0c7223 */ /* 0x000fe4000001080f */
[----:B------:R-:W2:Y:S01]  /*03b0*/  LDG.E.64 R14, desc[UR4][R24.64+-0x10] ;  /* 0xfffff004180e7981 */ /* 0x000ea2000c1e1b00 */
[-C--:B---3--:R-:W-:Y:S01]  /*03c0*/  FMUL.FTZ R23, R13, R11.reuse ;  /* 0x0000000b0d177220 */ /* 0x088fe20000410000 */
[----:B------:R-:W-:-:S03]  /*03d0*/  FMUL.FTZ R26, R12, R11 ;  /* 0x0000000b0c1a7220 */ /* 0x000fc60000410000 */
[-C--:B------:R-:W-:Y:S01]  /*03e0*/  FFMA.FTZ R23, R12, R10.reuse, -R23 ;  /* 0x0000000a0c177223 */ /* 0x080fe20000010817 */
[----:B------:R-:W-:Y:S02]  /*03f0*/  FFMA.FTZ R26, R13, R10, R26 ;  /* 0x0000000a0d1a7223 */ /* 0x000fe4000001001a */
[----:B------:R-:W3:Y:S01]  /*0400*/  LDG.E.64 R12, desc[UR4][R24.64+-0x8] ;  /* 0xfffff804180c7981 */ /* 0x000ee2000c1e1b00 */
[-C--:B----4-:R-:W-:Y:S01]  /*0410*/  FMUL.FTZ R11, R23, R9.reuse ;  /* 0x00000009170b7220 */ /* 0x090fe20000410000 */
[----:B------:R-:W-:-:S03]  /*0420*/  FMUL.FTZ R28, R26, R9 ;  /* 0x000000091a1c7220 */ /* 0x000fc60000410000 */
[-C--:B------:R-:W-:Y:S02]  /*0430*/  FFMA.FTZ R26, R26, R8.reuse, R11 ;  /* 0x000000081a1a7223 */ /* 0x080fe4000001000b */
[----:B------:R-:W4:Y:S01]  /*0440*/  LDG.E.64 R10, desc[UR4][R24.64] ;  /* 0x00000004180a7981 */ /* 0x000f22000c1e1b00 */
[----:B------:R-:W-:Y:S01]  /*0450*/  FFMA.FTZ R28, R23, R8, -R28 ;  /* 0x00000008171c7223 */ /* 0x000fe2000001081c */
[----:B-----5:R-:W-:-:S03]  /*0460*/  FMUL.FTZ R9, R26, R19 ;  /* 0x000000131a097220 */ /* 0x020fc60000410000 */
[C---:B------:R-:W-:Y:S01]  /*0470*/  FMUL.FTZ R23, R28.reuse, R19 ;  /* 0x000000131c177220 */ /* 0x040fe20000410000 */
[-C--:B------:R-:W-:Y:S02]  /*0480*/  FFMA.FTZ R19, R28, R18.reuse, -R9 ;  /* 0x000000121c137223 */ /* 0x080fe40000010809 */
[----:B------:R-:W5:Y:S01]  /*0490*/  LDG.E.64 R8, desc[UR4][R24.64+0x8] ;  /* 0x0000080418087981 */ /* 0x000f62000c1e1b00 */
[----:B------:R-:W-:Y:S01]  /*04a0*/  FFMA.FTZ R23, R26, R18, R23 ;  /* 0x000000121a177223 */ /* 0x000fe20000010017 */
[----:B------:R-:W-:-:S03]  /*04b0*/  FMUL.FTZ R26, R19, R21 ;  /* 0x00000015131a7220 */ /* 0x000fc60000410000 */
[C---:B------:R-:W-:Y:S01]  /*04c0*/  FMUL.FTZ R18, R23.reuse, R21 ;  /* 0x0000001517127220 */ /* 0x040fe20000410000 */
[----:B------:R-:W-:-:S03]  /*04d0*/  FFMA.FTZ R21, R23, R20, R26 ;  /* 0x0000001417157223 */ /* 0x000fc6000001001a */
[----:B------:R-:W-:Y:S01]  /*04e0*/  FFMA.FTZ R20, R19, R20, -R18 ;  /* 0x0000001413147223 */ /* 0x000fe20000010812 */
[-C--:B------:R-:W-:Y:S01]  /*04f0*/  FMUL.FTZ R23, R21, R17.reuse ;  /* 0x0000001115177220 */ /* 0x080fe20000410000 */
[----:B------:R-:W5:Y:S02]  /*0500*/  LDG.E.64 R18, desc[UR4][R24.64+0x10] ;  /* 0x0000100418127981 */ /* 0x000f64000c1e1b00 */
[C---:B------:R-:W-:Y:S01]  /*0510*/  FMUL.FTZ R26, R20.reuse, R17 ;  /* 0x00000011141a7220 */ /* 0x040fe20000410000 */
[----:B------:R-:W-:-:S03]  /*0520*/  FFMA.FTZ R20, R20, R16, -R23 ;  /* 0x0000001014147223 */ /* 0x000fc60000010817 */
[----:B------:R-:W-:Y:S02]  /*0530*/  FFMA.FTZ R21, R21, R16, R26 ;  /* 0x0000001015157223 */ /* 0x000fe4000001001a */
[----:B------:R-:W5:Y:S01]  /*0540*/  LDG.E.64 R16, desc[UR4][R24.64+0x18] ;  /* 0x0000180418107981 */ /* 0x000f62000c1e1b00 */
[-C--:B--2---:R-:W-:Y:S01]  /*0550*/  FMUL.FTZ R26, R20, R15.reuse ;  /* 0x0000000f141a7220 */ /* 0x084fe20000410000 */
[----:B------:R-:W-:-:S03]  /*0560*/  FMUL.FTZ R15, R21, R15 ;  /* 0x0000000f150f7220 */ /* 0x000fc60000410000 */
[-C--:B------:R-:W-:Y:S01]  /*0570*/  FFMA.FTZ R21, R21, R14.reuse, R26 ;  /* 0x0000000e15157223 */ /* 0x080fe2000001001a */
[----:B------:R-:W-:Y:S02]  /*0580*/  FFMA.FTZ R20, R20, R14, -R15 ;  /* 0x0000000e14147223 */ /* 0x000fe4000001080f */
[----:B------:R-:W2:Y:S01]  /*0590*/  LDG.E.64 R14, desc[UR4][R24.64+0x20] ;  /* 0x00002004180e7981 */ /* 0x000ea2000c1e1b00 */
[-C--:B---3--:R-:W-:Y:S01]  /*05a0*/  FMUL.FTZ R23, R21, R13.reuse ;  /* 0x0000000d15177220 */ /* 0x088fe20000410000 */
[----:B------:R-:W-:-:S03]  /*05b0*/  FMUL.FTZ R26, R20, R13 ;  /* 0x0000000d141a7220 */ /* 0x000fc60000410000 */
[-C--:B------:R-:W-:Y:S01]  /*05c0*/  FFMA.FTZ R23, R20, R12.reuse, -R23 ;  /* 0x0000000c14177223 */ /* 0x080fe20000010817 */
[----:B------:R-:W-:Y:S02]  /*05d0*/  FFMA.FTZ R26, R21, R12, R26 ;  /* 0x0000000c151a7223 */ /* 0x000fe4000001001a */
[----:B------:R-:W3:Y:S02]  /*05e0*/  LDG.E.64 R20, desc[UR4][R24.64+0x28] ;  /* 0x0000280418147981 */ /* 0x000ee4000c1e1b00 */
[-C--:B----4-:R-:W-:Y:S01]  /*05f0*/  FMUL.FTZ R12, R26, R11.reuse ;  /* 0x0000000b1a0c7220 */ /* 0x090fe20000410000 */
[----:B------:R-:W-:-:S03]  /*0600*/  FMUL.FTZ R11, R23, R11 ;  /* 0x0000000b170b7220 */ /* 0x000fc60000410000 */
[-C--:B------:R-:W-:Y:S01]  /*0610*/  FFMA.FTZ R23, R23, R10.reuse, -R12 ;  /* 0x0000000a17177223 */ /* 0x080fe2000001080c */
[----:B------:R-:W-:Y:S01]  /*0620*/  FFMA.FTZ R11, R26, R10, R11 ;  /* 0x0000000a1a0b7223 */ /* 0x000fe2000001000b */
[----:B------:R-:W4:Y:S02]  /*0630*/  LDG.E.64 R12, desc[UR4][R24.64+0x30] ;  /* 0x00003004180c7981 */ /* 0x000f24000c1e1b00 */
[-C--:B-----5:R-:W-:Y:S01]  /*0640*/  FMUL.FTZ R10, R23, R9.reuse ;  /* 0x00000009170a7220 */ /* 0x0a0fe20000410000 */
[----:B------:R-:W-:-:S03]  /*0650*/  FMUL.FTZ R26, R11, R9 ;  /* 0x000000090b1a7220 */ /* 0x000fc60000410000 */
[-C--:B------:R-:W-:Y:S02]  /*0660*/  FFMA.FTZ R9, R11, R8.reuse, R10 ;  /* 0x000000080b097223 */ /* 0x080fe4000001000a */
[----:B------:R0:W5:Y:S01]  /*0670*/  LDG.E.64 R10, desc[UR4][R24.64+0x38] ;  /* 0x00003804180a7981 */ /* 0x000162000c1e1b00 */
[----:B------:R-:W-:Y:S01]  /*0680*/  FFMA.FTZ R26, R23, R8, -R26 ;  /* 0x00000008171a7223 */ /* 0x000fe2000001081a */
[----:B------:R-:W-:Y:S01]  /*0690*/  IADD3 R6, P1, PT, R6, -0x10, RZ ;  /* 0xfffffff006067810 */ /* 0x000fe20007f3e0ff */
[-C--:B------:R-:W-:Y:S01]  /*06a0*/  FMUL.FTZ R23, R9, R19.reuse ;  /* 0x0000001309177220 */ /* 0x080fe20000410000 */
[----:B------:R-:W-:Y:S01]  /*06b0*/  IADD3 R7, P2, PT, R7, 0x10, RZ ;  /* 0x0000001007077810 */ /* 0x000fe20007f5e0ff */
[C---:B------:R-:W-:Y:S01]  /*06c0*/  FMUL.FTZ R8, R26.reuse, R19 ;  /* 0x000000131a087220 */ /* 0x040fe20000410000 */
[----:B------:R-:W-:Y:S01]  /*06d0*/  IADD3.X R5, PT, PT, R5, -0x1, RZ, P1, !PT ;  /* 0xffffffff05057810 */ /* 0x000fe20000ffe4ff */
[-C--:B------:R-:W-:Y:S01]  /*06e0*/  FFMA.FTZ R23, R26, R18.reuse, -R23 ;  /* 0x000000121a177223 */ /* 0x080fe20000010817 */
[----:B------:R-:W-:Y:S01]  /*06f0*/  ISETP.NE.U32.AND P1, PT, R6, RZ, PT ;  /* 0x000000ff0600720c */ /* 0x000fe20003f25070 */
[----:B------:R-:W-:Y:S01]  /*0700*/  FFMA.FTZ R8, R9, R18, R8 ;  /* 0x0000001209087223 */ /* 0x000fe20000010008 */
[----:B0-----:R-:W-:Y:S01]  /*0710*/  IADD3 R24, P3, PT, R24, 0x80, RZ ;  /* 0x0000008018187810 */ /* 0x001fe20007f7e0ff */
[-C--:B------:R-:W-:Y:S01]  /*0720*/  FMUL.FTZ R9, R23, R17.reuse ;  /* 0x0000001117097220 */ /* 0x080fe20000410000 */
[----:B------:R-:W-:Y:S01]  /*0730*/  ISETP.NE.AND.EX P1, PT, R5, RZ, PT, P1 ;  /* 0x000000ff0500720c */ /* 0x000fe20003f25310 */
[C---:B------:R-:W-:Y:S01]  /*0740*/  FMUL.FTZ R18, R8.reuse, R17 ;  /* 0x0000001108127220 */ /* 0x040fe20000410000 */
[----:B------:R-:W-:Y:S01]  /*0750*/  IADD3.X R25, PT, PT, RZ, R25, RZ, P3, !PT ;  /* 0x00000019ff197210 */ /* 0x000fe20001ffe4ff */
[----:B------:R-:W-:Y:S01]  /*0760*/  FFMA.FTZ R9, R8, R16, R9 ;  /* 0x0000001008097223 */ /* 0x000fe20000010009 */
[----:B------:R-:W-:Y:S01]  /*0770*/  IADD3.X R2, PT, PT, RZ, R2, RZ, P2, !PT ;  /* 0x00000002ff027210 */ /* 0x000fe200017fe4ff */
[----:B------:R-:W-:-:S04]  /*0780*/  FFMA.FTZ R18, R23, R16, -R18 ;  /* 0x0000001017127223 */ /* 0x000fc80000010812 */
[-C--:B--2---:R-:W-:Y:S01]  /*0790*/  FMUL.FTZ R8, R18, R15.reuse ;  /* 0x0000000f12087220 */ /* 0x084fe20000410000 */
[----:B------:R-:W-:-:S03]  /*07a0*/  FMUL.FTZ R17, R9, R15 ;  /* 0x0000000f09117220 */ /* 0x000fc60000410000 */
[-C--:B------:R-:W-:Y:S01]  /*07b0*/  FFMA.FTZ R8, R9, R14.reuse, R8 ;  /* 0x0000000e09087223 */ /* 0x080fe20000010008 */
[----:B------:R-:W-:-:S03]  /*07c0*/  FFMA.FTZ R17, R18, R14, -R17 ;  /* 0x0000000e12117223 */ /* 0x000fc60000010811 */
[-C--:B---3--:R-:W-:Y:S01]  /*07d0*/  FMUL.FTZ R14, R8, R21.reuse ;  /* 0x00000015080e7220 */ /* 0x088fe20000410000 */
[----:B------:R-:W-:-:S03]  /*07e0*/  FMUL.FTZ R9, R17, R21 ;  /* 0x0000001511097220 */ /* 0x000fc60000410000 */
[-C--:B------:R-:W-:Y:S01]  /*07f0*/  FFMA.FTZ R14, R17, R20.reuse, -R14 ;  /* 0x00000014110e7223 */ /* 0x080fe2000001080e */
[----:B------:R-:W-:-:S03]  /*0800*/  FFMA.FTZ R9, R8, R20, R9 ;  /* 0x0000001408097223 */ /* 0x000fc60000010009 */
[-C--:B----4-:R-:W-:Y:S01]  /*0810*/  FMUL.FTZ R8, R14, R13.reuse ;  /* 0x0000000d0e087220 */ /* 0x090fe20000410000 */
[----:B------:R-:W-:-:S03]  /*0820*/  FMUL.FTZ R15, R9, R13 ;  /* 0x0000000d090f7220 */ /* 0x000fc60000410000 */
[-C--:B------:R-:W-:Y:S01]  /*0830*/  FFMA.FTZ R8, R9, R12.reuse, R8 ;  /* 0x0000000c09087223 */ /* 0x080fe20000010008 */
[----:B------:R-:W-:-:S03]  /*0840*/  FFMA.FTZ R15, R14, R12, -R15 ;  /* 0x0000000c0e0f7223 */ /* 0x000fc6000001080f */
[-C--:B-----5:R-:W-:Y:S01]  /*0850*/  FMUL.FTZ R12, R8, R11.reuse ;  /* 0x0000000b080c7220 */ /* 0x0a0fe20000410000 */
[----:B------:R-:W-:-:S03]  /*0860*/  FMUL.FTZ R11, R15, R11 ;  /* 0x0000000b0f0b7220 */ /* 0x000fc60000410000 */
[-C--:B------:R-:W-:Y:S01]  /*0870*/  FFMA.FTZ R12, R15, R10.reuse, -R12 ;  /* 0x0000000a0f0c7223 */ /* 0x080fe2000001080c */
[----:B------:R-:W-:Y:S01]  /*0880*/  FFMA.FTZ R13, R8, R10, R11 ;  /* 0x0000000a080d7223 */ /* 0x000fe2000001000b */
[----:B------:R-:W-:Y:S06]  /*0890*/  @P1 BRA `(.L_x_805) ;  /* 0xfffffff8009c1947 */ /* 0x000fec000383ffff */
.L_x_804:
[----:B------:R-:W-:Y:S05]  /*08a0*/  BSYNC.RECONVERGENT B1 ;  /* 0x0000000000017941 */ /* 0x000fea0003800200 */
.L_x_803:
        /* <DEDUP_REMOVED lines=11> */
[----:B------:R-:W2:Y:S04]  /*0960*/  LDG.E.64 R4, desc[UR4][R26.64] ;  /* 0x000000041a047981 */ /* 0x000ea8000c1e1b00 */
[----:B------:R-:W3:Y:S04]  /*0970*/  LDG.E.64 R8, desc[UR4][R26.64+0x8] ;  /* 0x000008041a087981 */ /* 0x000ee8000c1e1b00 */
[----:B------:R-:W4:Y:S04]  /*0980*/  LDG.E.64 R10, desc[UR4][R26.64+0x10] ;  /* 0x000010041a0a7981 */ /* 0x000f28000c1e1b00 */
[----:B------:R-:W5:Y:S04]  /*0990*/  LDG.E.64 R14, desc[UR4][R26.64+0x18] ;  /* 0x000018041a0e7981 */ /* 0x000f68000c1e1b00 */
[----:B------:R-:W5:Y:S04]  /*09a0*/  LDG.E.64 R16, desc[UR4][R26.64+0x20] ;  /* 0x000020041a107981 */ /* 0x000f68000c1e1b00 */
[----:B------:R-:W5:Y:S04]  /*09b0*/  LDG.E.64 R18, desc[UR4][R26.64+0x28] ;  /* 0x000028041a127981 */ /* 0x000f68000c1e1b00 */
[----:B------:R-:W5:Y:S04]  /*09c0*/  LDG.E.64 R20, desc[UR4][R26.64+0x30] ;  /* 0x000030041a147981 */ /* 0x000f68000c1e1b00 */
[----:B------:R-:W5:Y:S01]  /*09d0*/  LDG.E.64 R24, desc[UR4][R26.64+0x38] ;  /* 0x000038041a187981 */ /* 0x000f62000c1e1b00 */
[----:B------:R-:W-:-:S04]  /*09e0*/  IADD3 R7, P0, PT, R7, 0x8, RZ ;  /* 0x0000000807077810 */ /* 0x000fc80007f1e0ff */
[----:B------:R-:W-:Y:S01]  /*09f0*/  IADD3.X R2, PT, PT, RZ, R2, RZ, P0, !PT ;  /* 0x00000002ff027210 */ /* 0x000fe200007fe4ff */
        /* <DEDUP_REMOVED lines=15> */
[----:B------:R-:W-:-:S03]  /*0af0*/  FFMA.FTZ R15, R8, R14, R15 ;  /* 0x0000000e080f7223 */ /* 0x000fc6000001000f */
[-C--:B------:R-:W-:Y:S01]  /*0b00*/  FMUL.FTZ R8, R4, R17.reuse ;  /* 0x0000001104087220 */ /* 0x080fe20000410000 */
[----:B------:R-:W-:-:S03]  /*0b10*/  FMUL.FTZ R17, R15, R17 ;  /* 0x000000110f117220 */ /* 0x000fc60000410000 */
[-C--:B------:R-:W-:Y:S01]  /*0b20*/  FFMA.FTZ R8, R15, R16.reuse, R8 ;  /* 0x000000100f087223 */ /* 0x080fe20000010008 */
[----:B------:R-:W-:-:S03]  /*0b30*/  FFMA.FTZ R17, R4, R16, -R17 ;  /* 0x0000001004117223 */ /* 0x000fc60000010811 */
[-C--:B------:R-:W-:Y:S01]  /*0b40*/  FMUL.FTZ R4, R8, R19.reuse ;  /* 0x0000001308047220 */ /* 0x080fe20000410000 */
        /* <DEDUP_REMOVED lines=10> */
[----:B------:R-:W-:-:S07]  /*0bf0*/  FFMA.FTZ R13, R8, R24, R13 ;  /* 0x00000018080d7223 */ /* 0x000fce000001000d */
.L_x_807:
[----:B------:R-:W-:Y:S05]  /*0c00*/  BSYNC.RECONVERGENT B1 ;  /* 0x0000000000017941 */ /* 0x000fea0003800200 */
.L_x_806:
[----:B------:R-:W-:Y:S05]  /*0c10*/  @!P1 BRA `(.L_x_802) ;  /* 0x0000000000d89947 */ /* 0x000fea0003800000 */
[----:B------:R-:W-:Y:S01]  /*0c20*/  ISETP.GE.U32.AND P0, PT, R6, 0x4, PT ;  /* 0x000000040600780c */ /* 0x000fe20003f06070 */
[----:B------:R-:W-:Y:S01]  /*0c30*/  HFMA2 R4, -RZ, RZ, 0, 0 ;  /* 0x00000000ff047431 */ /* 0x000fe200000001ff */
[----:B------:R-:W-:Y:S01]  /*0c40*/  LOP3.LUT R3, R3, 0x3, RZ, 0xc0, !PT ;  /* 0x0000000303037812 */ /* 0x000fe200078ec0ff */
[----:B------:R-:W-:Y:S01]  /*0c50*/  BSSY.RECONVERGENT B1, `(.L_x_808) ;  /* 0x000001e000017945 */ /* 0x000fe20003800200 */
[----:B------:R-:W-:Y:S02]  /*0c60*/  ISETP.GE.U32.AND.EX P0, PT, RZ, RZ, PT, P0 ;  /* 0x000000ffff00720c */ /* 0x000fe40003f06100 */
[----:B------:R-:W-:-:S04]  /*0c70*/  ISETP.NE.U32.AND P1, PT, R3, RZ, PT ;  /* 0x000000ff0300720c */ /* 0x000fc80003f25070 */
[----:B------:R-:W-:-:S07]  /*0c80*/  ISETP.NE.AND.EX P1, PT, R4, RZ, PT, P1 ;  /* 0x000000ff0400720c */ /* 0x000fce0003f25310 */
[----:B------:R-:W-:Y:S06]  /*0c90*/  @!P0 BRA `(.L_x_809) ;  /* 0x0000000000648947 */ /* 0x000fec0003800000 */
[----:B------:R-:W0:Y:S02]  /*0ca0*/  LDCU.64 UR6, c[0x0][0x388] ;  /* 0x00007100ff0677ac */ /* 0x000e240008000a00 */
[----:B0-----:R-:W-:-:S04]  /*0cb0*/  LEA R18, P0, R7, UR6, 0x3 ;  /* 0x0000000607127c11 */ /* 0x001fc8000f8018ff */
[----:B------:R-:W-:-:S05]  /*0cc0*/  LEA.HI.X R19, R7, UR7, R2, 0x3, P0 ;  /* 0x0000000707137c11 */ /* 0x000fca00080f1c02 */
[----:B------:R-:W2:Y:S04]  /*0cd0*/  LDG.E.64 R16, desc[UR4][R18.64] ;  /* 0x0000000412107981 */ /* 0x000ea8000c1e1b00 */
[----:B------:R-:W3:Y:S04]  /*0ce0*/  LDG.E.64 R10, desc[UR4][R18.64+0x8] ;  /* 0x00000804120a7981 */ /* 0x000ee8000c1e1b00 */
[----:B------:R-:W4:Y:S04]  /*0cf0*/  LDG.E.64 R8, desc[UR4][R18.64+0x10] ;  /* 0x0000100412087981 */ /* 0x000f28000c1e1b00 */
        /* <DEDUP_REMOVED lines=18> */
[----:B------:R-:W-:-:S07]  /*0e20*/  FFMA.FTZ R13, R6, R14, R13 ;  /* 0x0000000e060d7223 */ /* 0x000fce000001000d */
.L_x_809:
[----:B------:R-:W-:Y:S05]  /*0e30*/  BSYNC.RECONVERGENT B1 ;  /* 0x0000000000017941 */ /* 0x000fea0003800200 */
.L_x_808:
[----:B------:R-:W-:Y:S05]  /*0e40*/  @!P1 BRA `(.L_x_802) ;  /* 0x00000000004c9947 */ /* 0x000fea0003800000 */
[----:B------:R-:W0:Y:S01]  /*0e50*/  LDCU.64 UR6, c[0x0][0x388] ;  /* 0x00007100ff0677ac */ /* 0x000e220008000a00 */
[----:B------:R-:W-:Y:S01]  /*0e60*/  BSSY.RECONVERGENT B1, `(.L_x_802) ;  /* 0x0000011000017945 */ /* 0x000fe20003800200 */
[----:B0-----:R-:W-:-:S04]  /*0e70*/  LEA R8, P0, R7, UR6, 0x3 ;  /* 0x0000000607087c11 */ /* 0x001fc8000f8018ff */
[----:B------:R-:W-:-:S09]  /*0e80*/  LEA.HI.X R9, R7, UR7, R2, 0x3, P0 ;  /* 0x0000000707097c11 */ /* 0x000fd200080f1c02 */
.L_x_810:
[----:B------:R-:W-:Y:S02]  /*0e90*/  MOV R6, R8 ;  /* 0x0000000800067202 */ /* 0x000fe40000000f00 */
[----:B------:R-:W-:-:S06]  /*0ea0*/  MOV R7, R9 ;  /* 0x0000000900077202 */ /* 0x000fcc0000000f00 */
[----:B------:R-:W2:Y:S01]  /*0eb0*/  LDG.E.64 R6, desc[UR4][R6.64] ;  /* 0x0000000406067981 */ /* 0x000ea2000c1e1b00 */
[----:B------:R-:W-:Y:S02]  /*0ec0*/  IADD3 R3, P0, PT, R3, -0x1, RZ ;  /* 0xffffffff03037810 */ /* 0x000fe40007f1e0ff */
[----:B------:R-:W-:Y:S02]  /*0ed0*/  IADD3 R8, P1, PT, R8, 0x8, RZ ;  /* 0x0000000808087810 */ /* 0x000fe40007f3e0ff */
[----:B------:R-:W-:Y:S02]  /*0ee0*/  IADD3.X R4, PT, PT, R4, -0x1, RZ, P0, !PT ;  /* 0xffffffff04047810 */ /* 0x000fe400007fe4ff */
[----:B------:R-:W-:Y:S02]  /*0ef0*/  ISETP.NE.U32.AND P0, PT, R3, RZ, PT ;  /* 0x000000ff0300720c */ /* 0x000fe40003f05070 */
[----:B------:R-:W-:Y:S02]  /*0f00*/  IADD3.X R9, PT, PT, RZ, R9, RZ, P1, !PT ;  /* 0x00000009ff097210 */ /* 0x000fe40000ffe4ff */
[----:B------:R-:W-:Y:S01]  /*0f10*/  ISETP.NE.AND.EX P0, PT, R4, RZ, PT, P0 ;  /* 0x000000ff0400720c */ /* 0x000fe20003f05300 */
[C---:B--2---:R-:W-:Y:S01]  /*0f20*/  FMUL.FTZ R5, R7.reuse, R13 ;  /* 0x0000000d07057220 */ /* 0x044fe20000410000 */
[----:B------:R-:W-:-:S03]  /*0f30*/  FMUL.FTZ R2, R7, R12 ;  /* 0x0000000c07027220 */ /* 0x000fc60000410000 */
[C---:B------:R-:W-:Y:S01]  /*0f40*/  FFMA.FTZ R12, R6.reuse, R12, -R5 ;  /* 0x0000000c060c7223 */ /* 0x040fe20000010805 */
[----:B------:R-:W-:-:S07]  /*0f50*/  FFMA.FTZ R13, R6, R13, R2 ;  /* 0x0000000d060d7223 */ /* 0x000fce0000010002 */
[----:B------:R-:W-:Y:S05]  /*0f60*/  @P0 BRA `(.L_x_810) ;  /* 0xfffffffc00c80947 */ /* 0x000fea000383ffff */
[----:B------:R-:W-:Y:S05]  /*0f70*/  BSYNC.RECONVERGENT B1 ;  /* 0x0000000000017941 */ /* 0x000fea0003800200 */
.L_x_802:
[----:B------:R-:W-:Y:S05]  /*0f80*/  BSYNC.RECONVERGENT B0 ;  /* 0x0000000000007941 */ /* 0x000fea0003800200 */
.L_x_801:
[----:B------:R-:W0:Y:S02]  /*0f90*/  LDCU.64 UR6, c[0x0][0x398] ;  /* 0x00007300ff0677ac */ /* 0x000e240008000a00 */
[----:B0-----:R-:W-:-:S04]  /*0fa0*/  IADD3 R2, P0, PT, R22, UR6, RZ ;  /* 0x0000000616027c10 */ /* 0x001fc8000ff1e0ff */
[----:B------:R-:W-:Y:S01]  /*0fb0*/  IADD3.X R3, PT, PT, R0, UR7, RZ, P0, !PT ;  /* 0x0000000700037c10 */ /* 0x000fe200087fe4ff */
[----:B------:R-:W0:Y:S05]  /*0fc0*/  LDCU.64 UR6, c[0x0][0x380] ;  /* 0x00007000ff0677ac */ /* 0x000e2a0008000a00 */
[----:B------:R-:W0:Y:S02]  /*0fd0*/  LDG.E.64 R2, desc[UR4][R2.64] ;  /* 0x0000000402027981 */ /* 0x000e24000c1e1b00 */
[----:B0-----:R-:W-:-:S04]  /*0fe0*/  LEA R4, P0, R2, UR6, 0x3 ;  /* 0x0000000602047c11 */ /* 0x001fc8000f8018ff */
[----:B------:R-:W-:-:S05]  /*0ff0*/  LEA.HI.X R5, R2, UR7, R3, 0x3, P0 ;  /* 0x0000000702057c11 */ /* 0x000fca00080f1c03 */
[----:B------:R-:W-:Y:S01]  /*1000*/  STG.E.64 desc[UR4][R4.64], R12 ;  /* 0x0000000c04007986 */ /* 0x000fe2000c101b04 */
[----:B------:R-:W-:Y:S05]  /*1010*/  EXIT ;  /* 0x000000000000794d */ /* 0x000fea0003800000 */
.L_x_811:
        /* <DEDUP_REMOVED lines=14> */
.L_x_8738:


//--------------------- .text._ZN2at6native55_GLOBAL__N__0955718d_22_SparseCsrTensorMath_cu_868dd54534reduce_sparse_csr_dim1_cuda_kernelIN3c107complexIfEEiNS1_14ReductionMulOpIS5_EES5_EEvPT2_PKT_PKT0_SF_lT1_ --------------------------
	.section	.text._ZN2at6native55_GLOBAL__N__0955718d_22_SparseCsrTensorMath_cu_868dd54534reduce_sparse_csr_dim1_cuda_kernelIN3c107complexIfEEiNS1_14ReductionMulOpIS5_EES5_EEvPT2_PKT_PKT0_SF_lT1_,"ax",@progbits
	.align	128
.text._ZN2at6native55_GLOBAL__N__0955718d_22_SparseCsrTensorMath_cu_868dd54534reduce_sparse_csr_dim1_cuda_kernelIN3c107complexIfEEiNS1_14ReductionMulOpIS5_EES5_EEvPT2_PKT_PKT0_SF_lT1_:
        .type           _ZN2at6native55_GLOBAL__N__0955718d_22_SparseCsrTensorMath_cu_868dd54534reduce_sparse_csr_dim1_cuda_kernelIN3c107complexIfEEiNS1_14ReductionMulOpIS5_EES5_EEvPT2_PKT_PKT0_SF_lT1_,@function
        .size           _ZN2at6native55_GLOBAL__N__0955718d_22_SparseCsrTensorMath_cu_868dd54534reduce_sparse_csr_dim1_cuda_kernelIN3c107complexIfEEiNS1_14ReductionMulOpIS5_EES5_EEvPT2_PKT_PKT0_SF_lT1_,(.L_x_8739 - _ZN2at6native55_GLOBAL__N__0955718d_22_SparseCsrTensorMath_cu_868dd54534reduce_sparse_csr_dim1_cuda_kernelIN3c107complexIfEEiNS1_14ReductionMulOpIS5_EES5_EEvPT2_PKT_PKT0_SF_lT1_)
        .other          _ZN2at6native55_GLOBAL__N__0955718d_22_SparseCsrTensorMath_cu_868dd54534reduce_sparse_csr_dim1_cuda_kernelIN3c107complexIfEEiNS1_14ReductionMulOpIS5_EES5_EEvPT2_PKT_PKT0_SF_lT1_,@"STO_CUDA_ENTRY STV_DEFAULT"
_ZN2at6native55_GLOBAL__N__0955718d_22_SparseCsrTensorMath_cu_868dd54534reduce_sparse_csr_dim1_cuda_kernelIN3c107complexIfEEiNS1_14ReductionMulOpIS5_EES5_EEvPT2_PKT_PKT0_SF_lT1_:
        /* <DEDUP_REMOVED lines=21> */
[----:B------:R-:W-:Y:S01]  /*0150*/  HFMA2 R4, -RZ, RZ, 1.875, 0 ;  /* 0x3f800000ff047431 */ /* 0x000fe200000001ff */
[----:B------:R-:W-:-:S10]  /*0160*/  MOV R5, RZ ;  /* 0x000000ff00057202 */ /* 0x000fd40000000f00 */
[----:B------:R-:W-:Y:S05]  /*0170*/  @P0 BRA `(.L_x_813) ;  /* 0x0000000c00140947 */ /* 0x000fea0003800000 */
[CC--:B------:R-:W-:Y:S01]  /*0180*/  IADD3 R22, PT, PT, R6.reuse, -R21.reuse, RZ ;  /* 0x8000001506167210 */ /* 0x0c0fe20007ffe0ff */
[----:B------:R-:W-:Y:S01]  /*0190*/  BSSY.RECONVERGENT B1, `(.L_x_814) ;  /* 0x0000064000017945 */ /* 0x000fe20003800200 */
[----:B------:R-:W-:Y:S02]  /*01a0*/  IADD3 R6, PT, PT, -R6, R21, RZ ;  /* 0x0000001506067210 */ /* 0x000fe40007ffe1ff */
[----:B------:R-:W-:Y:S02]  /*01b0*/  LOP3.LUT R23, R22, 0xf, RZ, 0xc0, !PT ;  /* 0x0000000f16177812 */ /* 0x000fe400078ec0ff */
[----:B------:R-:W-:Y:S02]  /*01c0*/  ISETP.GT.U32.AND P1, PT, R6, -0x10, PT ;  /* 0xfffffff00600780c */ /* 0x000fe40003f24070 */
[----:B------:R-:W-:Y:S02]  /*01d0*/  ISETP.NE.AND P0, PT, R23, RZ, PT ;  /* 0x000000ff1700720c */ /* 0x000fe40003f05270 */
[----:B------:R-:W-:-:S02]  /*01e0*/  MOV R5, RZ ;  /* 0x000000ff00057202 */ /* 0x000fc40000000f00 */
[----:B------:R-:W-:-:S07]  /*01f0*/  MOV R4, 0x3f800000 ;  /* 0x3f80000000047802 */ /* 0x000fce0000000f00 */
[----:B------:R-:W-:Y:S05]  /*0200*/  @P1 BRA `(.L_x_815) ;  /* 0x0000000400701947 */ /* 0x000fea0003800000 */
[----:B------:R-:W0:Y:S01]  /*0210*/  LDC.64 R2, c[0x0][0x388] ;  /* 0x0000e200ff027b82 */ /* 0x000e220000000a00 */
[----:B------:R-:W-:Y:S01]  /*0220*/  LOP3.LUT R24, R22, 0xfffffff0, RZ, 0xc0, !PT ;  /* 0xfffffff016187812 */ /* 0x000fe200078ec0ff */
[----:B------:R-:W-:Y:S01]  /*0230*/  HFMA2 R5, -RZ, RZ, 0, 0 ;  /* 0x00000000ff057431 */ /* 0x000fe200000001ff */
[----:B------:R-:W-:Y:S02]  /*0240*/  MOV R4, 0x3f800000 ;  /* 0x3f80000000047802 */ /* 0x000fe40000000f00 */
[----:B------:R-:W-:Y:S02]  /*0250*/  IADD3 R24, PT, PT, -R24, RZ, RZ ;  /* 0x000000ff18187210 */ /* 0x000fe40007ffe1ff */
[----:B0-----:R-:W-:-:S04]  /*0260*/  IADD3 R2, P1, PT, R2, 0x40, RZ ;  /* 0x0000004002027810 */ /* 0x001fc80007f3e0ff */
[----:B------:R-:W-:-:S09]  /*0270*/  IADD3.X R3, PT, PT, RZ, R3, RZ, P1, !PT ;  /* 0x00000003ff037210 */ /* 0x000fd20000ffe4ff */
.L_x_816:
[----:B------:R-:W-:-:S05]  /*0280*/  IMAD.WIDE R26, R21, 0x8, R2 ;  /* 0x00000008151a7825 */ /* 0x000fca00078e0202 */
        /* <DEDUP_REMOVED lines=23> */
[----:B------:R-:W-:-:S03]  /*0400*/  FFMA.FTZ R17, R19, R16, -R6 ;  /* 0x0000001013117223 */ /* 0x000fc60000010806 */
[----:B------:R-:W-:Y:S01]  /*0410*/  FFMA.FTZ R16, R7, R16, R18 ;  /* 0x0000001007107223 */ /* 0x000fe20000010012 */
[-C--:B------:R-:W-:Y:S01]  /*0420*/  FMUL.FTZ R19, R17, R9.reuse ;  /* 0x0000000911137220 */ /* 0x080fe20000410000 */
[----:B------:R-:W5:Y:S02]  /*0430*/  LDG.E.64 R6, desc[UR4][R26.64+0x8] ;  /* 0x000008041a067981 */ /* 0x000f64000c1e1b00 */
        /* <DEDUP_REMOVED lines=17> */
[----:B------:R-:W-:Y:S01]  /*0550*/  FFMA.FTZ R16, R16, R14, R15 ;  /* 0x0000000e10107223 */ /* 0x000fe2000001000f */
[----:B------:R-:W3:Y:S02]  /*0560*/  LDG.E.64 R18, desc[UR4][R26.64+0x38] ;  /* 0x000038041a127981 */ /* 0x000ee4000c1e1b00 */
[CC--:B----4-:R-:W-:Y:S02]  /*0570*/  FMUL.FTZ R17, R25.reuse, R5.reuse ;  /* 0x0000000519117220 */ /* 0x0d0fe40000410000 */
[----:B------:R-:W4:Y:S01]  /*0580*/  LDG.E.64 R14, desc[UR4][R26.64+0x28] ;  /* 0x000028041a0e7981 */ /* 0x000f22000c1e1b00 */
[C---:B------:R-:W-:Y:S01]  /*0590*/  FMUL.FTZ R28, R16.reuse, R5 ;  /* 0x00000005101c7220 */ /* 0x040fe20000410000 */
[-C--:B------:R-:W-:Y:S02]  /*05a0*/  FFMA.FTZ R5, R16, R4.reuse, R17 ;  /* 0x0000000410057223 */ /* 0x080fe40000010011 */
[----:B------:R-:W3:Y:S01]  /*05b0*/  LDG.E.64 R16, desc[UR4][R26.64+0x30] ;  /* 0x000030041a107981 */ /* 0x000ee2000c1e1b00 */
[----:B------:R-:W-:Y:S01]  /*05c0*/  FFMA.FTZ R28, R25, R4, -R28 ;  /* 0x00000004191c7223 */ /* 0x000fe2000001081c */
[----:B-----5:R-:W-:-:S03]  /*05d0*/  FMUL.FTZ R25, R5, R7 ;  /* 0x0000000705197220 */ /* 0x020fc60000410000 */
[C---:B------:R-:W-:Y:S01]  /*05e0*/  FMUL.FTZ R4, R28.reuse, R7 ;  /* 0x000000071c047220 */ /* 0x040fe20000410000 */
[----:B------:R-:W-:-:S03]  /*05f0*/  FFMA.FTZ R25, R28, R6, -R25 ;  /* 0x000000061c197223 */ /* 0x000fc60000010819 */
[----:B------:R-:W-:Y:S01]  /*0600*/  FFMA.FTZ R4, R5, R6, R4 ;  /* 0x0000000605047223 */ /* 0x000fe20000010004 */
[----:B------:R-:W-:-:S03]  /*0610*/  FMUL.FTZ R5, R25, R9 ;  /* 0x0000000919057220 */ /* 0x000fc60000410000 */
[C---:B------:R-:W-:Y:S01]  /*0620*/  FMUL.FTZ R6, R4.reuse, R9 ;  /* 0x0000000904067220 */ /* 0x040fe20000410000 */
[----:B------:R-:W-:-:S03]  /*0630*/  FFMA.FTZ R5, R4, R8, R5 ;  /* 0x0000000804057223 */ /* 0x000fc60000010005 */
[----:B------:R-:W-:Y:S01]  /*0640*/  FFMA.FTZ R6, R25, R8, -R6 ;  /* 0x0000000819067223 */ /* 0x000fe20000010806 */
[----:B------:R-:W-:-:S03]  /*0650*/  FMUL.FTZ R7, R5, R11 ;  /* 0x0000000b05077220 */ /* 0x000fc60000410000 */
[C---:B------:R-:W-:Y:S01]  /*0660*/  FMUL.FTZ R4, R6.reuse, R11 ;  /* 0x0000000b06047220 */ /* 0x040fe20000410000 */
[----:B------:R-:W-:-:S03]  /*0670*/  FFMA.FTZ R7, R6, R10, -R7 ;  /* 0x0000000a06077223 */ /* 0x000fc60000010807 */
[----:B------:R-:W-:Y:S01]  /*0680*/  FFMA.FTZ R4, R5, R10, R4 ;  /* 0x0000000a05047223 */ /* 0x000fe20000010004 */
[----:B------:R-:W-:-:S04]  /*0690*/  IADD3 R24, PT, PT, R24, 0x10, RZ ;  /* 0x0000001018187810 */ /* 0x000fc80007ffe0ff */
[----:B------:R-:W-:Y:S02]  /*06a0*/  ISETP.NE.AND P1, PT, R24, RZ, PT ;  /* 0x000000ff1800720c */ /* 0x000fe40003f25270 */
[----:B------:R-:W-:Y:S01]  /*06b0*/  IADD3 R21, PT, PT, R21, 0x10, RZ ;  /* 0x0000001015157810 */ /* 0x000fe20007ffe0ff */
[-C--:B--2---:R-:W-:Y:S01]  /*06c0*/  FMUL.FTZ R5, R7, R13.reuse ;  /* 0x0000000d07057220 */ /* 0x084fe20000410000 */
[----:B------:R-:W-:-:S03]  /*06d0*/  FMUL.FTZ R6, R4, R13 ;  /* 0x0000000d04067220 */ /* 0x000fc60000410000 */
[-C--:B------:R-:W-:Y:S01]  /*06e0*/  FFMA.FTZ R5, R4, R12.reuse, R5 ;  /* 0x0000000c04057223 */ /* 0x080fe20000010005 */
[----:B------:R-:W-:-:S03]  /*06f0*/  FFMA.FTZ R6, R7, R12, -R6 ;  /* 0x0000000c07067223 */ /* 0x000fc60000010806 */
[-C--:B----4-:R-:W-:Y:S01]  /*0700*/  FMUL.FTZ R7, R5, R15.reuse ;  /* 0x0000000f05077220 */ /* 0x090fe20000410000 */
[----:B------:R-:W-:-:S03]  /*0710*/  FMUL.FTZ R4, R6, R15 ;  /* 0x0000000f06047220 */ /* 0x000fc60000410000 */
[-C--:B------:R-:W-:Y:S01]  /*0720*/  FFMA.FTZ R7, R6, R14.reuse, -R7 ;  /* 0x0000000e06077223 */ /* 0x080fe20000010807 */
[----:B------:R-:W-:-:S03]  /*0730*/  FFMA.FTZ R4, R5, R14, R4 ;  /* 0x0000000e05047223 */ /* 0x000fc60000010004 */
[-C--:B---3--:R-:W-:Y:S01]  /*0740*/  FMUL.FTZ R5, R7, R17.reuse ;  /* 0x0000001107057220 */ /* 0x088fe20000410000 */
[----:B------:R-:W-:-:S03]  /*0750*/  FMUL.FTZ R6, R4, R17 ;  /* 0x0000001104067220 */ /* 0x000fc60000410000 */
[-C--:B------:R-:W-:Y:S01]  /*0760*/  FFMA.FTZ R5, R4, R16.reuse, R5 ;  /* 0x0000001004057223 */ /* 0x080fe20000010005 */
[----:B------:R-:W-:-:S03]  /*0770*/  FFMA.FTZ R6, R7, R16, -R6 ;  /* 0x0000001007067223 */ /* 0x000fc60000010806 */
[-C--:B------:R-:W-:Y:S01]  /*0780*/  FMUL.FTZ R7, R5, R19.reuse ;  /* 0x0000001305077220 */ /* 0x080fe20000410000 */
[----:B------:R-:W-:-:S03]  /*0790*/  FMUL.FTZ R8, R6, R19 ;  /* 0x0000001306087220 */ /* 0x000fc60000410000 */
[-C--:B------:R-:W-:Y:S01]  /*07a0*/  FFMA.FTZ R4, R6, R18.reuse, -R7 ;  /* 0x0000001206047223 */ /* 0x080fe20000010807 */
[----:B------:R-:W-:Y:S01]  /*07b0*/  FFMA.FTZ R5, R5, R18, R8 ;  /* 0x0000001205057223 */ /* 0x000fe20000010008 */
[----:B------:R-:W-:Y:S06]  /*07c0*/  @P1 BRA `(.L_x_816) ;  /* 0xfffffff800ac1947 */ /* 0x000fec000383ffff */
.L_x_815:
[----:B------:R-:W-:Y:S05]  /*07d0*/  BSYNC.RECONVERGENT B1 ;  /* 0x0000000000017941 */ /* 0x000fea0003800200 */
.L_x_814:
        /* <DEDUP_REMOVED lines=16> */
[----:B------:R-:W-:Y:S01]  /*08e0*/  IADD3 R21, PT, PT, R21, 0x8, RZ ;  /* 0x0000000815157810 */ /* 0x000fe20007ffe0ff */
        /* <DEDUP_REMOVED lines=32> */
.L_x_818:
[----:B------:R-:W-:Y:S05]  /*0af0*/  BSYNC.RECONVERGENT B1 ;  /* 0x0000000000017941 */ /* 0x000fea0003800200 */
.L_x_817:
        /* <DEDUP_REMOVED lines=29> */
.L_x_820:
[----:B------:R-:W-:Y:S05]  /*0cd0*/  BSYNC.RECONVERGENT B1 ;  /* 0x0000000000017941 */ /* 0x000fea0003800200 */
.L_x_819:
[----:B------:R-:W-:Y:S05]  /*0ce0*/  @!P1 BRA `(.L_x_813) ;  /* 0x0000000000389947 */ /* 0x000fea0003800000 */
[----:B------:R-:W0:Y:S01]  /*0cf0*/  LDC.64 R6, c[0x0][0x388] ;  /* 0x0000e200ff067b82 */ /* 0x000e220000000a00 */
[----:B------:R-:W-:Y:S01]  /*0d00*/  BSSY.RECONVERGENT B1, `(.L_x_813) ;  /* 0x000000c000017945 */ /* 0x000fe20003800200 */
[----:B------:R-:W-:-:S07]  /*0d10*/  IADD3 R22, PT, PT, -R22, RZ, RZ ;  /* 0x000000ff16167210 */ /* 0x000fce0007ffe1ff */
.L_x_821:
[----:B0-----:R-:W-:-:S06]  /*0d20*/  IMAD.WIDE R2, R21, 0x8, R6 ;  /* 0x0000000815027825 */ /* 0x001fcc00078e0206 */
[----:B------:R-:W2:Y:S01]  /*0d30*/  LDG.E.64 R2, desc[UR4][R2.64] ;  /* 0x0000000402027981 */ /* 0x000ea2000c1e1b00 */
[----:B------:R-:W-:Y:S02]  /*0d40*/  IADD3 R22, PT, PT, R22, 0x1, RZ ;  /* 0x0000000116167810 */ /* 0x000fe40007ffe0ff */
[----:B------:R-:W-:Y:S02]  /*0d50*/  IADD3 R21, PT, PT, R21, 0x1, RZ ;  /* 0x0000000115157810 */ /* 0x000fe40007ffe0ff */
[----:B------:R-:W-:Y:S01]  /*0d60*/  ISETP.NE.AND P0, PT, R22, RZ, PT ;  /* 0x000000ff1600720c */ /* 0x000fe20003f05270 */
[C---:B--2---:R-:W-:Y:S01]  /*0d70*/  FMUL.FTZ R9, R3.reuse, R5 ;  /* 0x0000000503097220 */ /* 0x044fe20000410000 */
[----:B------:R-:W-:-:S03]  /*0d80*/  FMUL.FTZ R8, R3, R4 ;  /* 0x0000000403087220 */ /* 0x000fc60000410000 */
[C---:B------:R-:W-:Y:S01]  /*0d90*/  FFMA.FTZ R4, R2.reuse, R4, -R9 ;  /* 0x0000000402047223 */ /* 0x040fe20000010809 */
[----:B------:R-:W-:-:S07]  /*0da0*/  FFMA.FTZ R5, R2, R5, R8 ;  /* 0x0000000502057223 */ /* 0x000fce0000010008 */
[----:B------:R-:W-:Y:S05]  /*0db0*/  @P0 BRA `(.L_x_821) ;  /* 0xfffffffc00d80947 */ /* 0x000fea000383ffff */
[----:B------:R-:W-:Y:S05]  /*0dc0*/  BSYNC.RECONVERGENT B1 ;  /* 0x0000000000017941 */ /* 0x000fea0003800200 */
.L_x_813:
[----:B------:R-:W-:Y:S05]  /*0dd0*/  BSYNC.RECONVERGENT B0 ;  /* 0x0000000000007941 */ /* 0x000fea0003800200 */
.L_x_812:
[----:B------:R-:W0:Y:S01]  /*0de0*/  LDCU.64 UR6, c[0x0][0x398] ;  /* 0x00007300ff0677ac */ /* 0x000e220008000a00 */
[----:B------:R-:W1:Y:S01]  /*0df0*/  LDC.64 R2, c[0x0][0x380] ;  /* 0x0000e000ff027b82 */ /* 0x000e620000000a00 */
[----:B0-----:R-:W-:-:S04]  /*0e00*/  IADD3 R6, P0, PT, R0, UR6, RZ ;  /* 0x0000000600067c10 */ /* 0x001fc8000ff1e0ff */
[----:B------:R-:W-:-:S06]  /*0e10*/  IADD3.X R7, PT, PT, R20, UR7, RZ, P0, !PT ;  /* 0x0000000714077c10 */ /* 0x000fcc00087fe4ff */
[----:B------:R-:W1:Y:S02]  /*0e20*/  LDG.E R7, desc[UR4][R6.64] ;  /* 0x0000000406077981 */ /* 0x000e64000c1e1900 */
[----:B-1----:R-:W-:-:S05]  /*0e30*/  IMAD.WIDE R2, R7, 0x8, R2 ;  /* 0x0000000807027825 */ /* 0x002fca00078e0202 */
[----:B------:R-:W-:Y:S01]  /*0e40*/  STG.E.64 desc[UR4][R2.64], R4 ;  /* 0x0000000402007986 */ /* 0x000fe2000c101b04 */
[----:B------:R-:W-:Y:S05]  /*0e50*/  EXIT ;  /* 0x000000000000794d */ /* 0x000fea0003800000 */
.L_x_822:
        /* <DEDUP_REMOVED lines=10> */
.L_x_8739:


//--------------------- .text._ZN2at6native55_GLOBAL__N__0955718d_22_SparseCsrTensorMath_cu_868dd54534reduce_sparse_csr_dim0_cuda_kernelIN3c107complexIfEElNS1_14ReductionMulOpIS5_EES5_EEvPT2_PKT0_lPKT_SC_lT1_ --------------------------
	.section	.text._ZN2at6native55_GLOBAL__N__0955718d_22_SparseCsrTensorMath_cu_868dd54534reduce_sparse_csr_dim0_cuda_kernelIN3c107complexIfEElNS1_14ReductionMulOpIS5_EES5_EEvPT2_PKT0_lPKT_SC_lT1_,"ax",@progbits
	.align	128
.text._ZN2at6native55_GLOBAL__N__0955718d_22_SparseCsrTensorMath_cu_868dd54534reduce_sparse_csr_dim0_cuda_kernelIN3c107complexIfEElNS1_14ReductionMulOpIS5_EES5_EEvPT2_PKT0_lPKT_SC_lT1_:
        .type           _ZN2at6native55_GLOBAL__N__0955718d_22_SparseCsrTensorMath_cu_868dd54534reduce_sparse_csr_dim0_cuda_kernelIN3c107complexIfEElNS1_14ReductionMulOpIS5_EES5_EEvPT2_PKT0_lPKT_SC_lT1_,@function
        .size           _ZN2at6native55_GLOBAL__N__0955718d_22_SparseCsrTensorMath_cu_868dd54534reduce_sparse_csr_dim0_cuda_kernelIN3c107complexIfEElNS1_14ReductionMulOpIS5_EES5_EEvPT2_PKT0_lPKT_SC_lT1_,(.L_x_8740 - _ZN2at6native55_GLOBAL__N__0955718d_22_SparseCsrTensorMath_cu_868dd54534reduce_sparse_csr_dim0_cuda_kernelIN3c107complexIfEElNS1_14ReductionMulOpIS5_EES5_EEvPT2_PKT0_lPKT_SC_lT1_)
        .other          _ZN2at6native55_GLOBAL__N__0955718d_22_SparseCsrTensorMath_cu_868dd54534reduce_sparse_csr_dim0_cuda_kernelIN3c107complexIfEElNS1_14ReductionMulOpIS5_EES5_EEvPT2_PKT0_lPKT_SC_lT1_,@"STO_CUDA_ENTRY STV_DEFAULT"
_ZN2at6native55_GLOBAL__N__0955718d_22_SparseCsrTensorMath_cu_868dd54534reduce_sparse_csr_dim0_cuda_kernelIN3c107complexIfEElNS1_14ReductionMulOpIS5_EES5_EEvPT2_PKT0_lPKT_SC_lT1_:
        /* <DEDUP_REMOVED lines=14> */
[----:B------:R-:W-:Y:S01]  /*00e0*/  MOV R3, RZ ;  /* 0x000000ff00037202 */ /* 0x000fe20000000f00 */
[----:B------:R-:W2:Y:S01]  /*00f0*/  LDCU.64 UR12, c[0x0][0x358] ;  /* 0x00006b00ff0c77ac */ /* 0x000ea20008000a00 */
[----:B0-----:R-:W-:-:S04]  /*0100*/  UISETP.GE.U32.AND UP0, UPT, UR6, 0x1, UPT ;  /* 0x000000010600788c */ /* 0x001fc8000bf06070 */
[----:B------:R-:W-:Y:S01]  /*0110*/  UISETP.GE.AND.EX UP0, UPT, UR7, URZ, UPT, UP0 ;  /* 0x000000ff0700728c */ /* 0x000fe2000bf06300 */
[----:B-1----:R-:W-:-:S04]  /*0120*/  IADD3 R4, P0, PT, R0, UR4, RZ ;  /* 0x0000000400047c10 */ /* 0x002fc8000ff1e0ff */
[----:B------:R-:W-:-:S04]  /*0130*/  IADD3.X R5, PT, PT, R20, UR5, RZ, P0, !PT ;  /* 0x0000000514057c10 */ /* 0x000fc800087fe4ff */
[----:B--2---:R-:W-:Y:S05]  /*0140*/  BRA.U !UP0, `(.L_x_823) ;  /* 0x0000000d08987547 */ /* 0x004fea000b800000 */
[----:B------:R-:W5:Y:S01]  /*0150*/  LDG.E.64 R4, desc[UR12][R4.64] ;  /* 0x0000000c04047981 */ /* 0x000f62000c1e1b00 */
[----:B------:R-:W-:Y:S01]  /*0160*/  UISETP.GE.U32.AND UP1, UPT, UR6, 0x8, UPT ;  /* 0x000000080600788c */ /* 0x000fe2000bf26070 */
[----:B------:R-:W-:Y:S01]  /*0170*/  IMAD.MOV.U32 R3, RZ, RZ, RZ ;  /* 0x000000ffff037224 */ /* 0x000fe200078e00ff */
[----:B------:R-:W-:Y:S01]  /*0180*/  ULOP3.LUT UR14, UR6, 0x7, URZ, 0xc0, !UPT ;  /* 0x00000007060e7892 */ /* 0x000fe2000f8ec0ff */
[----:B------:R-:W-:Y:S01]  /*0190*/  MOV R2, 0x3f800000 ;  /* 0x3f80000000027802 */ /* 0x000fe20000000f00 */
[----:B------:R-:W-:Y:S02]  /*01a0*/  UISETP.GE.U32.AND.EX UP1, UPT, UR7, URZ, UPT, UP1 ;  /* 0x000000ff0700728c */ /* 0x000fe4000bf26110 */
[----:B------:R-:W-:Y:S01]  /*01b0*/  UISETP.NE.U32.AND UP0, UPT, UR14, URZ, UPT ;  /* 0x000000ff0e00728c */ /* 0x000fe2000bf05070 */
[----:B------:R-:W-:Y:S01]  /*01c0*/  UMOV UR4, URZ ;  /* 0x000000ff00047c82 */ /* 0x000fe20008000000 */
[----:B------:R-:W-:Y:S02]  /*01d0*/  UMOV UR5, URZ ;  /* 0x000000ff00057c82 */ /* 0x000fe40008000000 */
[----:B------:R-:W-:-:S03]  /*01e0*/  UISETP.NE.AND.EX UP0, UPT, URZ, URZ, UPT, UP0 ;  /* 0x000000ffff00728c */ /* 0x000fc6000bf05300 */
[----:B------:R-:W-:Y:S08]  /*01f0*/  BRA.U !UP1, `(.L_x_824) ;  /* 0x0000000509887547 */ /* 0x000ff0000b800000 */
[----:B------:R-:W0:Y:S01]  /*0200*/  LDCU.64 UR8, c[0x0][0x3a0] ;  /* 0x00007400ff0877ac */ /* 0x000e220008000a00 */
[----:B------:R-:W-:Y:S01]  /*0210*/  HFMA2 R3, -RZ, RZ, 0, 0 ;  /* 0x00000000ff037431 */ /* 0x000fe200000001ff */
[----:B------:R-:W-:Y:S01]  /*0220*/  MOV R2, 0x3f800000 ;  /* 0x3f80000000027802 */ /* 0x000fe20000000f00 */
[----:B------:R-:W1:Y:S01]  /*0230*/  LDCU.64 UR10, c[0x0][0x398] ;  /* 0x00007300ff0a77ac */ /* 0x000e620008000a00 */
[----:B------:R-:W-:Y:S02]  /*0240*/  ULOP3.LUT UR4, UR6, 0xfffffff8, URZ, 0xc0, !UPT ;  /* 0xfffffff806047892 */ /* 0x000fe4000f8ec0ff */
[----:B------:R-:W-:Y:S02]  /*0250*/  ULOP3.LUT UR5, UR7, 0x7fffffff, URZ, 0xc0, !UPT ;  /* 0x7fffffff07057892 */ /* 0x000fe4000f8ec0ff */
[----:B0-----:R-:W-:Y:S02]  /*0260*/  UIADD3 UR8, UP1, UPT, UR8, 0x20, URZ ;  /* 0x0000002008087890 */ /* 0x001fe4000ff3e0ff */
[----:B-1----:R-:W-:-:S02]  /*0270*/  UIADD3 UR6, UP2, UPT, UR10, 0x20, URZ ;  /* 0x000000200a067890 */ /* 0x002fc4000ff5e0ff */
[----:B------:R-:W-:Y:S02]  /*0280*/  UIADD3.X UR9, UPT, UPT, URZ, UR9, URZ, UP1, !UPT ;  /* 0x00000009ff097290 */ /* 0x000fe40008ffe4ff */
[----:B------:R-:W-:Y:S01]  /*0290*/  IMAD.U32 R8, RZ, RZ, UR8 ;  /* 0x00000008ff087e24 */ /* 0x000fe2000f8e00ff */
[----:B------:R-:W-:Y:S01]  /*02a0*/  UIADD3.X UR7, UPT, UPT, URZ, UR11, URZ, UP2, !UPT ;  /* 0x0000000bff077290 */ /* 0x000fe200097fe4ff */
[----:B------:R-:W-:Y:S01]  /*02b0*/  MOV R12, UR6 ;  /* 0x00000006000c7c02 */ /* 0x000fe20008000f00 */
[----:B------:R-:W-:Y:S01]  /*02c0*/  UMOV UR6, UR4 ;  /* 0x0000000400067c82 */ /* 0x000fe20008000000 */
[----:B------:R-:W-:-:S03]  /*02d0*/  MOV R7, UR9 ;  /* 0x0000000900077c02 */ /* 0x000fc60008000f00 */
[----:B------:R-:W-:Y:S01]  /*02e0*/  MOV R13, UR7 ;  /* 0x00000007000d7c02 */ /* 0x000fe20008000f00 */
[----:B------:R-:W-:-:S06]  /*02f0*/  UMOV UR7, UR5 ;  /* 0x0000000500077c82 */ /* 0x000fcc0008000000 */
.L_x_825:
[----:B------:R-:W-:-:S05]  /*0300*/  IMAD.MOV.U32 R6, RZ, RZ, R8 ;  /* 0x000000ffff067224 */ /* 0x000fca00078e0008 */
[----:B------:R-:W2:Y:S04]  /*0310*/  LDG.E.64 R8, desc[UR12][R6.64+-0x20] ;  /* 0xffffe00c06087981 */ /* 0x000ea8000c1e1b00 */
[----:B------:R-:W3:Y:S04]  /*0320*/  LDG.E.64 R18, desc[UR12][R6.64+-0x18] ;  /* 0xffffe80c06127981 */ /* 0x000ee8000c1e1b00 */
[----:B------:R-:W4:Y:S04]  /*0330*/  LDG.E.64 R26, desc[UR12][R6.64+-0x10] ;  /* 0xfffff00c061a7981 */ /* 0x000f28000c1e1b00 */
[----:B------:R-:W4:Y:S04]  /*0340*/  LDG.E.64 R22, desc[UR12][R6.64+-0x8] ;  /* 0xfffff80c06167981 */ /* 0x000f28000c1e1b00 */
[----:B------:R-:W4:Y:S04]  /*0350*/  LDG.E.64 R24, desc[UR12][R6.64] ;  /* 0x0000000c06187981 */ /* 0x000f28000c1e1b00 */
[----:B------:R-:W4:Y:S04]  /*0360*/  LDG.E.64 R10, desc[UR12][R6.64+0x10] ;  /* 0x0000100c060a7981 */ /* 0x000f28000c1e1b00 */
[----:B------:R-:W4:Y:S01]  /*0370*/  LDG.E.64 R16, desc[UR12][R6.64+0x18] ;  /* 0x0000180c06107981 */ /* 0x000f22000c1e1b00 */
[----:B--2--5:R-:W-:-:S04]  /*0380*/  ISETP.NE.U32.AND P6, PT, R4, R8, PT ;  /* 0x000000080400720c */ /* 0x024fc80003fc5070 */
[----:B------:R-:W-:Y:S02]  /*0390*/  ISETP.NE.AND.EX P6, PT, R5, R9, PT, P6 ;  /* 0x000000090500720c */ /* 0x000fe40003fc5360 */
[----:B------:R-:W2:Y:S11]  /*03a0*/  LDG.E.64 R8, desc[UR12][R6.64+0x8] ;  /* 0x0000080c06087981 */ /* 0x000eb6000c1e1b00 */
[----:B------:R-:W2:Y:S01]  /*03b0*/  @!P6 LDG.E.64 R14, desc[UR12][R12.64+-0x20] ;  /* 0xffffe00c0c0ee981 */ /* 0x000ea2000c1e1b00 */
[----:B---3--:R-:W-:-:S04]  /*03c0*/  ISETP.NE.U32.AND P5, PT, R4, R18, PT ;  /* 0x000000120400720c */ /* 0x008fc80003fa5070 */
[----:B------:R-:W-:Y:S02]  /*03d0*/  ISETP.NE.AND.EX P5, PT, R5, R19, PT, P5 ;  /* 0x000000130500720c */ /* 0x000fe40003fa5350 */
[----:B----4-:R-:W-:-:S04]  /*03e0*/  ISETP.NE.U32.AND P4, PT, R4, R26, PT ;  /* 0x0000001a0400720c */ /* 0x010fc80003f85070 */
[----:B------:R-:W-:Y:S02]  /*03f0*/  ISETP.NE.AND.EX P4, PT, R5, R27, PT, P4 ;  /* 0x0000001b0500720c */ /* 0x000fe40003f85340 */
[----:B------:R-:W-:-:S05]  /*0400*/  ISETP.NE.U32.AND P3, PT, R4, R22, PT ;  /* 0x000000160400720c */ /* 0x000fca0003f65070 */
[----:B------:R-:W3:Y:S01]  /*0410*/  @!P5 LDG.E.64 R18, desc[UR12][R12.64+-0x18] ;  /* 0xffffe80c0c12d981 */ /* 0x000ee2000c1e1b00 */
[----:B------:R-:W-:-:S05]  /*0420*/  ISETP.NE.AND.EX P3, PT, R5, R23, PT, P3 ;  /* 0x000000170500720c */ /* 0x000fca0003f65330 */
[----:B------:R-:W4:Y:S01]  /*0430*/  @!P4 LDG.E.64 R22, desc[UR12][R12.64+-0x10] ;  /* 0xfffff00c0c16c981 */ /* 0x000f22000c1e1b00 */
[----:B------:R-:W-:-:S04]  /*0440*/  ISETP.NE.U32.AND P2, PT, R4, R24, PT ;  /* 0x000000180400720c */ /* 0x000fc80003f45070 */
[----:B------:R-:W-:-:S03]  /*0450*/  ISETP.NE.AND.EX P2, PT, R5, R25, PT, P2 ;  /* 0x000000190500720c */ /* 0x000fc60003f45320 */
[----:B------:R-:W4:Y:S01]  /*0460*/  @!P3 LDG.E.64 R24, desc[UR12][R12.64+-0x8] ;  /* 0xfffff80c0c18b981 */ /* 0x000f22000c1e1b00 */
[----:B------:R-:W-:-:S04]  /*0470*/  ISETP.NE.U32.AND P0, PT, R4, R10, PT ;  /* 0x0000000a0400720c */ /* 0x000fc80003f05070 */
[----:B------:R-:W-:Y:S02]  /*0480*/  ISETP.NE.AND.EX P0, PT, R5, R11, PT, P0 ;  /* 0x0000000b0500720c */ /* 0x000fe40003f05300 */
[----:B--2---:R-:W-:-:S04]  /*0490*/  ISETP.NE.U32.AND P1, PT, R4, R8, PT ;  /* 0x000000080400720c */ /* 0x004fc80003f25070 */
[----:B------:R-:W-:Y:S02]  /*04a0*/  ISETP.NE.AND.EX P1, PT, R5, R9, PT, P1 ;  /* 0x000000090500720c */ /* 0x000fe40003f25310 */
[----:B------:R-:W2:Y:S01]  /*04b0*/  @!P2 LDG.E.64 R8, desc[UR12][R12.64] ;  /* 0x0000000c0c08a981 */ /* 0x000ea2000c1e1b00 */
[-C--:B------:R-:W-:Y:S01]  /*04c0*/  @!P6 FMUL.FTZ R21, R3, R15.reuse ;  /* 0x0000000f0315e220 */ /* 0x080fe20000410000 */
[----:B------:R-:W-:-:S03]  /*04d0*/  @!P6 FMUL.FTZ R26, R2, R15 ;  /* 0x0000000f021ae220 */ /* 0x000fc60000410000 */
[----:B------:R-:W-:-:S06]  /*04e0*/  @!P6 FFMA.FTZ R21, R2, R14, -R21 ;  /* 0x0000000e0215e223 */ /* 0x000fcc0000010815 */
[----:B------:R-:W2:Y:S01]  /*04f0*/  @!P1 LDG.E.64 R10, desc[UR12][R12.64+0x8] ;  /* 0x0000080c0c0a9981 */ /* 0x000ea2000c1e1b00 */
[----:B------:R-:W-:Y:S01]  /*0500*/  @!P6 FFMA.FTZ R3, R3, R14, R26 ;  /* 0x0000000e0303e223 */ /* 0x000fe2000001001a */
[----:B------:R-:W-:Y:S02]  /*0510*/  @!P6 MOV R2, R21 ;  /* 0x000000150002e202 */ /* 0x000fe40000000f00 */
[----:B------:R-:W-:-:S04]  /*0520*/  ISETP.NE.U32.AND P6, PT, R4, R16, PT ;  /* 0x000000100400720c */ /* 0x000fc80003fc5070 */
[----:B------:R-:W-:Y:S02]  /*0530*/  ISETP.NE.AND.EX P6, PT, R5, R17, PT, P6 ;  /* 0x000000110500720c */ /* 0x000fe40003fc5360 */
[----:B------:R-:W2:Y:S11]  /*0540*/  @!P0 LDG.E.64 R16, desc[UR12][R12.64+0x10] ;  /* 0x0000100c0c108981 */ /* 0x000eb6000c1e1b00 */
[----:B------:R-:W2:Y:S01]  /*0550*/  @!P6 LDG.E.64 R14, desc[UR12][R12.64+0x18] ;  /* 0x0000180c0c0ee981 */ /* 0x000ea2000c1e1b00 */
[-C--:B---3--:R-:W-:Y:S01]  /*0560*/  @!P5 FMUL.FTZ R21, R3, R19.reuse ;  /* 0x000000130315d220 */ /* 0x088fe20000410000 */
[----:B------:R-:W-:-:S03]  /*0570*/  @!P5 FMUL.FTZ R26, R2, R19 ;  /* 0x00000013021ad220 */ /* 0x000fc60000410000 */
[-C--:B------:R-:W-:Y:S01]  /*0580*/  @!P5 FFMA.FTZ R21, R2, R18.reuse, -R21 ;  /* 0x000000120215d223 */ /* 0x080fe20000010815 */
[----:B------:R-:W-:-:S04]  /*0590*/  @!P5 FFMA.FTZ R3, R3, R18, R26 ;  /* 0x000000120303d223 */ /* 0x000fc8000001001a */
[----:B------:R-:W-:Y:S01]  /*05a0*/  @!P5 MOV R2, R21 ;  /* 0x000000150002d202 */ /* 0x000fe20000000f00 */
[----:B----4-:R-:W-:-:S04]  /*05b0*/  @!P4 FMUL.FTZ R19, R3, R23 ;  /* 0x000000170313c220 */ /* 0x010fc80000410000 */
[C---:B------:R-:W-:Y:S01]  /*05c0*/  @!P4 FMUL.FTZ R18, R2.reuse, R23 ;  /* 0x000000170212c220 */ /* 0x040fe20000410000 */
[----:B------:R-:W-:-:S03]  /*05d0*/  @!P4 FFMA.FTZ R19, R2, R22, -R19 ;  /* 0x000000160213c223 */ /* 0x000fc60000010813 */
[----:B------:R-:W-:Y:S02]  /*05e0*/  @!P4 FFMA.FTZ R3, R3, R22, R18 ;  /* 0x000000160303c223 */ /* 0x000fe40000010012 */
[----:B------:R-:W-:Y:S02]  /*05f0*/  @!P4 MOV R2, R19 ;  /* 0x000000130002c202 */ /* 0x000fe40000000f00 */
[----:B------:R-:W-:-:S03]  /*0600*/  @!P3 FMUL.FTZ R19, R3, R25 ;  /* 0x000000190313b220 */ /* 0x000fc60000410000 */
[C---:B------:R-:W-:Y:S01]  /*0610*/  @!P3 FMUL.FTZ R18, R2.reuse, R25 ;  /* 0x000000190212b220 */ /* 0x040fe20000410000 */
[----:B------:R-:W-:-:S03]  /*0620*/  @!P3 FFMA.FTZ R19, R2, R24, -R19 ;  /* 0x000000180213b223 */ /* 0x000fc60000010813 */
[----:B------:R-:W-:Y:S01]  /*0630*/  @!P3 FFMA.FTZ R3, R3, R24, R18 ;  /* 0x000000180303b223 */ /* 0x000fe20000010012 */
[----:B------:R-:W-:Y:S01]  /*0640*/  @!P3 IMAD.MOV.U32 R2, RZ, RZ, R19 ;  /* 0x000000ffff02b224 */ /* 0x000fe200078e0013 */
[----:B------:R-:W-:-:S04]  /*0650*/  UIADD3 UR6, UP1, UPT, UR6, -0x8, URZ ;  /* 0xfffffff806067890 */ /* 0x000fc8000ff3e0ff */
[----:B------:R-:W-:Y:S02]  /*0660*/  UIADD3.X UR7, UPT, UPT, UR7, -0x1, URZ, UP1, !UPT ;  /* 0xffffffff07077890 */ /* 0x000fe40008ffe4ff */
[----:B------:R-:W-:-:S04]  /*0670*/  UISETP.NE.U32.AND UP1, UPT, UR6, URZ, UPT ;  /* 0x000000ff0600728c */ /* 0x000fc8000bf25070 */
[----:B------:R-:W-:Y:S01]  /*0680*/  UISETP.NE.AND.EX UP1, UPT, UR7, URZ, UPT, UP1 ;  /* 0x000000ff0700728c */ /* 0x000fe2000bf25310 */
[-C--:B--2---:R-:W-:Y:S01]  /*0690*/  @!P2 FMUL.FTZ R19, R3, R9.reuse ;  /* 0x000000090313a220 */ /* 0x084fe20000410000 */
[----:B------:R-:W-:-:S03]  /*06a0*/  @!P2 FMUL.FTZ R18, R2, R9 ;  /* 0x000000090212a220 */ /* 0x000fc60000410000 */
[-C--:B------:R-:W-:Y:S01]  /*06b0*/  @!P2 FFMA.FTZ R19, R2, R8.reuse, -R19 ;  /* 0x000000080213a223 */ /* 0x080fe20000010813 */
[----:B------:R-:W-:-:S04]  /*06c0*/  @!P2 FFMA.FTZ R3, R3, R8, R18 ;  /* 0x000000080303a223 */ /* 0x000fc80000010012 */
[----:B------:R-:W-:Y:S01]  /*06d0*/  @!P2 MOV R2, R19 ;  /* 0x000000130002a202 */ /* 0x000fe20000000f00 */
[----:B------:R-:W-:-:S04]  /*06e0*/  @!P1 FMUL.FTZ R9, R3, R11 ;  /* 0x0000000b03099220 */ /* 0x000fc80000410000 */
[C---:B------:R-:W-:Y:S01]  /*06f0*/  @!P1 FMUL.FTZ R8, R2.reuse, R11 ;  /* 0x0000000b02089220 */ /* 0x040fe20000410000 */
[----:B------:R-:W-:-:S03]  /*0700*/  @!P1 FFMA.FTZ R9, R2, R10, -R9 ;  /* 0x0000000a02099223 */ /* 0x000fc60000010809 */
[----:B------:R-:W-:Y:S02]  /*0710*/  @!P1 FFMA.FTZ R3, R3, R10, R8 ;  /* 0x0000000a03039223 */ /* 0x000fe40000010008 */
[----:B------:R-:W-:Y:S02]  /*0720*/  @!P1 MOV R2, R9 ;  /* 0x0000000900029202 */ /* 0x000fe40000000f00 */
[----:B------:R-:W-:-:S03]  /*0730*/  @!P0 FMUL.FTZ R9, R3, R17 ;  /* 0x0000001103098220 */ /* 0x000fc60000410000 */
[C---:B------:R-:W-:Y:S01]  /*0740*/  @!P0 FMUL.FTZ R8, R2.reuse, R17 ;  /* 0x0000001102088220 */ /* 0x040fe20000410000 */
[----:B------:R-:W-:-:S03]  /*0750*/  @!P0 FFMA.FTZ R9, R2, R16, -R9 ;  /* 0x0000001002098223 */ /* 0x000fc60000010809 */
[----:B------:R-:W-:Y:S02]  /*0760*/  @!P0 FFMA.FTZ R3, R3, R16, R8 ;  /* 0x0000001003038223 */ /* 0x000fe40000010008 */
[----:B------:R-:W-:Y:S02]  /*0770*/  @!P0 MOV R2, R9 ;  /* 0x0000000900028202 */ /* 0x000fe40000000f00 */
[-C--:B------:R-:W-:Y:S01]  /*0780*/  @!P6 FMUL.FTZ R9, R3, R15.reuse ;  /* 0x0000000f0309e220 */ /* 0x080fe20000410000 */
[----:B------:R-:W-:Y:S02]  /*0790*/  IADD3 R8, P0, PT, R6, 0x40, RZ ;  /* 0x0000004006087810 */ /* 0x000fe40007f1e0ff */
[----:B------:R-:W-:Y:S01]  /*07a0*/  IADD3 R12, P1, PT, R12, 0x40, RZ ;  /* 0x000000400c0c7810 */ /* 0x000fe20007f3e0ff */
[C---:B------:R-:W-:Y:S01]  /*07b0*/  @!P6 FFMA.FTZ R9, R2.reuse, R14, -R9 ;  /* 0x0000000e0209e223 */ /* 0x040fe20000010809 */
[----:B------:R-:W-:Y:S01]  /*07c0*/  @!P6 FMUL.FTZ R6, R2, R15 ;  /* 0x0000000f0206e220 */ /* 0x000fe20000410000 */
[----:B------:R-:W-:Y:S01]  /*07d0*/  IMAD.X R7, RZ, RZ, R7, P0 ;  /* 0x000000ffff077224 */ /* 0x000fe200000e0607 */
[----:B------:R-:W-:-:S02]  /*07e0*/  IADD3.X R13, PT, PT, RZ, R13, RZ, P1, !PT ;  /* 0x0000000dff0d7210 */ /* 0x000fc40000ffe4ff */
[----:B------:R-:W-:Y:S01]  /*07f0*/  @!P6 FFMA.FTZ R3, R3, R14, R6 ;  /* 0x0000000e0303e223 */ /* 0x000fe20000010006 */
[----:B------:R-:W-:Y:S01]  /*0800*/  @!P6 MOV R2, R9 ;  /* 0x000000090002e202 */ /* 0x000fe20000000f00 */
[----:B------:R-:W-:Y:S06]  /*0810*/  BRA.U UP1, `(.L_x_825) ;  /* 0xfffffff901b87547 */ /* 0x000fec000b83ffff */
.L_x_824:
        /* <DEDUP_REMOVED lines=8> */
[----:B------:R-:W0:Y:S01]  /*08a0*/  LDCU.64 UR8, c[0x0][0x3a0] ;  /* 0x00007400ff0877ac */ /* 0x000e220008000a00 */
[----:B------:R-:W-:Y:S02]  /*08b0*/  USHF.L.U32 UR6, UR4, 0x3, URZ ;  /* 0x0000000304067899 */ /* 0x000fe400080006ff */
[----:B------:R-:W-:Y:S02]  /*08c0*/  USHF.L.U64.HI UR7, UR4, 0x3, UR5 ;  /* 0x0000000304077899 */ /* 0x000fe40008010205 */
[----:B0-----:R-:W-:-:S04]  /*08d0*/  UIADD3 UR8, UP1, UPT, UR6, UR8, URZ ;  /* 0x0000000806087290 */ /* 0x001fc8000ff3e0ff */
[----:B------:R-:W-:Y:S02]  /*08e0*/  UIADD3.X UR9, UPT, UPT, UR7, UR9, URZ, UP1, !UPT ;  /* 0x0000000907097290 */ /* 0x000fe40008ffe4ff */
[----:B------:R-:W-:-:S04]  /*08f0*/  MOV R14, UR8 ;  /* 0x00000008000e7c02 */ /* 0x000fc80008000f00 */
[----:B------:R-:W-:-:S05]  /*0900*/  IMAD.U32 R15, RZ, RZ, UR9 ;  /* 0x00000009ff0f7e24 */ /* 0x000fca000f8e00ff */
[----:B------:R-:W2:Y:S01]  /*0910*/  LDG.E.64 R6, desc[UR12][R14.64] ;  /* 0x0000000c0e067981 */ /* 0x000ea2000c1e1b00 */
[----:B------:R-:W0:Y:S03]  /*0920*/  LDCU.64 UR8, c[0x0][0x398] ;  /* 0x00007300ff0877ac */ /* 0x000e260008000a00 */
[----:B------:R-:W3:Y:S04]  /*0930*/  LDG.E.64 R8, desc[UR12][R14.64+0x8] ;  /* 0x0000080c0e087981 */ /* 0x000ee8000c1e1b00 */
[----:B------:R-:W4:Y:S04]  /*0940*/  LDG.E.64 R10, desc[UR12][R14.64+0x10] ;  /* 0x0000100c0e0a7981 */ /* 0x000f28000c1e1b00 */
[----:B------:R-:W4:Y:S01]  /*0950*/  LDG.E.64 R12, desc[UR12][R14.64+0x18] ;  /* 0x0000180c0e0c7981 */ /* 0x000f22000c1e1b00 */
[----:B0-----:R-:W-:-:S04]  /*0960*/  UIADD3 UR6, UP1, UPT, UR6, UR8, URZ ;  /* 0x0000000806067290 */ /* 0x001fc8000ff3e0ff */
[----:B------:R-:W-:Y:S02]  /*0970*/  UIADD3.X UR7, UPT, UPT, UR7, UR9, URZ, UP1, !UPT ;  /* 0x0000000907077290 */ /* 0x000fe40008ffe4ff */
[----:B------:R-:W-:-:S04]  /*0980*/  MOV R16, UR6 ;  /* 0x0000000600107c02 */ /* 0x000fc80008000f00 */
[----:B------:R-:W-:Y:S02]  /*0990*/  MOV R17, UR7 ;  /* 0x0000000700117c02 */ /* 0x000fe40008000f00 */
[----:B--2--5:R-:W-:-:S04]  /*09a0*/  ISETP.NE.U32.AND P0, PT, R4, R6, PT ;  /* 0x000000060400720c */ /* 0x024fc80003f05070 */
[----:B------:R-:W-:Y:S02]  /*09b0*/  ISETP.NE.AND.EX P0, PT, R5, R7, PT, P0 ;  /* 0x000000070500720c */ /* 0x000fe40003f05300 */
[----:B---3--:R-:W-:-:S04]  /*09c0*/  ISETP.NE.U32.AND P1, PT, R4, R8, PT ;  /* 0x000000080400720c */ /* 0x008fc80003f25070 */
[----:B------:R-:W-:Y:S02]  /*09d0*/  ISETP.NE.AND.EX P1, PT, R5, R9, PT, P1 ;  /* 0x000000090500720c */ /* 0x000fe40003f25310 */
[----:B----4-:R-:W-:-:S05]  /*09e0*/  ISETP.NE.U32.AND P2, PT, R4, R10, PT ;  /* 0x0000000a0400720c */ /* 0x010fca0003f45070 */
[----:B------:R-:W2:Y:S01]  /*09f0*/  @!P0 LDG.E.64 R18, desc[UR12][R16.64] ;  /* 0x0000000c10128981 */ /* 0x000ea2000c1e1b00 */
[----:B------:R-:W-:Y:S02]  /*0a00*/  ISETP.NE.AND.EX P2, PT, R5, R11, PT, P2 ;  /* 0x0000000b0500720c */ /* 0x000fe40003f45320 */
[----:B------:R-:W-:-:S03]  /*0a10*/  ISETP.NE.U32.AND P3, PT, R4, R12, PT ;  /* 0x0000000c0400720c */ /* 0x000fc60003f65070 */
[----:B------:R-:W3:Y:S01]  /*0a20*/  @!P1 LDG.E.64 R6, desc[UR12][R16.64+0x8] ;  /* 0x0000080c10069981 */ /* 0x000ee2000c1e1b00 */
[----:B------:R-:W-:-:S07]  /*0a30*/  ISETP.NE.AND.EX P3, PT, R5, R13, PT, P3 ;  /* 0x0000000d0500720c */ /* 0x000fce0003f65330 */
[----:B------:R-:W4:Y:S06]  /*0a40*/  @!P2 LDG.E.64 R8, desc[UR12][R16.64+0x10] ;  /* 0x0000100c1008a981 */ /* 0x000f2c000c1e1b00 */
[----:B------:R-:W4:Y:S01]  /*0a50*/  @!P3 LDG.E.64 R10, desc[UR12][R16.64+0x18] ;  /* 0x0000180c100ab981 */ /* 0x000f22000c1e1b00 */
[----:B------:R-:W-:-:S04]  /*0a60*/  UIADD3 UR4, UP1, UPT, UR4, 0x4, URZ ;  /* 0x0000000404047890 */ /* 0x000fc8000ff3e0ff */
[----:B------:R-:W-:Y:S01]  /*0a70*/  UIADD3.X UR5, UPT, UPT, URZ, UR5, URZ, UP1, !UPT ;  /* 0x00000005ff057290 */ /* 0x000fe20008ffe4ff */
[-C--:B--2---:R-:W-:Y:S01]  /*0a80*/  @!P0 FMUL.FTZ R13, R3, R19.reuse ;  /* 0x00000013030d8220 */ /* 0x084fe20000410000 */
[----:B------:R-:W-:-:S03]  /*0a90*/  @!P0 FMUL.FTZ R12, R2, R19 ;  /* 0x00000013020c8220 */ /* 0x000fc60000410000 */
[-C--:B------:R-:W-:Y:S01]  /*0aa0*/  @!P0 FFMA.FTZ R13, R2, R18.reuse, -R13 ;  /* 0x00000012020d8223 */ /* 0x080fe2000001080d */
[----:B------:R-:W-:-:S04]  /*0ab0*/  @!P0 FFMA.FTZ R3, R3, R18, R12 ;  /* 0x0000001203038223 */ /* 0x000fc8000001000c */
[----:B------:R-:W-:Y:S01]  /*0ac0*/  @!P0 MOV R2, R13 ;  /* 0x0000000d00028202 */ /* 0x000fe20000000f00 */
[----:B---3--:R-:W-:-:S04]  /*0ad0*/  @!P1 FMUL.FTZ R13, R3, R7 ;  /* 0x00000007030d9220 */ /* 0x008fc80000410000 */
[C---:B------:R-:W-:Y:S01]  /*0ae0*/  @!P1 FMUL.FTZ R12, R2.reuse, R7 ;  /* 0x00000007020c9220 */ /* 0x040fe20000410000 */
[----:B------:R-:W-:-:S03]  /*0af0*/  @!P1 FFMA.FTZ R13, R2, R6, -R13 ;  /* 0x00000006020d9223 */ /* 0x000fc6000001080d */
[----:B------:R-:W-:Y:S01]  /*0b00*/  @!P1 FFMA.FTZ R3, R3, R6, R12 ;  /* 0x0000000603039223 */ /* 0x000fe2000001000c */
[----:B------:R-:W-:-:S03]  /*0b10*/  @!P1 IMAD.MOV.U32 R2, RZ, RZ, R13 ;  /* 0x000000ffff029224 */ /* 0x000fc600078e000d */
[-C--:B----4-:R-:W-:Y:S01]  /*0b20*/  @!P2 FMUL.FTZ R7, R3, R9.reuse ;  /* 0x000000090307a220 */ /* 0x090fe20000410000 */
[----:B------:R-:W-:-:S03]  /*0b30*/  @!P2 FMUL.FTZ R6, R2, R9 ;  /* 0x000000090206a220 */ /* 0x000fc60000410000 */
[-C--:B------:R-:W-:Y:S01]  /*0b40*/  @!P2 FFMA.FTZ R7, R2, R8.reuse, -R7 ;  /* 0x000000080207a223 */ /* 0x080fe20000010807 */
[----:B------:R-:W-:-:S04]  /*0b50*/  @!P2 FFMA.FTZ R3, R3, R8, R6 ;  /* 0x000000080303a223 */ /* 0x000fc80000010006 */
[----:B------:R-:W-:Y:S01]  /*0b60*/  @!P2 MOV R2, R7 ;  /* 0x000000070002a202 */ /* 0x000fe20000000f00 */
[----:B------:R-:W-:-:S04]  /*0b70*/  @!P3 FMUL.FTZ R7, R3, R11 ;  /* 0x0000000b0307b220 */ /* 0x000fc80000410000 */
[C---:B------:R-:W-:Y:S01]  /*0b80*/  @!P3 FFMA.FTZ R7, R2.reuse, R10, -R7 ;  /* 0x0000000a0207b223 */ /* 0x040fe20000010807 */
[----:B------:R-:W-:-:S04]  /*0b90*/  @!P3 FMUL.FTZ R6, R2, R11 ;  /* 0x0000000b0206b220 */ /* 0x000fc80000410000 */
[----:B------:R-:W-:Y:S01]  /*0ba0*/  @!P3 FFMA.FTZ R3, R3, R10, R6 ;  /* 0x0000000a0303b223 */ /* 0x000fe20000010006 */
[----:B------:R-:W-:-:S07]  /*0bb0*/  @!P3 MOV R2, R7 ;  /* 0x000000070002b202 */ /* 0x000fce0000000f00 */
.L_x_826:
[----:B------:R-:W-:Y:S05]  /*0bc0*/  BRA.U !UP0, `(.L_x_823) ;  /* 0x0000000108f87547 */ /* 0x000fea000b800000 */
[----:B------:R-:W-:Y:S02]  /*0bd0*/  UISETP.NE.U32.AND UP1, UPT, UR11, 0x1, UPT ;  /* 0x000000010b00788c */ /* 0x000fe4000bf25070 */
[----:B------:R-:W-:Y:S02]  /*0be0*/  ULOP3.LUT UR6, UR10, 0x1, URZ, 0xc0, !UPT ;  /* 0x000000010a067892 */ /* 0x000fe4000f8ec0ff */
[----:B------:R-:W-:Y:S02]  /*0bf0*/  UISETP.NE.AND.EX UP1, UPT, URZ, URZ, UPT, UP1 ;  /* 0x000000ffff00728c */ /* 0x000fe4000bf25310 */
[----:B------:R-:W-:-:S04]  /*0c00*/  UISETP.NE.U32.AND UP0, UPT, UR6, 0x1, UPT ;  /* 0x000000010600788c */ /* 0x000fc8000bf05070 */
[----:B------:R-:W-:-:S03]  /*0c10*/  UISETP.NE.U32.AND.EX UP0, UPT, URZ, URZ, UPT, UP0 ;  /* 0x000000ffff00728c */ /* 0x000fc6000bf05100 */
[----:B------:R-:W-:Y:S08]  /*0c20*/  BRA.U !UP1, `(.L_x_827) ;  /* 0x0000000109807547 */ /* 0x000ff0000b800000 */
        /* <DEDUP_REMOVED lines=9> */
[----:B------:R-:W3:Y:S01]  /*0cc0*/  LDG.E.64 R8, desc[UR12][R10.64+0x8] ;  /* 0x0000080c0a087981 */ /* 0x000ee2000c1e1b00 */
[----:B0-----:R-:W-:-:S04]  /*0cd0*/  UIADD3 UR8, UP1, UPT, UR7, UR8, URZ ;  /* 0x0000000807087290 */ /* 0x001fc8000ff3e0ff */
[----:B------:R-:W-:Y:S01]  /*0ce0*/  UIADD3.X UR9, UPT, UPT, UR6, UR9, URZ, UP1, !UPT ;  /* 0x0000000906097290 */ /* 0x000fe20008ffe4ff */
[C---:B--2--5:R-:W-:Y:S02]  /*0cf0*/  ISETP.NE.U32.AND P0, PT, R4.reuse, R6, PT ;  /* 0x000000060400720c */ /* 0x064fe40003f05070 */
[----:B------:R-:W-:Y:S02]  /*0d00*/  MOV R6, UR8 ;  /* 0x0000000800067c02 */ /* 0x000fe40008000f00 */
[C---:B------:R-:W-:Y:S02]  /*0d10*/  ISETP.NE.AND.EX P0, PT, R5.reuse, R7, PT, P0 ;  /* 0x000000070500720c */ /* 0x040fe40003f05300 */
[----:B---3--:R-:W-:Y:S02]  /*0d20*/  ISETP.NE.U32.AND P1, PT, R4, R8, PT ;  /* 0x000000080400720c */ /* 0x008fe40003f25070 */
[----:B------:R-:W-:Y:S02]  /*0d30*/  MOV R7, UR9 ;  /* 0x0000000900077c02 */ /* 0x000fe40008000f00 */
[----:B------:R-:W-:-:S07]  /*0d40*/  ISETP.NE.AND.EX P1, PT, R5, R9, PT, P1 ;  /* 0x000000090500720c */ /* 0x000fce0003f25310 */
[----:B------:R-:W2:Y:S06]  /*0d50*/  @!P0 LDG.E.64 R8, desc[UR12][R6.64] ;  /* 0x0000000c06088981 */ /* 0x000eac000c1e1b00 */
[----:B------:R-:W3:Y:S01]  /*0d60*/  @!P1 LDG.E.64 R12, desc[UR12][R6.64+0x8] ;  /* 0x0000080c060c9981 */ /* 0x000ee2000c1e1b00 */
        /* <DEDUP_REMOVED lines=8> */
[C---:B------:R-:W-:Y:S01]  /*0df0*/  @!P1 FFMA.FTZ R9, R2.reuse, R12, -R9 ;  /* 0x0000000c02099223 */ /* 0x040fe20000010809 */
[----:B------:R-:W-:-:S03]  /*0e00*/  @!P1 FMUL.FTZ R8, R2, R13 ;  /* 0x0000000d02089220 */ /* 0x000fc60000410000 */
[----:B------:R-:W-:Y:S02]  /*0e10*/  @!P1 IMAD.MOV.U32 R2, RZ, RZ, R9 ;  /* 0x000000ffff029224 */ /* 0x000fe400078e0009 */
[----:B------:R-:W-:-:S07]  /*0e20*/  @!P1 FFMA.FTZ R3, R3, R12, R8 ;  /* 0x0000000c03039223 */ /* 0x000fce0000010008 */
.L_x_827:
[----:B------:R-:W-:Y:S05]  /*0e30*/  BRA.U UP0, `(.L_x_823) ;  /* 0x00000001005c7547 */ /* 0x000fea000b800000 */
[----:B------:R-:W0:Y:S01]  /*0e40*/  LDCU.64 UR8, c[0x0][0x3a0] ;  /* 0x00007400ff0877ac */ /* 0x000e220008000a00 */
[----:B------:R-:W-:Y:S02]  /*0e50*/  USHF.L.U32 UR7, UR4, 0x3, URZ ;  /* 0x0000000304077899 */ /* 0x000fe400080006ff */
[----:B------:R-:W-:Y:S02]  /*0e60*/  USHF.L.U64.HI UR6, UR4, 0x3, UR5 ;  /* 0x0000000304067899 */ /* 0x000fe40008010205 */
[----:B0-----:R-:W-:-:S04]  /*0e70*/  UIADD3 UR4, UP0, UPT, UR7, UR8, URZ ;  /* 0x0000000807047290 */ /* 0x001fc8000ff1e0ff */
[----:B------:R-:W-:Y:S02]  /*0e80*/  UIADD3.X UR5, UPT, UPT, UR6, UR9, URZ, UP0, !UPT ;  /* 0x0000000906057290 */ /* 0x000fe400087fe4ff */
[----:B------:R-:W-:-:S04]  /*0e90*/  MOV R6, UR4 ;  /* 0x0000000400067c02 */ /* 0x000fc80008000f00 */
[----:B------:R-:W-:-:S06]  /*0ea0*/  MOV R7, UR5 ;  /* 0x0000000500077c02 */ /* 0x000fcc0008000f00 */
[----:B------:R-:W2:Y:S01]  /*0eb0*/  LDG.E.64 R6, desc[UR12][R6.64] ;  /* 0x0000000c06067981 */ /* 0x000ea2000c1e1b00 */
[----:B------:R-:W-:Y:S01]  /*0ec0*/  BSSY.RECONVERGENT B0, `(.L_x_823) ;  /* 0x000000e000007945 */ /* 0x000fe20003800200 */
[----:B--2--5:R-:W-:-:S04]  /*0ed0*/  ISETP.NE.U32.AND P0, PT, R4, R6, PT ;  /* 0x000000060400720c */ /* 0x024fc80003f05070 */
[----:B------:R-:W-:-:S13]  /*0ee0*/  ISETP.NE.AND.EX P0, PT, R5, R7, PT, P0 ;  /* 0x000000070500720c */ /* 0x000fda0003f05300 */
[----:B------:R-:W-:Y:S05]  /*0ef0*/  @P0 BRA `(.L_x_828) ;  /* 0x0000000000280947 */ /* 0x000fea0003800000 */
[----:B------:R-:W0:Y:S02]  /*0f00*/  LDCU.64 UR4, c[0x0][0x398] ;  /* 0x00007300ff0477ac */ /* 0x000e240008000a00 */
[----:B0-----:R-:W-:-:S04]  /*0f10*/  UIADD3 UR4, UP0, UPT, UR7, UR4, URZ ;  /* 0x0000000407047290 */ /* 0x001fc8000ff1e0ff */
[----:B------:R-:W-:Y:S02]  /*0f20*/  UIADD3.X UR5, UPT, UPT, UR6, UR5, URZ, UP0, !UPT ;  /* 0x0000000506057290 */ /* 0x000fe400087fe4ff */
[----:B------:R-:W-:-:S04]  /*0f30*/  MOV R4, UR4 ;  /* 0x0000000400047c02 */ /* 0x000fc80008000f00 */
[----:B------:R-:W-:-:S06]  /*0f40*/  MOV R5, UR5 ;  /* 0x0000000500057c02 */ /* 0x000fcc0008000f00 */
[----:B------:R-:W2:Y:S02]  /*0f50*/  LDG.E.64 R4, desc[UR12][R4.64] ;  /* 0x0000000c04047981 */ /* 0x000ea4000c1e1b00 */
[-C--:B--2---:R-:W-:Y:S01]  /*0f60*/  FMUL.FTZ R7, R3, R5.reuse ;  /* 0x0000000503077220 */ /* 0x084fe20000410000 */
[----:B------:R-:W-:-:S03]  /*0f70*/  FMUL.FTZ R6, R2, R5 ;  /* 0x0000000502067220 */ /* 0x000fc60000410000 */
[-C--:B------:R-:W-:Y:S01]  /*0f80*/  FFMA.FTZ R2, R2, R4.reuse, -R7 ;  /* 0x0000000402027223 */ /* 0x080fe20000010807 */
[----:B------:R-:W-:-:S07]  /*0f90*/  FFMA.FTZ R3, R3, R4, R6 ;  /* 0x0000000403037223 */ /* 0x000fce0000010006 */
.L_x_828:
[----:B------:R-:W-:Y:S05]  /*0fa0*/  BSYNC.RECONVERGENT B0 ;  /* 0x0000000000007941 */ /* 0x000fea0003800200 */
.L_x_823:
[----:B------:R-:W0:Y:S02]  /*0fb0*/  LDCU.64 UR4, c[0x0][0x380] ;  /* 0x00007000ff0477ac */ /* 0x000e240008000a00 */
[----:B0----5:R-:W-:-:S04]  /*0fc0*/  IADD3 R4, P0, PT, R0, UR4, RZ ;  /* 0x0000000400047c10 */ /* 0x021fc8000ff1e0ff */
[----:B------:R-:W-:-:S05]  /*0fd0*/  IADD3.X R5, PT, PT, R20, UR5, RZ, P0, !PT ;  /* 0x0000000514057c10 */ /* 0x000fca00087fe4ff */
[----:B------:R-:W-:Y:S01]  /*0fe0*/  STG.E.64 desc[UR12][R4.64], R2 ;  /* 0x0000000204007986 */ /* 0x000fe2000c101b0c */
[----:B------:R-:W-:Y:S05]  /*0ff0*/  EXIT ;  /* 0x000000000000794d */ /* 0x000fea0003800000 */
.L_x_829:
        /* <DEDUP_REMOVED lines=16> */
.L_x_8740:


//--------------------- .text._ZN2at6native55_GLOBAL__N__0955718d_22_SparseCsrTensorMath_cu_868dd54534reduce_sparse_csr_dim0_cuda_kernelIN3c107complexIfEEiNS1_14ReductionMulOpIS5_EES5_EEvPT2_PKT0_lPKT_SC_lT1_ --------------------------
	.section	.text._ZN2at6native55_GLOBAL__N__0955718d_22_SparseCsrTensorMath_cu_868dd54534reduce_sparse_csr_dim0_cuda_kernelIN3c107complexIfEEiNS1_14ReductionMulOpIS5_EES5_EEvPT2_PKT0_lPKT_SC_lT1_,"ax",@progbits
	.align	128
.text._ZN2at6native55_GLOBAL__N__0955718d_22_SparseCsrTensorMath_cu_868dd54534reduce_sparse_csr_dim0_cuda_kernelIN3c107complexIfEEiNS1_14ReductionMulOpIS5_EES5_EEvPT2_PKT0_lPKT_SC_lT1_:
        .type           _ZN2at6native55_GLOBAL__N__0955718d_22_SparseCsrTensorMath_cu_868dd54534reduce_sparse_csr_dim0_cuda_kernelIN3c107complexIfEEiNS1_14ReductionMulOpIS5_EES5_EEvPT2_PKT0_lPKT_SC_lT1_,@function
        .size           _ZN2at6native55_GLOBAL__N__0955718d_22_SparseCsrTensorMath_cu_868dd54534reduce_sparse_csr_dim0_cuda_kernelIN3c107complexIfEEiNS1_14ReductionMulOpIS5_EES5_EEvPT2_PKT0_lPKT_SC_lT1_,(.L_x_8741 - _ZN2at6native55_GLOBAL__N__0955718d_22_SparseCsrTensorMath_cu_868dd54534reduce_sparse_csr_dim0_cuda_kernelIN3c107complexIfEEiNS1_14ReductionMulOpIS5_EES5_EEvPT2_PKT0_lPKT_SC_lT1_)
        .other          _ZN2at6native55_GLOBAL__N__0955718d_22_SparseCsrTensorMath_cu_868dd54534reduce_sparse_csr_dim0_cuda_kernelIN3c107complexIfEEiNS1_14ReductionMulOpIS5_EES5_EEvPT2_PKT0_lPKT_SC_lT1_,@"STO_CUDA_ENTRY STV_DEFAULT"
_ZN2at6native55_GLOBAL__N__0955718d_22_SparseCsrTensorMath_cu_868dd54534reduce_sparse_csr_dim0_cuda_kernelIN3c107complexIfEEiNS1_14ReductionMulOpIS5_EES5_EEvPT2_PKT0_lPKT_SC_lT1_:
        /* <DEDUP_REMOVED lines=10> */
[----:B------:R-:W-:Y:S01]  /*00a0*/  HFMA2 R2, -RZ, RZ, 1.875, 0 ;  /* 0x3f800000ff027431 */ /* 0x000fe200000001ff */
[----:B------:R-:W-:Y:S01]  /*00b0*/  MOV R3, RZ ;  /* 0x000000ff00037202 */ /* 0x000fe20000000f00 */
[----:B------:R-:W1:Y:S01]  /*00c0*/  LDCU.64 UR4, c[0x0][0x388] ;  /* 0x00007100ff0477ac */ /* 0x000e620008000a00 */
[----:B------:R-:W2:Y:S01]  /*00d0*/  LDCU.64 UR12, c[0x0][0x358] ;  /* 0x00006b00ff0c77ac */ /* 0x000ea20008000a00 */
[----:B0-----:R-:W-:-:S04]  /*00e0*/  UISETP.GE.U32.AND UP0, UPT, UR6, 0x1, UPT ;  /* 0x000000010600788c */ /* 0x001fc8000bf06070 */
[----:B------:R-:W-:Y:S01]  /*00f0*/  UISETP.GE.AND.EX UP0, UPT, UR7, URZ, UPT, UP0 ;  /* 0x000000ff0700728c */ /* 0x000fe2000bf06300 */
[----:B-1----:R-:W-:-:S04]  /*0100*/  LEA R4, P0, R0, UR4, 0x2 ;  /* 0x0000000400047c11 */ /* 0x002fc8000f8010ff */
[----:B------:R-:W-:-:S04]  /*0110*/  LEA.HI.X R5, R0, UR5, RZ, 0x2, P0 ;  /* 0x0000000500057c11 */ /* 0x000fc800080f14ff */
[----:B--2---:R-:W-:Y:S05]  /*0120*/  BRA.U !UP0, `(.L_x_830) ;  /* 0x0000000d08447547 */ /* 0x004fea000b800000 */
[----:B------:R0:W5:Y:S01]  /*0130*/  LDG.E R4, desc[UR12][R4.64] ;  /* 0x0000000c04047981 */ /* 0x000162000c1e1900 */
[----:B------:R-:W-:Y:S01]  /*0140*/  UISETP.GE.U32.AND UP1, UPT, UR6, 0x8, UPT ;  /* 0x000000080600788c */ /* 0x000fe2000bf26070 */
[----:B------:R-:W-:Y:S01]  /*0150*/  MOV R3, RZ ;  /* 0x000000ff00037202 */ /* 0x000fe20000000f00 */
[----:B------:R-:W-:Y:S01]  /*0160*/  ULOP3.LUT UR14, UR6, 0x7, URZ, 0xc0, !UPT ;  /* 0x00000007060e7892 */ /* 0x000fe2000f8ec0ff */
[----:B------:R-:W-:Y:S01]  /*0170*/  MOV R2, 0x3f800000 ;  /* 0x3f80000000027802 */ /* 0x000fe20000000f00 */
[----:B------:R-:W-:Y:S02]  /*0180*/  UISETP.GE.U32.AND.EX UP1, UPT, UR7, URZ, UPT, UP1 ;  /* 0x000000ff0700728c */ /* 0x000fe4000bf26110 */
[----:B------:R-:W-:Y:S01]  /*0190*/  UISETP.NE.U32.AND UP0, UPT, UR14, URZ, UPT ;  /* 0x000000ff0e00728c */ /* 0x000fe2000bf05070 */
[----:B------:R-:W-:Y:S01]  /*01a0*/  UMOV UR4, URZ ;  /* 0x000000ff00047c82 */ /* 0x000fe20008000000 */
[----:B------:R-:W-:Y:S02]  /*01b0*/  UMOV UR5, URZ ;  /* 0x000000ff00057c82 */ /* 0x000fe40008000000 */
[----:B------:R-:W-:-:S03]  /*01c0*/  UISETP.NE.AND.EX UP0, UPT, URZ, URZ, UPT, UP0 ;  /* 0x000000ffff00728c */ /* 0x000fc6000bf05300 */
[----:B0-----:R-:W-:Y:S08]  /*01d0*/  BRA.U !UP1, `(.L_x_831) ;  /* 0x0000000509687547 */ /* 0x001ff0000b800000 */
        /* <DEDUP_REMOVED lines=9> */
[----:B------:R-:W-:Y:S01]  /*0270*/  MOV R8, UR8 ;  /* 0x0000000800087c02 */ /* 0x000fe20008000f00 */
[----:B------:R-:W-:Y:S01]  /*0280*/  UIADD3.X UR7, UPT, UPT, URZ, UR11, URZ, UP2, !UPT ;  /* 0x0000000bff077290 */ /* 0x000fe200097fe4ff */
[----:B------:R-:W-:Y:S01]  /*0290*/  MOV R10, UR6 ;  /* 0x00000006000a7c02 */ /* 0x000fe20008000f00 */
[----:B------:R-:W-:Y:S01]  /*02a0*/  UMOV UR6, UR4 ;  /* 0x0000000400067c82 */ /* 0x000fe20008000000 */
[----:B------:R-:W-:-:S03]  /*02b0*/  MOV R7, UR9 ;  /* 0x0000000900077c02 */ /* 0x000fc60008000f00 */
[----:B------:R-:W-:Y:S01]  /*02c0*/  MOV R11, UR7 ;  /* 0x00000007000b7c02 */ /* 0x000fe20008000f00 */
[----:B------:R-:W-:-:S06]  /*02d0*/  UMOV UR7, UR5 ;  /* 0x0000000500077c82 */ /* 0x000fcc0008000000 */
.L_x_832:
[----:B------:R-:W-:-:S05]  /*02e0*/  MOV R6, R8 ;  /* 0x0000000800067202 */ /* 0x000fca0000000f00 */
[----:B------:R-:W2:Y:S04]  /*02f0*/  LDG.E R5, desc[UR12][R6.64+-0x10] ;  /* 0xfffff00c06057981 */ /* 0x000ea8000c1e1900 */
[----:B------:R-:W3:Y:S04]  /*0300*/  LDG.E R9, desc[UR12][R6.64+-0xc] ;  /* 0xfffff40c06097981 */ /* 0x000ee8000c1e1900 */
[----:B------:R-:W4:Y:S04]  /*0310*/  LDG.E R13, desc[UR12][R6.64+-0x8] ;  /* 0xfffff80c060d7981 */ /* 0x000f28000c1e1900 */
[----:B------:R-:W4:Y:S04]  /*0320*/  LDG.E R15, desc[UR12][R6.64+-0x4] ;  /* 0xfffffc0c060f7981 */ /* 0x000f28000c1e1900 */
[----:B------:R-:W4:Y:S04]  /*0330*/  LDG.E R17, desc[UR12][R6.64] ;  /* 0x0000000c06117981 */ /* 0x000f28000c1e1900 */
[----:B------:R-:W4:Y:S04]  /*0340*/  LDG.E R19, desc[UR12][R6.64+0x4] ;  /* 0x0000040c06137981 */ /* 0x000f28000c1e1900 */
[----:B------:R-:W4:Y:S01]  /*0350*/  LDG.E R23, desc[UR12][R6.64+0x8] ;  /* 0x0000080c06177981 */ /* 0x000f22000c1e1900 */
[----:B--2--5:R-:W-:-:S03]  /*0360*/  ISETP.NE.AND P6, PT, R4, R5, PT ;  /* 0x000000050400720c */ /* 0x024fc60003fc5270 */
[----:B------:R-:W2:Y:S10]  /*0370*/  LDG.E R5, desc[UR12][R6.64+0xc] ;  /* 0x00000c0c06057981 */ /* 0x000eb4000c1e1900 */
[----:B------:R-:W2:Y:S01]  /*0380*/  @!P6 LDG.E.64 R20, desc[UR12][R10.64+-0x20] ;  /* 0xffffe00c0a14e981 */ /* 0x000ea2000c1e1b00 */
[----:B---3--:R-:W-:-:S02]  /*0390*/  ISETP.NE.AND P0, PT, R4, R9, PT ;  /* 0x000000090400720c */ /* 0x008fc40003f05270 */
[C---:B----4-:R-:W-:Y:S02]  /*03a0*/  ISETP.NE.AND P1, PT, R4.reuse, R13, PT ;  /* 0x0000000d0400720c */ /* 0x050fe40003f25270 */
[----:B------:R-:W-:-:S09]  /*03b0*/  ISETP.NE.AND P2, PT, R4, R15, PT ;  /* 0x0000000f0400720c */ /* 0x000fd20003f45270 */
[----:B------:R-:W3:Y:S04]  /*03c0*/  @!P0 LDG.E.64 R8, desc[UR12][R10.64+-0x18] ;  /* 0xffffe80c0a088981 */ /* 0x000ee8000c1e1b00 */
[----:B------:R-:W4:Y:S01]  /*03d0*/  @!P1 LDG.E.64 R12, desc[UR12][R10.64+-0x10] ;  /* 0xfffff00c0a0c9981 */ /* 0x000f22000c1e1b00 */
[----:B------:R-:W-:-:S03]  /*03e0*/  ISETP.NE.AND P3, PT, R4, R17, PT ;  /* 0x000000110400720c */ /* 0x000fc60003f65270 */
[----:B------:R-:W4:Y:S01]  /*03f0*/  @!P2 LDG.E.64 R16, desc[UR12][R10.64+-0x8] ;  /* 0xfffff80c0a10a981 */ /* 0x000f22000c1e1b00 */
[----:B------:R-:W-:-:S09]  /*0400*/  ISETP.NE.AND P4, PT, R4, R19, PT ;  /* 0x000000130400720c */ /* 0x000fd20003f85270 */
[----:B------:R-:W4:Y:S01]  /*0410*/  @!P3 LDG.E.64 R14, desc[UR12][R10.64] ;  /* 0x0000000c0a0eb981 */ /* 0x000f22000c1e1b00 */
[----:B------:R-:W-:-:S03]  /*0420*/  ISETP.NE.AND P5, PT, R4, R23, PT ;  /* 0x000000170400720c */ /* 0x000fc60003fa5270 */
[----:B------:R-:W4:Y:S01]  /*0430*/  @!P4 LDG.E.64 R18, desc[UR12][R10.64+0x8] ;  /* 0x0000080c0a12c981 */ /* 0x000f22000c1e1b00 */
[-C--:B--2---:R-:W-:Y:S01]  /*0440*/  @!P6 FMUL.FTZ R23, R3, R21.reuse ;  /* 0x000000150317e220 */ /* 0x084fe20000410000 */
[----:B------:R-:W-:-:S03]  /*0450*/  @!P6 FMUL.FTZ R22, R2, R21 ;  /* 0x000000150216e220 */ /* 0x000fc60000410000 */
[-C--:B------:R-:W-:Y:S01]  /*0460*/  @!P6 FFMA.FTZ R23, R2, R20.reuse, -R23 ;  /* 0x000000140217e223 */ /* 0x080fe20000010817 */
[----:B------:R-:W-:-:S04]  /*0470*/  @!P6 FFMA.FTZ R3, R3, R20, R22 ;  /* 0x000000140303e223 */ /* 0x000fc80000010016 */
[----:B------:R-:W-:Y:S02]  /*0480*/  @!P6 MOV R2, R23 ;  /* 0x000000170002e202 */ /* 0x000fe40000000f00 */
[----:B------:R-:W-:Y:S01]  /*0490*/  ISETP.NE.AND P6, PT, R4, R5, PT ;  /* 0x000000050400720c */ /* 0x000fe20003fc5270 */
[----:B------:R-:W2:-:S12]  /*04a0*/  @!P5 LDG.E.64 R22, desc[UR12][R10.64+0x10] ;  /* 0x0000100c0a16d981 */ /* 0x000e98000c1e1b00 */
[----:B------:R0:W2:Y:S01]  /*04b0*/  @!P6 LDG.E.64 R20, desc[UR12][R10.64+0x18] ;  /* 0x0000180c0a14e981 */ /* 0x0000a2000c1e1b00 */
        /* <DEDUP_REMOVED lines=24> */
[----:B------:R-:W-:Y:S01]  /*0640*/  @!P4 MOV R2, R5 ;  /* 0x000000050002c202 */ /* 0x000fe20000000f00 */
[----:B------:R-:W-:-:S04]  /*0650*/  UIADD3 UR6, UP1, UPT, UR6, -0x8, URZ ;  /* 0xfffffff806067890 */ /* 0x000fc8000ff3e0ff */
[----:B------:R-:W-:Y:S02]  /*0660*/  UIADD3.X UR7, UPT, UPT, UR7, -0x1, URZ, UP1, !UPT ;  /* 0xffffffff07077890 */ /* 0x000fe40008ffe4ff */
[----:B------:R-:W-:-:S04]  /*0670*/  UISETP.NE.U32.AND UP1, UPT, UR6, URZ, UPT ;  /* 0x000000ff0600728c */ /* 0x000fc8000bf25070 */
[----:B------:R-:W-:Y:S01]  /*0680*/  UISETP.NE.AND.EX UP1, UPT, UR7, URZ, UPT, UP1 ;  /* 0x000000ff0700728c */ /* 0x000fe2000bf25310 */
[----:B0-----:R-:W-:-:S04]  /*0690*/  IADD3 R10, P1, PT, R10, 0x40, RZ ;  /* 0x000000400a0a7810 */ /* 0x001fc80007f3e0ff */
[----:B------:R-:W-:Y:S01]  /*06a0*/  IADD3.X R11, PT, PT, RZ, R11, RZ, P1, !PT ;  /* 0x0000000bff0b7210 */ /* 0x000fe20000ffe4ff */
[-C--:B--2---:R-:W-:Y:S01]  /*06b0*/  @!P5 FMUL.FTZ R5, R3, R23.reuse ;  /* 0x000000170305d220 */ /* 0x084fe20000410000 */
[----:B------:R-:W-:-:S03]  /*06c0*/  @!P5 FMUL.FTZ R8, R2, R23 ;  /* 0x000000170208d220 */ /* 0x000fc60000410000 */
[-C--:B------:R-:W-:Y:S01]  /*06d0*/  @!P5 FFMA.FTZ R5, R2, R22.reuse, -R5 ;  /* 0x000000160205d223 */ /* 0x080fe20000010805 */
[----:B------:R-:W-:-:S04]  /*06e0*/  @!P5 FFMA.FTZ R3, R3, R22, R8 ;  /* 0x000000160303d223 */ /* 0x000fc80000010008 */
[----:B------:R-:W-:Y:S01]  /*06f0*/  @!P5 MOV R2, R5 ;  /* 0x000000050002d202 */ /* 0x000fe20000000f00 */
[----:B------:R-:W-:Y:S01]  /*0700*/  @!P6 FMUL.FTZ R5, R3, R21 ;  /* 0x000000150305e220 */ /* 0x000fe20000410000 */
[----:B------:R-:W-:-:S03]  /*0710*/  IADD3 R8, P0, PT, R6, 0x20, RZ ;  /* 0x0000002006087810 */ /* 0x000fc60007f1e0ff */
[C---:B------:R-:W-:Y:S01]  /*0720*/  @!P6 FMUL.FTZ R6, R2.reuse, R21 ;  /* 0x000000150206e220 */ /* 0x040fe20000410000 */
[-C--:B------:R-:W-:Y:S01]  /*0730*/  @!P6 FFMA.FTZ R5, R2, R20.reuse, -R5 ;  /* 0x000000140205e223 */ /* 0x080fe20000010805 */
[----:B------:R-:W-:Y:S02]  /*0740*/  IADD3.X R7, PT, PT, RZ, R7, RZ, P0, !PT ;  /* 0x00000007ff077210 */ /* 0x000fe400007fe4ff */
[----:B------:R-:W-:Y:S02]  /*0750*/  @!P6 FFMA.FTZ R3, R3, R20, R6 ;  /* 0x000000140303e223 */ /* 0x000fe40000010006 */
[----:B------:R-:W-:Y:S01]  /*0760*/  @!P6 MOV R2, R5 ;  /* 0x000000050002e202 */ /* 0x000fe20000000f00 */
[----:B------:R-:W-:Y:S06]  /*0770*/  BRA.U UP1, `(.L_x_832) ;  /* 0xfffffff901d87547 */ /* 0x000fec000b83ffff */
.L_x_831:
        /* <DEDUP_REMOVED lines=20> */
[----:B------:R-:W-:-:S04]  /*08c0*/  MOV R12, UR6 ;  /* 0x00000006000c7c02 */ /* 0x000fc80008000f00 */
[----:B------:R-:W-:Y:S02]  /*08d0*/  MOV R13, UR7 ;  /* 0x00000007000d7c02 */ /* 0x000fe40008000f00 */
[C---:B--2--5:R-:W-:Y:S02]  /*08e0*/  ISETP.NE.AND P0, PT, R4.reuse, R5, PT ;  /* 0x000000050400720c */ /* 0x064fe40003f05270 */
[----:B---3--:R-:W-:-:S11]  /*08f0*/  ISETP.NE.AND P1, PT, R4, R9, PT ;  /* 0x000000090400720c */ /* 0x008fd60003f25270 */
[----:B------:R-:W2:Y:S01]  /*0900*/  @!P0 LDG.E.64 R14, desc[UR12][R12.64] ;  /* 0x0000000c0c0e8981 */ /* 0x000ea2000c1e1b00 */
[----:B----4-:R-:W-:-:S03]  /*0910*/  ISETP.NE.AND P2, PT, R4, R11, PT ;  /* 0x0000000b0400720c */ /* 0x010fc60003f45270 */
[----:B------:R-:W3:Y:S01]  /*0920*/  @!P1 LDG.E.64 R10, desc[UR12][R12.64+0x8] ;  /* 0x0000080c0c0a9981 */ /* 0x000ee2000c1e1b00 */
[----:B------:R-:W-:-:S09]  /*0930*/  ISETP.NE.AND P3, PT, R4, R17, PT ;  /* 0x000000110400720c */ /* 0x000fd20003f65270 */
[----:B------:R-:W4:Y:S04]  /*0940*/  @!P2 LDG.E.64 R6, desc[UR12][R12.64+0x10] ;  /* 0x0000100c0c06a981 */ /* 0x000f28000c1e1b00 */
        /* <DEDUP_REMOVED lines=11> */
[----:B------:R-:W-:Y:S02]  /*0a00*/  @!P1 FFMA.FTZ R3, R3, R10, R14 ;  /* 0x0000000a03039223 */ /* 0x000fe4000001000e */
[----:B------:R-:W-:Y:S02]  /*0a10*/  @!P1 MOV R2, R5 ;  /* 0x0000000500029202 */ /* 0x000fe40000000f00 */
[----:B----4-:R-:W-:-:S03]  /*0a20*/  @!P2 FMUL.FTZ R5, R3, R7 ;  /* 0x000000070305a220 */ /* 0x010fc60000410000 */
        /* <DEDUP_REMOVED lines=8> */
[----:B------:R-:W-:-:S07]  /*0ab0*/  @!P3 MOV R2, R5 ;  /* 0x000000050002b202 */ /* 0x000fce0000000f00 */
.L_x_833:
[----:B------:R-:W-:Y:S05]  /*0ac0*/  BRA.U !UP0, `(.L_x_830) ;  /* 0x0000000108dc7547 */ /* 0x000fea000b800000 */
[----:B------:R-:W-:Y:S02]  /*0ad0*/  UISETP.NE.U32.AND UP1, UPT, UR9, 0x1, UPT ;  /* 0x000000010900788c */ /* 0x000fe4000bf25070 */
[----:B------:R-:W-:Y:S02]  /*0ae0*/  ULOP3.LUT UR6, UR8, 0x1, URZ, 0xc0, !UPT ;  /* 0x0000000108067892 */ /* 0x000fe4000f8ec0ff */
[----:B------:R-:W-:Y:S02]  /*0af0*/  UISETP.NE.AND.EX UP1, UPT, URZ, URZ, UPT, UP1 ;  /* 0x000000ffff00728c */ /* 0x000fe4000bf25310 */
[----:B------:R-:W-:-:S04]  /*0b00*/  UISETP.NE.U32.AND UP0, UPT, UR6, 0x1, UPT ;  /* 0x000000010600788c */ /* 0x000fc8000bf05070 */
[----:B------:R-:W-:-:S03]  /*0b10*/  UISETP.NE.U32.AND.EX UP0, UPT, URZ, URZ, UPT, UP0 ;  /* 0x000000ffff00728c */ /* 0x000fc6000bf05100 */
        /* <DEDUP_REMOVED lines=8> */
[----:B------:R-:W3:Y:S01]  /*0ba0*/  LDG.E R11, desc[UR12][R6.64+0x4] ;  /* 0x0000040c060b7981 */ /* 0x000ee2000c1e1900 */
[----:B0-----:R-:W-:-:S04]  /*0bb0*/  ULEA UR6, UP1, UR4, UR6, 0x3 ;  /* 0x0000000604067291 */ /* 0x001fc8000f8218ff */
[----:B------:R-:W-:Y:S02]  /*0bc0*/  ULEA.HI.X UR7, UR4, UR7, UR5, 0x3, UP1 ;  /* 0x0000000704077291 */ /* 0x000fe400088f1c05 */
[----:B------:R-:W-:-:S04]  /*0bd0*/  MOV R8, UR6 ;  /* 0x0000000600087c02 */ /* 0x000fc80008000f00 */
[----:B------:R-:W-:Y:S02]  /*0be0*/  MOV R9, UR7 ;  /* 0x0000000700097c02 */ /* 0x000fe40008000f00 */
[C---:B--2--5:R-:W-:Y:S02]  /*0bf0*/  ISETP.NE.AND P0, PT, R4.reuse, R5, PT ;  /* 0x000000050400720c */ /* 0x064fe40003f05270 */
[----:B---3--:R-:W-:-:S11]  /*0c00*/  ISETP.NE.AND P1, PT, R4, R11, PT ;  /* 0x0000000b0400720c */ /* 0x008fd60003f25270 */
[----:B------:R-:W2:Y:S04]  /*0c10*/  @!P0 LDG.E.64 R10, desc[UR12][R8.64] ;  /* 0x0000000c080a8981 */ /* 0x000ea8000c1e1b00 */
        /* <DEDUP_REMOVED lines=10> */
[----:B------:R-:W-:-:S04]  /*0cc0*/  @!P1 FMUL.FTZ R6, R2, R13 ;  /* 0x0000000d02069220 */ /* 0x000fc80000410000 */
[----:B------:R-:W-:Y:S01]  /*0cd0*/  @!P1 FFMA.FTZ R3, R3, R12, R6 ;  /* 0x0000000c03039223 */ /* 0x000fe20000010006 */
[----:B------:R-:W-:-:S07]  /*0ce0*/  @!P1 MOV R2, R5 ;  /* 0x0000000500029202 */ /* 0x000fce0000000f00 */
.L_x_834:
[----:B------:R-:W-:Y:S05]  /*0cf0*/  BRA.U UP0, `(.L_x_830) ;  /* 0x0000000100507547 */ /* 0x000fea000b800000 */
[----:B------:R-:W0:Y:S02]  /*0d00*/  LDCU.64 UR6, c[0x0][0x3a0] ;  /* 0x00007400ff0677ac */ /* 0x000e240008000a00 */
[----:B0-----:R-:W-:-:S04]  /*0d10*/  ULEA UR6, UP0, UR4, UR6, 0x2 ;  /* 0x0000000604067291 */ /* 0x001fc8000f8010ff */
[----:B------:R-:W-:Y:S02]  /*0d20*/  ULEA.HI.X UR7, UR4, UR7, UR5, 0x2, UP0 ;  /* 0x0000000704077291 */ /* 0x000fe400080f1405 */
[----:B------:R-:W-:-:S04]  /*0d30*/  MOV R6, UR6 ;  /* 0x0000000600067c02 */ /* 0x000fc80008000f00 */
[----:B------:R-:W-:-:S06]  /*0d40*/  MOV R7, UR7 ;  /* 0x0000000700077c02 */ /* 0x000fcc0008000f00 */
[----:B------:R-:W2:Y:S01]  /*0d50*/  LDG.E R7, desc[UR12][R6.64] ;  /* 0x0000000c06077981 */ /* 0x000ea2000c1e1900 */
[----:B------:R-:W-:Y:S01]  /*0d60*/  BSSY.RECONVERGENT B0, `(.L_x_830) ;  /* 0x000000d000007945 */ /* 0x000fe20003800200 */
[----:B--2--5:R-:W-:-:S13]  /*0d70*/  ISETP.NE.AND P0, PT, R4, R7, PT ;  /* 0x000000070400720c */ /* 0x024fda0003f05270 */
[----:B------:R-:W-:Y:S05]  /*0d80*/  @P0 BRA `(.L_x_835) ;  /* 0x0000000000280947 */ /* 0x000fea0003800000 */
[----:B------:R-:W0:Y:S02]  /*0d90*/  LDCU.64 UR6, c[0x0][0x398] ;  /* 0x00007300ff0677ac */ /* 0x000e240008000a00 */
[----:B0-----:R-:W-:-:S04]  /*0da0*/  ULEA UR6, UP0, UR4, UR6, 0x3 ;  /* 0x0000000604067291 */ /* 0x001fc8000f8018ff */
[----:B------:R-:W-:Y:S02]  /*0db0*/  ULEA.HI.X UR7, UR4, UR7, UR5, 0x3, UP0 ;  /* 0x0000000704077291 */ /* 0x000fe400080f1c05 */
[----:B------:R-:W-:-:S04]  /*0dc0*/  MOV R4, UR6 ;  /* 0x0000000600047c02 */ /* 0x000fc80008000f00 */
[----:B------:R-:W-:-:S06]  /*0dd0*/  MOV R5, UR7 ;  /* 0x0000000700057c02 */ /* 0x000fcc0008000f00 */
[----:B------:R-:W2:Y:S02]  /*0de0*/  LDG.E.64 R4, desc[UR12][R4.64] ;  /* 0x0000000c04047981 */ /* 0x000ea4000c1e1b00 */
[-C--:B--2---:R-:W-:Y:S01]  /*0df0*/  FMUL.FTZ R7, R3, R5.reuse ;  /* 0x0000000503077220 */ /* 0x084fe20000410000 */
[----:B------:R-:W-:-:S03]  /*0e00*/  FMUL.FTZ R6, R2, R5 ;  /* 0x0000000502067220 */ /* 0x000fc60000410000 */
[-C--:B------:R-:W-:Y:S01]  /*0e10*/  FFMA.FTZ R2, R2, R4.reuse, -R7 ;  /* 0x0000000402027223 */ /* 0x080fe20000010807 */
[----:B------:R-:W-:-:S07]  /*0e20*/  FFMA.FTZ R3, R3, R4, R6 ;  /* 0x0000000403037223 */ /* 0x000fce0000010006 */
.L_x_835:
[----:B------:R-:W-:Y:S05]  /*0e30*/  BSYNC.RECONVERGENT B0 ;  /* 0x0000000000007941 */ /* 0x000fea0003800200 */
.L_x_830:
[----:B------:R-:W0:Y:S02]  /*0e40*/  LDCU.64 UR6, c[0x0][0x380] ;  /* 0x00007000ff0677ac */ /* 0x000e240008000a00 */
[----:B0----5:R-:W-:-:S04]  /*0e50*/  LEA R4, P0, R0, UR6, 0x3 ;  /* 0x0000000600047c11 */ /* 0x021fc8000f8018ff */
[----:B------:R-:W-:-:S05]  /*0e60*/  LEA.HI.X R5, R0, UR7, RZ, 0x3, P0 ;  /* 0x0000000700057c11 */ /* 0x000fca00080f1cff */
[----:B------:R-:W-:Y:S01]  /*0e70*/  STG.E.64 desc[UR12][R4.64], R2 ;  /* 0x0000000204007986 */ /* 0x000fe2000c101b0c */
[----:B------:R-:W-:Y:S05]  /*0e80*/  EXIT ;  /* 0x000000000000794d */ /* 0x000fea0003800000 */
.L_x_836:
        /* <DEDUP_REMOVED lines=15> */
.L_x_8741:


//--------------------- .text._ZN2at6native55_GLOBAL__N__0955718d_22_SparseCsrTensorMath_cu_868dd54534reduce_sparse_csr_dim1_cuda_kernelIN3c107complexIdEElNS1_14ReductionMulOpIS5_EES5_EEvPT2_PKT_PKT0_SF_lT1_ --------------------------
	.section	.text._ZN2at6native55_GLOBAL__N__0955718d_22_SparseCsrTensorMath_cu_868dd54534reduce_sparse_csr_dim1_cuda_kernelIN3c107complexIdEElNS1_14ReductionMulOpIS5_EES5_EEvPT2_PKT_PKT0_SF_lT1_,"ax",@progbits
	.align	128
.text._ZN2at6native55_GLOBAL__N__0955718d_22_SparseCsrTensorMath_cu_868dd54534reduce_sparse_csr_dim1_cuda_kernelIN3c107complexIdEElNS1_14ReductionMulOpIS5_EES5_EEvPT2_PKT_PKT0_SF_lT1_:
        .type           _ZN2at6native55_GLOBAL__N__0955718d_22_SparseCsrTensorMath_cu_868dd54534reduce_sparse_csr_dim1_cuda_kernelIN3c107complexIdEElNS1_14ReductionMulOpIS5_EES5_EEvPT2_PKT_PKT0_SF_lT1_,@function
        .size           _ZN2at6native55_GLOBAL__N__0955718d_22_SparseCsrTensorMath_cu_868dd54534reduce_sparse_csr_dim1_cuda_kernelIN3c107complexIdEElNS1_14ReductionMulOpIS5_EES5_EEvPT2_PKT_PKT0_SF_lT1_,(.L_x_8742 - _ZN2at6native55_GLOBAL__N__0955718d_22_SparseCsrTensorMath_cu_868dd54534reduce_sparse_csr_dim1_cuda_kernelIN3c107complexIdEElNS1_14ReductionMulOpIS5_EES5_EEvPT2_PKT_PKT0_SF_lT1_)
        .other          _ZN2at6native55_GLOBAL__N__0955718d_22_SparseCsrTensorMath_cu_868dd54534reduce_sparse_csr_dim1_cuda_kernelIN3c107complexIdEElNS1_14ReductionMulOpIS5_EES5_EEvPT2_PKT_PKT0_SF_lT1_,@"STO_CUDA_ENTRY STV_DEFAULT"
_ZN2at6native55_GLOBAL__N__0955718d_22_SparseCsrTensorMath_cu_868dd54534reduce_sparse_csr_dim1_cuda_kernelIN3c107complexIdEElNS1_14ReductionMulOpIS5_EES5_EEvPT2_PKT_PKT0_SF_lT1_:
        /* <DEDUP_REMOVED lines=21> */
[----:B------:R-:W-:Y:S01]  /*0150*/  BSSY.RECONVERGENT B0, `(.L_x_837) ;  /* 0x000029f000007945 */ /* 0x000fe20003800200 */
[----:B------:R-:W-:Y:S01]  /*0160*/  IMAD.MOV.U32 R0, RZ, RZ, R7 ;  /* 0x000000ffff007224 */ /* 0x000fe200078e0007 */
[----:B------:R-:W-:Y:S01]  /*0170*/  CS2R R6, SRZ ;  /* 0x0000000000067805 */ /* 0x000fe2000001ff00 */
[----:B------:R-:W-:Y:S01]  /*0180*/  IMAD.MOV.U32 R4, RZ, RZ, 0x0 ;  /* 0x00000000ff047424 */ /* 0x000fe200078e00ff */
[----:B------:R-:W-:Y:S01]  /*0190*/  ISETP.GE.U32.AND P0, PT, R3, R8, PT ;  /* 0x000000080300720c */ /* 0x000fe20003f06070 */
[----:B------:R-:W-:-:S03]  /*01a0*/  IMAD.MOV.U32 R5, RZ, RZ, 0x3ff00000 ;  /* 0x3ff00000ff057424 */ /* 0x000fc600078e00ff */
[----:B------:R-:W-:-:S13]  /*01b0*/  ISETP.GE.AND.EX P0, PT, R0, R9, PT, P0 ;  /* 0x000000090000720c */ /* 0x000fda0003f06300 */
[----:B------:R-:W-:Y:S05]  /*01c0*/  @P0 BRA `(.L_x_838) ;  /* 0x00000028005c0947 */ /* 0x000fea0003800000 */
[CC--:B------:R-:W-:Y:S01]  /*01d0*/  IADD3 R4, P0, PT, -R8.reuse, R3.reuse, RZ ;  /* 0x0000000308047210 */ /* 0x0c0fe20007f1e1ff */
[----:B------:R-:W-:Y:S01]  /*01e0*/  BSSY.RECONVERGENT B1, `(.L_x_839) ;  /* 0x0000165000017945 */ /* 0x000fe20003800200 */
[----:B------:R-:W-:Y:S02]  /*01f0*/  IADD3 R25, P2, PT, R8, -R3, RZ ;  /* 0x8000000308197210 */ /* 0x000fe40007f5e0ff */
[----:B------:R-:W-:Y:S02]  /*0200*/  CS2R R6, SRZ ;  /* 0x0000000000067805 */ /* 0x000fe4000001ff00 */
[----:B------:R-:W-:Y:S01]  /*0210*/  ISETP.GT.U32.AND P1, PT, R4, -0x10, PT ;  /* 0xfffffff00400780c */ /* 0x000fe20003f24070 */
[----:B------:R-:W-:Y:S01]  /*0220*/  IMAD.X R4, R0, 0x1, ~R9, P0 ;  /* 0x0000000100047824 */ /* 0x000fe200000e0e09 */
[----:B------:R-:W-:Y:S01]  /*0230*/  LOP3.LUT R16, R25, 0xf, RZ, 0xc0, !PT ;  /* 0x0000000f19107812 */ /* 0x000fe200078ec0ff */
[----:B------:R-:W-:Y:S02]  /*0240*/  IMAD.X R17, R9, 0x1, ~R0, P2 ;  /* 0x0000000109117824 */ /* 0x000fe400010e0e00 */
[----:B------:R-:W-:Y:S01]  /*0250*/  IMAD.MOV.U32 R5, RZ, RZ, 0x3ff00000 ;  /* 0x3ff00000ff057424 */ /* 0x000fe200078e00ff */
[----:B------:R-:W-:Y:S01]  /*0260*/  ISETP.GT.U32.AND.EX P1, PT, R4, -0x1, PT, P1 ;  /* 0xffffffff0400780c */ /* 0x000fe20003f24110 */
[----:B------:R-:W-:Y:S01]  /*0270*/  IMAD.MOV.U32 R4, RZ, RZ, 0x0 ;  /* 0x00000000ff047424 */ /* 0x000fe200078e00ff */
[----:B------:R-:W-:-:S04]  /*0280*/  ISETP.NE.U32.AND P0, PT, R16, RZ, PT ;  /* 0x000000ff1000720c */ /* 0x000fc80003f05070 */
[----:B------:R-:W-:-:S07]  /*0290*/  ISETP.NE.AND.EX P0, PT, RZ, RZ, PT, P0 ;  /* 0x000000ffff00720c */ /* 0x000fce0003f05300 */
[----:B------:R-:W-:Y:S06]  /*02a0*/  @P1 BRA `(.L_x_840) ;  /* 0x0000001400601947 */ /* 0x000fec0003800000 */
[----:B------:R-:W0:Y:S01]  /*02b0*/  LDCU.64 UR6, c[0x0][0x388] ;  /* 0x00007100ff0677ac */ /* 0x000e220008000a00 */
[----:B------:R-:W-:Y:S02]  /*02c0*/  LOP3.LUT R18, R25, 0xfffffff0, RZ, 0xc0, !PT ;  /* 0xfffffff019127812 */ /* 0x000fe400078ec0ff */
[----:B------:R-:W-:Y:S01]  /*02d0*/  CS2R R6, SRZ ;  /* 0x0000000000067805 */ /* 0x000fe2000001ff00 */
[----:B------:R-:W-:Y:S02]  /*02e0*/  IMAD.MOV.U32 R4, RZ, RZ, 0x0 ;  /* 0x00000000ff047424 */ /* 0x000fe400078e00ff */
[----:B------:R-:W-:Y:S01]  /*02f0*/  IMAD.MOV.U32 R5, RZ, RZ, 0x3ff00000 ;  /* 0x3ff00000ff057424 */ /* 0x000fe200078e00ff */
[----:B0-----:R-:W-:-:S04]  /*0300*/  LEA R20, P1, R3, UR6, 0x4 ;  /* 0x0000000603147c11 */ /* 0x001fc8000f8220ff */
[----:B------:R-:W-:Y:S02]  /*0310*/  IADD3 R20, P2, PT, R20, 0x80, RZ ;  /* 0x0000008014147810 */ /* 0x000fe40007f5e0ff */
[----:B------:R-:W-:-:S05]  /*0320*/  LEA.HI.X R21, R3, UR7, R0, 0x4, P1 ;  /* 0x0000000703157c11 */ /* 0x000fca00088f2400 */
[----:B------:R-:W-:-:S07]  /*0330*/  IMAD.X R21, RZ, RZ, R21, P2 ;  /* 0x000000ffff157224 */ /* 0x000fce00010e0615 */
.L_x_841:
        /* <DEDUP_REMOVED lines=12> */
[----:B0-----:R-:W-:-:S15]  /*0400*/  DFMA R22, R12, R4, -R22 ;  /* 0x000000040c16722b */ /* 0x001fde0000000816 */
[----:B------:R-:W-:-:S15]  /*0410*/  NOP ;  /* 0x0000000000007918 */ /* 0x000fde0000000000 */
[----:B------:R-:W-:-:S15]  /*0420*/  NOP ;  /* 0x0000000000007918 */ /* 0x000fde0000000000 */
[----:B------:R-:W-:-:S15]  /*0430*/  NOP ;  /* 0x0000000000007918 */ /* 0x000fde0000000000 */
[----:B------:R-:W-:-:S04]  /*0440*/  NOP ;  /* 0x0000000000007918 */ /* 0x000fc80000000000 */
[----:B-1----:R0:W3:Y:S02]  /*0450*/  DFMA R28, R12, R6, R28 ;  /* 0x000000060c1c722b */ /* 0x0020e4000000001c */
[----:B0-----:R-:W2:Y:S04]  /*0460*/  LDG.E.128 R12, desc[UR4][R20.64+-0x60] ;  /* 0xffffa004140c7981 */ /* 0x001ea8000c1e1d00 */
[----:B------:R-:W4:-:S15]  /*0470*/  LDG.E.128 R4, desc[UR4][R20.64+-0x50] ;  /* 0xffffb00414047981 */ /* 0x000f1e000c1e1d00 */
[----:B------:R-:W-:-:S15]  /*0480*/  NOP ;  /* 0x0000000000007918 */ /* 0x000fde0000000000 */
[----:B------:R-:W-:-:S15]  /*0490*/  NOP ;  /* 0x0000000000007918 */ /* 0x000fde0000000000 */
[----:B------:R-:W-:-:S13]  /*04a0*/  NOP ;  /* 0x0000000000007918 */ /* 0x000fda0000000000 */
[----:B---3--:R-:W0:-:S15]  /*04b0*/  DMUL R26, R28, R10 ;  /* 0x0000000a1c1a7228 */ /* 0x008e1e0000000000 */
        /* <DEDUP_REMOVED lines=14> */
[----:B-1----:R-:W2:-:S15]  /*05a0*/  DFMA R10, R28, R8, R10 ;  /* 0x000000081c0a722b */ /* 0x002e9e000000000a */
[----:B------:R-:W-:-:S15]  /*05b0*/  NOP ;  /* 0x0000000000007918 */ /* 0x000fde0000000000 */
[----:B------:R-:W-:-:S15]  /*05c0*/  NOP ;  /* 0x0000000000007918 */ /* 0x000fde0000000000 */
[----:B------:R-:W-:-:S15]  /*05d0*/  NOP ;  /* 0x0000000000007918 */ /* 0x000fde0000000000 */
[----:B------:R-:W-:-:S04]  /*05e0*/  NOP ;  /* 0x0000000000007918 */ /* 0x000fc80000000000 */
[----:B--2---:R-:W-:-:S15]  /*05f0*/  DMUL R8, R10, R14 ;  /* 0x0000000e0a087228 */ /* 0x004fde0000000000 */
[----:B------:R-:W-:-:S15]  /*0600*/  NOP ;  /* 0x0000000000007918 */ /* 0x000fde0000000000 */
[----:B------:R-:W-:-:S15]  /*0610*/  NOP ;  /* 0x0000000000007918 */ /* 0x000fde0000000000 */
[----:B------:R-:W-:-:S15]  /*0620*/  NOP ;  /* 0x0000000000007918 */ /* 0x000fde0000000000 */
[----:B------:R-:W-:-:S04]  /*0630*/  NOP ;  /* 0x0000000000007918 */ /* 0x000fc80000000000 */
[----:B------:R-:W0:-:S15]  /*0640*/  DMUL R14, R26, R14 ;  /* 0x0000000e1a0e7228 */ /* 0x000e1e0000000000 */
[----:B------:R-:W-:-:S15]  /*0650*/  NOP ;  /* 0x0000000000007918 */ /* 0x000fde0000000000 */
[----:B------:R-:W-:-:S15]  /*0660*/  NOP ;  /* 0x0000000000007918 */ /* 0x000fde0000000000 */
[----:B------:R-:W-:-:S15]  /*0670*/  NOP ;  /* 0x0000000000007918 */ /* 0x000fde0000000000 */
[----:B------:R-:W-:-:S04]  /*0680*/  NOP ;  /* 0x0000000000007918 */ /* 0x000fc80000000000 */
[----:B0-----:R-:W4:-:S15]  /*0690*/  DFMA R14, R10, R12, R14 ;  /* 0x0000000c0a0e722b */ /* 0x001f1e000000000e */
[----:B------:R-:W-:-:S15]  /*06a0*/  NOP ;  /* 0x0000000000007918 */ /* 0x000fde0000000000 */
[----:B------:R-:W-:-:S15]  /*06b0*/  NOP ;  /* 0x0000000000007918 */ /* 0x000fde0000000000 */
[----:B------:R-:W-:-:S15]  /*06c0*/  NOP ;  /* 0x0000000000007918 */ /* 0x000fde0000000000 */
[----:B------:R-:W-:-:S04]  /*06d0*/  NOP ;  /* 0x0000000000007918 */ /* 0x000fc80000000000 */
[----:B------:R-:W0:-:S15]  /*06e0*/  DFMA R8, R26, R12, -R8 ;  /* 0x0000000c1a08722b */ /* 0x000e1e0000000808 */
[----:B------:R-:W-:-:S15]  /*06f0*/  NOP ;  /* 0x0000000000007918 */ /* 0x000fde0000000000 */
[----:B------:R-:W-:-:S15]  /*0700*/  NOP ;  /* 0x0000000000007918 */ /* 0x000fde0000000000 */
[----:B------:R-:W-:-:S15]  /*0710*/  NOP ;  /* 0x0000000000007918 */ /* 0x000fde0000000000 */
[----:B------:R-:W-:-:S04]  /*0720*/  NOP ;  /* 0x0000000000007918 */ /* 0x000fc80000000000 */
[----:B----4-:R-:W1:-:S15]  /*0730*/  DMUL R22, R14, R6 ;  /* 0x000000060e167228 */ /* 0x010e5e0000000000 */
        /* <DEDUP_REMOVED lines=9> */
[----:B-1----:R1:W-:Y:S02]  /*07d0*/  DFMA R22, R8, R4, -R22 ;  /* 0x000000040816722b */ /* 0x0023e40000000816 */
[----:B-1----:R-:W2:-:S15]  /*07e0*/  LDG.E.128 R8, desc[UR4][R20.64+-0x40] ;  /* 0xffffc00414087981 */ /* 0x002e9e000c1e1d00 */
[----:B------:R-:W-:-:S15]  /*07f0*/  NOP ;  /* 0x0000000000007918 */ /* 0x000fde0000000000 */
[----:B------:R-:W-:-:S15]  /*0800*/  NOP ;  /* 0x0000000000007918 */ /* 0x000fde0000000000 */
[----:B------:R-:W-:-:S15]  /*0810*/  NOP ;  /* 0x0000000000007918 */ /* 0x000fde0000000000 */
[----:B------:R-:W-:-:S02]  /*0820*/  NOP ;  /* 0x0000000000007918 */ /* 0x000fc40000000000 */
[----:B0-----:R0:W2:Y:S02]  /*0830*/  DFMA R28, R14, R4, R28 ;  /* 0x000000040e1c722b */ /* 0x0010a4000000001c */
[----:B0-----:R-:W3:Y:S04]  /*0840*/  LDG.E.128 R12, desc[UR4][R20.64+-0x30] ;  /* 0xffffd004140c7981 */ /* 0x001ee8000c1e1d00 */
[----:B------:R-:W4:-:S15]  /*0850*/  LDG.E.128 R4, desc[UR4][R20.64+-0x20] ;  /* 0xffffe00414047981 */ /* 0x000f1e000c1e1d00 */
[----:B------:R-:W-:-:S15]  /*0860*/  NOP ;  /* 0x0000000000007918 */ /* 0x000fde0000000000 */
[----:B------:R-:W-:-:S15]  /*0870*/  NOP ;  /* 0x0000000000007918 */ /* 0x000fde0000000000 */
[----:B------:R-:W-:-:S13]  /*0880*/  NOP ;  /* 0x0000000000007918 */ /* 0x000fda0000000000 */
        /* <DEDUP_REMOVED lines=15> */
[----:B-1----:R-:W3:-:S15]  /*0980*/  DFMA R10, R28, R8, R10 ;  /* 0x000000081c0a722b */ /* 0x002ede000000000a */
[----:B------:R-:W-:-:S15]  /*0990*/  NOP ;  /* 0x0000000000007918 */ /* 0x000fde0000000000 */
[----:B------:R-:W-:-:S15]  /*09a0*/  NOP ;  /* 0x0000000000007918 */ /* 0x000fde0000000000 */
[----:B------:R-:W-:-:S15]  /*09b0*/  NOP ;  /* 0x0000000000007918 */ /* 0x000fde0000000000 */
[----:B------:R-:W-:-:S04]  /*09c0*/  NOP ;  /* 0x0000000000007918 */ /* 0x000fc80000000000 */
[----:B---3--:R-:W-:-:S15]  /*09d0*/  DMUL R8, R10, R14 ;  /* 0x0000000e0a087228 */ /* 0x008fde0000000000 */
        /* <DEDUP_REMOVED lines=161> */
[----:B------:R0:W4:Y:S01]  /*13f0*/  LDG.E.128 R12, desc[UR4][R20.64+0x70] ;  /* 0x00007004140c7981 */ /* 0x000122000c1e1d00 */
[----:B------:R-:W-:-:S04]  /*1400*/  IADD3 R18, P1, PT, R18, -0x10, RZ ;  /* 0xfffffff012127810 */ /* 0x000fc80007f3e0ff */
[----:B------:R-:W-:Y:S02]  /*1410*/  IADD3.X R17, PT, PT, R17, -0x1, RZ, P1, !PT ;  /* 0xffffffff11117810 */ /* 0x000fe40000ffe4ff */
[----:B------:R-:W-:-:S04]  /*1420*/  ISETP.NE.U32.AND P1, PT, R18, RZ, PT ;  /* 0x000000ff1200720c */ /* 0x000fc80003f25070 */
[----:B------:R-:W-:Y:S02]  /*1430*/  ISETP.NE.AND.EX P1, PT, R17, RZ, PT, P1 ;  /* 0x000000ff1100720c */ /* 0x000fe40003f25310 */
[----:B------:R-:W-:Y:S02]  /*1440*/  IADD3 R3, P2, PT, R3, 0x10, RZ ;  /* 0x0000001003037810 */ /* 0x000fe40007f5e0ff */
[----:B0-----:R-:W-:-:S03]  /*1450*/  IADD3 R20, P3, PT, R20, 0x100, RZ ;  /* 0x0000010014147810 */ /* 0x001fc60007f7e0ff */
[----:B------:R-:W-:Y:S02]  /*1460*/  IMAD.X R0, RZ, RZ, R0, P2 ;  /* 0x000000ffff007224 */ /* 0x000fe400010e0600 */
[----:B------:R-:W-:-:S15]  /*1470*/  IMAD.X R21, RZ, RZ, R21, P3 ;  /* 0x000000ffff157224 */ /* 0x000fde00018e0615 */
[----:B------:R-:W-:-:S15]  /*1480*/  NOP ;  /* 0x0000000000007918 */ /* 0x000fde0000000000 */
[----:B------:R-:W-:-:S08]  /*1490*/  NOP ;  /* 0x0000000000007918 */ /* 0x000fd00000000000 */
        /* <DEDUP_REMOVED lines=35> */
[----:B-1----:R-:W4:-:S15]  /*16d0*/  DFMA R6, R10, R4, R6 ;  /* 0x000000040a06722b */ /* 0x002f1e0000000006 */
[----:B------:R-:W-:-:S15]  /*16e0*/  NOP ;  /* 0x0000000000007918 */ /* 0x000fde0000000000 */
[----:B------:R-:W-:-:S15]  /*16f0*/  NOP ;  /* 0x0000000000007918 */ /* 0x000fde0000000000 */
[----:B------:R-:W-:-:S15]  /*1700*/  NOP ;  /* 0x0000000000007918 */ /* 0x000fde0000000000 */
[----:B------:R-:W-:-:S04]  /*1710*/  NOP ;  /* 0x0000000000007918 */ /* 0x000fc80000000000 */
[----:B----4-:R-:W0:-:S15]  /*1720*/  DMUL R4, R6, R14 ;  /* 0x0000000e06047228 */ /* 0x010e1e0000000000 */
        /* <DEDUP_REMOVED lines=9> */
[----:B0-----:R0:W2:-:S15]  /*17c0*/  DFMA R4, R8, R12, -R4 ;  /* 0x0000000c0804722b */ /* 0x00109e0000000804 */
[----:B------:R-:W-:-:S15]  /*17d0*/  NOP ;  /* 0x0000000000007918 */ /* 0x000fde0000000000 */
[----:B------:R-:W-:-:S15]  /*17e0*/  NOP ;  /* 0x0000000000007918 */ /* 0x000fde0000000000 */
[----:B------:R-:W-:-:S15]  /*17f0*/  NOP ;  /* 0x0000000000007918 */ /* 0x000fde0000000000 */
[----:B------:R-:W-:-:S04]  /*1800*/  NOP ;  /* 0x0000000000007918 */ /* 0x000fc80000000000 */
[----:B-1----:R0:W1:Y:S02]  /*1810*/  DFMA R6, R6, R12, R14 ;  /* 0x0000000c0606722b */ /* 0x002064000000000e */
[----:B012---:R-:W-:Y:S05]  /*1820*/  @P1 BRA `(.L_x_841) ;  /* 0xffffffe800c41947 */ /* 0x007fea000383ffff */
.L_x_840:
[----:B------:R-:W-:Y:S05]  /*1830*/  BSYNC.RECONVERGENT B1 ;  /* 0x0000000000017941 */ /* 0x000fea0003800200 */
.L_x_839:
        /* <DEDUP_REMOVED lines=11> */
[----:B------:R-:W2:Y:S04]  /*18f0*/  LDG.E.128 R8, desc[UR4][R28.64] ;  /* 0x000000041c087981 */ /* 0x000ea8000c1e1d00 */
[----:B------:R-:W3:Y:S04]  /*1900*/  LDG.E.128 R12, desc[UR4][R28.64+0x10] ;  /* 0x000010041c0c7981 */ /* 0x000ee8000c1e1d00 */
[----:B------:R-:W4:Y:S01]  /*1910*/  LDG.E.128 R20, desc[UR4][R28.64+0x30] ;  /* 0x000030041c147981 */ /* 0x000f22000c1e1d00 */
        /* <DEDUP_REMOVED lines=10> */
[----:B0-----:R0:W-:Y:S02]  /*19c0*/  DFMA R4, R4, R8, -R16 ;  /* 0x000000080404722b */ /* 0x0011e40000000810 */
[----:B0-----:R-:W2:-:S15]  /*19d0*/  LDG.E.128 R16, desc[UR4][R28.64+0x20] ;  /* 0x000020041c107981 */ /* 0x001e9e000c1e1d00 */
[----:B------:R-:W-:-:S15]  /*19e0*/  NOP ;  /* 0x0000000000007918 */ /* 0x000fde0000000000 */
[----:B------:R-:W-:-:S15]  /*19f0*/  NOP ;  /* 0x0000000000007918 */ /* 0x000fde0000000000 */
[----:B------:R-:W-:-:S15]  /*1a00*/  NOP ;  /* 0x0000000000007918 */ /* 0x000fde0000000000 */
[----:B------:R-:W-:-:S02]  /*1a10*/  NOP ;  /* 0x0000000000007918 */ /* 0x000fc40000000000 */
        /* <DEDUP_REMOVED lines=20> */
[----:B-1----:R0:W2:Y:S02]  /*1b60*/  DFMA R14, R10, R12, R14 ;  /* 0x0000000c0a0e722b */ /* 0x0020a4000000000e */
[----:B0-----:R-:W3:-:S15]  /*1b70*/  LDG.E.128 R8, desc[UR4][R28.64+0x50] ;  /* 0x000050041c087981 */ /* 0x001ede000c1e1d00 */
[----:B------:R-:W-:-:S15]  /*1b80*/  NOP ;  /* 0x0000000000007918 */ /* 0x000fde0000000000 */
[----:B------:R-:W-:-:S15]  /*1b90*/  NOP ;  /* 0x0000000000007918 */ /* 0x000fde0000000000 */
[----:B------:R-:W-:-:S15]  /*1ba0*/  NOP ;  /* 0x0000000000007918 */ /* 0x000fde0000000000 */
[----:B------:R-:W-:-:S02]  /*1bb0*/  NOP ;  /* 0x0000000000007918 */ /* 0x000fc40000000000 */
        /* <DEDUP_REMOVED lines=36> */
[----:B-1----:R0:W2:Y:S02]  /*1e00*/  DFMA R20, R16, R20, R12 ;  /* 0x000000141014722b */ /* 0x0020a4000000000c */
[----:B0-----:R-:W4:Y:S04]  /*1e10*/  LDG.E.128 R16, desc[UR4][R28.64+0x60] ;  /* 0x000060041c107981 */ /* 0x001f28000c1e1d00 */
[----:B------:R2:W5:Y:S01]  /*1e20*/  LDG.E.128 R12, desc[UR4][R28.64+0x70] ;  /* 0x000070041c0c7981 */ /* 0x000562000c1e1d00 */
[----:B------:R-:W-:-:S05]  /*1e30*/  IADD3 R3, P0, PT, R3, 0x8, RZ ;  /* 0x0000000803037810 */ /* 0x000fca0007f1e0ff */
[----:B------:R-:W-:-:S15]  /*1e40*/  IMAD.X R0, RZ, RZ, R0, P0 ;  /* 0x000000ffff007224 */ /* 0x000fde00000e0600 */
[----:B------:R-:W-:-:S15]  /*1e50*/  NOP ;  /* 0x0000000000007918 */ /* 0x000fde0000000000 */
[----:B------:R-:W-:-:S15]  /*1e60*/  NOP ;  /* 0x0000000000007918 */ /* 0x000fde0000000000 */
[----:B------:R-:W-:-:S07]  /*1e70*/  NOP ;  /* 0x0000000000007918 */ /* 0x000fce0000000000 */
        /* <DEDUP_REMOVED lines=50> */
[----:B-1----:R-:W-:-:S15]  /*21a0*/  DFMA R4, R4, R16, -R6 ;  /* 0x000000100404722b */ /* 0x002fde0000000806 */
[----:B------:R-:W-:-:S15]  /*21b0*/  NOP ;  /* 0x0000000000007918 */ /* 0x000fde0000000000 */
[----:B------:R-:W-:-:S15]  /*21c0*/  NOP ;  /* 0x0000000000007918 */ /* 0x000fde0000000000 */
[----:B------:R-:W-:-:S15]  /*21d0*/  NOP ;  /* 0x0000000000007918 */ /* 0x000fde0000000000 */
[----:B------:R-:W-:-:S04]  /*21e0*/  NOP ;  /* 0x0000000000007918 */ /* 0x000fc80000000000 */
[----:B0-----:R-:W5:-:S15]  /*21f0*/  DFMA R18, R10, R16, R18 ;  /* 0x000000100a12722b */ /* 0x001f5e0000000012 */
[----:B------:R-:W-:-:S15]  /*2200*/  NOP ;  /* 0x0000000000007918 */ /* 0x000fde0000000000 */
[----:B------:R-:W-:-:S15]  /*2210*/  NOP ;  /* 0x0000000000007918 */ /* 0x000fde0000000000 */
[----:B------:R-:W-:-:S15]  /*2220*/  NOP ;  /* 0x0000000000007918 */ /* 0x000fde0000000000 */
[----:B------:R-:W-:-:S04]  /*2230*/  NOP ;  /* 0x0000000000007918 */ /* 0x000fc80000000000 */
[----:B-----5:R-:W0:-:S15]  /*2240*/  DMUL R6, R18, R14 ;  /* 0x0000000e12067228 */ /* 0x020e1e0000000000 */
        /* <DEDUP_REMOVED lines=14> */
[----:B-12---:R0:W1:Y:S02]  /*2330*/  DFMA R6, R18, R12, R14 ;  /* 0x0000000c1206722b */ /* 0x006064000000000e */
.L_x_843:
[----:B------:R-:W-:Y:S05]  /*2340*/  BSYNC.RECONVERGENT B1 ;  /* 0x0000000000017941 */ /* 0x000fea0003800200 */
.L_x_842:
[----:B------:R-:W-:Y:S05]  /*2350*/  @!P1 BRA `(.L_x_838) ;  /* 0x0000000400f89947 */ /* 0x000fea0003800000 */
[----:B------:R-:W-:Y:S01]  /*2360*/  ISETP.GE.U32.AND P0, PT, R26, 0x4, PT ;  /* 0x000000041a00780c */ /* 0x000fe20003f06070 */
[----:B------:R-:W-:Y:S01]  /*2370*/  IMAD.MOV.U32 R28, RZ, RZ, RZ ;  /* 0x000000ffff1c7224 */ /* 0x000fe200078e00ff */
[----:B------:R-:W-:Y:S01]  /*2380*/  LOP3.LUT R25, R25, 0x3, RZ, 0xc0, !PT ;  /* 0x0000000319197812 */ /* 0x000fe200078ec0ff */
[----:B------:R-:W-:Y:S01]  /*2390*/  BSSY.RECONVERGENT B1, `(.L_x_844) ;  /* 0x000005a000017945 */ /* 0x000fe20003800200 */
[----:B------:R-:W-:Y:S02]  /*23a0*/  ISETP.GE.U32.AND.EX P0, PT, RZ, RZ, PT, P0 ;  /* 0x000000ffff00720c */ /* 0x000fe40003f06100 */
[----:B------:R-:W-:-:S04]  /*23b0*/  ISETP.NE.U32.AND P1, PT, R25, RZ, PT ;  /* 0x000000ff1900720c */ /* 0x000fc80003f25070 */
[----:B------:R-:W-:-:S07]  /*23c0*/  ISETP.NE.AND.EX P1, PT, R28, RZ, PT, P1 ;  /* 0x000000ff1c00720c */ /* 0x000fce0003f25310 */
[----:B------:R-:W-:Y:S06]  /*23d0*/  @!P0 BRA `(.L_x_845) ;  /* 0x0000000400548947 */ /* 0x000fec0003800000 */
[----:B------:R-:W2:Y:S02]  /*23e0*/  LDCU.64 UR6, c[0x0][0x388] ;  /* 0x00007100ff0677ac */ /* 0x000ea40008000a00 */
[----:B--2---:R-:W-:-:S04]  /*23f0*/  LEA R20, P0, R3, UR6, 0x4 ;  /* 0x0000000603147c11 */ /* 0x004fc8000f8020ff */
[----:B------:R-:W-:-:S05]  /*2400*/  LEA.HI.X R21, R3, UR7, R0, 0x4, P0 ;  /* 0x0000000703157c11 */ /* 0x000fca00080f2400 */
[----:B------:R-:W1:Y:S04]  /*2410*/  LDG.E.128 R8, desc[UR4][R20.64] ;  /* 0x0000000414087981 */ /* 0x000e68000c1e1d00 */
[----:B0-----:R-:W2:Y:S04]  /*2420*/  LDG.E.128 R12, desc[UR4][R20.64+0x10] ;  /* 0x00001004140c7981 */ /* 0x001ea8000c1e1d00 */
[----:B------:R-:W3:Y:S04]  /*2430*/  LDG.E.128 R16, desc[UR4][R20.64+0x20] ;  /* 0x0000200414107981 */ /* 0x000ee8000c1e1d00 */
[----:B------:R-:W4:Y:S01]  /*2440*/  LDG.E.128 R20, desc[UR4][R20.64+0x30] ;  /* 0x0000300414147981 */ /* 0x000f22000c1e1d00 */
[----:B------:R-:W-:-:S05]  /*2450*/  IADD3 R3, P0, PT, R3, 0x4, RZ ;  /* 0x0000000403037810 */ /* 0x000fca0007f1e0ff */
[----:B------:R-:W-:Y:S01]  /*2460*/  IMAD.X R0, RZ, RZ, R0, P0 ;  /* 0x000000ffff007224 */ /* 0x000fe200000e0600 */
[----:B-1----:R-:W0:-:S15]  /*2470*/  DMUL R26, R6, R10 ;  /* 0x0000000a061a7228 */ /* 0x002e1e0000000000 */
        /* <DEDUP_REMOVED lines=29> */
[----:B0-----:R-:W3:-:S15]  /*2650*/  DFMA R14, R10, R12, R14 ;  /* 0x0000000c0a0e722b */ /* 0x001ede000000000e */
        /* <DEDUP_REMOVED lines=9> */
[----:B---3--:R-:W1:-:S15]  /*26f0*/  DMUL R6, R14, R18 ;  /* 0x000000120e067228 */ /* 0x008e5e0000000000 */
        /* <DEDUP_REMOVED lines=29> */
[----:B0-----:R2:W3:-:S15]  /*28d0*/  DFMA R4, R4, R20, -R6 ;  /* 0x000000140404722b */ /* 0x0014de0000000806 */
[----:B------:R-:W-:-:S15]  /*28e0*/  NOP ;  /* 0x0000000000007918 */ /* 0x000fde0000000000 */
[----:B------:R-:W-:-:S15]  /*28f0*/  NOP ;  /* 0x0000000000007918 */ /* 0x000fde0000000000 */
[----:B------:R-:W-:-:S15]  /*2900*/  NOP ;  /* 0x0000000000007918 */ /* 0x000fde0000000000 */
[----:B------:R-:W-:-:S04]  /*2910*/  NOP ;  /* 0x0000000000007918 */ /* 0x000fc80000000000 */
[----:B-1-3--:R2:W4:Y:S02]  /*2920*/  DFMA R6, R18, R20, R22 ;  /* 0x000000141206722b */ /* 0x00a5240000000016 */
.L_x_845:
[----:B------:R-:W-:Y:S05]  /*2930*/  BSYNC.RECONVERGENT B1 ;  /* 0x0000000000017941 */ /* 0x000fea0003800200 */
.L_x_844:
[----:B------:R-:W-:Y:S05]  /*2940*/  @!P1 BRA `(.L_x_838) ;  /* 0x00000000007c9947 */ /* 0x000fea0003800000 */
[----:B------:R-:W0:Y:S01]  /*2950*/  LDCU.64 UR6, c[0x0][0x388] ;  /* 0x00007100ff0677ac */ /* 0x000e220008000a00 */
[----:B------:R-:W-:Y:S01]  /*2960*/  BSSY.RECONVERGENT B1, `(.L_x_838) ;  /* 0x000001d000017945 */ /* 0x000fe20003800200 */
[----:B0-----:R-:W-:-:S04]  /*2970*/  LEA R14, P0, R3, UR6, 0x4 ;  /* 0x00000006030e7c11 */ /* 0x001fc8000f8020ff */
[----:B------:R-:W-:-:S09]  /*2980*/  LEA.HI.X R15, R3, UR7, R0, 0x4, P0 ;  /* 0x00000007030f7c11 */ /* 0x000fd200080f2400 */
.L_x_846:
[----:B------:R-:W-:Y:S02]  /*2990*/  IMAD.MOV.U32 R8, RZ, RZ, R14 ;  /* 0x000000ffff087224 */ /* 0x000fe400078e000e */
[----:B------:R-:W-:-:S06]  /*29a0*/  IMAD.MOV.U32 R9, RZ, RZ, R15 ;  /* 0x000000ffff097224 */ /* 0x000fcc00078e000f */
[----:B------:R-:W1:Y:S01]  /*29b0*/  LDG.E.128 R8, desc[UR4][R8.64] ;  /* 0x0000000408087981 */ /* 0x000e62000c1e1d00 */
[----:B------:R-:W-:Y:S02]  /*29c0*/  IADD3 R25, P0, PT, R25, -0x1, RZ ;  /* 0xffffffff19197810 */ /* 0x000fe40007f1e0ff */
[----:B------:R-:W-:Y:S02]  /*29d0*/  IADD3 R14, P1, PT, R14, 0x10, RZ ;  /* 0x000000100e0e7810 */ /* 0x000fe40007f3e0ff */
[----:B------:R-:W-:Y:S02]  /*29e0*/  IADD3.X R28, PT, PT, R28, -0x1, RZ, P0, !PT ;  /* 0xffffffff1c1c7810 */ /* 0x000fe400007fe4ff */
[----:B------:R-:W-:Y:S01]  /*29f0*/  ISETP.NE.U32.AND P0, PT, R25, RZ, PT ;  /* 0x000000ff1900720c */ /* 0x000fe20003f05070 */
[----:B------:R-:W-:-:S03]  /*2a00*/  IMAD.X R15, RZ, RZ, R15, P1 ;  /* 0x000000ffff0f7224 */ /* 0x000fc600008e060f */
[----:B------:R-:W-:Y:S01]  /*2a10*/  ISETP.NE.AND.EX P0, PT, R28, RZ, PT, P0 ;  /* 0x000000ff1c00720c */ /* 0x000fe20003f05300 */
[----:B-1--4-:R-:W0:-:S15]  /*2a20*/  DMUL R12, R10, R6 ;  /* 0x000000060a0c7228 */ /* 0x012e1e0000000000 */
[----:B------:R-:W-:-:S15]  /*2a30*/  NOP ;  /* 0x0000000000007918 */ /* 0x000fde0000000000 */
[----:B------:R-:W-:-:S15]  /*2a40*/  NOP ;  /* 0x0000000000007918 */ /* 0x000fde0000000000 */
[----:B------:R-:W-:-:S15]  /*2a50*/  NOP ;  /* 0x0000000000007918 */ /* 0x000fde0000000000 */
[----:B------:R-:W-:-:S04]  /*2a60*/  NOP ;  /* 0x0000000000007918 */ /* 0x000fc80000000000 */
[----:B------:R-:W2:-:S15]  /*2a70*/  DMUL R10, R10, R4 ;  /* 0x000000040a0a7228 */ /* 0x000e9e0000000000 */
        /* <DEDUP_REMOVED lines=9> */
[----:B--2---:R0:W1:Y:S02]  /*2b10*/  DFMA R6, R8, R6, R10 ;  /* 0x000000060806722b */ /* 0x004064000000000a */
[----:B01-3--:R-:W-:Y:S05]  /*2b20*/  @P0 BRA `(.L_x_846) ;  /* 0xfffffffc00980947 */ /* 0x00bfea000383ffff */
[----:B------:R-:W-:Y:S05]  /*2b30*/  BSYNC.RECONVERGENT B1 ;  /* 0x0000000000017941 */ /* 0x000fea0003800200 */
.L_x_838:
[----:B------:R-:W-:Y:S05]  /*2b40*/  BSYNC.RECONVERGENT B0 ;  /* 0x0000000000007941 */ /* 0x000fea0003800200 */
.L_x_837:
[----:B------:R-:W3:Y:S02]  /*2b50*/  LDCU.64 UR6, c[0x0][0x398] ;  /* 0x00007300ff0677ac */ /* 0x000ee40008000a00 */
[----:B---3--:R-:W-:-:S04]  /*2b60*/  IADD3 R24, P0, PT, R24, UR6, RZ ;  /* 0x0000000618187c10 */ /* 0x008fc8000ff1e0ff */
[----:B------:R-:W-:Y:S01]  /*2b70*/  IADD3.X R25, PT, PT, R2, UR7, RZ, P0, !PT ;  /* 0x0000000702197c10 */ /* 0x000fe200087fe4ff */
[----:B------:R-:W3:Y:S04]  /*2b80*/  LDCU.64 UR6, c[0x0][0x380] ;  /* 0x00007000ff0677ac */ /* 0x000ee80008000a00 */
[----:B------:R-:W3:Y:S02]  /*2b90*/  LDG.E.64 R2, desc[UR4][R24.64] ;  /* 0x0000000418027981 */ /* 0x000ee4000c1e1b00 */
[----:B---3--:R-:W-:-:S04]  /*2ba0*/  LEA R8, P0, R2, UR6, 0x4 ;  /* 0x0000000602087c11 */ /* 0x008fc8000f8020ff */
[----:B------:R-:W-:-:S05]  /*2bb0*/  LEA.HI.X R9, R2, UR7, R3, 0x4, P0 ;  /* 0x0000000702097c11 */ /* 0x000fca00080f2403 */
[----:B-1--4-:R-:W-:Y:S01]  /*2bc0*/  STG.E.128 desc[UR4][R8.64], R4 ;  /* 0x0000000408007986 */ /* 0x012fe2000c101d04 */
[----:B------:R-:W-:Y:S05]  /*2bd0*/  EXIT ;  /* 0x000000000000794d */ /* 0x000fea0003800000 */
.L_x_847:
        /* <DEDUP_REMOVED lines=10> */
.L_x_8742:


//--------------------- .text._ZN2at6native55_GLOBAL__N__0955718d_22_SparseCsrTensorMath_cu_868dd54534reduce_sparse_csr_dim1_cuda_kernelIN3c107complexIdEEiNS1_14ReductionMulOpIS5_EES5_EEvPT2_PKT_PKT0_SF_lT1_ --------------------------
	.section	.text._ZN2at6native55_GLOBAL__N__0955718d_22_SparseCsrTensorMath_cu_868dd54534reduce_sparse_csr_dim1_cuda_kernelIN3c107complexIdEEiNS1_14ReductionMulOpIS5_EES5_EEvPT2_PKT_PKT0_SF_lT1_,"ax",@progbits
	.align	128
.text._ZN2at6native55_GLOBAL__N__0955718d_22_SparseCsrTensorMath_cu_868dd54534reduce_sparse_csr_dim1_cuda_kernelIN3c107complexIdEEiNS1_14ReductionMulOpIS5_EES5_EEvPT2_PKT_PKT0_SF_lT1_:
        .type           _ZN2at6native55_GLOBAL__N__0955718d_22_SparseCsrTensorMath_cu_868dd54534reduce_sparse_csr_dim1_cuda_kernelIN3c107complexIdEEiNS1_14ReductionMulOpIS5_EES5_EEvPT2_PKT_PKT0_SF_lT1_,@function
        .size           _ZN2at6native55_GLOBAL__N__0955718d_22_SparseCsrTensorMath_cu_868dd54534reduce_sparse_csr_dim1_cuda_kernelIN3c107complexIdEEiNS1_14ReductionMulOpIS5_EES5_EEvPT2_PKT_PKT0_SF_lT1_,(.L_x_8743 - _ZN2at6native55_GLOBAL__N__0955718d_22_SparseCsrTensorMath_cu_868dd54534reduce_sparse_csr_dim1_cuda_kernelIN3c107complexIdEEiNS1_14ReductionMulOpIS5_EES5_EEvPT2_PKT_PKT0_SF_lT1_)
        .other          _ZN2at6native55_GLOBAL__N__0955718d_22_SparseCsrTensorMath_cu_868dd54534reduce_sparse_csr_dim1_cuda_kernelIN3c107complexIdEEiNS1_14ReductionMulOpIS5_EES5_EEvPT2_PKT_PKT0_SF_lT1_,@"STO_CUDA_ENTRY STV_DEFAULT"
_ZN2at6native55_GLOBAL__N__0955718d_22_SparseCsrTensorMath_cu_868dd54534reduce_sparse_csr_dim1_cuda_kernelIN3c107complexIdEEiNS1_14ReductionMulOpIS5_EES5_EEvPT2_PKT_PKT0_SF_lT1_:
        /* <DEDUP_REMOVED lines=21> */
[----:B------:R-:W-:Y:S01]  /*0150*/  IMAD.MOV.U32 R4, RZ, RZ, 0x0 ;  /* 0x00000000ff047424 */ /* 0x000fe200078e00ff */
[----:B------:R-:W-:Y:S01]  /*0160*/  CS2R R6, SRZ ;  /* 0x0000000000067805 */ /* 0x000fe2000001ff00 */
[----:B------:R-:W-:-:S09]  /*0170*/  IMAD.MOV.U32 R5, RZ, RZ, 0x3ff00000 ;  /* 0x3ff00000ff057424 */ /* 0x000fd200078e00ff */
[----:B------:R-:W-:Y:S05]  /*0180*/  @P0 BRA `(.L_x_849) ;  /* 0x0000002800040947 */ /* 0x000fea0003800000 */
[----:B------:R-:W-:Y:S01]  /*0190*/  IMAD.IADD R24, R8, 0x1, -R3 ;  /* 0x0000000108187824 */ /* 0x000fe200078e0a03 */
[----:B------:R-:W-:Y:S01]  /*01a0*/  BSSY.RECONVERGENT B1, `(.L_x_850) ;  /* 0x000015d000017945 */ /* 0x000fe20003800200 */
[----:B------:R-:W-:Y:S01]  /*01b0*/  IMAD.IADD R8, R3, 0x1, -R8 ;  /* 0x0000000103087824 */ /* 0x000fe200078e0a08 */
[----:B------:R-:W-:Y:S01]  /*01c0*/  CS2R R6, SRZ ;  /* 0x0000000000067805 */ /* 0x000fe2000001ff00 */
[----:B------:R-:W-:Y:S01]  /*01d0*/  IMAD.MOV.U32 R4, RZ, RZ, 0x0 ;  /* 0x00000000ff047424 */ /* 0x000fe200078e00ff */
[----:B------:R-:W-:Y:S01]  /*01e0*/  LOP3.LUT R20, R24, 0xf, RZ, 0xc0, !PT ;  /* 0x0000000f18147812 */ /* 0x000fe200078ec0ff */
[----:B------:R-:W-:Y:S01]  /*01f0*/  IMAD.MOV.U32 R5, RZ, RZ, 0x3ff00000 ;  /* 0x3ff00000ff057424 */ /* 0x000fe200078e00ff */
[----:B------:R-:W-:Y:S02]  /*0200*/  ISETP.GT.U32.AND P1, PT, R8, -0x10, PT ;  /* 0xfffffff00800780c */ /* 0x000fe40003f24070 */
[----:B------:R-:W-:-:S11]  /*0210*/  ISETP.NE.AND P0, PT, R20, RZ, PT ;  /* 0x000000ff1400720c */ /* 0x000fd60003f05270 */
[----:B------:R-:W-:Y:S05]  /*0220*/  @P1 BRA `(.L_x_851) ;  /* 0x0000001400501947 */ /* 0x000fea0003800000 */
[----:B------:R-:W0:Y:S01]  /*0230*/  LDC.64 R22, c[0x0][0x388] ;  /* 0x0000e200ff167b82 */ /* 0x000e220000000a00 */
[----:B------:R-:W-:Y:S02]  /*0240*/  LOP3.LUT R21, R24, 0xfffffff0, RZ, 0xc0, !PT ;  /* 0xfffffff018157812 */ /* 0x000fe400078ec0ff */
[----:B------:R-:W-:Y:S01]  /*0250*/  CS2R R6, SRZ ;  /* 0x0000000000067805 */ /* 0x000fe2000001ff00 */
[----:B------:R-:W-:Y:S02]  /*0260*/  IMAD.MOV.U32 R4, RZ, RZ, 0x0 ;  /* 0x00000000ff047424 */ /* 0x000fe400078e00ff */
[----:B------:R-:W-:Y:S02]  /*0270*/  IMAD.MOV.U32 R5, RZ, RZ, 0x3ff00000 ;  /* 0x3ff00000ff057424 */ /* 0x000fe400078e00ff */
[----:B------:R-:W-:Y:S01]  /*0280*/  IMAD.MOV R21, RZ, RZ, -R21 ;  /* 0x000000ffff157224 */ /* 0x000fe200078e0a15 */
[----:B0-----:R-:W-:-:S05]  /*0290*/  IADD3 R22, P1, PT, R22, 0x80, RZ ;  /* 0x0000008016167810 */ /* 0x001fca0007f3e0ff */
[----:B------:R-:W-:-:S08]  /*02a0*/  IMAD.X R23, RZ, RZ, R23, P1 ;  /* 0x000000ffff177224 */ /* 0x000fd000008e0617 */
.L_x_852:
[----:B------:R-:W-:-:S05]  /*02b0*/  IMAD.WIDE R26, R3, 0x10, R22 ;  /* 0x00000010031a7825 */ /* 0x000fca00078e0216 */
        /* <DEDUP_REMOVED lines=245> */
[----:B-1----:R0:W4:Y:S02]  /*1210*/  DFMA R28, R10, R12, R28 ;  /* 0x0000000c0a1c722b */ /* 0x002124000000001c */
[----:B0-----:R-:W3:-:S15]  /*1220*/  LDG.E.128 R12, desc[UR4][R26.64+0x50] ;  /* 0x000050041a0c7981 */ /* 0x001ede000c1e1d00 */
[----:B------:R-:W-:-:S15]  /*1230*/  NOP ;  /* 0x0000000000007918 */ /* 0x000fde0000000000 */
[----:B------:R-:W-:-:S15]  /*1240*/  NOP ;  /* 0x0000000000007918 */ /* 0x000fde0000000000 */
[----:B------:R-:W-:-:S15]  /*1250*/  NOP ;  /* 0x0000000000007918 */ /* 0x000fde0000000000 */
[----:B------:R-:W-:-:S02]  /*1260*/  NOP ;  /* 0x0000000000007918 */ /* 0x000fc40000000000 */
        /* <DEDUP_REMOVED lines=11> */
[----:B0-----:R-:W4:Y:S01]  /*1320*/  LDG.E.128 R8, desc[UR4][R26.64+0x70] ;  /* 0x000070041a087981 */ /* 0x001f22000c1e1d00 */
[----:B------:R-:W-:-:S05]  /*1330*/  VIADD R21, R21, 0x10 ;  /* 0x0000001015157836 */ /* 0x000fca0000000000 */
[----:B------:R-:W-:Y:S01]  /*1340*/  ISETP.NE.AND P1, PT, R21, RZ, PT ;  /* 0x000000ff1500720c */ /* 0x000fe20003f25270 */
[----:B------:R-:W-:-:S15]  /*1350*/  VIADD R3, R3, 0x10 ;  /* 0x0000001003037836 */ /* 0x000fde0000000000 */
[----:B------:R-:W-:-:S15]  /*1360*/  NOP ;  /* 0x0000000000007918 */ /* 0x000fde0000000000 */
[----:B------:R-:W-:-:S15]  /*1370*/  NOP ;  /* 0x0000000000007918 */ /* 0x000fde0000000000 */
[----:B------:R-:W-:-:S10]  /*1380*/  NOP ;  /* 0x0000000000007918 */ /* 0x000fd40000000000 */
        /* <DEDUP_REMOVED lines=15> */
[----:B0-----:R-:W2:-:S15]  /*1480*/  DFMA R14, R6, R12, R14 ;  /* 0x0000000c060e722b */ /* 0x001e9e000000000e */
        /* <DEDUP_REMOVED lines=9> */
[----:B--2---:R-:W1:-:S15]  /*1520*/  DMUL R6, R14, R18 ;  /* 0x000000120e067228 */ /* 0x004e5e0000000000 */
        /* <DEDUP_REMOVED lines=36> */
.L_x_851:
[----:B------:R-:W-:Y:S05]  /*1770*/  BSYNC.RECONVERGENT B1 ;  /* 0x0000000000017941 */ /* 0x000fea0003800200 */
.L_x_850:
        /* <DEDUP_REMOVED lines=8> */
[----:B------:R-:W2:Y:S04]  /*1800*/  LDG.E.128 R8, desc[UR4][R26.64] ;  /* 0x000000041a087981 */ /* 0x000ea8000c1e1d00 */
[----:B------:R-:W3:Y:S04]  /*1810*/  LDG.E.128 R12, desc[UR4][R26.64+0x10] ;  /* 0x000010041a0c7981 */ /* 0x000ee8000c1e1d00 */
[----:B------:R-:W4:Y:S04]  /*1820*/  LDG.E.128 R16, desc[UR4][R26.64+0x20] ;  /* 0x000020041a107981 */ /* 0x000f28000c1e1d00 */
[----:B------:R-:W5:Y:S01]  /*1830*/  LDG.E.128 R20, desc[UR4][R26.64+0x30] ;  /* 0x000030041a147981 */ /* 0x000f62000c1e1d00 */
        /* <DEDUP_REMOVED lines=30> */
[----:B0-----:R0:W4:Y:S02]  /*1a20*/  DFMA R14, R10, R12, R14 ;  /* 0x0000000c0a0e722b */ /* 0x001124000000000e */
[----:B0-----:R-:W2:-:S15]  /*1a30*/  LDG.E.128 R8, desc[UR4][R26.64+0x50] ;  /* 0x000050041a087981 */ /* 0x001e9e000c1e1d00 */
[----:B------:R-:W-:-:S15]  /*1a40*/  NOP ;  /* 0x0000000000007918 */ /* 0x000fde0000000000 */
[----:B------:R-:W-:-:S15]  /*1a50*/  NOP ;  /* 0x0000000000007918 */ /* 0x000fde0000000000 */
[----:B------:R-:W-:-:S15]  /*1a60*/  NOP ;  /* 0x0000000000007918 */ /* 0x000fde0000000000 */
[----:B------:R-:W-:-:S02]  /*1a70*/  NOP ;  /* 0x0000000000007918 */ /* 0x000fc40000000000 */
        /* <DEDUP_REMOVED lines=36> */
[----:B0-----:R-:W3:-:S15]  /*1cc0*/  LDG.E.128 R4, desc[UR4][R26.64+0x40] ;  /* 0x000040041a047981 */ /* 0x001ede000c1e1d00 */
[----:B------:R-:W-:-:S15]  /*1cd0*/  NOP ;  /* 0x0000000000007918 */ /* 0x000fde0000000000 */
[----:B------:R-:W-:-:S15]  /*1ce0*/  NOP ;  /* 0x0000000000007918 */ /* 0x000fde0000000000 */
[----:B------:R-:W-:-:S15]  /*1cf0*/  NOP ;  /* 0x0000000000007918 */ /* 0x000fde0000000000 */
[----:B------:R-:W-:-:S02]  /*1d00*/  NOP ;  /* 0x0000000000007918 */ /* 0x000fc40000000000 */
[----:B-1----:R0:W3:Y:S02]  /*1d10*/  DFMA R20, R16, R20, R12 ;  /* 0x000000141014722b */ /* 0x0020e4000000000c */
[----:B0-----:R-:W4:Y:S04]  /*1d20*/  LDG.E.128 R16, desc[UR4][R26.64+0x60] ;  /* 0x000060041a107981 */ /* 0x001f28000c1e1d00 */
[----:B------:R-:W5:Y:S01]  /*1d30*/  LDG.E.128 R12, desc[UR4][R26.64+0x70] ;  /* 0x000070041a0c7981 */ /* 0x000f62000c1e1d00 */
[----:B------:R-:W-:-:S15]  /*1d40*/  VIADD R3, R3, 0x8 ;  /* 0x0000000803037836 */ /* 0x000fde0000000000 */
[----:B------:R-:W-:-:S15]  /*1d50*/  NOP ;  /* 0x0000000000007918 */ /* 0x000fde0000000000 */
[----:B------:R-:W-:-:S15]  /*1d60*/  NOP ;  /* 0x0000000000007918 */ /* 0x000fde0000000000 */
[----:B------:R-:W-:-:S12]  /*1d70*/  NOP ;  /* 0x0000000000007918 */ /* 0x000fd80000000000 */
        /* <DEDUP_REMOVED lines=76> */
.L_x_854:
[----:B------:R-:W-:Y:S05]  /*2240*/  BSYNC.RECONVERGENT B1 ;  /* 0x0000000000017941 */ /* 0x000fea0003800200 */
.L_x_853:
[----:B------:R-:W-:Y:S05]  /*2250*/  @!P1 BRA `(.L_x_849) ;  /* 0x0000000400d09947 */ /* 0x000fea0003800000 */
[----:B------:R-:W-:Y:S01]  /*2260*/  ISETP.GE.U32.AND P0, PT, R25, 0x4, PT ;  /* 0x000000041900780c */ /* 0x000fe20003f06070 */
[----:B------:R-:W-:Y:S01]  /*2270*/  BSSY.RECONVERGENT B1, `(.L_x_855) ;  /* 0x0000057000017945 */ /* 0x000fe20003800200 */
[----:B------:R-:W-:-:S04]  /*2280*/  LOP3.LUT R26, R24, 0x3, RZ, 0xc0, !PT ;  /* 0x00000003181a7812 */ /* 0x000fc800078ec0ff */
[----:B------:R-:W-:-:S07]  /*2290*/  ISETP.NE.AND P1, PT, R26, RZ, PT ;  /* 0x000000ff1a00720c */ /* 0x000fce0003f25270 */
[----:B------:R-:W-:Y:S06]  /*22a0*/  @!P0 BRA `(.L_x_856) ;  /* 0x00000004004c8947 */ /* 0x000fec0003800000 */
[----:B------:R-:W2:Y:S02]  /*22b0*/  LDC.64 R8, c[0x0][0x388] ;  /* 0x0000e200ff087b82 */ /* 0x000ea40000000a00 */
[----:B--2---:R-:W-:-:S05]  /*22c0*/  IMAD.WIDE R28, R3, 0x10, R8 ;  /* 0x00000010031c7825 */ /* 0x004fca00078e0208 */
[----:B------:R-:W1:Y:S04]  /*22d0*/  LDG.E.128 R8, desc[UR4][R28.64] ;  /* 0x000000041c087981 */ /* 0x000e68000c1e1d00 */
[----:B0-----:R-:W2:Y:S04]  /*22e0*/  LDG.E.128 R12, desc[UR4][R28.64+0x10] ;  /* 0x000010041c0c7981 */ /* 0x001ea8000c1e1d00 */
[----:B------:R-:W3:Y:S04]  /*22f0*/  LDG.E.128 R16, desc[UR4][R28.64+0x20] ;  /* 0x000020041c107981 */ /* 0x000ee8000c1e1d00 */
[----:B------:R-:W4:Y:S01]  /*2300*/  LDG.E.128 R20, desc[UR4][R28.64+0x30] ;  /* 0x000030041c147981 */ /* 0x000f22000c1e1d00 */
[----:B------:R-:W-:Y:S01]  /*2310*/  VIADD R3, R3, 0x4 ;  /* 0x0000000403037836 */ /* 0x000fe20000000000 */
        /* <DEDUP_REMOVED lines=70> */
[----:B-1----:R2:W3:-:S15]  /*2780*/  DFMA R4, R4, R20, -R6 ;  /* 0x000000140404722b */ /* 0x0024de0000000806 */
[----:B------:R-:W-:-:S15]  /*2790*/  NOP ;  /* 0x0000000000007918 */ /* 0x000fde0000000000 */
[----:B------:R-:W-:-:S15]  /*27a0*/  NOP ;  /* 0x0000000000007918 */ /* 0x000fde0000000000 */
[----:B------:R-:W-:-:S15]  /*27b0*/  NOP ;  /* 0x0000000000007918 */ /* 0x000fde0000000000 */
[----:B------:R-:W-:-:S04]  /*27c0*/  NOP ;  /* 0x0000000000007918 */ /* 0x000fc80000000000 */
[----:B0--3--:R2:W4:Y:S02]  /*27d0*/  DFMA R6, R18, R20, R22 ;  /* 0x000000141206722b */ /* 0x0095240000000016 */
.L_x_856:
[----:B------:R-:W-:Y:S05]  /*27e0*/  BSYNC.RECONVERGENT B1 ;  /* 0x0000000000017941 */ /* 0x000fea0003800200 */
.L_x_855:
[----:B------:R-:W-:Y:S05]  /*27f0*/  @!P1 BRA `(.L_x_849) ;  /* 0x0000000000689947 */ /* 0x000fea0003800000 */
[----:B0-----:R-:W0:Y:S01]  /*2800*/  LDC.64 R12, c[0x0][0x388] ;  /* 0x0000e200ff0c7b82 */ /* 0x001e220000000a00 */
[----:B------:R-:W-:Y:S01]  /*2810*/  BSSY.RECONVERGENT B1, `(.L_x_849) ;  /* 0x0000018000017945 */ /* 0x000fe20003800200 */
[----:B------:R-:W-:-:S07]  /*2820*/  IMAD.MOV R26, RZ, RZ, -R26 ;  /* 0x000000ffff1a7224 */ /* 0x000fce00078e0a1a */
.L_x_857:
[----:B0-----:R-:W-:-:S06]  /*2830*/  IMAD.WIDE R8, R3, 0x10, R12 ;  /* 0x0000001003087825 */ /* 0x001fcc00078e020c */
[----:B------:R-:W1:Y:S01]  /*2840*/  LDG.E.128 R8, desc[UR4][R8.64] ;  /* 0x0000000408087981 */ /* 0x000e62000c1e1d00 */
[----:B------:R-:W-:Y:S02]  /*2850*/  VIADD R26, R26, 0x1 ;  /* 0x000000011a1a7836 */ /* 0x000fe40000000000 */
[----:B------:R-:W-:-:S03]  /*2860*/  VIADD R3, R3, 0x1 ;  /* 0x0000000103037836 */ /* 0x000fc60000000000 */
[----:B------:R-:W-:Y:S01]  /*2870*/  ISETP.NE.AND P0, PT, R26, RZ, PT ;  /* 0x000000ff1a00720c */ /* 0x000fe20003f05270 */
        /* <DEDUP_REMOVED lines=10> */
[----:B0-----:R3:W0:-:S15]  /*2920*/  DFMA R4, R8, R4, -R14 ;  /* 0x000000040804722b */ /* 0x00161e000000080e */
[----:B------:R-:W-:-:S15]  /*2930*/  NOP ;  /* 0x0000000000007918 */ /* 0x000fde0000000000 */
[----:B------:R-:W-:-:S15]  /*2940*/  NOP ;  /* 0x0000000000007918 */ /* 0x000fde0000000000 */
[----:B------:R-:W-:-:S15]  /*2950*/  NOP ;  /* 0x0000000000007918 */ /* 0x000fde0000000000 */
[----:B------:R-:W-:-:S04]  /*2960*/  NOP ;  /* 0x0000000000007918 */ /* 0x000fc80000000000 */
[----:B--2---:R3:W1:Y:S02]  /*2970*/  DFMA R6, R8, R6, R10 ;  /* 0x000000060806722b */ /* 0x004664000000000a */
[----:B01-3--:R-:W-:Y:S05]  /*2980*/  @P0 BRA `(.L_x_857) ;  /* 0xfffffffc00a80947 */ /* 0x00bfea000383ffff */
[----:B------:R-:W-:Y:S05]  /*2990*/  BSYNC.RECONVERGENT B1 ;  /* 0x0000000000017941 */ /* 0x000fea0003800200 */
.L_x_849:
[----:B------:R-:W-:Y:S05]  /*29a0*/  BSYNC.RECONVERGENT B0 ;  /* 0x0000000000007941 */ /* 0x000fea0003800200 */
.L_x_848:
[----:B------:R-:W3:Y:S02]  /*29b0*/  LDCU.64 UR6, c[0x0][0x398] ;  /* 0x00007300ff0677ac */ /* 0x000ee40008000a00 */
[----:B---3--:R-:W-:Y:S02]  /*29c0*/  IADD3 R8, P0, PT, R2, UR6, RZ ;  /* 0x0000000602087c10 */ /* 0x008fe4000ff1e0ff */
[----:B------:R-:W3:Y:S02]  /*29d0*/  LDC.64 R2, c[0x0][0x380] ;  /* 0x0000e000ff027b82 */ /* 0x000ee40000000a00 */
[----:B------:R-:W-:-:S06]  /*29e0*/  IADD3.X R9, PT, PT, R0, UR7, RZ, P0, !PT ;  /* 0x0000000700097c10 */ /* 0x000fcc00087fe4ff */
[----:B------:R-:W3:Y:S02]  /*29f0*/  LDG.E R9, desc[UR4][R8.64] ;  /* 0x0000000408097981 */ /* 0x000ee4000c1e1900 */
[----:B---3--:R-:W-:-:S05]  /*2a00*/  IMAD.WIDE R2, R9, 0x10, R2 ;  /* 0x0000001009027825 */ /* 0x008fca00078e0202 */
[----:B-1--4-:R-:W-:Y:S01]  /*2a10*/  STG.E.128 desc[UR4][R2.64], R4 ;  /* 0x0000000402007986 */ /* 0x012fe2000c101d04 */
[----:B------:R-:W-:Y:S05]  /*2a20*/  EXIT ;  /* 0x000000000000794d */ /* 0x000fea0003800000 */
.L_x_858:
        /* <DEDUP_REMOVED lines=13> */
.L_x_8743:


//--------------------- .text._ZN2at6native55_GLOBAL__N__0955718d_22_SparseCsrTensorMath_cu_868dd54534reduce_sparse_csr_dim0_cuda_kernelIN3c107complexIdEElNS1_14ReductionMulOpIS5_EES5_EEvPT2_PKT0_lPKT_SC_lT1_ --------------------------
	.section	.text._ZN2at6native55_GLOBAL__N__0955718d_22_SparseCsrTensorMath_cu_868dd54534reduce_sparse_csr_dim0_cuda_kernelIN3c107complexIdEElNS1_14ReductionMulOpIS5_EES5_EEvPT2_PKT0_lPKT_SC_lT1_,"ax",@progbits
	.align	128
.text._ZN2at6native55_GLOBAL__N__0955718d_22_SparseCsrTensorMath_cu_868dd54534reduce_sparse_csr_dim0_cuda_kernelIN3c107complexIdEElNS1_14ReductionMulOpIS5_EES5_EEvPT2_PKT0_lPKT_SC_lT1_:
        .type           _ZN2at6native55_GLOBAL__N__0955718d_22_SparseCsrTensorMath_cu_868dd54534reduce_sparse_csr_dim0_cuda_kernelIN3c107complexIdEElNS1_14ReductionMulOpIS5_EES5_EEvPT2_PKT0_lPKT_SC_lT1_,@function
        .size           _ZN2at6native55_GLOBAL__N__0955718d_22_SparseCsrTensorMath_cu_868dd54534reduce_sparse_csr_dim0_cuda_kernelIN3c107complexIdEElNS1_14ReductionMulOpIS5_EES5_EEvPT2_PKT0_lPKT_SC_lT1_,(.L_x_8744 - _ZN2at6native55_GLOBAL__N__0955718d_22_SparseCsrTensorMath_cu_868dd54534reduce_sparse_csr_dim0_cuda_kernelIN3c107complexIdEElNS1_14ReductionMulOpIS5_EES5_EEvPT2_PKT0_lPKT_SC_lT1_)
        .other          _ZN2at6native55_GLOBAL__N__0955718d_22_SparseCsrTensorMath_cu_868dd54534reduce_sparse_csr_dim0_cuda_kernelIN3c107complexIdEElNS1_14ReductionMulOpIS5_EES5_EEvPT2_PKT0_lPKT_SC_lT1_,@"STO_CUDA_ENTRY STV_DEFAULT"
_ZN2at6native55_GLOBAL__N__0955718d_22_SparseCsrTensorMath_cu_868dd54534reduce_sparse_csr_dim0_cuda_kernelIN3c107complexIdEElNS1_14ReductionMulOpIS5_EES5_EEvPT2_PKT0_lPKT_SC_lT1_:
        /* <DEDUP_REMOVED lines=11> */
[----:B------:R-:W-:Y:S01]  /*00b0*/  CS2R R6, SRZ ;  /* 0x0000000000067805 */ /* 0x000fe2000001ff00 */
        /* <DEDUP_REMOVED lines=9> */
[----:B------:R-:W-:Y:S01]  /*0150*/  UISETP.GE.U32.AND UP1, UPT, UR6, 0x8, UPT ;  /* 0x000000080600788c */ /* 0x000fe2000bf26070 */
[----:B------:R-:W-:Y:S01]  /*0160*/  CS2R R6, SRZ ;  /* 0x0000000000067805 */ /* 0x000fe2000001ff00 */
[----:B------:R-:W-:Y:S01]  /*0170*/  ULOP3.LUT UR14, UR6, 0x7, URZ, 0xc0, !UPT ;  /* 0x00000007060e7892 */ /* 0x000fe2000f8ec0ff */
[----:B------:R-:W-:Y:S01]  /*0180*/  IMAD.MOV.U32 R4, RZ, RZ, 0x0 ;  /* 0x00000000ff047424 */ /* 0x000fe200078e00ff */
[----:B------:R-:W-:Y:S01]  /*0190*/  UISETP.GE.U32.AND.EX UP1, UPT, UR7, URZ, UPT, UP1 ;  /* 0x000000ff0700728c */ /* 0x000fe2000bf26110 */
[----:B------:R-:W-:Y:S01]  /*01a0*/  IMAD.MOV.U32 R5, RZ, RZ, 0x3ff00000 ;  /* 0x3ff00000ff057424 */ /* 0x000fe200078e00ff */
[----:B------:R-:W-:Y:S01]  /*01b0*/  UISETP.NE.U32.AND UP0, UPT, UR14, URZ, UPT ;  /* 0x000000ff0e00728c */ /* 0x000fe2000bf05070 */
[----:B------:R-:W-:Y:S01]  /*01c0*/  UMOV UR4, URZ ;  /* 0x000000ff00047c82 */ /* 0x000fe20008000000 */
[----:B------:R-:W-:Y:S02]  /*01d0*/  UMOV UR5, URZ ;  /* 0x000000ff00057c82 */ /* 0x000fe40008000000 */
[----:B------:R-:W-:-:S03]  /*01e0*/  UISETP.NE.AND.EX UP0, UPT, URZ, URZ, UPT, UP0 ;  /* 0x000000ffff00728c */ /* 0x000fc6000bf05300 */
[----:B------:R-:W-:Y:S08]  /*01f0*/  BRA.U !UP1, `(.L_x_860) ;  /* 0x0000000d09647547 */ /* 0x000ff0000b800000 */
[----:B------:R-:W0:Y:S01]  /*0200*/  LDCU.64 UR8, c[0x0][0x3a0] ;  /* 0x00007400ff0877ac */ /* 0x000e220008000a00 */
[----:B------:R-:W-:Y:S01]  /*0210*/  CS2R R6, SRZ ;  /* 0x0000000000067805 */ /* 0x000fe2000001ff00 */
[----:B------:R-:W-:Y:S01]  /*0220*/  IMAD.MOV.U32 R4, RZ, RZ, 0x0 ;  /* 0x00000000ff047424 */ /* 0x000fe200078e00ff */
[----:B------:R-:W1:Y:S01]  /*0230*/  LDCU.64 UR10, c[0x0][0x398] ;  /* 0x00007300ff0a77ac */ /* 0x000e620008000a00 */
[----:B------:R-:W-:Y:S01]  /*0240*/  IMAD.MOV.U32 R5, RZ, RZ, 0x3ff00000 ;  /* 0x3ff00000ff057424 */ /* 0x000fe200078e00ff */
        /* <DEDUP_REMOVED lines=9> */
[----:B------:R-:W-:-:S03]  /*02e0*/  IMAD.U32 R23, RZ, RZ, UR9 ;  /* 0x00000009ff177e24 */ /* 0x000fc6000f8e00ff */
[----:B------:R-:W-:Y:S01]  /*02f0*/  IMAD.U32 R21, RZ, RZ, UR7 ;  /* 0x00000007ff157e24 */ /* 0x000fe2000f8e00ff */
[----:B------:R-:W-:-:S06]  /*0300*/  UMOV UR7, UR5 ;  /* 0x0000000500077c82 */ /* 0x000fcc0008000000 */
.L_x_861:
[----:B------:R-:W2:Y:S04]  /*0310*/  LDG.E.64 R8, desc[UR12][R22.64+-0x20] ;  /* 0xffffe00c16087981 */ /* 0x000ea8000c1e1b00 */
[----:B------:R-:W3:Y:S04]  /*0320*/  LDG.E.64 R10, desc[UR12][R22.64+-0x18] ;  /* 0xffffe80c160a7981 */ /* 0x000ee8000c1e1b00 */
[----:B------:R-:W4:Y:S04]  /*0330*/  LDG.E.64 R16, desc[UR12][R22.64+-0x10] ;  /* 0xfffff00c16107981 */ /* 0x000f28000c1e1b00 */
[----:B------:R-:W4:Y:S04]  /*0340*/  LDG.E.64 R18, desc[UR12][R22.64+-0x8] ;  /* 0xfffff80c16127981 */ /* 0x000f28000c1e1b00 */
[----:B------:R-:W4:Y:S01]  /*0350*/  LDG.E.64 R26, desc[UR12][R22.64+0x8] ;  /* 0x0000080c161a7981 */ /* 0x000f22000c1e1b00 */
[----:B--2--5:R-:W-:-:S04]  /*0360*/  ISETP.NE.U32.AND P1, PT, R2, R8, PT ;  /* 0x000000080200720c */ /* 0x024fc80003f25070 */
[----:B------:R-:W-:Y:S02]  /*0370*/  ISETP.NE.AND.EX P1, PT, R3, R9, PT, P1 ;  /* 0x000000090300720c */ /* 0x000fe40003f25310 */
[----:B---3--:R-:W-:-:S04]  /*0380*/  ISETP.NE.U32.AND P0, PT, R2, R10, PT ;  /* 0x0000000a0200720c */ /* 0x008fc80003f05070 */
[----:B------:R-:W-:-:S07]  /*0390*/  ISETP.NE.AND.EX P0, PT, R3, R11, PT, P0 ;  /* 0x0000000b0300720c */ /* 0x000fce0003f05300 */
[----:B------:R-:W2:Y:S06]  /*03a0*/  @!P1 LDG.E.128 R12, desc[UR12][R20.64+-0x40] ;  /* 0xffffc00c140c9981 */ /* 0x000eac000c1e1d00 */
[----:B------:R-:W3:Y:S01]  /*03b0*/  @!P0 LDG.E.128 R8, desc[UR12][R20.64+-0x30] ;  /* 0xffffd00c14088981 */ /* 0x000ee2000c1e1d00 */
[----:B----4-:R-:W-:-:S04]  /*03c0*/  ISETP.NE.U32.AND P2, PT, R2, R16, PT ;  /* 0x000000100200720c */ /* 0x010fc80003f45070 */
[----:B------:R-:W-:Y:S01]  /*03d0*/  ISETP.NE.AND.EX P2, PT, R3, R17, PT, P2 ;  /* 0x000000110300720c */ /* 0x000fe20003f45320 */
[----:B--2---:R-:W-:-:S15]  /*03e0*/  @!P1 DMUL R24, R6, R14 ;  /* 0x0000000e06189228 */ /* 0x004fde0000000000 */
[----:B------:R-:W-:-:S15]  /*03f0*/  NOP ;  /* 0x0000000000007918 */ /* 0x000fde0000000000 */
[----:B------:R-:W-:-:S15]  /*0400*/  NOP ;  /* 0x0000000000007918 */ /* 0x000fde0000000000 */
[----:B------:R-:W-:-:S15]  /*0410*/  NOP ;  /* 0x0000000000007918 */ /* 0x000fde0000000000 */
[----:B------:R-:W-:-:S04]  /*0420*/  NOP ;  /* 0x0000000000007918 */ /* 0x000fc80000000000 */
[----:B------:R-:W0:-:S15]  /*0430*/  @!P1 DMUL R14, R4, R14 ;  /* 0x0000000e040e9228 */ /* 0x000e1e0000000000 */
[----:B------:R-:W-:-:S15]  /*0440*/  NOP ;  /* 0x0000000000007918 */ /* 0x000fde0000000000 */
[----:B------:R-:W-:-:S15]  /*0450*/  NOP ;  /* 0x0000000000007918 */ /* 0x000fde0000000000 */
[----:B------:R-:W-:-:S15]  /*0460*/  NOP ;  /* 0x0000000000007918 */ /* 0x000fde0000000000 */
[----:B------:R-:W-:-:S04]  /*0470*/  NOP ;  /* 0x0000000000007918 */ /* 0x000fc80000000000 */
[----:B0-----:R-:W-:-:S15]  /*0480*/  @!P1 DFMA R6, R6, R12, R14 ;  /* 0x0000000c0606922b */ /* 0x001fde000000000e */
[----:B------:R-:W-:-:S15]  /*0490*/  NOP ;  /* 0x0000000000007918 */ /* 0x000fde0000000000 */
[----:B------:R-:W-:-:S15]  /*04a0*/  NOP ;  /* 0x0000000000007918 */ /* 0x000fde0000000000 */
[----:B------:R-:W-:-:S15]  /*04b0*/  NOP ;  /* 0x0000000000007918 */ /* 0x000fde0000000000 */
[----:B------:R-:W-:-:S04]  /*04c0*/  NOP ;  /* 0x0000000000007918 */ /* 0x000fc80000000000 */
[----:B------:R-:W0:Y:S02]  /*04d0*/  @!P1 DFMA R12, R4, R12, -R24 ;  /* 0x0000000c040c922b */ /* 0x000e240000000818 */
[----:B0-----:R-:W-:Y:S02]  /*04e0*/  @!P1 IMAD.MOV.U32 R4, RZ, RZ, R12 ;  /* 0x000000ffff049224 */ /* 0x001fe400078e000c */
[----:B------:R-:W-:Y:S01]  /*04f0*/  @!P1 IMAD.MOV.U32 R5, RZ, RZ, R13 ;  /* 0x000000ffff059224 */ /* 0x000fe200078e000d */
[----:B------:R-:W-:-:S04]  /*0500*/  ISETP.NE.U32.AND P1, PT, R2, R18, PT ;  /* 0x000000120200720c */ /* 0x000fc80003f25070 */
[----:B------:R-:W-:Y:S02]  /*0510*/  ISETP.NE.AND.EX P1, PT, R3, R19, PT, P1 ;  /* 0x000000130300720c */ /* 0x000fe40003f25310 */
[----:B------:R-:W2:Y:S11]  /*0520*/  @!P2 LDG.E.128 R16, desc[UR12][R20.64+-0x20] ;  /* 0xffffe00c1410a981 */ /* 0x000eb6000c1e1d00 */
[----:B------:R-:W4:-:S15]  /*0530*/  @!P1 LDG.E.128 R12, desc[UR12][R20.64+-0x10] ;  /* 0xfffff00c140c9981 */ /* 0x000f1e000c1e1d00 */
[----:B------:R-:W-:-:S15]  /*0540*/  NOP ;  /* 0x0000000000007918 */ /* 0x000fde0000000000 */
[----:B------:R-:W-:-:S12]  /*0550*/  NOP ;  /* 0x0000000000007918 */ /* 0x000fd80000000000 */
[----:B---3--:R-:W-:-:S15]  /*0560*/  @!P0 DMUL R24, R6, R10 ;  /* 0x0000000a06188228 */ /* 0x008fde0000000000 */
        /* <DEDUP_REMOVED lines=9> */
[----:B0-----:R0:W-:Y:S02]  /*0600*/  @!P0 DFMA R6, R6, R8, R10 ;  /* 0x000000080606822b */ /* 0x0011e4000000000a */
[----:B0-----:R-:W3:-:S15]  /*0610*/  LDG.E.64 R10, desc[UR12][R22.64] ;  /* 0x0000000c160a7981 */ /* 0x001ede000c1e1b00 */
[----:B------:R-:W-:-:S15]  /*0620*/  NOP ;  /* 0x0000000000007918 */ /* 0x000fde0000000000 */
[----:B------:R-:W-:-:S15]  /*0630*/  NOP ;  /* 0x0000000000007918 */ /* 0x000fde0000000000 */
[----:B------:R-:W-:-:S15]  /*0640*/  NOP ;  /* 0x0000000000007918 */ /* 0x000fde0000000000 */
[----:B------:R-:W-:-:S02]  /*0650*/  NOP ;  /* 0x0000000000007918 */ /* 0x000fc40000000000 */
[----:B------:R-:W0:Y:S02]  /*0660*/  @!P0 DFMA R24, R4, R8, -R24 ;  /* 0x000000080418822b */ /* 0x000e240000000818 */
[----:B0-----:R-:W-:Y:S02]  /*0670*/  @!P0 IMAD.MOV.U32 R4, RZ, RZ, R24 ;  /* 0x000000ffff048224 */ /* 0x001fe400078e0018 */
[----:B------:R-:W-:-:S15]  /*0680*/  @!P0 IMAD.MOV.U32 R5, RZ, RZ, R25 ;  /* 0x000000ffff058224 */ /* 0x000fde00078e0019 */
[----:B------:R-:W-:-:S15]  /*0690*/  NOP ;  /* 0x0000000000007918 */ /* 0x000fde0000000000 */
[----:B------:R-:W-:-:S15]  /*06a0*/  NOP ;  /* 0x0000000000007918 */ /* 0x000fde0000000000 */
[----:B------:R-:W-:-:S15]  /*06b0*/  NOP ;  /* 0x0000000000007918 */ /* 0x000fde0000000000 */
[----:B--2---:R-:W0:-:S15]  /*06c0*/  @!P2 DMUL R8, R6, R18 ;  /* 0x000000120608a228 */ /* 0x004e1e0000000000 */
[----:B------:R-:W-:-:S15]  /*06d0*/  NOP ;  /* 0x0000000000007918 */ /* 0x000fde0000000000 */
[----:B------:R-:W-:-:S15]  /*06e0*/  NOP ;  /* 0x0000000000007918 */ /* 0x000fde0000000000 */
[----:B------:R-:W-:-:S15]  /*06f0*/  NOP ;  /* 0x0000000000007918 */ /* 0x000fde0000000000 */
[----:B------:R-:W-:-:S04]  /*0700*/  NOP ;  /* 0x0000000000007918 */ /* 0x000fc80000000000 */
[----:B------:R-:W-:-:S15]  /*0710*/  @!P2 DMUL R18, R4, R18 ;  /* 0x000000120412a228 */ /* 0x000fde0000000000 */
[----:B------:R-:W-:-:S15]  /*0720*/  NOP ;  /* 0x0000000000007918 */ /* 0x000fde0000000000 */
[----:B------:R-:W-:-:S15]  /*0730*/  NOP ;  /* 0x0000000000007918 */ /* 0x000fde0000000000 */
[----:B------:R-:W-:-:S15]  /*0740*/  NOP ;  /* 0x0000000000007918 */ /* 0x000fde0000000000 */
[----:B------:R-:W-:-:S04]  /*0750*/  NOP ;  /* 0x0000000000007918 */ /* 0x000fc80000000000 */
[----:B0-----:R-:W0:Y:S02]  /*0760*/  @!P2 DFMA R8, R4, R16, -R8 ;  /* 0x000000100408a22b */ /* 0x001e240000000808 */
[----:B0-----:R-:W-:Y:S01]  /*0770*/  @!P2 MOV R4, R8 ;  /* 0x000000080004a202 */ /* 0x001fe20000000f00 */
[----:B------:R-:W-:Y:S01]  /*0780*/  @!P2 IMAD.MOV.U32 R5, RZ, RZ, R9 ;  /* 0x000000ffff05a224 */ /* 0x000fe200078e0009 */
[----:B---3--:R-:W-:-:S04]  /*0790*/  ISETP.NE.U32.AND P0, PT, R2, R10, PT ;  /* 0x0000000a0200720c */ /* 0x008fc80003f05070 */
[----:B------:R-:W-:-:S13]  /*07a0*/  ISETP.NE.AND.EX P0, PT, R3, R11, PT, P0 ;  /* 0x0000000b0300720c */ /* 0x000fda0003f05300 */
[----:B------:R-:W2:-:S15]  /*07b0*/  @!P0 LDG.E.128 R8, desc[UR12][R20.64] ;  /* 0x0000000c14088981 */ /* 0x000e9e000c1e1d00 */
[----:B------:R-:W-:-:S15]  /*07c0*/  NOP ;  /* 0x0000000000007918 */ /* 0x000fde0000000000 */
[----:B------:R-:W-:-:S13]  /*07d0*/  NOP ;  /* 0x0000000000007918 */ /* 0x000fda0000000000 */
[----:B------:R0:W4:Y:S02]  /*07e0*/  @!P2 DFMA R6, R6, R16, R18 ;  /* 0x000000100606a22b */ /* 0x0001240000000012 */
[----:B0-----:R-:W3:-:S15]  /*07f0*/  LDG.E.64 R18, desc[UR12][R22.64+0x10] ;  /* 0x0000100c16127981 */ /* 0x001ede000c1e1b00 */
[----:B------:R-:W-:-:S15]  /*0800*/  NOP ;  /* 0x0000000000007918 */ /* 0x000fde0000000000 */
[----:B------:R-:W-:-:S15]  /*0810*/  NOP ;  /* 0x0000000000007918 */ /* 0x000fde0000000000 */
[----:B------:R-:W-:-:S15]  /*0820*/  NOP ;  /* 0x0000000000007918 */ /* 0x000fde0000000000 */
[----:B------:R-:W-:-:S02]  /*0830*/  NOP ;  /* 0x0000000000007918 */ /* 0x000fc40000000000 */
[----:B----4-:R-:W-:-:S15]  /*0840*/  @!P1 DMUL R16, R6, R14 ;  /* 0x0000000e06109228 */ /* 0x010fde0000000000 */
        /* <DEDUP_REMOVED lines=10> */
[----:B0-----:R-:W4:-:S15]  /*08f0*/  LDG.E.64 R14, desc[UR12][R22.64+0x18] ;  /* 0x0000180c160e7981 */ /* 0x001f1e000c1e1b00 */
[----:B------:R-:W-:-:S15]  /*0900*/  NOP ;  /* 0x0000000000007918 */ /* 0x000fde0000000000 */
[----:B------:R-:W-:-:S15]  /*0910*/  NOP ;  /* 0x0000000000007918 */ /* 0x000fde0000000000 */
[----:B------:R-:W-:-:S15]  /*0920*/  NOP ;  /* 0x0000000000007918 */ /* 0x000fde0000000000 */
[----:B------:R-:W-:-:S02]  /*0930*/  NOP ;  /* 0x0000000000007918 */ /* 0x000fc40000000000 */
[----:B------:R-:W0:Y:S02]  /*0940*/  @!P1 DFMA R16, R4, R12, -R16 ;  /* 0x0000000c0410922b */ /* 0x000e240000000810 */
[----:B0-----:R-:W-:Y:S02]  /*0950*/  @!P1 IMAD.MOV.U32 R4, RZ, RZ, R16 ;  /* 0x000000ffff049224 */ /* 0x001fe400078e0010 */
[----:B------:R-:W-:Y:S01]  /*0960*/  @!P1 IMAD.MOV.U32 R5, RZ, RZ, R17 ;  /* 0x000000ffff059224 */ /* 0x000fe200078e0011 */
[----:B------:R-:W-:-:S04]  /*0970*/  ISETP.NE.U32.AND P1, PT, R2, R26, PT ;  /* 0x0000001a0200720c */ /* 0x000fc80003f25070 */
[----:B------:R-:W-:Y:S02]  /*0980*/  ISETP.NE.AND.EX P1, PT, R3, R27, PT, P1 ;  /* 0x0000001b0300720c */ /* 0x000fe40003f25310 */
[----:B---3--:R-:W-:-:S04]  /*0990*/  ISETP.NE.U32.AND P2, PT, R2, R18, PT ;  /* 0x000000120200720c */ /* 0x008fc80003f45070 */
[----:B------:R-:W-:-:S07]  /*09a0*/  ISETP.NE.AND.EX P2, PT, R3, R19, PT, P2 ;  /* 0x000000130300720c */ /* 0x000fce0003f45320 */
[----:B------:R-:W3:-:S15]  /*09b0*/  @!P1 LDG.E.128 R16, desc[UR12][R20.64+0x10] ;  /* 0x0000100c14109981 */ /* 0x000ede000c1e1d00 */
[----:B------:R-:W-:-:S15]  /*09c0*/  NOP ;  /* 0x0000000000007918 */ /* 0x000fde0000000000 */
[----:B------:R-:W-:-:S12]  /*09d0*/  NOP ;  /* 0x0000000000007918 */ /* 0x000fd80000000000 */
        /* <DEDUP_REMOVED lines=10> */
[----:B0-----:R-:W-:Y:S01]  /*0a80*/  @!P0 DFMA R6, R6, R8, R10 ;  /* 0x000000080606822b */ /* 0x001fe2000000000a */
[----:B----4-:R-:W-:-:S04]  /*0a90*/  ISETP.NE.U32.AND P3, PT, R2, R14, PT ;  /* 0x0000000e0200720c */ /* 0x010fc80003f65070 */
[----:B------:R-:W-:Y:S02]  /*0aa0*/  ISETP.NE.AND.EX P3, PT, R3, R15, PT, P3 ;  /* 0x0000000f0300720c */ /* 0x000fe40003f65330 */
[----:B------:R-:W2:-:S15]  /*0ab0*/  @!P2 LDG.E.128 R12, desc[UR12][R20.64+0x20] ;  /* 0x0000200c140ca981 */ /* 0x000e9e000c1e1d00 */
[----:B------:R-:W-:-:S15]  /*0ac0*/  NOP ;  /* 0x0000000000007918 */ /* 0x000fde0000000000 */
[----:B------:R-:W-:-:S15]  /*0ad0*/  NOP ;  /* 0x0000000000007918 */ /* 0x000fde0000000000 */
[----:B------:R-:W-:-:S12]  /*0ae0*/  NOP ;  /* 0x0000000000007918 */ /* 0x000fd80000000000 */
[----:B------:R0:W1:Y:S02]  /*0af0*/  @!P0 DFMA R24, R4, R8, -R24 ;  /* 0x000000080418822b */ /* 0x0000640000000818 */
[----:B0-----:R0:W4:Y:S01]  /*0b00*/  @!P3 LDG.E.128 R8, desc[UR12][R20.64+0x30] ;  /* 0x0000300c1408b981 */ /* 0x001122000c1e1d00 */
[----:B-1----:R-:W-:Y:S02]  /*0b10*/  @!P0 IMAD.MOV.U32 R4, RZ, RZ, R24 ;  /* 0x000000ffff048224 */ /* 0x002fe400078e0018 */
[----:B------:R-:W-:Y:S01]  /*0b20*/  @!P0 IMAD.MOV.U32 R5, RZ, RZ, R25 ;  /* 0x000000ffff058224 */ /* 0x000fe200078e0019 */
[----:B------:R-:W-:-:S04]  /*0b30*/  UIADD3 UR6, UP1, UPT, UR6, -0x8, URZ ;  /* 0xfffffff806067890 */ /* 0x000fc8000ff3e0ff */
[----:B------:R-:W-:Y:S02]  /*0b40*/  UIADD3.X UR7, UPT, UPT, UR7, -0x1, URZ, UP1, !UPT ;  /* 0xffffffff07077890 */ /* 0x000fe40008ffe4ff */
[----:B------:R-:W-:-:S04]  /*0b50*/  UISETP.NE.U32.AND UP1, UPT, UR6, URZ, UPT ;  /* 0x000000ff0600728c */ /* 0x000fc8000bf25070 */
[----:B------:R-:W-:Y:S01]  /*0b60*/  UISETP.NE.AND.EX UP1, UPT, UR7, URZ, UPT, UP1 ;  /* 0x000000ff0700728c */ /* 0x000fe2000bf25310 */
[----:B------:R-:W-:-:S05]  /*0b70*/  IADD3 R22, P0, PT, R22, 0x40, RZ ;  /* 0x0000004016167810 */ /* 0x000fca0007f1e0ff */
[----:B------:R-:W-:-:S15]  /*0b80*/  IMAD.X R23, RZ, RZ, R23, P0 ;  /* 0x000000ffff177224 */ /* 0x000fde00000e0617 */
[----:B------:R-:W-:-:S15]  /*0b90*/  NOP ;  /* 0x0000000000007918 */ /* 0x000fde0000000000 */
[----:B------:R-:W-:-:S12]  /*0ba0*/  NOP ;  /* 0x0000000000007918 */ /* 0x000fd80000000000 */
[----:B---3--:R-:W1:-:S15]  /*0bb0*/  @!P1 DMUL R24, R6, R18 ;  /* 0x0000001206189228 */ /* 0x008e5e0000000000 */
[----:B------:R-:W-:-:S15]  /*0bc0*/  NOP ;  /* 0x0000000000007918 */ /* 0x000fde0000000000 */
[----:B------:R-:W-:-:S15]  /*0bd0*/  NOP ;  /* 0x0000000000007918 */ /* 0x000fde0000000000 */
[----:B------:R-:W-:-:S15]  /*0be0*/  NOP ;  /* 0x0000000000007918 */ /* 0x000fde0000000000 */
[----:B------:R-:W-:-:S04]  /*0bf0*/  NOP ;  /* 0x0000000000007918 */ /* 0x000fc80000000000 */
[----:B-1----:R-:W1:-:S15]  /*0c00*/  @!P1 DFMA R24, R4, R16, -R24 ;  /* 0x000000100418922b */ /* 0x002e5e0000000818 */
[----:B------:R-:W-:-:S15]  /*0c10*/  NOP ;  /* 0x0000000000007918 */ /* 0x000fde0000000000 */
[----:B------:R-:W-:-:S15]  /*0c20*/  NOP ;  /* 0x0000000000007918 */ /* 0x000fde0000000000 */
[----:B------:R-:W-:-:S15]  /*0c30*/  NOP ;  /* 0x0000000000007918 */ /* 0x000fde0000000000 */
[----:B------:R-:W-:-:S04]  /*0c40*/  NOP ;  /* 0x0000000000007918 */ /* 0x000fc80000000000 */
[----:B------:R1:W3:Y:S02]  /*0c50*/  @!P1 DMUL R18, R4, R18 ;  /* 0x0000001204129228 */ /* 0x0002e40000000000 */
[----:B-1----:R-:W-:Y:S01]  /*0c60*/  @!P1 IMAD.MOV.U32 R4, RZ, RZ, R24 ;  /* 0x000000ffff049224 */ /* 0x002fe200078e0018 */
[----:B------:R-:W-:-:S15]  /*0c70*/  @!P1 MOV R5, R25 ;  /* 0x0000001900059202 */ /* 0x000fde0000000f00 */
[----:B------:R-:W-:-:S15]  /*0c80*/  NOP ;  /* 0x0000000000007918 */ /* 0x000fde0000000000 */
[----:B------:R-:W-:-:S15]  /*0c90*/  NOP ;  /* 0x0000000000007918 */ /* 0x000fde0000000000 */
[----:B------:R-:W-:-:S15]  /*0ca0*/  NOP ;  /* 0x0000000000007918 */ /* 0x000fde0000000000 */
[----:B------:R-:W-:-:S01]  /*0cb0*/  NOP ;  /* 0x0000000000007918 */ /* 0x000fc20000000000 */
[----:B---3--:R-:W2:Y:S01]  /*0cc0*/  @!P1 DFMA R6, R6, R16, R18 ;  /* 0x000000100606922b */ /* 0x008ea20000000012 */
[----:B0-----:R-:W-:-:S05]  /*0cd0*/  IADD3 R20, P1, PT, R20, 0x80, RZ ;  /* 0x0000008014147810 */ /* 0x001fca0007f3e0ff */
[----:B------:R-:W-:-:S15]  /*0ce0*/  IMAD.X R21, RZ, RZ, R21, P1 ;  /* 0x000000ffff157224 */ /* 0x000fde00008e0615 */
[----:B------:R-:W-:-:S15]  /*0cf0*/  NOP ;  /* 0x0000000000007918 */ /* 0x000fde0000000000 */
[----:B------:R-:W-:-:S15]  /*0d00*/  NOP ;  /* 0x0000000000007918 */ /* 0x000fde0000000000 */
[----:B------:R-:W-:-:S13]  /*0d10*/  NOP ;  /* 0x0000000000007918 */ /* 0x000fda0000000000 */
[----:B--2---:R-:W0:-:S15]  /*0d20*/  @!P2 DMUL R16, R6, R14 ;  /* 0x0000000e0610a228 */ /* 0x004e1e0000000000 */
[----:B------:R-:W-:-:S15]  /*0d30*/  NOP ;  /* 0x0000000000007918 */ /* 0x000fde0000000000 */
[----:B------:R-:W-:-:S15]  /*0d40*/  NOP ;  /* 0x0000000000007918 */ /* 0x000fde0000000000 */
[----:B------:R-:W-:-:S15]  /*0d50*/  NOP ;  /* 0x0000000000007918 */ /* 0x000fde0000000000 */
[----:B------:R-:W-:-:S04]  /*0d60*/  NOP ;  /* 0x0000000000007918 */ /* 0x000fc80000000000 */
[----:B0-----:R-:W0:-:S15]  /*0d70*/  @!P2 DFMA R16, R4, R12, -R16 ;  /* 0x0000000c0410a22b */ /* 0x001e1e0000000810 */
[----:B------:R-:W-:-:S15]  /*0d80*/  NOP ;  /* 0x0000000000007918 */ /* 0x000fde0000000000 */
[----:B------:R-:W-:-:S15]  /*0d90*/  NOP ;  /* 0x0000000000007918 */ /* 0x000fde0000000000 */
[----:B------:R-:W-:-:S15]  /*0da0*/  NOP ;  /* 0x0000000000007918 */ /* 0x000fde0000000000 */
[----:B------:R-:W-:-:S04]  /*0db0*/  NOP ;  /* 0x0000000000007918 */ /* 0x000fc80000000000 */
[----:B------:R0:W1:Y:S02]  /*0dc0*/  @!P2 DMUL R14, R4, R14 ;  /* 0x0000000e040ea228 */ /* 0x0000640000000000 */
[----:B0-----:R-:W-:Y:S02]  /*0dd0*/  @!P2 IMAD.MOV.U32 R4, RZ, RZ, R16 ;  /* 0x000000ffff04a224 */ /* 0x001fe400078e0010 */
[----:B------:R-:W-:-:S15]  /*0de0*/  @!P2 IMAD.MOV.U32 R5, RZ, RZ, R17 ;  /* 0x000000ffff05a224 */ /* 0x000fde00078e0011 */
[----:B------:R-:W-:-:S15]  /*0df0*/  NOP ;  /* 0x0000000000007918 */ /* 0x000fde0000000000 */
[----:B------:R-:W-:-:S15]  /*0e00*/  NOP ;  /* 0x0000000000007918 */ /* 0x000fde0000000000 */
[----:B------:R-:W-:-:S15]  /*0e10*/  NOP ;  /* 0x0000000000007918 */ /* 0x000fde0000000000 */
[----:B-1----:R-:W4:-:S15]  /*0e20*/  @!P2 DFMA R6, R6, R12, R14 ;  /* 0x0000000c0606a22b */ /* 0x002f1e000000000e */
[----:B------:R-:W-:-:S15]  /*0e30*/  NOP ;  /* 0x0000000000007918 */ /* 0x000fde0000000000 */
[----:B------:R-:W-:-:S15]  /*0e40*/  NOP ;  /* 0x0000000000007918 */ /* 0x000fde0000000000 */
[----:B------:R-:W-:-:S15]  /*0e50*/  NOP ;  /* 0x0000000000007918 */ /* 0x000fde0000000000 */
[----:B------:R-:W-:-:S04]  /*0e60*/  NOP ;  /* 0x0000000000007918 */ /* 0x000fc80000000000 */
[----:B----4-:R-:W0:-:S15]  /*0e70*/  @!P3 DMUL R12, R6, R10 ;  /* 0x0000000a060cb228 */ /* 0x010e1e0000000000 */
        /* <DEDUP_REMOVED lines=10> */
[----:B0-----:R-:W-:Y:S02]  /*0f20*/  @!P3 IMAD.MOV.U32 R4, RZ, RZ, R12 ;  /* 0x000000ffff04b224 */ /* 0x001fe400078e000c */
[----:B------:R-:W-:-:S15]  /*0f30*/  @!P3 IMAD.MOV.U32 R5, RZ, RZ, R13 ;  /* 0x000000ffff05b224 */ /* 0x000fde00078e000d */
[----:B------:R-:W-:-:S15]  /*0f40*/  NOP ;  /* 0x0000000000007918 */ /* 0x000fde0000000000 */
[----:B------:R-:W-:-:S15]  /*0f50*/  NOP ;  /* 0x0000000000007918 */ /* 0x000fde0000000000 */
[----:B------:R-:W-:-:S15]  /*0f60*/  NOP ;  /* 0x0000000000007918 */ /* 0x000fde0000000000 */
[----:B------:R0:W1:Y:S02]  /*0f70*/  @!P3 DFMA R6, R6, R8, R10 ;  /* 0x000000080606b22b */ /* 0x000064000000000a */
[----:B01----:R-:W-:Y:S05]  /*0f80*/  BRA.U UP1, `(.L_x_861) ;  /* 0xfffffff101e07547 */ /* 0x003fea000b83ffff */
.L_x_860:
        /* <DEDUP_REMOVED lines=12> */
[----:B------:R-:W-:-:S05]  /*1050*/  IMAD.U32 R15, RZ, RZ, UR7 ;  /* 0x00000007ff0f7e24 */ /* 0x000fca000f8e00ff */
[----:B------:R-:W2:Y:S01]  /*1060*/  LDG.E.64 R8, desc[UR12][R14.64] ;  /* 0x0000000c0e087981 */ /* 0x000ea2000c1e1b00 */
[----:B------:R-:W0:Y:S03]  /*1070*/  LDCU.64 UR6, c[0x0][0x398] ;  /* 0x00007300ff0677ac */ /* 0x000e260008000a00 */
[----:B------:R-:W3:Y:S04]  /*1080*/  LDG.E.64 R10, desc[UR12][R14.64+0x8] ;  /* 0x0000080c0e0a7981 */ /* 0x000ee8000c1e1b00 */
[----:B------:R-:W4:Y:S04]  /*1090*/  LDG.E.64 R12, desc[UR12][R14.64+0x10] ;  /* 0x0000100c0e0c7981 */ /* 0x000f28000c1e1b00 */
[----:B------:R-:W4:Y:S01]  /*10a0*/  LDG.E.64 R16, desc[UR12][R14.64+0x18] ;  /* 0x0000180c0e107981 */ /* 0x000f22000c1e1b00 */
[----:B0-----:R-:W-:-:S04]  /*10b0*/  ULEA UR6, UP1, UR4, UR6, 0x4 ;  /* 0x0000000604067291 */ /* 0x001fc8000f8220ff */
[----:B------:R-:W-:Y:S02]  /*10c0*/  ULEA.HI.X UR7, UR4, UR7, UR5, 0x4, UP1 ;  /* 0x0000000704077291 */ /* 0x000fe400088f2405 */
[----:B------:R-:W-:-:S04]  /*10d0*/  IMAD.U32 R26, RZ, RZ, UR6 ;  /* 0x00000006ff1a7e24 */ /* 0x000fc8000f8e00ff */
[----:B------:R-:W-:Y:S01]  /*10e0*/  IMAD.U32 R27, RZ, RZ, UR7 ;  /* 0x00000007ff1b7e24 */ /* 0x000fe2000f8e00ff */
[----:B--2--5:R-:W-:-:S04]  /*10f0*/  ISETP.NE.U32.AND P0, PT, R2, R8, PT ;  /* 0x000000080200720c */ /* 0x024fc80003f05070 */
[C---:B------:R-:W-:Y:S02]  /*1100*/  ISETP.NE.AND.EX P0, PT, R3.reuse, R9, PT, P0 ;  /* 0x000000090300720c */ /* 0x040fe40003f05300 */
[C---:B---3--:R-:W-:Y:S02]  /*1110*/  ISETP.NE.U32.AND P1, PT, R2.reuse, R10, PT ;  /* 0x0000000a0200720c */ /* 0x048fe40003f25070 */
[----:B----4-:R-:W-:Y:S02]  /*1120*/  ISETP.NE.U32.AND P2, PT, R2, R12, PT ;  /* 0x0000000c0200720c */ /* 0x010fe40003f45070 */
[C---:B------:R-:W-:Y:S02]  /*1130*/  ISETP.NE.AND.EX P1, PT, R3.reuse, R11, PT, P1 ;  /* 0x0000000b0300720c */ /* 0x040fe40003f25310 */
[----:B------:R-:W-:-:S05]  /*1140*/  ISETP.NE.AND.EX P2, PT, R3, R13, PT, P2 ;  /* 0x0000000d0300720c */ /* 0x000fca0003f45320 */
[----:B------:R-:W2:Y:S01]  /*1150*/  @!P0 LDG.E.128 R8, desc[UR12][R26.64] ;  /* 0x0000000c1a088981 */ /* 0x000ea2000c1e1d00 */
[----:B------:R-:W-:-:S05]  /*1160*/  ISETP.NE.U32.AND P3, PT, R2, R16, PT ;  /* 0x000000100200720c */ /* 0x000fca0003f65070 */
[----:B------:R-:W3:Y:S01]  /*1170*/  @!P1 LDG.E.128 R12, desc[UR12][R26.64+0x10] ;  /* 0x0000100c1a0c9981 */ /* 0x000ee2000c1e1d00 */
[----:B------:R-:W-:-:S03]  /*1180*/  ISETP.NE.AND.EX P3, PT, R3, R17, PT, P3 ;  /* 0x000000110300720c */ /* 0x000fc60003f65330 */
[----:B------:R-:W4:Y:S10]  /*1190*/  @!P2 LDG.E.128 R16, desc[UR12][R26.64+0x20] ;  /* 0x0000200c1a10a981 */ /* 0x000f34000c1e1d00 */
[----:B------:R-:W4:Y:S01]  /*11a0*/  @!P3 LDG.E.128 R20, desc[UR12][R26.64+0x30] ;  /* 0x0000300c1a14b981 */ /* 0x000f22000c1e1d00 */
[----:B------:R-:W-:-:S04]  /*11b0*/  UIADD3 UR4, UP1, UPT, UR4, 0x4, URZ ;  /* 0x0000000404047890 */ /* 0x000fc8000ff3e0ff */
[----:B------:R-:W-:Y:S01]  /*11c0*/  UIADD3.X UR5, UPT, UPT, URZ, UR5, URZ, UP1, !UPT ;  /* 0x00000005ff057290 */ /* 0x000fe20008ffe4ff */
        /* <DEDUP_REMOVED lines=16> */
[----:B-1----:R-:W3:-:S15]  /*12d0*/  @!P0 DFMA R6, R6, R8, R10 ;  /* 0x000000080606822b */ /* 0x002ede000000000a */
[----:B------:R-:W-:-:S15]  /*12e0*/  NOP ;  /* 0x0000000000007918 */ /* 0x000fde0000000000 */
[----:B------:R-:W-:-:S15]  /*12f0*/  NOP ;  /* 0x0000000000007918 */ /* 0x000fde0000000000 */
[----:B------:R-:W-:-:S15]  /*1300*/  NOP ;  /* 0x0000000000007918 */ /* 0x000fde0000000000 */
[----:B------:R-:W-:-:S04]  /*1310*/  NOP ;  /* 0x0000000000007918 */ /* 0x000fc80000000000 */
[----:B---3--:R-:W0:-:S15]  /*1320*/  @!P1 DMUL R8, R6, R14 ;  /* 0x0000000e06089228 */ /* 0x008e1e0000000000 */
        /* <DEDUP_REMOVED lines=10> */
[----:B0-----:R-:W-:Y:S01]  /*13d0*/  @!P1 IMAD.MOV.U32 R4, RZ, RZ, R8 ;  /* 0x000000ffff049224 */ /* 0x001fe200078e0008 */
[----:B------:R-:W-:-:S15]  /*13e0*/  @!P1 MOV R5, R9 ;  /* 0x0000000900059202 */ /* 0x000fde0000000f00 */
[----:B------:R-:W-:-:S15]  /*13f0*/  NOP ;  /* 0x0000000000007918 */ /* 0x000fde0000000000 */
[----:B------:R-:W-:-:S15]  /*1400*/  NOP ;  /* 0x0000000000007918 */ /* 0x000fde0000000000 */
[----:B------:R-:W-:-:S15]  /*1410*/  NOP ;  /* 0x0000000000007918 */ /* 0x000fde0000000000 */
[----:B------:R-:W-:-:S01]  /*1420*/  NOP ;  /* 0x0000000000007918 */ /* 0x000fc20000000000 */
        /* <DEDUP_REMOVED lines=21> */
[----:B-1----:R-:W0:-:S15]  /*1580*/  @!P2 DFMA R6, R6, R16, R18 ;  /* 0x000000100606a22b */ /* 0x002e1e0000000012 */
[----:B------:R-:W-:-:S15]  /*1590*/  NOP ;  /* 0x0000000000007918 */ /* 0x000fde0000000000 */
[----:B------:R-:W-:-:S15]  /*15a0*/  NOP ;  /* 0x0000000000007918 */ /* 0x000fde0000000000 */
[----:B------:R-:W-:-:S15]  /*15b0*/  NOP ;  /* 0x0000000000007918 */ /* 0x000fde0000000000 */
[----:B------:R-:W-:-:S04]  /*15c0*/  NOP ;  /* 0x0000000000007918 */ /* 0x000fc80000000000 */
[----:B0-----:R-:W0:-:S15]  /*15d0*/  @!P3 DMUL R8, R6, R22 ;  /* 0x000000160608b228 */ /* 0x001e1e0000000000 */
        /* <DEDUP_REMOVED lines=16> */
.L_x_862:
[----:B------:R-:W-:Y:S05]  /*16e0*/  BRA.U !UP0, `(.L_x_859) ;  /* 0x00000005088c7547 */ /* 0x000fea000b800000 */
[----:B------:R-:W-:Y:S02]  /*16f0*/  UISETP.NE.U32.AND UP1, UPT, UR9, 0x1, UPT ;  /* 0x000000010900788c */ /* 0x000fe4000bf25070 */
[----:B------:R-:W-:Y:S02]  /*1700*/  ULOP3.LUT UR6, UR8, 0x1, URZ, 0xc0, !UPT ;  /* 0x0000000108067892 */ /* 0x000fe4000f8ec0ff */
[----:B------:R-:W-:Y:S02]  /*1710*/  UISETP.NE.AND.EX UP1, UPT, URZ, URZ, UPT, UP1 ;  /* 0x000000ffff00728c */ /* 0x000fe4000bf25310 */
[----:B------:R-:W-:-:S04]  /*1720*/  UISETP.NE.U32.AND UP0, UPT, UR6, 0x1, UPT ;  /* 0x000000010600788c */ /* 0x000fc8000bf05070 */
[----:B------:R-:W-:-:S03]  /*1730*/  UISETP.NE.U32.AND.EX UP0, UPT, URZ, URZ, UPT, UP0 ;  /* 0x000000ffff00728c */ /* 0x000fc6000bf05100 */
[----:B------:R-:W-:Y:S08]  /*1740*/  BRA.U !UP1, `(.L_x_863) ;  /* 0x0000000109ec7547 */ /* 0x000ff0000b800000 */
[----:B------:R-:W2:Y:S02]  /*1750*/  LDCU.64 UR6, c[0x0][0x3a0] ;  /* 0x00007400ff0677ac */ /* 0x000ea40008000a00 */
[----:B--2---:R-:W-:-:S04]  /*1760*/  ULEA UR6, UP1, UR4, UR6, 0x3 ;  /* 0x0000000604067291 */ /* 0x004fc8000f8218ff */
[----:B------:R-:W-:Y:S02]  /*1770*/  ULEA.HI.X UR7, UR4, UR7, UR5, 0x3, UP1 ;  /* 0x0000000704077291 */ /* 0x000fe400088f1c05 */
[----:B------:R-:W-:-:S04]  /*1780*/  IMAD.U32 R16, RZ, RZ, UR6 ;  /* 0x00000006ff107e24 */ /* 0x000fc8000f8e00ff */
[----:B------:R-:W-:-:S05]  /*1790*/  MOV R17, UR7 ;  /* 0x0000000700117c02 */ /* 0x000fca0008000f00 */
[----:B------:R-:W2:Y:S01]  /*17a0*/  LDG.E.64 R8, desc[UR12][R16.64] ;  /* 0x0000000c10087981 */ /* 0x000ea2000c1e1b00 */
[----:B------:R-:W3:Y:S03]  /*17b0*/  LDCU.64 UR6, c[0x0][0x398] ;  /* 0x00007300ff0677ac */ /* 0x000ee60008000a00 */
[----:B------:R-:W4:Y:S01]  /*17c0*/  LDG.E.64 R10, desc[UR12][R16.64+0x8] ;  /* 0x0000080c100a7981 */ /* 0x000f22000c1e1b00 */
[----:B---3--:R-:W-:-:S04]  /*17d0*/  ULEA UR6, UP1, UR4, UR6, 0x4 ;  /* 0x0000000604067291 */ /* 0x008fc8000f8220ff */
[----:B------:R-:W-:Y:S02]  /*17e0*/  ULEA.HI.X UR7, UR4, UR7, UR5, 0x4, UP1 ;  /* 0x0000000704077291 */ /* 0x000fe400088f2405 */
[----:B------:R-:W-:-:S04]  /*17f0*/  IMAD.U32 R18, RZ, RZ, UR6 ;  /* 0x00000006ff127e24 */ /* 0x000fc8000f8e00ff */
[----:B------:R-:W-:Y:S01]  /*1800*/  IMAD.U32 R19, RZ, RZ, UR7 ;  /* 0x00000007ff137e24 */ /* 0x000fe2000f8e00ff */
[----:B--2--5:R-:W-:-:S04]  /*1810*/  ISETP.NE.U32.AND P0, PT, R2, R8, PT ;  /* 0x000000080200720c */ /* 0x024fc80003f05070 */
[----:B------:R-:W-:Y:S02]  /*1820*/  ISETP.NE.AND.EX P0, PT, R3, R9, PT, P0 ;  /* 0x000000090300720c */ /* 0x000fe40003f05300 */
[----:B----4-:R-:W-:-:S04]  /*1830*/  ISETP.NE.U32.AND P1, PT, R2, R10, PT ;  /* 0x0000000a0200720c */ /* 0x010fc80003f25070 */
[----:B------:R-:W-:-:S07]  /*1840*/  ISETP.NE.AND.EX P1, PT, R3, R11, PT, P1 ;  /* 0x0000000b0300720c */ /* 0x000fce0003f25310 */
[----:B------:R-:W1:Y:S06]  /*1850*/  @!P0 LDG.E.128 R12, desc[UR12][R18.64] ;  /* 0x0000000c120c8981 */ /* 0x000e6c000c1e1d00 */
[----:B------:R-:W2:Y:S01]  /*1860*/  @!P1 LDG.E.128 R8, desc[UR12][R18.64+0x10] ;  /* 0x0000100c12089981 */ /* 0x000ea2000c1e1d00 */
[----:B------:R-:W-:-:S04]  /*1870*/  UIADD3 UR4, UP1, UPT, UR4, 0x2, URZ ;  /* 0x0000000204047890 */ /* 0x000fc8000ff3e0ff */
[----:B------:R-:W-:Y:S01]  /*1880*/  UIADD3.X UR5, UPT, UPT, URZ, UR5, URZ, UP1, !UPT ;  /* 0x00000005ff057290 */ /* 0x000fe20008ffe4ff */
[----:B-1----:R-:W1:-:S15]  /*1890*/  @!P0 DMUL R16, R6, R14 ;  /* 0x0000000e06108228 */ /* 0x002e5e0000000000 */
        /* <DEDUP_REMOVED lines=10> */
[----:B-1----:R-:W-:Y:S02]  /*1940*/  @!P0 IMAD.MOV.U32 R4, RZ, RZ, R16 ;  /* 0x000000ffff048224 */ /* 0x002fe400078e0010 */
[----:B------:R-:W-:-:S15]  /*1950*/  @!P0 IMAD.MOV.U32 R5, RZ, RZ, R17 ;  /* 0x000000ffff058224 */ /* 0x000fde00078e0011 */
[----:B------:R-:W-:-:S15]  /*1960*/  NOP ;  /* 0x0000000000007918 */ /* 0x000fde0000000000 */
[----:B------:R-:W-:-:S15]  /*1970*/  NOP ;  /* 0x0000000000007918 */ /* 0x000fde0000000000 */
[----:B------:R-:W-:-:S15]  /*1980*/  NOP ;  /* 0x0000000000007918 */ /* 0x000fde0000000000 */
[----:B---3--:R-:W2:-:S15]  /*1990*/  @!P0 DFMA R6, R6, R12, R14 ;  /* 0x0000000c0606822b */ /* 0x008e9e000000000e */
[----:B------:R-:W-:-:S15]  /*19a0*/  NOP ;  /* 0x0000000000007918 */ /* 0x000fde0000000000 */
[----:B------:R-:W-:-:S15]  /*19b0*/  NOP ;  /* 0x0000000000007918 */ /* 0x000fde0000000000 */
[----:B------:R-:W-:-:S15]  /*19c0*/  NOP ;  /* 0x0000000000007918 */ /* 0x000fde0000000000 */
[----:B------:R-:W-:-:S04]  /*19d0*/  NOP ;  /* 0x0000000000007918 */ /* 0x000fc80000000000 */
[----:B--2---:R-:W1:-:S15]  /*19e0*/  @!P1 DMUL R12, R6, R10 ;  /* 0x0000000a060c9228 */ /* 0x004e5e0000000000 */
        /* <DEDUP_REMOVED lines=9> */
[----:B-1----:R-:W1:Y:S02]  /*1a80*/  @!P1 DFMA R12, R4, R8, -R12 ;  /* 0x00000008040c922b */ /* 0x002e64000000080c */
[----:B-1----:R-:W-:Y:S01]  /*1a90*/  @!P1 IMAD.MOV.U32 R4, RZ, RZ, R12 ;  /* 0x000000ffff049224 */ /* 0x002fe200078e000c */
[----:B------:R-:W-:-:S15]  /*1aa0*/  @!P1 MOV R5, R13 ;  /* 0x0000000d00059202 */ /* 0x000fde0000000f00 */
[----:B------:R-:W-:-:S15]  /*1ab0*/  NOP ;  /* 0x0000000000007918 */ /* 0x000fde0000000000 */
[----:B------:R-:W-:-:S15]  /*1ac0*/  NOP ;  /* 0x0000000000007918 */ /* 0x000fde0000000000 */
[----:B------:R-:W-:-:S15]  /*1ad0*/  NOP ;  /* 0x0000000000007918 */ /* 0x000fde0000000000 */
[----:B------:R-:W-:-:S01]  /*1ae0*/  NOP ;  /* 0x0000000000007918 */ /* 0x000fc20000000000 */
[----:B------:R2:W3:Y:S02]  /*1af0*/  @!P1 DFMA R6, R6, R8, R10 ;  /* 0x000000080606922b */ /* 0x0004e4000000000a */
.L_x_863:
[----:B------:R-:W-:Y:S05]  /*1b00*/  BRA.U UP0, `(.L_x_859) ;  /* 0x0000000100847547 */ /* 0x000fea000b800000 */
[----:B------:R-:W4:Y:S02]  /*1b10*/  LDCU.64 UR6, c[0x0][0x3a0] ;  /* 0x00007400ff0677ac */ /* 0x000f240008000a00 */
[----:B----4-:R-:W-:-:S04]  /*1b20*/  ULEA UR6, UP0, UR4, UR6, 0x3 ;  /* 0x0000000604067291 */ /* 0x010fc8000f8018ff */
[----:B------:R-:W-:Y:S02]  /*1b30*/  ULEA.HI.X UR7, UR4, UR7, UR5, 0x3, UP0 ;  /* 0x0000000704077291 */ /* 0x000fe400080f1c05 */
[----:B--2---:R-:W-:-:S04]  /*1b40*/  IMAD.U32 R8, RZ, RZ, UR6 ;  /* 0x00000006ff087e24 */ /* 0x004fc8000f8e00ff */
[----:B------:R-:W-:-:S06]  /*1b50*/  IMAD.U32 R9, RZ, RZ, UR7 ;  /* 0x00000007ff097e24 */ /* 0x000fcc000f8e00ff */
[----:B------:R-:W2:Y:S01]  /*1b60*/  LDG.E.64 R8, desc[UR12][R8.64] ;  /* 0x0000000c08087981 */ /* 0x000ea2000c1e1b00 */
[----:B------:R-:W-:Y:S01]  /*1b70*/  BSSY.RECONVERGENT B0, `(.L_x_859) ;  /* 0x000001a000007945 */ /* 0x000fe20003800200 */
[----:B--2--5:R-:W-:-:S04]  /*1b80*/  ISETP.NE.U32.AND P0, PT, R2, R8, PT ;  /* 0x000000080200720c */ /* 0x024fc80003f05070 */
[----:B------:R-:W-:-:S13]  /*1b90*/  ISETP.NE.AND.EX P0, PT, R3, R9, PT, P0 ;  /* 0x000000090300720c */ /* 0x000fda0003f05300 */
[----:B------:R-:W-:Y:S05]  /*1ba0*/  @P0 BRA `(.L_x_864) ;  /* 0x0000000000580947 */ /* 0x000fea0003800000 */
[----:B------:R-:W2:Y:S02]  /*1bb0*/  LDCU.64 UR6, c[0x0][0x398] ;  /* 0x00007300ff0677ac */ /* 0x000ea40008000a00 */
[----:B--2---:R-:W-:-:S04]  /*1bc0*/  ULEA UR6, UP0, UR4, UR6, 0x4 ;  /* 0x0000000604067291 */ /* 0x004fc8000f8020ff */
[----:B------:R-:W-:Y:S02]  /*1bd0*/  ULEA.HI.X UR7, UR4, UR7, UR5, 0x4, UP0 ;  /* 0x0000000704077291 */ /* 0x000fe400080f2405 */
[----:B------:R-:W-:-:S04]  /*1be0*/  IMAD.U32 R8, RZ, RZ, UR6 ;  /* 0x00000006ff087e24 */ /* 0x000fc8000f8e00ff */
[----:B------:R-:W-:-:S06]  /*1bf0*/  IMAD.U32 R9, RZ, RZ, UR7 ;  /* 0x00000007ff097e24 */ /* 0x000fcc000f8e00ff */
[----:B------:R-:W1:Y:S02]  /*1c00*/  LDG.E.128 R8, desc[UR12][R8.64] ;  /* 0x0000000c08087981 */ /* 0x000e64000c1e1d00 */
[----:B-1-3--:R-:W1:-:S15]  /*1c10*/  DMUL R2, R6, R10 ;  /* 0x0000000a06027228 */ /* 0x00ae5e0000000000 */
        /* <DEDUP_REMOVED lines=9> */
[----:B-1----:R4:W1:-:S15]  /*1cb0*/  DFMA R4, R4, R8, -R2 ;  /* 0x000000080404722b */ /* 0x00285e0000000802 */
[----:B------:R-:W-:-:S15]  /*1cc0*/  NOP ;  /* 0x0000000000007918 */ /* 0x000fde0000000000 */
[----:B------:R-:W-:-:S15]  /*1cd0*/  NOP ;  /* 0x0000000000007918 */ /* 0x000fde0000000000 */
[----:B------:R-:W-:-:S15]  /*1ce0*/  NOP ;  /* 0x0000000000007918 */ /* 0x000fde0000000000 */
[----:B------:R-:W-:-:S04]  /*1cf0*/  NOP ;  /* 0x0000000000007918 */ /* 0x000fc80000000000 */
[----:B-12---:R4:W2:Y:S02]  /*1d00*/  DFMA R6, R6, R8, R10 ;  /* 0x000000080606722b */ /* 0x0068a4000000000a */
.L_x_864:
[----:B------:R-:W-:Y:S05]  /*1d10*/  BSYNC.RECONVERGENT B0 ;  /* 0x0000000000007941 */ /* 0x000fea0003800200 */
.L_x_859:
[----:B------:R-:W4:Y:S02]  /*1d20*/  LDCU.64 UR6, c[0x0][0x380] ;  /* 0x00007000ff0677ac */ /* 0x000f240008000a00 */
[----:B----45:R-:W-:-:S04]  /*1d30*/  LEA R2, P0, R0, UR6, 0x4 ;  /* 0x0000000600027c11 */ /* 0x030fc8000f8020ff */
[----:B------:R-:W-:-:S05]  /*1d40*/  LEA.HI.X R3, R0, UR7, RZ, 0x4, P0 ;  /* 0x0000000700037c11 */ /* 0x000fca00080f24ff */
[----:B-123--:R-:W-:Y:S01]  /*1d50*/  STG.E.128 desc[UR12][R2.64], R4 ;  /* 0x0000000402007986 */ /* 0x00efe2000c101d0c */
[----:B------:R-:W-:Y:S05]  /*1d60*/  EXIT ;  /* 0x000000000000794d */ /* 0x000fea0003800000 */
.L_x_865:
        /* <DEDUP_REMOVED lines=9> */
.L_x_8744:


//--------------------- .text._ZN2at6native55_GLOBAL__N__0955718d_22_SparseCsrTensorMath_cu_868dd54534reduce_sparse_csr_dim0_cuda_kernelIN3c107complexIdEEiNS1_14ReductionMulOpIS5_EES5_EEvPT2_PKT0_lPKT_SC_lT1_ --------------------------
	.section	.text._ZN2at6native55_GLOBAL__N__0955718d_22_SparseCsrTensorMath_cu_868dd54534reduce_sparse_csr_dim0_cuda_kernelIN3c107complexIdEEiNS1_14ReductionMulOpIS5_EES5_EEvPT2_PKT0_lPKT_SC_lT1_,"ax",@progbits
	.align	128
.text._ZN2at6native55_GLOBAL__N__0955718d_22_SparseCsrTensorMath_cu_868dd54534reduce_sparse_csr_dim0_cuda_kernelIN3c107complexIdEEiNS1_14ReductionMulOpIS5_EES5_EEvPT2_PKT0_lPKT_SC_lT1_:
        .type           _ZN2at6native55_GLOBAL__N__0955718d_22_SparseCsrTensorMath_cu_868dd54534reduce_sparse_csr_dim0_cuda_kernelIN3c107complexIdEEiNS1_14ReductionMulOpIS5_EES5_EEvPT2_PKT0_lPKT_SC_lT1_,@function
        .size           _ZN2at6native55_GLOBAL__N__0955718d_22_SparseCsrTensorMath_cu_868dd54534reduce_sparse_csr_dim0_cuda_kernelIN3c107complexIdEEiNS1_14ReductionMulOpIS5_EES5_EEvPT2_PKT0_lPKT_SC_lT1_,(.L_x_8745 - _ZN2at6native55_GLOBAL__N__0955718d_22_SparseCsrTensorMath_cu_868dd54534reduce_sparse_csr_dim0_cuda_kernelIN3c107complexIdEEiNS1_14ReductionMulOpIS5_EES5_EEvPT2_PKT0_lPKT_SC_lT1_)
        .other          _ZN2at6native55_GLOBAL__N__0955718d_22_SparseCsrTensorMath_cu_868dd54534reduce_sparse_csr_dim0_cuda_kernelIN3c107complexIdEEiNS1_14ReductionMulOpIS5_EES5_EEvPT2_PKT0_lPKT_SC_lT1_,@"STO_CUDA_ENTRY STV_DEFAULT"
_ZN2at6native55_GLOBAL__N__0955718d_22_SparseCsrTensorMath_cu_868dd54534reduce_sparse_csr_dim0_cuda_kernelIN3c107complexIdEEiNS1_14ReductionMulOpIS5_EES5_EEvPT2_PKT0_lPKT_SC_lT1_:
        /* <DEDUP_REMOVED lines=22> */
[----:B------:R-:W-:Y:S01]  /*0160*/  HFMA2 R5, -RZ, RZ, 1.984375, 0 ;  /* 0x3ff00000ff057431 */ /* 0x000fe200000001ff */
[----:B------:R-:W-:Y:S01]  /*0170*/  ULOP3.LUT UR14, UR6, 0x7, URZ, 0xc0, !UPT ;  /* 0x00000007060e7892 */ /* 0x000fe2000f8ec0ff */
[----:B------:R-:W-:Y:S01]  /*0180*/  CS2R R6, SRZ ;  /* 0x0000000000067805 */ /* 0x000fe2000001ff00 */
[----:B------:R-:W-:Y:S01]  /*0190*/  UISETP.GE.U32.AND.EX UP1, UPT, UR7, URZ, UPT, UP1 ;  /* 0x000000ff0700728c */ /* 0x000fe2000bf26110 */
[----:B------:R-:W-:Y:S01]  /*01a0*/  IMAD.MOV.U32 R4, RZ, RZ, 0x0 ;  /* 0x00000000ff047424 */ /* 0x000fe200078e00ff */
[----:B------:R-:W-:Y:S01]  /*01b0*/  UISETP.NE.U32.AND UP0, UPT, UR14, URZ, UPT ;  /* 0x000000ff0e00728c */ /* 0x000fe2000bf05070 */
[----:B------:R-:W-:Y:S01]  /*01c0*/  UMOV UR4, URZ ;  /* 0x000000ff00047c82 */ /* 0x000fe20008000000 */
[----:B------:R-:W-:Y:S02]  /*01d0*/  UMOV UR5, URZ ;  /* 0x000000ff00057c82 */ /* 0x000fe40008000000 */
[----:B------:R-:W-:-:S03]  /*01e0*/  UISETP.NE.AND.EX UP0, UPT, URZ, URZ, UPT, UP0 ;  /* 0x000000ffff00728c */ /* 0x000fc6000bf05300 */
[----:B0-----:R-:W-:Y:S08]  /*01f0*/  BRA.U !UP1, `(.L_x_867) ;  /* 0x0000000d09547547 */ /* 0x001ff0000b800000 */
        /* <DEDUP_REMOVED lines=17> */
.L_x_868:
[----:B------:R-:W2:Y:S04]  /*0310*/  LDG.E R3, desc[UR12][R26.64+-0x10] ;  /* 0xfffff00c1a037981 */ /* 0x000ea8000c1e1900 */
[----:B------:R-:W3:Y:S04]  /*0320*/  LDG.E R9, desc[UR12][R26.64+-0xc] ;  /* 0xfffff40c1a097981 */ /* 0x000ee8000c1e1900 */
[----:B------:R-:W4:Y:S04]  /*0330*/  LDG.E R13, desc[UR12][R26.64+-0x8] ;  /* 0xfffff80c1a0d7981 */ /* 0x000f28000c1e1900 */
[----:B------:R-:W4:Y:S01]  /*0340*/  LDG.E R23, desc[UR12][R26.64] ;  /* 0x0000000c1a177981 */ /* 0x000f22000c1e1900 */
[----:B--2--5:R-:W-:-:S03]  /*0350*/  ISETP.NE.AND P1, PT, R0, R3, PT ;  /* 0x000000030000720c */ /* 0x024fc60003f25270 */
[----:B------:R-:W2:Y:S01]  /*0360*/  LDG.E R3, desc[UR12][R26.64+-0x4] ;  /* 0xfffffc0c1a037981 */ /* 0x000ea2000c1e1900 */
[----:B---3--:R-:W-:-:S09]  /*0370*/  ISETP.NE.AND P2, PT, R0, R9, PT ;  /* 0x000000090000720c */ /* 0x008fd20003f45270 */
[----:B------:R-:W3:Y:S01]  /*0380*/  @!P1 LDG.E.128 R8, desc[UR12][R24.64+-0x40] ;  /* 0xffffc00c18089981 */ /* 0x000ee2000c1e1d00 */
[----:B----4-:R-:W-:-:S03]  /*0390*/  ISETP.NE.AND P0, PT, R0, R13, PT ;  /* 0x0000000d0000720c */ /* 0x010fc60003f05270 */
[----:B------:R-:W4:Y:S10]  /*03a0*/  @!P2 LDG.E.128 R16, desc[UR12][R24.64+-0x30] ;  /* 0xffffd00c1810a981 */ /* 0x000f34000c1e1d00 */
[----:B------:R-:W2:Y:S01]  /*03b0*/  @!P0 LDG.E.128 R12, desc[UR12][R24.64+-0x20] ;  /* 0xffffe00c180c8981 */ /* 0x000ea2000c1e1d00 */
        /* <DEDUP_REMOVED lines=17> */
[----:B-1----:R-:W4:Y:S01]  /*04d0*/  @!P1 DFMA R6, R6, R8, R10 ;  /* 0x000000080606922b */ /* 0x002f22000000000a */
[----:B------:R-:W-:Y:S02]  /*04e0*/  ISETP.NE.AND P1, PT, R0, R23, PT ;  /* 0x000000170000720c */ /* 0x000fe40003f25270 */
[----:B------:R-:W3:-:S15]  /*04f0*/  LDG.E R23, desc[UR12][R26.64+0x8] ;  /* 0x0000080c1a177981 */ /* 0x000ede000c1e1900 */
[----:B------:R-:W-:-:S15]  /*0500*/  NOP ;  /* 0x0000000000007918 */ /* 0x000fde0000000000 */
[----:B------:R-:W-:-:S15]  /*0510*/  NOP ;  /* 0x0000000000007918 */ /* 0x000fde0000000000 */
[----:B------:R-:W-:-:S15]  /*0520*/  NOP ;  /* 0x0000000000007918 */ /* 0x000fde0000000000 */
[----:B------:R-:W-:-:S01]  /*0530*/  NOP ;  /* 0x0000000000007918 */ /* 0x000fc20000000000 */
        /* <DEDUP_REMOVED lines=12> */
[----:B------:R-:W-:Y:S02]  /*0600*/  @!P2 IMAD.MOV.U32 R5, RZ, RZ, R9 ;  /* 0x000000ffff05a224 */ /* 0x000fe400078e0009 */
[----:B------:R-:W4:-:S15]  /*0610*/  @!P1 LDG.E.128 R8, desc[UR12][R24.64] ;  /* 0x0000000c18089981 */ /* 0x000f1e000c1e1d00 */
[----:B------:R-:W-:-:S15]  /*0620*/  NOP ;  /* 0x0000000000007918 */ /* 0x000fde0000000000 */
[----:B------:R-:W-:-:S15]  /*0630*/  NOP ;  /* 0x0000000000007918 */ /* 0x000fde0000000000 */
[----:B------:R-:W-:-:S13]  /*0640*/  NOP ;  /* 0x0000000000007918 */ /* 0x000fda0000000000 */
[----:B-1----:R0:W1:Y:S01]  /*0650*/  @!P2 DFMA R6, R6, R16, R18 ;  /* 0x000000100606a22b */ /* 0x0020620000000012 */
[----:B--2---:R-:W-:Y:S02]  /*0660*/  ISETP.NE.AND P2, PT, R0, R3, PT ;  /* 0x000000030000720c */ /* 0x004fe40003f45270 */
[----:B------:R-:W2:Y:S11]  /*0670*/  LDG.E R3, desc[UR12][R26.64+0xc] ;  /* 0x00000c0c1a037981 */ /* 0x000eb6000c1e1900 */
[----:B0-----:R-:W4:-:S15]  /*0680*/  @!P2 LDG.E.128 R16, desc[UR12][R24.64+-0x10] ;  /* 0xfffff00c1810a981 */ /* 0x001f1e000c1e1d00 */
[----:B------:R-:W-:-:S15]  /*0690*/  NOP ;  /* 0x0000000000007918 */ /* 0x000fde0000000000 */
[----:B------:R-:W-:-:S15]  /*06a0*/  NOP ;  /* 0x0000000000007918 */ /* 0x000fde0000000000 */
[----:B------:R-:W-:-:S05]  /*06b0*/  NOP ;  /* 0x0000000000007918 */ /* 0x000fca0000000000 */
[----:B-1----:R-:W0:-:S15]  /*06c0*/  @!P0 DMUL R20, R6, R14 ;  /* 0x0000000e06148228 */ /* 0x002e1e0000000000 */
[----:B------:R-:W-:-:S15]  /*06d0*/  NOP ;  /* 0x0000000000007918 */ /* 0x000fde0000000000 */
[----:B------:R-:W-:-:S15]  /*06e0*/  NOP ;  /* 0x0000000000007918 */ /* 0x000fde0000000000 */
[----:B------:R-:W-:-:S15]  /*06f0*/  NOP ;  /* 0x0000000000007918 */ /* 0x000fde0000000000 */
[----:B------:R-:W-:-:S04]  /*0700*/  NOP ;  /* 0x0000000000007918 */ /* 0x000fc80000000000 */
[----:B------:R1:W-:Y:S02]  /*0710*/  @!P0 DMUL R28, R4, R14 ;  /* 0x0000000e041c8228 */ /* 0x0003e40000000000 */
[----:B-1----:R-:W2:Y:S01]  /*0720*/  LDG.E R15, desc[UR12][R26.64+0x4] ;  /* 0x0000040c1a0f7981 */ /* 0x002ea2000c1e1900 */
[----:B---3--:R-:W-:-:S15]  /*0730*/  ISETP.NE.AND P3, PT, R0, R23, PT ;  /* 0x000000170000720c */ /* 0x008fde0003f65270 */
[----:B------:R-:W-:-:S15]  /*0740*/  NOP ;  /* 0x0000000000007918 */ /* 0x000fde0000000000 */
[----:B------:R-:W-:-:S15]  /*0750*/  NOP ;  /* 0x0000000000007918 */ /* 0x000fde0000000000 */
[----:B------:R-:W-:-:S15]  /*0760*/  NOP ;  /* 0x0000000000007918 */ /* 0x000fde0000000000 */
[----:B------:R-:W-:-:S01]  /*0770*/  NOP ;  /* 0x0000000000007918 */ /* 0x000fc20000000000 */
[----:B0-----:R-:W0:Y:S02]  /*0780*/  @!P0 DFMA R20, R4, R12, -R20 ;  /* 0x0000000c0414822b */ /* 0x001e240000000814 */
[----:B0-----:R-:W-:Y:S01]  /*0790*/  @!P0 IMAD.MOV.U32 R4, RZ, RZ, R20 ;  /* 0x000000ffff048224 */ /* 0x001fe200078e0014 */
[----:B------:R-:W-:-:S15]  /*07a0*/  @!P0 MOV R5, R21 ;  /* 0x0000001500058202 */ /* 0x000fde0000000f00 */
[----:B------:R-:W-:-:S15]  /*07b0*/  NOP ;  /* 0x0000000000007918 */ /* 0x000fde0000000000 */
[----:B------:R-:W-:-:S15]  /*07c0*/  NOP ;  /* 0x0000000000007918 */ /* 0x000fde0000000000 */
[----:B------:R-:W-:-:S15]  /*07d0*/  NOP ;  /* 0x0000000000007918 */ /* 0x000fde0000000000 */
[----:B------:R-:W-:-:S01]  /*07e0*/  NOP ;  /* 0x0000000000007918 */ /* 0x000fc20000000000 */
[----:B------:R-:W4:-:S15]  /*07f0*/  @!P0 DFMA R6, R6, R12, R28 ;  /* 0x0000000c0606822b */ /* 0x000f1e000000001c */
[----:B------:R-:W-:-:S15]  /*0800*/  NOP ;  /* 0x0000000000007918 */ /* 0x000fde0000000000 */
[----:B------:R-:W-:-:S15]  /*0810*/  NOP ;  /* 0x0000000000007918 */ /* 0x000fde0000000000 */
[----:B------:R-:W-:-:S15]  /*0820*/  NOP ;  /* 0x0000000000007918 */ /* 0x000fde0000000000 */
[----:B------:R-:W-:-:S04]  /*0830*/  NOP ;  /* 0x0000000000007918 */ /* 0x000fc80000000000 */
[----:B----4-:R-:W0:Y:S01]  /*0840*/  @!P2 DMUL R12, R6, R18 ;  /* 0x00000012060ca228 */ /* 0x010e220000000000 */
[----:B--2---:R-:W-:-:S13]  /*0850*/  ISETP.NE.AND P0, PT, R0, R3, PT ;  /* 0x000000030000720c */ /* 0x004fda0003f05270 */
[----:B------:R-:W2:-:S15]  /*0860*/  @!P0 LDG.E.128 R20, desc[UR12][R24.64+0x30] ;  /* 0x0000300c18148981 */ /* 0x000e9e000c1e1d00 */
[----:B------:R-:W-:-:S15]  /*0870*/  NOP ;  /* 0x0000000000007918 */ /* 0x000fde0000000000 */
[----:B------:R-:W-:-:S15]  /*0880*/  NOP ;  /* 0x0000000000007918 */ /* 0x000fde0000000000 */
[----:B------:R-:W-:-:S05]  /*0890*/  NOP ;  /* 0x0000000000007918 */ /* 0x000fca0000000000 */
        /* <DEDUP_REMOVED lines=11> */
[----:B-1----:R0:W1:Y:S01]  /*0950*/  @!P2 DFMA R6, R6, R16, R18 ;  /* 0x000000100606a22b */ /* 0x0020620000000012 */
[----:B------:R-:W-:Y:S01]  /*0960*/  ISETP.NE.AND P2, PT, R0, R15, PT ;  /* 0x0000000f0000720c */ /* 0x000fe20003f45270 */
[----:B0-----:R0:W3:-:S12]  /*0970*/  @!P3 LDG.E.128 R16, desc[UR12][R24.64+0x20] ;  /* 0x0000200c1810b981 */ /* 0x0010d8000c1e1d00 */
[----:B------:R-:W4:Y:S01]  /*0980*/  @!P2 LDG.E.128 R12, desc[UR12][R24.64+0x10] ;  /* 0x0000100c180ca981 */ /* 0x000f22000c1e1d00 */
[----:B------:R-:W-:-:S04]  /*0990*/  UIADD3 UR6, UP1, UPT, UR6, -0x8, URZ ;  /* 0xfffffff806067890 */ /* 0x000fc8000ff3e0ff */
[----:B------:R-:W-:Y:S02]  /*09a0*/  UIADD3.X UR7, UPT, UPT, UR7, -0x1, URZ, UP1, !UPT ;  /* 0xffffffff07077890 */ /* 0x000fe40008ffe4ff */
[----:B------:R-:W-:-:S04]  /*09b0*/  UISETP.NE.U32.AND UP1, UPT, UR6, URZ, UPT ;  /* 0x000000ff0600728c */ /* 0x000fc8000bf25070 */
[----:B------:R-:W-:-:S15]  /*09c0*/  UISETP.NE.AND.EX UP1, UPT, UR7, URZ, UPT, UP1 ;  /* 0x000000ff0700728c */ /* 0x000fde000bf25310 */
[----:B------:R-:W-:-:S15]  /*09d0*/  NOP ;  /* 0x0000000000007918 */ /* 0x000fde0000000000 */
[----:B------:R-:W-:-:S09]  /*09e0*/  NOP ;  /* 0x0000000000007918 */ /* 0x000fd20000000000 */
        /* <DEDUP_REMOVED lines=10> */
[----:B------:R1:W0:Y:S02]  /*0a90*/  @!P1 DMUL R10, R4, R10 ;  /* 0x0000000a040a9228 */ /* 0x0002240000000000 */
[----:B-1----:R-:W-:Y:S01]  /*0aa0*/  @!P1 IMAD.MOV.U32 R4, RZ, RZ, R28 ;  /* 0x000000ffff049224 */ /* 0x002fe200078e001c */
[----:B------:R-:W-:-:S15]  /*0ab0*/  @!P1 MOV R5, R29 ;  /* 0x0000001d00059202 */ /* 0x000fde0000000f00 */
[----:B------:R-:W-:-:S15]  /*0ac0*/  NOP ;  /* 0x0000000000007918 */ /* 0x000fde0000000000 */
[----:B------:R-:W-:-:S15]  /*0ad0*/  NOP ;  /* 0x0000000000007918 */ /* 0x000fde0000000000 */
[----:B------:R-:W-:-:S15]  /*0ae0*/  NOP ;  /* 0x0000000000007918 */ /* 0x000fde0000000000 */
[----:B------:R-:W-:-:S01]  /*0af0*/  NOP ;  /* 0x0000000000007918 */ /* 0x000fc20000000000 */
[----:B0-----:R-:W4:Y:S01]  /*0b00*/  @!P1 DFMA R6, R6, R8, R10 ;  /* 0x000000080606922b */ /* 0x001f22000000000a */
[----:B------:R-:W-:-:S05]  /*0b10*/  IADD3 R26, P1, PT, R26, 0x20, RZ ;  /* 0x000000201a1a7810 */ /* 0x000fca0007f3e0ff */
[----:B------:R-:W-:-:S15]  /*0b20*/  IMAD.X R27, RZ, RZ, R27, P1 ;  /* 0x000000ffff1b7224 */ /* 0x000fde00008e061b */
[----:B------:R-:W-:-:S15]  /*0b30*/  NOP ;  /* 0x0000000000007918 */ /* 0x000fde0000000000 */
[----:B------:R-:W-:-:S15]  /*0b40*/  NOP ;  /* 0x0000000000007918 */ /* 0x000fde0000000000 */
[----:B------:R-:W-:-:S13]  /*0b50*/  NOP ;  /* 0x0000000000007918 */ /* 0x000fda0000000000 */
        /* <DEDUP_REMOVED lines=16> */
[----:B-1----:R-:W3:Y:S01]  /*0c60*/  @!P2 DFMA R6, R6, R12, R14 ;  /* 0x0000000c0606a22b */ /* 0x002ee2000000000e */
[----:B------:R-:W-:-:S05]  /*0c70*/  IADD3 R24, P2, PT, R24, 0x80, RZ ;  /* 0x0000008018187810 */ /* 0x000fca0007f5e0ff */
[----:B------:R-:W-:-:S15]  /*0c80*/  IMAD.X R25, RZ, RZ, R25, P2 ;  /* 0x000000ffff197224 */ /* 0x000fde00010e0619 */
[----:B------:R-:W-:-:S15]  /*0c90*/  NOP ;  /* 0x0000000000007918 */ /* 0x000fde0000000000 */
[----:B------:R-:W-:-:S15]  /*0ca0*/  NOP ;  /* 0x0000000000007918 */ /* 0x000fde0000000000 */
[----:B------:R-:W-:-:S13]  /*0cb0*/  NOP ;  /* 0x0000000000007918 */ /* 0x000fda0000000000 */
        /* <DEDUP_REMOVED lines=17> */
[----:B-1----:R-:W2:-:S15]  /*0dd0*/  @!P3 DFMA R6, R6, R16, R18 ;  /* 0x000000100606b22b */ /* 0x002e9e0000000012 */
[----:B------:R-:W-:-:S15]  /*0de0*/  NOP ;  /* 0x0000000000007918 */ /* 0x000fde0000000000 */
[----:B------:R-:W-:-:S15]  /*0df0*/  NOP ;  /* 0x0000000000007918 */ /* 0x000fde0000000000 */
[----:B------:R-:W-:-:S15]  /*0e00*/  NOP ;  /* 0x0000000000007918 */ /* 0x000fde0000000000 */
[----:B------:R-:W-:-:S04]  /*0e10*/  NOP ;  /* 0x0000000000007918 */ /* 0x000fc80000000000 */
        /* <DEDUP_REMOVED lines=12> */
[----:B------:R-:W-:-:S15]  /*0ee0*/  @!P0 IMAD.MOV.U32 R5, RZ, RZ, R9 ;  /* 0x000000ffff058224 */ /* 0x000fde00078e0009 */
[----:B------:R-:W-:-:S15]  /*0ef0*/  NOP ;  /* 0x0000000000007918 */ /* 0x000fde0000000000 */
[----:B------:R-:W-:-:S15]  /*0f00*/  NOP ;  /* 0x0000000000007918 */ /* 0x000fde0000000000 */
[----:B------:R-:W-:-:S15]  /*0f10*/  NOP ;  /* 0x0000000000007918 */ /* 0x000fde0000000000 */
[----:B------:R-:W-:-:S01]  /*0f20*/  NOP ;  /* 0x0000000000007918 */ /* 0x000fc20000000000 */
[----:B------:R0:W1:Y:S02]  /*0f30*/  @!P0 DFMA R6, R6, R20, R22 ;  /* 0x000000140606822b */ /* 0x0000640000000016 */
[----:B01----:R-:W-:Y:S05]  /*0f40*/  BRA.U UP1, `(.L_x_868) ;  /* 0xfffffff101f07547 */ /* 0x003fea000b83ffff */
.L_x_867:
        /* <DEDUP_REMOVED lines=20> */
[----:B------:R-:W-:-:S04]  /*1090*/  IMAD.U32 R26, RZ, RZ, UR6 ;  /* 0x00000006ff1a7e24 */ /* 0x000fc8000f8e00ff */
[----:B------:R-:W-:Y:S01]  /*10a0*/  IMAD.U32 R27, RZ, RZ, UR7 ;  /* 0x00000007ff1b7e24 */ /* 0x000fe2000f8e00ff */
[C---:B--2--5:R-:W-:Y:S02]  /*10b0*/  ISETP.NE.AND P0, PT, R0.reuse, R3, PT ;  /* 0x000000030000720c */ /* 0x064fe40003f05270 */
[C---:B---3--:R-:W-:Y:S02]  /*10c0*/  ISETP.NE.AND P1, PT, R0.reuse, R9, PT ;  /* 0x000000090000720c */ /* 0x048fe40003f25270 */
[----:B----4-:R-:W-:-:S09]  /*10d0*/  ISETP.NE.AND P2, PT, R0, R13, PT ;  /* 0x0000000d0000720c */ /* 0x010fd20003f45270 */
[----:B------:R-:W2:Y:S01]  /*10e0*/  @!P0 LDG.E.128 R8, desc[UR12][R26.64] ;  /* 0x0000000c1a088981 */ /* 0x000ea2000c1e1d00 */
[----:B------:R-:W-:-:S03]  /*10f0*/  ISETP.NE.AND P3, PT, R0, R19, PT ;  /* 0x000000130000720c */ /* 0x000fc60003f65270 */
[----:B------:R-:W3:Y:S04]  /*1100*/  @!P1 LDG.E.128 R12, desc[UR12][R26.64+0x10] ;  /* 0x0000100c1a0c9981 */ /* 0x000ee8000c1e1d00 */
[----:B------:R-:W4:Y:S06]  /*1110*/  @!P2 LDG.E.128 R16, desc[UR12][R26.64+0x20] ;  /* 0x0000200c1a10a981 */ /* 0x000f2c000c1e1d00 */
        /* <DEDUP_REMOVED lines=14> */
[----:B0-----:R-:W-:Y:S01]  /*1200*/  @!P0 MOV R4, R24 ;  /* 0x0000001800048202 */ /* 0x001fe20000000f00 */
[----:B------:R-:W-:-:S15]  /*1210*/  @!P0 IMAD.MOV.U32 R5, RZ, RZ, R25 ;  /* 0x000000ffff058224 */ /* 0x000fde00078e0019 */
[----:B------:R-:W-:-:S15]  /*1220*/  NOP ;  /* 0x0000000000007918 */ /* 0x000fde0000000000 */
[----:B------:R-:W-:-:S15]  /*1230*/  NOP ;  /* 0x0000000000007918 */ /* 0x000fde0000000000 */
[----:B------:R-:W-:-:S15]  /*1240*/  NOP ;  /* 0x0000000000007918 */ /* 0x000fde0000000000 */
[----:B------:R-:W-:-:S01]  /*1250*/  NOP ;  /* 0x0000000000007918 */ /* 0x000fc20000000000 */
        /* <DEDUP_REMOVED lines=66> */
.L_x_869:
        /* <DEDUP_REMOVED lines=12> */
[----:B------:R-:W2:Y:S01]  /*1740*/  LDG.E R3, desc[UR12][R18.64] ;  /* 0x0000000c12037981 */ /* 0x000ea2000c1e1900 */
[----:B------:R-:W3:Y:S03]  /*1750*/  LDCU.64 UR6, c[0x0][0x398] ;  /* 0x00007300ff0677ac */ /* 0x000ee60008000a00 */
[----:B------:R-:W4:Y:S01]  /*1760*/  LDG.E R9, desc[UR12][R18.64+0x4] ;  /* 0x0000040c12097981 */ /* 0x000f22000c1e1900 */
[----:B---3--:R-:W-:-:S04]  /*1770*/  ULEA UR6, UP1, UR4, UR6, 0x4 ;  /* 0x0000000604067291 */ /* 0x008fc8000f8220ff */
[----:B------:R-:W-:Y:S02]  /*1780*/  ULEA.HI.X UR7, UR4, UR7, UR5, 0x4, UP1 ;  /* 0x0000000704077291 */ /* 0x000fe400088f2405 */
[----:B0-----:R-:W-:-:S04]  /*1790*/  IMAD.U32 R20, RZ, RZ, UR6 ;  /* 0x00000006ff147e24 */ /* 0x001fc8000f8e00ff */
[----:B------:R-:W-:Y:S01]  /*17a0*/  IMAD.U32 R21, RZ, RZ, UR7 ;  /* 0x00000007ff157e24 */ /* 0x000fe2000f8e00ff */
[C---:B--2--5:R-:W-:Y:S02]  /*17b0*/  ISETP.NE.AND P0, PT, R0.reuse, R3, PT ;  /* 0x000000030000720c */ /* 0x064fe40003f05270 */
[----:B----4-:R-:W-:-:S11]  /*17c0*/  ISETP.NE.AND P1, PT, R0, R9, PT ;  /* 0x000000090000720c */ /* 0x010fd60003f25270 */
[----:B------:R-:W1:Y:S04]  /*17d0*/  @!P0 LDG.E.128 R12, desc[UR12][R20.64] ;  /* 0x0000000c140c8981 */ /* 0x000e68000c1e1d00 */
[----:B------:R-:W2:Y:S01]  /*17e0*/  @!P1 LDG.E.128 R8, desc[UR12][R20.64+0x10] ;  /* 0x0000100c14089981 */ /* 0x000ea2000c1e1d00 */
[----:B------:R-:W-:-:S04]  /*17f0*/  UIADD3 UR4, UP1, UPT, UR4, 0x2, URZ ;  /* 0x0000000204047890 */ /* 0x000fc8000ff3e0ff */
[----:B------:R-:W-:Y:S01]  /*1800*/  UIADD3.X UR5, UPT, UPT, URZ, UR5, URZ, UP1, !UPT ;  /* 0x00000005ff057290 */ /* 0x000fe20008ffe4ff */
[----:B-1----:R-:W0:-:S15]  /*1810*/  @!P0 DMUL R16, R6, R14 ;  /* 0x0000000e06108228 */ /* 0x002e1e0000000000 */
        /* <DEDUP_REMOVED lines=32> */
[----:B0-----:R-:W-:Y:S01]  /*1a20*/  @!P1 IMAD.MOV.U32 R4, RZ, RZ, R12 ;  /* 0x000000ffff049224 */ /* 0x001fe200078e000c */
[----:B------:R-:W-:-:S15]  /*1a30*/  @!P1 MOV R5, R13 ;  /* 0x0000000d00059202 */ /* 0x000fde0000000f00 */
[----:B------:R-:W-:-:S15]  /*1a40*/  NOP ;  /* 0x0000000000007918 */ /* 0x000fde0000000000 */
[----:B------:R-:W-:-:S15]  /*1a50*/  NOP ;  /* 0x0000000000007918 */ /* 0x000fde0000000000 */
[----:B------:R-:W-:-:S15]  /*1a60*/  NOP ;  /* 0x0000000000007918 */ /* 0x000fde0000000000 */
[----:B------:R-:W-:-:S01]  /*1a70*/  NOP ;  /* 0x0000000000007918 */ /* 0x000fc20000000000 */
[----:B------:R2:W3:Y:S02]  /*1a80*/  @!P1 DFMA R6, R6, R8, R10 ;  /* 0x000000080606922b */ /* 0x0004e4000000000a */
.L_x_870:
[----:B------:R-:W-:Y:S05]  /*1a90*/  BRA.U UP0, `(.L_x_866) ;  /* 0x0000000100807547 */ /* 0x000fea000b800000 */
[----:B------:R-:W4:Y:S02]  /*1aa0*/  LDCU.64 UR6, c[0x0][0x3a0] ;  /* 0x00007400ff0677ac */ /* 0x000f240008000a00 */
[----:B----4-:R-:W-:-:S04]  /*1ab0*/  ULEA UR6, UP0, UR4, UR6, 0x2 ;  /* 0x0000000604067291 */ /* 0x010fc8000f8010ff */
[----:B------:R-:W-:Y:S02]  /*1ac0*/  ULEA.HI.X UR7, UR4, UR7, UR5, 0x2, UP0 ;  /* 0x0000000704077291 */ /* 0x000fe400080f1405 */
[----:B--2---:R-:W-:-:S04]  /*1ad0*/  IMAD.U32 R8, RZ, RZ, UR6 ;  /* 0x00000006ff087e24 */ /* 0x004fc8000f8e00ff */
[----:B------:R-:W-:-:S06]  /*1ae0*/  IMAD.U32 R9, RZ, RZ, UR7 ;  /* 0x00000007ff097e24 */ /* 0x000fcc000f8e00ff */
[----:B------:R-:W2:Y:S01]  /*1af0*/  LDG.E R9, desc[UR12][R8.64] ;  /* 0x0000000c08097981 */ /* 0x000ea2000c1e1900 */
[----:B------:R-:W-:Y:S01]  /*1b00*/  BSSY.RECONVERGENT B0, `(.L_x_866) ;  /* 0x0000019000007945 */ /* 0x000fe20003800200 */
[----:B--2--5:R-:W-:-:S13]  /*1b10*/  ISETP.NE.AND P0, PT, R0, R9, PT ;  /* 0x000000090000720c */ /* 0x024fda0003f05270 */
[----:B------:R-:W-:Y:S05]  /*1b20*/  @P0 BRA `(.L_x_871) ;  /* 0x0000000000580947 */ /* 0x000fea0003800000 */
[----:B------:R-:W2:Y:S02]  /*1b30*/  LDCU.64 UR6, c[0x0][0x398] ;  /* 0x00007300ff0677ac */ /* 0x000ea40008000a00 */
[----:B--2---:R-:W-:-:S04]  /*1b40*/  ULEA UR6, UP0, UR4, UR6, 0x4 ;  /* 0x0000000604067291 */ /* 0x004fc8000f8020ff */
[----:B------:R-:W-:Y:S02]  /*1b50*/  ULEA.HI.X UR7, UR4, UR7, UR5, 0x4, UP0 ;  /* 0x0000000704077291 */ /* 0x000fe400080f2405 */
[----:B------:R-:W-:-:S04]  /*1b60*/  MOV R8, UR6 ;  /* 0x0000000600087c02 */ /* 0x000fc80008000f00 */
        /* <DEDUP_REMOVED lines=18> */
.L_x_871:
[----:B------:R-:W-:Y:S05]  /*1c90*/  BSYNC.RECONVERGENT B0 ;  /* 0x0000000000007941 */ /* 0x000fea0003800200 */
.L_x_866:
[----:B------:R-:W2:Y:S02]  /*1ca0*/  LDCU.64 UR6, c[0x0][0x380] ;  /* 0x00007000ff0677ac */ /* 0x000ea40008000a00 */
[----:B--2-4-:R-:W-:-:S04]  /*1cb0*/  LEA R8, P0, R2, UR6, 0x4 ;  /* 0x0000000602087c11 */ /* 0x014fc8000f8020ff */
[----:B------:R-:W-:-:S05]  /*1cc0*/  LEA.HI.X R9, R2, UR7, RZ, 0x4, P0 ;  /* 0x0000000702097c11 */ /* 0x000fca00080f24ff */
[----:B-1-3--:R-:W-:Y:S01]  /*1cd0*/  STG.E.128 desc[UR12][R8.64], R4 ;  /* 0x0000000408007986 */ /* 0x00afe2000c101d0c */
[----:B------:R-:W-:Y:S05]  /*1ce0*/  EXIT ;  /* 0x000000000000794d */ /* 0x000fea0003800000 */
.L_x_872:
        /* <DEDUP_REMOVED lines=9> */
.L_x_8745:


//--------------------- .text._ZN2at6native55_GLOBAL__N__0955718d_22_SparseCsrTensorMath_cu_868dd54534reduce_sparse_csr_dim1_cuda_kernelIflNS1_14ReductionMulOpIfEEfEEvPT2_PKT_PKT0_SC_lT1_ --------------------------
	.section	.text._ZN2at6native55_GLOBAL__N__0955718d_22_SparseCsrTensorMath_cu_868dd54534reduce_sparse_csr_dim1_cuda_kernelIflNS1_14ReductionMulOpIfEEfEEvPT2_PKT_PKT0_SC_lT1_,"ax",@progbits
	.align	128
.text._ZN2at6native55_GLOBAL__N__0955718d_22_SparseCsrTensorMath_cu_868dd54534reduce_sparse_csr_dim1_cuda_kernelIflNS1_14ReductionMulOpIfEEfEEvPT2_PKT_PKT0_SC_lT1_:
        .type           _ZN2at6native55_GLOBAL__N__0955718d_22_SparseCsrTensorMath_cu_868dd54534reduce_sparse_csr_dim1_cuda_kernelIflNS1_14ReductionMulOpIfEEfEEvPT2_PKT_PKT0_SC_lT1_,@function
        .size           _ZN2at6native55_GLOBAL__N__0955718d_22_SparseCsrTensorMath_cu_868dd54534reduce_sparse_csr_dim1_cuda_kernelIflNS1_14ReductionMulOpIfEEfEEvPT2_PKT_PKT0_SC_lT1_,(.L_x_8746 - _ZN2at6native55_GLOBAL__N__0955718d_22_SparseCsrTensorMath_cu_868dd54534reduce_sparse_csr_dim1_cuda_kernelIflNS1_14ReductionMulOpIfEEfEEvPT2_PKT_PKT0_SC_lT1_)
        .other          _ZN2at6native55_GLOBAL__N__0955718d_22_SparseCsrTensorMath_cu_868dd54534reduce_sparse_csr_dim1_cuda_kernelIflNS1_14ReductionMulOpIfEEfEEvPT2_PKT_PKT0_SC_lT1_,@"STO_CUDA_ENTRY STV_DEFAULT"
_ZN2at6native55_GLOBAL__N__0955718d_22_SparseCsrTensorMath_cu_868dd54534reduce_sparse_csr_dim1_cuda_kernelIflNS1_14ReductionMulOpIfEEfEEvPT2_PKT_PKT0_SC_lT1_:
        /* <DEDUP_REMOVED lines=20> */
[----:B------:R-:W-:Y:S01]  /*0140*/  ISETP.GE.U32.AND P0, PT, R6, R10, PT ;  /* 0x0000000a0600720c */ /* 0x000fe20003f06070 */
[----:B------:R-:W-:Y:S01]  /*0150*/  BSSY.RECONVERGENT B0, `(.L_x_873) ;  /* 0x0000082000007945 */ /* 0x000fe20003800200 */
[----:B------:R-:W-:Y:S02]  /*0160*/  IMAD.MOV.U32 R5, RZ, RZ, 0x3f800000 ;  /* 0x3f800000ff057424 */ /* 0x000fe400078e00ff */
[----:B------:R-:W-:-:S13]  /*0170*/  ISETP.GE.AND.EX P0, PT, R7, R11, PT, P0 ;  /* 0x0000000b0700720c */ /* 0x000fda0003f06300 */
[----:B------:R-:W-:Y:S05]  /*0180*/  @P0 BRA `(.L_x_874) ;  /* 0x0000000400f80947 */ /* 0x000fea0003800000 */
[CC--:B------:R-:W-:Y:S01]  /*0190*/  IADD3 R2, P0, PT, -R10.reuse, R6.reuse, RZ ;  /* 0x000000060a027210 */ /* 0x0c0fe20007f1e1ff */
[----:B------:R-:W-:Y:S01]  /*01a0*/  BSSY.RECONVERGENT B1, `(.L_x_875) ;  /* 0x000003b000017945 */ /* 0x000fe20003800200 */
[----:B------:R-:W-:Y:S01]  /*01b0*/  IADD3 R8, P2, PT, R10, -R6, RZ ;  /* 0x800000060a087210 */ /* 0x000fe20007f5e0ff */
[----:B------:R-:W-:Y:S01]  /*01c0*/  IMAD.MOV.U32 R5, RZ, RZ, 0x3f800000 ;  /* 0x3f800000ff057424 */ /* 0x000fe200078e00ff */
        /* <DEDUP_REMOVED lines=9> */
[----:B------:R-:W-:Y:S01]  /*0260*/  LOP3.LUT R26, R8, 0xfffffff0, RZ, 0xc0, !PT ;  /* 0xfffffff0081a7812 */ /* 0x000fe200078ec0ff */
[----:B------:R-:W-:Y:S01]  /*0270*/  IMAD.MOV.U32 R5, RZ, RZ, 0x3f800000 ;  /* 0x3f800000ff057424 */ /* 0x000fe200078e00ff */
[----:B0-----:R-:W-:-:S04]  /*0280*/  LEA R2, P1, R6, UR6, 0x2 ;  /* 0x0000000606027c11 */ /* 0x001fc8000f8210ff */
[----:B------:R-:W-:Y:S02]  /*0290*/  IADD3 R2, P2, PT, R2, 0x20, RZ ;  /* 0x0000002002027810 */ /* 0x000fe40007f5e0ff */
[----:B------:R-:W-:-:S05]  /*02a0*/  LEA.HI.X R3, R6, UR7, R7, 0x2, P1 ;  /* 0x0000000706037c11 */ /* 0x000fca00088f1407 */
[----:B------:R-:W-:-:S07]  /*02b0*/  IMAD.X R3, RZ, RZ, R3, P2 ;  /* 0x000000ffff037224 */ /* 0x000fce00010e0603 */
.L_x_877:
[----:B------:R-:W2:Y:S04]  /*02c0*/  LDG.E R22, desc[UR4][R2.64+-0x20] ;  /* 0xffffe00402167981 */ /* 0x000ea8000c1e1900 */
[----:B------:R-:W3:Y:S04]  /*02d0*/  LDG.E R23, desc[UR4][R2.64+-0x1c] ;  /* 0xffffe40402177981 */ /* 0x000ee8000c1e1900 */
[----:B------:R-:W4:Y:S04]  /*02e0*/  LDG.E R25, desc[UR4][R2.64+-0x18] ;  /* 0xffffe80402197981 */ /* 0x000f28000c1e1900 */
[----:B------:R-:W5:Y:S04]  /*02f0*/  LDG.E R21, desc[UR4][R2.64+-0x14] ;  /* 0xffffec0402157981 */ /* 0x000f68000c1e1900 */
        /* <DEDUP_REMOVED lines=10> */
[----:B------:R-:W5:Y:S01]  /*03a0*/  LDG.E R9, desc[UR4][R2.64+0x18] ;  /* 0x0000180402097981 */ /* 0x000f62000c1e1900 */
[----:B--2---:R-:W-:-:S03]  /*03b0*/  FMUL.FTZ R22, R22, R5 ;  /* 0x0000000516167220 */ /* 0x004fc60000410000 */
[----:B------:R0:W2:Y:S01]  /*03c0*/  LDG.E R5, desc[UR4][R2.64+0x1c] ;  /* 0x00001c0402057981 */ /* 0x0000a2000c1e1900 */
[----:B------:R-:W-:Y:S01]  /*03d0*/  IADD3 R26, P1, PT, R26, -0x10, RZ ;  /* 0xfffffff01a1a7810 */ /* 0x000fe20007f3e0ff */
[----:B---3--:R-:W-:Y:S01]  /*03e0*/  FMUL.FTZ R22, R22, R23 ;  /* 0x0000001716167220 */ /* 0x008fe20000410000 */
[----:B------:R-:W-:Y:S02]  /*03f0*/  IADD3 R6, P2, PT, R6, 0x10, RZ ;  /* 0x0000001006067810 */ /* 0x000fe40007f5e0ff */
[----:B------:R-:W-:Y:S01]  /*0400*/  IADD3.X R12, PT, PT, R12, -0x1, RZ, P1, !PT ;  /* 0xffffffff0c0c7810 */ /* 0x000fe20000ffe4ff */
[----:B----4-:R-:W-:Y:S01]  /*0410*/  FMUL.FTZ R22, R22, R25 ;  /* 0x0000001916167220 */ /* 0x010fe20000410000 */
[----:B------:R-:W-:Y:S01]  /*0420*/  ISETP.NE.U32.AND P1, PT, R26, RZ, PT ;  /* 0x000000ff1a00720c */ /* 0x000fe20003f25070 */
[----:B------:R-:W-:Y:S02]  /*0430*/  IMAD.X R7, RZ, RZ, R7, P2 ;  /* 0x000000ffff077224 */ /* 0x000fe400010e0607 */
[----:B-----5:R-:W-:Y:S01]  /*0440*/  FMUL.FTZ R21, R22, R21 ;  /* 0x0000001516157220 */ /* 0x020fe20000410000 */
[----:B------:R-:W-:-:S02]  /*0450*/  ISETP.NE.AND.EX P1, PT, R12, RZ, PT, P1 ;  /* 0x000000ff0c00720c */ /* 0x000fc40003f25310 */
[----:B0-----:R-:W-:Y:S01]  /*0460*/  IADD3 R2, P3, PT, R2, 0x40, RZ ;  /* 0x0000004002027810 */ /* 0x001fe20007f7e0ff */
[----:B------:R-:W-:-:S04]  /*0470*/  FMUL.FTZ R20, R21, R20 ;  /* 0x0000001415147220 */ /* 0x000fc80000410000 */
[----:B------:R-:W-:Y:S01]  /*0480*/  FMUL.FTZ R19, R20, R19 ;  /* 0x0000001314137220 */ /* 0x000fe20000410000 */
[----:B------:R-:W-:-:S03]  /*0490*/  IMAD.X R3, RZ, RZ, R3, P3 ;  /* 0x000000ffff037224 */ /* 0x000fc600018e0603 */
[----:B------:R-:W-:-:S04]  /*04a0*/  FMUL.FTZ R18, R19, R18 ;  /* 0x0000001213127220 */ /* 0x000fc80000410000 */
        /* <DEDUP_REMOVED lines=8> */
[----:B--2---:R-:W-:Y:S01]  /*0530*/  FMUL.FTZ R5, R10, R5 ;  /* 0x000000050a057220 */ /* 0x004fe20000410000 */
[----:B------:R-:W-:Y:S06]  /*0540*/  @P1 BRA `(.L_x_877) ;  /* 0xfffffffc005c1947 */ /* 0x000fec000383ffff */
.L_x_876:
[----:B------:R-:W-:Y:S05]  /*0550*/  BSYNC.RECONVERGENT B1 ;  /* 0x0000000000017941 */ /* 0x000fea0003800200 */
.L_x_875:
        /* <DEDUP_REMOVED lines=11> */
[----:B------:R-:W2:Y:S04]  /*0610*/  LDG.E R10, desc[UR4][R2.64] ;  /* 0x00000004020a7981 */ /* 0x000ea8000c1e1900 */
[----:B------:R-:W3:Y:S04]  /*0620*/  LDG.E R9, desc[UR4][R2.64+0x4] ;  /* 0x0000040402097981 */ /* 0x000ee8000c1e1900 */
[----:B------:R-:W4:Y:S04]  /*0630*/  LDG.E R12, desc[UR4][R2.64+0x8] ;  /* 0x00000804020c7981 */ /* 0x000f28000c1e1900 */
[----:B------:R-:W5:Y:S04]  /*0640*/  LDG.E R14, desc[UR4][R2.64+0xc] ;  /* 0x00000c04020e7981 */ /* 0x000f68000c1e1900 */
[----:B------:R-:W5:Y:S04]  /*0650*/  LDG.E R16, desc[UR4][R2.64+0x10] ;  /* 0x0000100402107981 */ /* 0x000f68000c1e1900 */
[----:B------:R-:W5:Y:S04]  /*0660*/  LDG.E R18, desc[UR4][R2.64+0x14] ;  /* 0x0000140402127981 */ /* 0x000f68000c1e1900 */
[----:B------:R-:W5:Y:S04]  /*0670*/  LDG.E R20, desc[UR4][R2.64+0x18] ;  /* 0x0000180402147981 */ /* 0x000f68000c1e1900 */
[----:B------:R-:W5:Y:S01]  /*0680*/  LDG.E R22, desc[UR4][R2.64+0x1c] ;  /* 0x00001c0402167981 */ /* 0x000f62000c1e1900 */
[----:B------:R-:W-:-:S05]  /*0690*/  IADD3 R6, P0, PT, R6, 0x8, RZ ;  /* 0x0000000806067810 */ /* 0x000fca0007f1e0ff */
[----:B------:R-:W-:Y:S02]  /*06a0*/  IMAD.X R7, RZ, RZ, R7, P0 ;  /* 0x000000ffff077224 */ /* 0x000fe400000e0607 */
[----:B--2---:R-:W-:-:S04]  /*06b0*/  FMUL.FTZ R10, R5, R10 ;  /* 0x0000000a050a7220 */ /* 0x004fc80000410000 */
[----:B---3--:R-:W-:-:S04]  /*06c0*/  FMUL.FTZ R9, R10, R9 ;  /* 0x000000090a097220 */ /* 0x008fc80000410000 */
[----:B----4-:R-:W-:-:S04]  /*06d0*/  FMUL.FTZ R9, R9, R12 ;  /* 0x0000000c09097220 */ /* 0x010fc80000410000 */
[----:B-----5:R-:W-:-:S04]  /*06e0*/  FMUL.FTZ R9, R9, R14 ;  /* 0x0000000e09097220 */ /* 0x020fc80000410000 */
[----:B------:R-:W-:-:S04]  /*06f0*/  FMUL.FTZ R9, R9, R16 ;  /* 0x0000001009097220 */ /* 0x000fc80000410000 */
[----:B------:R-:W-:-:S04]  /*0700*/  FMUL.FTZ R9, R9, R18 ;  /* 0x0000001209097220 */ /* 0x000fc80000410000 */
[----:B------:R-:W-:-:S04]  /*0710*/  FMUL.FTZ R9, R9, R20 ;  /* 0x0000001409097220 */ /* 0x000fc80000410000 */
[----:B------:R-:W-:-:S07]  /*0720*/  FMUL.FTZ R5, R9, R22 ;  /* 0x0000001609057220 */ /* 0x000fce0000410000 */
.L_x_879:
[----:B------:R-:W-:Y:S05]  /*0730*/  BSYNC.RECONVERGENT B1 ;  /* 0x0000000000017941 */ /* 0x000fea0003800200 */
.L_x_878:
[----:B------:R-:W-:Y:S05]  /*0740*/  @!P1 BRA `(.L_x_874) ;  /* 0x0000000000889947 */ /* 0x000fea0003800000 */
[----:B------:R-:W-:-:S04]  /*0750*/  ISETP.GE.U32.AND P0, PT, R11, 0x4, PT ;  /* 0x000000040b00780c */ /* 0x000fc80003f06070 */
[----:B------:R-:W-:-:S13]  /*0760*/  ISETP.GE.U32.AND.EX P0, PT, RZ, RZ, PT, P0 ;  /* 0x000000ffff00720c */ /* 0x000fda0003f06100 */
[----:B------:R-:W0:Y:S02]  /*0770*/  @P0 LDC.64 R2, c[0x0][0x388] ;  /* 0x0000e200ff020b82 */ /* 0x000e240000000a00 */
[----:B0-----:R-:W-:-:S04]  /*0780*/  @P0 LEA R2, P1, R6, R2, 0x2 ;  /* 0x0000000206020211 */ /* 0x001fc800078210ff */
[----:B------:R-:W-:-:S05]  /*0790*/  @P0 LEA.HI.X R3, R6, R3, R7, 0x2, P1 ;  /* 0x0000000306030211 */ /* 0x000fca00008f1407 */
[----:B------:R-:W2:Y:S04]  /*07a0*/  @P0 LDG.E R12, desc[UR4][R2.64] ;  /* 0x00000004020c0981 */ /* 0x000ea8000c1e1900 */
[----:B------:R-:W3:Y:S04]  /*07b0*/  @P0 LDG.E R9, desc[UR4][R2.64+0x4] ;  /* 0x0000040402090981 */ /* 0x000ee8000c1e1900 */
[----:B------:R-:W4:Y:S04]  /*07c0*/  @P0 LDG.E R14, desc[UR4][R2.64+0x8] ;  /* 0x00000804020e0981 */ /* 0x000f28000c1e1900 */
[----:B------:R-:W5:Y:S01]  /*07d0*/  @P0 LDG.E R16, desc[UR4][R2.64+0xc] ;  /* 0x00000c0402100981 */ /* 0x000f62000c1e1900 */
[----:B------:R-:W-:Y:S01]  /*07e0*/  LOP3.LUT R10, R8, 0x3, RZ, 0xc0, !PT ;  /* 0x00000003080a7812 */ /* 0x000fe200078ec0ff */
[----:B------:R-:W-:Y:S01]  /*07f0*/  IMAD.MOV.U32 R11, RZ, RZ, RZ ;  /* 0x000000ffff0b7224 */ /* 0x000fe200078e00ff */
[----:B------:R-:W-:-:S02]  /*0800*/  @P0 IADD3 R6, P2, PT, R6, 0x4, RZ ;  /* 0x0000000406060810 */ /* 0x000fc40007f5e0ff */
[----:B------:R-:W-:-:S03]  /*0810*/  ISETP.NE.U32.AND P1, PT, R10, RZ, PT ;  /* 0x000000ff0a00720c */ /* 0x000fc60003f25070 */
[----:B------:R-:W-:Y:S01]  /*0820*/  @P0 IMAD.X R7, RZ, RZ, R7, P2 ;  /* 0x000000ffff070224 */ /* 0x000fe200010e0607 */
[----:B------:R-:W-:Y:S01]  /*0830*/  ISETP.NE.AND.EX P1, PT, R11, RZ, PT, P1 ;  /* 0x000000ff0b00720c */ /* 0x000fe20003f25310 */
[----:B--2---:R-:W-:-:S04]  /*0840*/  @P0 FMUL.FTZ R12, R5, R12 ;  /* 0x0000000c050c0220 */ /* 0x004fc80000410000 */
[----:B---3--:R-:W-:-:S04]  /*0850*/  @P0 FMUL.FTZ R9, R12, R9 ;  /* 0x000000090c090220 */ /* 0x008fc80000410000 */
[----:B----4-:R-:W-:-:S04]  /*0860*/  @P0 FMUL.FTZ R9, R9, R14 ;  /* 0x0000000e09090220 */ /* 0x010fc80000410000 */
[----:B-----5:R-:W-:Y:S01]  /*0870*/  @P0 FMUL.FTZ R5, R9, R16 ;  /* 0x0000001009050220 */ /* 0x020fe20000410000 */
[----:B------:R-:W-:Y:S06]  /*0880*/  @!P1 BRA `(.L_x_874) ;  /* 0x0000000000389947 */ /* 0x000fec0003800000 */
[----:B------:R-:W0:Y:S02]  /*0890*/  LDCU.64 UR6, c[0x0][0x388] ;  /* 0x00007100ff0677ac */ /* 0x000e240008000a00 */
[----:B0-----:R-:W-:-:S04]  /*08a0*/  LEA R8, P0, R6, UR6, 0x2 ;  /* 0x0000000606087c11 */ /* 0x001fc8000f8010ff */
[----:B------:R-:W-:-:S09]  /*08b0*/  LEA.HI.X R9, R6, UR7, R7, 0x2, P0 ;  /* 0x0000000706097c11 */ /* 0x000fd200080f1407 */
.L_x_880:
[----:B------:R-:W-:Y:S02]  /*08c0*/  IMAD.MOV.U32 R2, RZ, RZ, R8 ;  /* 0x000000ffff027224 */ /* 0x000fe400078e0008 */
[----:B------:R-:W-:-:S05]  /*08d0*/  IMAD.MOV.U32 R3, RZ, RZ, R9 ;  /* 0x000000ffff037224 */ /* 0x000fca00078e0009 */
[----:B------:R-:W2:Y:S01]  /*08e0*/  LDG.E R2, desc[UR4][R2.64] ;  /* 0x0000000402027981 */ /* 0x000ea2000c1e1900 */
[----:B------:R-:W-:Y:S02]  /*08f0*/  IADD3 R10, P0, PT, R10, -0x1, RZ ;  /* 0xffffffff0a0a7810 */ /* 0x000fe40007f1e0ff */
[----:B------:R-:W-:Y:S02]  /*0900*/  IADD3 R8, P1, PT, R8, 0x4, RZ ;  /* 0x0000000408087810 */ /* 0x000fe40007f3e0ff */
[----:B------:R-:W-:Y:S02]  /*0910*/  IADD3.X R11, PT, PT, R11, -0x1, RZ, P0, !PT ;  /* 0xffffffff0b0b7810 */ /* 0x000fe400007fe4ff */
[----:B------:R-:W-:Y:S01]  /*0920*/  ISETP.NE.U32.AND P0, PT, R10, RZ, PT ;  /* 0x000000ff0a00720c */ /* 0x000fe20003f05070 */
[----:B------:R-:W-:-:S03]  /*0930*/  IMAD.X R9, RZ, RZ, R9, P1 ;  /* 0x000000ffff097224 */ /* 0x000fc600008e0609 */
[----:B------:R-:W-:Y:S01]  /*0940*/  ISETP.NE.AND.EX P0, PT, R11, RZ, PT, P0 ;  /* 0x000000ff0b00720c */ /* 0x000fe20003f05300 */
[----:B--2---:R-:W-:-:S12]  /*0950*/  FMUL.FTZ R5, R2, R5 ;  /* 0x0000000502057220 */ /* 0x004fd80000410000 */
[----:B------:R-:W-:Y:S05]  /*0960*/  @P0 BRA `(.L_x_880) ;  /* 0xfffffffc00d40947 */ /* 0x000fea000383ffff */
.L_x_874:
[----:B------:R-:W-:Y:S05]  /*0970*/  BSYNC.RECONVERGENT B0 ;  /* 0x0000000000007941 */ /* 0x000fea0003800200 */
.L_x_873:
        /* <DEDUP_REMOVED lines=9> */
.L_x_881:
        /* <DEDUP_REMOVED lines=15> */
.L_x_8746:


//--------------------- .text._ZN2at6native55_GLOBAL__N__0955718d_22_SparseCsrTensorMath_cu_868dd54534reduce_sparse_csr_dim1_cuda_kernelIfiNS1_14ReductionMulOpIfEEfEEvPT2_PKT_PKT0_SC_lT1_ --------------------------
	.section	.text._ZN2at6native55_GLOBAL__N__0955718d_22_SparseCsrTensorMath_cu_868dd54534reduce_sparse_csr_dim1_cuda_kernelIfiNS1_14ReductionMulOpIfEEfEEvPT2_PKT_PKT0_SC_lT1_,"ax",@progbits
	.align	128
.text._ZN2at6native55_GLOBAL__N__0955718d_22_SparseCsrTensorMath_cu_868dd54534reduce_sparse_csr_dim1_cuda_kernelIfiNS1_14ReductionMulOpIfEEfEEvPT2_PKT_PKT0_SC_lT1_:
        .type           _ZN2at6native55_GLOBAL__N__0955718d_22_SparseCsrTensorMath_cu_868dd54534reduce_sparse_csr_dim1_cuda_kernelIfiNS1_14ReductionMulOpIfEEfEEvPT2_PKT_PKT0_SC_lT1_,@function
        .size           _ZN2at6native55_GLOBAL__N__0955718d_22_SparseCsrTensorMath_cu_868dd54534reduce_sparse_csr_dim1_cuda_kernelIfiNS1_14ReductionMulOpIfEEfEEvPT2_PKT_PKT0_SC_lT1_,(.L_x_8747 - _ZN2at6native55_GLOBAL__N__0955718d_22_SparseCsrTensorMath_cu_868dd54534reduce_sparse_csr_dim1_cuda_kernelIfiNS1_14ReductionMulOpIfEEfEEvPT2_PKT_PKT0_SC_lT1_)
        .other          _ZN2at6native55_GLOBAL__N__0955718d_22_SparseCsrTensorMath_cu_868dd54534reduce_sparse_csr_dim1_cuda_kernelIfiNS1_14ReductionMulOpIfEEfEEvPT2_PKT_PKT0_SC_lT1_,@"STO_CUDA_ENTRY STV_DEFAULT"
_ZN2at6native55_GLOBAL__N__0955718d_22_SparseCsrTensorMath_cu_868dd54534reduce_sparse_csr_dim1_cuda_kernelIfiNS1_14ReductionMulOpIfEEfEEvPT2_PKT_PKT0_SC_lT1_:
        /* <DEDUP_REMOVED lines=28> */
[----:B------:R-:W-:Y:S02]  /*01c0*/  ISETP.NE.AND P0, PT, R26, RZ, PT ;  /* 0x000000ff1a00720c */ /* 0x000fe40003f05270 */
[----:B------:R-:W-:-:S09]  /*01d0*/  MOV R0, 0x3f800000 ;  /* 0x3f80000000007802 */ /* 0x000fd20000000f00 */
[----:B------:R-:W-:Y:S05]  /*01e0*/  @P1 BRA `(.L_x_885) ;  /* 0x0000000000ac1947 */ /* 0x000fea0003800000 */
[----:B------:R-:W0:Y:S01]  /*01f0*/  LDC.64 R2, c[0x0][0x388] ;  /* 0x0000e200ff027b82 */ /* 0x000e220000000a00 */
[----:B------:R-:W-:Y:S02]  /*0200*/  LOP3.LUT R12, R8, 0xfffffff0, RZ, 0xc0, !PT ;  /* 0xfffffff0080c7812 */ /* 0x000fe400078ec0ff */
[----:B------:R-:W-:Y:S02]  /*0210*/  MOV R0, 0x3f800000 ;  /* 0x3f80000000007802 */ /* 0x000fe40000000f00 */
[----:B------:R-:W-:Y:S02]  /*0220*/  IADD3 R12, PT, PT, -R12, RZ, RZ ;  /* 0x000000ff0c0c7210 */ /* 0x000fe40007ffe1ff */
[----:B0-----:R-:W-:-:S04]  /*0230*/  IADD3 R2, P1, PT, R2, 0x20, RZ ;  /* 0x0000002002027810 */ /* 0x001fc80007f3e0ff */
[----:B------:R-:W-:-:S09]  /*0240*/  IADD3.X R3, PT, PT, RZ, R3, RZ, P1, !PT ;  /* 0x00000003ff037210 */ /* 0x000fd20000ffe4ff */
.L_x_886:
[----:B------:R-:W-:-:S05]  /*0250*/  IMAD.WIDE R4, R9, 0x4, R2 ;  /* 0x0000000409047825 */ /* 0x000fca00078e0202 */
        /* <DEDUP_REMOVED lines=16> */
[----:B------:R-:W-:-:S02]  /*0360*/  IADD3 R12, PT, PT, R12, 0x10, RZ ;  /* 0x000000100c0c7810 */ /* 0x000fc40007ffe0ff */
[----:B------:R-:W-:Y:S02]  /*0370*/  IADD3 R9, PT, PT, R9, 0x10, RZ ;  /* 0x0000001009097810 */ /* 0x000fe40007ffe0ff */
[----:B------:R-:W-:Y:S01]  /*0380*/  ISETP.NE.AND P1, PT, R12, RZ, PT ;  /* 0x000000ff0c00720c */ /* 0x000fe20003f25270 */
[----:B--2---:R-:W-:-:S04]  /*0390*/  FMUL.FTZ R25, R25, R0 ;  /* 0x0000000019197220 */ /* 0x004fc80000410000 */
[----:B---3--:R-:W-:-:S04]  /*03a0*/  FMUL.FTZ R24, R25, R24 ;  /* 0x0000001819187220 */ /* 0x008fc80000410000 */
[----:B----4-:R-:W-:-:S04]  /*03b0*/  FMUL.FTZ R27, R24, R27 ;  /* 0x0000001b181b7220 */ /* 0x010fc80000410000 */
[----:B-----5:R-:W-:-:S04]  /*03c0*/  FMUL.FTZ R22, R27, R22 ;  /* 0x000000161b167220 */ /* 0x020fc80000410000 */
        /* <DEDUP_REMOVED lines=11> */
[----:B------:R-:W-:Y:S01]  /*0480*/  FMUL.FTZ R0, R10, R23 ;  /* 0x000000170a007220 */ /* 0x000fe20000410000 */
[----:B------:R-:W-:Y:S06]  /*0490*/  @P1 BRA `(.L_x_886) ;  /* 0xfffffffc006c1947 */ /* 0x000fec000383ffff */
.L_x_885:
[----:B------:R-:W-:Y:S05]  /*04a0*/  BSYNC.RECONVERGENT B1 ;  /* 0x0000000000017941 */ /* 0x000fea0003800200 */
.L_x_884:
        /* <DEDUP_REMOVED lines=16> */
[----:B------:R-:W-:Y:S01]  /*05b0*/  IADD3 R9, PT, PT, R9, 0x8, RZ ;  /* 0x0000000809097810 */ /* 0x000fe20007ffe0ff */
        /* <DEDUP_REMOVED lines=8> */
.L_x_888:
[----:B------:R-:W-:Y:S05]  /*0640*/  BSYNC.RECONVERGENT B1 ;  /* 0x0000000000017941 */ /* 0x000fea0003800200 */
.L_x_887:
        /* <DEDUP_REMOVED lines=11> */
[----:B------:R-:W5:Y:S01]  /*0700*/  LDG.E R13, desc[UR4][R2.64+0xc] ;  /* 0x00000c04020d7981 */ /* 0x000f62000c1e1900 */
[----:B------:R-:W-:Y:S01]  /*0710*/  IADD3 R9, PT, PT, R9, 0x4, RZ ;  /* 0x0000000409097810 */ /* 0x000fe20007ffe0ff */
[----:B--2---:R-:W-:-:S04]  /*0720*/  FMUL.FTZ R5, R0, R5 ;  /* 0x0000000500057220 */ /* 0x004fc80000410000 */
[----:B---3--:R-:W-:-:S04]  /*0730*/  FMUL.FTZ R4, R5, R4 ;  /* 0x0000000405047220 */ /* 0x008fc80000410000 */
[----:B----4-:R-:W-:-:S04]  /*0740*/  FMUL.FTZ R4, R4, R11 ;  /* 0x0000000b04047220 */ /* 0x010fc80000410000 */
[----:B-----5:R-:W-:-:S07]  /*0750*/  FMUL.FTZ R0, R4, R13 ;  /* 0x0000000d04007220 */ /* 0x020fce0000410000 */
.L_x_890:
[----:B------:R-:W-:Y:S05]  /*0760*/  BSYNC.RECONVERGENT B1 ;  /* 0x0000000000017941 */ /* 0x000fea0003800200 */
.L_x_889:
[----:B------:R-:W-:Y:S05]  /*0770*/  @!P1 BRA `(.L_x_883) ;  /* 0x0000000000249947 */ /* 0x000fea0003800000 */
[----:B------:R-:W0:Y:S01]  /*0780*/  LDC.64 R4, c[0x0][0x388] ;  /* 0x0000e200ff047b82 */ /* 0x000e220000000a00 */
[----:B------:R-:W-:-:S07]  /*0790*/  IADD3 R8, PT, PT, -R8, RZ, RZ ;  /* 0x000000ff08087210 */ /* 0x000fce0007ffe1ff */
.L_x_891:
[----:B0-----:R-:W-:-:S06]  /*07a0*/  IMAD.WIDE R2, R9, 0x4, R4 ;  /* 0x0000000409027825 */ /* 0x001fcc00078e0204 */
[----:B------:R-:W2:Y:S01]  /*07b0*/  LDG.E R3, desc[UR4][R2.64] ;  /* 0x0000000402037981 */ /* 0x000ea2000c1e1900 */
[----:B------:R-:W-:Y:S02]  /*07c0*/  IADD3 R8, PT, PT, R8, 0x1, RZ ;  /* 0x0000000108087810 */ /* 0x000fe40007ffe0ff */
[----:B------:R-:W-:Y:S02]  /*07d0*/  IADD3 R9, PT, PT, R9, 0x1, RZ ;  /* 0x0000000109097810 */ /* 0x000fe40007ffe0ff */
[----:B------:R-:W-:Y:S01]  /*07e0*/  ISETP.NE.AND P0, PT, R8, RZ, PT ;  /* 0x000000ff0800720c */ /* 0x000fe20003f05270 */
[----:B--2---:R-:W-:-:S12]  /*07f0*/  FMUL.FTZ R0, R3, R0 ;  /* 0x0000000003007220 */ /* 0x004fd80000410000 */
[----:B------:R-:W-:Y:S05]  /*0800*/  @P0 BRA `(.L_x_891) ;  /* 0xfffffffc00e40947 */ /* 0x000fea000383ffff */
.L_x_883:
[----:B------:R-:W-:Y:S05]  /*0810*/  BSYNC.RECONVERGENT B0 ;  /* 0x0000000000007941 */ /* 0x000fea0003800200 */
.L_x_882:
        /* <DEDUP_REMOVED lines=8> */
.L_x_892:
        /* <DEDUP_REMOVED lines=14> */
.L_x_8747:


//--------------------- .text._ZN2at6native55_GLOBAL__N__0955718d_22_SparseCsrTensorMath_cu_868dd54534reduce_sparse_csr_dim0_cuda_kernelIflNS1_14ReductionMulOpIfEEfEEvPT2_PKT0_lPKT_S9_lT1_ --------------------------
	.section	.text._ZN2at6native55_GLOBAL__N__0955718d_22_SparseCsrTensorMath_cu_868dd54534reduce_sparse_csr_dim0_cuda_kernelIflNS1_14ReductionMulOpIfEEfEEvPT2_PKT0_lPKT_S9_lT1_,"ax",@progbits
	.align	128
.text._ZN2at6native55_GLOBAL__N__0955718d_22_SparseCsrTensorMath_cu_868dd54534reduce_sparse_csr_dim0_cuda_kernelIflNS1_14ReductionMulOpIfEEfEEvPT2_PKT0_lPKT_S9_lT1_:
        .type           _ZN2at6native55_GLOBAL__N__0955718d_22_SparseCsrTensorMath_cu_868dd54534reduce_sparse_csr_dim0_cuda_kernelIflNS1_14ReductionMulOpIfEEfEEvPT2_PKT0_lPKT_S9_lT1_,@function
        .size           _ZN2at6native55_GLOBAL__N__0955718d_22_SparseCsrTensorMath_cu_868dd54534reduce_sparse_csr_dim0_cuda_kernelIflNS1_14ReductionMulOpIfEEfEEvPT2_PKT0_lPKT_S9_lT1_,(.L_x_8748 - _ZN2at6native55_GLOBAL__N__0955718d_22_SparseCsrTensorMath_cu_868dd54534reduce_sparse_csr_dim0_cuda_kernelIflNS1_14ReductionMulOpIfEEfEEvPT2_PKT0_lPKT_S9_lT1_)
        .other          _ZN2at6native55_GLOBAL__N__0955718d_22_SparseCsrTensorMath_cu_868dd54534reduce_sparse_csr_dim0_cuda_kernelIflNS1_14ReductionMulOpIfEEfEEvPT2_PKT0_lPKT_S9_lT1_,@"STO_CUDA_ENTRY STV_DEFAULT"
_ZN2at6native55_GLOBAL__N__0955718d_22_SparseCsrTensorMath_cu_868dd54534reduce_sparse_csr_dim0_cuda_kernelIflNS1_14ReductionMulOpIfEEfEEvPT2_PKT0_lPKT_S9_lT1_:
        /* <DEDUP_REMOVED lines=20> */
[----:B------:R-:W-:Y:S01]  /*0140*/  IMAD.MOV.U32 R12, RZ, RZ, 0x3f800000 ;  /* 0x3f800000ff0c7424 */ /* 0x000fe200078e00ff */
        /* <DEDUP_REMOVED lines=8> */
[----:B------:R-:W-:Y:S01]  /*01d0*/  IMAD.MOV.U32 R12, RZ, RZ, 0x3f800000 ;  /* 0x3f800000ff0c7424 */ /* 0x000fe200078e00ff */
        /* <DEDUP_REMOVED lines=8> */
[----:B------:R-:W-:Y:S01]  /*0260*/  IMAD.U32 R13, RZ, RZ, UR4 ;  /* 0x00000004ff0d7e24 */ /* 0x000fe2000f8e00ff */
[----:B------:R-:W-:Y:S01]  /*0270*/  UMOV UR4, UR5 ;  /* 0x0000000500047c82 */ /* 0x000fe20008000000 */
[----:B------:R-:W-:Y:S02]  /*0280*/  IMAD.U32 R5, RZ, RZ, UR9 ;  /* 0x00000009ff057e24 */ /* 0x000fe4000f8e00ff */
[----:B------:R-:W-:Y:S02]  /*0290*/  IMAD.U32 R14, RZ, RZ, UR7 ;  /* 0x00000007ff0e7e24 */ /* 0x000fe4000f8e00ff */
[----:B------:R-:W-:-:S05]  /*02a0*/  UMOV UR7, UR6 ;  /* 0x0000000600077c82 */ /* 0x000fca0008000000 */
.L_x_895:
[----:B------:R-:W2:Y:S04]  /*02b0*/  LDG.E.64 R6, desc[UR14][R4.64+-0x40] ;  /* 0xffffc00e04067981 */ /* 0x000ea8000c1e1b00 */
[----:B------:R-:W3:Y:S04]  /*02c0*/  LDG.E.64 R10, desc[UR14][R4.64+-0x38] ;  /* 0xffffc80e040a7981 */ /* 0x000ee8000c1e1b00 */
[----:B------:R-:W4:Y:S04]  /*02d0*/  LDG.E.64 R8, desc[UR14][R4.64+-0x30] ;  /* 0xffffd00e04087981 */ /* 0x000f28000c1e1b00 */
[----:B------:R-:W4:Y:S04]  /*02e0*/  LDG.E.64 R16, desc[UR14][R4.64+-0x28] ;  /* 0xffffd80e04107981 */ /* 0x000f28000c1e1b00 */
[----:B------:R-:W4:Y:S04]  /*02f0*/  LDG.E.64 R18, desc[UR14][R4.64+-0x20] ;  /* 0xffffe00e04127981 */ /* 0x000f28000c1e1b00 */
[----:B------:R-:W4:Y:S04]  /*0300*/  LDG.E.64 R20, desc[UR14][R4.64+-0x18] ;  /* 0xffffe80e04147981 */ /* 0x000f28000c1e1b00 */
[----:B------:R-:W4:Y:S01]  /*0310*/  LDG.E.64 R22, desc[UR14][R4.64+-0x10] ;  /* 0xfffff00e04167981 */ /* 0x000f22000c1e1b00 */
[----:B--2--5:R-:W-:-:S02]  /*0320*/  ISETP.NE.U32.AND P2, PT, R2, R6, PT ;  /* 0x000000060200720c */ /* 0x024fc40003f45070 */
[C---:B---3--:R-:W-:Y:S02]  /*0330*/  ISETP.NE.U32.AND P3, PT, R2.reuse, R10, PT ;  /* 0x0000000a0200720c */ /* 0x048fe40003f65070 */
[C---:B------:R-:W-:Y:S02]  /*0340*/  ISETP.NE.AND.EX P2, PT, R3.reuse, R7, PT, P2 ;  /* 0x000000070300720c */ /* 0x040fe40003f45320 */
[C---:B------:R-:W-:Y:S01]  /*0350*/  ISETP.NE.AND.EX P3, PT, R3.reuse, R11, PT, P3 ;  /* 0x0000000b0300720c */ /* 0x040fe20003f65330 */
[----:B------:R-:W-:Y:S01]  /*0360*/  IMAD.MOV.U32 R6, RZ, RZ, R13 ;  /* 0x000000ffff067224 */ /* 0x000fe200078e000d */
[----:B----4-:R-:W-:Y:S01]  /*0370*/  ISETP.NE.U32.AND P0, PT, R2, R8, PT ;  /* 0x000000080200720c */ /* 0x010fe20003f05070 */
[----:B------:R-:W-:Y:S01]  /*0380*/  IMAD.MOV.U32 R7, RZ, RZ, R14 ;  /* 0x000000ffff077224 */ /* 0x000fe200078e000e */
[----:B------:R-:W2:Y:S04]  /*0390*/  LDG.E.64 R10, desc[UR14][R4.64] ;  /* 0x0000000e040a7981 */ /* 0x000ea8000c1e1b00 */
[----:B------:R-:W3:Y:S04]  /*03a0*/  LDG.E.64 R14, desc[UR14][R4.64+-0x8] ;  /* 0xfffff80e040e7981 */ /* 0x000ee8000c1e1b00 */
[----:B------:R-:W4:Y:S04]  /*03b0*/  @!P2 LDG.E R25, desc[UR14][R6.64+-0x20] ;  /* 0xffffe00e0619a981 */ /* 0x000f28000c1e1900 */
[----:B------:R-:W2:Y:S01]  /*03c0*/  @!P3 LDG.E R27, desc[UR14][R6.64+-0x1c] ;  /* 0xffffe40e061bb981 */ /* 0x000ea2000c1e1900 */
[----:B------:R-:W-:-:S03]  /*03d0*/  ISETP.NE.AND.EX P0, PT, R3, R9, PT, P0 ;  /* 0x000000090300720c */ /* 0x000fc60003f05300 */
[----:B------:R-:W3:Y:S10]  /*03e0*/  LDG.E.64 R8, desc[UR14][R4.64+0x8] ;  /* 0x0000080e04087981 */ /* 0x000ef4000c1e1b00 */
[----:B------:R-:W3:Y:S01]  /*03f0*/  @!P0 LDG.E R13, desc[UR14][R6.64+-0x18] ;  /* 0xffffe80e060d8981 */ /* 0x000ee2000c1e1900 */
[----:B------:R-:W-:-:S02]  /*0400*/  ISETP.NE.U32.AND P1, PT, R2, R16, PT ;  /* 0x000000100200720c */ /* 0x000fc40003f25070 */
[C---:B------:R-:W-:Y:S02]  /*0410*/  ISETP.NE.U32.AND P6, PT, R2.reuse, R18, PT ;  /* 0x000000120200720c */ /* 0x040fe40003fc5070 */
[C---:B------:R-:W-:Y:S02]  /*0420*/  ISETP.NE.AND.EX P1, PT, R3.reuse, R17, PT, P1 ;  /* 0x000000110300720c */ /* 0x040fe40003f25310 */
[C---:B------:R-:W-:Y:S01]  /*0430*/  ISETP.NE.U32.AND P4, PT, R2.reuse, R20, PT ;  /* 0x000000140200720c */ /* 0x040fe20003f85070 */
[----:B------:R-:W3:Y:S01]  /*0440*/  LDG.E.64 R16, desc[UR14][R4.64+0x10] ;  /* 0x0000100e04107981 */ /* 0x000ee2000c1e1b00 */
[C---:B------:R-:W-:Y:S02]  /*0450*/  ISETP.NE.AND.EX P6, PT, R3.reuse, R19, PT, P6 ;  /* 0x000000130300720c */ /* 0x040fe40003fc5360 */
[C---:B------:R-:W-:Y:S02]  /*0460*/  ISETP.NE.AND.EX P4, PT, R3.reuse, R21, PT, P4 ;  /* 0x000000150300720c */ /* 0x040fe40003f85340 */
[----:B------:R-:W-:Y:S01]  /*0470*/  ISETP.NE.U32.AND P5, PT, R2, R22, PT ;  /* 0x000000160200720c */ /* 0x000fe20003fa5070 */
[----:B------:R-:W3:Y:S03]  /*0480*/  LDG.E.64 R20, desc[UR14][R4.64+0x28] ;  /* 0x0000280e04147981 */ /* 0x000ee6000c1e1b00 */
[----:B------:R-:W-:Y:S01]  /*0490*/  ISETP.NE.AND.EX P5, PT, R3, R23, PT, P5 ;  /* 0x000000170300720c */ /* 0x000fe20003fa5350 */
[----:B------:R-:W3:Y:S04]  /*04a0*/  @!P1 LDG.E R19, desc[UR14][R6.64+-0x14] ;  /* 0xffffec0e06139981 */ /* 0x000ee8000c1e1900 */
[----:B------:R-:W3:Y:S08]  /*04b0*/  LDG.E.64 R22, desc[UR14][R4.64+0x30] ;  /* 0x0000300e04167981 */ /* 0x000ef0000c1e1b00 */
[----:B------:R-:W3:Y:S01]  /*04c0*/  @!P5 LDG.E R29, desc[UR14][R6.64+-0x8] ;  /* 0xfffff80e061dd981 */ /* 0x000ee2000c1e1900 */
[----:B----4-:R-:W-:-:S03]  /*04d0*/  @!P2 FMUL.FTZ R12, R12, R25 ;  /* 0x000000190c0ca220 */ /* 0x010fc60000410000 */
[----:B------:R-:W4:Y:S01]  /*04e0*/  @!P6 LDG.E R25, desc[UR14][R6.64+-0x10] ;  /* 0xfffff00e0619e981 */ /* 0x000f22000c1e1900 */
[----:B--2---:R-:W-:Y:S01]  /*04f0*/  @!P3 FMUL.FTZ R12, R12, R27 ;  /* 0x0000001b0c0cb220 */ /* 0x004fe20000410000 */
[C---:B---3--:R-:W-:Y:S02]  /*0500*/  ISETP.NE.U32.AND P3, PT, R2.reuse, R14, PT ;  /* 0x0000000e0200720c */ /* 0x048fe40003f65070 */
[----:B------:R-:W2:Y:S01]  /*0510*/  @!P4 LDG.E R27, desc[UR14][R6.64+-0xc] ;  /* 0xfffff40e061bc981 */ /* 0x000ea2000c1e1900 */
[----:B------:R-:W-:Y:S02]  /*0520*/  ISETP.NE.U32.AND P2, PT, R2, R10, PT ;  /* 0x0000000a0200720c */ /* 0x000fe40003f45070 */
[C---:B------:R-:W-:Y:S02]  /*0530*/  ISETP.NE.AND.EX P3, PT, R3.reuse, R15, PT, P3 ;  /* 0x0000000f0300720c */ /* 0x040fe40003f65330 */
[----:B------:R-:W3:Y:S01]  /*0540*/  LDG.E.64 R14, desc[UR14][R4.64+0x18] ;  /* 0x0000180e040e7981 */ /* 0x000ee2000c1e1b00 */
[----:B------:R-:W-:-:S03]  /*0550*/  ISETP.NE.AND.EX P2, PT, R3, R11, PT, P2 ;  /* 0x0000000b0300720c */ /* 0x000fc60003f45320 */
[----:B------:R-:W3:Y:S01]  /*0560*/  LDG.E.64 R10, desc[UR14][R4.64+0x20] ;  /* 0x0000200e040a7981 */ /* 0x000ee2000c1e1b00 */
[----:B------:R-:W-:Y:S01]  /*0570*/  @!P0 FMUL.FTZ R12, R12, R13 ;  /* 0x0000000d0c0c8220 */ /* 0x000fe20000410000 */
[----:B------:R-:W-:-:S05]  /*0580*/  ISETP.NE.U32.AND P0, PT, R2, R8, PT ;  /* 0x000000080200720c */ /* 0x000fca0003f05070 */
[----:B------:R-:W3:Y:S01]  /*0590*/  @!P3 LDG.E R13, desc[UR14][R6.64+-0x4] ;  /* 0xfffffc0e060db981 */ /* 0x000ee2000c1e1900 */
[----:B------:R-:W-:-:S03]  /*05a0*/  ISETP.NE.AND.EX P0, PT, R3, R9, PT, P0 ;  /* 0x000000090300720c */ /* 0x000fc60003f05300 */
[----:B------:R-:W3:Y:S04]  /*05b0*/  @!P2 LDG.E R18, desc[UR14][R6.64] ;  /* 0x0000000e0612a981 */ /* 0x000ee8000c1e1900 */
[----:B------:R-:W3:Y:S01]  /*05c0*/  LDG.E.64 R8, desc[UR14][R4.64+0x38] ;  /* 0x0000380e04087981 */ /* 0x000ee2000c1e1b00 */
[----:B------:R-:W-:Y:S01]  /*05d0*/  @!P1 FMUL.FTZ R12, R12, R19 ;  /* 0x000000130c0c9220 */ /* 0x000fe20000410000 */
[----:B------:R-:W-:-:S04]  /*05e0*/  ISETP.NE.U32.AND P1, PT, R2, R16, PT ;  /* 0x000000100200720c */ /* 0x000fc80003f25070 */
[----:B------:R-:W-:Y:S01]  /*05f0*/  ISETP.NE.AND.EX P1, PT, R3, R17, PT, P1 ;  /* 0x000000110300720c */ /* 0x000fe20003f25310 */
[----:B----4-:R-:W-:-:S04]  /*0600*/  @!P6 FMUL.FTZ R12, R12, R25 ;  /* 0x000000190c0ce220 */ /* 0x010fc80000410000 */
[----:B--2---:R-:W-:Y:S01]  /*0610*/  @!P4 FMUL.FTZ R12, R12, R27 ;  /* 0x0000001b0c0cc220 */ /* 0x004fe20000410000 */
[----:B---3--:R-:W-:-:S03]  /*0620*/  ISETP.NE.U32.AND P6, PT, R2, R14, PT ;  /* 0x0000000e0200720c */ /* 0x008fc60003fc5070 */
[----:B------:R-:W-:Y:S01]  /*0630*/  @!P5 FMUL.FTZ R12, R12, R29 ;  /* 0x0000001d0c0cd220 */ /* 0x000fe20000410000 */
[C---:B------:R-:W-:Y:S02]  /*0640*/  ISETP.NE.U32.AND P4, PT, R2.reuse, R10, PT ;  /* 0x0000000a0200720c */ /* 0x040fe40003f85070 */
[C---:B------:R-:W-:Y:S02]  /*0650*/  ISETP.NE.AND.EX P6, PT, R3.reuse, R15, PT, P6 ;  /* 0x0000000f0300720c */ /* 0x040fe40003fc5360 */
[----:B------:R-:W-:Y:S02]  /*0660*/  ISETP.NE.AND.EX P4, PT, R3, R11, PT, P4 ;  /* 0x0000000b0300720c */ /* 0x000fe40003f85340 */
[----:B------:R-:W-:Y:S01]  /*0670*/  ISETP.NE.U32.AND P5, PT, R2, R20, PT ;  /* 0x000000140200720c */ /* 0x000fe20003fa5070 */
[----:B------:R-:W2:Y:S01]  /*0680*/  @!P0 LDG.E R11, desc[UR14][R6.64+0x4] ;  /* 0x0000040e060b8981 */ /* 0x000ea2000c1e1900 */
[----:B------:R-:W-:Y:S01]  /*0690*/  @!P3 FMUL.FTZ R12, R12, R13 ;  /* 0x0000000d0c0cb220 */ /* 0x000fe20000410000 */
[----:B------:R-:W-:-:S02]  /*06a0*/  ISETP.NE.U32.AND P3, PT, R2, R22, PT ;  /* 0x000000160200720c */ /* 0x000fc40003f65070 */
[C---:B------:R-:W-:Y:S01]  /*06b0*/  ISETP.NE.AND.EX P5, PT, R3.reuse, R21, PT, P5 ;  /* 0x000000150300720c */ /* 0x040fe20003fa5350 */
[----:B------:R-:W3:Y:S01]  /*06c0*/  @!P1 LDG.E R13, desc[UR14][R6.64+0x8] ;  /* 0x0000080e060d9981 */ /* 0x000ee2000c1e1900 */
[----:B------:R-:W-:Y:S01]  /*06d0*/  @!P2 FMUL.FTZ R12, R12, R18 ;  /* 0x000000120c0ca220 */ /* 0x000fe20000410000 */
[C---:B------:R-:W-:Y:S02]  /*06e0*/  ISETP.NE.AND.EX P3, PT, R3.reuse, R23, PT, P3 ;  /* 0x000000170300720c */ /* 0x040fe40003f65330 */
[----:B------:R-:W-:Y:S01]  /*06f0*/  ISETP.NE.U32.AND P2, PT, R2, R8, PT ;  /* 0x000000080200720c */ /* 0x000fe20003f45070 */
[----:B------:R-:W4:Y:S03]  /*0700*/  @!P6 LDG.E R15, desc[UR14][R6.64+0xc] ;  /* 0x00000c0e060fe981 */ /* 0x000f26000c1e1900 */
[----:B------:R-:W-:Y:S02]  /*0710*/  ISETP.NE.AND.EX P2, PT, R3, R9, PT, P2 ;  /* 0x000000090300720c */ /* 0x000fe40003f45320 */
[----:B------:R-:W4:Y:S04]  /*0720*/  @!P4 LDG.E R9, desc[UR14][R6.64+0x10] ;  /* 0x0000100e0609c981 */ /* 0x000f28000c1e1900 */
[----:B------:R-:W4:Y:S04]  /*0730*/  @!P5 LDG.E R17, desc[UR14][R6.64+0x14] ;  /* 0x0000140e0611d981 */ /* 0x000f28000c1e1900 */
[----:B------:R-:W4:Y:S04]  /*0740*/  @!P3 LDG.E R19, desc[UR14][R6.64+0x18] ;  /* 0x0000180e0613b981 */ /* 0x000f28000c1e1900 */
[----:B------:R-:W4:Y:S01]  /*0750*/  @!P2 LDG.E R21, desc[UR14][R6.64+0x1c] ;  /* 0x00001c0e0615a981 */ /* 0x000f22000c1e1900 */
[----:B------:R-:W-:-:S04]  /*0760*/  UIADD3 UR4, UP1, UPT, UR4, -0x10, URZ ;  /* 0xfffffff004047890 */ /* 0x000fc8000ff3e0ff */
[----:B------:R-:W-:Y:S02]  /*0770*/  UIADD3.X UR7, UPT, UPT, UR7, -0x1, URZ, UP1, !UPT ;  /* 0xffffffff07077890 */ /* 0x000fe40008ffe4ff */
[----:B------:R-:W-:-:S04]  /*0780*/  UISETP.NE.U32.AND UP1, UPT, UR4, URZ, UPT ;  /* 0x000000ff0400728c */ /* 0x000fc8000bf25070 */
[----:B------:R-:W-:Y:S01]  /*0790*/  UISETP.NE.AND.EX UP1, UPT, UR7, URZ, UPT, UP1 ;  /* 0x000000ff0700728c */ /* 0x000fe2000bf25310 */
[----:B--2---:R-:W-:-:S04]  /*07a0*/  @!P0 FMUL.FTZ R12, R12, R11 ;  /* 0x0000000b0c0c8220 */ /* 0x004fc80000410000 */
[----:B---3--:R-:W-:-:S04]  /*07b0*/  @!P1 FMUL.FTZ R12, R12, R13 ;  /* 0x0000000d0c0c9220 */ /* 0x008fc80000410000 */
[----:B----4-:R-:W-:-:S04]  /*07c0*/  @!P6 FMUL.FTZ R12, R12, R15 ;  /* 0x0000000f0c0ce220 */ /* 0x010fc80000410000 */
[----:B------:R-:W-:Y:S01]  /*07d0*/  @!P4 FMUL.FTZ R12, R12, R9 ;  /* 0x000000090c0cc220 */ /* 0x000fe20000410000 */
[----:B------:R-:W-:-:S03]  /*07e0*/  IADD3 R4, P0, PT, R4, 0x80, RZ ;  /* 0x0000008004047810 */ /* 0x000fc60007f1e0ff */
[----:B------:R-:W-:Y:S01]  /*07f0*/  @!P5 FMUL.FTZ R12, R12, R17 ;  /* 0x000000110c0cd220 */ /* 0x000fe20000410000 */
[----:B------:R-:W-:-:S03]  /*0800*/  IADD3 R13, P1, PT, R6, 0x40, RZ ;  /* 0x00000040060d7810 */ /* 0x000fc60007f3e0ff */
[----:B------:R-:W-:Y:S01]  /*0810*/  @!P3 FMUL.FTZ R12, R12, R19 ;  /* 0x000000130c0cb220 */ /* 0x000fe20000410000 */
[----:B------:R-:W-:Y:S02]  /*0820*/  IMAD.X R5, RZ, RZ, R5, P0 ;  /* 0x000000ffff057224 */ /* 0x000fe400000e0605 */
[----:B------:R-:W-:Y:S02]  /*0830*/  IMAD.X R14, RZ, RZ, R7, P1 ;  /* 0x000000ffff0e7224 */ /* 0x000fe400008e0607 */
[----:B------:R-:W-:Y:S01]  /*0840*/  @!P2 FMUL.FTZ R12, R12, R21 ;  /* 0x000000150c0ca220 */ /* 0x000fe20000410000 */
[----:B------:R-:W-:Y:S06]  /*0850*/  BRA.U UP1, `(.L_x_895) ;  /* 0xfffffff901947547 */ /* 0x000fec000b83ffff */
.L_x_894:
        /* <DEDUP_REMOVED lines=16> */
[----:B------:R-:W4:Y:S01]  /*0960*/  LDG.E.64 R14, desc[UR14][R22.64+0x10] ;  /* 0x0000100e160e7981 */ /* 0x000f22000c1e1b00 */
[----:B0-----:R-:W-:-:S03]  /*0970*/  ULEA UR4, UP1, UR5, UR8, 0x2 ;  /* 0x0000000805047291 */ /* 0x001fc6000f8210ff */
[----:B------:R-:W4:Y:S01]  /*0980*/  LDG.E.64 R16, desc[UR14][R22.64+0x18] ;  /* 0x0000180e16107981 */ /* 0x000f22000c1e1b00 */
[----:B------:R-:W-:-:S03]  /*0990*/  ULEA.HI.X UR7, UR5, UR9, UR6, 0x2, UP1 ;  /* 0x0000000905077291 */ /* 0x000fc600088f1406 */
[----:B------:R-:W4:Y:S04]  /*09a0*/  LDG.E.64 R18, desc[UR14][R22.64+0x20] ;  /* 0x0000200e16127981 */ /* 0x000f28000c1e1b00 */
[----:B------:R-:W4:Y:S04]  /*09b0*/  LDG.E.64 R20, desc[UR14][R22.64+0x28] ;  /* 0x0000280e16147981 */ /* 0x000f28000c1e1b00 */
[----:B------:R-:W4:Y:S04]  /*09c0*/  LDG.E.64 R6, desc[UR14][R22.64+0x30] ;  /* 0x0000300e16067981 */ /* 0x000f28000c1e1b00 */
[----:B------:R-:W4:Y:S01]  /*09d0*/  LDG.E.64 R8, desc[UR14][R22.64+0x38] ;  /* 0x0000380e16087981 */ /* 0x000f22000c1e1b00 */
[----:B--2--5:R-:W-:-:S04]  /*09e0*/  ISETP.NE.U32.AND P5, PT, R2, R4, PT ;  /* 0x000000040200720c */ /* 0x024fc80003fa5070 */
[----:B------:R-:W-:Y:S01]  /*09f0*/  ISETP.NE.AND.EX P5, PT, R3, R5, PT, P5 ;  /* 0x000000050300720c */ /* 0x000fe20003fa5350 */
[----:B------:R-:W-:Y:S02]  /*0a00*/  IMAD.U32 R4, RZ, RZ, UR4 ;  /* 0x00000004ff047e24 */ /* 0x000fe4000f8e00ff */
[----:B------:R-:W-:-:S10]  /*0a10*/  IMAD.U32 R5, RZ, RZ, UR7 ;  /* 0x00000007ff057e24 */ /* 0x000fd4000f8e00ff */
[----:B------:R-:W2:Y:S01]  /*0a20*/  @!P5 LDG.E R13, desc[UR14][R4.64] ;  /* 0x0000000e040dd981 */ /* 0x000ea2000c1e1900 */
[C---:B---3--:R-:W-:Y:S02]  /*0a30*/  ISETP.NE.U32.AND P0, PT, R2.reuse, R10, PT ;  /* 0x0000000a0200720c */ /* 0x048fe40003f05070 */
[C---:B----4-:R-:W-:Y:S02]  /*0a40*/  ISETP.NE.U32.AND P4, PT, R2.reuse, R14, PT ;  /* 0x0000000e0200720c */ /* 0x050fe40003f85070 */
[C---:B------:R-:W-:Y:S02]  /*0a50*/  ISETP.NE.AND.EX P0, PT, R3.reuse, R11, PT, P0 ;  /* 0x0000000b0300720c */ /* 0x040fe40003f05300 */
[----:B------:R-:W-:Y:S02]  /*0a60*/  ISETP.NE.AND.EX P4, PT, R3, R15, PT, P4 ;  /* 0x0000000f0300720c */ /* 0x000fe40003f85340 */
[C---:B------:R-:W-:Y:S02]  /*0a70*/  ISETP.NE.U32.AND P3, PT, R2.reuse, R16, PT ;  /* 0x000000100200720c */ /* 0x040fe40003f65070 */
[----:B------:R-:W-:-:S02]  /*0a80*/  ISETP.NE.U32.AND P2, PT, R2, R18, PT ;  /* 0x000000120200720c */ /* 0x000fc40003f45070 */
[C---:B------:R-:W-:Y:S02]  /*0a90*/  ISETP.NE.AND.EX P3, PT, R3.reuse, R17, PT, P3 ;  /* 0x000000110300720c */ /* 0x040fe40003f65330 */
[C---:B------:R-:W-:Y:S02]  /*0aa0*/  ISETP.NE.AND.EX P2, PT, R3.reuse, R19, PT, P2 ;  /* 0x000000130300720c */ /* 0x040fe40003f45320 */
[C---:B------:R-:W-:Y:S01]  /*0ab0*/  ISETP.NE.U32.AND P1, PT, R2.reuse, R20, PT ;  /* 0x000000140200720c */ /* 0x040fe20003f25070 */
[----:B------:R-:W3:Y:S01]  /*0ac0*/  @!P0 LDG.E R11, desc[UR14][R4.64+0x4] ;  /* 0x0000040e040b8981 */ /* 0x000ee2000c1e1900 */
[----:B------:R-:W-:Y:S02]  /*0ad0*/  ISETP.NE.U32.AND P6, PT, R2, R6, PT ;  /* 0x000000060200720c */ /* 0x000fe40003fc5070 */
[C---:B------:R-:W-:Y:S01]  /*0ae0*/  ISETP.NE.AND.EX P1, PT, R3.reuse, R21, PT, P1 ;  /* 0x000000150300720c */ /* 0x040fe20003f25310 */
[----:B------:R-:W4:Y:S01]  /*0af0*/  @!P4 LDG.E R15, desc[UR14][R4.64+0x8] ;  /* 0x0000080e040fc981 */ /* 0x000f22000c1e1900 */
[----:B------:R-:W-:-:S03]  /*0b00*/  ISETP.NE.AND.EX P6, PT, R3, R7, PT, P6 ;  /* 0x000000070300720c */ /* 0x000fc60003fc5360 */
[----:B------:R-:W4:Y:S10]  /*0b10*/  @!P3 LDG.E R7, desc[UR14][R4.64+0xc] ;  /* 0x00000c0e0407b981 */ /* 0x000f34000c1e1900 */
[----:B------:R-:W4:Y:S01]  /*0b20*/  @!P6 LDG.E R17, desc[UR14][R4.64+0x18] ;  /* 0x0000180e0411e981 */ /* 0x000f22000c1e1900 */
[----:B--2---:R-:W-:Y:S01]  /*0b30*/  @!P5 FMUL.FTZ R12, R12, R13 ;  /* 0x0000000d0c0cd220 */ /* 0x004fe20000410000 */
[----:B------:R-:W-:-:S02]  /*0b40*/  ISETP.NE.U32.AND P5, PT, R2, R8, PT ;  /* 0x000000080200720c */ /* 0x000fc40003fa5070 */
[----:B------:R-:W2:Y:S02]  /*0b50*/  @!P1 LDG.E R13, desc[UR14][R4.64+0x14] ;  /* 0x0000140e040d9981 */ /* 0x000ea4000c1e1900 */
[----:B------:R-:W-:Y:S02]  /*0b60*/  ISETP.NE.AND.EX P5, PT, R3, R9, PT, P5 ;  /* 0x000000090300720c */ /* 0x000fe40003fa5350 */
[----:B------:R-:W2:Y:S11]  /*0b70*/  @!P2 LDG.E R9, desc[UR14][R4.64+0x10] ;  /* 0x0000100e0409a981 */ /* 0x000eb6000c1e1900 */
[----:B------:R-:W2:Y:S01]  /*0b80*/  @!P5 LDG.E R19, desc[UR14][R4.64+0x1c] ;  /* 0x00001c0e0413d981 */ /* 0x000ea2000c1e1900 */
[----:B---3--:R-:W-:-:S04]  /*0b90*/  @!P0 FMUL.FTZ R12, R12, R11 ;  /* 0x0000000b0c0c8220 */ /* 0x008fc80000410000 */
[----:B----4-:R-:W-:-:S04]  /*0ba0*/  @!P4 FMUL.FTZ R12, R12, R15 ;  /* 0x0000000f0c0cc220 */ /* 0x010fc80000410000 */
[----:B------:R-:W-:Y:S01]  /*0bb0*/  @!P3 FMUL.FTZ R12, R12, R7 ;  /* 0x000000070c0cb220 */ /* 0x000fe20000410000 */
[----:B------:R-:W-:-:S04]  /*0bc0*/  UIADD3 UR5, UP1, UPT, UR5, 0x8, URZ ;  /* 0x0000000805057890 */ /* 0x000fc8000ff3e0ff */
[----:B------:R-:W-:Y:S01]  /*0bd0*/  UIADD3.X UR6, UPT, UPT, URZ, UR6, URZ, UP1, !UPT ;  /* 0x00000006ff067290 */ /* 0x000fe20008ffe4ff */
[----:B--2---:R-:W-:-:S04]  /*0be0*/  @!P2 FMUL.FTZ R12, R12, R9 ;  /* 0x000000090c0ca220 */ /* 0x004fc80000410000 */
[----:B------:R-:W-:-:S04]  /*0bf0*/  @!P1 FMUL.FTZ R12, R12, R13 ;  /* 0x0000000d0c0c9220 */ /* 0x000fc80000410000 */
[----:B------:R-:W-:-:S04]  /*0c00*/  @!P6 FMUL.FTZ R12, R12, R17 ;  /* 0x000000110c0ce220 */ /* 0x000fc80000410000 */
[----:B------:R-:W-:-:S07]  /*0c10*/  @!P5 FMUL.FTZ R12, R12, R19 ;  /* 0x000000130c0cd220 */ /* 0x000fce0000410000 */
.L_x_896:
        /* <DEDUP_REMOVED lines=12> */
[----:B------:R-:W-:-:S05]  /*0ce0*/  IMAD.U32 R15, RZ, RZ, UR9 ;  /* 0x00000009ff0f7e24 */ /* 0x000fca000f8e00ff */
        /* <DEDUP_REMOVED lines=9> */
[C---:B------:R-:W-:Y:S01]  /*0d80*/  ISETP.NE.AND.EX P0, PT, R3.reuse, R5, PT, P0 ;  /* 0x000000050300720c */ /* 0x040fe20003f05300 */
[----:B------:R-:W-:Y:S01]  /*0d90*/  IMAD.U32 R5, RZ, RZ, UR9 ;  /* 0x00000009ff057e24 */ /* 0x000fe2000f8e00ff */
[C---:B---3--:R-:W-:Y:S02]  /*0da0*/  ISETP.NE.U32.AND P1, PT, R2.reuse, R6, PT ;  /* 0x000000060200720c */ /* 0x048fe40003f25070 */
[C---:B----4-:R-:W-:Y:S02]  /*0db0*/  ISETP.NE.U32.AND P2, PT, R2.reuse, R8, PT ;  /* 0x000000080200720c */ /* 0x050fe40003f45070 */
[C---:B------:R-:W-:Y:S02]  /*0dc0*/  ISETP.NE.AND.EX P1, PT, R3.reuse, R7, PT, P1 ;  /* 0x000000070300720c */ /* 0x040fe40003f25310 */
[----:B------:R-:W-:Y:S02]  /*0dd0*/  ISETP.NE.U32.AND P3, PT, R2, R10, PT ;  /* 0x0000000a0200720c */ /* 0x000fe40003f65070 */
[----:B------:R-:W-:-:S02]  /*0de0*/  ISETP.NE.AND.EX P2, PT, R3, R9, PT, P2 ;  /* 0x000000090300720c */ /* 0x000fc40003f45320 */
[----:B------:R-:W-:Y:S01]  /*0df0*/  ISETP.NE.AND.EX P3, PT, R3, R11, PT, P3 ;  /* 0x0000000b0300720c */ /* 0x000fe20003f65330 */
[----:B------:R-:W2:Y:S06]  /*0e00*/  @!P0 LDG.E R7, desc[UR14][R4.64] ;  /* 0x0000000e04078981 */ /* 0x000eac000c1e1900 */
[----:B------:R-:W3:Y:S04]  /*0e10*/  @!P1 LDG.E R9, desc[UR14][R4.64+0x4] ;  /* 0x0000040e04099981 */ /* 0x000ee8000c1e1900 */
[----:B------:R-:W4:Y:S04]  /*0e20*/  @!P2 LDG.E R11, desc[UR14][R4.64+0x8] ;  /* 0x0000080e040ba981 */ /* 0x000f28000c1e1900 */
[----:B------:R-:W4:Y:S01]  /*0e30*/  @!P3 LDG.E R13, desc[UR14][R4.64+0xc] ;  /* 0x00000c0e040db981 */ /* 0x000f22000c1e1900 */
[----:B------:R-:W-:-:S04]  /*0e40*/  UIADD3 UR5, UP1, UPT, UR5, 0x4, URZ ;  /* 0x0000000405057890 */ /* 0x000fc8000ff3e0ff */
[----:B------:R-:W-:Y:S01]  /*0e50*/  UIADD3.X UR6, UPT, UPT, URZ, UR6, URZ, UP1, !UPT ;  /* 0x00000006ff067290 */ /* 0x000fe20008ffe4ff */
[----:B--2---:R-:W-:-:S04]  /*0e60*/  @!P0 FMUL.FTZ R12, R12, R7 ;  /* 0x000000070c0c8220 */ /* 0x004fc80000410000 */
[----:B---3--:R-:W-:-:S04]  /*0e70*/  @!P1 FMUL.FTZ R12, R12, R9 ;  /* 0x000000090c0c9220 */ /* 0x008fc80000410000 */
[----:B----4-:R-:W-:-:S04]  /*0e80*/  @!P2 FMUL.FTZ R12, R12, R11 ;  /* 0x0000000b0c0ca220 */ /* 0x010fc80000410000 */
[----:B------:R-:W-:-:S07]  /*0e90*/  @!P3 FMUL.FTZ R12, R12, R13 ;  /* 0x0000000d0c0cb220 */ /* 0x000fce0000410000 */
.L_x_897:
[----:B------:R-:W-:Y:S05]  /*0ea0*/  BRA.U !UP0, `(.L_x_893) ;  /* 0x0000000108607547 */ /* 0x000fea000b800000 */
[----:B------:R-:W0:Y:S01]  /*0eb0*/  LDCU.64 UR8, c[0x0][0x398] ;  /* 0x00007300ff0877ac */ /* 0x000e220008000a00 */
[----:B------:R-:W1:Y:S01]  /*0ec0*/  LDCU.64 UR12, c[0x0][0x3a0] ;  /* 0x00007400ff0c77ac */ /* 0x000e620008000a00 */
[----:B0-----:R-:W-:Y:S02]  /*0ed0*/  ULEA UR8, UP0, UR5, UR8, 0x2 ;  /* 0x0000000805087291 */ /* 0x001fe4000f8010ff */
[----:B-1----:R-:W-:Y:S02]  /*0ee0*/  ULEA UR7, UP1, UR5, UR12, 0x3 ;  /* 0x0000000c05077291 */ /* 0x002fe4000f8218ff */
[----:B------:R-:W-:Y:S02]  /*0ef0*/  ULEA.HI.X UR9, UR5, UR9, UR6, 0x2, UP0 ;  /* 0x0000000905097291 */ /* 0x000fe400080f1406 */
[----:B------:R-:W-:-:S12]  /*0f00*/  ULEA.HI.X UR5, UR5, UR13, UR6, 0x3, UP1 ;  /* 0x0000000d05057291 */ /* 0x000fd800088f1c06 */
.L_x_898:
[----:B------:R-:W-:Y:S02]  /*0f10*/  IMAD.U32 R4, RZ, RZ, UR7 ;  /* 0x00000007ff047e24 */ /* 0x000fe4000f8e00ff */
[----:B------:R-:W-:-:S06]  /*0f20*/  IMAD.U32 R5, RZ, RZ, UR5 ;  /* 0x00000005ff057e24 */ /* 0x000fcc000f8e00ff */
[----:B------:R-:W2:Y:S01]  /*0f30*/  LDG.E.64 R4, desc[UR14][R4.64] ;  /* 0x0000000e04047981 */ /* 0x000ea2000c1e1b00 */
[----:B------:R-:W-:Y:S02]  /*0f40*/  IMAD.U32 R7, RZ, RZ, UR9 ;  /* 0x00000009ff077e24 */ /* 0x000fe4000f8e00ff */
[----:B------:R-:W-:Y:S01]  /*0f50*/  IMAD.U32 R6, RZ, RZ, UR8 ;  /* 0x00000008ff067e24 */ /* 0x000fe2000f8e00ff */
[----:B--2--5:R-:W-:-:S04]  /*0f60*/  ISETP.NE.U32.AND P0, PT, R2, R4, PT ;  /* 0x000000040200720c */ /* 0x024fc80003f05070 */
[----:B------:R-:W-:-:S13]  /*0f70*/  ISETP.NE.AND.EX P0, PT, R3, R5, PT, P0 ;  /* 0x000000050300720c */ /* 0x000fda0003f05300 */
[----:B------:R-:W2:Y:S01]  /*0f80*/  @!P0 LDG.E R7, desc[UR14][R6.64] ;  /* 0x0000000e06078981 */ /* 0x000ea2000c1e1900 */
[----:B------:R-:W-:Y:S02]  /*0f90*/  UIADD3 UR10, UP0, UPT, UR10, -0x1, URZ ;  /* 0xffffffff0a0a7890 */ /* 0x000fe4000ff1e0ff */
[----:B------:R-:W-:Y:S02]  /*0fa0*/  UIADD3 UR8, UP1, UPT, UR8, 0x4, URZ ;  /* 0x0000000408087890 */ /* 0x000fe4000ff3e0ff */
[----:B------:R-:W-:Y:S02]  /*0fb0*/  UIADD3.X UR4, UPT, UPT, UR4, -0x1, URZ, UP0, !UPT ;  /* 0xffffffff04047890 */ /* 0x000fe400087fe4ff */
[----:B------:R-:W-:Y:S02]  /*0fc0*/  UISETP.NE.U32.AND UP0, UPT, UR10, URZ, UPT ;  /* 0x000000ff0a00728c */ /* 0x000fe4000bf05070 */
[----:B------:R-:W-:Y:S02]  /*0fd0*/  UIADD3 UR7, UP2, UPT, UR7, 0x8, URZ ;  /* 0x0000000807077890 */ /* 0x000fe4000ff5e0ff */
[----:B------:R-:W-:-:S02]  /*0fe0*/  UISETP.NE.AND.EX UP0, UPT, UR4, URZ, UPT, UP0 ;  /* 0x000000ff0400728c */ /* 0x000fc4000bf05300 */
[----:B------:R-:W-:Y:S02]  /*0ff0*/  UIADD3.X UR9, UPT, UPT, URZ, UR9, URZ, UP1, !UPT ;  /* 0x00000009ff097290 */ /* 0x000fe40008ffe4ff */
[----:B------:R-:W-:Y:S01]  /*1000*/  UIADD3.X UR5, UPT, UPT, URZ, UR5, URZ, UP2, !UPT ;  /* 0x00000005ff057290 */ /* 0x000fe200097fe4ff */
[----:B--2---:R-:W-:-:S04]  /*1010*/  @!P0 FMUL.FTZ R12, R12, R7 ;  /* 0x000000070c0c8220 */ /* 0x004fc80000410000 */
[----:B------:R-:W-:Y:S07]  /*1020*/  BRA.U UP0, `(.L_x_898) ;  /* 0xfffffffd00b87547 */ /* 0x000fee000b83ffff */
.L_x_893:
[----:B------:R-:W0:Y:S02]  /*1030*/  LDCU.64 UR4, c[0x0][0x380] ;  /* 0x00007000ff0477ac */ /* 0x000e240008000a00 */
[----:B0----5:R-:W-:-:S04]  /*1040*/  LEA R2, P0, R0, UR4, 0x2 ;  /* 0x0000000400027c11 */ /* 0x021fc8000f8010ff */
[----:B------:R-:W-:-:S05]  /*1050*/  LEA.HI.X R3, R0, UR5, RZ, 0x2, P0 ;  /* 0x0000000500037c11 */ /* 0x000fca00080f14ff */
[----:B------:R-:W-:Y:S01]  /*1060*/  STG.E desc[UR14][R2.64], R12 ;  /* 0x0000000c02007986 */ /* 0x000fe2000c10190e */
[----:B------:R-:W-:Y:S05]  /*1070*/  EXIT ;  /* 0x000000000000794d */ /* 0x000fea0003800000 */
.L_x_899:
        /* <DEDUP_REMOVED lines=16> */
.L_x_8748:


//--------------------- .text._ZN2at6native55_GLOBAL__N__0955718d_22_SparseCsrTensorMath_cu_868dd54534reduce_sparse_csr_dim0_cuda_kernelIfiNS1_14ReductionMulOpIfEEfEEvPT2_PKT0_lPKT_S9_lT1_ --------------------------
	.section	.text._ZN2at6native55_GLOBAL__N__0955718d_22_SparseCsrTensorMath_cu_868dd54534reduce_sparse_csr_dim0_cuda_kernelIfiNS1_14ReductionMulOpIfEEfEEvPT2_PKT0_lPKT_S9_lT1_,"ax",@progbits
	.align	128
.text._ZN2at6native55_GLOBAL__N__0955718d_22_SparseCsrTensorMath_cu_868dd54534reduce_sparse_csr_dim0_cuda_kernelIfiNS1_14ReductionMulOpIfEEfEEvPT2_PKT0_lPKT_S9_lT1_:
        .type           _ZN2at6native55_GLOBAL__N__0955718d_22_SparseCsrTensorMath_cu_868dd54534reduce_sparse_csr_dim0_cuda_kernelIfiNS1_14ReductionMulOpIfEEfEEvPT2_PKT0_lPKT_S9_lT1_,@function
        .size           _ZN2at6native55_GLOBAL__N__0955718d_22_SparseCsrTensorMath_cu_868dd54534reduce_sparse_csr_dim0_cuda_kernelIfiNS1_14ReductionMulOpIfEEfEEvPT2_PKT0_lPKT_S9_lT1_,(.L_x_8749 - _ZN2at6native55_GLOBAL__N__0955718d_22_SparseCsrTensorMath_cu_868dd54534reduce_sparse_csr_dim0_cuda_kernelIfiNS1_14ReductionMulOpIfEEfEEvPT2_PKT0_lPKT_S9_lT1_)
        .other          _ZN2at6native55_GLOBAL__N__0955718d_22_SparseCsrTensorMath_cu_868dd54534reduce_sparse_csr_dim0_cuda_kernelIfiNS1_14ReductionMulOpIfEEfEEvPT2_PKT0_lPKT_S9_lT1_,@"STO_CUDA_ENTRY STV_DEFAULT"
_ZN2at6native55_GLOBAL__N__0955718d_22_SparseCsrTensorMath_cu_868dd54534reduce_sparse_csr_dim0_cuda_kernelIfiNS1_14ReductionMulOpIfEEfEEvPT2_PKT0_lPKT_S9_lT1_:
        /* <DEDUP_REMOVED lines=21> */
[----:B------:R-:W-:Y:S01]  /*0150*/  UISETP.GE.U32.AND UP1, UPT, UR10, 0x10, UPT ;  /* 0x000000100a00788c */ /* 0x000fe2000bf26070 */
[----:B------:R-:W-:Y:S01]  /*0160*/  HFMA2 R0, -RZ, RZ, 1.875, 0 ;  /* 0x3f800000ff007431 */ /* 0x000fe200000001ff */
        /* <DEDUP_REMOVED lines=22> */
.L_x_902:
        /* <DEDUP_REMOVED lines=15> */
[----:B---3--:R-:W-:Y:S02]  /*03c0*/  ISETP.NE.AND P3, PT, R6, R9, PT ;  /* 0x000000090600720c */ /* 0x008fe40003f65270 */
[----:B------:R-:W-:-:S09]  /*03d0*/  MOV R9, R11 ;  /* 0x0000000b00097202 */ /* 0x000fd20000000f00 */
[----:B------:R-:W2:Y:S04]  /*03e0*/  @!P2 LDG.E R7, desc[UR12][R8.64+-0x20] ;  /* 0xffffe00c0807a981 */ /* 0x000ea8000c1e1900 */
[----:B------:R-:W3:Y:S01]  /*03f0*/  @!P3 LDG.E R11, desc[UR12][R8.64+-0x1c] ;  /* 0xffffe40c080bb981 */ /* 0x000ee2000c1e1900 */
[C---:B----4-:R-:W-:Y:S02]  /*0400*/  ISETP.NE.AND P4, PT, R6.reuse, R13, PT ;  /* 0x0000000d0600720c */ /* 0x050fe40003f85270 */
[C---:B------:R-:W-:Y:S02]  /*0410*/  ISETP.NE.AND P5, PT, R6.reuse, R15, PT ;  /* 0x0000000f0600720c */ /* 0x040fe40003fa5270 */
[C---:B------:R-:W-:Y:S02]  /*0420*/  ISETP.NE.AND P6, PT, R6.reuse, R17, PT ;  /* 0x000000110600720c */ /* 0x040fe40003fc5270 */
[----:B------:R-:W-:-:S02]  /*0430*/  ISETP.NE.AND P0, PT, R6, R19, PT ;  /* 0x000000130600720c */ /* 0x000fc40003f05270 */
[----:B------:R-:W-:-:S05]  /*0440*/  ISETP.NE.AND P1, PT, R6, R21, PT ;  /* 0x000000150600720c */ /* 0x000fca0003f25270 */
[----:B------:R-:W4:Y:S04]  /*0450*/  @!P4 LDG.E R13, desc[UR12][R8.64+-0x18] ;  /* 0xffffe80c080dc981 */ /* 0x000f28000c1e1900 */
[----:B------:R-:W4:Y:S04]  /*0460*/  @!P5 LDG.E R15, desc[UR12][R8.64+-0x14] ;  /* 0xffffec0c080fd981 */ /* 0x000f28000c1e1900 */
[----:B------:R-:W4:Y:S01]  /*0470*/  @!P1 LDG.E R17, desc[UR12][R8.64+-0x8] ;  /* 0xfffff80c08119981 */ /* 0x000f22000c1e1900 */
[----:B--2---:R-:W-:Y:S01]  /*0480*/  @!P2 FMUL.FTZ R0, R0, R7 ;  /* 0x000000070000a220 */ /* 0x004fe20000410000 */
[----:B------:R-:W-:-:S02]  /*0490*/  ISETP.NE.AND P2, PT, R6, R23, PT ;  /* 0x000000170600720c */ /* 0x000fc40003f45270 */
[----:B------:R-:W2:Y:S01]  /*04a0*/  @!P6 LDG.E R7, desc[UR12][R8.64+-0x10] ;  /* 0xfffff00c0807e981 */ /* 0x000ea2000c1e1900 */
[----:B---3--:R-:W-:-:S03]  /*04b0*/  @!P3 FMUL.FTZ R0, R0, R11 ;  /* 0x0000000b0000b220 */ /* 0x008fc60000410000 */
[----:B------:R-:W3:Y:S01]  /*04c0*/  LDG.E R23, desc[UR12][R4.64+0xc] ;  /* 0x00000c0c04177981 */ /* 0x000ee2000c1e1900 */
[----:B------:R-:W-:-:S03]  /*04d0*/  ISETP.NE.AND P3, PT, R6, R25, PT ;  /* 0x000000190600720c */ /* 0x000fc60003f65270 */
[----:B------:R-:W3:Y:S04]  /*04e0*/  @!P0 LDG.E R11, desc[UR12][R8.64+-0xc] ;  /* 0xfffff40c080b8981 */ /* 0x000ee8000c1e1900 */
[----:B------:R-:W3:Y:S04]  /*04f0*/  LDG.E R25, desc[UR12][R4.64+0x10] ;  /* 0x0000100c04197981 */ /* 0x000ee8000c1e1900 */
[----:B------:R-:W3:Y:S04]  /*0500*/  @!P2 LDG.E R19, desc[UR12][R8.64+-0x4] ;  /* 0xfffffc0c0813a981 */ /* 0x000ee8000c1e1900 */
[----:B------:R-:W3:Y:S01]  /*0510*/  @!P3 LDG.E R21, desc[UR12][R8.64] ;  /* 0x0000000c0815b981 */ /* 0x000ee2000c1e1900 */
[----:B----4-:R-:W-:Y:S01]  /*0520*/  @!P4 FMUL.FTZ R0, R0, R13 ;  /* 0x0000000d0000c220 */ /* 0x010fe20000410000 */
[----:B------:R-:W-:-:S03]  /*0530*/  ISETP.NE.AND P4, PT, R6, R27, PT ;  /* 0x0000001b0600720c */ /* 0x000fc60003f85270 */
[----:B------:R-:W-:Y:S01]  /*0540*/  @!P5 FMUL.FTZ R0, R0, R15 ;  /* 0x0000000f0000d220 */ /* 0x000fe20000410000 */
[----:B------:R-:W-:-:S03]  /*0550*/  ISETP.NE.AND P5, PT, R6, R29, PT ;  /* 0x0000001d0600720c */ /* 0x000fc60003fa5270 */
[----:B--2---:R-:W-:-:S06]  /*0560*/  @!P6 FMUL.FTZ R0, R0, R7 ;  /* 0x000000070000e220 */ /* 0x004fcc0000410000 */
[----:B------:R-:W2:Y:S01]  /*0570*/  @!P4 LDG.E R7, desc[UR12][R8.64+0x4] ;  /* 0x0000040c0807c981 */ /* 0x000ea2000c1e1900 */
[----:B---3--:R-:W-:Y:S01]  /*0580*/  ISETP.NE.AND P6, PT, R6, R23, PT ;  /* 0x000000170600720c */ /* 0x008fe20003fc5270 */
[----:B------:R-:W-:Y:S02]  /*0590*/  @!P0 FMUL.FTZ R0, R0, R11 ;  /* 0x0000000b00008220 */ /* 0x000fe40000410000 */
[----:B------:R-:W3:Y:S01]  /*05a0*/  @!P5 LDG.E R11, desc[UR12][R8.64+0x8] ;  /* 0x0000080c080bd981 */ /* 0x000ee2000c1e1900 */
[----:B------:R-:W-:Y:S01]  /*05b0*/  ISETP.NE.AND P0, PT, R6, R25, PT ;  /* 0x000000190600720c */ /* 0x000fe20003f05270 */
[----:B------:R-:W-:Y:S01]  /*05c0*/  @!P1 FMUL.FTZ R0, R0, R17 ;  /* 0x0000001100009220 */ /* 0x000fe20000410000 */
[----:B------:R-:W-:-:S03]  /*05d0*/  ISETP.NE.AND P1, PT, R6, R10, PT ;  /* 0x0000000a0600720c */ /* 0x000fc60003f25270 */
[----:B------:R-:W-:Y:S01]  /*05e0*/  @!P2 FMUL.FTZ R0, R0, R19 ;  /* 0x000000130000a220 */ /* 0x000fe20000410000 */
[----:B------:R-:W-:-:S03]  /*05f0*/  ISETP.NE.AND P2, PT, R6, R12, PT ;  /* 0x0000000c0600720c */ /* 0x000fc60003f45270 */
[----:B------:R-:W4:Y:S01]  /*0600*/  @!P6 LDG.E R13, desc[UR12][R8.64+0xc] ;  /* 0x00000c0c080de981 */ /* 0x000f22000c1e1900 */
[----:B------:R-:W-:Y:S01]  /*0610*/  @!P3 FMUL.FTZ R0, R0, R21 ;  /* 0x000000150000b220 */ /* 0x000fe20000410000 */
[----:B------:R-:W-:Y:S02]  /*0620*/  ISETP.NE.AND P3, PT, R6, R14, PT ;  /* 0x0000000e0600720c */ /* 0x000fe40003f65270 */
[----:B------:R-:W4:Y:S04]  /*0630*/  @!P0 LDG.E R15, desc[UR12][R8.64+0x10] ;  /* 0x0000100c080f8981 */ /* 0x000f28000c1e1900 */
[----:B------:R-:W4:Y:S04]  /*0640*/  @!P1 LDG.E R17, desc[UR12][R8.64+0x14] ;  /* 0x0000140c08119981 */ /* 0x000f28000c1e1900 */
[----:B------:R-:W4:Y:S04]  /*0650*/  @!P2 LDG.E R19, desc[UR12][R8.64+0x18] ;  /* 0x0000180c0813a981 */ /* 0x000f28000c1e1900 */
[----:B------:R0:W4:Y:S01]  /*0660*/  @!P3 LDG.E R21, desc[UR12][R8.64+0x1c] ;  /* 0x00001c0c0815b981 */ /* 0x000122000c1e1900 */
        /* <DEDUP_REMOVED lines=10> */
[----:B0-----:R-:W-:-:S03]  /*0710*/  IADD3 R8, P1, PT, R8, 0x40, RZ ;  /* 0x0000004008087810 */ /* 0x001fc60007f3e0ff */
[----:B------:R-:W-:Y:S01]  /*0720*/  @!P2 FMUL.FTZ R0, R0, R19 ;  /* 0x000000130000a220 */ /* 0x000fe20000410000 */
[----:B------:R-:W-:Y:S02]  /*0730*/  IMAD.X R5, RZ, RZ, R5, P0 ;  /* 0x000000ffff057224 */ /* 0x000fe400000e0605 */
[----:B------:R-:W-:Y:S02]  /*0740*/  IMAD.X R11, RZ, RZ, R9, P1 ;  /* 0x000000ffff0b7224 */ /* 0x000fe400008e0609 */
[----:B------:R-:W-:Y:S01]  /*0750*/  @!P3 FMUL.FTZ R0, R0, R21 ;  /* 0x000000150000b220 */ /* 0x000fe20000410000 */
[----:B------:R-:W-:Y:S06]  /*0760*/  BRA.U UP1, `(.L_x_902) ;  /* 0xfffffff901d87547 */ /* 0x000fec000b83ffff */
.L_x_901:
        /* <DEDUP_REMOVED lines=15> */
[----:B------:R-:W2:Y:S01]  /*0860*/  LDG.E R5, desc[UR12][R8.64] ;  /* 0x0000000c08057981 */ /* 0x000ea2000c1e1900 */
[----:B------:R-:W0:Y:S03]  /*0870*/  LDCU.64 UR8, c[0x0][0x398] ;  /* 0x00007300ff0877ac */ /* 0x000e260008000a00 */
[----:B------:R-:W3:Y:S04]  /*0880*/  LDG.E R11, desc[UR12][R8.64+0x4] ;  /* 0x0000040c080b7981 */ /* 0x000ee8000c1e1900 */
[----:B------:R-:W4:Y:S04]  /*0890*/  LDG.E R13, desc[UR12][R8.64+0x8] ;  /* 0x0000080c080d7981 */ /* 0x000f28000c1e1900 */
[----:B------:R-:W4:Y:S04]  /*08a0*/  LDG.E R15, desc[UR12][R8.64+0xc] ;  /* 0x00000c0c080f7981 */ /* 0x000f28000c1e1900 */
[----:B------:R-:W4:Y:S01]  /*08b0*/  LDG.E R17, desc[UR12][R8.64+0x10] ;  /* 0x0000100c08117981 */ /* 0x000f22000c1e1900 */
[----:B0-----:R-:W-:-:S03]  /*08c0*/  UIADD3 UR4, UP1, UPT, UR4, UR8, URZ ;  /* 0x0000000804047290 */ /* 0x001fc6000ff3e0ff */
[----:B------:R-:W4:Y:S01]  /*08d0*/  LDG.E R19, desc[UR12][R8.64+0x14] ;  /* 0x0000140c08137981 */ /* 0x000f22000c1e1900 */
[----:B------:R-:W-:-:S03]  /*08e0*/  UIADD3.X UR7, UPT, UPT, UR7, UR9, URZ, UP1, !UPT ;  /* 0x0000000907077290 */ /* 0x000fc60008ffe4ff */
[----:B------:R-:W4:Y:S01]  /*08f0*/  LDG.E R21, desc[UR12][R8.64+0x18] ;  /* 0x0000180c08157981 */ /* 0x000f22000c1e1900 */
[----:B------:R-:W-:-:S03]  /*0900*/  IMAD.U32 R4, RZ, RZ, UR4 ;  /* 0x00000004ff047e24 */ /* 0x000fc6000f8e00ff */
[----:B------:R-:W4:Y:S01]  /*0910*/  LDG.E R23, desc[UR12][R8.64+0x1c] ;  /* 0x00001c0c08177981 */ /* 0x000f22000c1e1900 */
[----:B--2--5:R-:W-:Y:S02]  /*0920*/  ISETP.NE.AND P6, PT, R6, R5, PT ;  /* 0x000000050600720c */ /* 0x024fe40003fc5270 */
[----:B------:R-:W-:-:S11]  /*0930*/  MOV R5, UR7 ;  /* 0x0000000700057c02 */ /* 0x000fd60008000f00 */
[----:B------:R-:W2:Y:S01]  /*0940*/  @!P6 LDG.E R7, desc[UR12][R4.64] ;  /* 0x0000000c0407e981 */ /* 0x000ea2000c1e1900 */
[C---:B---3--:R-:W-:Y:S02]  /*0950*/  ISETP.NE.AND P5, PT, R6.reuse, R11, PT ;  /* 0x0000000b0600720c */ /* 0x048fe40003fa5270 */
[C---:B----4-:R-:W-:Y:S02]  /*0960*/  ISETP.NE.AND P4, PT, R6.reuse, R13, PT ;  /* 0x0000000d0600720c */ /* 0x050fe40003f85270 */
[C---:B------:R-:W-:Y:S02]  /*0970*/  ISETP.NE.AND P3, PT, R6.reuse, R15, PT ;  /* 0x0000000f0600720c */ /* 0x040fe40003f65270 */
[C---:B------:R-:W-:Y:S02]  /*0980*/  ISETP.NE.AND P2, PT, R6.reuse, R17, PT ;  /* 0x000000110600720c */ /* 0x040fe40003f45270 */
[----:B------:R-:W-:-:S05]  /*0990*/  ISETP.NE.AND P1, PT, R6, R19, PT ;  /* 0x000000130600720c */ /* 0x000fca0003f25270 */
[----:B------:R-:W3:Y:S01]  /*09a0*/  @!P5 LDG.E R11, desc[UR12][R4.64+0x4] ;  /* 0x0000040c040bd981 */ /* 0x000ee2000c1e1900 */
[----:B------:R-:W-:-:S03]  /*09b0*/  ISETP.NE.AND P0, PT, R6, R21, PT ;  /* 0x000000150600720c */ /* 0x000fc60003f05270 */
[----:B------:R-:W4:Y:S04]  /*09c0*/  @!P4 LDG.E R13, desc[UR12][R4.64+0x8] ;  /* 0x0000080c040dc981 */ /* 0x000f28000c1e1900 */
[----:B------:R-:W4:Y:S04]  /*09d0*/  @!P3 LDG.E R15, desc[UR12][R4.64+0xc] ;  /* 0x00000c0c040fb981 */ /* 0x000f28000c1e1900 */
[----:B------:R-:W4:Y:S04]  /*09e0*/  @!P1 LDG.E R9, desc[UR12][R4.64+0x14] ;  /* 0x0000140c04099981 */ /* 0x000f28000c1e1900 */
[----:B------:R-:W4:Y:S01]  /*09f0*/  @!P0 LDG.E R17, desc[UR12][R4.64+0x18] ;  /* 0x0000180c04118981 */ /* 0x000f22000c1e1900 */
[----:B--2---:R-:W-:Y:S01]  /*0a00*/  @!P6 FMUL.FTZ R0, R0, R7 ;  /* 0x000000070000e220 */ /* 0x004fe20000410000 */
[----:B------:R-:W-:-:S02]  /*0a10*/  ISETP.NE.AND P6, PT, R6, R23, PT ;  /* 0x000000170600720c */ /* 0x000fc40003fc5270 */
        /* <DEDUP_REMOVED lines=11> */
.L_x_903:
        /* <DEDUP_REMOVED lines=8> */
[----:B------:R-:W0:Y:S01]  /*0b50*/  LDCU.64 UR10, c[0x0][0x3a0] ;  /* 0x00007400ff0a77ac */ /* 0x000e220008000a00 */
[----:B------:R-:W-:Y:S02]  /*0b60*/  USHF.L.U32 UR8, UR5, 0x2, URZ ;  /* 0x0000000205087899 */ /* 0x000fe400080006ff */
[----:B------:R-:W-:Y:S02]  /*0b70*/  USHF.L.U64.HI UR7, UR5, 0x2, UR6 ;  /* 0x0000000205077899 */ /* 0x000fe40008010206 */
[----:B0-----:R-:W-:-:S04]  /*0b80*/  UIADD3 UR10, UP1, UPT, UR8, UR10, URZ ;  /* 0x0000000a080a7290 */ /* 0x001fc8000ff3e0ff */
[----:B------:R-:W-:Y:S02]  /*0b90*/  UIADD3.X UR11, UPT, UPT, UR7, UR11, URZ, UP1, !UPT ;  /* 0x0000000b070b7290 */ /* 0x000fe40008ffe4ff */
[----:B------:R-:W-:-:S04]  /*0ba0*/  IMAD.U32 R4, RZ, RZ, UR10 ;  /* 0x0000000aff047e24 */ /* 0x000fc8000f8e00ff */
[----:B------:R-:W-:-:S05]  /*0bb0*/  MOV R5, UR11 ;  /* 0x0000000b00057c02 */ /* 0x000fca0008000f00 */
[----:B------:R-:W2:Y:S01]  /*0bc0*/  LDG.E R7, desc[UR12][R4.64] ;  /* 0x0000000c04077981 */ /* 0x000ea2000c1e1900 */
[----:B------:R-:W0:Y:S03]  /*0bd0*/  LDCU.64 UR10, c[0x0][0x398] ;  /* 0x00007300ff0a77ac */ /* 0x000e260008000a00 */
[----:B------:R-:W3:Y:S04]  /*0be0*/  LDG.E R9, desc[UR12][R4.64+0x4] ;  /* 0x0000040c04097981 */ /* 0x000ee8000c1e1900 */
[----:B------:R-:W4:Y:S04]  /*0bf0*/  LDG.E R11, desc[UR12][R4.64+0x8] ;  /* 0x0000080c040b7981 */ /* 0x000f28000c1e1900 */
[----:B------:R-:W4:Y:S01]  /*0c00*/  LDG.E R13, desc[UR12][R4.64+0xc] ;  /* 0x00000c0c040d7981 */ /* 0x000f22000c1e1900 */
[----:B0-----:R-:W-:-:S04]  /*0c10*/  UIADD3 UR10, UP1, UPT, UR8, UR10, URZ ;  /* 0x0000000a080a7290 */ /* 0x001fc8000ff3e0ff */
[----:B------:R-:W-:Y:S02]  /*0c20*/  UIADD3.X UR11, UPT, UPT, UR7, UR11, URZ, UP1, !UPT ;  /* 0x0000000b070b7290 */ /* 0x000fe40008ffe4ff */
[----:B------:R-:W-:Y:S01]  /*0c30*/  IMAD.U32 R8, RZ, RZ, UR10 ;  /* 0x0000000aff087e24 */ /* 0x000fe2000f8e00ff */
[C---:B--2--5:R-:W-:Y:S02]  /*0c40*/  ISETP.NE.AND P0, PT, R6.reuse, R7, PT ;  /* 0x000000070600720c */ /* 0x064fe40003f05270 */
[C---:B---3--:R-:W-:Y:S02]  /*0c50*/  ISETP.NE.AND P1, PT, R6.reuse, R9, PT ;  /* 0x000000090600720c */ /* 0x048fe40003f25270 */
[----:B------:R-:W-:Y:S02]  /*0c60*/  MOV R9, UR11 ;  /* 0x0000000b00097c02 */ /* 0x000fe40008000f00 */
[C---:B----4-:R-:W-:Y:S02]  /*0c70*/  ISETP.NE.AND P2, PT, R6.reuse, R11, PT ;  /* 0x0000000b0600720c */ /* 0x050fe40003f45270 */
[----:B------:R-:W-:-:S05]  /*0c80*/  ISETP.NE.AND P3, PT, R6, R13, PT ;  /* 0x0000000d0600720c */ /* 0x000fca0003f65270 */
[----:B------:R-:W2:Y:S04]  /*0c90*/  @!P0 LDG.E R7, desc[UR12][R8.64] ;  /* 0x0000000c08078981 */ /* 0x000ea8000c1e1900 */
        /* <DEDUP_REMOVED lines=9> */
.L_x_904:
[----:B------:R-:W-:Y:S05]  /*0d30*/  BRA.U !UP0, `(.L_x_900) ;  /* 0x0000000108647547 */ /* 0x000fea000b800000 */
[----:B------:R-:W0:Y:S01]  /*0d40*/  LDCU.64 UR10, c[0x0][0x398] ;  /* 0x00007300ff0a77ac */ /* 0x000e220008000a00 */
[----:B------:R-:W1:Y:S01]  /*0d50*/  LDCU.64 UR14, c[0x0][0x3a0] ;  /* 0x00007400ff0e77ac */ /* 0x000e620008000a00 */
[----:B------:R-:W-:Y:S02]  /*0d60*/  USHF.L.U32 UR8, UR5, 0x2, URZ ;  /* 0x0000000205087899 */ /* 0x000fe400080006ff */
[----:B------:R-:W-:Y:S02]  /*0d70*/  USHF.L.U64.HI UR6, UR5, 0x2, UR6 ;  /* 0x0000000205067899 */ /* 0x000fe40008010206 */
[----:B0-----:R-:W-:Y:S02]  /*0d80*/  UIADD3 UR7, UP0, UPT, UR8, UR10, URZ ;  /* 0x0000000a08077290 */ /* 0x001fe4000ff1e0ff */
[----:B-1----:R-:W-:Y:S02]  /*0d90*/  UIADD3 UR5, UP1, UPT, UR8, UR14, URZ ;  /* 0x0000000e08057290 */ /* 0x002fe4000ff3e0ff */
[----:B------:R-:W-:-:S02]  /*0da0*/  UIADD3.X UR8, UPT, UPT, UR6, UR11, URZ, UP0, !UPT ;  /* 0x0000000b06087290 */ /* 0x000fc400087fe4ff */
[----:B------:R-:W-:-:S12]  /*0db0*/  UIADD3.X UR6, UPT, UPT, UR6, UR15, URZ, UP1, !UPT ;  /* 0x0000000f06067290 */ /* 0x000fd80008ffe4ff */
.L_x_905:
[----:B------:R-:W-:Y:S01]  /*0dc0*/  MOV R5, UR6 ;  /* 0x0000000600057c02 */ /* 0x000fe20008000f00 */
[----:B------:R-:W-:-:S05]  /*0dd0*/  IMAD.U32 R4, RZ, RZ, UR5 ;  /* 0x00000005ff047e24 */ /* 0x000fca000f8e00ff */
[----:B------:R-:W2:Y:S01]  /*0de0*/  LDG.E R5, desc[UR12][R4.64] ;  /* 0x0000000c04057981 */ /* 0x000ea2000c1e1900 */
[----:B------:R-:W-:Y:S01]  /*0df0*/  MOV R9, UR8 ;  /* 0x0000000800097c02 */ /* 0x000fe20008000f00 */
[----:B------:R-:W-:Y:S01]  /*0e00*/  IMAD.U32 R8, RZ, RZ, UR7 ;  /* 0x00000007ff087e24 */ /* 0x000fe2000f8e00ff */
[----:B------:R-:W-:Y:S01]  /*0e10*/  UIADD3 UR9, UP0, UPT, UR9, -0x1, URZ ;  /* 0xffffffff09097890 */ /* 0x000fe2000ff1e0ff */
[----:B--2--5:R-:W-:-:S13]  /*0e20*/  ISETP.NE.AND P0, PT, R6, R5, PT ;  /* 0x000000050600720c */ /* 0x024fda0003f05270 */
[----:B------:R-:W2:Y:S01]  /*0e30*/  @!P0 LDG.E R9, desc[UR12][R8.64] ;  /* 0x0000000c08098981 */ /* 0x000ea2000c1e1900 */
[----:B------:R-:W-:Y:S02]  /*0e40*/  UIADD3.X UR4, UPT, UPT, UR4, -0x1, URZ, UP0, !UPT ;  /* 0xffffffff04047890 */ /* 0x000fe400087fe4ff */
[----:B------:R-:W-:Y:S02]  /*0e50*/  UISETP.NE.U32.AND UP0, UPT, UR9, URZ, UPT ;  /* 0x000000ff0900728c */ /* 0x000fe4000bf05070 */
[----:B------:R-:W-:Y:S02]  /*0e60*/  UIADD3 UR7, UP1, UPT, UR7, 0x4, URZ ;  /* 0x0000000407077890 */ /* 0x000fe4000ff3e0ff */
[----:B------:R-:W-:Y:S02]  /*0e70*/  UISETP.NE.AND.EX UP0, UPT, UR4, URZ, UPT, UP0 ;  /* 0x000000ff0400728c */ /* 0x000fe4000bf05300 */
[----:B------:R-:W-:Y:S02]  /*0e80*/  UIADD3 UR5, UP2, UPT, UR5, 0x4, URZ ;  /* 0x0000000405057890 */ /* 0x000fe4000ff5e0ff */
[----:B------:R-:W-:-:S02]  /*0e90*/  UIADD3.X UR8, UPT, UPT, URZ, UR8, URZ, UP1, !UPT ;  /* 0x00000008ff087290 */ /* 0x000fc40008ffe4ff */
[----:B------:R-:W-:Y:S01]  /*0ea0*/  UIADD3.X UR6, UPT, UPT, URZ, UR6, URZ, UP2, !UPT ;  /* 0x00000006ff067290 */ /* 0x000fe200097fe4ff */
[----:B--2---:R-:W-:Y:S02]  /*0eb0*/  @!P0 FMUL.FTZ R0, R0, R9 ;  /* 0x0000000900008220 */ /* 0x004fe40000410000 */
[----:B------:R-:W-:Y:S09]  /*0ec0*/  BRA.U UP0, `(.L_x_905) ;  /* 0xfffffffd00bc7547 */ /* 0x000ff2000b83ffff */
.L_x_900:
[----:B------:R-:W0:Y:S02]  /*0ed0*/  LDCU.64 UR4, c[0x0][0x380] ;  /* 0x00007000ff0477ac */ /* 0x000e240008000a00 */
[----:B0-----:R-:W-:-:S04]  /*0ee0*/  IADD3 R4, P0, PT, R3, UR4, RZ ;  /* 0x0000000403047c10 */ /* 0x001fc8000ff1e0ff */
[----:B------:R-:W-:-:S05]  /*0ef0*/  IADD3.X R5, PT, PT, R2, UR5, RZ, P0, !PT ;  /* 0x0000000502057c10 */ /* 0x000fca00087fe4ff */
[----:B------:R-:W-:Y:S01]  /*0f00*/  STG.E desc[UR12][R4.64], R0 ;  /* 0x0000000004007986 */ /* 0x000fe2000c10190c */
[----:B------:R-:W-:Y:S05]  /*0f10*/  EXIT ;  /* 0x000000000000794d */ /* 0x000fea0003800000 */
.L_x_906:
        /* <DEDUP_REMOVED lines=14> */
.L_x_8749:


//--------------------- .text._ZN2at6native55_GLOBAL__N__0955718d_22_SparseCsrTensorMath_cu_868dd54534reduce_sparse_csr_dim1_cuda_kernelIdlNS1_14ReductionMulOpIdEEdEEvPT2_PKT_PKT0_SC_lT1_ --------------------------
	.section	.text._ZN2at6native55_GLOBAL__N__0955718d_22_SparseCsrTensorMath_cu_868dd54534reduce_sparse_csr_dim1_cuda_kernelIdlNS1_14ReductionMulOpIdEEdEEvPT2_PKT_PKT0_SC_lT1_,"ax",@progbits
	.align	128
.text._ZN2at6native55_GLOBAL__N__0955718d_22_SparseCsrTensorMath_cu_868dd54534reduce_sparse_csr_dim1_cuda_kernelIdlNS1_14ReductionMulOpIdEEdEEvPT2_PKT_PKT0_SC_lT1_:
        .type           _ZN2at6native55_GLOBAL__N__0955718d_22_SparseCsrTensorMath_cu_868dd54534reduce_sparse_csr_dim1_cuda_kernelIdlNS1_14ReductionMulOpIdEEdEEvPT2_PKT_PKT0_SC_lT1_,@function
        .size           _ZN2at6native55_GLOBAL__N__0955718d_22_SparseCsrTensorMath_cu_868dd54534reduce_sparse_csr_dim1_cuda_kernelIdlNS1_14ReductionMulOpIdEEdEEvPT2_PKT_PKT0_SC_lT1_,(.L_x_8750 - _ZN2at6native55_GLOBAL__N__0955718d_22_SparseCsrTensorMath_cu_868dd54534reduce_sparse_csr_dim1_cuda_kernelIdlNS1_14ReductionMulOpIdEEdEEvPT2_PKT_PKT0_SC_lT1_)
        .other          _ZN2at6native55_GLOBAL__N__0955718d_22_SparseCsrTensorMath_cu_868dd54534reduce_sparse_csr_dim1_cuda_kernelIdlNS1_14ReductionMulOpIdEEdEEvPT2_PKT_PKT0_SC_lT1_,@"STO_CUDA_ENTRY STV_DEFAULT"
_ZN2at6native55_GLOBAL__N__0955718d_22_SparseCsrTensorMath_cu_868dd54534reduce_sparse_csr_dim1_cuda_kernelIdlNS1_14ReductionMulOpIdEEdEEvPT2_PKT_PKT0_SC_lT1_:
        /* <DEDUP_REMOVED lines=22> */
[----:B------:R-:W-:Y:S02]  /*0160*/  IMAD.MOV.U32 R4, RZ, RZ, R9 ;  /* 0x000000ffff047224 */ /* 0x000fe400078e0009 */
[----:B------:R-:W-:Y:S01]  /*0170*/  IMAD.MOV.U32 R20, RZ, RZ, 0x0 ;  /* 0x00000000ff147424 */ /* 0x000fe200078e00ff */
[----:B------:R-:W-:Y:S01]  /*0180*/  ISETP.GE.U32.AND P0, PT, R25, R6, PT ;  /* 0x000000061900720c */ /* 0x000fe20003f06070 */
[----:B------:R-:W-:-:S03]  /*0190*/  IMAD.MOV.U32 R21, RZ, RZ, 0x3ff00000 ;  /* 0x3ff00000ff157424 */ /* 0x000fc600078e00ff */
        /* <DEDUP_REMOVED lines=9> */
[----:B------:R-:W-:Y:S02]  /*0230*/  IMAD.X R26, R7, 0x1, ~R4, P2 ;  /* 0x00000001071a7824 */ /* 0x000fe400010e0e04 */
[----:B------:R-:W-:Y:S01]  /*0240*/  IMAD.MOV.U32 R21, RZ, RZ, 0x3ff00000 ;  /* 0x3ff00000ff157424 */ /* 0x000fe200078e00ff */
[----:B------:R-:W-:-:S02]  /*0250*/  ISETP.GT.U32.AND.EX P1, PT, R3, -0x1, PT, P1 ;  /* 0xffffffff0300780c */ /* 0x000fc40003f24110 */
[----:B------:R-:W-:-:S04]  /*0260*/  ISETP.NE.U32.AND P0, PT, R24, RZ, PT ;  /* 0x000000ff1800720c */ /* 0x000fc80003f05070 */
[----:B------:R-:W-:-:S07]  /*0270*/  ISETP.NE.AND.EX P0, PT, RZ, RZ, PT, P0 ;  /* 0x000000ffff00720c */ /* 0x000fce0003f05300 */
[----:B------:R-:W-:Y:S06]  /*0280*/  @P1 BRA `(.L_x_910) ;  /* 0x0000000400ac1947 */ /* 0x000fec0003800000 */
[----:B------:R-:W0:Y:S01]  /*0290*/  LDCU.64 UR6, c[0x0][0x388] ;  /* 0x00007100ff0677ac */ /* 0x000e220008000a00 */
[----:B------:R-:W-:Y:S01]  /*02a0*/  LOP3.LUT R3, R5, 0xfffffff0, RZ, 0xc0, !PT ;  /* 0xfffffff005037812 */ /* 0x000fe200078ec0ff */
[----:B------:R-:W-:Y:S02]  /*02b0*/  IMAD.MOV.U32 R20, RZ, RZ, 0x0 ;  /* 0x00000000ff147424 */ /* 0x000fe400078e00ff */
[----:B------:R-:W-:Y:S01]  /*02c0*/  IMAD.MOV.U32 R21, RZ, RZ, 0x3ff00000 ;  /* 0x3ff00000ff157424 */ /* 0x000fe200078e00ff */
[----:B0-----:R-:W-:-:S04]  /*02d0*/  LEA R6, P1, R25, UR6, 0x3 ;  /* 0x0000000619067c11 */ /* 0x001fc8000f8218ff */
[----:B------:R-:W-:Y:S02]  /*02e0*/  IADD3 R6, P2, PT, R6, 0x40, RZ ;  /* 0x0000004006067810 */ /* 0x000fe40007f5e0ff */
[----:B------:R-:W-:-:S05]  /*02f0*/  LEA.HI.X R7, R25, UR7, R4, 0x3, P1 ;  /* 0x0000000719077c11 */ /* 0x000fca00088f1c04 */
[----:B------:R-:W-:-:S07]  /*0300*/  IMAD.X R7, RZ, RZ, R7, P2 ;  /* 0x000000ffff077224 */ /* 0x000fce00010e0607 */
.L_x_911:
[----:B------:R-:W2:Y:S04]  /*0310*/  LDG.E.64 R8, desc[UR4][R6.64+-0x40] ;  /* 0xffffc00406087981 */ /* 0x000ea8000c1e1b00 */
[----:B------:R-:W3:Y:S04]  /*0320*/  LDG.E.64 R18, desc[UR4][R6.64+-0x38] ;  /* 0xffffc80406127981 */ /* 0x000ee8000c1e1b00 */
[----:B------:R-:W4:Y:S04]  /*0330*/  LDG.E.64 R16, desc[UR4][R6.64+-0x30] ;  /* 0xffffd00406107981 */ /* 0x000f28000c1e1b00 */
[----:B------:R-:W5:Y:S04]  /*0340*/  LDG.E.64 R14, desc[UR4][R6.64+-0x28] ;  /* 0xffffd804060e7981 */ /* 0x000f68000c1e1b00 */
[----:B------:R-:W5:Y:S04]  /*0350*/  LDG.E.64 R10, desc[UR4][R6.64+-0x18] ;  /* 0xffffe804060a7981 */ /* 0x000f68000c1e1b00 */
[----:B------:R-:W5:Y:S04]  /*0360*/  LDG.E.64 R12, desc[UR4][R6.64+-0x10] ;  /* 0xfffff004060c7981 */ /* 0x000f68000c1e1b00 */
[----:B------:R-:W5:Y:S01]  /*0370*/  LDG.E.64 R22, desc[UR4][R6.64+-0x8] ;  /* 0xfffff80406167981 */ /* 0x000f62000c1e1b00 */
[----:B--2---:R0:W3:Y:S03]  /*0380*/  DMUL R20, R8, R20 ;  /* 0x0000001408147228 */ /* 0x0040e60000000000 */
[----:B0-----:R-:W2:-:S15]  /*0390*/  LDG.E.64 R8, desc[UR4][R6.64+-0x20] ;  /* 0xffffe00406087981 */ /* 0x001e9e000c1e1b00 */
[----:B------:R-:W-:-:S15]  /*03a0*/  NOP ;  /* 0x0000000000007918 */ /* 0x000fde0000000000 */
[----:B------:R-:W-:-:S15]  /*03b0*/  NOP ;  /* 0x0000000000007918 */ /* 0x000fde0000000000 */
[----:B------:R-:W-:-:S15]  /*03c0*/  NOP ;  /* 0x0000000000007918 */ /* 0x000fde0000000000 */
[----:B------:R-:W-:-:S01]  /*03d0*/  NOP ;  /* 0x0000000000007918 */ /* 0x000fc20000000000 */
[----:B---3--:R0:W4:Y:S02]  /*03e0*/  DMUL R18, R20, R18 ;  /* 0x0000001214127228 */ /* 0x0081240000000000 */
[----:B0-----:R-:W3:-:S15]  /*03f0*/  LDG.E.64 R20, desc[UR4][R6.64] ;  /* 0x0000000406147981 */ /* 0x001ede000c1e1b00 */
[----:B------:R-:W-:-:S15]  /*0400*/  NOP ;  /* 0x0000000000007918 */ /* 0x000fde0000000000 */
[----:B------:R-:W-:-:S15]  /*0410*/  NOP ;  /* 0x0000000000007918 */ /* 0x000fde0000000000 */
[----:B------:R-:W-:-:S15]  /*0420*/  NOP ;  /* 0x0000000000007918 */ /* 0x000fde0000000000 */
[----:B------:R-:W-:-:S02]  /*0430*/  NOP ;  /* 0x0000000000007918 */ /* 0x000fc40000000000 */
[----:B----4-:R0:W5:Y:S02]  /*0440*/  DMUL R16, R18, R16 ;  /* 0x0000001012107228 */ /* 0x0101640000000000 */
[----:B0-----:R-:W4:-:S15]  /*0450*/  LDG.E.64 R18, desc[UR4][R6.64+0x30] ;  /* 0x0000300406127981 */ /* 0x001f1e000c1e1b00 */
[----:B------:R-:W-:-:S15]  /*0460*/  NOP ;  /* 0x0000000000007918 */ /* 0x000fde0000000000 */
[----:B------:R-:W-:-:S15]  /*0470*/  NOP ;  /* 0x0000000000007918 */ /* 0x000fde0000000000 */
[----:B------:R-:W-:-:S15]  /*0480*/  NOP ;  /* 0x0000000000007918 */ /* 0x000fde0000000000 */
[----:B------:R-:W-:-:S02]  /*0490*/  NOP ;  /* 0x0000000000007918 */ /* 0x000fc40000000000 */
[----:B-----5:R0:W2:Y:S02]  /*04a0*/  DMUL R14, R16, R14 ;  /* 0x0000000e100e7228 */ /* 0x0200a40000000000 */
[----:B0-----:R-:W5:-:S15]  /*04b0*/  LDG.E.64 R16, desc[UR4][R6.64+0x28] ;  /* 0x0000280406107981 */ /* 0x001f5e000c1e1b00 */
[----:B------:R-:W-:-:S15]  /*04c0*/  NOP ;  /* 0x0000000000007918 */ /* 0x000fde0000000000 */
[----:B------:R-:W-:-:S15]  /*04d0*/  NOP ;  /* 0x0000000000007918 */ /* 0x000fde0000000000 */
[----:B------:R-:W-:-:S15]  /*04e0*/  NOP ;  /* 0x0000000000007918 */ /* 0x000fde0000000000 */
[----:B------:R-:W-:-:S02]  /*04f0*/  NOP ;  /* 0x0000000000007918 */ /* 0x000fc40000000000 */
[----:B--2---:R0:W1:Y:S02]  /*0500*/  DMUL R8, R14, R8 ;  /* 0x000000080e087228 */ /* 0x0040640000000000 */
[----:B0-----:R-:W2:-:S15]  /*0510*/  LDG.E.64 R14, desc[UR4][R6.64+0x20] ;  /* 0x00002004060e7981 */ /* 0x001e9e000c1e1b00 */
[----:B------:R-:W-:-:S15]  /*0520*/  NOP ;  /* 0x0000000000007918 */ /* 0x000fde0000000000 */
[----:B------:R-:W-:-:S15]  /*0530*/  NOP ;  /* 0x0000000000007918 */ /* 0x000fde0000000000 */
[----:B------:R-:W-:-:S15]  /*0540*/  NOP ;  /* 0x0000000000007918 */ /* 0x000fde0000000000 */
[----:B------:R-:W-:-:S02]  /*0550*/  NOP ;  /* 0x0000000000007918 */ /* 0x000fc40000000000 */
[----:B-1----:R0:W1:Y:S02]  /*0560*/  DMUL R8, R8, R10 ;  /* 0x0000000a08087228 */ /* 0x0020640000000000 */
[----:B0-----:R-:W4:-:S15]  /*0570*/  LDG.E.64 R10, desc[UR4][R6.64+0x10] ;  /* 0x00001004060a7981 */ /* 0x001f1e000c1e1b00 */
[----:B------:R-:W-:-:S15]  /*0580*/  NOP ;  /* 0x0000000000007918 */ /* 0x000fde0000000000 */
[----:B------:R-:W-:-:S15]  /*0590*/  NOP ;  /* 0x0000000000007918 */ /* 0x000fde0000000000 */
[----:B------:R-:W-:-:S15]  /*05a0*/  NOP ;  /* 0x0000000000007918 */ /* 0x000fde0000000000 */
[----:B------:R-:W-:-:S02]  /*05b0*/  NOP ;  /* 0x0000000000007918 */ /* 0x000fc40000000000 */
[----:B-1----:R0:W1:Y:S02]  /*05c0*/  DMUL R8, R8, R12 ;  /* 0x0000000c08087228 */ /* 0x0020640000000000 */
[----:B0-----:R-:W5:-:S15]  /*05d0*/  LDG.E.64 R12, desc[UR4][R6.64+0x18] ;  /* 0x00001804060c7981 */ /* 0x001f5e000c1e1b00 */
[----:B------:R-:W-:-:S15]  /*05e0*/  NOP ;  /* 0x0000000000007918 */ /* 0x000fde0000000000 */
[----:B------:R-:W-:-:S15]  /*05f0*/  NOP ;  /* 0x0000000000007918 */ /* 0x000fde0000000000 */
[----:B------:R-:W-:-:S15]  /*0600*/  NOP ;  /* 0x0000000000007918 */ /* 0x000fde0000000000 */
[----:B------:R-:W-:-:S02]  /*0610*/  NOP ;  /* 0x0000000000007918 */ /* 0x000fc40000000000 */
[----:B-1----:R0:W3:Y:S02]  /*0620*/  DMUL R22, R8, R22 ;  /* 0x0000001608167228 */ /* 0x0020e40000000000 */
[----:B0-----:R-:W2:-:S15]  /*0630*/  LDG.E.64 R8, desc[UR4][R6.64+0x8] ;  /* 0x0000080406087981 */ /* 0x001e9e000c1e1b00 */
[----:B------:R-:W-:-:S15]  /*0640*/  NOP ;  /* 0x0000000000007918 */ /* 0x000fde0000000000 */
[----:B------:R-:W-:-:S15]  /*0650*/  NOP ;  /* 0x0000000000007918 */ /* 0x000fde0000000000 */
[----:B------:R-:W-:-:S15]  /*0660*/  NOP ;  /* 0x0000000000007918 */ /* 0x000fde0000000000 */
[----:B------:R-:W-:-:S02]  /*0670*/  NOP ;  /* 0x0000000000007918 */ /* 0x000fc40000000000 */
[----:B---3--:R0:W2:Y:S02]  /*0680*/  DMUL R20, R22, R20 ;  /* 0x0000001416147228 */ /* 0x0080a40000000000 */
[----:B0-----:R0:W3:Y:S01]  /*0690*/  LDG.E.64 R22, desc[UR4][R6.64+0x38] ;  /* 0x0000380406167981 */ /* 0x0010e2000c1e1b00 */
        /* <DEDUP_REMOVED lines=9> */
[----:B------:R-:W-:-:S12]  /*0730*/  NOP ;  /* 0x0000000000007918 */ /* 0x000fd80000000000 */
[----:B--2---:R-:W4:-:S15]  /*0740*/  DMUL R8, R20, R8 ;  /* 0x0000000814087228 */ /* 0x004f1e0000000000 */
[----:B------:R-:W-:-:S15]  /*0750*/  NOP ;  /* 0x0000000000007918 */ /* 0x000fde0000000000 */
[----:B------:R-:W-:-:S15]  /*0760*/  NOP ;  /* 0x0000000000007918 */ /* 0x000fde0000000000 */
[----:B------:R-:W-:-:S15]  /*0770*/  NOP ;  /* 0x0000000000007918 */ /* 0x000fde0000000000 */
[----:B------:R-:W-:-:S04]  /*0780*/  NOP ;  /* 0x0000000000007918 */ /* 0x000fc80000000000 */
[----:B----4-:R-:W5:-:S15]  /*0790*/  DMUL R8, R8, R10 ;  /* 0x0000000a08087228 */ /* 0x010f5e0000000000 */
        /* <DEDUP_REMOVED lines=19> */
[----:B0-----:R-:W3:-:S15]  /*08d0*/  DMUL R8, R8, R18 ;  /* 0x0000001208087228 */ /* 0x001ede0000000000 */
[----:B------:R-:W-:-:S15]  /*08e0*/  NOP ;  /* 0x0000000000007918 */ /* 0x000fde0000000000 */
[----:B------:R-:W-:-:S15]  /*08f0*/  NOP ;  /* 0x0000000000007918 */ /* 0x000fde0000000000 */
[----:B------:R-:W-:-:S15]  /*0900*/  NOP ;  /* 0x0000000000007918 */ /* 0x000fde0000000000 */
[----:B------:R-:W-:-:S04]  /*0910*/  NOP ;  /* 0x0000000000007918 */ /* 0x000fc80000000000 */
[----:B---3--:R0:W1:Y:S02]  /*0920*/  DMUL R20, R8, R22 ;  /* 0x0000001608147228 */ /* 0x0080640000000000 */
[----:B01----:R-:W-:Y:S05]  /*0930*/  @P1 BRA `(.L_x_911) ;  /* 0xfffffff800741947 */ /* 0x003fea000383ffff */
.L_x_910:
[----:B------:R-:W-:Y:S05]  /*0940*/  BSYNC.RECONVERGENT B1 ;  /* 0x0000000000017941 */ /* 0x000fea0003800200 */
.L_x_909:
        /* <DEDUP_REMOVED lines=19> */
[----:B------:R-:W-:-:S05]  /*0a80*/  IADD3 R25, P0, PT, R25, 0x8, RZ ;  /* 0x0000000819197810 */ /* 0x000fca0007f1e0ff */
[----:B------:R-:W-:Y:S01]  /*0a90*/  IMAD.X R4, RZ, RZ, R4, P0 ;  /* 0x000000ffff047224 */ /* 0x000fe200000e0604 */
[----:B--2---:R-:W3:-:S15]  /*0aa0*/  DMUL R6, R20, R6 ;  /* 0x0000000614067228 */ /* 0x004ede0000000000 */
[----:B------:R-:W-:-:S15]  /*0ab0*/  NOP ;  /* 0x0000000000007918 */ /* 0x000fde0000000000 */
[----:B------:R-:W-:-:S15]  /*0ac0*/  NOP ;  /* 0x0000000000007918 */ /* 0x000fde0000000000 */
[----:B------:R-:W-:-:S15]  /*0ad0*/  NOP ;  /* 0x0000000000007918 */ /* 0x000fde0000000000 */
[----:B------:R-:W-:-:S04]  /*0ae0*/  NOP ;  /* 0x0000000000007918 */ /* 0x000fc80000000000 */
[----:B---3--:R-:W4:-:S15]  /*0af0*/  DMUL R6, R6, R8 ;  /* 0x0000000806067228 */ /* 0x008f1e0000000000 */
        /* <DEDUP_REMOVED lines=29> */
[----:B0-----:R0:W1:Y:S02]  /*0cd0*/  DMUL R20, R6, R22 ;  /* 0x0000001606147228 */ /* 0x0010640000000000 */
.L_x_913:
[----:B------:R-:W-:Y:S05]  /*0ce0*/  BSYNC.RECONVERGENT B1 ;  /* 0x0000000000017941 */ /* 0x000fea0003800200 */
.L_x_912:
[----:B------:R-:W-:Y:S05]  /*0cf0*/  @!P1 BRA `(.L_x_908) ;  /* 0x0000000000b49947 */ /* 0x000fea0003800000 */
[----:B------:R-:W-:-:S04]  /*0d00*/  ISETP.GE.U32.AND P0, PT, R3, 0x4, PT ;  /* 0x000000040300780c */ /* 0x000fc80003f06070 */
[----:B------:R-:W-:-:S13]  /*0d10*/  ISETP.GE.U32.AND.EX P0, PT, RZ, RZ, PT, P0 ;  /* 0x000000ffff00720c */ /* 0x000fda0003f06100 */
[----:B------:R-:W2:Y:S02]  /*0d20*/  @P0 LDC.64 R8, c[0x0][0x388] ;  /* 0x0000e200ff080b82 */ /* 0x000ea40000000a00 */
[----:B--2---:R-:W-:-:S04]  /*0d30*/  @P0 LEA R8, P1, R25, R8, 0x3 ;  /* 0x0000000819080211 */ /* 0x004fc800078218ff */
[----:B------:R-:W-:-:S05]  /*0d40*/  @P0 LEA.HI.X R9, R25, R9, R4, 0x3, P1 ;  /* 0x0000000919090211 */ /* 0x000fca00008f1c04 */
[----:B------:R-:W1:Y:S04]  /*0d50*/  @P0 LDG.E.64 R10, desc[UR4][R8.64] ;  /* 0x00000004080a0981 */ /* 0x000e68000c1e1b00 */
[----:B------:R-:W2:Y:S04]  /*0d60*/  @P0 LDG.E.64 R12, desc[UR4][R8.64+0x8] ;  /* 0x00000804080c0981 */ /* 0x000ea8000c1e1b00 */
[----:B------:R-:W3:Y:S04]  /*0d70*/  @P0 LDG.E.64 R14, desc[UR4][R8.64+0x10] ;  /* 0x00001004080e0981 */ /* 0x000ee8000c1e1b00 */
[----:B0-----:R-:W4:Y:S01]  /*0d80*/  @P0 LDG.E.64 R6, desc[UR4][R8.64+0x18] ;  /* 0x0000180408060981 */ /* 0x001f22000c1e1b00 */
[----:B------:R-:W-:-:S05]  /*0d90*/  @P0 IADD3 R25, P2, PT, R25, 0x4, RZ ;  /* 0x0000000419190810 */ /* 0x000fca0007f5e0ff */
[----:B------:R-:W-:Y:S01]  /*0da0*/  @P0 IMAD.X R4, RZ, RZ, R4, P2 ;  /* 0x000000ffff040224 */ /* 0x000fe200010e0604 */
[----:B-1----:R-:W2:-:S15]  /*0db0*/  @P0 DMUL R10, R20, R10 ;  /* 0x0000000a140a0228 */ /* 0x002e9e0000000000 */
[----:B------:R-:W-:-:S15]  /*0dc0*/  NOP ;  /* 0x0000000000007918 */ /* 0x000fde0000000000 */
[----:B------:R-:W-:-:S15]  /*0dd0*/  NOP ;  /* 0x0000000000007918 */ /* 0x000fde0000000000 */
[----:B------:R-:W-:-:S15]  /*0de0*/  NOP ;  /* 0x0000000000007918 */ /* 0x000fde0000000000 */
[----:B------:R-:W-:-:S04]  /*0df0*/  NOP ;  /* 0x0000000000007918 */ /* 0x000fc80000000000 */
[----:B--2---:R0:W3:Y:S02]  /*0e00*/  @P0 DMUL R10, R10, R12 ;  /* 0x0000000c0a0a0228 */ /* 0x0040e40000000000 */
[----:B0-----:R-:W-:Y:S01]  /*0e10*/  LOP3.LUT R12, R5, 0x3, RZ, 0xc0, !PT ;  /* 0x00000003050c7812 */ /* 0x001fe200078ec0ff */
[----:B------:R-:W-:-:S03]  /*0e20*/  IMAD.MOV.U32 R13, RZ, RZ, RZ ;  /* 0x000000ffff0d7224 */ /* 0x000fc600078e00ff */
[----:B------:R-:W-:-:S04]  /*0e30*/  ISETP.NE.U32.AND P1, PT, R12, RZ, PT ;  /* 0x000000ff0c00720c */ /* 0x000fc80003f25070 */
[----:B------:R-:W-:-:S15]  /*0e40*/  ISETP.NE.AND.EX P1, PT, R13, RZ, PT, P1 ;  /* 0x000000ff0d00720c */ /* 0x000fde0003f25310 */
[----:B------:R-:W-:-:S15]  /*0e50*/  NOP ;  /* 0x0000000000007918 */ /* 0x000fde0000000000 */
[----:B------:R-:W-:-:S15]  /*0e60*/  NOP ;  /* 0x0000000000007918 */ /* 0x000fde0000000000 */
[----:B------:R-:W-:-:S09]  /*0e70*/  NOP ;  /* 0x0000000000007918 */ /* 0x000fd20000000000 */
[----:B---3--:R-:W4:-:S15]  /*0e80*/  @P0 DMUL R10, R10, R14 ;  /* 0x0000000e0a0a0228 */ /* 0x008f1e0000000000 */
[----:B------:R-:W-:-:S15]  /*0e90*/  NOP ;  /* 0x0000000000007918 */ /* 0x000fde0000000000 */
[----:B------:R-:W-:-:S15]  /*0ea0*/  NOP ;  /* 0x0000000000007918 */ /* 0x000fde0000000000 */
[----:B------:R-:W-:-:S15]  /*0eb0*/  NOP ;  /* 0x0000000000007918 */ /* 0x000fde0000000000 */
[----:B------:R-:W-:-:S04]  /*0ec0*/  NOP ;  /* 0x0000000000007918 */ /* 0x000fc80000000000 */
[----:B----4-:R2:W3:Y:S02]  /*0ed0*/  @P0 DMUL R20, R10, R6 ;  /* 0x000000060a140228 */ /* 0x0104e40000000000 */
[----:B--23--:R-:W-:Y:S05]  /*0ee0*/  @!P1 BRA `(.L_x_908) ;  /* 0x0000000000389947 */ /* 0x00cfea0003800000 */
[----:B------:R-:W0:Y:S02]  /*0ef0*/  LDCU.64 UR6, c[0x0][0x388] ;  /* 0x00007100ff0677ac */ /* 0x000e240008000a00 */
[----:B0-----:R-:W-:-:S04]  /*0f00*/  LEA R3, P0, R25, UR6, 0x3 ;  /* 0x0000000619037c11 */ /* 0x001fc8000f8018ff */
[----:B------:R-:W-:-:S09]  /*0f10*/  LEA.HI.X R6, R25, UR7, R4, 0x3, P0 ;  /* 0x0000000719067c11 */ /* 0x000fd200080f1c04 */
.L_x_914:
[----:B------:R-:W-:Y:S02]  /*0f20*/  IMAD.MOV.U32 R4, RZ, RZ, R3 ;  /* 0x000000ffff047224 */ /* 0x000fe400078e0003 */
[----:B------:R-:W-:-:S06]  /*0f30*/  IMAD.MOV.U32 R5, RZ, RZ, R6 ;  /* 0x000000ffff057224 */ /* 0x000fcc00078e0006 */
[----:B------:R-:W2:Y:S01]  /*0f40*/  LDG.E.64 R4, desc[UR4][R4.64] ;  /* 0x0000000404047981 */ /* 0x000ea2000c1e1b00 */
[----:B------:R-:W-:Y:S02]  /*0f50*/  IADD3 R12, P0, PT, R12, -0x1, RZ ;  /* 0xffffffff0c0c7810 */ /* 0x000fe40007f1e0ff */
[----:B------:R-:W-:Y:S02]  /*0f60*/  IADD3 R3, P1, PT, R3, 0x8, RZ ;  /* 0x0000000803037810 */ /* 0x000fe40007f3e0ff */
[----:B------:R-:W-:Y:S02]  /*0f70*/  IADD3.X R13, PT, PT, R13, -0x1, RZ, P0, !PT ;  /* 0xffffffff0d0d7810 */ /* 0x000fe400007fe4ff */
[----:B------:R-:W-:Y:S01]  /*0f80*/  ISETP.NE.U32.AND P0, PT, R12, RZ, PT ;  /* 0x000000ff0c00720c */ /* 0x000fe20003f05070 */
[----:B------:R-:W-:-:S03]  /*0f90*/  IMAD.X R6, RZ, RZ, R6, P1 ;  /* 0x000000ffff067224 */ /* 0x000fc600008e0606 */
[----:B------:R-:W-:Y:S01]  /*0fa0*/  ISETP.NE.AND.EX P0, PT, R13, RZ, PT, P0 ;  /* 0x000000ff0d00720c */ /* 0x000fe20003f05300 */
[----:B--2---:R2:W3:-:S12]  /*0fb0*/  DMUL R20, R4, R20 ;  /* 0x0000001404147228 */ /* 0x0044d80000000000 */
[----:B--23--:R-:W-:Y:S05]  /*0fc0*/  @P0 BRA `(.L_x_914) ;  /* 0xfffffffc00d40947 */ /* 0x00cfea000383ffff */
.L_x_908:
[----:B------:R-:W-:Y:S05]  /*0fd0*/  BSYNC.RECONVERGENT B0 ;  /* 0x0000000000007941 */ /* 0x000fea0003800200 */
.L_x_907:
[----:B------:R-:W2:Y:S02]  /*0fe0*/  LDCU.64 UR6, c[0x0][0x398] ;  /* 0x00007300ff0677ac */ /* 0x000ea40008000a00 */
[----:B--2---:R-:W-:-:S04]  /*0ff0*/  IADD3 R4, P0, PT, R0, UR6, RZ ;  /* 0x0000000600047c10 */ /* 0x004fc8000ff1e0ff */
[----:B------:R-:W-:Y:S01]  /*1000*/  IADD3.X R5, PT, PT, R2, UR7, RZ, P0, !PT ;  /* 0x0000000702057c10 */ /* 0x000fe200087fe4ff */
[----:B------:R-:W0:Y:S04]  /*1010*/  LDCU.64 UR6, c[0x0][0x380] ;  /* 0x00007000ff0677ac */ /* 0x000e280008000a00 */
[----:B------:R-:W0:Y:S02]  /*1020*/  LDG.E.64 R2, desc[UR4][R4.64] ;  /* 0x0000000404027981 */ /* 0x000e24000c1e1b00 */
[----:B0-----:R-:W-:-:S04]  /*1030*/  LEA R6, P0, R2, UR6, 0x3 ;  /* 0x0000000602067c11 */ /* 0x001fc8000f8018ff */
[----:B------:R-:W-:-:S05]  /*1040*/  LEA.HI.X R7, R2, UR7, R3, 0x3, P0 ;  /* 0x0000000702077c11 */ /* 0x000fca00080f1c03 */
[----:B-1----:R-:W-:Y:S01]  /*1050*/  STG.E.64 desc[UR4][R6.64], R20 ;  /* 0x0000001406007986 */ /* 0x002fe2000c101b04 */
[----:B------:R-:W-:Y:S05]  /*1060*/  EXIT ;  /* 0x000000000000794d */ /* 0x000fea0003800000 */
.L_x_915:
        /* <DEDUP_REMOVED lines=9> */
.L_x_8750:


//--------------------- .text._ZN2at6native55_GLOBAL__N__0955718d_22_SparseCsrTensorMath_cu_868dd54534reduce_sparse_csr_dim1_cuda_kernelIdiNS1_14ReductionMulOpIdEEdEEvPT2_PKT_PKT0_SC_lT1_ --------------------------
	.section	.text._ZN2at6native55_GLOBAL__N__0955718d_22_SparseCsrTensorMath_cu_868dd54534reduce_sparse_csr_dim1_cuda_kernelIdiNS1_14ReductionMulOpIdEEdEEvPT2_PKT_PKT0_SC_lT1_,"ax",@progbits
	.align	128
.text._ZN2at6native55_GLOBAL__N__0955718d_22_SparseCsrTensorMath_cu_868dd54534reduce_sparse_csr_dim1_cuda_kernelIdiNS1_14ReductionMulOpIdEEdEEvPT2_PKT_PKT0_SC_lT1_:
        .type           _ZN2at6native55_GLOBAL__N__0955718d_22_SparseCsrTensorMath_cu_868dd54534reduce_sparse_csr_dim1_cuda_kernelIdiNS1_14ReductionMulOpIdEEdEEvPT2_PKT_PKT0_SC_lT1_,@function
        .size           _ZN2at6native55_GLOBAL__N__0955718d_22_SparseCsrTensorMath_cu_868dd54534reduce_sparse_csr_dim1_cuda_kernelIdiNS1_14ReductionMulOpIdEEdEEvPT2_PKT_PKT0_SC_lT1_,(.L_x_8751 - _ZN2at6native55_GLOBAL__N__0955718d_22_SparseCsrTensorMath_cu_868dd54534reduce_sparse_csr_dim1_cuda_kernelIdiNS1_14ReductionMulOpIdEEdEEvPT2_PKT_PKT0_SC_lT1_)
        .other          _ZN2at6native55_GLOBAL__N__0955718d_22_SparseCsrTensorMath_cu_868dd54534reduce_sparse_csr_dim1_cuda_kernelIdiNS1_14ReductionMulOpIdEEdEEvPT2_PKT_PKT0_SC_lT1_,@"STO_CUDA_ENTRY STV_DEFAULT"
_ZN2at6native55_GLOBAL__N__0955718d_22_SparseCsrTensorMath_cu_868dd54534reduce_sparse_csr_dim1_cuda_kernelIdiNS1_14ReductionMulOpIdEEdEEvPT2_PKT_PKT0_SC_lT1_:
        /* <DEDUP_REMOVED lines=21> */
[----:B------:R-:W-:Y:S02]  /*0150*/  IMAD.MOV.U32 R22, RZ, RZ, 0x0 ;  /* 0x00000000ff167424 */ /* 0x000fe400078e00ff */
[----:B------:R-:W-:-:S09]  /*0160*/  IMAD.MOV.U32 R23, RZ, RZ, 0x3ff00000 ;  /* 0x3ff00000ff177424 */ /* 0x000fd200078e00ff */
[----:B------:R-:W-:Y:S05]  /*0170*/  @P0 BRA `(.L_x_917) ;  /* 0x0000000c003c0947 */ /* 0x000fea0003800000 */
[----:B------:R-:W-:Y:S01]  /*0180*/  IMAD.IADD R4, R6, 0x1, -R3 ;  /* 0x0000000106047824 */ /* 0x000fe200078e0a03 */
[----:B------:R-:W-:Y:S01]  /*0190*/  BSSY.RECONVERGENT B1, `(.L_x_918) ;  /* 0x000006f000017945 */ /* 0x000fe20003800200 */
[----:B------:R-:W-:Y:S02]  /*01a0*/  IMAD.IADD R6, R3, 0x1, -R6 ;  /* 0x0000000103067824 */ /* 0x000fe400078e0a06 */
[----:B------:R-:W-:Y:S01]  /*01b0*/  IMAD.MOV.U32 R22, RZ, RZ, 0x0 ;  /* 0x00000000ff167424 */ /* 0x000fe200078e00ff */
[----:B------:R-:W-:Y:S01]  /*01c0*/  LOP3.LUT R5, R4, 0xf, RZ, 0xc0, !PT ;  /* 0x0000000f04057812 */ /* 0x000fe200078ec0ff */
[----:B------:R-:W-:Y:S01]  /*01d0*/  IMAD.MOV.U32 R23, RZ, RZ, 0x3ff00000 ;  /* 0x3ff00000ff177424 */ /* 0x000fe200078e00ff */
[----:B------:R-:W-:Y:S02]  /*01e0*/  ISETP.GT.U32.AND P1, PT, R6, -0x10, PT ;  /* 0xfffffff00600780c */ /* 0x000fe40003f24070 */
[----:B------:R-:W-:-:S11]  /*01f0*/  ISETP.NE.AND P0, PT, R5, RZ, PT ;  /* 0x000000ff0500720c */ /* 0x000fd60003f05270 */
[----:B------:R-:W-:Y:S05]  /*0200*/  @P1 BRA `(.L_x_919) ;  /* 0x00000004009c1947 */ /* 0x000fea0003800000 */
[----:B------:R-:W0:Y:S01]  /*0210*/  LDC.64 R6, c[0x0][0x388] ;  /* 0x0000e200ff067b82 */ /* 0x000e220000000a00 */
[----:B------:R-:W-:Y:S01]  /*0220*/  LOP3.LUT R28, R4, 0xfffffff0, RZ, 0xc0, !PT ;  /* 0xfffffff0041c7812 */ /* 0x000fe200078ec0ff */
[----:B------:R-:W-:Y:S02]  /*0230*/  IMAD.MOV.U32 R22, RZ, RZ, 0x0 ;  /* 0x00000000ff167424 */ /* 0x000fe400078e00ff */
[----:B------:R-:W-:Y:S01]  /*0240*/  IMAD.MOV.U32 R23, RZ, RZ, 0x3ff00000 ;  /* 0x3ff00000ff177424 */ /* 0x000fe200078e00ff */
[----:B------:R-:W-:Y:S02]  /*0250*/  IADD3 R28, PT, PT, -R28, RZ, RZ ;  /* 0x000000ff1c1c7210 */ /* 0x000fe40007ffe1ff */
[----:B0-----:R-:W-:-:S05]  /*0260*/  IADD3 R6, P1, PT, R6, 0x40, RZ ;  /* 0x0000004006067810 */ /* 0x001fca0007f3e0ff */
[----:B------:R-:W-:-:S08]  /*0270*/  IMAD.X R7, RZ, RZ, R7, P1 ;  /* 0x000000ffff077224 */ /* 0x000fd000008e0607 */
.L_x_920:
[----:B------:R-:W-:-:S05]  /*0280*/  IMAD.WIDE R24, R3, 0x8, R6 ;  /* 0x0000000803187825 */ /* 0x000fca00078e0206 */
        /* <DEDUP_REMOVED lines=20> */
[----:B----4-:R0:W2:Y:S02]  /*03d0*/  DMUL R8, R18, R8 ;  /* 0x0000000812087228 */ /* 0x0100a40000000000 */
[----:B0-----:R-:W4:-:S15]  /*03e0*/  LDG.E.64 R18, desc[UR4][R24.64+0x8] ;  /* 0x0000080418127981 */ /* 0x001f1e000c1e1b00 */
[----:B------:R-:W-:-:S15]  /*03f0*/  NOP ;  /* 0x0000000000007918 */ /* 0x000fde0000000000 */
[----:B------:R-:W-:-:S15]  /*0400*/  NOP ;  /* 0x0000000000007918 */ /* 0x000fde0000000000 */
[----:B------:R-:W-:-:S15]  /*0410*/  NOP ;  /* 0x0000000000007918 */ /* 0x000fde0000000000 */
[----:B------:R-:W-:-:S02]  /*0420*/  NOP ;  /* 0x0000000000007918 */ /* 0x000fc40000000000 */
[----:B--2---:R0:W5:Y:S02]  /*0430*/  DMUL R8, R8, R10 ;  /* 0x0000000a08087228 */ /* 0x0041640000000000 */
[----:B0-----:R-:W2:-:S15]  /*0440*/  LDG.E.64 R10, desc[UR4][R24.64+0x28] ;  /* 0x00002804180a7981 */ /* 0x001e9e000c1e1b00 */
[----:B------:R-:W-:-:S15]  /*0450*/  NOP ;  /* 0x0000000000007918 */ /* 0x000fde0000000000 */
[----:B------:R-:W-:-:S15]  /*0460*/  NOP ;  /* 0x0000000000007918 */ /* 0x000fde0000000000 */
[----:B------:R-:W-:-:S15]  /*0470*/  NOP ;  /* 0x0000000000007918 */ /* 0x000fde0000000000 */
[----:B------:R-:W-:-:S02]  /*0480*/  NOP ;  /* 0x0000000000007918 */ /* 0x000fc40000000000 */
[----:B-----5:R0:W1:Y:S02]  /*0490*/  DMUL R8, R8, R12 ;  /* 0x0000000c08087228 */ /* 0x0200640000000000 */
[----:B0-----:R-:W5:-:S15]  /*04a0*/  LDG.E.64 R12, desc[UR4][R24.64+0x20] ;  /* 0x00002004180c7981 */ /* 0x001f5e000c1e1b00 */
[----:B------:R-:W-:-:S15]  /*04b0*/  NOP ;  /* 0x0000000000007918 */ /* 0x000fde0000000000 */
[----:B------:R-:W-:-:S15]  /*04c0*/  NOP ;  /* 0x0000000000007918 */ /* 0x000fde0000000000 */
[----:B------:R-:W-:-:S15]  /*04d0*/  NOP ;  /* 0x0000000000007918 */ /* 0x000fde0000000000 */
[----:B------:R-:W-:-:S02]  /*04e0*/  NOP ;  /* 0x0000000000007918 */ /* 0x000fc40000000000 */
[----:B-1----:R0:W1:Y:S02]  /*04f0*/  DMUL R8, R8, R14 ;  /* 0x0000000e08087228 */ /* 0x0020640000000000 */
[----:B0-----:R-:W2:-:S15]  /*0500*/  LDG.E.64 R14, desc[UR4][R24.64+0x18] ;  /* 0x00001804180e7981 */ /* 0x001e9e000c1e1b00 */
        /* <DEDUP_REMOVED lines=11> */
[----:B0-----:R-:W2:Y:S01]  /*05c0*/  LDG.E.64 R8, desc[UR4][R24.64+0x30] ;  /* 0x0000300418087981 */ /* 0x001ea2000c1e1b00 */
[----:B------:R-:W-:-:S05]  /*05d0*/  VIADD R28, R28, 0x10 ;  /* 0x000000101c1c7836 */ /* 0x000fca0000000000 */
[----:B------:R-:W-:Y:S01]  /*05e0*/  ISETP.NE.AND P1, PT, R28, RZ, PT ;  /* 0x000000ff1c00720c */ /* 0x000fe20003f25270 */
[----:B------:R-:W-:-:S15]  /*05f0*/  VIADD R3, R3, 0x10 ;  /* 0x0000001003037836 */ /* 0x000fde0000000000 */
[----:B------:R-:W-:-:S15]  /*0600*/  NOP ;  /* 0x0000000000007918 */ /* 0x000fde0000000000 */
[----:B------:R-:W-:-:S15]  /*0610*/  NOP ;  /* 0x0000000000007918 */ /* 0x000fde0000000000 */
[----:B------:R-:W-:-:S10]  /*0620*/  NOP ;  /* 0x0000000000007918 */ /* 0x000fd40000000000 */
        /* <DEDUP_REMOVED lines=10> */
[----:B-----5:R-:W2:-:S15]  /*06d0*/  DMUL R16, R18, R16 ;  /* 0x0000001012107228 */ /* 0x020e9e0000000000 */
        /* <DEDUP_REMOVED lines=25> */
[----:B01----:R-:W-:Y:S05]  /*0870*/  @P1 BRA `(.L_x_920) ;  /* 0xfffffff800801947 */ /* 0x003fea000383ffff */
.L_x_919:
[----:B------:R-:W-:Y:S05]  /*0880*/  BSYNC.RECONVERGENT B1 ;  /* 0x0000000000017941 */ /* 0x000fea0003800200 */
.L_x_918:
        /* <DEDUP_REMOVED lines=16> */
[----:B------:R-:W-:Y:S01]  /*0990*/  VIADD R3, R3, 0x8 ;  /* 0x0000000803037836 */ /* 0x000fe20000000000 */
        /* <DEDUP_REMOVED lines=36> */
.L_x_922:
[----:B------:R-:W-:Y:S05]  /*0be0*/  BSYNC.RECONVERGENT B1 ;  /* 0x0000000000017941 */ /* 0x000fea0003800200 */
.L_x_921:
        /* <DEDUP_REMOVED lines=8> */
[----:B0-----:R-:W1:Y:S04]  /*0c70*/  LDG.E.64 R6, desc[UR4][R4.64] ;  /* 0x0000000404067981 */ /* 0x001e68000c1e1b00 */
[----:B------:R-:W2:Y:S04]  /*0c80*/  LDG.E.64 R8, desc[UR4][R4.64+0x8] ;  /* 0x0000080404087981 */ /* 0x000ea8000c1e1b00 */
[----:B------:R-:W3:Y:S04]  /*0c90*/  LDG.E.64 R10, desc[UR4][R4.64+0x10] ;  /* 0x00001004040a7981 */ /* 0x000ee8000c1e1b00 */
[----:B------:R-:W4:Y:S01]  /*0ca0*/  LDG.E.64 R12, desc[UR4][R4.64+0x18] ;  /* 0x00001804040c7981 */ /* 0x000f22000c1e1b00 */
[----:B------:R-:W-:Y:S01]  /*0cb0*/  IADD3 R3, PT, PT, R3, 0x4, RZ ;  /* 0x0000000403037810 */ /* 0x000fe20007ffe0ff */
[----:B-1----:R-:W2:-:S15]  /*0cc0*/  DMUL R6, R22, R6 ;  /* 0x0000000616067228 */ /* 0x002e9e0000000000 */
[----:B------:R-:W-:-:S15]  /*0cd0*/  NOP ;  /* 0x0000000000007918 */ /* 0x000fde0000000000 */
[----:B------:R-:W-:-:S15]  /*0ce0*/  NOP ;  /* 0x0000000000007918 */ /* 0x000fde0000000000 */
[----:B------:R-:W-:-:S15]  /*0cf0*/  NOP ;  /* 0x0000000000007918 */ /* 0x000fde0000000000 */
[----:B------:R-:W-:-:S04]  /*0d00*/  NOP ;  /* 0x0000000000007918 */ /* 0x000fc80000000000 */
        /* <DEDUP_REMOVED lines=10> */
[----:B----4-:R2:W3:Y:S02]  /*0db0*/  DMUL R22, R6, R12 ;  /* 0x0000000c06167228 */ /* 0x0104e40000000000 */
.L_x_924:
[----:B------:R-:W-:Y:S05]  /*0dc0*/  BSYNC.RECONVERGENT B1 ;  /* 0x0000000000017941 */ /* 0x000fea0003800200 */
.L_x_923:
[----:B------:R-:W-:Y:S05]  /*0dd0*/  @!P1 BRA `(.L_x_917) ;  /* 0x0000000000249947 */ /* 0x000fea0003800000 */
[----:B0-2---:R-:W0:Y:S01]  /*0de0*/  LDC.64 R6, c[0x0][0x388] ;  /* 0x0000e200ff067b82 */ /* 0x005e220000000a00 */
[----:B------:R-:W-:-:S07]  /*0df0*/  IMAD.MOV R8, RZ, RZ, -R14 ;  /* 0x000000ffff087224 */ /* 0x000fce00078e0a0e */
.L_x_925:
[----:B0-----:R-:W-:-:S06]  /*0e00*/  IMAD.WIDE R4, R3, 0x8, R6 ;  /* 0x0000000803047825 */ /* 0x001fcc00078e0206 */
[----:B------:R-:W1:Y:S01]  /*0e10*/  LDG.E.64 R4, desc[UR4][R4.64] ;  /* 0x0000000404047981 */ /* 0x000e62000c1e1b00 */
[----:B------:R-:W-:Y:S02]  /*0e20*/  VIADD R8, R8, 0x1 ;  /* 0x0000000108087836 */ /* 0x000fe40000000000 */
[----:B------:R-:W-:-:S03]  /*0e30*/  VIADD R3, R3, 0x1 ;  /* 0x0000000103037836 */ /* 0x000fc60000000000 */
[----:B------:R-:W-:Y:S01]  /*0e40*/  ISETP.NE.AND P0, PT, R8, RZ, PT ;  /* 0x000000ff0800720c */ /* 0x000fe20003f05270 */
[----:B-1-3--:R4:W0:-:S12]  /*0e50*/  DMUL R22, R4, R22 ;  /* 0x0000001604167228 */ /* 0x00a8180000000000 */
[----:B0---4-:R-:W-:Y:S05]  /*0e60*/  @P0 BRA `(.L_x_925) ;  /* 0xfffffffc00e40947 */ /* 0x011fea000383ffff */
.L_x_917:
[----:B------:R-:W-:Y:S05]  /*0e70*/  BSYNC.RECONVERGENT B0 ;  /* 0x0000000000007941 */ /* 0x000fea0003800200 */
.L_x_916:
[----:B------:R-:W4:Y:S02]  /*0e80*/  LDCU.64 UR6, c[0x0][0x398] ;  /* 0x00007300ff0677ac */ /* 0x000f240008000a00 */
[----:B----4-:R-:W-:-:S04]  /*0e90*/  IADD3 R4, P0, PT, R0, UR6, RZ ;  /* 0x0000000600047c10 */ /* 0x010fc8000ff1e0ff */
[----:B------:R-:W-:Y:S02]  /*0ea0*/  IADD3.X R5, PT, PT, R2, UR7, RZ, P0, !PT ;  /* 0x0000000702057c10 */ /* 0x000fe400087fe4ff */
[----:B------:R-:W4:Y:S04]  /*0eb0*/  LDC.64 R2, c[0x0][0x380] ;  /* 0x0000e000ff027b82 */ /* 0x000f280000000a00 */
[----:B------:R-:W4:Y:S02]  /*0ec0*/  LDG.E R5, desc[UR4][R4.64] ;  /* 0x0000000404057981 */ /* 0x000f24000c1e1900 */
[----:B----4-:R-:W-:-:S05]  /*0ed0*/  IMAD.WIDE R2, R5, 0x8, R2 ;  /* 0x0000000805027825 */ /* 0x010fca00078e0202 */
[----:B-1-3--:R-:W-:Y:S01]  /*0ee0*/  STG.E.64 desc[UR4][R2.64], R22 ;  /* 0x0000001602007986 */ /* 0x00afe2000c101b04 */
[----:B------:R-:W-:Y:S05]  /*0ef0*/  EXIT ;  /* 0x000000000000794d */ /* 0x000fea0003800000 */
.L_x_926:
        /* <DEDUP_REMOVED lines=16> */
.L_x_8751:


//--------------------- .text._ZN2at6native55_GLOBAL__N__0955718d_22_SparseCsrTensorMath_cu_868dd54534reduce_sparse_csr_dim0_cuda_kernelIdlNS1_14ReductionMulOpIdEEdEEvPT2_PKT0_lPKT_S9_lT1_ --------------------------
	.section	.text._ZN2at6native55_GLOBAL__N__0955718d_22_SparseCsrTensorMath_cu_868dd54534reduce_sparse_csr_dim0_cuda_kernelIdlNS1_14ReductionMulOpIdEEdEEvPT2_PKT0_lPKT_S9_lT1_,"ax",@progbits
	.align	128
.text._ZN2at6native55_GLOBAL__N__0955718d_22_SparseCsrTensorMath_cu_868dd54534reduce_sparse_csr_dim0_cuda_kernelIdlNS1_14ReductionMulOpIdEEdEEvPT2_PKT0_lPKT_S9_lT1_:
        .type           _ZN2at6native55_GLOBAL__N__0955718d_22_SparseCsrTensorMath_cu_868dd54534reduce_sparse_csr_dim0_cuda_kernelIdlNS1_14ReductionMulOpIdEEdEEvPT2_PKT0_lPKT_S9_lT1_,@function
        .size           _ZN2at6native55_GLOBAL__N__0955718d_22_SparseCsrTensorMath_cu_868dd54534reduce_sparse_csr_dim0_cuda_kernelIdlNS1_14ReductionMulOpIdEEdEEvPT2_PKT0_lPKT_S9_lT1_,(.L_x_8752 - _ZN2at6native55_GLOBAL__N__0955718d_22_SparseCsrTensorMath_cu_868dd54534reduce_sparse_csr_dim0_cuda_kernelIdlNS1_14ReductionMulOpIdEEdEEvPT2_PKT0_lPKT_S9_lT1_)
        .other          _ZN2at6native55_GLOBAL__N__0955718d_22_SparseCsrTensorMath_cu_868dd54534reduce_sparse_csr_dim0_cuda_kernelIdlNS1_14ReductionMulOpIdEEdEEvPT2_PKT0_lPKT_S9_lT1_,@"STO_CUDA_ENTRY STV_DEFAULT"
_ZN2at6native55_GLOBAL__N__0955718d_22_SparseCsrTensorMath_cu_868dd54534reduce_sparse_csr_dim0_cuda_kernelIdlNS1_14ReductionMulOpIdEEdEEvPT2_PKT0_lPKT_S9_lT1_:
        /* <DEDUP_REMOVED lines=14> */
[----:B------:R-:W-:Y:S01]  /*00e0*/  IMAD.MOV.U32 R3, RZ, RZ, 0x3ff00000 ;  /* 0x3ff00000ff037424 */ /* 0x000fe200078e00ff */
        /* <DEDUP_REMOVED lines=8> */
[----:B------:R-:W-:Y:S01]  /*0170*/  IMAD.MOV.U32 R2, RZ, RZ, 0x0 ;  /* 0x00000000ff027424 */ /* 0x000fe200078e00ff */
[----:B------:R-:W-:Y:S01]  /*0180*/  ULOP3.LUT UR14, UR10, 0xf, URZ, 0xc0, !UPT ;  /* 0x0000000f0a0e7892 */ /* 0x000fe2000f8ec0ff */
[----:B------:R-:W-:Y:S01]  /*0190*/  IMAD.MOV.U32 R3, RZ, RZ, 0x3ff00000 ;  /* 0x3ff00000ff037424 */ /* 0x000fe200078e00ff */
[----:B------:R-:W-:Y:S02]  /*01a0*/  UISETP.GE.U32.AND.EX UP1, UPT, UR11, URZ, UPT, UP1 ;  /* 0x000000ff0b00728c */ /* 0x000fe4000bf26110 */
[----:B------:R-:W-:Y:S01]  /*01b0*/  UISETP.NE.U32.AND UP0, UPT, UR14, URZ, UPT ;  /* 0x000000ff0e00728c */ /* 0x000fe2000bf05070 */
[----:B------:R-:W-:Y:S01]  /*01c0*/  UMOV UR5, URZ ;  /* 0x000000ff00057c82 */ /* 0x000fe20008000000 */
[----:B------:R-:W-:Y:S02]  /*01d0*/  UMOV UR6, URZ ;  /* 0x000000ff00067c82 */ /* 0x000fe40008000000 */
[----:B------:R-:W-:-:S03]  /*01e0*/  UISETP.NE.AND.EX UP0, UPT, URZ, URZ, UPT, UP0 ;  /* 0x000000ffff00728c */ /* 0x000fc6000bf05300 */
[----:B------:R-:W-:Y:S08]  /*01f0*/  BRA.U !UP1, `(.L_x_928) ;  /* 0x00000009096c7547 */ /* 0x000ff0000b800000 */
[----:B------:R-:W0:Y:S01]  /*0200*/  LDCU.64 UR8, c[0x0][0x3a0] ;  /* 0x00007400ff0877ac */ /* 0x000e220008000a00 */
[----:B------:R-:W-:Y:S02]  /*0210*/  IMAD.MOV.U32 R2, RZ, RZ, 0x0 ;  /* 0x00000000ff027424 */ /* 0x000fe400078e00ff */
[----:B------:R-:W-:Y:S01]  /*0220*/  IMAD.MOV.U32 R3, RZ, RZ, 0x3ff00000 ;  /* 0x3ff00000ff037424 */ /* 0x000fe200078e00ff */
[----:B------:R-:W1:Y:S01]  /*0230*/  LDCU.64 UR6, c[0x0][0x398] ;  /* 0x00007300ff0677ac */ /* 0x000e620008000a00 */
[----:B------:R-:W-:Y:S02]  /*0240*/  ULOP3.LUT UR5, UR10, 0xfffffff0, URZ, 0xc0, !UPT ;  /* 0xfffffff00a057892 */ /* 0x000fe4000f8ec0ff */
[----:B0-----:R-:W-:Y:S02]  /*0250*/  UIADD3 UR8, UP1, UPT, UR8, 0x40, URZ ;  /* 0x0000004008087890 */ /* 0x001fe4000ff3e0ff */
[----:B-1----:R-:W-:Y:S02]  /*0260*/  UIADD3 UR4, UP2, UPT, UR6, 0x40, URZ ;  /* 0x0000004006047890 */ /* 0x002fe4000ff5e0ff */
[----:B------:R-:W-:-:S02]  /*0270*/  UIADD3.X UR9, UPT, UPT, URZ, UR9, URZ, UP1, !UPT ;  /* 0x00000009ff097290 */ /* 0x000fc40008ffe4ff */
[----:B------:R-:W-:Y:S01]  /*0280*/  IMAD.U32 R6, RZ, RZ, UR8 ;  /* 0x00000008ff067e24 */ /* 0x000fe2000f8e00ff */
[----:B------:R-:W-:Y:S02]  /*0290*/  UIADD3.X UR7, UPT, UPT, URZ, UR7, URZ, UP2, !UPT ;  /* 0x00000007ff077290 */ /* 0x000fe400097fe4ff */
[----:B------:R-:W-:Y:S01]  /*02a0*/  ULOP3.LUT UR6, UR11, 0x7fffffff, URZ, 0xc0, !UPT ;  /* 0x7fffffff0b067892 */ /* 0x000fe2000f8ec0ff */
[----:B------:R-:W-:Y:S01]  /*02b0*/  IMAD.U32 R8, RZ, RZ, UR4 ;  /* 0x00000004ff087e24 */ /* 0x000fe2000f8e00ff */
[----:B------:R-:W-:Y:S01]  /*02c0*/  UMOV UR4, UR5 ;  /* 0x0000000500047c82 */ /* 0x000fe20008000000 */
[----:B------:R-:W-:Y:S02]  /*02d0*/  IMAD.U32 R7, RZ, RZ, UR9 ;  /* 0x00000009ff077e24 */ /* 0x000fe4000f8e00ff */
[----:B------:R-:W-:Y:S02]  /*02e0*/  IMAD.U32 R9, RZ, RZ, UR7 ;  /* 0x00000007ff097e24 */ /* 0x000fe4000f8e00ff */
[----:B------:R-:W-:-:S05]  /*02f0*/  UMOV UR7, UR6 ;  /* 0x0000000600077c82 */ /* 0x000fca0008000000 */
.L_x_929:
[----:B------:R-:W2:Y:S04]  /*0300*/  LDG.E.64 R10, desc[UR12][R6.64+-0x40] ;  /* 0xffffc00c060a7981 */ /* 0x000ea8000c1e1b00 */
[----:B------:R-:W3:Y:S04]  /*0310*/  LDG.E.64 R12, desc[UR12][R6.64+-0x38] ;  /* 0xffffc80c060c7981 */ /* 0x000ee8000c1e1b00 */
[----:B------:R-:W4:Y:S04]  /*0320*/  LDG.E.64 R14, desc[UR12][R6.64+-0x30] ;  /* 0xffffd00c060e7981 */ /* 0x000f28000c1e1b00 */
[----:B------:R-:W4:Y:S04]  /*0330*/  LDG.E.64 R16, desc[UR12][R6.64+-0x28] ;  /* 0xffffd80c06107981 */ /* 0x000f28000c1e1b00 */
[----:B------:R-:W4:Y:S04]  /*0340*/  LDG.E.64 R18, desc[UR12][R6.64+-0x20] ;  /* 0xffffe00c06127981 */ /* 0x000f28000c1e1b00 */
[----:B------:R-:W4:Y:S04]  /*0350*/  LDG.E.64 R20, desc[UR12][R6.64+-0x18] ;  /* 0xffffe80c06147981 */ /* 0x000f28000c1e1b00 */
[----:B------:R-:W4:Y:S04]  /*0360*/  LDG.E.64 R22, desc[UR12][R6.64+-0x10] ;  /* 0xfffff00c06167981 */ /* 0x000f28000c1e1b00 */
[----:B------:R-:W4:Y:S01]  /*0370*/  LDG.E.64 R26, desc[UR12][R6.64+-0x8] ;  /* 0xfffff80c061a7981 */ /* 0x000f22000c1e1b00 */
[----:B--2--5:R-:W-:-:S04]  /*0380*/  ISETP.NE.U32.AND P6, PT, R4, R10, PT ;  /* 0x0000000a0400720c */ /* 0x024fc80003fc5070 */
[----:B------:R-:W-:-:S13]  /*0390*/  ISETP.NE.AND.EX P6, PT, R5, R11, PT, P6 ;  /* 0x0000000b0500720c */ /* 0x000fda0003fc5360 */
[----:B------:R-:W2:Y:S01]  /*03a0*/  @!P6 LDG.E.64 R10, desc[UR12][R8.64+-0x40] ;  /* 0xffffc00c080ae981 */ /* 0x000ea2000c1e1b00 */
[----:B---3--:R-:W-:-:S04]  /*03b0*/  ISETP.NE.U32.AND P0, PT, R4, R12, PT ;  /* 0x0000000c0400720c */ /* 0x008fc80003f05070 */
[----:B------:R-:W-:Y:S02]  /*03c0*/  ISETP.NE.AND.EX P0, PT, R5, R13, PT, P0 ;  /* 0x0000000d0500720c */ /* 0x000fe40003f05300 */
[C---:B----4-:R-:W-:Y:S02]  /*03d0*/  ISETP.NE.U32.AND P1, PT, R4.reuse, R14, PT ;  /* 0x0000000e0400720c */ /* 0x050fe40003f25070 */
[C---:B------:R-:W-:Y:S02]  /*03e0*/  ISETP.NE.U32.AND P2, PT, R4.reuse, R16, PT ;  /* 0x000000100400720c */ /* 0x040fe40003f45070 */
[C---:B------:R-:W-:Y:S02]  /*03f0*/  ISETP.NE.U32.AND P3, PT, R4.reuse, R18, PT ;  /* 0x000000120400720c */ /* 0x040fe40003f65070 */
[C---:B------:R-:W-:Y:S02]  /*0400*/  ISETP.NE.U32.AND P4, PT, R4.reuse, R20, PT ;  /* 0x000000140400720c */ /* 0x040fe40003f85070 */
[----:B------:R-:W-:-:S02]  /*0410*/  ISETP.NE.U32.AND P5, PT, R4, R22, PT ;  /* 0x000000160400720c */ /* 0x000fc40003fa5070 */
[C---:B------:R-:W-:Y:S02]  /*0420*/  ISETP.NE.AND.EX P1, PT, R5.reuse, R15, PT, P1 ;  /* 0x0000000f0500720c */ /* 0x040fe40003f25310 */
[C---:B------:R-:W-:Y:S02]  /*0430*/  ISETP.NE.AND.EX P2, PT, R5.reuse, R17, PT, P2 ;  /* 0x000000110500720c */ /* 0x040fe40003f45320 */
[C---:B------:R-:W-:Y:S02]  /*0440*/  ISETP.NE.AND.EX P3, PT, R5.reuse, R19, PT, P3 ;  /* 0x000000130500720c */ /* 0x040fe40003f65330 */
[C---:B------:R-:W-:Y:S02]  /*0450*/  ISETP.NE.AND.EX P4, PT, R5.reuse, R21, PT, P4 ;  /* 0x000000150500720c */ /* 0x040fe40003f85340 */
[----:B------:R-:W-:Y:S02]  /*0460*/  ISETP.NE.AND.EX P5, PT, R5, R23, PT, P5 ;  /* 0x000000170500720c */ /* 0x000fe40003fa5350 */
[----:B------:R-:W3:Y:S04]  /*0470*/  @!P0 LDG.E.64 R22, desc[UR12][R8.64+-0x38] ;  /* 0xffffc80c08168981 */ /* 0x000ee8000c1e1b00 */
[----:B------:R-:W4:Y:S04]  /*0480*/  @!P1 LDG.E.64 R20, desc[UR12][R8.64+-0x30] ;  /* 0xffffd00c08149981 */ /* 0x000f28000c1e1b00 */
[----:B------:R-:W4:Y:S04]  /*0490*/  @!P2 LDG.E.64 R18, desc[UR12][R8.64+-0x28] ;  /* 0xffffd80c0812a981 */ /* 0x000f28000c1e1b00 */
[----:B------:R-:W4:Y:S04]  /*04a0*/  @!P3 LDG.E.64 R16, desc[UR12][R8.64+-0x20] ;  /* 0xffffe00c0810b981 */ /* 0x000f28000c1e1b00 */
[----:B------:R-:W4:Y:S04]  /*04b0*/  @!P4 LDG.E.64 R14, desc[UR12][R8.64+-0x18] ;  /* 0xffffe80c080ec981 */ /* 0x000f28000c1e1b00 */
[----:B------:R-:W4:Y:S01]  /*04c0*/  @!P5 LDG.E.64 R12, desc[UR12][R8.64+-0x10] ;  /* 0xfffff00c080cd981 */ /* 0x000f22000c1e1b00 */
[----:B--2---:R0:W3:Y:S01]  /*04d0*/  @!P6 DMUL R2, R2, R10 ;  /* 0x0000000a0202e228 */ /* 0x0040e20000000000 */
[----:B------:R-:W-:-:S02]  /*04e0*/  ISETP.NE.U32.AND P6, PT, R4, R26, PT ;  /* 0x0000001a0400720c */ /* 0x000fc40003fc5070 */
[----:B0-----:R-:W2:Y:S02]  /*04f0*/  LDG.E.64 R10, desc[UR12][R6.64] ;  /* 0x0000000c060a7981 */ /* 0x001ea4000c1e1b00 */
[----:B------:R-:W-:-:S13]  /*0500*/  ISETP.NE.AND.EX P6, PT, R5, R27, PT, P6 ;  /* 0x0000001b0500720c */ /* 0x000fda0003fc5360 */
[----:B------:R-:W2:-:S15]  /*0510*/  @!P6 LDG.E.64 R26, desc[UR12][R8.64+-0x8] ;  /* 0xfffff80c081ae981 */ /* 0x000e9e000c1e1b00 */
[----:B------:R-:W-:-:S15]  /*0520*/  NOP ;  /* 0x0000000000007918 */ /* 0x000fde0000000000 */
[----:B------:R-:W-:-:S15]  /*0530*/  NOP ;  /* 0x0000000000007918 */ /* 0x000fde0000000000 */
[----:B------:R-:W-:-:S01]  /*0540*/  NOP ;  /* 0x0000000000007918 */ /* 0x000fc20000000000 */
[----:B---3--:R0:W4:Y:S02]  /*0550*/  @!P0 DMUL R2, R2, R22 ;  /* 0x0000001602028228 */ /* 0x0081240000000000 */
[----:B0-----:R-:W3:-:S15]  /*0560*/  LDG.E.64 R22, desc[UR12][R6.64+0x38] ;  /* 0x0000380c06167981 */ /* 0x001ede000c1e1b00 */
[----:B------:R-:W-:-:S15]  /*0570*/  NOP ;  /* 0x0000000000007918 */ /* 0x000fde0000000000 */
[----:B------:R-:W-:-:S15]  /*0580*/  NOP ;  /* 0x0000000000007918 */ /* 0x000fde0000000000 */
[----:B------:R-:W-:-:S15]  /*0590*/  NOP ;  /* 0x0000000000007918 */ /* 0x000fde0000000000 */
[----:B------:R-:W-:-:S02]  /*05a0*/  NOP ;  /* 0x0000000000007918 */ /* 0x000fc40000000000 */
[----:B----4-:R0:W1:Y:S02]  /*05b0*/  @!P1 DMUL R2, R2, R20 ;  /* 0x0000001402029228 */ /* 0x0100640000000000 */
[----:B0-----:R-:W4:-:S15]  /*05c0*/  LDG.E.64 R20, desc[UR12][R6.64+0x18] ;  /* 0x0000180c06147981 */ /* 0x001f1e000c1e1b00 */
[----:B------:R-:W-:-:S15]  /*05d0*/  NOP ;  /* 0x0000000000007918 */ /* 0x000fde0000000000 */
[----:B------:R-:W-:-:S15]  /*05e0*/  NOP ;  /* 0x0000000000007918 */ /* 0x000fde0000000000 */
[----:B------:R-:W-:-:S15]  /*05f0*/  NOP ;  /* 0x0000000000007918 */ /* 0x000fde0000000000 */
[----:B------:R-:W-:-:S02]  /*0600*/  NOP ;  /* 0x0000000000007918 */ /* 0x000fc40000000000 */
[----:B-1----:R0:W1:Y:S02]  /*0610*/  @!P2 DMUL R2, R2, R18 ;  /* 0x000000120202a228 */ /* 0x0020640000000000 */
[----:B0-----:R-:W3:-:S15]  /*0620*/  LDG.E.64 R18, desc[UR12][R6.64+0x20] ;  /* 0x0000200c06127981 */ /* 0x001ede000c1e1b00 */
[----:B------:R-:W-:-:S15]  /*0630*/  NOP ;  /* 0x0000000000007918 */ /* 0x000fde0000000000 */
[----:B------:R-:W-:-:S15]  /*0640*/  NOP ;  /* 0x0000000000007918 */ /* 0x000fde0000000000 */
[----:B------:R-:W-:-:S15]  /*0650*/  NOP ;  /* 0x0000000000007918 */ /* 0x000fde0000000000 */
[----:B------:R-:W-:-:S02]  /*0660*/  NOP ;  /* 0x0000000000007918 */ /* 0x000fc40000000000 */
[----:B-1----:R0:W1:Y:S02]  /*0670*/  @!P3 DMUL R2, R2, R16 ;  /* 0x000000100202b228 */ /* 0x0020640000000000 */
[----:B0-----:R-:W3:Y:S01]  /*0680*/  LDG.E.64 R16, desc[UR12][R6.64+0x28] ;  /* 0x0000280c06107981 */ /* 0x001ee2000c1e1b00 */
[----:B--2---:R-:W-:-:S04]  /*0690*/  ISETP.NE.U32.AND P0, PT, R4, R10, PT ;  /* 0x0000000a0400720c */ /* 0x004fc80003f05070 */
[----:B------:R-:W-:Y:S02]  /*06a0*/  ISETP.NE.AND.EX P0, PT, R5, R11, PT, P0 ;  /* 0x0000000b0500720c */ /* 0x000fe40003f05300 */
[----:B------:R-:W2:-:S15]  /*06b0*/  LDG.E.64 R10, desc[UR12][R6.64+0x30] ;  /* 0x0000300c060a7981 */ /* 0x000e9e000c1e1b00 */
[----:B------:R-:W-:-:S15]  /*06c0*/  NOP ;  /* 0x0000000000007918 */ /* 0x000fde0000000000 */
[----:B------:R-:W-:-:S15]  /*06d0*/  NOP ;  /* 0x0000000000007918 */ /* 0x000fde0000000000 */
[----:B------:R-:W-:-:S10]  /*06e0*/  NOP ;  /* 0x0000000000007918 */ /* 0x000fd40000000000 */
[----:B-1----:R0:W1:Y:S02]  /*06f0*/  @!P4 DMUL R2, R2, R14 ;  /* 0x0000000e0202c228 */ /* 0x0020640000000000 */
[----:B0-----:R-:W2:-:S15]  /*0700*/  LDG.E.64 R14, desc[UR12][R6.64+0x8] ;  /* 0x0000080c060e7981 */ /* 0x001e9e000c1e1b00 */
[----:B------:R-:W-:-:S15]  /*0710*/  NOP ;  /* 0x0000000000007918 */ /* 0x000fde0000000000 */
[----:B------:R-:W-:-:S15]  /*0720*/  NOP ;  /* 0x0000000000007918 */ /* 0x000fde0000000000 */
[----:B------:R-:W-:-:S15]  /*0730*/  NOP ;  /* 0x0000000000007918 */ /* 0x000fde0000000000 */
[----:B------:R-:W-:-:S02]  /*0740*/  NOP ;  /* 0x0000000000007918 */ /* 0x000fc40000000000 */
[----:B-1----:R0:W1:Y:S02]  /*0750*/  @!P5 DMUL R2, R2, R12 ;  /* 0x0000000c0202d228 */ /* 0x0020640000000000 */
[----:B0-----:R-:W2:-:S15]  /*0760*/  LDG.E.64 R12, desc[UR12][R6.64+0x10] ;  /* 0x0000100c060c7981 */ /* 0x001e9e000c1e1b00 */
[----:B------:R-:W-:-:S15]  /*0770*/  NOP ;  /* 0x0000000000007918 */ /* 0x000fde0000000000 */
[----:B------:R-:W-:-:S15]  /*0780*/  NOP ;  /* 0x0000000000007918 */ /* 0x000fde0000000000 */
[----:B------:R-:W-:-:S15]  /*0790*/  NOP ;  /* 0x0000000000007918 */ /* 0x000fde0000000000 */
[----:B------:R-:W-:-:S02]  /*07a0*/  NOP ;  /* 0x0000000000007918 */ /* 0x000fc40000000000 */
[----:B-1----:R0:W1:Y:S02]  /*07b0*/  @!P6 DMUL R2, R2, R26 ;  /* 0x0000001a0202e228 */ /* 0x0020640000000000 */
[----:B0-----:R-:W1:Y:S01]  /*07c0*/  @!P0 LDG.E.64 R26, desc[UR12][R8.64] ;  /* 0x0000000c081a8981 */ /* 0x001e62000c1e1b00 */
[----:B----4-:R-:W-:-:S04]  /*07d0*/  ISETP.NE.U32.AND P4, PT, R4, R20, PT ;  /* 0x000000140400720c */ /* 0x010fc80003f85070 */
[----:B------:R-:W-:Y:S02]  /*07e0*/  ISETP.NE.AND.EX P4, PT, R5, R21, PT, P4 ;  /* 0x000000150500720c */ /* 0x000fe40003f85340 */
[----:B---3--:R-:W-:-:S04]  /*07f0*/  ISETP.NE.U32.AND P5, PT, R4, R18, PT ;  /* 0x000000120400720c */ /* 0x008fc80003fa5070 */
[----:B------:R-:W-:-:S13]  /*0800*/  ISETP.NE.AND.EX P5, PT, R5, R19, PT, P5 ;  /* 0x000000130500720c */ /* 0x000fda0003fa5350 */
[----:B------:R-:W3:Y:S01]  /*0810*/  @!P5 LDG.E.64 R18, desc[UR12][R8.64+0x20] ;  /* 0x0000200c0812d981 */ /* 0x000ee2000c1e1b00 */
[----:B------:R-:W-:-:S04]  /*0820*/  ISETP.NE.U32.AND P6, PT, R4, R16, PT ;  /* 0x000000100400720c */ /* 0x000fc80003fc5070 */
[----:B------:R-:W-:Y:S02]  /*0830*/  ISETP.NE.AND.EX P6, PT, R5, R17, PT, P6 ;  /* 0x000000110500720c */ /* 0x000fe40003fc5360 */
[----:B------:R-:W4:Y:S11]  /*0840*/  @!P4 LDG.E.64 R16, desc[UR12][R8.64+0x18] ;  /* 0x0000180c0810c981 */ /* 0x000f36000c1e1b00 */
[----:B------:R-:W3:Y:S01]  /*0850*/  @!P6 LDG.E.64 R20, desc[UR12][R8.64+0x28] ;  /* 0x0000280c0814e981 */ /* 0x000ee2000c1e1b00 */
[----:B--2---:R-:W-:-:S04]  /*0860*/  ISETP.NE.U32.AND P3, PT, R4, R10, PT ;  /* 0x0000000a0400720c */ /* 0x004fc80003f65070 */
[----:B------:R-:W-:Y:S02]  /*0870*/  ISETP.NE.AND.EX P3, PT, R5, R11, PT, P3 ;  /* 0x0000000b0500720c */ /* 0x000fe40003f65330 */
[----:B------:R-:W-:-:S04]  /*0880*/  ISETP.NE.U32.AND P1, PT, R4, R14, PT ;  /* 0x0000000e0400720c */ /* 0x000fc80003f25070 */
[----:B------:R-:W-:Y:S02]  /*0890*/  ISETP.NE.AND.EX P1, PT, R5, R15, PT, P1 ;  /* 0x0000000f0500720c */ /* 0x000fe40003f25310 */
[----:B------:R-:W-:-:S04]  /*08a0*/  ISETP.NE.U32.AND P2, PT, R4, R12, PT ;  /* 0x0000000c0400720c */ /* 0x000fc80003f45070 */
[----:B------:R-:W-:-:S07]  /*08b0*/  ISETP.NE.AND.EX P2, PT, R5, R13, PT, P2 ;  /* 0x0000000d0500720c */ /* 0x000fce0003f45320 */
[----:B------:R-:W2:Y:S06]  /*08c0*/  @!P1 LDG.E.64 R12, desc[UR12][R8.64+0x8] ;  /* 0x0000080c080c9981 */ /* 0x000eac000c1e1b00 */
[----:B------:R-:W4:Y:S01]  /*08d0*/  @!P2 LDG.E.64 R14, desc[UR12][R8.64+0x10] ;  /* 0x0000100c080ea981 */ /* 0x000f22000c1e1b00 */
[----:B-1----:R0:W2:Y:S01]  /*08e0*/  @!P0 DMUL R2, R2, R26 ;  /* 0x0000001a02028228 */ /* 0x0020a20000000000 */
[----:B------:R-:W-:Y:S02]  /*08f0*/  ISETP.NE.U32.AND P0, PT, R4, R22, PT ;  /* 0x000000160400720c */ /* 0x000fe40003f05070 */
[----:B0-----:R-:W3:Y:S02]  /*0900*/  @!P3 LDG.E.64 R26, desc[UR12][R8.64+0x30] ;  /* 0x0000300c081ab981 */ /* 0x001ee4000c1e1b00 */
[----:B------:R-:W-:-:S13]  /*0910*/  ISETP.NE.AND.EX P0, PT, R5, R23, PT, P0 ;  /* 0x000000170500720c */ /* 0x000fda0003f05300 */
[----:B------:R0:W3:Y:S01]  /*0920*/  @!P0 LDG.E.64 R10, desc[UR12][R8.64+0x38] ;  /* 0x0000380c080a8981 */ /* 0x0000e2000c1e1b00 */
[----:B------:R-:W-:-:S04]  /*0930*/  UIADD3 UR4, UP1, UPT, UR4, -0x10, URZ ;  /* 0xfffffff004047890 */ /* 0x000fc8000ff3e0ff */
[----:B------:R-:W-:Y:S02]  /*0940*/  UIADD3.X UR7, UPT, UPT, UR7, -0x1, URZ, UP1, !UPT ;  /* 0xffffffff07077890 */ /* 0x000fe40008ffe4ff */
[----:B------:R-:W-:-:S04]  /*0950*/  UISETP.NE.U32.AND UP1, UPT, UR4, URZ, UPT ;  /* 0x000000ff0400728c */ /* 0x000fc8000bf25070 */
[----:B------:R-:W-:-:S15]  /*0960*/  UISETP.NE.AND.EX UP1, UPT, UR7, URZ, UPT, UP1 ;  /* 0x000000ff0700728c */ /* 0x000fde000bf25310 */
[----:B------:R-:W-:-:S15]  /*0970*/  NOP ;  /* 0x0000000000007918 */ /* 0x000fde0000000000 */
[----:B------:R-:W-:-:S05]  /*0980*/  NOP ;  /* 0x0000000000007918 */ /* 0x000fca0000000000 */
[----:B--2---:R-:W4:Y:S01]  /*0990*/  @!P1 DMUL R2, R2, R12 ;  /* 0x0000000c02029228 */ /* 0x004f220000000000 */
[----:B------:R-:W-:-:S05]  /*09a0*/  IADD3 R6, P1, PT, R6, 0x80, RZ ;  /* 0x0000008006067810 */ /* 0x000fca0007f3e0ff */
[----:B------:R-:W-:-:S15]  /*09b0*/  IMAD.X R7, RZ, RZ, R7, P1 ;  /* 0x000000ffff077224 */ /* 0x000fde00008e0607 */
[----:B------:R-:W-:-:S15]  /*09c0*/  NOP ;  /* 0x0000000000007918 */ /* 0x000fde0000000000 */
[----:B------:R-:W-:-:S15]  /*09d0*/  NOP ;  /* 0x0000000000007918 */ /* 0x000fde0000000000 */
[----:B------:R-:W-:-:S13]  /*09e0*/  NOP ;  /* 0x0000000000007918 */ /* 0x000fda0000000000 */
[----:B----4-:R-:W1:Y:S01]  /*09f0*/  @!P2 DMUL R2, R2, R14 ;  /* 0x0000000e0202a228 */ /* 0x010e620000000000 */
[----:B0-----:R-:W-:-:S05]  /*0a00*/  IADD3 R8, P2, PT, R8, 0x80, RZ ;  /* 0x0000008008087810 */ /* 0x001fca0007f5e0ff */
[----:B------:R-:W-:-:S15]  /*0a10*/  IMAD.X R9, RZ, RZ, R9, P2 ;  /* 0x000000ffff097224 */ /* 0x000fde00010e0609 */
[----:B------:R-:W-:-:S15]  /*0a20*/  NOP ;  /* 0x0000000000007918 */ /* 0x000fde0000000000 */
[----:B------:R-:W-:-:S15]  /*0a30*/  NOP ;  /* 0x0000000000007918 */ /* 0x000fde0000000000 */
[----:B------:R-:W-:-:S13]  /*0a40*/  NOP ;  /* 0x0000000000007918 */ /* 0x000fda0000000000 */
[----:B-1----:R-:W3:-:S15]  /*0a50*/  @!P4 DMUL R2, R2, R16 ;  /* 0x000000100202c228 */ /* 0x002ede0000000000 */
        /* <DEDUP_REMOVED lines=19> */
[----:B0-----:R0:W1:Y:S02]  /*0b90*/  @!P0 DMUL R2, R2, R10 ;  /* 0x0000000a02028228 */ /* 0x0010640000000000 */
[----:B01----:R-:W-:Y:S05]  /*0ba0*/  BRA.U UP1, `(.L_x_929) ;  /* 0xfffffff501d47547 */ /* 0x003fea000b83ffff */
.L_x_928:
        /* <DEDUP_REMOVED lines=13> */
[----:B------:R-:W-:-:S04]  /*0c80*/  IMAD.U32 R26, RZ, RZ, UR8 ;  /* 0x00000008ff1a7e24 */ /* 0x000fc8000f8e00ff */
[----:B------:R-:W-:-:S05]  /*0c90*/  IMAD.U32 R27, RZ, RZ, UR9 ;  /* 0x00000009ff1b7e24 */ /* 0x000fca000f8e00ff */
[----:B------:R-:W2:Y:S01]  /*0ca0*/  LDG.E.64 R6, desc[UR12][R26.64] ;  /* 0x0000000c1a067981 */ /* 0x000ea2000c1e1b00 */
[----:B------:R-:W0:Y:S03]  /*0cb0*/  LDCU.64 UR8, c[0x0][0x398] ;  /* 0x00007300ff0877ac */ /* 0x000e260008000a00 */
[----:B------:R-:W3:Y:S04]  /*0cc0*/  LDG.E.64 R10, desc[UR12][R26.64+0x8] ;  /* 0x0000080c1a0a7981 */ /* 0x000ee8000c1e1b00 */
[----:B------:R-:W4:Y:S04]  /*0cd0*/  LDG.E.64 R12, desc[UR12][R26.64+0x10] ;  /* 0x0000100c1a0c7981 */ /* 0x000f28000c1e1b00 */
[----:B------:R-:W4:Y:S04]  /*0ce0*/  LDG.E.64 R16, desc[UR12][R26.64+0x18] ;  /* 0x0000180c1a107981 */ /* 0x000f28000c1e1b00 */
[----:B------:R-:W4:Y:S01]  /*0cf0*/  LDG.E.64 R18, desc[UR12][R26.64+0x20] ;  /* 0x0000200c1a127981 */ /* 0x000f22000c1e1b00 */
[----:B0-----:R-:W-:-:S03]  /*0d00*/  UIADD3 UR4, UP1, UPT, UR4, UR8, URZ ;  /* 0x0000000804047290 */ /* 0x001fc6000ff3e0ff */
[----:B------:R-:W4:Y:S01]  /*0d10*/  LDG.E.64 R20, desc[UR12][R26.64+0x28] ;  /* 0x0000280c1a147981 */ /* 0x000f22000c1e1b00 */
[----:B------:R-:W-:-:S03]  /*0d20*/  UIADD3.X UR7, UPT, UPT, UR7, UR9, URZ, UP1, !UPT ;  /* 0x0000000907077290 */ /* 0x000fc60008ffe4ff */
[----:B------:R-:W4:Y:S01]  /*0d30*/  LDG.E.64 R22, desc[UR12][R26.64+0x30] ;  /* 0x0000300c1a167981 */ /* 0x000f22000c1e1b00 */
[----:B------:R-:W-:Y:S02]  /*0d40*/  IMAD.U32 R8, RZ, RZ, UR4 ;  /* 0x00000004ff087e24 */ /* 0x000fe4000f8e00ff */
[----:B------:R-:W-:Y:S01]  /*0d50*/  IMAD.U32 R9, RZ, RZ, UR7 ;  /* 0x00000007ff097e24 */ /* 0x000fe2000f8e00ff */
[----:B--2--5:R-:W-:-:S04]  /*0d60*/  ISETP.NE.U32.AND P1, PT, R4, R6, PT ;  /* 0x000000060400720c */ /* 0x024fc80003f25070 */
[----:B------:R-:W-:Y:S02]  /*0d70*/  ISETP.NE.AND.EX P1, PT, R5, R7, PT, P1 ;  /* 0x000000070500720c */ /* 0x000fe40003f25310 */
[----:B------:R-:W2:Y:S11]  /*0d80*/  LDG.E.64 R6, desc[UR12][R26.64+0x38] ;  /* 0x0000380c1a067981 */ /* 0x000eb6000c1e1b00 */
[----:B------:R-:W2:Y:S01]  /*0d90*/  @!P1 LDG.E.64 R14, desc[UR12][R8.64] ;  /* 0x0000000c080e9981 */ /* 0x000ea2000c1e1b00 */
[----:B---3--:R-:W-:-:S02]  /*0da0*/  ISETP.NE.U32.AND P0, PT, R4, R10, PT ;  /* 0x0000000a0400720c */ /* 0x008fc40003f05070 */
[C---:B----4-:R-:W-:Y:S02]  /*0db0*/  ISETP.NE.U32.AND P2, PT, R4.reuse, R12, PT ;  /* 0x0000000c0400720c */ /* 0x050fe40003f45070 */
[C---:B------:R-:W-:Y:S02]  /*0dc0*/  ISETP.NE.U32.AND P4, PT, R4.reuse, R16, PT ;  /* 0x000000100400720c */ /* 0x040fe40003f85070 */
[C---:B------:R-:W-:Y:S02]  /*0dd0*/  ISETP.NE.U32.AND P5, PT, R4.reuse, R18, PT ;  /* 0x000000120400720c */ /* 0x040fe40003fa5070 */
[C---:B------:R-:W-:Y:S02]  /*0de0*/  ISETP.NE.AND.EX P0, PT, R5.reuse, R11, PT, P0 ;  /* 0x0000000b0500720c */ /* 0x040fe40003f05300 */
[----:B------:R-:W-:Y:S02]  /*0df0*/  ISETP.NE.U32.AND P6, PT, R4, R20, PT ;  /* 0x000000140400720c */ /* 0x000fe40003fc5070 */
[----:B------:R-:W-:-:S02]  /*0e00*/  ISETP.NE.AND.EX P2, PT, R5, R13, PT, P2 ;  /* 0x0000000d0500720c */ /* 0x000fc40003f45320 */
[----:B------:R-:W-:Y:S02]  /*0e10*/  ISETP.NE.U32.AND P3, PT, R4, R22, PT ;  /* 0x000000160400720c */ /* 0x000fe40003f65070 */
[C---:B------:R-:W-:Y:S02]  /*0e20*/  ISETP.NE.AND.EX P4, PT, R5.reuse, R17, PT, P4 ;  /* 0x000000110500720c */ /* 0x040fe40003f85340 */
[C---:B------:R-:W-:Y:S02]  /*0e30*/  ISETP.NE.AND.EX P5, PT, R5.reuse, R19, PT, P5 ;  /* 0x000000130500720c */ /* 0x040fe40003fa5350 */
[C---:B------:R-:W-:Y:S01]  /*0e40*/  ISETP.NE.AND.EX P6, PT, R5.reuse, R21, PT, P6 ;  /* 0x000000150500720c */ /* 0x040fe20003fc5360 */
[----:B------:R-:W3:Y:S01]  /*0e50*/  @!P0 LDG.E.64 R10, desc[UR12][R8.64+0x8] ;  /* 0x0000080c080a8981 */ /* 0x000ee2000c1e1b00 */
[----:B------:R-:W-:-:S03]  /*0e60*/  ISETP.NE.AND.EX P3, PT, R5, R23, PT, P3 ;  /* 0x000000170500720c */ /* 0x000fc60003f65330 */
[----:B------:R-:W4:Y:S06]  /*0e70*/  @!P2 LDG.E.64 R12, desc[UR12][R8.64+0x10] ;  /* 0x0000100c080ca981 */ /* 0x000f2c000c1e1b00 */
[----:B------:R-:W4:Y:S04]  /*0e80*/  @!P5 LDG.E.64 R16, desc[UR12][R8.64+0x20] ;  /* 0x0000200c0810d981 */ /* 0x000f28000c1e1b00 */
[----:B------:R-:W4:Y:S04]  /*0e90*/  @!P6 LDG.E.64 R18, desc[UR12][R8.64+0x28] ;  /* 0x0000280c0812e981 */ /* 0x000f28000c1e1b00 */
[----:B------:R-:W4:Y:S01]  /*0ea0*/  @!P3 LDG.E.64 R20, desc[UR12][R8.64+0x30] ;  /* 0x0000300c0814b981 */ /* 0x000f22000c1e1b00 */
[----:B--2---:R0:W3:Y:S01]  /*0eb0*/  @!P1 DMUL R2, R2, R14 ;  /* 0x0000000e02029228 */ /* 0x0040e20000000000 */
[----:B------:R-:W-:-:S02]  /*0ec0*/  ISETP.NE.U32.AND P1, PT, R4, R6, PT ;  /* 0x000000060400720c */ /* 0x000fc40003f25070 */
[----:B0-----:R-:W2:Y:S02]  /*0ed0*/  @!P4 LDG.E.64 R14, desc[UR12][R8.64+0x18] ;  /* 0x0000180c080ec981 */ /* 0x001ea4000c1e1b00 */
[----:B------:R-:W-:-:S13]  /*0ee0*/  ISETP.NE.AND.EX P1, PT, R5, R7, PT, P1 ;  /* 0x000000070500720c */ /* 0x000fda0003f25310 */
[----:B------:R-:W2:Y:S01]  /*0ef0*/  @!P1 LDG.E.64 R6, desc[UR12][R8.64+0x38] ;  /* 0x0000380c08069981 */ /* 0x000ea2000c1e1b00 */
[----:B------:R-:W-:-:S04]  /*0f00*/  UIADD3 UR5, UP1, UPT, UR5, 0x8, URZ ;  /* 0x0000000805057890 */ /* 0x000fc8000ff3e0ff */
[----:B------:R-:W-:-:S15]  /*0f10*/  UIADD3.X UR6, UPT, UPT, URZ, UR6, URZ, UP1, !UPT ;  /* 0x00000006ff067290 */ /* 0x000fde0008ffe4ff */
[----:B------:R-:W-:-:S15]  /*0f20*/  NOP ;  /* 0x0000000000007918 */ /* 0x000fde0000000000 */
[----:B------:R-:W-:-:S11]  /*0f30*/  NOP ;  /* 0x0000000000007918 */ /* 0x000fd60000000000 */
[----:B---3--:R-:W4:-:S15]  /*0f40*/  @!P0 DMUL R2, R2, R10 ;  /* 0x0000000a02028228 */ /* 0x008f1e0000000000 */
[----:B------:R-:W-:-:S15]  /*0f50*/  NOP ;  /* 0x0000000000007918 */ /* 0x000fde0000000000 */
[----:B------:R-:W-:-:S15]  /*0f60*/  NOP ;  /* 0x0000000000007918 */ /* 0x000fde0000000000 */
[----:B------:R-:W-:-:S15]  /*0f70*/  NOP ;  /* 0x0000000000007918 */ /* 0x000fde0000000000 */
[----:B------:R-:W-:-:S04]  /*0f80*/  NOP ;  /* 0x0000000000007918 */ /* 0x000fc80000000000 */
[----:B----4-:R-:W2:-:S15]  /*0f90*/  @!P2 DMUL R2, R2, R12 ;  /* 0x0000000c0202a228 */ /* 0x010e9e0000000000 */
        /* <DEDUP_REMOVED lines=25> */
.L_x_930:
        /* <DEDUP_REMOVED lines=8> */
[----:B------:R-:W2:Y:S01]  /*11b0*/  LDCU.64 UR10, c[0x0][0x3a0] ;  /* 0x00007400ff0a77ac */ /* 0x000ea20008000a00 */
[----:B------:R-:W-:Y:S02]  /*11c0*/  USHF.L.U32 UR8, UR5, 0x3, URZ ;  /* 0x0000000305087899 */ /* 0x000fe400080006ff */
[----:B------:R-:W-:Y:S02]  /*11d0*/  USHF.L.U64.HI UR7, UR5, 0x3, UR6 ;  /* 0x0000000305077899 */ /* 0x000fe40008010206 */
[----:B--2---:R-:W-:-:S04]  /*11e0*/  UIADD3 UR10, UP1, UPT, UR8, UR10, URZ ;  /* 0x0000000a080a7290 */ /* 0x004fc8000ff3e0ff */
[----:B------:R-:W-:Y:S02]  /*11f0*/  UIADD3.X UR11, UPT, UPT, UR7, UR11, URZ, UP1, !UPT ;  /* 0x0000000b070b7290 */ /* 0x000fe40008ffe4ff */
[----:B------:R-:W-:-:S04]  /*1200*/  IMAD.U32 R14, RZ, RZ, UR10 ;  /* 0x0000000aff0e7e24 */ /* 0x000fc8000f8e00ff */
[----:B------:R-:W-:-:S05]  /*1210*/  IMAD.U32 R15, RZ, RZ, UR11 ;  /* 0x0000000bff0f7e24 */ /* 0x000fca000f8e00ff */
[----:B0-----:R-:W2:Y:S01]  /*1220*/  LDG.E.64 R6, desc[UR12][R14.64] ;  /* 0x0000000c0e067981 */ /* 0x001ea2000c1e1b00 */
[----:B------:R-:W0:Y:S03]  /*1230*/  LDCU.64 UR10, c[0x0][0x398] ;  /* 0x00007300ff0a77ac */ /* 0x000e260008000a00 */
[----:B------:R-:W3:Y:S04]  /*1240*/  LDG.E.64 R8, desc[UR12][R14.64+0x8] ;  /* 0x0000080c0e087981 */ /* 0x000ee8000c1e1b00 */
[----:B------:R-:W4:Y:S04]  /*1250*/  LDG.E.64 R10, desc[UR12][R14.64+0x10] ;  /* 0x0000100c0e0a7981 */ /* 0x000f28000c1e1b00 */
[----:B------:R-:W4:Y:S01]  /*1260*/  LDG.E.64 R12, desc[UR12][R14.64+0x18] ;  /* 0x0000180c0e0c7981 */ /* 0x000f22000c1e1b00 */
[----:B0-----:R-:W-:-:S04]  /*1270*/  UIADD3 UR10, UP1, UPT, UR8, UR10, URZ ;  /* 0x0000000a080a7290 */ /* 0x001fc8000ff3e0ff */
[----:B------:R-:W-:Y:S02]  /*1280*/  UIADD3.X UR11, UPT, UPT, UR7, UR11, URZ, UP1, !UPT ;  /* 0x0000000b070b7290 */ /* 0x000fe40008ffe4ff */
[----:B------:R-:W-:-:S04]  /*1290*/  IMAD.U32 R16, RZ, RZ, UR10 ;  /* 0x0000000aff107e24 */ /* 0x000fc8000f8e00ff */
[----:B------:R-:W-:Y:S01]  /*12a0*/  IMAD.U32 R17, RZ, RZ, UR11 ;  /* 0x0000000bff117e24 */ /* 0x000fe2000f8e00ff */
[C---:B--2--5:R-:W-:Y:S02]  /*12b0*/  ISETP.NE.U32.AND P0, PT, R4.reuse, R6, PT ;  /* 0x000000060400720c */ /* 0x064fe40003f05070 */
[C---:B---3--:R-:W-:Y:S02]  /*12c0*/  ISETP.NE.U32.AND P1, PT, R4.reuse, R8, PT ;  /* 0x000000080400720c */ /* 0x048fe40003f25070 */
[C---:B------:R-:W-:Y:S02]  /*12d0*/  ISETP.NE.AND.EX P0, PT, R5.reuse, R7, PT, P0 ;  /* 0x000000070500720c */ /* 0x040fe40003f05300 */
[C---:B----4-:R-:W-:Y:S02]  /*12e0*/  ISETP.NE.U32.AND P2, PT, R4.reuse, R10, PT ;  /* 0x0000000a0400720c */ /* 0x050fe40003f45070 */
[----:B------:R-:W-:Y:S02]  /*12f0*/  ISETP.NE.AND.EX P1, PT, R5, R9, PT, P1 ;  /* 0x000000090500720c */ /* 0x000fe40003f25310 */
[----:B------:R-:W-:-:S02]  /*1300*/  ISETP.NE.U32.AND P3, PT, R4, R12, PT ;  /* 0x0000000c0400720c */ /* 0x000fc40003f65070 */
[C---:B------:R-:W-:Y:S02]  /*1310*/  ISETP.NE.AND.EX P2, PT, R5.reuse, R11, PT, P2 ;  /* 0x0000000b0500720c */ /* 0x040fe40003f45320 */
[----:B------:R-:W-:-:S03]  /*1320*/  ISETP.NE.AND.EX P3, PT, R5, R13, PT, P3 ;  /* 0x0000000d0500720c */ /* 0x000fc60003f65330 */
[----:B------:R-:W1:Y:S04]  /*1330*/  @!P0 LDG.E.64 R6, desc[UR12][R16.64] ;  /* 0x0000000c10068981 */ /* 0x000e68000c1e1b00 */
[----:B------:R-:W2:Y:S04]  /*1340*/  @!P1 LDG.E.64 R8, desc[UR12][R16.64+0x8] ;  /* 0x0000080c10089981 */ /* 0x000ea8000c1e1b00 */
[----:B------:R-:W3:Y:S04]  /*1350*/  @!P2 LDG.E.64 R10, desc[UR12][R16.64+0x10] ;  /* 0x0000100c100aa981 */ /* 0x000ee8000c1e1b00 */
[----:B------:R-:W4:Y:S01]  /*1360*/  @!P3 LDG.E.64 R12, desc[UR12][R16.64+0x18] ;  /* 0x0000180c100cb981 */ /* 0x000f22000c1e1b00 */
[----:B------:R-:W-:-:S04]  /*1370*/  UIADD3 UR5, UP1, UPT, UR5, 0x4, URZ ;  /* 0x0000000405057890 */ /* 0x000fc8000ff3e0ff */
[----:B------:R-:W-:Y:S01]  /*1380*/  UIADD3.X UR6, UPT, UPT, URZ, UR6, URZ, UP1, !UPT ;  /* 0x00000006ff067290 */ /* 0x000fe20008ffe4ff */
[----:B-1----:R-:W2:-:S15]  /*1390*/  @!P0 DMUL R2, R2, R6 ;  /* 0x0000000602028228 */ /* 0x002e9e0000000000 */
[----:B------:R-:W-:-:S15]  /*13a0*/  NOP ;  /* 0x0000000000007918 */ /* 0x000fde0000000000 */
[----:B------:R-:W-:-:S15]  /*13b0*/  NOP ;  /* 0x0000000000007918 */ /* 0x000fde0000000000 */
[----:B------:R-:W-:-:S15]  /*13c0*/  NOP ;  /* 0x0000000000007918 */ /* 0x000fde0000000000 */
[----:B------:R-:W-:-:S04]  /*13d0*/  NOP ;  /* 0x0000000000007918 */ /* 0x000fc80000000000 */
[----:B--2---:R-:W3:-:S15]  /*13e0*/  @!P1 DMUL R2, R2, R8 ;  /* 0x0000000802029228 */ /* 0x004ede0000000000 */
[----:B------:R-:W-:-:S15]  /*13f0*/  NOP ;  /* 0x0000000000007918 */ /* 0x000fde0000000000 */
[----:B------:R-:W-:-:S15]  /*1400*/  NOP ;  /* 0x0000000000007918 */ /* 0x000fde0000000000 */
[----:B------:R-:W-:-:S15]  /*1410*/  NOP ;  /* 0x0000000000007918 */ /* 0x000fde0000000000 */
[----:B------:R-:W-:-:S04]  /*1420*/  NOP ;  /* 0x0000000000007918 */ /* 0x000fc80000000000 */
[----:B---3--:R-:W4:-:S15]  /*1430*/  @!P2 DMUL R2, R2, R10 ;  /* 0x0000000a0202a228 */ /* 0x008f1e0000000000 */
[----:B------:R-:W-:-:S15]  /*1440*/  NOP ;  /* 0x0000000000007918 */ /* 0x000fde0000000000 */
[----:B------:R-:W-:-:S15]  /*1450*/  NOP ;  /* 0x0000000000007918 */ /* 0x000fde0000000000 */
[----:B------:R-:W-:-:S15]  /*1460*/  NOP ;  /* 0x0000000000007918 */ /* 0x000fde0000000000 */
[----:B------:R-:W-:-:S04]  /*1470*/  NOP ;  /* 0x0000000000007918 */ /* 0x000fc80000000000 */
[----:B----4-:R2:W3:Y:S02]  /*1480*/  @!P3 DMUL R2, R2, R12 ;  /* 0x0000000c0202b228 */ /* 0x0104e40000000000 */
.L_x_931:
[----:B------:R-:W-:Y:S05]  /*1490*/  BRA.U !UP0, `(.L_x_927) ;  /* 0x0000000108687547 */ /* 0x000fea000b800000 */
[----:B------:R-:W4:Y:S01]  /*14a0*/  LDCU.64 UR10, c[0x0][0x398] ;  /* 0x00007300ff0a77ac */ /* 0x000f220008000a00 */
[----:B------:R-:W0:Y:S01]  /*14b0*/  LDCU.64 UR14, c[0x0][0x3a0] ;  /* 0x00007400ff0e77ac */ /* 0x000e220008000a00 */
[----:B------:R-:W-:Y:S02]  /*14c0*/  USHF.L.U32 UR8, UR5, 0x3, URZ ;  /* 0x0000000305087899 */ /* 0x000fe400080006ff */
[----:B------:R-:W-:Y:S02]  /*14d0*/  USHF.L.U64.HI UR6, UR5, 0x3, UR6 ;  /* 0x0000000305067899 */ /* 0x000fe40008010206 */
[----:B----4-:R-:W-:Y:S02]  /*14e0*/  UIADD3 UR7, UP0, UPT, UR8, UR10, URZ ;  /* 0x0000000a08077290 */ /* 0x010fe4000ff1e0ff */
[----:B0-----:R-:W-:Y:S02]  /*14f0*/  UIADD3 UR5, UP1, UPT, UR8, UR14, URZ ;  /* 0x0000000e08057290 */ /* 0x001fe4000ff3e0ff */
[----:B------:R-:W-:-:S02]  /*1500*/  UIADD3.X UR8, UPT, UPT, UR6, UR11, URZ, UP0, !UPT ;  /* 0x0000000b06087290 */ /* 0x000fc400087fe4ff */
[----:B------:R-:W-:-:S12]  /*1510*/  UIADD3.X UR6, UPT, UPT, UR6, UR15, URZ, UP1, !UPT ;  /* 0x0000000f06067290 */ /* 0x000fd80008ffe4ff */
.L_x_932:
[----:B------:R-:W-:Y:S02]  /*1520*/  IMAD.U32 R8, RZ, RZ, UR5 ;  /* 0x00000005ff087e24 */ /* 0x000fe4000f8e00ff */
[----:B------:R-:W-:-:S05]  /*1530*/  IMAD.U32 R9, RZ, RZ, UR6 ;  /* 0x00000006ff097e24 */ /* 0x000fca000f8e00ff */
[----:B------:R-:W4:Y:S01]  /*1540*/  LDG.E.64 R6, desc[UR12][R8.64] ;  /* 0x0000000c08067981 */ /* 0x000f22000c1e1b00 */
[----:B------:R-:W-:Y:S01]  /*1550*/  UIADD3 UR9, UP0, UPT, UR9, -0x1, URZ ;  /* 0xffffffff09097890 */ /* 0x000fe2000ff1e0ff */
[----:B----45:R-:W-:Y:S01]  /*1560*/  ISETP.NE.U32.AND P0, PT, R4, R6, PT ;  /* 0x000000060400720c */ /* 0x030fe20003f05070 */
[----:B------:R-:W-:-:S03]  /*1570*/  IMAD.U32 R6, RZ, RZ, UR7 ;  /* 0x00000007ff067e24 */ /* 0x000fc6000f8e00ff */
[----:B------:R-:W-:Y:S01]  /*1580*/  ISETP.NE.AND.EX P0, PT, R5, R7, PT, P0 ;  /* 0x000000070500720c */ /* 0x000fe20003f05300 */
[----:B------:R-:W-:-:S12]  /*1590*/  IMAD.U32 R7, RZ, RZ, UR8 ;  /* 0x00000008ff077e24 */ /* 0x000fd8000f8e00ff */
[----:B------:R-:W1:Y:S01]  /*15a0*/  @!P0 LDG.E.64 R6, desc[UR12][R6.64] ;  /* 0x0000000c06068981 */ /* 0x000e62000c1e1b00 */
[----:B------:R-:W-:Y:S02]  /*15b0*/  UIADD3.X UR4, UPT, UPT, UR4, -0x1, URZ, UP0, !UPT ;  /* 0xffffffff04047890 */ /* 0x000fe400087fe4ff */
[----:B------:R-:W-:Y:S02]  /*15c0*/  UISETP.NE.U32.AND UP0, UPT, UR9, URZ, UPT ;  /* 0x000000ff0900728c */ /* 0x000fe4000bf05070 */
[----:B------:R-:W-:Y:S02]  /*15d0*/  UIADD3 UR7, UP1, UPT, UR7, 0x8, URZ ;  /* 0x0000000807077890 */ /* 0x000fe4000ff3e0ff */
[----:B------:R-:W-:Y:S02]  /*15e0*/  UISETP.NE.AND.EX UP0, UPT, UR4, URZ, UPT, UP0 ;  /* 0x000000ff0400728c */ /* 0x000fe4000bf05300 */
[----:B------:R-:W-:Y:S02]  /*15f0*/  UIADD3 UR5, UP2, UPT, UR5, 0x8, URZ ;  /* 0x0000000805057890 */ /* 0x000fe4000ff5e0ff */
[----:B------:R-:W-:-:S02]  /*1600*/  UIADD3.X UR8, UPT, UPT, URZ, UR8, URZ, UP1, !UPT ;  /* 0x00000008ff087290 */ /* 0x000fc40008ffe4ff */
[----:B------:R-:W-:Y:S01]  /*1610*/  UIADD3.X UR6, UPT, UPT, URZ, UR6, URZ, UP2, !UPT ;  /* 0x00000006ff067290 */ /* 0x000fe200097fe4ff */
[----:B-1-3--:R4:W0:Y:S02]  /*1620*/  @!P0 DMUL R2, R2, R6 ;  /* 0x0000000602028228 */ /* 0x00a8240000000000 */
[----:B0---4-:R-:W-:Y:S09]  /*1630*/  BRA.U UP0, `(.L_x_932) ;  /* 0xfffffffd00b87547 */ /* 0x011ff2000b83ffff */
.L_x_927:
[----:B------:R-:W4:Y:S02]  /*1640*/  LDCU.64 UR4, c[0x0][0x380] ;  /* 0x00007000ff0477ac */ /* 0x000f240008000a00 */
[----:B----45:R-:W-:-:S04]  /*1650*/  IADD3 R4, P0, PT, R0, UR4, RZ ;  /* 0x0000000400047c10 */ /* 0x030fc8000ff1e0ff */
[----:B------:R-:W-:-:S05]  /*1660*/  IADD3.X R5, PT, PT, R24, UR5, RZ, P0, !PT ;  /* 0x0000000518057c10 */ /* 0x000fca00087fe4ff */
[----:B-1-3--:R-:W-:Y:S01]  /*1670*/  STG.E.64 desc[UR12][R4.64], R2 ;  /* 0x0000000204007986 */ /* 0x00afe2000c101b0c */
[----:B------:R-:W-:Y:S05]  /*1680*/  EXIT ;  /* 0x000000000000794d */ /* 0x000fea0003800000 */
.L_x_933:
        /* <DEDUP_REMOVED lines=15> */
.L_x_8752:


//--------------------- .text._ZN2at6native55_GLOBAL__N__0955718d_22_SparseCsrTensorMath_cu_868dd54534reduce_sparse_csr_dim0_cuda_kernelIdiNS1_14ReductionMulOpIdEEdEEvPT2_PKT0_lPKT_S9_lT1_ --------------------------
	.section	.text._ZN2at6native55_GLOBAL__N__0955718d_22_SparseCsrTensorMath_cu_868dd54534reduce_sparse_csr_dim0_cuda_kernelIdiNS1_14ReductionMulOpIdEEdEEvPT2_PKT0_lPKT_S9_lT1_,"ax",@progbits
	.align	128
.text._ZN2at6native55_GLOBAL__N__0955718d_22_SparseCsrTensorMath_cu_868dd54534reduce_sparse_csr_dim0_cuda_kernelIdiNS1_14ReductionMulOpIdEEdEEvPT2_PKT0_lPKT_S9_lT1_:
        .type           _ZN2at6native55_GLOBAL__N__0955718d_22_SparseCsrTensorMath_cu_868dd54534reduce_sparse_csr_dim0_cuda_kernelIdiNS1_14ReductionMulOpIdEEdEEvPT2_PKT0_lPKT_S9_lT1_,@function
        .size           _ZN2at6native55_GLOBAL__N__0955718d_22_SparseCsrTensorMath_cu_868dd54534reduce_sparse_csr_dim0_cuda_kernelIdiNS1_14ReductionMulOpIdEEdEEvPT2_PKT0_lPKT_S9_lT1_,(.L_x_8753 - _ZN2at6native55_GLOBAL__N__0955718d_22_SparseCsrTensorMath_cu_868dd54534reduce_sparse_csr_dim0_cuda_kernelIdiNS1_14ReductionMulOpIdEEdEEvPT2_PKT0_lPKT_S9_lT1_)
        .other          _ZN2at6native55_GLOBAL__N__0955718d_22_SparseCsrTensorMath_cu_868dd54534reduce_sparse_csr_dim0_cuda_kernelIdiNS1_14ReductionMulOpIdEEdEEvPT2_PKT0_lPKT_S9_lT1_,@"STO_CUDA_ENTRY STV_DEFAULT"
_ZN2at6native55_GLOBAL__N__0955718d_22_SparseCsrTensorMath_cu_868dd54534reduce_sparse_csr_dim0_cuda_kernelIdiNS1_14ReductionMulOpIdEEdEEvPT2_PKT0_lPKT_S9_lT1_:
        /* <DEDUP_REMOVED lines=10> */
[----:B------:R-:W-:Y:S02]  /*00a0*/  IMAD.MOV.U32 R2, RZ, RZ, 0x0 ;  /* 0x00000000ff027424 */ /* 0x000fe400078e00ff */
        /* <DEDUP_REMOVED lines=18> */
[----:B0-----:R-:W-:Y:S08]  /*01d0*/  BRA.U !UP1, `(.L_x_935) ;  /* 0x0000000909307547 */ /* 0x001ff0000b800000 */
        /* <DEDUP_REMOVED lines=16> */
.L_x_936:
        /* <DEDUP_REMOVED lines=10> */
[C---:B--2--5:R-:W-:Y:S01]  /*0380*/  ISETP.NE.AND P0, PT, R8.reuse, R7, PT ;  /* 0x000000070800720c */ /* 0x064fe20003f05270 */
[----:B------:R-:W-:Y:S01]  /*0390*/  IMAD.MOV.U32 R7, RZ, RZ, R13 ;  /* 0x000000ffff077224 */ /* 0x000fe200078e000d */
[----:B---3--:R-:W-:-:S02]  /*03a0*/  ISETP.NE.AND P2, PT, R8, R9, PT ;  /* 0x000000090800720c */ /* 0x008fc40003f45270 */
[----:B------:R-:W2:Y:S01]  /*03b0*/  LDG.E R9, desc[UR14][R4.64] ;  /* 0x0000000e04097981 */ /* 0x000ea2000c1e1900 */
[----:B----4-:R-:W-:-:S08]  /*03c0*/  ISETP.NE.AND P3, PT, R8, R11, PT ;  /* 0x0000000b0800720c */ /* 0x010fd00003f65270 */
[----:B------:R-:W3:Y:S04]  /*03d0*/  @!P0 LDG.E.64 R14, desc[UR14][R6.64+-0x40] ;  /* 0xffffc00e060e8981 */ /* 0x000ee8000c1e1b00 */
[----:B------:R-:W4:Y:S04]  /*03e0*/  @!P2 LDG.E.64 R12, desc[UR14][R6.64+-0x38] ;  /* 0xffffc80e060ca981 */ /* 0x000f28000c1e1b00 */
[----:B------:R-:W4:Y:S01]  /*03f0*/  @!P3 LDG.E.64 R16, desc[UR14][R6.64+-0x30] ;  /* 0xffffd00e0610b981 */ /* 0x000f22000c1e1b00 */
[----:B------:R-:W-:-:S13]  /*0400*/  ISETP.NE.AND P1, PT, R8, R19, PT ;  /* 0x000000130800720c */ /* 0x000fda0003f25270 */
[----:B------:R-:W4:Y:S01]  /*0410*/  @!P1 LDG.E.64 R10, desc[UR14][R6.64+-0x28] ;  /* 0xffffd80e060a9981 */ /* 0x000f22000c1e1b00 */
[C---:B------:R-:W-:Y:S02]  /*0420*/  ISETP.NE.AND P4, PT, R8.reuse, R25, PT ;  /* 0x000000190800720c */ /* 0x040fe40003f85270 */
[C---:B------:R-:W-:Y:S01]  /*0430*/  ISETP.NE.AND P5, PT, R8.reuse, R27, PT ;  /* 0x0000001b0800720c */ /* 0x040fe20003fa5270 */
[----:B------:R-:W4:Y:S04]  /*0440*/  LDG.E R25, desc[UR14][R4.64+0xc] ;  /* 0x00000c0e04197981 */ /* 0x000f28000c1e1900 */
[----:B------:R-:W4:Y:S08]  /*0450*/  LDG.E R27, desc[UR14][R4.64+0x10] ;  /* 0x0000100e041b7981 */ /* 0x000f30000c1e1900 */
[----:B------:R-:W4:Y:S01]  /*0460*/  @!P5 LDG.E.64 R18, desc[UR14][R6.64+-0x8] ;  /* 0xfffff80e0612d981 */ /* 0x000f22000c1e1b00 */
[----:B---3--:R-:W4:Y:S01]  /*0470*/  @!P0 DMUL R2, R2, R14 ;  /* 0x0000000e02028228 */ /* 0x008f220000000000 */
[----:B--2---:R-:W-:-:S02]  /*0480*/  ISETP.NE.AND P0, PT, R8, R9, PT ;  /* 0x000000090800720c */ /* 0x004fc40003f05270 */
[----:B------:R-:W2:-:S15]  /*0490*/  LDG.E R9, desc[UR14][R4.64+0x1c] ;  /* 0x00001c0e04097981 */ /* 0x000e9e000c1e1900 */
[----:B------:R-:W-:-:S15]  /*04a0*/  NOP ;  /* 0x0000000000007918 */ /* 0x000fde0000000000 */
[----:B------:R-:W-:-:S15]  /*04b0*/  NOP ;  /* 0x0000000000007918 */ /* 0x000fde0000000000 */
[----:B------:R-:W-:-:S15]  /*04c0*/  NOP ;  /* 0x0000000000007918 */ /* 0x000fde0000000000 */
[----:B------:R-:W-:-:S01]  /*04d0*/  NOP ;  /* 0x0000000000007918 */ /* 0x000fc20000000000 */
[----:B----4-:R0:W1:Y:S01]  /*04e0*/  @!P2 DMUL R2, R2, R12 ;  /* 0x0000000c0202a228 */ /* 0x0100620000000000 */
[----:B------:R-:W-:Y:S02]  /*04f0*/  ISETP.NE.AND P2, PT, R8, R21, PT ;  /* 0x000000150800720c */ /* 0x000fe40003f45270 */
[----:B------:R-:W3:Y:S11]  /*0500*/  LDG.E R21, desc[UR14][R4.64+0x4] ;  /* 0x0000040e04157981 */ /* 0x000ef6000c1e1900 */
[----:B0-----:R-:W4:-:S15]  /*0510*/  @!P2 LDG.E.64 R12, desc[UR14][R6.64+-0x20] ;  /* 0xffffe00e060ca981 */ /* 0x001f1e000c1e1b00 */
[----:B------:R-:W-:-:S15]  /*0520*/  NOP ;  /* 0x0000000000007918 */ /* 0x000fde0000000000 */
[----:B------:R-:W-:-:S15]  /*0530*/  NOP ;  /* 0x0000000000007918 */ /* 0x000fde0000000000 */
[----:B------:R-:W-:-:S05]  /*0540*/  NOP ;  /* 0x0000000000007918 */ /* 0x000fca0000000000 */
[----:B-1----:R0:W1:Y:S01]  /*0550*/  @!P3 DMUL R2, R2, R16 ;  /* 0x000000100202b228 */ /* 0x0020620000000000 */
[----:B------:R-:W-:Y:S01]  /*0560*/  ISETP.NE.AND P3, PT, R8, R23, PT ;  /* 0x000000170800720c */ /* 0x000fe20003f65270 */
[----:B0-----:R-:W2:Y:S04]  /*0570*/  @!P4 LDG.E.64 R16, desc[UR14][R6.64+-0x10] ;  /* 0xfffff00e0610c981 */ /* 0x001ea8000c1e1b00 */
[----:B------:R-:W2:Y:S08]  /*0580*/  LDG.E R23, desc[UR14][R4.64+0x8] ;  /* 0x0000080e04177981 */ /* 0x000eb0000c1e1900 */
[----:B------:R-:W2:-:S15]  /*0590*/  @!P3 LDG.E.64 R14, desc[UR14][R6.64+-0x18] ;  /* 0xffffe80e060eb981 */ /* 0x000e9e000c1e1b00 */
[----:B------:R-:W-:-:S15]  /*05a0*/  NOP ;  /* 0x0000000000007918 */ /* 0x000fde0000000000 */
[----:B------:R-:W-:-:S15]  /*05b0*/  NOP ;  /* 0x0000000000007918 */ /* 0x000fde0000000000 */
[----:B------:R-:W-:-:S05]  /*05c0*/  NOP ;  /* 0x0000000000007918 */ /* 0x000fca0000000000 */
[----:B-1----:R0:W4:Y:S02]  /*05d0*/  @!P1 DMUL R2, R2, R10 ;  /* 0x0000000a02029228 */ /* 0x0021240000000000 */
[----:B0-----:R-:W2:Y:S01]  /*05e0*/  @!P0 LDG.E.64 R10, desc[UR14][R6.64] ;  /* 0x0000000e060a8981 */ /* 0x001ea2000c1e1b00 */
[C---:B------:R-:W-:Y:S02]  /*05f0*/  ISETP.NE.AND P1, PT, R8.reuse, R20, PT ;  /* 0x000000140800720c */ /* 0x040fe40003f25270 */
[----:B---3--:R-:W-:-:S15]  /*0600*/  ISETP.NE.AND P6, PT, R8, R21, PT ;  /* 0x000000150800720c */ /* 0x008fde0003fc5270 */
[----:B------:R-:W-:-:S15]  /*0610*/  NOP ;  /* 0x0000000000007918 */ /* 0x000fde0000000000 */
[----:B------:R-:W-:-:S15]  /*0620*/  NOP ;  /* 0x0000000000007918 */ /* 0x000fde0000000000 */
[----:B------:R-:W-:-:S14]  /*0630*/  NOP ;  /* 0x0000000000007918 */ /* 0x000fdc0000000000 */
[----:B----4-:R0:W2:Y:S01]  /*0640*/  @!P2 DMUL R2, R2, R12 ;  /* 0x0000000c0202a228 */ /* 0x0100a20000000000 */
[----:B------:R-:W-:Y:S01]  /*0650*/  ISETP.NE.AND P2, PT, R8, R29, PT ;  /* 0x0000001d0800720c */ /* 0x000fe20003f45270 */
[----:B0-----:R-:W3:-:S12]  /*0660*/  @!P6 LDG.E.64 R12, desc[UR14][R6.64+0x8] ;  /* 0x0000080e060ce981 */ /* 0x001ed8000c1e1b00 */
[----:B------:R-:W4:-:S15]  /*0670*/  @!P2 LDG.E.64 R20, desc[UR14][R6.64+0x28] ;  /* 0x0000280e0614a981 */ /* 0x000f1e000c1e1b00 */
[----:B------:R-:W-:-:S15]  /*0680*/  NOP ;  /* 0x0000000000007918 */ /* 0x000fde0000000000 */
[----:B------:R-:W-:-:S15]  /*0690*/  NOP ;  /* 0x0000000000007918 */ /* 0x000fde0000000000 */
[----:B------:R-:W-:-:S05]  /*06a0*/  NOP ;  /* 0x0000000000007918 */ /* 0x000fca0000000000 */
[----:B--2---:R-:W0:Y:S01]  /*06b0*/  @!P3 DMUL R2, R2, R14 ;  /* 0x0000000e0202b228 */ /* 0x004e220000000000 */
[----:B------:R-:W-:-:S15]  /*06c0*/  ISETP.NE.AND P3, PT, R8, R27, PT ;  /* 0x0000001b0800720c */ /* 0x000fde0003f65270 */
[----:B------:R-:W-:-:S15]  /*06d0*/  NOP ;  /* 0x0000000000007918 */ /* 0x000fde0000000000 */
[----:B------:R-:W-:-:S15]  /*06e0*/  NOP ;  /* 0x0000000000007918 */ /* 0x000fde0000000000 */
[----:B------:R-:W-:-:S15]  /*06f0*/  NOP ;  /* 0x0000000000007918 */ /* 0x000fde0000000000 */
[----:B------:R-:W-:-:S03]  /*0700*/  NOP ;  /* 0x0000000000007918 */ /* 0x000fc60000000000 */
[----:B0-----:R0:W1:Y:S01]  /*0710*/  @!P4 DMUL R2, R2, R16 ;  /* 0x000000100202c228 */ /* 0x0010620000000000 */
[----:B------:R-:W-:-:S13]  /*0720*/  ISETP.NE.AND P4, PT, R8, R25, PT ;  /* 0x000000190800720c */ /* 0x000fda0003f85270 */
[----:B0-----:R-:W2:-:S15]  /*0730*/  @!P4 LDG.E.64 R16, desc[UR14][R6.64+0x18] ;  /* 0x0000180e0610c981 */ /* 0x001e9e000c1e1b00 */
[----:B------:R-:W-:-:S15]  /*0740*/  NOP ;  /* 0x0000000000007918 */ /* 0x000fde0000000000 */
[----:B------:R-:W-:-:S15]  /*0750*/  NOP ;  /* 0x0000000000007918 */ /* 0x000fde0000000000 */
[----:B------:R-:W-:-:S05]  /*0760*/  NOP ;  /* 0x0000000000007918 */ /* 0x000fca0000000000 */
[----:B-1----:R0:W1:Y:S01]  /*0770*/  @!P5 DMUL R2, R2, R18 ;  /* 0x000000120202d228 */ /* 0x0020620000000000 */
[----:B------:R-:W-:Y:S01]  /*0780*/  ISETP.NE.AND P5, PT, R8, R23, PT ;  /* 0x000000170800720c */ /* 0x000fe20003fa5270 */
[----:B0-----:R-:W4:Y:S04]  /*0790*/  @!P3 LDG.E.64 R18, desc[UR14][R6.64+0x20] ;  /* 0x0000200e0612b981 */ /* 0x001f28000c1e1b00 */
[----:B------:R-:W4:Y:S08]  /*07a0*/  @!P1 LDG.E.64 R22, desc[UR14][R6.64+0x30] ;  /* 0x0000300e06169981 */ /* 0x000f30000c1e1b00 */
[----:B------:R-:W2:-:S15]  /*07b0*/  @!P5 LDG.E.64 R14, desc[UR14][R6.64+0x10] ;  /* 0x0000100e060ed981 */ /* 0x000e9e000c1e1b00 */
[----:B------:R-:W-:-:S15]  /*07c0*/  NOP ;  /* 0x0000000000007918 */ /* 0x000fde0000000000 */
[----:B------:R-:W-:-:S15]  /*07d0*/  NOP ;  /* 0x0000000000007918 */ /* 0x000fde0000000000 */
[----:B------:R-:W-:-:S05]  /*07e0*/  NOP ;  /* 0x0000000000007918 */ /* 0x000fca0000000000 */
[----:B-1----:R0:W3:Y:S01]  /*07f0*/  @!P0 DMUL R2, R2, R10 ;  /* 0x0000000a02028228 */ /* 0x0020e20000000000 */
[----:B------:R-:W-:-:S13]  /*0800*/  ISETP.NE.AND P0, PT, R8, R9, PT ;  /* 0x000000090800720c */ /* 0x000fda0003f05270 */
[----:B0-----:R0:W4:Y:S01]  /*0810*/  @!P0 LDG.E.64 R10, desc[UR14][R6.64+0x38] ;  /* 0x0000380e060a8981 */ /* 0x001122000c1e1b00 */
[----:B------:R-:W-:-:S04]  /*0820*/  UIADD3 UR4, UP1, UPT, UR4, -0x10, URZ ;  /* 0xfffffff004047890 */ /* 0x000fc8000ff3e0ff */
[----:B------:R-:W-:Y:S02]  /*0830*/  UIADD3.X UR7, UPT, UPT, UR7, -0x1, URZ, UP1, !UPT ;  /* 0xffffffff07077890 */ /* 0x000fe40008ffe4ff */
[----:B------:R-:W-:-:S04]  /*0840*/  UISETP.NE.U32.AND UP1, UPT, UR4, URZ, UPT ;  /* 0x000000ff0400728c */ /* 0x000fc8000bf25070 */
[----:B------:R-:W-:-:S15]  /*0850*/  UISETP.NE.AND.EX UP1, UPT, UR7, URZ, UPT, UP1 ;  /* 0x000000ff0700728c */ /* 0x000fde000bf25310 */
[----:B------:R-:W-:-:S15]  /*0860*/  NOP ;  /* 0x0000000000007918 */ /* 0x000fde0000000000 */
[----:B------:R-:W-:-:S09]  /*0870*/  NOP ;  /* 0x0000000000007918 */ /* 0x000fd20000000000 */
[----:B---3--:R-:W2:-:S15]  /*0880*/  @!P6 DMUL R2, R2, R12 ;  /* 0x0000000c0202e228 */ /* 0x008e9e0000000000 */
        /* <DEDUP_REMOVED lines=9> */
[----:B-1----:R-:W4:-:S15]  /*0920*/  @!P4 DMUL R2, R2, R16 ;  /* 0x000000100202c228 */ /* 0x002f1e0000000000 */
[----:B------:R-:W-:-:S15]  /*0930*/  NOP ;  /* 0x0000000000007918 */ /* 0x000fde0000000000 */
[----:B------:R-:W-:-:S15]  /*0940*/  NOP ;  /* 0x0000000000007918 */ /* 0x000fde0000000000 */
[----:B------:R-:W-:-:S15]  /*0950*/  NOP ;  /* 0x0000000000007918 */ /* 0x000fde0000000000 */
[----:B------:R-:W-:-:S04]  /*0960*/  NOP ;  /* 0x0000000000007918 */ /* 0x000fc80000000000 */
[----:B----4-:R-:W1:-:S15]  /*0970*/  @!P3 DMUL R2, R2, R18 ;  /* 0x000000120202b228 */ /* 0x010e5e0000000000 */
[----:B------:R-:W-:-:S15]  /*0980*/  NOP ;  /* 0x0000000000007918 */ /* 0x000fde0000000000 */
[----:B------:R-:W-:-:S15]  /*0990*/  NOP ;  /* 0x0000000000007918 */ /* 0x000fde0000000000 */
[----:B------:R-:W-:-:S15]  /*09a0*/  NOP ;  /* 0x0000000000007918 */ /* 0x000fde0000000000 */
[----:B------:R-:W-:-:S04]  /*09b0*/  NOP ;  /* 0x0000000000007918 */ /* 0x000fc80000000000 */
[----:B-1----:R-:W1:Y:S01]  /*09c0*/  @!P2 DMUL R2, R2, R20 ;  /* 0x000000140202a228 */ /* 0x002e620000000000 */
[----:B0-----:R-:W-:-:S05]  /*09d0*/  IADD3 R6, P2, PT, R6, 0x80, RZ ;  /* 0x0000008006067810 */ /* 0x001fca0007f5e0ff */
[----:B------:R-:W-:-:S15]  /*09e0*/  IMAD.X R13, RZ, RZ, R7, P2 ;  /* 0x000000ffff0d7224 */ /* 0x000fde00010e0607 */
[----:B------:R-:W-:-:S15]  /*09f0*/  NOP ;  /* 0x0000000000007918 */ /* 0x000fde0000000000 */
[----:B------:R-:W-:-:S15]  /*0a00*/  NOP ;  /* 0x0000000000007918 */ /* 0x000fde0000000000 */
[----:B------:R-:W-:-:S13]  /*0a10*/  NOP ;  /* 0x0000000000007918 */ /* 0x000fda0000000000 */
[----:B-1----:R-:W0:Y:S01]  /*0a20*/  @!P1 DMUL R2, R2, R22 ;  /* 0x0000001602029228 */ /* 0x002e220000000000 */
[----:B------:R-:W-:-:S05]  /*0a30*/  IADD3 R4, P1, PT, R4, 0x40, RZ ;  /* 0x0000004004047810 */ /* 0x000fca0007f3e0ff */
[----:B------:R-:W-:-:S15]  /*0a40*/  IMAD.X R5, RZ, RZ, R5, P1 ;  /* 0x000000ffff057224 */ /* 0x000fde00008e0605 */
[----:B------:R-:W-:-:S15]  /*0a50*/  NOP ;  /* 0x0000000000007918 */ /* 0x000fde0000000000 */
[----:B------:R-:W-:-:S15]  /*0a60*/  NOP ;  /* 0x0000000000007918 */ /* 0x000fde0000000000 */
[----:B------:R-:W-:-:S13]  /*0a70*/  NOP ;  /* 0x0000000000007918 */ /* 0x000fda0000000000 */
[----:B0-----:R0:W1:Y:S02]  /*0a80*/  @!P0 DMUL R2, R2, R10 ;  /* 0x0000000a02028228 */ /* 0x0010640000000000 */
[----:B01----:R-:W-:Y:S05]  /*0a90*/  BRA.U UP1, `(.L_x_936) ;  /* 0xfffffff901107547 */ /* 0x003fea000b83ffff */
.L_x_935:
        /* <DEDUP_REMOVED lines=14> */
[----:B------:R-:W2:Y:S04]  /*0b80*/  LDG.E R5, desc[UR14][R18.64] ;  /* 0x0000000e12057981 */ /* 0x000ea8000c1e1900 */
[----:B------:R-:W3:Y:S04]  /*0b90*/  LDG.E R9, desc[UR14][R18.64+0x4] ;  /* 0x0000040e12097981 */ /* 0x000ee8000c1e1900 */
[----:B------:R-:W4:Y:S01]  /*0ba0*/  LDG.E R11, desc[UR14][R18.64+0x8] ;  /* 0x0000080e120b7981 */ /* 0x000f22000c1e1900 */
[----:B0-----:R-:W-:-:S03]  /*0bb0*/  ULEA UR4, UP1, UR5, UR8, 0x3 ;  /* 0x0000000805047291 */ /* 0x001fc6000f8218ff */
[----:B------:R-:W4:Y:S01]  /*0bc0*/  LDG.E R13, desc[UR14][R18.64+0xc] ;  /* 0x00000c0e120d7981 */ /* 0x000f22000c1e1900 */
[----:B------:R-:W-:Y:S02]  /*0bd0*/  ULEA.HI.X UR7, UR5, UR9, UR6, 0x3, UP1 ;  /* 0x0000000905077291 */ /* 0x000fe400088f1c06 */
[----:B------:R-:W-:Y:S01]  /*0be0*/  IMAD.U32 R4, RZ, RZ, UR4 ;  /* 0x00000004ff047e24 */ /* 0x000fe2000f8e00ff */
[----:B------:R-:W4:Y:S04]  /*0bf0*/  LDG.E R15, desc[UR14][R18.64+0x10] ;  /* 0x0000100e120f7981 */ /* 0x000f28000c1e1900 */
[----:B------:R-:W4:Y:S04]  /*0c00*/  LDG.E R17, desc[UR14][R18.64+0x14] ;  /* 0x0000140e12117981 */ /* 0x000f28000c1e1900 */
[----:B------:R-:W4:Y:S04]  /*0c10*/  LDG.E R21, desc[UR14][R18.64+0x18] ;  /* 0x0000180e12157981 */ /* 0x000f28000c1e1900 */
[----:B------:R-:W4:Y:S01]  /*0c20*/  LDG.E R23, desc[UR14][R18.64+0x1c] ;  /* 0x00001c0e12177981 */ /* 0x000f22000c1e1900 */
[----:B--2--5:R-:W-:Y:S01]  /*0c30*/  ISETP.NE.AND P6, PT, R8, R5, PT ;  /* 0x000000050800720c */ /* 0x024fe20003fc5270 */
[----:B------:R-:W-:-:S12]  /*0c40*/  IMAD.U32 R5, RZ, RZ, UR7 ;  /* 0x00000007ff057e24 */ /* 0x000fd8000f8e00ff */
[----:B------:R-:W2:Y:S01]  /*0c50*/  @!P6 LDG.E.64 R6, desc[UR14][R4.64] ;  /* 0x0000000e0406e981 */ /* 0x000ea2000c1e1b00 */
[C---:B---3--:R-:W-:Y:S02]  /*0c60*/  ISETP.NE.AND P5, PT, R8.reuse, R9, PT ;  /* 0x000000090800720c */ /* 0x048fe40003fa5270 */
[C---:B----4-:R-:W-:Y:S02]  /*0c70*/  ISETP.NE.AND P4, PT, R8.reuse, R11, PT ;  /* 0x0000000b0800720c */ /* 0x050fe40003f85270 */
[C---:B------:R-:W-:Y:S02]  /*0c80*/  ISETP.NE.AND P3, PT, R8.reuse, R13, PT ;  /* 0x0000000d0800720c */ /* 0x040fe40003f65270 */
[C---:B------:R-:W-:Y:S02]  /*0c90*/  ISETP.NE.AND P2, PT, R8.reuse, R15, PT ;  /* 0x0000000f0800720c */ /* 0x040fe40003f45270 */
[C---:B------:R-:W-:Y:S02]  /*0ca0*/  ISETP.NE.AND P1, PT, R8.reuse, R17, PT ;  /* 0x000000110800720c */ /* 0x040fe40003f25270 */
[----:B------:R-:W-:-:S03]  /*0cb0*/  ISETP.NE.AND P0, PT, R8, R21, PT ;  /* 0x000000150800720c */ /* 0x000fc60003f05270 */
[----:B------:R-:W3:Y:S04]  /*0cc0*/  @!P5 LDG.E.64 R10, desc[UR14][R4.64+0x8] ;  /* 0x0000080e040ad981 */ /* 0x000ee8000c1e1b00 */
[----:B------:R-:W4:Y:S04]  /*0cd0*/  @!P4 LDG.E.64 R12, desc[UR14][R4.64+0x10] ;  /* 0x0000100e040cc981 */ /* 0x000f28000c1e1b00 */
[----:B------:R-:W4:Y:S04]  /*0ce0*/  @!P3 LDG.E.64 R14, desc[UR14][R4.64+0x18] ;  /* 0x0000180e040eb981 */ /* 0x000f28000c1e1b00 */
[----:B------:R-:W4:Y:S04]  /*0cf0*/  @!P2 LDG.E.64 R16, desc[UR14][R4.64+0x20] ;  /* 0x0000200e0410a981 */ /* 0x000f28000c1e1b00 */
[----:B------:R-:W4:Y:S04]  /*0d00*/  @!P1 LDG.E.64 R18, desc[UR14][R4.64+0x28] ;  /* 0x0000280e04129981 */ /* 0x000f28000c1e1b00 */
[----:B------:R-:W4:Y:S01]  /*0d10*/  @!P0 LDG.E.64 R20, desc[UR14][R4.64+0x30] ;  /* 0x0000300e04148981 */ /* 0x000f22000c1e1b00 */
[----:B--2---:R0:W3:Y:S01]  /*0d20*/  @!P6 DMUL R2, R2, R6 ;  /* 0x000000060202e228 */ /* 0x0040e20000000000 */
[----:B------:R-:W-:-:S13]  /*0d30*/  ISETP.NE.AND P6, PT, R8, R23, PT ;  /* 0x000000170800720c */ /* 0x000fda0003fc5270 */
[----:B0-----:R-:W2:Y:S01]  /*0d40*/  @!P6 LDG.E.64 R6, desc[UR14][R4.64+0x38] ;  /* 0x0000380e0406e981 */ /* 0x001ea2000c1e1b00 */
[----:B------:R-:W-:-:S04]  /*0d50*/  UIADD3 UR5, UP1, UPT, UR5, 0x8, URZ ;  /* 0x0000000805057890 */ /* 0x000fc8000ff3e0ff */
[----:B------:R-:W-:-:S15]  /*0d60*/  UIADD3.X UR6, UPT, UPT, URZ, UR6, URZ, UP1, !UPT ;  /* 0x00000006ff067290 */ /* 0x000fde0008ffe4ff */
[----:B------:R-:W-:-:S15]  /*0d70*/  NOP ;  /* 0x0000000000007918 */ /* 0x000fde0000000000 */
[----:B------:R-:W-:-:S15]  /*0d80*/  NOP ;  /* 0x0000000000007918 */ /* 0x000fde0000000000 */
[----:B---3--:R-:W4:-:S15]  /*0d90*/  @!P5 DMUL R2, R2, R10 ;  /* 0x0000000a0202d228 */ /* 0x008f1e0000000000 */
        /* <DEDUP_REMOVED lines=24> */
[----:B0-----:R-:W2:-:S15]  /*0f20*/  @!P0 DMUL R2, R2, R20 ;  /* 0x0000001402028228 */ /* 0x001e9e0000000000 */
[----:B------:R-:W-:-:S15]  /*0f30*/  NOP ;  /* 0x0000000000007918 */ /* 0x000fde0000000000 */
[----:B------:R-:W-:-:S15]  /*0f40*/  NOP ;  /* 0x0000000000007918 */ /* 0x000fde0000000000 */
[----:B------:R-:W-:-:S15]  /*0f50*/  NOP ;  /* 0x0000000000007918 */ /* 0x000fde0000000000 */
[----:B------:R-:W-:-:S04]  /*0f60*/  NOP ;  /* 0x0000000000007918 */ /* 0x000fc80000000000 */
[----:B--2---:R0:W1:Y:S02]  /*0f70*/  @!P6 DMUL R2, R2, R6 ;  /* 0x000000060202e228 */ /* 0x0040640000000000 */
.L_x_937:
        /* <DEDUP_REMOVED lines=8> */
[----:B------:R-:W2:Y:S02]  /*1000*/  LDCU.64 UR8, c[0x0][0x3a0] ;  /* 0x00007400ff0877ac */ /* 0x000ea40008000a00 */
[----:B--2---:R-:W-:-:S04]  /*1010*/  ULEA UR8, UP1, UR5, UR8, 0x2 ;  /* 0x0000000805087291 */ /* 0x004fc8000f8210ff */
[----:B------:R-:W-:Y:S02]  /*1020*/  ULEA.HI.X UR9, UR5, UR9, UR6, 0x2, UP1 ;  /* 0x0000000905097291 */ /* 0x000fe400088f1406 */
[----:B------:R-:W-:-:S04]  /*1030*/  IMAD.U32 R10, RZ, RZ, UR8 ;  /* 0x00000008ff0a7e24 */ /* 0x000fc8000f8e00ff */
[----:B------:R-:W-:-:S05]  /*1040*/  IMAD.U32 R11, RZ, RZ, UR9 ;  /* 0x00000009ff0b7e24 */ /* 0x000fca000f8e00ff */
[----:B------:R-:W2:Y:S01]  /*1050*/  LDG.E R5, desc[UR14][R10.64] ;  /* 0x0000000e0a057981 */ /* 0x000ea2000c1e1900 */
[----:B------:R-:W3:Y:S03]  /*1060*/  LDCU.64 UR8, c[0x0][0x398] ;  /* 0x00007300ff0877ac */ /* 0x000ee60008000a00 */
[----:B0-----:R-:W4:Y:S04]  /*1070*/  LDG.E R7, desc[UR14][R10.64+0x4] ;  /* 0x0000040e0a077981 */ /* 0x001f28000c1e1900 */
[----:B------:R-:W4:Y:S04]  /*1080*/  LDG.E R9, desc[UR14][R10.64+0x8] ;  /* 0x0000080e0a097981 */ /* 0x000f28000c1e1900 */
[----:B------:R-:W4:Y:S01]  /*1090*/  LDG.E R13, desc[UR14][R10.64+0xc] ;  /* 0x00000c0e0a0d7981 */ /* 0x000f22000c1e1900 */
[----:B---3--:R-:W-:-:S04]  /*10a0*/  ULEA UR8, UP1, UR5, UR8, 0x3 ;  /* 0x0000000805087291 */ /* 0x008fc8000f8218ff */
[----:B------:R-:W-:Y:S02]  /*10b0*/  ULEA.HI.X UR9, UR5, UR9, UR6, 0x3, UP1 ;  /* 0x0000000905097291 */ /* 0x000fe400088f1c06 */
[----:B------:R-:W-:-:S04]  /*10c0*/  IMAD.U32 R14, RZ, RZ, UR8 ;  /* 0x00000008ff0e7e24 */ /* 0x000fc8000f8e00ff */
[----:B------:R-:W-:Y:S01]  /*10d0*/  IMAD.U32 R15, RZ, RZ, UR9 ;  /* 0x00000009ff0f7e24 */ /* 0x000fe2000f8e00ff */
[C---:B--2--5:R-:W-:Y:S02]  /*10e0*/  ISETP.NE.AND P0, PT, R8.reuse, R5, PT ;  /* 0x000000050800720c */ /* 0x064fe40003f05270 */
[C---:B----4-:R-:W-:Y:S02]  /*10f0*/  ISETP.NE.AND P1, PT, R8.reuse, R7, PT ;  /* 0x000000070800720c */ /* 0x050fe40003f25270 */
[C---:B------:R-:W-:Y:S02]  /*1100*/  ISETP.NE.AND P2, PT, R8.reuse, R9, PT ;  /* 0x000000090800720c */ /* 0x040fe40003f45270 */
[----:B------:R-:W-:-:S07]  /*1110*/  ISETP.NE.AND P3, PT, R8, R13, PT ;  /* 0x0000000d0800720c */ /* 0x000fce0003f65270 */
        /* <DEDUP_REMOVED lines=22> */
.L_x_938:
[----:B------:R-:W-:Y:S05]  /*1280*/  BRA.U !UP0, `(.L_x_934) ;  /* 0x00000001085c7547 */ /* 0x000fea000b800000 */
[----:B------:R-:W4:Y:S01]  /*1290*/  LDCU.64 UR8, c[0x0][0x398] ;  /* 0x00007300ff0877ac */ /* 0x000f220008000a00 */
[----:B------:R-:W0:Y:S01]  /*12a0*/  LDCU.64 UR12, c[0x0][0x3a0] ;  /* 0x00007400ff0c77ac */ /* 0x000e220008000a00 */
[----:B----4-:R-:W-:Y:S02]  /*12b0*/  ULEA UR8, UP0, UR5, UR8, 0x3 ;  /* 0x0000000805087291 */ /* 0x010fe4000f8018ff */
[----:B0-----:R-:W-:Y:S02]  /*12c0*/  ULEA UR7, UP1, UR5, UR12, 0x2 ;  /* 0x0000000c05077291 */ /* 0x001fe4000f8210ff */
[----:B------:R-:W-:Y:S02]  /*12d0*/  ULEA.HI.X UR9, UR5, UR9, UR6, 0x3, UP0 ;  /* 0x0000000905097291 */ /* 0x000fe400080f1c06 */
[----:B------:R-:W-:-:S12]  /*12e0*/  ULEA.HI.X UR5, UR5, UR13, UR6, 0x2, UP1 ;  /* 0x0000000d05057291 */ /* 0x000fd800088f1406 */
.L_x_939:
[----:B------:R-:W-:Y:S02]  /*12f0*/  IMAD.U32 R7, RZ, RZ, UR5 ;  /* 0x00000005ff077e24 */ /* 0x000fe4000f8e00ff */
[----:B------:R-:W-:-:S05]  /*1300*/  IMAD.U32 R6, RZ, RZ, UR7 ;  /* 0x00000007ff067e24 */ /* 0x000fca000f8e00ff */
[----:B------:R-:W4:Y:S01]  /*1310*/  LDG.E R7, desc[UR14][R6.64] ;  /* 0x0000000e06077981 */ /* 0x000f22000c1e1900 */
[----:B------:R-:W-:Y:S02]  /*1320*/  IMAD.U32 R4, RZ, RZ, UR8 ;  /* 0x00000008ff047e24 */ /* 0x000fe4000f8e00ff */
[----:B------:R-:W-:Y:S01]  /*1330*/  IMAD.U32 R5, RZ, RZ, UR9 ;  /* 0x00000009ff057e24 */ /* 0x000fe2000f8e00ff */
[----:B------:R-:W-:Y:S01]  /*1340*/  UIADD3 UR10, UP0, UPT, UR10, -0x1, URZ ;  /* 0xffffffff0a0a7890 */ /* 0x000fe2000ff1e0ff */
[----:B----45:R-:W-:-:S13]  /*1350*/  ISETP.NE.AND P0, PT, R8, R7, PT ;  /* 0x000000070800720c */ /* 0x030fda0003f05270 */
        /* <DEDUP_REMOVED lines=10> */
.L_x_934:
[----:B------:R-:W4:Y:S02]  /*1400*/  LDCU.64 UR4, c[0x0][0x380] ;  /* 0x00007000ff0477ac */ /* 0x000f240008000a00 */
[----:B----4-:R-:W-:-:S04]  /*1410*/  LEA R4, P0, R0, UR4, 0x3 ;  /* 0x0000000400047c11 */ /* 0x010fc8000f8018ff */
[----:B------:R-:W-:-:S05]  /*1420*/  LEA.HI.X R5, R0, UR5, RZ, 0x3, P0 ;  /* 0x0000000500057c11 */ /* 0x000fca00080f1cff */
[----:B-1-3--:R-:W-:Y:S01]  /*1430*/  STG.E.64 desc[UR14][R4.64], R2 ;  /* 0x0000000204007986 */ /* 0x00afe2000c101b0e */
[----:B------:R-:W-:Y:S05]  /*1440*/  EXIT ;  /* 0x000000000000794d */ /* 0x000fea0003800000 */
.L_x_940:
        /* <DEDUP_REMOVED lines=11> */
.L_x_8753:


//--------------------- .text._ZN2at6native55_GLOBAL__N__0955718d_22_SparseCsrTensorMath_cu_868dd54534reduce_sparse_csr_dim1_cuda_kernelIslNS1_14ReductionMulOpIsEElEEvPT2_PKT_PKT0_SC_lT1_ --------------------------
	.section	.text._ZN2at6native55_GLOBAL__N__0955718d_22_SparseCsrTensorMath_cu_868dd54534reduce_sparse_csr_dim1_cuda_kernelIslNS1_14ReductionMulOpIsEElEEvPT2_PKT_PKT0_SC_lT1_,"ax",@progbits
	.align	128
.text._ZN2at6native55_GLOBAL__N__0955718d_22_SparseCsrTensorMath_cu_868dd54534reduce_sparse_csr_dim1_cuda_kernelIslNS1_14ReductionMulOpIsEElEEvPT2_PKT_PKT0_SC_lT1_:
        .type           _ZN2at6native55_GLOBAL__N__0955718d_22_SparseCsrTensorMath_cu_868dd54534reduce_sparse_csr_dim1_cuda_kernelIslNS1_14ReductionMulOpIsEElEEvPT2_PKT_PKT0_SC_lT1_,@function
        .size           _ZN2at6native55_GLOBAL__N__0955718d_22_SparseCsrTensorMath_cu_868dd54534reduce_sparse_csr_dim1_cuda_kernelIslNS1_14ReductionMulOpIsEElEEvPT2_PKT_PKT0_SC_lT1_,(.L_x_8754 - _ZN2at6native55_GLOBAL__N__0955718d_22_SparseCsrTensorMath_cu_868dd54534reduce_sparse_csr_dim1_cuda_kernelIslNS1_14ReductionMulOpIsEElEEvPT2_PKT_PKT0_SC_lT1_)
        .other          _ZN2at6native55_GLOBAL__N__0955718d_22_SparseCsrTensorMath_cu_868dd54534reduce_sparse_csr_dim1_cuda_kernelIslNS1_14ReductionMulOpIsEElEEvPT2_PKT_PKT0_SC_lT1_,@"STO_CUDA_ENTRY STV_DEFAULT"
_ZN2at6native55_GLOBAL__N__0955718d_22_SparseCsrTensorMath_cu_868dd54534reduce_sparse_csr_dim1_cuda_kernelIslNS1_14ReductionMulOpIsEElEEvPT2_PKT_PKT0_SC_lT1_:
        /* <DEDUP_REMOVED lines=41> */
[----:B------:R-:W-:Y:S01]  /*0290*/  IMAD.MOV.U32 R7, RZ, RZ, 0x1 ;  /* 0x00000001ff077424 */ /* 0x000fe200078e00ff */
[----:B------:R-:W-:Y:S02]  /*02a0*/  LOP3.LUT R26, R8, 0xfffffff0, RZ, 0xc0, !PT ;  /* 0xfffffff0081a7812 */ /* 0x000fe400078ec0ff */
[----:B0-----:R-:W-:-:S04]  /*02b0*/  LEA R2, P1, R5, UR6, 0x1 ;  /* 0x0000000605027c11 */ /* 0x001fc8000f8208ff */
[----:B------:R-:W-:Y:S02]  /*02c0*/  IADD3 R2, P2, PT, R2, 0x10, RZ ;  /* 0x0000001002027810 */ /* 0x000fe40007f5e0ff */
[----:B------:R-:W-:-:S05]  /*02d0*/  LEA.HI.X R3, R5, UR7, R0, 0x1, P1 ;  /* 0x0000000705037c11 */ /* 0x000fca00088f0c00 */
[----:B------:R-:W-:-:S07]  /*02e0*/  IMAD.X R3, RZ, RZ, R3, P2 ;  /* 0x000000ffff037224 */ /* 0x000fce00010e0603 */
.L_x_945:
        /* <DEDUP_REMOVED lines=14> */
[----:B------:R-:W-:-:S03]  /*03d0*/  PRMT R7, R7, 0x9910, RZ ;  /* 0x0000991007077816 */ /* 0x000fc600000000ff */
[----:B------:R-:W5:Y:S01]  /*03e0*/  LDG.E.U16 R10, desc[UR4][R2.64+0xc] ;  /* 0x00000c04020a7981 */ /* 0x000f62000c1e1500 */
[----:B--2---:R-:W-:Y:S01]  /*03f0*/  PRMT R27, R24, 0x9910, RZ ;  /* 0x00009910181b7816 */ /* 0x004fe200000000ff */
[----:B------:R-:W-:-:S04]  /*0400*/  IMAD.MOV.U32 R24, RZ, RZ, R7 ;  /* 0x000000ffff187224 */ /* 0x000fc800078e0007 */
[----:B------:R-:W-:-:S04]  /*0410*/  IMAD.MOV.U32 R7, RZ, RZ, R27 ;  /* 0x000000ffff077224 */ /* 0x000fc800078e001b */
[----:B------:R-:W-:Y:S02]  /*0420*/  IMAD R24, R24, R7, RZ ;  /* 0x0000000718187224 */ /* 0x000fe400078e02ff */
[----:B------:R0:W2:Y:S01]  /*0430*/  LDG.E.U16 R7, desc[UR4][R2.64+0xe] ;  /* 0x00000e0402077981 */ /* 0x0000a2000c1e1500 */
[----:B---3--:R-:W-:Y:S02]  /*0440*/  PRMT R27, R23, 0x9910, RZ ;  /* 0x00009910171b7816 */ /* 0x008fe400000000ff */
[----:B------:R-:W-:Y:S02]  /*0450*/  PRMT R23, R24, 0x9910, RZ ;  /* 0x0000991018177816 */ /* 0x000fe400000000ff */
[----:B------:R-:W-:Y:S01]  /*0460*/  IADD3 R26, P1, PT, R26, -0x10, RZ ;  /* 0xfffffff01a1a7810 */ /* 0x000fe20007f3e0ff */
[----:B------:R-:W-:Y:S01]  /*0470*/  IMAD.MOV.U32 R24, RZ, RZ, R27 ;  /* 0x000000ffff187224 */ /* 0x000fe200078e001b */
[----:B------:R-:W-:Y:S02]  /*0480*/  IADD3 R5, P2, PT, R5, 0x10, RZ ;  /* 0x0000001005057810 */ /* 0x000fe40007f5e0ff */
[----:B------:R-:W-:Y:S01]  /*0490*/  IADD3.X R9, PT, PT, R9, -0x1, RZ, P1, !PT ;  /* 0xffffffff09097810 */ /* 0x000fe20000ffe4ff */
[----:B------:R-:W-:Y:S01]  /*04a0*/  IMAD R23, R23, R24, RZ ;  /* 0x0000001817177224 */ /* 0x000fe200078e02ff */
[----:B----4-:R-:W-:Y:S01]  /*04b0*/  PRMT R24, R22, 0x9910, RZ ;  /* 0x0000991016187816 */ /* 0x010fe200000000ff */
[----:B------:R-:W-:Y:S01]  /*04c0*/  IMAD.X R0, RZ, RZ, R0, P2 ;  /* 0x000000ffff007224 */ /* 0x000fe200010e0600 */
[----:B------:R-:W-:-:S02]  /*04d0*/  ISETP.NE.U32.AND P1, PT, R26, RZ, PT ;  /* 0x000000ff1a00720c */ /* 0x000fc40003f25070 */
[----:B------:R-:W-:Y:S01]  /*04e0*/  PRMT R22, R23, 0x9910, RZ ;  /* 0x0000991017167816 */ /* 0x000fe200000000ff */
[----:B------:R-:W-:Y:S01]  /*04f0*/  IMAD.MOV.U32 R23, RZ, RZ, R24 ;  /* 0x000000ffff177224 */ /* 0x000fe200078e0018 */
[----:B------:R-:W-:Y:S02]  /*0500*/  ISETP.NE.AND.EX P1, PT, R9, RZ, PT, P1 ;  /* 0x000000ff0900720c */ /* 0x000fe40003f25310 */
[----:B0-----:R-:W-:Y:S01]  /*0510*/  IADD3 R2, P3, PT, R2, 0x20, RZ ;  /* 0x0000002002027810 */ /* 0x001fe20007f7e0ff */
[----:B------:R-:W-:Y:S01]  /*0520*/  IMAD R22, R22, R23, RZ ;  /* 0x0000001716167224 */ /* 0x000fe200078e02ff */
[----:B-----5:R-:W-:-:S03]  /*0530*/  PRMT R23, R21, 0x9910, RZ ;  /* 0x0000991015177816 */ /* 0x020fc600000000ff */
[----:B------:R-:W-:Y:S01]  /*0540*/  IMAD.X R3, RZ, RZ, R3, P3 ;  /* 0x000000ffff037224 */ /* 0x000fe200018e0603 */
[----:B------:R-:W-:Y:S01]  /*0550*/  PRMT R21, R22, 0x9910, RZ ;  /* 0x0000991016157816 */ /* 0x000fe200000000ff */
[----:B------:R-:W-:-:S04]  /*0560*/  IMAD.MOV.U32 R22, RZ, RZ, R23 ;  /* 0x000000ffff167224 */ /* 0x000fc800078e0017 */
[----:B------:R-:W-:Y:S01]  /*0570*/  IMAD R21, R21, R22, RZ ;  /* 0x0000001615157224 */ /* 0x000fe200078e02ff */
[----:B------:R-:W-:-:S04]  /*0580*/  PRMT R22, R20, 0x9910, RZ ;  /* 0x0000991014167816 */ /* 0x000fc800000000ff */
        /* <DEDUP_REMOVED lines=43> */
[----:B--2---:R-:W-:-:S04]  /*0840*/  PRMT R11, R7, 0x9910, RZ ;  /* 0x00009910070b7816 */ /* 0x004fc800000000ff */
[----:B------:R-:W-:Y:S01]  /*0850*/  PRMT R7, R10, 0x9910, RZ ;  /* 0x000099100a077816 */ /* 0x000fe200000000ff */
[----:B------:R-:W-:-:S04]  /*0860*/  IMAD.MOV.U32 R10, RZ, RZ, R11 ;  /* 0x000000ffff0a7224 */ /* 0x000fc800078e000b */
[----:B------:R-:W-:Y:S01]  /*0870*/  IMAD R7, R7, R10, RZ ;  /* 0x0000000a07077224 */ /* 0x000fe200078e02ff */
[----:B------:R-:W-:Y:S06]  /*0880*/  @P1 BRA `(.L_x_945) ;  /* 0xfffffff800981947 */ /* 0x000fec000383ffff */
.L_x_944:
[----:B------:R-:W-:Y:S05]  /*0890*/  BSYNC.RECONVERGENT B1 ;  /* 0x0000000000017941 */ /* 0x000fea0003800200 */
.L_x_943:
[----:B------:R-:W-:Y:S04]  /*08a0*/  BSSY.RECONVERGENT B1, `(.L_x_946) ;  /* 0x0000063000017945 */ /* 0x000fe80003800200 */
        /* <DEDUP_REMOVED lines=19> */
[----:B------:R-:W-:-:S02]  /*09e0*/  PRMT R7, R7, 0x9910, RZ ;  /* 0x0000991007077816 */ /* 0x000fc400000000ff */
[----:B------:R-:W-:-:S05]  /*09f0*/  IADD3 R5, P0, PT, R5, 0x8, RZ ;  /* 0x0000000805057810 */ /* 0x000fca0007f1e0ff */
[----:B------:R-:W-:Y:S01]  /*0a00*/  IMAD.X R0, RZ, RZ, R0, P0 ;  /* 0x000000ffff007224 */ /* 0x000fe200000e0600 */
[----:B--2---:R-:W-:-:S05]  /*0a10*/  PRMT R14, R14, 0x9910, RZ ;  /* 0x000099100e0e7816 */ /* 0x004fca00000000ff */
[----:B------:R-:W-:Y:S01]  /*0a20*/  IMAD R7, R7, R14, RZ ;  /* 0x0000000e07077224 */ /* 0x000fe200078e02ff */
[----:B---3--:R-:W-:Y:S02]  /*0a30*/  PRMT R14, R15, 0x9910, RZ ;  /* 0x000099100f0e7816 */ /* 0x008fe400000000ff */
[----:B----4-:R-:W-:Y:S02]  /*0a40*/  PRMT R3, R16, 0x9910, RZ ;  /* 0x0000991010037816 */ /* 0x010fe400000000ff */
[----:B------:R-:W-:-:S05]  /*0a50*/  PRMT R7, R7, 0x9910, RZ ;  /* 0x0000991007077816 */ /* 0x000fca00000000ff */
[----:B------:R-:W-:-:S05]  /*0a60*/  IMAD R7, R7, R14, RZ ;  /* 0x0000000e07077224 */ /* 0x000fca00078e02ff */
[----:B------:R-:W-:-:S05]  /*0a70*/  PRMT R2, R7, 0x9910, RZ ;  /* 0x0000991007027816 */ /* 0x000fca00000000ff */
[----:B------:R-:W-:Y:S01]  /*0a80*/  IMAD R2, R2, R3, RZ ;  /* 0x0000000302027224 */ /* 0x000fe200078e02ff */
[----:B-----5:R-:W-:Y:S02]  /*0a90*/  PRMT R3, R13, 0x9910, RZ ;  /* 0x000099100d037816 */ /* 0x020fe400000000ff */
[----:B------:R-:W-:Y:S02]  /*0aa0*/  PRMT R10, R10, 0x9910, RZ ;  /* 0x000099100a0a7816 */ /* 0x000fe400000000ff */
[----:B------:R-:W-:-:S05]  /*0ab0*/  PRMT R2, R2, 0x9910, RZ ;  /* 0x0000991002027816 */ /* 0x000fca00000000ff */
[----:B------:R-:W-:Y:S01]  /*0ac0*/  IMAD R2, R2, R3, RZ ;  /* 0x0000000302027224 */ /* 0x000fe200078e02ff */
[----:B------:R-:W-:-:S04]  /*0ad0*/  PRMT R3, R12, 0x9910, RZ ;  /* 0x000099100c037816 */ /* 0x000fc800000000ff */
[----:B------:R-:W-:-:S05]  /*0ae0*/  PRMT R2, R2, 0x9910, RZ ;  /* 0x0000991002027816 */ /* 0x000fca00000000ff */
[----:B------:R-:W-:Y:S01]  /*0af0*/  IMAD R2, R2, R3, RZ ;  /* 0x0000000302027224 */ /* 0x000fe200078e02ff */
[----:B------:R-:W-:-:S04]  /*0b00*/  PRMT R3, R11, 0x9910, RZ ;  /* 0x000099100b037816 */ /* 0x000fc800000000ff */
[----:B------:R-:W-:-:S05]  /*0b10*/  PRMT R2, R2, 0x9910, RZ ;  /* 0x0000991002027816 */ /* 0x000fca00000000ff */
[----:B------:R-:W-:Y:S01]  /*0b20*/  IMAD R2, R2, R3, RZ ;  /* 0x0000000302027224 */ /* 0x000fe200078e02ff */
[----:B------:R-:W-:-:S04]  /*0b30*/  PRMT R3, R9, 0x9910, RZ ;  /* 0x0000991009037816 */ /* 0x000fc800000000ff */
[----:B------:R-:W-:-:S05]  /*0b40*/  PRMT R2, R2, 0x9910, RZ ;  /* 0x0000991002027816 */ /* 0x000fca00000000ff */
[----:B------:R-:W-:-:S05]  /*0b50*/  IMAD R2, R2, R3, RZ ;  /* 0x0000000302027224 */ /* 0x000fca00078e02ff */
[----:B------:R-:W-:Y:S01]  /*0b60*/  PRMT R7, R2, 0x9910, RZ ;  /* 0x0000991002077816 */ /* 0x000fe200000000ff */
[----:B------:R-:W-:-:S04]  /*0b70*/  IMAD.MOV.U32 R2, RZ, RZ, R10 ;  /* 0x000000ffff027224 */ /* 0x000fc800078e000a */
[----:B------:R-:W-:-:S07]  /*0b80*/  IMAD R7, R7, R2, RZ ;  /* 0x0000000207077224 */ /* 0x000fce00078e02ff */
.L_x_949:
[----:B------:R-:W-:Y:S05]  /*0b90*/  BSYNC.RECONVERGENT B2 ;  /* 0x0000000000027941 */ /* 0x000fea0003800200 */
.L_x_948:
        /* <DEDUP_REMOVED lines=12> */
[----:B------:R-:W2:Y:S04]  /*0c60*/  LDG.E.U16 R3, desc[UR4][R10.64] ;  /* 0x000000040a037981 */ /* 0x000ea8000c1e1500 */
[----:B------:R-:W3:Y:S04]  /*0c70*/  LDG.E.U16 R9, desc[UR4][R10.64+0x2] ;  /* 0x000002040a097981 */ /* 0x000ee8000c1e1500 */
[----:B------:R-:W4:Y:S04]  /*0c80*/  LDG.E.U16 R13, desc[UR4][R10.64+0x4] ;  /* 0x000004040a0d7981 */ /* 0x000f28000c1e1500 */
[----:B------:R4:W5:Y:S01]  /*0c90*/  LDG.E.U16 R14, desc[UR4][R10.64+0x6] ;  /* 0x000006040a0e7981 */ /* 0x000962000c1e1500 */
[----:B------:R-:W-:-:S02]  /*0ca0*/  PRMT R7, R7, 0x9910, RZ ;  /* 0x0000991007077816 */ /* 0x000fc400000000ff */
[----:B------:R-:W-:-:S05]  /*0cb0*/  IADD3 R5, P0, PT, R5, 0x4, RZ ;  /* 0x0000000405057810 */ /* 0x000fca0007f1e0ff */
[----:B------:R-:W-:Y:S01]  /*0cc0*/  IMAD.X R0, RZ, RZ, R0, P0 ;  /* 0x000000ffff007224 */ /* 0x000fe200000e0600 */
[----:B--2---:R-:W-:Y:S01]  /*0cd0*/  PRMT R12, R3, 0x9910, RZ ;  /* 0x00009910030c7816 */ /* 0x004fe200000000ff */
[----:B------:R-:W-:-:S04]  /*0ce0*/  IMAD.MOV.U32 R3, RZ, RZ, R7 ;  /* 0x000000ffff037224 */ /* 0x000fc800078e0007 */
[----:B------:R-:W-:Y:S01]  /*0cf0*/  IMAD R3, R3, R12, RZ ;  /* 0x0000000c03037224 */ /* 0x000fe200078e02ff */
[----:B---3--:R-:W-:Y:S02]  /*0d00*/  PRMT R12, R9, 0x9910, RZ ;  /* 0x00009910090c7816 */ /* 0x008fe400000000ff */
[----:B----4-:R-:W-:Y:S02]  /*0d10*/  PRMT R10, R13, 0x9910, RZ ;  /* 0x000099100d0a7816 */ /* 0x010fe400000000ff */
[----:B------:R-:W-:-:S05]  /*0d20*/  PRMT R3, R3, 0x9910, RZ ;  /* 0x0000991003037816 */ /* 0x000fca00000000ff */
[----:B------:R-:W-:-:S05]  /*0d30*/  IMAD R3, R3, R12, RZ ;  /* 0x0000000c03037224 */ /* 0x000fca00078e02ff */
[----:B------:R-:W-:-:S05]  /*0d40*/  PRMT R3, R3, 0x9910, RZ ;  /* 0x0000991003037816 */ /* 0x000fca00000000ff */
[----:B------:R-:W-:Y:S01]  /*0d50*/  IMAD R3, R3, R10, RZ ;  /* 0x0000000a03037224 */ /* 0x000fe200078e02ff */
[----:B-----5:R-:W-:-:S04]  /*0d60*/  PRMT R10, R14, 0x9910, RZ ;  /* 0x000099100e0a7816 */ /* 0x020fc800000000ff */
[----:B------:R-:W-:-:S05]  /*0d70*/  PRMT R3, R3, 0x9910, RZ ;  /* 0x0000991003037816 */ /* 0x000fca00000000ff */
[----:B------:R-:W-:-:S05]  /*0d80*/  IMAD R3, R3, R10, RZ ;  /* 0x0000000a03037224 */ /* 0x000fca00078e02ff */
[----:B------:R-:W-:-:S07]  /*0d90*/  PRMT R7, R3, 0x7610, R7 ;  /* 0x0000761003077816 */ /* 0x000fce0000000007 */
.L_x_951:
[----:B------:R-:W-:Y:S05]  /*0da0*/  BSYNC.RECONVERGENT B2 ;  /* 0x0000000000027941 */ /* 0x000fea0003800200 */
.L_x_950:
[----:B------:R-:W-:Y:S05]  /*0db0*/  @!P1 BRA `(.L_x_947) ;  /* 0x0000000000449947 */ /* 0x000fea0003800000 */
[----:B------:R-:W0:Y:S02]  /*0dc0*/  LDCU.64 UR6, c[0x0][0x388] ;  /* 0x00007100ff0677ac */ /* 0x000e240008000a00 */
[----:B0-----:R-:W-:-:S04]  /*0dd0*/  LEA R3, P0, R5, UR6, 0x1 ;  /* 0x0000000605037c11 */ /* 0x001fc8000f8008ff */
[----:B------:R-:W-:-:S09]  /*0de0*/  LEA.HI.X R11, R5, UR7, R0, 0x1, P0 ;  /* 0x00000007050b7c11 */ /* 0x000fd200080f0c00 */
.L_x_952:
[----:B------:R-:W-:-:S05]  /*0df0*/  IMAD.MOV.U32 R10, RZ, RZ, R3 ;  /* 0x000000ffff0a7224 */ /* 0x000fca00078e0003 */
[----:B------:R0:W2:Y:S01]  /*0e00*/  LDG.E.U16 R0, desc[UR4][R10.64] ;  /* 0x000000040a007981 */ /* 0x0000a2000c1e1500 */
[----:B------:R-:W-:Y:S02]  /*0e10*/  IADD3 R8, P0, PT, R8, -0x1, RZ ;  /* 0xffffffff08087810 */ /* 0x000fe40007f1e0ff */
[----:B------:R-:W-:Y:S02]  /*0e20*/  PRMT R7, R7, 0x9910, RZ ;  /* 0x0000991007077816 */ /* 0x000fe400000000ff */
[----:B------:R-:W-:Y:S02]  /*0e30*/  IADD3.X R2, PT, PT, R2, -0x1, RZ, P0, !PT ;  /* 0xffffffff02027810 */ /* 0x000fe400007fe4ff */
[----:B------:R-:W-:Y:S02]  /*0e40*/  ISETP.NE.U32.AND P0, PT, R8, RZ, PT ;  /* 0x000000ff0800720c */ /* 0x000fe40003f05070 */
[----:B------:R-:W-:Y:S02]  /*0e50*/  IADD3 R3, P1, PT, R3, 0x2, RZ ;  /* 0x0000000203037810 */ /* 0x000fe40007f3e0ff */
[----:B------:R-:W-:-:S03]  /*0e60*/  ISETP.NE.AND.EX P0, PT, R2, RZ, PT, P0 ;  /* 0x000000ff0200720c */ /* 0x000fc60003f05300 */
[----:B0-----:R-:W-:Y:S01]  /*0e70*/  IMAD.X R11, RZ, RZ, R11, P1 ;  /* 0x000000ffff0b7224 */ /* 0x001fe200008e060b */
[----:B--2---:R-:W-:Y:S01]  /*0e80*/  PRMT R5, R0, 0x9910, RZ ;  /* 0x0000991000057816 */ /* 0x004fe200000000ff */
[----:B------:R-:W-:-:S04]  /*0e90*/  IMAD.MOV.U32 R0, RZ, RZ, R7 ;  /* 0x000000ffff007224 */ /* 0x000fc800078e0007 */
[----:B------:R-:W-:-:S04]  /*0ea0*/  IMAD.MOV.U32 R7, RZ, RZ, R5 ;  /* 0x000000ffff077224 */ /* 0x000fc800078e0005 */
[----:B------:R-:W-:Y:S01]  /*0eb0*/  IMAD R7, R0, R7, RZ ;  /* 0x0000000700077224 */ /* 0x000fe200078e02ff */
[----:B------:R-:W-:Y:S06]  /*0ec0*/  @P0 BRA `(.L_x_952) ;  /* 0xfffffffc00c80947 */ /* 0x000fec000383ffff */
.L_x_947:
[----:B------:R-:W-:Y:S05]  /*0ed0*/  BSYNC.RECONVERGENT B1 ;  /* 0x0000000000017941 */ /* 0x000fea0003800200 */
.L_x_946:
[----:B------:R-:W-:-:S04]  /*0ee0*/  PRMT R2, R7, 0x9910, RZ ;  /* 0x0000991007027816 */ /* 0x000fc800000000ff */
[----:B------:R-:W-:-:S07]  /*0ef0*/  SHF.R.S32.HI R3, RZ, 0x1f, R2 ;  /* 0x0000001fff037819 */ /* 0x000fce0000011402 */
.L_x_942:
[----:B------:R-:W-:Y:S05]  /*0f00*/  BSYNC.RECONVERGENT B0 ;  /* 0x0000000000007941 */ /* 0x000fea0003800200 */
.L_x_941:
[----:B------:R-:W0:Y:S02]  /*0f10*/  LDCU.64 UR6, c[0x0][0x398] ;  /* 0x00007300ff0677ac */ /* 0x000e240008000a00 */
[----:B0-----:R-:W-:-:S04]  /*0f20*/  IADD3 R6, P0, PT, R6, UR6, RZ ;  /* 0x0000000606067c10 */ /* 0x001fc8000ff1e0ff */
[----:B------:R-:W-:Y:S01]  /*0f30*/  IADD3.X R7, PT, PT, R4, UR7, RZ, P0, !PT ;  /* 0x0000000704077c10 */ /* 0x000fe200087fe4ff */
[----:B------:R-:W0:Y:S04]  /*0f40*/  LDCU.64 UR6, c[0x0][0x380] ;  /* 0x00007000ff0677ac */ /* 0x000e280008000a00 */
[----:B------:R-:W0:Y:S02]  /*0f50*/  LDG.E.64 R4, desc[UR4][R6.64] ;  /* 0x0000000406047981 */ /* 0x000e24000c1e1b00 */
[----:B0-----:R-:W-:-:S04]  /*0f60*/  LEA R8, P0, R4, UR6, 0x3 ;  /* 0x0000000604087c11 */ /* 0x001fc8000f8018ff */
[----:B------:R-:W-:-:S05]  /*0f70*/  LEA.HI.X R9, R4, UR7, R5, 0x3, P0 ;  /* 0x0000000704097c11 */ /* 0x000fca00080f1c05 */
[----:B------:R-:W-:Y:S01]  /*0f80*/  STG.E.64 desc[UR4][R8.64], R2 ;  /* 0x0000000208007986 */ /* 0x000fe2000c101b04 */
[----:B------:R-:W-:Y:S05]  /*0f90*/  EXIT ;  /* 0x000000000000794d */ /* 0x000fea0003800000 */
.L_x_953:
        /* <DEDUP_REMOVED lines=14> */
.L_x_8754:


//--------------------- .text._ZN2at6native55_GLOBAL__N__0955718d_22_SparseCsrTensorMath_cu_868dd54534reduce_sparse_csr_dim1_cuda_kernelIsiNS1_14ReductionMulOpIsEElEEvPT2_PKT_PKT0_SC_lT1_ --------------------------
	.section	.text._ZN2at6native55_GLOBAL__N__0955718d_22_SparseCsrTensorMath_cu_868dd54534reduce_sparse_csr_dim1_cuda_kernelIsiNS1_14ReductionMulOpIsEElEEvPT2_PKT_PKT0_SC_lT1_,"ax",@progbits
	.align	128
.text._ZN2at6native55_GLOBAL__N__0955718d_22_SparseCsrTensorMath_cu_868dd54534reduce_sparse_csr_dim1_cuda_kernelIsiNS1_14ReductionMulOpIsEElEEvPT2_PKT_PKT0_SC_lT1_:
        .type           _ZN2at6native55_GLOBAL__N__0955718d_22_SparseCsrTensorMath_cu_868dd54534reduce_sparse_csr_dim1_cuda_kernelIsiNS1_14ReductionMulOpIsEElEEvPT2_PKT_PKT0_SC_lT1_,@function
        .size           _ZN2at6native55_GLOBAL__N__0955718d_22_SparseCsrTensorMath_cu_868dd54534reduce_sparse_csr_dim1_cuda_kernelIsiNS1_14ReductionMulOpIsEElEEvPT2_PKT_PKT0_SC_lT1_,(.L_x_8755 - _ZN2at6native55_GLOBAL__N__0955718d_22_SparseCsrTensorMath_cu_868dd54534reduce_sparse_csr_dim1_cuda_kernelIsiNS1_14ReductionMulOpIsEElEEvPT2_PKT_PKT0_SC_lT1_)
        .other          _ZN2at6native55_GLOBAL__N__0955718d_22_SparseCsrTensorMath_cu_868dd54534reduce_sparse_csr_dim1_cuda_kernelIsiNS1_14ReductionMulOpIsEElEEvPT2_PKT_PKT0_SC_lT1_,@"STO_CUDA_ENTRY STV_DEFAULT"
_ZN2at6native55_GLOBAL__N__0955718d_22_SparseCsrTensorMath_cu_868dd54534reduce_sparse_csr_dim1_cuda_kernelIsiNS1_14ReductionMulOpIsEElEEvPT2_PKT_PKT0_SC_lT1_:
        /* <DEDUP_REMOVED lines=28> */
[----:B------:R-:W-:Y:S02]  /*01c0*/  LOP3.LUT R27, R8, 0xf, RZ, 0xc0, !PT ;  /* 0x0000000f081b7812 */ /* 0x000fe400078ec0ff */
[----:B------:R-:W-:Y:S02]  /*01d0*/  ISETP.GT.U32.AND P1, PT, R4, -0x10, PT ;  /* 0xfffffff00400780c */ /* 0x000fe40003f24070 */
[----:B------:R-:W-:-:S11]  /*01e0*/  ISETP.NE.AND P0, PT, R27, RZ, PT ;  /* 0x000000ff1b00720c */ /* 0x000fd60003f05270 */
[----:B------:R-:W-:Y:S05]  /*01f0*/  @P1 BRA `(.L_x_957) ;  /* 0x0000000400301947 */ /* 0x000fea0003800000 */
[----:B------:R-:W0:Y:S01]  /*0200*/  LDC.64 R2, c[0x0][0x388] ;  /* 0x0000e200ff027b82 */ /* 0x000e220000000a00 */
[----:B------:R-:W-:Y:S01]  /*0210*/  LOP3.LUT R10, R8, 0xfffffff0, RZ, 0xc0, !PT ;  /* 0xfffffff0080a7812 */ /* 0x000fe200078ec0ff */
[----:B------:R-:W-:-:S04]  /*0220*/  IMAD.MOV.U32 R9, RZ, RZ, 0x1 ;  /* 0x00000001ff097424 */ /* 0x000fc800078e00ff */
[----:B------:R-:W-:Y:S01]  /*0230*/  IMAD.MOV R10, RZ, RZ, -R10 ;  /* 0x000000ffff0a7224 */ /* 0x000fe200078e0a0a */
[----:B0-----:R-:W-:-:S05]  /*0240*/  IADD3 R2, P1, PT, R2, 0x10, RZ ;  /* 0x0000001002027810 */ /* 0x001fca0007f3e0ff */
[----:B------:R-:W-:-:S08]  /*0250*/  IMAD.X R3, RZ, RZ, R3, P1 ;  /* 0x000000ffff037224 */ /* 0x000fd000008e0603 */
.L_x_958:
        /* <DEDUP_REMOVED lines=16> */
[----:B------:R4:W5:Y:S01]  /*0360*/  LDG.E.U16 R23, desc[UR4][R4.64+0xe] ;  /* 0x00000e0404177981 */ /* 0x000962000c1e1500 */
[----:B------:R-:W-:Y:S01]  /*0370*/  PRMT R9, R9, 0x9910, RZ ;  /* 0x0000991009097816 */ /* 0x000fe200000000ff */
[----:B------:R-:W-:-:S02]  /*0380*/  VIADD R10, R10, 0x10 ;  /* 0x000000100a0a7836 */ /* 0x000fc40000000000 */
[----:B------:R-:W-:-:S03]  /*0390*/  VIADD R7, R7, 0x10 ;  /* 0x0000001007077836 */ /* 0x000fc60000000000 */
[----:B------:R-:W-:Y:S02]  /*03a0*/  ISETP.NE.AND P1, PT, R10, RZ, PT ;  /* 0x000000ff0a00720c */ /* 0x000fe40003f25270 */
        /* <DEDUP_REMOVED lines=18> */
[----:B------:R-:W-:Y:S02]  /*04d0*/  PRMT R4, R4, 0x9910, RZ ;  /* 0x0000991004047816 */ /* 0x000fe400000000ff */
[----:B------:R-:W-:-:S03]  /*04e0*/  PRMT R23, R23, 0x9910, RZ ;  /* 0x0000991017177816 */ /* 0x000fc600000000ff */
        /* <DEDUP_REMOVED lines=27> */
[----:B------:R-:W-:Y:S01]  /*06a0*/  IMAD R9, R9, R4, RZ ;  /* 0x0000000409097224 */ /* 0x000fe200078e02ff */
[----:B------:R-:W-:Y:S06]  /*06b0*/  @P1 BRA `(.L_x_958) ;  /* 0xfffffff800e81947 */ /* 0x000fec000383ffff */
.L_x_957:
[----:B------:R-:W-:Y:S05]  /*06c0*/  BSYNC.RECONVERGENT B1 ;  /* 0x0000000000017941 */ /* 0x000fea0003800200 */
.L_x_956:
[----:B------:R-:W-:Y:S04]  /*06d0*/  BSSY.RECONVERGENT B1, `(.L_x_959) ;  /* 0x0000055000017945 */ /* 0x000fe80003800200 */
        /* <DEDUP_REMOVED lines=16> */
[----:B------:R-:W-:Y:S01]  /*07e0*/  PRMT R9, R9, 0x9910, RZ ;  /* 0x0000991009097816 */ /* 0x000fe200000000ff */
[----:B------:R-:W-:Y:S01]  /*07f0*/  VIADD R7, R7, 0x8 ;  /* 0x0000000807077836 */ /* 0x000fe20000000000 */
[----:B--2---:R-:W-:-:S02]  /*0800*/  PRMT R18, R11, 0x9910, RZ ;  /* 0x000099100b127816 */ /* 0x004fc400000000ff */
[----:B---3--:R-:W-:-:S03]  /*0810*/  PRMT R14, R14, 0x9910, RZ ;  /* 0x000099100e0e7816 */ /* 0x008fc600000000ff */
[----:B------:R-:W-:Y:S01]  /*0820*/  IMAD R9, R9, R18, RZ ;  /* 0x0000001209097224 */ /* 0x000fe200078e02ff */
[----:B----4-:R-:W-:-:S04]  /*0830*/  PRMT R12, R15, 0x9910, RZ ;  /* 0x000099100f0c7816 */ /* 0x010fc800000000ff */
[----:B------:R-:W-:Y:S02]  /*0840*/  PRMT R9, R9, 0x9910, RZ ;  /* 0x0000991009097816 */ /* 0x000fe400000000ff */
[----:B-----5:R-:W-:-:S03]  /*0850*/  PRMT R10, R10, 0x9910, RZ ;  /* 0x000099100a0a7816 */ /* 0x020fc600000000ff */
[----:B------:R-:W-:-:S05]  /*0860*/  IMAD R9, R9, R14, RZ ;  /* 0x0000000e09097224 */ /* 0x000fca00078e02ff */
        /* <DEDUP_REMOVED lines=8> */
[----:B------:R-:W-:-:S05]  /*08f0*/  IMAD R5, R5, R10, RZ ;  /* 0x0000000a05057224 */ /* 0x000fca00078e02ff */
[----:B------:R-:W-:Y:S01]  /*0900*/  PRMT R4, R5, 0x9910, RZ ;  /* 0x0000991005047816 */ /* 0x000fe200000000ff */
[----:B------:R-:W-:-:S04]  /*0910*/  IMAD.MOV.U32 R5, RZ, RZ, R9 ;  /* 0x000000ffff057224 */ /* 0x000fc800078e0009 */
[----:B------:R-:W-:Y:S01]  /*0920*/  IMAD R4, R4, R5, RZ ;  /* 0x0000000504047224 */ /* 0x000fe200078e02ff */
[----:B------:R-:W-:-:S04]  /*0930*/  PRMT R5, R2, 0x9910, RZ ;  /* 0x0000991002057816 */ /* 0x000fc800000000ff */
[----:B------:R-:W-:-:S05]  /*0940*/  PRMT R2, R4, 0x9910, RZ ;  /* 0x0000991004027816 */ /* 0x000fca00000000ff */
[----:B------:R-:W-:-:S05]  /*0950*/  IMAD R2, R2, R5, RZ ;  /* 0x0000000502027224 */ /* 0x000fca00078e02ff */
[----:B------:R-:W-:Y:S01]  /*0960*/  PRMT R9, R2, 0x9910, RZ ;  /* 0x0000991002097816 */ /* 0x000fe200000000ff */
[----:B------:R-:W-:-:S04]  /*0970*/  IMAD.MOV.U32 R2, RZ, RZ, R3 ;  /* 0x000000ffff027224 */ /* 0x000fc800078e0003 */
[----:B------:R-:W-:-:S07]  /*0980*/  IMAD R9, R9, R2, RZ ;  /* 0x0000000209097224 */ /* 0x000fce00078e02ff */
.L_x_962:
[----:B------:R-:W-:Y:S05]  /*0990*/  BSYNC.RECONVERGENT B2 ;  /* 0x0000000000027941 */ /* 0x000fea0003800200 */
.L_x_961:
        /* <DEDUP_REMOVED lines=12> */
[----:B------:R-:W-:Y:S01]  /*0a60*/  PRMT R9, R9, 0x9910, RZ ;  /* 0x0000991009097816 */ /* 0x000fe200000000ff */
[----:B------:R-:W-:Y:S01]  /*0a70*/  VIADD R7, R7, 0x4 ;  /* 0x0000000407077836 */ /* 0x000fe20000000000 */
[----:B--2---:R-:W-:-:S03]  /*0a80*/  PRMT R5, R4, 0x9910, RZ ;  /* 0x0000991004057816 */ /* 0x004fc600000000ff */
        /* <DEDUP_REMOVED lines=12> */
.L_x_964:
[----:B------:R-:W-:Y:S05]  /*0b50*/  BSYNC.RECONVERGENT B2 ;  /* 0x0000000000027941 */ /* 0x000fea0003800200 */
.L_x_963:
[----:B------:R-:W-:Y:S05]  /*0b60*/  @!P1 BRA `(.L_x_960) ;  /* 0x00000000002c9947 */ /* 0x000fea0003800000 */
[----:B------:R-:W0:Y:S01]  /*0b70*/  LDC.64 R4, c[0x0][0x388] ;  /* 0x0000e200ff047b82 */ /* 0x000e220000000a00 */
[----:B------:R-:W-:-:S07]  /*0b80*/  IMAD.MOV R8, RZ, RZ, -R8 ;  /* 0x000000ffff087224 */ /* 0x000fce00078e0a08 */
.L_x_965:
[----:B0-----:R-:W-:-:S06]  /*0b90*/  IMAD.WIDE R2, R7, 0x2, R4 ;  /* 0x0000000207027825 */ /* 0x001fcc00078e0204 */
[----:B------:R-:W2:Y:S01]  /*0ba0*/  LDG.E.U16 R2, desc[UR4][R2.64] ;  /* 0x0000000402027981 */ /* 0x000ea2000c1e1500 */
[----:B------:R-:W-:Y:S01]  /*0bb0*/  VIADD R8, R8, 0x1 ;  /* 0x0000000108087836 */ /* 0x000fe20000000000 */
[----:B------:R-:W-:Y:S01]  /*0bc0*/  PRMT R10, R9, 0x9910, RZ ;  /* 0x00009910090a7816 */ /* 0x000fe200000000ff */
[----:B------:R-:W-:-:S03]  /*0bd0*/  VIADD R7, R7, 0x1 ;  /* 0x0000000107077836 */ /* 0x000fc60000000000 */
[----:B------:R-:W-:Y:S02]  /*0be0*/  ISETP.NE.AND P0, PT, R8, RZ, PT ;  /* 0x000000ff0800720c */ /* 0x000fe40003f05270 */
[----:B--2---:R-:W-:-:S05]  /*0bf0*/  PRMT R9, R2, 0x9910, RZ ;  /* 0x0000991002097816 */ /* 0x004fca00000000ff */
[----:B------:R-:W-:-:S06]  /*0c00*/  IMAD R9, R10, R9, RZ ;  /* 0x000000090a097224 */ /* 0x000fcc00078e02ff */
[----:B------:R-:W-:Y:S05]  /*0c10*/  @P0 BRA `(.L_x_965) ;  /* 0xfffffffc00dc0947 */ /* 0x000fea000383ffff */
.L_x_960:
[----:B------:R-:W-:Y:S05]  /*0c20*/  BSYNC.RECONVERGENT B1 ;  /* 0x0000000000017941 */ /* 0x000fea0003800200 */
.L_x_959:
[----:B------:R-:W-:-:S04]  /*0c30*/  PRMT R2, R9, 0x9910, RZ ;  /* 0x0000991009027816 */ /* 0x000fc800000000ff */
[----:B------:R-:W-:-:S07]  /*0c40*/  SHF.R.S32.HI R3, RZ, 0x1f, R2 ;  /* 0x0000001fff037819 */ /* 0x000fce0000011402 */
.L_x_955:
[----:B------:R-:W-:Y:S05]  /*0c50*/  BSYNC.RECONVERGENT B0 ;  /* 0x0000000000007941 */ /* 0x000fea0003800200 */
.L_x_954:
        /* <DEDUP_REMOVED lines=8> */
.L_x_966:
        /* <DEDUP_REMOVED lines=10> */
.L_x_8755:


//--------------------- .text._ZN2at6native55_GLOBAL__N__0955718d_22_SparseCsrTensorMath_cu_868dd54534reduce_sparse_csr_dim0_cuda_kernelIslNS1_14ReductionMulOpIsEElEEvPT2_PKT0_lPKT_S9_lT1_ --------------------------
	.section	.text._ZN2at6native55_GLOBAL__N__0955718d_22_SparseCsrTensorMath_cu_868dd54534reduce_sparse_csr_dim0_cuda_kernelIslNS1_14ReductionMulOpIsEElEEvPT2_PKT0_lPKT_S9_lT1_,"ax",@progbits
	.align	128
.text._ZN2at6native55_GLOBAL__N__0955718d_22_SparseCsrTensorMath_cu_868dd54534reduce_sparse_csr_dim0_cuda_kernelIslNS1_14ReductionMulOpIsEElEEvPT2_PKT0_lPKT_S9_lT1_:
        .type           _ZN2at6native55_GLOBAL__N__0955718d_22_SparseCsrTensorMath_cu_868dd54534reduce_sparse_csr_dim0_cuda_kernelIslNS1_14ReductionMulOpIsEElEEvPT2_PKT0_lPKT_S9_lT1_,@function
        .size           _ZN2at6native55_GLOBAL__N__0955718d_22_SparseCsrTensorMath_cu_868dd54534reduce_sparse_csr_dim0_cuda_kernelIslNS1_14ReductionMulOpIsEElEEvPT2_PKT0_lPKT_S9_lT1_,(.L_x_8756 - _ZN2at6native55_GLOBAL__N__0955718d_22_SparseCsrTensorMath_cu_868dd54534reduce_sparse_csr_dim0_cuda_kernelIslNS1_14ReductionMulOpIsEElEEvPT2_PKT0_lPKT_S9_lT1_)
        .other          _ZN2at6native55_GLOBAL__N__0955718d_22_SparseCsrTensorMath_cu_868dd54534reduce_sparse_csr_dim0_cuda_kernelIslNS1_14ReductionMulOpIsEElEEvPT2_PKT0_lPKT_S9_lT1_,@"STO_CUDA_ENTRY STV_DEFAULT"
_ZN2at6native55_GLOBAL__N__0955718d_22_SparseCsrTensorMath_cu_868dd54534reduce_sparse_csr_dim0_cuda_kernelIslNS1_14ReductionMulOpIsEElEEvPT2_PKT0_lPKT_S9_lT1_:
        /* <DEDUP_REMOVED lines=48> */
.L_x_969:
[----:B------:R-:W-:-:S05]  /*0300*/  IMAD.MOV.U32 R8, RZ, RZ, R10 ;  /* 0x000000ffff087224 */ /* 0x000fca00078e000a */
[----:B------:R-:W2:Y:S04]  /*0310*/  LDG.E.64 R6, desc[UR14][R8.64+-0x40] ;  /* 0xffffc00e08067981 */ /* 0x000ea8000c1e1b00 */
[----:B------:R-:W3:Y:S04]  /*0320*/  LDG.E.64 R16, desc[UR14][R8.64+-0x38] ;  /* 0xffffc80e08107981 */ /* 0x000ee8000c1e1b00 */
[----:B------:R-:W4:Y:S04]  /*0330*/  LDG.E.64 R14, desc[UR14][R8.64+-0x30] ;  /* 0xffffd00e080e7981 */ /* 0x000f28000c1e1b00 */
[----:B------:R-:W4:Y:S04]  /*0340*/  LDG.E.64 R12, desc[UR14][R8.64+-0x28] ;  /* 0xffffd80e080c7981 */ /* 0x000f28000c1e1b00 */
[----:B------:R-:W4:Y:S04]  /*0350*/  LDG.E.64 R10, desc[UR14][R8.64+-0x20] ;  /* 0xffffe00e080a7981 */ /* 0x000f28000c1e1b00 */
[----:B------:R-:W4:Y:S01]  /*0360*/  LDG.E.64 R20, desc[UR14][R8.64] ;  /* 0x0000000e08147981 */ /* 0x000f22000c1e1b00 */
[----:B--2--5:R-:W-:Y:S01]  /*0370*/  ISETP.NE.U32.AND P0, PT, R4, R6, PT ;  /* 0x000000060400720c */ /* 0x024fe20003f05070 */
[----:B------:R-:W-:-:S03]  /*0380*/  IMAD.MOV.U32 R6, RZ, RZ, R18 ;  /* 0x000000ffff067224 */ /* 0x000fc600078e0012 */
[C---:B------:R-:W-:Y:S01]  /*0390*/  ISETP.NE.AND.EX P0, PT, R5.reuse, R7, PT, P0 ;  /* 0x000000070500720c */ /* 0x040fe20003f05300 */
[----:B------:R-:W-:Y:S01]  /*03a0*/  IMAD.MOV.U32 R7, RZ, RZ, R19 ;  /* 0x000000ffff077224 */ /* 0x000fe200078e0013 */
[----:B---3--:R-:W-:Y:S01]  /*03b0*/  ISETP.NE.U32.AND P4, PT, R4, R16, PT ;  /* 0x000000100400720c */ /* 0x008fe20003f85070 */
[----:B------:R-:W2:Y:S10]  /*03c0*/  LDG.E.64 R18, desc[UR14][R8.64+-0x10] ;  /* 0xfffff00e08127981 */ /* 0x000eb4000c1e1b00 */
[----:B------:R-:W3:Y:S01]  /*03d0*/  @!P0 LDG.E.U16 R26, desc[UR14][R6.64+-0x10] ;  /* 0xfffff00e061a8981 */ /* 0x000ee2000c1e1500 */
[----:B------:R-:W-:-:S02]  /*03e0*/  ISETP.NE.AND.EX P4, PT, R5, R17, PT, P4 ;  /* 0x000000110500720c */ /* 0x000fc40003f85340 */
[----:B----4-:R-:W-:Y:S01]  /*03f0*/  ISETP.NE.U32.AND P1, PT, R4, R14, PT ;  /* 0x0000000e0400720c */ /* 0x010fe20003f25070 */
[----:B------:R-:W4:Y:S10]  /*0400*/  LDG.E.64 R16, desc[UR14][R8.64+-0x8] ;  /* 0xfffff80e08107981 */ /* 0x000f34000c1e1b00 */
[----:B------:R-:W2:Y:S01]  /*0410*/  @!P4 LDG.E.U16 R27, desc[UR14][R6.64+-0xe] ;  /* 0xfffff20e061bc981 */ /* 0x000ea2000c1e1500 */
[----:B------:R-:W-:-:S02]  /*0420*/  ISETP.NE.AND.EX P1, PT, R5, R15, PT, P1 ;  /* 0x0000000f0500720c */ /* 0x000fc40003f25310 */
[----:B------:R-:W-:Y:S01]  /*0430*/  ISETP.NE.U32.AND P2, PT, R4, R12, PT ;  /* 0x0000000c0400720c */ /* 0x000fe20003f45070 */
[----:B------:R-:W4:Y:S10]  /*0440*/  LDG.E.64 R14, desc[UR14][R8.64+-0x18] ;  /* 0xffffe80e080e7981 */ /* 0x000f34000c1e1b00 */
[----:B------:R-:W4:Y:S01]  /*0450*/  @!P1 LDG.E.U16 R23, desc[UR14][R6.64+-0xc] ;  /* 0xfffff40e06179981 */ /* 0x000f22000c1e1500 */
[----:B------:R-:W-:-:S02]  /*0460*/  ISETP.NE.AND.EX P2, PT, R5, R13, PT, P2 ;  /* 0x0000000d0500720c */ /* 0x000fc40003f45320 */
[----:B------:R-:W-:Y:S01]  /*0470*/  ISETP.NE.U32.AND P3, PT, R4, R10, PT ;  /* 0x0000000a0400720c */ /* 0x000fe20003f65070 */
[----:B------:R-:W4:Y:S10]  /*0480*/  LDG.E.64 R12, desc[UR14][R8.64+0x8] ;  /* 0x0000080e080c7981 */ /* 0x000f34000c1e1b00 */
[----:B------:R-:W4:Y:S01]  /*0490*/  @!P2 LDG.E.U16 R24, desc[UR14][R6.64+-0xa] ;  /* 0xfffff60e0618a981 */ /* 0x000f22000c1e1500 */
[----:B------:R-:W-:-:S13]  /*04a0*/  ISETP.NE.AND.EX P3, PT, R5, R11, PT, P3 ;  /* 0x0000000b0500720c */ /* 0x000fda0003f65330 */
[----:B------:R-:W4:Y:S01]  /*04b0*/  @!P3 LDG.E.U16 R25, desc[UR14][R6.64+-0x8] ;  /* 0xfffff80e0619b981 */ /* 0x000f22000c1e1500 */
[----:B------:R-:W-:-:S05]  /*04c0*/  @!P0 IMAD.MOV.U32 R10, RZ, RZ, R2 ;  /* 0x000000ffff0a8224 */ /* 0x000fca00078e0002 */
[----:B------:R-:W-:Y:S02]  /*04d0*/  @!P0 PRMT R10, R10, 0x9910, RZ ;  /* 0x000099100a0a8816 */ /* 0x000fe400000000ff */
[----:B---3--:R-:W-:-:S05]  /*04e0*/  @!P0 PRMT R11, R26, 0x9910, RZ ;  /* 0x000099101a0b8816 */ /* 0x008fca00000000ff */
[----:B------:R-:W-:-:S05]  /*04f0*/  @!P0 IMAD R10, R10, R11, RZ ;  /* 0x0000000b0a0a8224 */ /* 0x000fca00078e02ff */
[----:B------:R-:W-:-:S05]  /*0500*/  @!P0 PRMT R10, R10, 0x9910, RZ ;  /* 0x000099100a0a8816 */ /* 0x000fca00000000ff */
[--C-:B------:R-:W-:Y:S01]  /*0510*/  @!P0 IMAD.MOV.U32 R2, RZ, RZ, R10.reuse ;  /* 0x000000ffff028224 */ /* 0x100fe200078e000a */
[----:B------:R-:W-:-:S03]  /*0520*/  @!P0 SHF.R.S32.HI R11, RZ, 0x1f, R10 ;  /* 0x0000001fff0b8819 */ /* 0x000fc6000001140a */
[----:B------:R-:W-:Y:S02]  /*0530*/  @!P4 IMAD.MOV.U32 R10, RZ, RZ, R2 ;  /* 0x000000ffff0ac224 */ /* 0x000fe400078e0002 */
[----:B------:R-:W-:Y:S01]  /*0540*/  @!P0 IMAD.MOV.U32 R3, RZ, RZ, R11 ;  /* 0x000000ffff038224 */ /* 0x000fe200078e000b */
[----:B--2---:R-:W-:Y:S02]  /*0550*/  @!P4 PRMT R11, R27, 0x9910, RZ ;  /* 0x000099101b0bc816 */ /* 0x004fe400000000ff */
[----:B------:R-:W-:-:S05]  /*0560*/  @!P4 PRMT R10, R10, 0x9910, RZ ;  /* 0x000099100a0ac816 */ /* 0x000fca00000000ff */
[----:B------:R-:W-:-:S05]  /*0570*/  @!P4 IMAD R10, R10, R11, RZ ;  /* 0x0000000b0a0ac224 */ /* 0x000fca00078e02ff */
[----:B------:R-:W-:-:S04]  /*0580*/  @!P4 PRMT R10, R10, 0x9910, RZ ;  /* 0x000099100a0ac816 */ /* 0x000fc800000000ff */
[--C-:B------:R-:W-:Y:S01]  /*0590*/  @!P4 SHF.R.S32.HI R11, RZ, 0x1f, R10.reuse ;  /* 0x0000001fff0bc819 */ /* 0x100fe2000001140a */
[----:B------:R-:W-:-:S04]  /*05a0*/  @!P4 IMAD.MOV.U32 R2, RZ, RZ, R10 ;  /* 0x000000ffff02c224 */ /* 0x000fc800078e000a */
[----:B------:R-:W-:Y:S02]  /*05b0*/  @!P4 IMAD.MOV.U32 R3, RZ, RZ, R11 ;  /* 0x000000ffff03c224 */ /* 0x000fe400078e000b */
[----:B------:R-:W2:Y:S01]  /*05c0*/  LDG.E.64 R10, desc[UR14][R8.64+0x10] ;  /* 0x0000100e080a7981 */ /* 0x000ea2000c1e1b00 */
[----:B------:R-:W-:Y:S01]  /*05d0*/  @!P1 IMAD.MOV.U32 R26, RZ, RZ, R2 ;  /* 0x000000ffff1a9224 */ /* 0x000fe200078e0002 */
[----:B----4-:R-:W-:-:S04]  /*05e0*/  @!P1 PRMT R27, R23, 0x9910, RZ ;  /* 0x00009910171b9816 */ /* 0x010fc800000000ff */
[----:B------:R-:W-:Y:S01]  /*05f0*/  @!P1 PRMT R23, R26, 0x9910, RZ ;  /* 0x000099101a179816 */ /* 0x000fe200000000ff */
[----:B------:R-:W-:Y:S01]  /*0600*/  @!P1 IMAD.MOV.U32 R26, RZ, RZ, R27 ;  /* 0x000000ffff1a9224 */ /* 0x000fe200078e001b */
[----:B------:R-:W-:-:S03]  /*0610*/  ISETP.NE.U32.AND P6, PT, R4, R14, PT ;  /* 0x0000000e0400720c */ /* 0x000fc60003fc5070 */
[----:B------:R-:W-:Y:S01]  /*0620*/  @!P1 IMAD R23, R23, R26, RZ ;  /* 0x0000001a17179224 */ /* 0x000fe200078e02ff */
[----:B------:R-:W-:Y:S02]  /*0630*/  ISETP.NE.AND.EX P6, PT, R5, R15, PT, P6 ;  /* 0x0000000f0500720c */ /* 0x000fe40003fc5360 */
[----:B------:R-:W3:Y:S02]  /*0640*/  LDG.E.64 R14, desc[UR14][R8.64+0x18] ;  /* 0x0000180e080e7981 */ /* 0x000ee4000c1e1b00 */
[----:B------:R-:W-:-:S04]  /*0650*/  @!P1 PRMT R23, R23, 0x9910, RZ ;  /* 0x0000991017179816 */ /* 0x000fc800000000ff */
[--C-:B------:R-:W-:Y:S01]  /*0660*/  @!P1 SHF.R.S32.HI R26, RZ, 0x1f, R23.reuse ;  /* 0x0000001fff1a9819 */ /* 0x100fe20000011417 */
[----:B------:R-:W-:-:S04]  /*0670*/  @!P1 IMAD.MOV.U32 R2, RZ, RZ, R23 ;  /* 0x000000ffff029224 */ /* 0x000fc800078e0017 */
[----:B------:R-:W-:Y:S01]  /*0680*/  @!P1 IMAD.MOV.U32 R3, RZ, RZ, R26 ;  /* 0x000000ffff039224 */ /* 0x000fe200078e001a */
[----:B------:R-:W-:Y:S01]  /*0690*/  @!P2 PRMT R27, R24, 0x9910, RZ ;  /* 0x00009910181ba816 */ /* 0x000fe200000000ff */
[----:B------:R-:W-:Y:S01]  /*06a0*/  @!P2 IMAD.MOV.U32 R26, RZ, RZ, R2 ;  /* 0x000000ffff1aa224 */ /* 0x000fe200078e0002 */
[----:B------:R-:W4:Y:S04]  /*06b0*/  @!P6 LDG.E.U16 R23, desc[UR14][R6.64+-0x6] ;  /* 0xfffffa0e0617e981 */ /* 0x000f28000c1e1500 */
[----:B------:R-:W-:Y:S02]  /*06c0*/  @!P2 PRMT R24, R26, 0x9910, RZ ;  /* 0x000099101a18a816 */ /* 0x000fe400000000ff */
[----:B------:R-:W-:-:S03]  /*06d0*/  ISETP.NE.U32.AND P0, PT, R4, R18, PT ;  /* 0x000000120400720c */ /* 0x000fc60003f05070 */
[----:B------:R-:W-:Y:S01]  /*06e0*/  @!P2 IMAD R24, R24, R27, RZ ;  /* 0x0000001b1818a224 */ /* 0x000fe200078e02ff */
[----:B------:R-:W-:-:S04]  /*06f0*/  ISETP.NE.AND.EX P0, PT, R5, R19, PT, P0 ;  /* 0x000000130500720c */ /* 0x000fc80003f05300 */
[----:B------:R-:W-:-:S04]  /*0700*/  @!P2 PRMT R18, R24, 0x9910, RZ ;  /* 0x000099101812a816 */ /* 0x000fc800000000ff */
[--C-:B------:R-:W-:Y:S01]  /*0710*/  @!P2 SHF.R.S32.HI R19, RZ, 0x1f, R18.reuse ;  /* 0x0000001fff13a819 */ /* 0x100fe20000011412 */
[----:B------:R-:W-:-:S04]  /*0720*/  @!P2 IMAD.MOV.U32 R2, RZ, RZ, R18 ;  /* 0x000000ffff02a224 */ /* 0x000fc800078e0012 */
[----:B------:R-:W-:Y:S01]  /*0730*/  @!P2 IMAD.MOV.U32 R3, RZ, RZ, R19 ;  /* 0x000000ffff03a224 */ /* 0x000fe200078e0013 */
[----:B------:R-:W4:Y:S04]  /*0740*/  @!P0 LDG.E.U16 R24, desc[UR14][R6.64+-0x4] ;  /* 0xfffffc0e06188981 */ /* 0x000f28000c1e1500 */
[----:B------:R-:W4:Y:S01]  /*0750*/  LDG.E.64 R18, desc[UR14][R8.64+0x20] ;  /* 0x0000200e08127981 */ /* 0x000f22000c1e1b00 */
[----:B------:R-:W-:Y:S01]  /*0760*/  ISETP.NE.U32.AND P1, PT, R4, R16, PT ;  /* 0x000000100400720c */ /* 0x000fe20003f25070 */
[----:B------:R-:W-:-:S03]  /*0770*/  @!P3 IMAD.MOV.U32 R16, RZ, RZ, R2 ;  /* 0x000000ffff10b224 */ /* 0x000fc600078e0002 */
[----:B------:R-:W-:Y:S02]  /*0780*/  ISETP.NE.AND.EX P1, PT, R5, R17, PT, P1 ;  /* 0x000000110500720c */ /* 0x000fe40003f25310 */
[----:B------:R-:W-:Y:S02]  /*0790*/  @!P3 PRMT R17, R25, 0x9910, RZ ;  /* 0x000099101911b816 */ /* 0x000fe400000000ff */
[----:B------:R-:W-:-:S05]  /*07a0*/  @!P3 PRMT R26, R16, 0x9910, RZ ;  /* 0x00009910101ab816 */ /* 0x000fca00000000ff */
[----:B------:R-:W-:Y:S02]  /*07b0*/  @!P3 IMAD R26, R26, R17, RZ ;  /* 0x000000111a1ab224 */ /* 0x000fe400078e02ff */
[----:B------:R-:W4:Y:S04]  /*07c0*/  LDG.E.64 R16, desc[UR14][R8.64+0x28] ;  /* 0x0000280e08107981 */ /* 0x000f28000c1e1b00 */
[----:B------:R-:W4:Y:S01]  /*07d0*/  @!P1 LDG.E.U16 R25, desc[UR14][R6.64+-0x2] ;  /* 0xfffffe0e06199981 */ /* 0x000f22000c1e1500 */
[----:B------:R-:W-:-:S04]  /*07e0*/  ISETP.NE.U32.AND P2, PT, R4, R20, PT ;  /* 0x000000140400720c */ /* 0x000fc80003f45070 */
[----:B------:R-:W-:Y:S02]  /*07f0*/  ISETP.NE.AND.EX P2, PT, R5, R21, PT, P2 ;  /* 0x000000150500720c */ /* 0x000fe40003f45320 */
[----:B------:R-:W-:-:S04]  /*0800*/  @!P3 PRMT R20, R26, 0x9910, RZ ;  /* 0x000099101a14b816 */ /* 0x000fc800000000ff */
[--C-:B------:R-:W-:Y:S01]  /*0810*/  @!P3 SHF.R.S32.HI R21, RZ, 0x1f, R20.reuse ;  /* 0x0000001fff15b819 */ /* 0x100fe20000011414 */
[----:B------:R-:W-:-:S04]  /*0820*/  @!P3 IMAD.MOV.U32 R2, RZ, RZ, R20 ;  /* 0x000000ffff02b224 */ /* 0x000fc800078e0014 */
[----:B------:R-:W-:Y:S02]  /*0830*/  @!P3 IMAD.MOV.U32 R3, RZ, RZ, R21 ;  /* 0x000000ffff03b224 */ /* 0x000fe400078e0015 */
[----:B------:R-:W4:Y:S04]  /*0840*/  LDG.E.64 R20, desc[UR14][R8.64+0x30] ;  /* 0x0000300e08147981 */ /* 0x000f28000c1e1b00 */
[----:B------:R-:W4:Y:S01]  /*0850*/  @!P2 LDG.E.U16 R26, desc[UR14][R6.64] ;  /* 0x0000000e061aa981 */ /* 0x000f22000c1e1500 */
[----:B------:R-:W-:-:S04]  /*0860*/  ISETP.NE.U32.AND P3, PT, R4, R12, PT ;  /* 0x0000000c0400720c */ /* 0x000fc80003f65070 */
[----:B------:R-:W-:Y:S02]  /*0870*/  ISETP.NE.AND.EX P3, PT, R5, R13, PT, P3 ;  /* 0x0000000d0500720c */ /* 0x000fe40003f65330 */
[----:B------:R-:W4:Y:S01]  /*0880*/  LDG.E.64 R12, desc[UR14][R8.64+0x38] ;  /* 0x0000380e080c7981 */ /* 0x000f22000c1e1b00 */
[----:B--2---:R-:W-:-:S10]  /*0890*/  ISETP.NE.U32.AND P4, PT, R4, R10, PT ;  /* 0x0000000a0400720c */ /* 0x004fd40003f85070 */
[----:B------:R-:W2:Y:S01]  /*08a0*/  @!P3 LDG.E.U16 R10, desc[UR14][R6.64+0x2] ;  /* 0x0000020e060ab981 */ /* 0x000ea2000c1e1500 */
[----:B------:R-:W-:-:S13]  /*08b0*/  ISETP.NE.AND.EX P4, PT, R5, R11, PT, P4 ;  /* 0x0000000b0500720c */ /* 0x000fda0003f85340 */
[----:B------:R-:W2:Y:S01]  /*08c0*/  @!P4 LDG.E.U16 R11, desc[UR14][R6.64+0x4] ;  /* 0x0000040e060bc981 */ /* 0x000ea2000c1e1500 */
[----:B---3--:R-:W-:Y:S01]  /*08d0*/  ISETP.NE.U32.AND P5, PT, R4, R14, PT ;  /* 0x0000000e0400720c */ /* 0x008fe20003fa5070 */
[----:B------:R-:W-:-:S03]  /*08e0*/  @!P6 IMAD.MOV.U32 R14, RZ, RZ, R2 ;  /* 0x000000ffff0ee224 */ /* 0x000fc600078e0002 */
[----:B------:R-:W-:Y:S02]  /*08f0*/  ISETP.NE.AND.EX P5, PT, R5, R15, PT, P5 ;  /* 0x0000000f0500720c */ /* 0x000fe40003fa5350 */
[----:B------:R-:W-:Y:S02]  /*0900*/  @!P6 PRMT R14, R14, 0x9910, RZ ;  /* 0x000099100e0ee816 */ /* 0x000fe400000000ff */
[----:B----4-:R-:W-:-:S05]  /*0910*/  @!P6 PRMT R15, R23, 0x9910, RZ ;  /* 0x00009910170fe816 */ /* 0x010fca00000000ff */
[----:B------:R-:W-:-:S05]  /*0920*/  @!P6 IMAD R14, R14, R15, RZ ;  /* 0x0000000f0e0ee224 */ /* 0x000fca00078e02ff */
[----:B------:R-:W-:Y:S02]  /*0930*/  @!P6 PRMT R15, R14, 0x9910, RZ ;  /* 0x000099100e0fe816 */ /* 0x000fe400000000ff */
[----:B------:R-:W3:Y:S02]  /*0940*/  @!P5 LDG.E.U16 R14, desc[UR14][R6.64+0x6] ;  /* 0x0000060e060ed981 */ /* 0x000ee4000c1e1500 */
[--C-:B------:R-:W-:Y:S01]  /*0950*/  @!P6 SHF.R.S32.HI R28, RZ, 0x1f, R15.reuse ;  /* 0x0000001fff1ce819 */ /* 0x100fe2000001140f */
[----:B------:R-:W-:-:S04]  /*0960*/  @!P6 IMAD.MOV.U32 R2, RZ, RZ, R15 ;  /* 0x000000ffff02e224 */ /* 0x000fc800078e000f */
[----:B------:R-:W-:Y:S02]  /*0970*/  @!P6 IMAD.MOV.U32 R3, RZ, RZ, R28 ;  /* 0x000000ffff03e224 */ /* 0x000fe400078e001c */
[----:B------:R-:W-:Y:S01]  /*0980*/  @!P0 IMAD.MOV.U32 R15, RZ, RZ, R2 ;  /* 0x000000ffff0f8224 */ /* 0x000fe200078e0002 */
[----:B------:R-:W-:Y:S02]  /*0990*/  ISETP.NE.U32.AND P6, PT, R4, R18, PT ;  /* 0x000000120400720c */ /* 0x000fe40003fc5070 */
[----:B------:R-:W-:Y:S02]  /*09a0*/  @!P0 PRMT R18, R24, 0x9910, RZ ;  /* 0x0000991018128816 */ /* 0x000fe400000000ff */
[----:B------:R-:W-:Y:S02]  /*09b0*/  @!P0 PRMT R15, R15, 0x9910, RZ ;  /* 0x000099100f0f8816 */ /* 0x000fe400000000ff */
[----:B------:R-:W-:-:S03]  /*09c0*/  ISETP.NE.AND.EX P6, PT, R5, R19, PT, P6 ;  /* 0x000000130500720c */ /* 0x000fc60003fc5360 */
[----:B------:R-:W-:-:S05]  /*09d0*/  @!P0 IMAD R15, R15, R18, RZ ;  /* 0x000000120f0f8224 */ /* 0x000fca00078e02ff */
[----:B------:R-:W-:-:S04]  /*09e0*/  @!P0 PRMT R18, R15, 0x9910, RZ ;  /* 0x000099100f128816 */ /* 0x000fc800000000ff */
[--C-:B------:R-:W-:Y:S01]  /*09f0*/  @!P0 SHF.R.S32.HI R19, RZ, 0x1f, R18.reuse ;  /* 0x0000001fff138819 */ /* 0x100fe20000011412 */
[----:B------:R-:W4:Y:S01]  /*0a00*/  @!P6 LDG.E.U16 R15, desc[UR14][R6.64+0x8] ;  /* 0x0000080e060fe981 */ /* 0x000f22000c1e1500 */
[----:B------:R-:W-:Y:S01]  /*0a10*/  @!P0 IMAD.MOV.U32 R2, RZ, RZ, R18 ;  /* 0x000000ffff028224 */ /* 0x000fe200078e0012 */
[----:B------:R-:W-:Y:S02]  /*0a20*/  @!P1 PRMT R25, R25, 0x9910, RZ ;  /* 0x0000991019199816 */ /* 0x000fe400000000ff */
[----:B------:R-:W-:Y:S01]  /*0a30*/  @!P0 IMAD.MOV.U32 R3, RZ, RZ, R19 ;  /* 0x000000ffff038224 */ /* 0x000fe200078e0013 */
[----:B------:R-:W-:Y:S01]  /*0a40*/  ISETP.NE.U32.AND P0, PT, R4, R16, PT ;  /* 0x000000100400720c */ /* 0x000fe20003f05070 */
[----:B------:R-:W-:-:S03]  /*0a50*/  @!P1 IMAD.MOV.U32 R18, RZ, RZ, R2 ;  /* 0x000000ffff129224 */ /* 0x000fc600078e0002 */
[----:B------:R-:W-:Y:S01]  /*0a60*/  ISETP.NE.AND.EX P0, PT, R5, R17, PT, P0 ;  /* 0x000000110500720c */ /* 0x000fe20003f05300 */
[----:B------:R-:W-:Y:S01]  /*0a70*/  @!P1 IMAD.MOV.U32 R17, RZ, RZ, R25 ;  /* 0x000000ffff119224 */ /* 0x000fe200078e0019 */
[----:B------:R-:W-:-:S05]  /*0a80*/  @!P1 PRMT R16, R18, 0x9910, RZ ;  /* 0x0000991012109816 */ /* 0x000fca00000000ff */
[----:B------:R-:W-:-:S05]  /*0a90*/  @!P1 IMAD R16, R16, R17, RZ ;  /* 0x0000001110109224 */ /* 0x000fca00078e02ff */
[----:B------:R-:W-:Y:S02]  /*0aa0*/  @!P1 PRMT R17, R16, 0x9910, RZ ;  /* 0x0000991010119816 */ /* 0x000fe400000000ff */
[----:B------:R-:W4:Y:S02]  /*0ab0*/  @!P0 LDG.E.U16 R16, desc[UR14][R6.64+0xa] ;  /* 0x00000a0e06108981 */ /* 0x000f24000c1e1500 */
[--C-:B------:R-:W-:Y:S01]  /*0ac0*/  @!P1 SHF.R.S32.HI R18, RZ, 0x1f, R17.reuse ;  /* 0x0000001fff129819 */ /* 0x100fe20000011411 */
[----:B------:R-:W-:Y:S01]  /*0ad0*/  @!P1 IMAD.MOV.U32 R2, RZ, RZ, R17 ;  /* 0x000000ffff029224 */ /* 0x000fe200078e0011 */
[----:B------:R-:W-:-:S03]  /*0ae0*/  @!P2 PRMT R26, R26, 0x9910, RZ ;  /* 0x000099101a1aa816 */ /* 0x000fc600000000ff */
[----:B------:R-:W-:Y:S01]  /*0af0*/  @!P1 IMAD.MOV.U32 R3, RZ, RZ, R18 ;  /* 0x000000ffff039224 */ /* 0x000fe200078e0012 */
[----:B------:R-:W-:Y:S01]  /*0b00*/  ISETP.NE.U32.AND P1, PT, R4, R20, PT ;  /* 0x000000140400720c */ /* 0x000fe20003f25070 */
[----:B------:R-:W-:-:S03]  /*0b10*/  @!P2 IMAD.MOV.U32 R17, RZ, RZ, R2 ;  /* 0x000000ffff11a224 */ /* 0x000fc600078e0002 */
[----:B------:R-:W-:Y:S02]  /*0b20*/  ISETP.NE.AND.EX P1, PT, R5, R21, PT, P1 ;  /* 0x000000150500720c */ /* 0x000fe40003f25310 */
[----:B------:R-:W-:Y:S01]  /*0b30*/  @!P2 PRMT R18, R17, 0x9910, RZ ;  /* 0x000099101112a816 */ /* 0x000fe200000000ff */
[----:B------:R-:W-:-:S04]  /*0b40*/  @!P2 IMAD.MOV.U32 R17, RZ, RZ, R26 ;  /* 0x000000ffff11a224 */ /* 0x000fc800078e001a */
[----:B------:R-:W-:-:S05]  /*0b50*/  @!P2 IMAD R18, R18, R17, RZ ;  /* 0x000000111212a224 */ /* 0x000fca00078e02ff */
[----:B------:R-:W-:Y:S01]  /*0b60*/  @!P2 PRMT R18, R18, 0x9910, RZ ;  /* 0x000099101212a816 */ /* 0x000fe200000000ff */
[----:B------:R-:W4:Y:S03]  /*0b70*/  @!P1 LDG.E.U16 R17, desc[UR14][R6.64+0xc] ;  /* 0x00000c0e06119981 */ /* 0x000f26000c1e1500 */
[--C-:B------:R-:W-:Y:S01]  /*0b80*/  @!P2 SHF.R.S32.HI R19, RZ, 0x1f, R18.reuse ;  /* 0x0000001fff13a819 */ /* 0x100fe20000011412 */
[----:B------:R-:W-:-:S04]  /*0b90*/  @!P2 IMAD.MOV.U32 R2, RZ, RZ, R18 ;  /* 0x000000ffff02a224 */ /* 0x000fc800078e0012 */
[----:B------:R-:W-:Y:S01]  /*0ba0*/  @!P2 IMAD.MOV.U32 R3, RZ, RZ, R19 ;  /* 0x000000ffff03a224 */ /* 0x000fe200078e0013 */
[----:B------:R-:W-:-:S04]  /*0bb0*/  ISETP.NE.U32.AND P2, PT, R4, R12, PT ;  /* 0x0000000c0400720c */ /* 0x000fc80003f45070 */
[----:B------:R-:W-:-:S13]  /*0bc0*/  ISETP.NE.AND.EX P2, PT, R5, R13, PT, P2 ;  /* 0x0000000d0500720c */ /* 0x000fda0003f45320 */
[----:B------:R-:W4:Y:S01]  /*0bd0*/  @!P2 LDG.E.U16 R12, desc[UR14][R6.64+0xe] ;  /* 0x00000e0e060ca981 */ /* 0x000f22000c1e1500 */
[----:B------:R-:W-:Y:S01]  /*0be0*/  @!P3 IMAD.MOV.U32 R13, RZ, RZ, R2 ;  /* 0x000000ffff0db224 */ /* 0x000fe200078e0002 */
[----:B--2---:R-:W-:-:S04]  /*0bf0*/  @!P3 PRMT R18, R10, 0x9910, RZ ;  /* 0x000099100a12b816 */ /* 0x004fc800000000ff */
[----:B------:R-:W-:Y:S01]  /*0c00*/  @!P3 PRMT R10, R13, 0x9910, RZ ;  /* 0x000099100d0ab816 */ /* 0x000fe200000000ff */
[----:B------:R-:W-:-:S04]  /*0c10*/  @!P3 IMAD.MOV.U32 R13, RZ, RZ, R18 ;  /* 0x000000ffff0db224 */ /* 0x000fc800078e0012 */
[----:B------:R-:W-:-:S05]  /*0c20*/  @!P3 IMAD R10, R10, R13, RZ ;  /* 0x0000000d0a0ab224 */ /* 0x000fca00078e02ff */
[----:B------:R-:W-:-:S05]  /*0c30*/  @!P3 PRMT R10, R10, 0x9910, RZ ;  /* 0x000099100a0ab816 */ /* 0x000fca00000000ff */
[--C-:B------:R-:W-:Y:S01]  /*0c40*/  @!P3 IMAD.MOV.U32 R2, RZ, RZ, R10.reuse ;  /* 0x000000ffff02b224 */ /* 0x100fe200078e000a */
[----:B------:R-:W-:-:S03]  /*0c50*/  @!P3 SHF.R.S32.HI R13, RZ, 0x1f, R10 ;  /* 0x0000001fff0db819 */ /* 0x000fc6000001140a */
[----:B------:R-:W-:Y:S01]  /*0c60*/  @!P4 IMAD.MOV.U32 R10, RZ, RZ, R2 ;  /* 0x000000ffff0ac224 */ /* 0x000fe200078e0002 */
[----:B------:R-:W-:-:S04]  /*0c70*/  @!P4 PRMT R11, R11, 0x9910, RZ ;  /* 0x000099100b0bc816 */ /* 0x000fc800000000ff */
[----:B------:R-:W-:-:S05]  /*0c80*/  @!P4 PRMT R10, R10, 0x9910, RZ ;  /* 0x000099100a0ac816 */ /* 0x000fca00000000ff */
[----:B------:R-:W-:-:S05]  /*0c90*/  @!P4 IMAD R10, R10, R11, RZ ;  /* 0x0000000b0a0ac224 */ /* 0x000fca00078e02ff */
[----:B------:R-:W-:-:S05]  /*0ca0*/  @!P4 PRMT R10, R10, 0x9910, RZ ;  /* 0x000099100a0ac816 */ /* 0x000fca00000000ff */
[--C-:B------:R-:W-:Y:S01]  /*0cb0*/  @!P4 IMAD.MOV.U32 R2, RZ, RZ, R10.reuse ;  /* 0x000000ffff02c224 */ /* 0x100fe200078e000a */
[----:B------:R-:W-:-:S03]  /*0cc0*/  @!P4 SHF.R.S32.HI R11, RZ, 0x1f, R10 ;  /* 0x0000001fff0bc819 */ /* 0x000fc6000001140a */
[----:B------:R-:W-:Y:S02]  /*0cd0*/  @!P5 IMAD.MOV.U32 R10, RZ, RZ, R2 ;  /* 0x000000ffff0ad224 */ /* 0x000fe400078e0002 */
[----:B------:R-:W-:Y:S02]  /*0ce0*/  @!P3 IMAD.MOV.U32 R3, RZ, RZ, R13 ;  /* 0x000000ffff03b224 */ /* 0x000fe400078e000d */
[----:B------:R-:W-:Y:S01]  /*0cf0*/  @!P4 IMAD.MOV.U32 R3, RZ, RZ, R11 ;  /* 0x000000ffff03c224 */ /* 0x000fe200078e000b */
[----:B---3--:R-:W-:Y:S02]  /*0d00*/  @!P5 PRMT R11, R14, 0x9910, RZ ;  /* 0x000099100e0bd816 */ /* 0x008fe400000000ff */
[----:B------:R-:W-:-:S05]  /*0d10*/  @!P5 PRMT R10, R10, 0x9910, RZ ;  /* 0x000099100a0ad816 */ /* 0x000fca00000000ff */
[----:B------:R-:W-:-:S05]  /*0d20*/  @!P5 IMAD R10, R10, R11, RZ ;  /* 0x0000000b0a0ad224 */ /* 0x000fca00078e02ff */
[----:B------:R-:W-:-:S05]  /*0d30*/  @!P5 PRMT R10, R10, 0x9910, RZ ;  /* 0x000099100a0ad816 */ /* 0x000fca00000000ff */
[--C-:B------:R-:W-:Y:S01]  /*0d40*/  @!P5 IMAD.MOV.U32 R2, RZ, RZ, R10.reuse ;  /* 0x000000ffff02d224 */ /* 0x100fe200078e000a */
[----:B------:R-:W-:-:S03]  /*0d50*/  @!P5 SHF.R.S32.HI R11, RZ, 0x1f, R10 ;  /* 0x0000001fff0bd819 */ /* 0x000fc6000001140a */
[----:B------:R-:W-:Y:S02]  /*0d60*/  @!P6 IMAD.MOV.U32 R10, RZ, RZ, R2 ;  /* 0x000000ffff0ae224 */ /* 0x000fe400078e0002 */
[----:B------:R-:W-:Y:S01]  /*0d70*/  @!P5 IMAD.MOV.U32 R3, RZ, RZ, R11 ;  /* 0x000000ffff03d224 */ /* 0x000fe200078e000b */
[----:B----4-:R-:W-:Y:S02]  /*0d80*/  @!P6 PRMT R11, R15, 0x9910, RZ ;  /* 0x000099100f0be816 */ /* 0x010fe400000000ff */
[----:B------:R-:W-:-:S05]  /*0d90*/  @!P6 PRMT R10, R10, 0x9910, RZ ;  /* 0x000099100a0ae816 */ /* 0x000fca00000000ff */
[----:B------:R-:W-:-:S05]  /*0da0*/  @!P6 IMAD R10, R10, R11, RZ ;  /* 0x0000000b0a0ae224 */ /* 0x000fca00078e02ff */
[----:B------:R-:W-:-:S05]  /*0db0*/  @!P6 PRMT R10, R10, 0x9910, RZ ;  /* 0x000099100a0ae816 */ /* 0x000fca00000000ff */
[--C-:B------:R-:W-:Y:S01]  /*0dc0*/  @!P6 IMAD.MOV.U32 R2, RZ, RZ, R10.reuse ;  /* 0x000000ffff02e224 */ /* 0x100fe200078e000a */
[----:B------:R-:W-:-:S03]  /*0dd0*/  @!P6 SHF.R.S32.HI R11, RZ, 0x1f, R10 ;  /* 0x0000001fff0be819 */ /* 0x000fc6000001140a */
[----:B------:R-:W-:Y:S02]  /*0de0*/  @!P0 IMAD.MOV.U32 R10, RZ, RZ, R2 ;  /* 0x000000ffff0a8224 */ /* 0x000fe400078e0002 */
[----:B------:R-:W-:Y:S01]  /*0df0*/  @!P6 IMAD.MOV.U32 R3, RZ, RZ, R11 ;  /* 0x000000ffff03e224 */ /* 0x000fe200078e000b */
[----:B------:R-:W-:Y:S02]  /*0e00*/  @!P0 PRMT R11, R16, 0x9910, RZ ;  /* 0x00009910100b8816 */ /* 0x000fe400000000ff */
        /* <DEDUP_REMOVED lines=16> */
[----:B------:R-:W-:Y:S01]  /*0f10*/  @!P2 PRMT R10, R10, 0x9910, RZ ;  /* 0x000099100a0aa816 */ /* 0x000fe200000000ff */
[----:B------:R-:W-:-:S04]  /*0f20*/  UIADD3 UR4, UP1, UPT, UR4, -0x10, URZ ;  /* 0xfffffff004047890 */ /* 0x000fc8000ff3e0ff */
[----:B------:R-:W-:Y:S01]  /*0f30*/  @!P2 IMAD R10, R10, R11, RZ ;  /* 0x0000000b0a0aa224 */ /* 0x000fe200078e02ff */
[----:B------:R-:W-:Y:S02]  /*0f40*/  UIADD3.X UR7, UPT, UPT, UR7, -0x1, URZ, UP1, !UPT ;  /* 0xffffffff07077890 */ /* 0x000fe40008ffe4ff */
[----:B------:R-:W-:Y:S02]  /*0f50*/  UISETP.NE.U32.AND UP1, UPT, UR4, URZ, UPT ;  /* 0x000000ff0400728c */ /* 0x000fe4000bf25070 */
[----:B------:R-:W-:Y:S02]  /*0f60*/  @!P2 PRMT R11, R10, 0x9910, RZ ;  /* 0x000099100a0ba816 */ /* 0x000fe400000000ff */
[----:B------:R-:W-:Y:S01]  /*0f70*/  IADD3 R10, P0, PT, R8, 0x80, RZ ;  /* 0x00000080080a7810 */ /* 0x000fe20007f1e0ff */
[----:B------:R-:W-:Y:S02]  /*0f80*/  UISETP.NE.AND.EX UP1, UPT, UR7, URZ, UPT, UP1 ;  /* 0x000000ff0700728c */ /* 0x000fe4000bf25310 */
[----:B------:R-:W-:Y:S01]  /*0f90*/  @!P2 IMAD.MOV.U32 R8, RZ, RZ, R11 ;  /* 0x000000ffff08a224 */ /* 0x000fe200078e000b */
[----:B------:R-:W-:-:S04]  /*0fa0*/  IADD3 R18, P1, PT, R6, 0x20, RZ ;  /* 0x0000002006127810 */ /* 0x000fc80007f3e0ff */
[--C-:B------:R-:W-:Y:S01]  /*0fb0*/  @!P2 SHF.R.S32.HI R11, RZ, 0x1f, R8.reuse ;  /* 0x0000001fff0ba819 */ /* 0x100fe20000011408 */
[----:B------:R-:W-:Y:S02]  /*0fc0*/  IMAD.X R9, RZ, RZ, R9, P0 ;  /* 0x000000ffff097224 */ /* 0x000fe400000e0609 */
[----:B------:R-:W-:Y:S02]  /*0fd0*/  IMAD.X R19, RZ, RZ, R7, P1 ;  /* 0x000000ffff137224 */ /* 0x000fe400008e0607 */
[----:B------:R-:W-:Y:S02]  /*0fe0*/  @!P2 IMAD.MOV.U32 R2, RZ, RZ, R8 ;  /* 0x000000ffff02a224 */ /* 0x000fe400078e0008 */
[----:B------:R-:W-:Y:S01]  /*0ff0*/  @!P2 IMAD.MOV.U32 R3, RZ, RZ, R11 ;  /* 0x000000ffff03a224 */ /* 0x000fe200078e000b */
[----:B------:R-:W-:Y:S06]  /*1000*/  BRA.U UP1, `(.L_x_969) ;  /* 0xfffffff101bc7547 */ /* 0x000fec000b83ffff */
.L_x_968:
        /* <DEDUP_REMOVED lines=23> */
[----:B------:R-:W-:-:S04]  /*1180*/  IMAD.U32 R14, RZ, RZ, UR4 ;  /* 0x00000004ff0e7e24 */ /* 0x000fc8000f8e00ff */
[----:B------:R-:W-:Y:S01]  /*1190*/  IMAD.U32 R15, RZ, RZ, UR7 ;  /* 0x00000007ff0f7e24 */ /* 0x000fe2000f8e00ff */
[----:B--2--5:R-:W-:-:S04]  /*11a0*/  ISETP.NE.U32.AND P6, PT, R4, R6, PT ;  /* 0x000000060400720c */ /* 0x024fc80003fc5070 */
[----:B------:R-:W-:Y:S02]  /*11b0*/  ISETP.NE.AND.EX P6, PT, R5, R7, PT, P6 ;  /* 0x000000070500720c */ /* 0x000fe40003fc5360 */
[----:B------:R0:W2:Y:S11]  /*11c0*/  LDG.E.64 R6, desc[UR14][R24.64+0x38] ;  /* 0x0000380e18067981 */ /* 0x0000b6000c1e1b00 */
        /* <DEDUP_REMOVED lines=15> */
[----:B------:R-:W-:Y:S01]  /*12c0*/  ISETP.NE.U32.AND P0, PT, R4, R8, PT ;  /* 0x000000080400720c */ /* 0x000fe20003f05070 */
[----:B------:R-:W-:-:S03]  /*12d0*/  @!P6 IMAD.MOV.U32 R8, RZ, RZ, R2 ;  /* 0x000000ffff08e224 */ /* 0x000fc600078e0002 */
[----:B------:R-:W-:-:S07]  /*12e0*/  ISETP.NE.AND.EX P0, PT, R5, R9, PT, P0 ;  /* 0x000000090500720c */ /* 0x000fce0003f05300 */
[----:B------:R-:W4:Y:S01]  /*12f0*/  @!P1 LDG.E.U16 R10, desc[UR14][R14.64+0xa] ;  /* 0x00000a0e0e0a9981 */ /* 0x000f22000c1e1500 */
[----:B------:R-:W-:Y:S02]  /*1300*/  @!P6 PRMT R9, R8, 0x9910, RZ ;  /* 0x000099100809e816 */ /* 0x000fe400000000ff */
[----:B--2---:R-:W-:-:S05]  /*1310*/  @!P6 PRMT R8, R23, 0x9910, RZ ;  /* 0x000099101708e816 */ /* 0x004fca00000000ff */
[----:B------:R-:W-:Y:S02]  /*1320*/  @!P6 IMAD R9, R9, R8, RZ ;  /* 0x000000080909e224 */ /* 0x000fe400078e02ff */
[----:B------:R-:W2:Y:S03]  /*1330*/  @!P0 LDG.E.U16 R8, desc[UR14][R14.64+0xc] ;  /* 0x00000c0e0e088981 */ /* 0x000ea6000c1e1500 */
[----:B------:R-:W-:-:S04]  /*1340*/  @!P6 PRMT R9, R9, 0x9910, RZ ;  /* 0x000099100909e816 */ /* 0x000fc800000000ff */
[--C-:B0-----:R-:W-:Y:S01]  /*1350*/  @!P6 SHF.R.S32.HI R24, RZ, 0x1f, R9.reuse ;  /* 0x0000001fff18e819 */ /* 0x101fe20000011409 */
[----:B------:R-:W-:-:S04]  /*1360*/  @!P6 IMAD.MOV.U32 R2, RZ, RZ, R9 ;  /* 0x000000ffff02e224 */ /* 0x000fc800078e0009 */
[----:B------:R-:W-:Y:S01]  /*1370*/  @!P6 IMAD.MOV.U32 R3, RZ, RZ, R24 ;  /* 0x000000ffff03e224 */ /* 0x000fe200078e0018 */
[----:B------:R-:W-:-:S04]  /*1380*/  ISETP.NE.U32.AND P6, PT, R4, R6, PT ;  /* 0x000000060400720c */ /* 0x000fc80003fc5070 */
[----:B------:R-:W-:-:S13]  /*1390*/  ISETP.NE.AND.EX P6, PT, R5, R7, PT, P6 ;  /* 0x000000070500720c */ /* 0x000fda0003fc5360 */
[----:B------:R4:W2:Y:S01]  /*13a0*/  @!P6 LDG.E.U16 R6, desc[UR14][R14.64+0xe] ;  /* 0x00000e0e0e06e981 */ /* 0x0008a2000c1e1500 */
[----:B------:R-:W-:Y:S01]  /*13b0*/  @!P5 IMAD.MOV.U32 R7, RZ, RZ, R2 ;  /* 0x000000ffff07d224 */ /* 0x000fe200078e0002 */
[----:B---3--:R-:W-:-:S04]  /*13c0*/  @!P5 PRMT R20, R20, 0x9910, RZ ;  /* 0x000099101414d816 */ /* 0x008fc800000000ff */
[----:B------:R-:W-:-:S05]  /*13d0*/  @!P5 PRMT R7, R7, 0x9910, RZ ;  /* 0x000099100707d816 */ /* 0x000fca00000000ff */
[----:B------:R-:W-:-:S05]  /*13e0*/  @!P5 IMAD R7, R7, R20, RZ ;  /* 0x000000140707d224 */ /* 0x000fca00078e02ff */
[----:B------:R-:W-:-:S05]  /*13f0*/  @!P5 PRMT R7, R7, 0x9910, RZ ;  /* 0x000099100707d816 */ /* 0x000fca00000000ff */
[--C-:B------:R-:W-:Y:S01]  /*1400*/  @!P5 IMAD.MOV.U32 R2, RZ, RZ, R7.reuse ;  /* 0x000000ffff02d224 */ /* 0x100fe200078e0007 */
[----:B------:R-:W-:-:S03]  /*1410*/  @!P5 SHF.R.S32.HI R20, RZ, 0x1f, R7 ;  /* 0x0000001fff14d819 */ /* 0x000fc60000011407 */
[----:B------:R-:W-:Y:S01]  /*1420*/  @!P4 IMAD.MOV.U32 R7, RZ, RZ, R2 ;  /* 0x000000ffff07c224 */ /* 0x000fe200078e0002 */
[----:B----4-:R-:W-:-:S04]  /*1430*/  @!P4 PRMT R14, R18, 0x9910, RZ ;  /* 0x00009910120ec816 */ /* 0x010fc800000000ff */
        /* <DEDUP_REMOVED lines=28> */
[----:B------:R-:W-:-:S05]  /*1600*/  @!P0 IMAD.MOV.U32 R7, RZ, RZ, R2 ;  /* 0x000000ffff078224 */ /* 0x000fca00078e0002 */
[----:B------:R-:W-:Y:S01]  /*1610*/  @!P0 PRMT R7, R7, 0x9910, RZ ;  /* 0x0000991007078816 */ /* 0x000fe200000000ff */
[----:B------:R-:W-:Y:S02]  /*1620*/  @!P3 IMAD.MOV.U32 R3, RZ, RZ, R14 ;  /* 0x000000ffff03b224 */ /* 0x000fe400078e000e */
[----:B------:R-:W-:Y:S02]  /*1630*/  @!P2 IMAD.MOV.U32 R3, RZ, RZ, R12 ;  /* 0x000000ffff03a224 */ /* 0x000fe400078e000c */
[----:B------:R-:W-:Y:S01]  /*1640*/  @!P1 IMAD.MOV.U32 R3, RZ, RZ, R10 ;  /* 0x000000ffff039224 */ /* 0x000fe200078e000a */
[----:B------:R-:W-:-:S04]  /*1650*/  UIADD3 UR5, UP1, UPT, UR5, 0x8, URZ ;  /* 0x0000000805057890 */ /* 0x000fc8000ff3e0ff */
[----:B------:R-:W-:Y:S01]  /*1660*/  UIADD3.X UR6, UPT, UPT, URZ, UR6, URZ, UP1, !UPT ;  /* 0x00000006ff067290 */ /* 0x000fe20008ffe4ff */
[----:B--2---:R-:W-:-:S05]  /*1670*/  @!P0 PRMT R8, R8, 0x9910, RZ ;  /* 0x0000991008088816 */ /* 0x004fca00000000ff */
[----:B------:R-:W-:-:S05]  /*1680*/  @!P0 IMAD R7, R7, R8, RZ ;  /* 0x0000000807078224 */ /* 0x000fca00078e02ff */
[----:B------:R-:W-:-:S04]  /*1690*/  @!P0 PRMT R7, R7, 0x9910, RZ ;  /* 0x0000991007078816 */ /* 0x000fc800000000ff */
[--C-:B------:R-:W-:Y:S01]  /*16a0*/  @!P0 SHF.R.S32.HI R8, RZ, 0x1f, R7.reuse ;  /* 0x0000001fff088819 */ /* 0x100fe20000011407 */
[----:B------:R-:W-:-:S04]  /*16b0*/  @!P0 IMAD.MOV.U32 R2, RZ, RZ, R7 ;  /* 0x000000ffff028224 */ /* 0x000fc800078e0007 */
[----:B------:R-:W-:Y:S02]  /*16c0*/  @!P0 IMAD.MOV.U32 R3, RZ, RZ, R8 ;  /* 0x000000ffff038224 */ /* 0x000fe400078e0008 */
[----:B------:R-:W-:Y:S01]  /*16d0*/  @!P6 IMAD.MOV.U32 R7, RZ, RZ, R2 ;  /* 0x000000ffff07e224 */ /* 0x000fe200078e0002 */
[----:B------:R-:W-:-:S04]  /*16e0*/  @!P6 PRMT R8, R6, 0x9910, RZ ;  /* 0x000099100608e816 */ /* 0x000fc800000000ff */
[----:B------:R-:W-:Y:S01]  /*16f0*/  @!P6 PRMT R6, R7, 0x9910, RZ ;  /* 0x000099100706e816 */ /* 0x000fe200000000ff */
[----:B------:R-:W-:-:S04]  /*1700*/  @!P6 IMAD.MOV.U32 R7, RZ, RZ, R8 ;  /* 0x000000ffff07e224 */ /* 0x000fc800078e0008 */
[----:B------:R-:W-:-:S05]  /*1710*/  @!P6 IMAD R6, R6, R7, RZ ;  /* 0x000000070606e224 */ /* 0x000fca00078e02ff */
[----:B------:R-:W-:-:S04]  /*1720*/  @!P6 PRMT R6, R6, 0x9910, RZ ;  /* 0x000099100606e816 */ /* 0x000fc800000000ff */
[--C-:B------:R-:W-:Y:S01]  /*1730*/  @!P6 SHF.R.S32.HI R7, RZ, 0x1f, R6.reuse ;  /* 0x0000001fff07e819 */ /* 0x100fe20000011406 */
[----:B------:R-:W-:-:S04]  /*1740*/  @!P6 IMAD.MOV.U32 R2, RZ, RZ, R6 ;  /* 0x000000ffff02e224 */ /* 0x000fc800078e0006 */
[----:B------:R-:W-:-:S07]  /*1750*/  @!P6 IMAD.MOV.U32 R3, RZ, RZ, R7 ;  /* 0x000000ffff03e224 */ /* 0x000fce00078e0007 */
.L_x_970:
        /* <DEDUP_REMOVED lines=23> */
[----:B------:R-:W-:Y:S02]  /*18d0*/  ISETP.NE.AND.EX P0, PT, R5, R7, PT, P0 ;  /* 0x000000070500720c */ /* 0x000fe40003f05300 */
[----:B---3--:R-:W-:-:S11]  /*18e0*/  ISETP.NE.U32.AND P1, PT, R4, R8, PT ;  /* 0x000000080400720c */ /* 0x008fd60003f25070 */
[----:B------:R-:W2:Y:S01]  /*18f0*/  @!P0 LDG.E.U16 R18, desc[UR14][R16.64] ;  /* 0x0000000e10128981 */ /* 0x000ea2000c1e1500 */
[----:B------:R-:W-:Y:S02]  /*1900*/  ISETP.NE.AND.EX P1, PT, R5, R9, PT, P1 ;  /* 0x000000090500720c */ /* 0x000fe40003f25310 */
[----:B----4-:R-:W-:-:S04]  /*1910*/  ISETP.NE.U32.AND P2, PT, R4, R10, PT ;  /* 0x0000000a0400720c */ /* 0x010fc80003f45070 */
[----:B------:R-:W-:-:S07]  /*1920*/  ISETP.NE.AND.EX P2, PT, R5, R11, PT, P2 ;  /* 0x0000000b0500720c */ /* 0x000fce0003f45320 */
[----:B------:R-:W3:Y:S06]  /*1930*/  @!P1 LDG.E.U16 R9, desc[UR14][R16.64+0x2] ;  /* 0x0000020e10099981 */ /* 0x000eec000c1e1500 */
[----:B------:R-:W4:Y:S01]  /*1940*/  @!P2 LDG.E.U16 R7, desc[UR14][R16.64+0x4] ;  /* 0x0000040e1007a981 */ /* 0x000f22000c1e1500 */
[----:B------:R-:W-:-:S04]  /*1950*/  ISETP.NE.U32.AND P3, PT, R4, R12, PT ;  /* 0x0000000c0400720c */ /* 0x000fc80003f65070 */
[----:B------:R-:W-:-:S13]  /*1960*/  ISETP.NE.AND.EX P3, PT, R5, R13, PT, P3 ;  /* 0x0000000d0500720c */ /* 0x000fda0003f65330 */
[----:B------:R-:W4:Y:S01]  /*1970*/  @!P3 LDG.E.U16 R6, desc[UR14][R16.64+0x6] ;  /* 0x0000060e1006b981 */ /* 0x000f22000c1e1500 */
[----:B------:R-:W-:Y:S01]  /*1980*/  @!P0 IMAD.MOV.U32 R8, RZ, RZ, R2 ;  /* 0x000000ffff088224 */ /* 0x000fe200078e0002 */
[----:B------:R-:W-:-:S04]  /*1990*/  UIADD3 UR5, UP1, UPT, UR5, 0x4, URZ ;  /* 0x0000000405057890 */ /* 0x000fc8000ff3e0ff */
[----:B------:R-:W-:Y:S01]  /*19a0*/  @!P0 PRMT R8, R8, 0x9910, RZ ;  /* 0x0000991008088816 */ /* 0x000fe200000000ff */
[----:B------:R-:W-:Y:S01]  /*19b0*/  UIADD3.X UR6, UPT, UPT, URZ, UR6, URZ, UP1, !UPT ;  /* 0x00000006ff067290 */ /* 0x000fe20008ffe4ff */
[----:B--2---:R-:W-:-:S05]  /*19c0*/  @!P0 PRMT R11, R18, 0x9910, RZ ;  /* 0x00009910120b8816 */ /* 0x004fca00000000ff */
[----:B------:R-:W-:-:S05]  /*19d0*/  @!P0 IMAD R8, R8, R11, RZ ;  /* 0x0000000b08088224 */ /* 0x000fca00078e02ff */
[----:B------:R-:W-:-:S04]  /*19e0*/  @!P0 PRMT R8, R8, 0x9910, RZ ;  /* 0x0000991008088816 */ /* 0x000fc800000000ff */
[--C-:B------:R-:W-:Y:S01]  /*19f0*/  @!P0 SHF.R.S32.HI R11, RZ, 0x1f, R8.reuse ;  /* 0x0000001fff0b8819 */ /* 0x100fe20000011408 */
[----:B------:R-:W-:Y:S01]  /*1a00*/  @!P0 IMAD.MOV.U32 R2, RZ, RZ, R8 ;  /* 0x000000ffff028224 */ /* 0x000fe200078e0008 */
[----:B---3--:R-:W-:-:S03]  /*1a10*/  @!P1 PRMT R9, R9, 0x9910, RZ ;  /* 0x0000991009099816 */ /* 0x008fc600000000ff */
[----:B------:R-:W-:Y:S02]  /*1a20*/  @!P1 IMAD.MOV.U32 R8, RZ, RZ, R2 ;  /* 0x000000ffff089224 */ /* 0x000fe400078e0002 */
[----:B------:R-:W-:-:S03]  /*1a30*/  @!P0 IMAD.MOV.U32 R3, RZ, RZ, R11 ;  /* 0x000000ffff038224 */ /* 0x000fc600078e000b */
[----:B------:R-:W-:-:S05]  /*1a40*/  @!P1 PRMT R8, R8, 0x9910, RZ ;  /* 0x0000991008089816 */ /* 0x000fca00000000ff */
[----:B------:R-:W-:-:S05]  /*1a50*/  @!P1 IMAD R8, R8, R9, RZ ;  /* 0x0000000908089224 */ /* 0x000fca00078e02ff */
[----:B------:R-:W-:-:S04]  /*1a60*/  @!P1 PRMT R8, R8, 0x9910, RZ ;  /* 0x0000991008089816 */ /* 0x000fc800000000ff */
[--C-:B------:R-:W-:Y:S01]  /*1a70*/  @!P1 SHF.R.S32.HI R9, RZ, 0x1f, R8.reuse ;  /* 0x0000001fff099819 */ /* 0x100fe20000011408 */
[----:B------:R-:W-:-:S04]  /*1a80*/  @!P1 IMAD.MOV.U32 R2, RZ, RZ, R8 ;  /* 0x000000ffff029224 */ /* 0x000fc800078e0008 */
[----:B------:R-:W-:Y:S01]  /*1a90*/  @!P1 IMAD.MOV.U32 R3, RZ, RZ, R9 ;  /* 0x000000ffff039224 */ /* 0x000fe200078e0009 */
[----:B----4-:R-:W-:Y:S01]  /*1aa0*/  @!P2 PRMT R9, R7, 0x9910, RZ ;  /* 0x000099100709a816 */ /* 0x010fe200000000ff */
[----:B------:R-:W-:-:S05]  /*1ab0*/  @!P2 IMAD.MOV.U32 R8, RZ, RZ, R2 ;  /* 0x000000ffff08a224 */ /* 0x000fca00078e0002 */
[----:B------:R-:W-:Y:S01]  /*1ac0*/  @!P2 PRMT R7, R8, 0x9910, RZ ;  /* 0x000099100807a816 */ /* 0x000fe200000000ff */
[----:B------:R-:W-:-:S04]  /*1ad0*/  @!P2 IMAD.MOV.U32 R8, RZ, RZ, R9 ;  /* 0x000000ffff08a224 */ /* 0x000fc800078e0009 */
[----:B------:R-:W-:-:S05]  /*1ae0*/  @!P2 IMAD R7, R7, R8, RZ ;  /* 0x000000080707a224 */ /* 0x000fca00078e02ff */
[----:B------:R-:W-:-:S04]  /*1af0*/  @!P2 PRMT R7, R7, 0x9910, RZ ;  /* 0x000099100707a816 */ /* 0x000fc800000000ff */
[--C-:B------:R-:W-:Y:S01]  /*1b00*/  @!P2 SHF.R.S32.HI R8, RZ, 0x1f, R7.reuse ;  /* 0x0000001fff08a819 */ /* 0x100fe20000011407 */
[----:B------:R-:W-:-:S04]  /*1b10*/  @!P2 IMAD.MOV.U32 R2, RZ, RZ, R7 ;  /* 0x000000ffff02a224 */ /* 0x000fc800078e0007 */
[----:B------:R-:W-:Y:S01]  /*1b20*/  @!P2 IMAD.MOV.U32 R3, RZ, RZ, R8 ;  /* 0x000000ffff03a224 */ /* 0x000fe200078e0008 */
[----:B------:R-:W-:Y:S01]  /*1b30*/  @!P3 PRMT R8, R6, 0x9910, RZ ;  /* 0x000099100608b816 */ /* 0x000fe200000000ff */
[----:B------:R-:W-:-:S05]  /*1b40*/  @!P3 IMAD.MOV.U32 R7, RZ, RZ, R2 ;  /* 0x000000ffff07b224 */ /* 0x000fca00078e0002 */
[----:B------:R-:W-:Y:S01]  /*1b50*/  @!P3 PRMT R6, R7, 0x9910, RZ ;  /* 0x000099100706b816 */ /* 0x000fe200000000ff */
[----:B------:R-:W-:-:S04]  /*1b60*/  @!P3 IMAD.MOV.U32 R7, RZ, RZ, R8 ;  /* 0x000000ffff07b224 */ /* 0x000fc800078e0008 */
[----:B------:R-:W-:-:S05]  /*1b70*/  @!P3 IMAD R6, R6, R7, RZ ;  /* 0x000000070606b224 */ /* 0x000fca00078e02ff */
[----:B------:R-:W-:-:S04]  /*1b80*/  @!P3 PRMT R6, R6, 0x9910, RZ ;  /* 0x000099100606b816 */ /* 0x000fc800000000ff */
[--C-:B------:R-:W-:Y:S01]  /*1b90*/  @!P3 SHF.R.S32.HI R7, RZ, 0x1f, R6.reuse ;  /* 0x0000001fff07b819 */ /* 0x100fe20000011406 */
[----:B------:R-:W-:-:S04]  /*1ba0*/  @!P3 IMAD.MOV.U32 R2, RZ, RZ, R6 ;  /* 0x000000ffff02b224 */ /* 0x000fc800078e0006 */
[----:B------:R-:W-:-:S07]  /*1bb0*/  @!P3 IMAD.MOV.U32 R3, RZ, RZ, R7 ;  /* 0x000000ffff03b224 */ /* 0x000fce00078e0007 */
.L_x_971:
[----:B------:R-:W-:Y:S05]  /*1bc0*/  BRA.U !UP0, `(.L_x_967) ;  /* 0x00000001087c7547 */ /* 0x000fea000b800000 */
[----:B------:R-:W0:Y:S01]  /*1bd0*/  LDCU.64 UR8, c[0x0][0x398] ;  /* 0x00007300ff0877ac */ /* 0x000e220008000a00 */
[----:B------:R-:W1:Y:S01]  /*1be0*/  LDCU.64 UR12, c[0x0][0x3a0] ;  /* 0x00007400ff0c77ac */ /* 0x000e620008000a00 */
[----:B0-----:R-:W-:Y:S02]  /*1bf0*/  ULEA UR8, UP0, UR5, UR8, 0x1 ;  /* 0x0000000805087291 */ /* 0x001fe4000f8008ff */
[----:B-1----:R-:W-:Y:S02]  /*1c00*/  ULEA UR7, UP1, UR5, UR12, 0x3 ;  /* 0x0000000c05077291 */ /* 0x002fe4000f8218ff */
[----:B------:R-:W-:Y:S02]  /*1c10*/  ULEA.HI.X UR9, UR5, UR9, UR6, 0x1, UP0 ;  /* 0x0000000905097291 */ /* 0x000fe400080f0c06 */
[----:B------:R-:W-:-:S12]  /*1c20*/  ULEA.HI.X UR5, UR5, UR13, UR6, 0x3, UP1 ;  /* 0x0000000d05057291 */ /* 0x000fd800088f1c06 */
.L_x_972:
[----:B------:R-:W-:Y:S02]  /*1c30*/  IMAD.U32 R6, RZ, RZ, UR7 ;  /* 0x00000007ff067e24 */ /* 0x000fe4000f8e00ff */
[----:B------:R-:W-:-:S06]  /*1c40*/  IMAD.U32 R7, RZ, RZ, UR5 ;  /* 0x00000005ff077e24 */ /* 0x000fcc000f8e00ff */
[----:B------:R-:W2:Y:S01]  /*1c50*/  LDG.E.64 R6, desc[UR14][R6.64] ;  /* 0x0000000e06067981 */ /* 0x000ea2000c1e1b00 */
[----:B------:R-:W-:Y:S02]  /*1c60*/  IMAD.U32 R8, RZ, RZ, UR8 ;  /* 0x00000008ff087e24 */ /* 0x000fe4000f8e00ff */
[----:B------:R-:W-:Y:S01]  /*1c70*/  IMAD.U32 R9, RZ, RZ, UR9 ;  /* 0x00000009ff097e24 */ /* 0x000fe2000f8e00ff */
[----:B--2--5:R-:W-:-:S04]  /*1c80*/  ISETP.NE.U32.AND P0, PT, R4, R6, PT ;  /* 0x000000060400720c */ /* 0x024fc80003f05070 */
[----:B------:R-:W-:-:S13]  /*1c90*/  ISETP.NE.AND.EX P0, PT, R5, R7, PT, P0 ;  /* 0x000000070500720c */ /* 0x000fda0003f05300 */
[----:B------:R-:W2:Y:S01]  /*1ca0*/  @!P0 LDG.E.U16 R8, desc[UR14][R8.64] ;  /* 0x0000000e08088981 */ /* 0x000ea2000c1e1500 */
[----:B------:R-:W-:Y:S01]  /*1cb0*/  @!P0 IMAD.MOV.U32 R10, RZ, RZ, R2 ;  /* 0x000000ffff0a8224 */ /* 0x000fe200078e0002 */
[----:B------:R-:W-:Y:S02]  /*1cc0*/  UIADD3 UR10, UP0, UPT, UR10, -0x1, URZ ;  /* 0xffffffff0a0a7890 */ /* 0x000fe4000ff1e0ff */
[----:B------:R-:W-:Y:S02]  /*1cd0*/  UIADD3 UR7, UP2, UPT, UR7, 0x8, URZ ;  /* 0x0000000807077890 */ /* 0x000fe4000ff5e0ff */
[----:B------:R-:W-:Y:S01]  /*1ce0*/  @!P0 PRMT R10, R10, 0x9910, RZ ;  /* 0x000099100a0a8816 */ /* 0x000fe200000000ff */
[----:B------:R-:W-:Y:S02]  /*1cf0*/  UIADD3.X UR4, UPT, UPT, UR4, -0x1, URZ, UP0, !UPT ;  /* 0xffffffff04047890 */ /* 0x000fe400087fe4ff */
[----:B------:R-:W-:Y:S02]  /*1d00*/  UISETP.NE.U32.AND UP0, UPT, UR10, URZ, UPT ;  /* 0x000000ff0a00728c */ /* 0x000fe4000bf05070 */
[----:B------:R-:W-:-:S02]  /*1d10*/  UIADD3 UR8, UP1, UPT, UR8, 0x2, URZ ;  /* 0x0000000208087890 */ /* 0x000fc4000ff3e0ff */
[----:B------:R-:W-:Y:S02]  /*1d20*/  UISETP.NE.AND.EX UP0, UPT, UR4, URZ, UPT, UP0 ;  /* 0x000000ff0400728c */ /* 0x000fe4000bf05300 */
[----:B------:R-:W-:Y:S02]  /*1d30*/  UIADD3.X UR5, UPT, UPT, URZ, UR5, URZ, UP2, !UPT ;  /* 0x00000005ff057290 */ /* 0x000fe400097fe4ff */
[----:B------:R-:W-:Y:S01]  /*1d40*/  UIADD3.X UR9, UPT, UPT, URZ, UR9, URZ, UP1, !UPT ;  /* 0x00000009ff097290 */ /* 0x000fe20008ffe4ff */
[----:B--2---:R-:W-:-:S05]  /*1d50*/  @!P0 PRMT R11, R8, 0x9910, RZ ;  /* 0x00009910080b8816 */ /* 0x004fca00000000ff */
[----:B------:R-:W-:-:S05]  /*1d60*/  @!P0 IMAD R6, R10, R11, RZ ;  /* 0x0000000b0a068224 */ /* 0x000fca00078e02ff */
[----:B------:R-:W-:-:S04]  /*1d70*/  @!P0 PRMT R6, R6, 0x9910, RZ ;  /* 0x0000991006068816 */ /* 0x000fc800000000ff */
[--C-:B------:R-:W-:Y:S01]  /*1d80*/  @!P0 SHF.R.S32.HI R7, RZ, 0x1f, R6.reuse ;  /* 0x0000001fff078819 */ /* 0x100fe20000011406 */
[----:B------:R-:W-:-:S04]  /*1d90*/  @!P0 IMAD.MOV.U32 R2, RZ, RZ, R6 ;  /* 0x000000ffff028224 */ /* 0x000fc800078e0006 */
[----:B------:R-:W-:Y:S01]  /*1da0*/  @!P0 IMAD.MOV.U32 R3, RZ, RZ, R7 ;  /* 0x000000ffff038224 */ /* 0x000fe200078e0007 */
[----:B------:R-:W-:Y:S06]  /*1db0*/  BRA.U UP0, `(.L_x_972) ;  /* 0xfffffffd009c7547 */ /* 0x000fec000b83ffff */
.L_x_967:
[----:B------:R-:W0:Y:S02]  /*1dc0*/  LDCU.64 UR4, c[0x0][0x380] ;  /* 0x00007000ff0477ac */ /* 0x000e240008000a00 */
[----:B0----5:R-:W-:-:S04]  /*1dd0*/  IADD3 R4, P0, PT, R0, UR4, RZ ;  /* 0x0000000400047c10 */ /* 0x021fc8000ff1e0ff */
[----:B------:R-:W-:-:S05]  /*1de0*/  IADD3.X R5, PT, PT, R22, UR5, RZ, P0, !PT ;  /* 0x0000000516057c10 */ /* 0x000fca00087fe4ff */
[----:B------:R-:W-:Y:S01]  /*1df0*/  STG.E.64 desc[UR14][R4.64], R2 ;  /* 0x0000000204007986 */ /* 0x000fe2000c101b0e */
[----:B------:R-:W-:Y:S05]  /*1e00*/  EXIT ;  /* 0x000000000000794d */ /* 0x000fea0003800000 */
.L_x_973:
        /* <DEDUP_REMOVED lines=15> */
.L_x_8756:


//--------------------- .text._ZN2at6native55_GLOBAL__N__0955718d_22_SparseCsrTensorMath_cu_868dd54534reduce_sparse_csr_dim0_cuda_kernelIsiNS1_14ReductionMulOpIsEElEEvPT2_PKT0_lPKT_S9_lT1_ --------------------------
	.section	.text._ZN2at6native55_GLOBAL__N__0955718d_22_SparseCsrTensorMath_cu_868dd54534reduce_sparse_csr_dim0_cuda_kernelIsiNS1_14ReductionMulOpIsEElEEvPT2_PKT0_lPKT_S9_lT1_,"ax",@progbits
	.align	128
.text._ZN2at6native55_GLOBAL__N__0955718d_22_SparseCsrTensorMath_cu_868dd54534reduce_sparse_csr_dim0_cuda_kernelIsiNS1_14ReductionMulOpIsEElEEvPT2_PKT0_lPKT_S9_lT1_:
        .type           _ZN2at6native55_GLOBAL__N__0955718d_22_SparseCsrTensorMath_cu_868dd54534reduce_sparse_csr_dim0_cuda_kernelIsiNS1_14ReductionMulOpIsEElEEvPT2_PKT0_lPKT_S9_lT1_,@function
        .size           _ZN2at6native55_GLOBAL__N__0955718d_22_SparseCsrTensorMath_cu_868dd54534reduce_sparse_csr_dim0_cuda_kernelIsiNS1_14ReductionMulOpIsEElEEvPT2_PKT0_lPKT_S9_lT1_,(.L_x_8757 - _ZN2at6native55_GLOBAL__N__0955718d_22_SparseCsrTensorMath_cu_868dd54534reduce_sparse_csr_dim0_cuda_kernelIsiNS1_14ReductionMulOpIsEElEEvPT2_PKT0_lPKT_S9_lT1_)
        .other          _ZN2at6native55_GLOBAL__N__0955718d_22_SparseCsrTensorMath_cu_868dd54534reduce_sparse_csr_dim0_cuda_kernelIsiNS1_14ReductionMulOpIsEElEEvPT2_PKT0_lPKT_S9_lT1_,@"STO_CUDA_ENTRY STV_DEFAULT"
_ZN2at6native55_GLOBAL__N__0955718d_22_SparseCsrTensorMath_cu_868dd54534reduce_sparse_csr_dim0_cuda_kernelIsiNS1_14ReductionMulOpIsEElEEvPT2_PKT0_lPKT_S9_lT1_:
        /* <DEDUP_REMOVED lines=46> */
.L_x_976:
[----:B------:R-:W-:-:S05]  /*02e0*/  IMAD.MOV.U32 R6, RZ, RZ, R10 ;  /* 0x000000ffff067224 */ /* 0x000fca00078e000a */
        /* <DEDUP_REMOVED lines=11> */
[----:B------:R-:W-:-:S12]  /*03a0*/  IMAD.MOV.U32 R5, RZ, RZ, R13 ;  /* 0x000000ffff057224 */ /* 0x000fd800078e000d */
        /* <DEDUP_REMOVED lines=11> */
[C---:B------:R-:W-:Y:S01]  /*0460*/  ISETP.NE.AND P0, PT, R8.reuse, R25, PT ;  /* 0x000000190800720c */ /* 0x040fe20003f05270 */
[----:B------:R-:W-:Y:S01]  /*0470*/  @!P2 IMAD.MOV.U32 R12, RZ, RZ, R2 ;  /* 0x000000ffff0ca224 */ /* 0x000fe200078e0002 */
[----:B------:R-:W-:-:S11]  /*0480*/  ISETP.NE.AND P1, PT, R8, R27, PT ;  /* 0x0000001b0800720c */ /* 0x000fd60003f25270 */
[----:B------:R-:W4:Y:S01]  /*0490*/  @!P0 LDG.E.U16 R9, desc[UR14][R4.64+-0x6] ;  /* 0xfffffa0e04098981 */ /* 0x000f22000c1e1500 */
[----:B------:R-:W-:-:S03]  /*04a0*/  @!P2 PRMT R20, R12, 0x9910, RZ ;  /* 0x000099100c14a816 */ /* 0x000fc600000000ff */
[----:B------:R-:W4:Y:S01]  /*04b0*/  @!P1 LDG.E.U16 R12, desc[UR14][R4.64+-0x4] ;  /* 0xfffffc0e040c9981 */ /* 0x000f22000c1e1500 */
[----:B--2---:R-:W-:-:S03]  /*04c0*/  @!P2 PRMT R23, R13, 0x9910, RZ ;  /* 0x000099100d17a816 */ /* 0x004fc600000000ff */
[----:B------:R-:W2:Y:S02]  /*04d0*/  LDG.E R13, desc[UR14][R6.64+0x10] ;  /* 0x0000100e060d7981 */ /* 0x000ea4000c1e1900 */
[----:B------:R-:W-:-:S05]  /*04e0*/  @!P2 IMAD R20, R20, R23, RZ ;  /* 0x000000171414a224 */ /* 0x000fca00078e02ff */
[----:B------:R-:W-:-:S04]  /*04f0*/  @!P2 PRMT R20, R20, 0x9910, RZ ;  /* 0x000099101414a816 */ /* 0x000fc800000000ff */
[--C-:B------:R-:W-:Y:S01]  /*0500*/  @!P2 SHF.R.S32.HI R23, RZ, 0x1f, R20.reuse ;  /* 0x0000001fff17a819 */ /* 0x100fe20000011414 */
[----:B------:R-:W-:-:S04]  /*0510*/  @!P2 IMAD.MOV.U32 R2, RZ, RZ, R20 ;  /* 0x000000ffff02a224 */ /* 0x000fc800078e0014 */
[----:B------:R-:W-:Y:S01]  /*0520*/  @!P2 IMAD.MOV.U32 R3, RZ, RZ, R23 ;  /* 0x000000ffff03a224 */ /* 0x000fe200078e0017 */
[----:B------:R-:W-:Y:S01]  /*0530*/  ISETP.NE.AND P2, PT, R8, R21, PT ;  /* 0x000000150800720c */ /* 0x000fe20003f45270 */
[----:B------:R-:W-:Y:S01]  /*0540*/  @!P3 IMAD.MOV.U32 R20, RZ, RZ, R2 ;  /* 0x000000ffff14b224 */ /* 0x000fe200078e0002 */
[----:B---3--:R-:W-:Y:S01]  /*0550*/  @!P3 PRMT R23, R18, 0x9910, RZ ;  /* 0x000099101217b816 */ /* 0x008fe200000000ff */
[----:B------:R-:W3:Y:S03]  /*0560*/  LDG.E R21, desc[UR14][R6.64+0x14] ;  /* 0x0000140e06157981 */ /* 0x000ee6000c1e1900 */
[----:B------:R-:W-:-:S05]  /*0570*/  @!P3 PRMT R20, R20, 0x9910, RZ ;  /* 0x000099101414b816 */ /* 0x000fca00000000ff */
[----:B------:R-:W-:Y:S02]  /*0580*/  @!P3 IMAD R20, R20, R23, RZ ;  /* 0x000000171414b224 */ /* 0x000fe400078e02ff */
[----:B------:R-:W3:Y:S03]  /*0590*/  @!P2 LDG.E.U16 R18, desc[UR14][R4.64+-0x2] ;  /* 0xfffffe0e0412a981 */ /* 0x000ee6000c1e1500 */
[----:B------:R-:W-:-:S04]  /*05a0*/  @!P3 PRMT R20, R20, 0x9910, RZ ;  /* 0x000099101414b816 */ /* 0x000fc800000000ff */
[--C-:B------:R-:W-:Y:S01]  /*05b0*/  @!P3 SHF.R.S32.HI R23, RZ, 0x1f, R20.reuse ;  /* 0x0000001fff17b819 */ /* 0x100fe20000011414 */
[----:B------:R-:W-:-:S04]  /*05c0*/  @!P3 IMAD.MOV.U32 R2, RZ, RZ, R20 ;  /* 0x000000ffff02b224 */ /* 0x000fc800078e0014 */
[----:B------:R-:W-:Y:S01]  /*05d0*/  @!P3 IMAD.MOV.U32 R3, RZ, RZ, R23 ;  /* 0x000000ffff03b224 */ /* 0x000fe200078e0017 */
[----:B------:R-:W-:Y:S01]  /*05e0*/  ISETP.NE.AND P3, PT, R8, R19, PT ;  /* 0x000000130800720c */ /* 0x000fe20003f65270 */
[----:B------:R-:W3:Y:S04]  /*05f0*/  LDG.E R23, desc[UR14][R6.64+0x18] ;  /* 0x0000180e06177981 */ /* 0x000ee8000c1e1900 */
[----:B------:R-:W3:Y:S08]  /*0600*/  LDG.E R19, desc[UR14][R6.64+0x1c] ;  /* 0x00001c0e06137981 */ /* 0x000ef0000c1e1900 */
[----:B------:R-:W3:Y:S01]  /*0610*/  @!P3 LDG.E.U16 R20, desc[UR14][R4.64] ;  /* 0x0000000e0414b981 */ /* 0x000ee2000c1e1500 */
[----:B------:R-:W-:Y:S01]  /*0620*/  @!P4 IMAD.MOV.U32 R22, RZ, RZ, R2 ;  /* 0x000000ffff16c224 */ /* 0x000fe200078e0002 */
[----:B----4-:R-:W-:-:S04]  /*0630*/  @!P4 PRMT R25, R14, 0x9910, RZ ;  /* 0x000099100e19c816 */ /* 0x010fc800000000ff */
[----:B------:R-:W-:-:S05]  /*0640*/  @!P4 PRMT R14, R22, 0x9910, RZ ;  /* 0x00009910160ec816 */ /* 0x000fca00000000ff */
[----:B------:R-:W-:-:S05]  /*0650*/  @!P4 IMAD R14, R14, R25, RZ ;  /* 0x000000190e0ec224 */ /* 0x000fca00078e02ff */
[----:B------:R-:W-:-:S04]  /*0660*/  @!P4 PRMT R14, R14, 0x9910, RZ ;  /* 0x000099100e0ec816 */ /* 0x000fc800000000ff */
[--C-:B------:R-:W-:Y:S01]  /*0670*/  @!P4 SHF.R.S32.HI R25, RZ, 0x1f, R14.reuse ;  /* 0x0000001fff19c819 */ /* 0x100fe2000001140e */
[----:B------:R-:W-:-:S04]  /*0680*/  @!P4 IMAD.MOV.U32 R2, RZ, RZ, R14 ;  /* 0x000000ffff02c224 */ /* 0x000fc800078e000e */
[----:B------:R-:W-:Y:S02]  /*0690*/  @!P5 IMAD.MOV.U32 R14, RZ, RZ, R2 ;  /* 0x000000ffff0ed224 */ /* 0x000fe400078e0002 */
[----:B------:R-:W-:Y:S01]  /*06a0*/  @!P4 IMAD.MOV.U32 R3, RZ, RZ, R25 ;  /* 0x000000ffff03c224 */ /* 0x000fe200078e0019 */
[----:B------:R-:W-:Y:S02]  /*06b0*/  ISETP.NE.AND P4, PT, R8, R17, PT ;  /* 0x000000110800720c */ /* 0x000fe40003f85270 */
[----:B------:R-:W-:Y:S02]  /*06c0*/  @!P5 PRMT R17, R16, 0x9910, RZ ;  /* 0x000099101011d816 */ /* 0x000fe400000000ff */
[----:B------:R-:W-:-:S05]  /*06d0*/  @!P5 PRMT R16, R14, 0x9910, RZ ;  /* 0x000099100e10d816 */ /* 0x000fca00000000ff */
[----:B------:R-:W-:-:S04]  /*06e0*/  @!P5 IMAD R16, R16, R17, RZ ;  /* 0x000000111010d224 */ /* 0x000fc800078e02ff */
[----:B------:R-:W4:Y:S01]  /*06f0*/  @!P4 LDG.E.U16 R14, desc[UR14][R4.64+0x2] ;  /* 0x0000020e040ec981 */ /* 0x000f22000c1e1500 */
[----:B------:R-:W-:-:S05]  /*0700*/  @!P5 PRMT R16, R16, 0x9910, RZ ;  /* 0x000099101010d816 */ /* 0x000fca00000000ff */
[--C-:B------:R-:W-:Y:S01]  /*0710*/  @!P5 IMAD.MOV.U32 R2, RZ, RZ, R16.reuse ;  /* 0x000000ffff02d224 */ /* 0x100fe200078e0010 */
[----:B------:R-:W-:-:S03]  /*0720*/  @!P5 SHF.R.S32.HI R17, RZ, 0x1f, R16 ;  /* 0x0000001fff11d819 */ /* 0x000fc60000011410 */
[----:B------:R-:W-:Y:S02]  /*0730*/  @!P6 IMAD.MOV.U32 R16, RZ, RZ, R2 ;  /* 0x000000ffff10e224 */ /* 0x000fe400078e0002 */
[----:B------:R-:W-:Y:S01]  /*0740*/  @!P5 IMAD.MOV.U32 R3, RZ, RZ, R17 ;  /* 0x000000ffff03d224 */ /* 0x000fe200078e0011 */
[----:B------:R-:W-:Y:S02]  /*0750*/  ISETP.NE.AND P5, PT, R8, R15, PT ;  /* 0x0000000f0800720c */ /* 0x000fe40003fa5270 */
[----:B------:R-:W-:Y:S02]  /*0760*/  @!P6 PRMT R10, R10, 0x9910, RZ ;  /* 0x000099100a0ae816 */ /* 0x000fe400000000ff */
[----:B------:R-:W-:-:S05]  /*0770*/  @!P6 PRMT R15, R16, 0x9910, RZ ;  /* 0x00009910100fe816 */ /* 0x000fca00000000ff */
[----:B------:R-:W-:-:S04]  /*0780*/  @!P6 IMAD R15, R15, R10, RZ ;  /* 0x0000000a0f0fe224 */ /* 0x000fc800078e02ff */
[----:B------:R-:W4:Y:S01]  /*0790*/  @!P5 LDG.E.U16 R10, desc[UR14][R4.64+0x4] ;  /* 0x0000040e040ad981 */ /* 0x000f22000c1e1500 */
[----:B------:R-:W-:-:S04]  /*07a0*/  @!P6 PRMT R15, R15, 0x9910, RZ ;  /* 0x000099100f0fe816 */ /* 0x000fc800000000ff */
[--C-:B------:R-:W-:Y:S01]  /*07b0*/  @!P6 SHF.R.S32.HI R16, RZ, 0x1f, R15.reuse ;  /* 0x0000001fff10e819 */ /* 0x100fe2000001140f */
[----:B------:R-:W-:-:S04]  /*07c0*/  @!P6 IMAD.MOV.U32 R2, RZ, RZ, R15 ;  /* 0x000000ffff02e224 */ /* 0x000fc800078e000f */
[----:B------:R-:W-:Y:S01]  /*07d0*/  @!P6 IMAD.MOV.U32 R3, RZ, RZ, R16 ;  /* 0x000000ffff03e224 */ /* 0x000fe200078e0010 */
[----:B------:R-:W-:Y:S01]  /*07e0*/  ISETP.NE.AND P6, PT, R8, R11, PT ;  /* 0x0000000b0800720c */ /* 0x000fe20003fc5270 */
[----:B------:R-:W-:Y:S01]  /*07f0*/  @!P0 IMAD.MOV.U32 R15, RZ, RZ, R2 ;  /* 0x000000ffff0f8224 */ /* 0x000fe200078e0002 */
[----:B------:R-:W-:-:S04]  /*0800*/  @!P0 PRMT R16, R9, 0x9910, RZ ;  /* 0x0000991009108816 */ /* 0x000fc800000000ff */
[----:B------:R-:W-:-:S05]  /*0810*/  @!P0 PRMT R11, R15, 0x9910, RZ ;  /* 0x000099100f0b8816 */ /* 0x000fca00000000ff */
[----:B------:R-:W-:Y:S02]  /*0820*/  @!P0 IMAD R11, R11, R16, RZ ;  /* 0x000000100b0b8224 */ /* 0x000fe400078e02ff */
[----:B------:R-:W4:Y:S03]  /*0830*/  @!P6 LDG.E.U16 R9, desc[UR14][R4.64+0x6] ;  /* 0x0000060e0409e981 */ /* 0x000f26000c1e1500 */
[----:B------:R-:W-:-:S04]  /*0840*/  @!P0 PRMT R11, R11, 0x9910, RZ ;  /* 0x000099100b0b8816 */ /* 0x000fc800000000ff */
[--C-:B------:R-:W-:Y:S01]  /*0850*/  @!P0 SHF.R.S32.HI R16, RZ, 0x1f, R11.reuse ;  /* 0x0000001fff108819 */ /* 0x100fe2000001140b */
[----:B------:R-:W-:-:S04]  /*0860*/  @!P0 IMAD.MOV.U32 R2, RZ, RZ, R11 ;  /* 0x000000ffff028224 */ /* 0x000fc800078e000b */
[----:B------:R-:W-:Y:S02]  /*0870*/  @!P0 IMAD.MOV.U32 R3, RZ, RZ, R16 ;  /* 0x000000ffff038224 */ /* 0x000fe400078e0010 */
[----:B------:R-:W-:Y:S01]  /*0880*/  @!P1 IMAD.MOV.U32 R11, RZ, RZ, R2 ;  /* 0x000000ffff0b9224 */ /* 0x000fe200078e0002 */
[----:B--2---:R-:W-:Y:S02]  /*0890*/  ISETP.NE.AND P0, PT, R8, R13, PT ;  /* 0x0000000d0800720c */ /* 0x004fe40003f05270 */
[----:B------:R-:W-:Y:S02]  /*08a0*/  @!P1 PRMT R13, R12, 0x9910, RZ ;  /* 0x000099100c0d9816 */ /* 0x000fe400000000ff */
[----:B------:R-:W-:-:S03]  /*08b0*/  @!P1 PRMT R12, R11, 0x9910, RZ ;  /* 0x000099100b0c9816 */ /* 0x000fc600000000ff */
[----:B------:R-:W-:-:S04]  /*08c0*/  @!P1 IMAD.MOV.U32 R11, RZ, RZ, R13 ;  /* 0x000000ffff0b9224 */ /* 0x000fc800078e000d */
[----:B------:R-:W-:Y:S02]  /*08d0*/  @!P1 IMAD R12, R12, R11, RZ ;  /* 0x0000000b0c0c9224 */ /* 0x000fe400078e02ff */
[----:B------:R-:W2:Y:S03]  /*08e0*/  @!P0 LDG.E.U16 R11, desc[UR14][R4.64+0x8] ;  /* 0x0000080e040b8981 */ /* 0x000ea6000c1e1500 */
[----:B------:R-:W-:-:S04]  /*08f0*/  @!P1 PRMT R12, R12, 0x9910, RZ ;  /* 0x000099100c0c9816 */ /* 0x000fc800000000ff */
[--C-:B------:R-:W-:Y:S01]  /*0900*/  @!P1 SHF.R.S32.HI R13, RZ, 0x1f, R12.reuse ;  /* 0x0000001fff0d9819 */ /* 0x100fe2000001140c */
[----:B------:R-:W-:-:S04]  /*0910*/  @!P1 IMAD.MOV.U32 R2, RZ, RZ, R12 ;  /* 0x000000ffff029224 */ /* 0x000fc800078e000c */
[----:B------:R-:W-:Y:S01]  /*0920*/  @!P1 IMAD.MOV.U32 R3, RZ, RZ, R13 ;  /* 0x000000ffff039224 */ /* 0x000fe200078e000d */
[----:B---3--:R-:W-:Y:S01]  /*0930*/  ISETP.NE.AND P1, PT, R8, R21, PT ;  /* 0x000000150800720c */ /* 0x008fe20003f25270 */
[----:B------:R-:W-:Y:S01]  /*0940*/  @!P2 IMAD.MOV.U32 R12, RZ, RZ, R2 ;  /* 0x000000ffff0ca224 */ /* 0x000fe200078e0002 */
[----:B------:R-:W-:-:S04]  /*0950*/  @!P2 PRMT R18, R18, 0x9910, RZ ;  /* 0x000099101212a816 */ /* 0x000fc800000000ff */
[----:B------:R-:W-:Y:S01]  /*0960*/  @!P2 PRMT R13, R12, 0x9910, RZ ;  /* 0x000099100c0da816 */ /* 0x000fe200000000ff */
[----:B------:R-:W-:-:S04]  /*0970*/  @!P2 IMAD.MOV.U32 R12, RZ, RZ, R18 ;  /* 0x000000ffff0ca224 */ /* 0x000fc800078e0012 */
[----:B------:R-:W-:Y:S02]  /*0980*/  @!P2 IMAD R13, R13, R12, RZ ;  /* 0x0000000c0d0da224 */ /* 0x000fe400078e02ff */
[----:B------:R-:W3:Y:S03]  /*0990*/  @!P1 LDG.E.U16 R12, desc[UR14][R4.64+0xa] ;  /* 0x00000a0e040c9981 */ /* 0x000ee6000c1e1500 */
        /* <DEDUP_REMOVED lines=9> */
[----:B------:R-:W3:Y:S03]  /*0a30*/  @!P2 LDG.E.U16 R15, desc[UR14][R4.64+0xc] ;  /* 0x00000c0e040fa981 */ /* 0x000ee6000c1e1500 */
[----:B------:R-:W-:-:S04]  /*0a40*/  @!P3 PRMT R13, R13, 0x9910, RZ ;  /* 0x000099100d0db816 */ /* 0x000fc800000000ff */
[--C-:B------:R-:W-:Y:S01]  /*0a50*/  @!P3 SHF.R.S32.HI R16, RZ, 0x1f, R13.reuse ;  /* 0x0000001fff10b819 */ /* 0x100fe2000001140d */
[----:B------:R-:W-:-:S04]  /*0a60*/  @!P3 IMAD.MOV.U32 R2, RZ, RZ, R13 ;  /* 0x000000ffff02b224 */ /* 0x000fc800078e000d */
[----:B------:R-:W-:Y:S01]  /*0a70*/  @!P3 IMAD.MOV.U32 R3, RZ, RZ, R16 ;  /* 0x000000ffff03b224 */ /* 0x000fe200078e0010 */
[----:B------:R-:W-:-:S13]  /*0a80*/  ISETP.NE.AND P3, PT, R8, R19, PT ;  /* 0x000000130800720c */ /* 0x000fda0003f65270 */
[----:B------:R-:W3:Y:S01]  /*0a90*/  @!P3 LDG.E.U16 R13, desc[UR14][R4.64+0xe] ;  /* 0x00000e0e040db981 */ /* 0x000ee2000c1e1500 */
        /* <DEDUP_REMOVED lines=17> */
[----:B------:R-:W-:Y:S01]  /*0bb0*/  @!P6 PRMT R9, R10, 0x9910, RZ ;  /* 0x000099100a09e816 */ /* 0x000fe200000000ff */
[----:B------:R-:W-:-:S04]  /*0bc0*/  @!P6 IMAD.MOV.U32 R10, RZ, RZ, R14 ;  /* 0x000000ffff0ae224 */ /* 0x000fc800078e000e */
[----:B------:R-:W-:-:S05]  /*0bd0*/  @!P6 IMAD R9, R9, R10, RZ ;  /* 0x0000000a0909e224 */ /* 0x000fca00078e02ff */
[----:B------:R-:W-:-:S05]  /*0be0*/  @!P6 PRMT R9, R9, 0x9910, RZ ;  /* 0x000099100909e816 */ /* 0x000fca00000000ff */
[--C-:B------:R-:W-:Y:S01]  /*0bf0*/  @!P6 IMAD.MOV.U32 R2, RZ, RZ, R9.reuse ;  /* 0x000000ffff02e224 */ /* 0x100fe200078e0009 */
[----:B------:R-:W-:-:S03]  /*0c00*/  @!P6 SHF.R.S32.HI R10, RZ, 0x1f, R9 ;  /* 0x0000001fff0ae819 */ /* 0x000fc60000011409 */
[----:B------:R-:W-:Y:S02]  /*0c10*/  @!P0 IMAD.MOV.U32 R9, RZ, RZ, R2 ;  /* 0x000000ffff098224 */ /* 0x000fe400078e0002 */
[----:B------:R-:W-:Y:S02]  /*0c20*/  @!P5 IMAD.MOV.U32 R3, RZ, RZ, R17 ;  /* 0x000000ffff03d224 */ /* 0x000fe400078e0011 */
[----:B------:R-:W-:Y:S01]  /*0c30*/  @!P6 IMAD.MOV.U32 R3, RZ, RZ, R10 ;  /* 0x000000ffff03e224 */ /* 0x000fe200078e000a */
[----:B------:R-:W-:Y:S01]  /*0c40*/  @!P0 PRMT R9, R9, 0x9910, RZ ;  /* 0x0000991009098816 */ /* 0x000fe200000000ff */
[----:B------:R-:W-:-:S04]  /*0c50*/  UIADD3 UR4, UP1, UPT, UR4, -0x10, URZ ;  /* 0xfffffff004047890 */ /* 0x000fc8000ff3e0ff */
[----:B------:R-:W-:Y:S02]  /*0c60*/  UIADD3.X UR7, UPT, UPT, UR7, -0x1, URZ, UP1, !UPT ;  /* 0xffffffff07077890 */ /* 0x000fe40008ffe4ff */
[----:B------:R-:W-:-:S04]  /*0c70*/  UISETP.NE.U32.AND UP1, UPT, UR4, URZ, UPT ;  /* 0x000000ff0400728c */ /* 0x000fc8000bf25070 */
[----:B------:R-:W-:Y:S01]  /*0c80*/  UISETP.NE.AND.EX UP1, UPT, UR7, URZ, UPT, UP1 ;  /* 0x000000ff0700728c */ /* 0x000fe2000bf25310 */
[----:B--2---:R-:W-:-:S05]  /*0c90*/  @!P0 PRMT R10, R11, 0x9910, RZ ;  /* 0x000099100b0a8816 */ /* 0x004fca00000000ff */
[----:B------:R-:W-:-:S05]  /*0ca0*/  @!P0 IMAD R9, R9, R10, RZ ;  /* 0x0000000a09098224 */ /* 0x000fca00078e02ff */
[----:B------:R-:W-:-:S05]  /*0cb0*/  @!P0 PRMT R9, R9, 0x9910, RZ ;  /* 0x0000991009098816 */ /* 0x000fca00000000ff */
[--C-:B------:R-:W-:Y:S01]  /*0cc0*/  @!P0 IMAD.MOV.U32 R2, RZ, RZ, R9.reuse ;  /* 0x000000ffff028224 */ /* 0x100fe200078e0009 */
[----:B------:R-:W-:-:S03]  /*0cd0*/  @!P0 SHF.R.S32.HI R10, RZ, 0x1f, R9 ;  /* 0x0000001fff0a8819 */ /* 0x000fc60000011409 */
[----:B------:R-:W-:Y:S02]  /*0ce0*/  @!P1 IMAD.MOV.U32 R9, RZ, RZ, R2 ;  /* 0x000000ffff099224 */ /* 0x000fe400078e0002 */
[----:B------:R-:W-:-:S03]  /*0cf0*/  @!P0 IMAD.MOV.U32 R3, RZ, RZ, R10 ;  /* 0x000000ffff038224 */ /* 0x000fc600078e000a */
[----:B------:R-:W-:Y:S02]  /*0d00*/  @!P1 PRMT R9, R9, 0x9910, RZ ;  /* 0x0000991009099816 */ /* 0x000fe400000000ff */
[----:B---3--:R-:W-:-:S05]  /*0d10*/  @!P1 PRMT R10, R12, 0x9910, RZ ;  /* 0x000099100c0a9816 */ /* 0x008fca00000000ff */
[----:B------:R-:W-:-:S05]  /*0d20*/  @!P1 IMAD R9, R9, R10, RZ ;  /* 0x0000000a09099224 */ /* 0x000fca00078e02ff */
[----:B------:R-:W-:-:S05]  /*0d30*/  @!P1 PRMT R9, R9, 0x9910, RZ ;  /* 0x0000991009099816 */ /* 0x000fca00000000ff */
[--C-:B------:R-:W-:Y:S01]  /*0d40*/  @!P1 IMAD.MOV.U32 R2, RZ, RZ, R9.reuse ;  /* 0x000000ffff029224 */ /* 0x100fe200078e0009 */
[----:B------:R-:W-:-:S03]  /*0d50*/  @!P1 SHF.R.S32.HI R10, RZ, 0x1f, R9 ;  /* 0x0000001fff0a9819 */ /* 0x000fc60000011409 */
[----:B------:R-:W-:Y:S02]  /*0d60*/  @!P2 IMAD.MOV.U32 R9, RZ, RZ, R2 ;  /* 0x000000ffff09a224 */ /* 0x000fe400078e0002 */
[----:B------:R-:W-:-:S03]  /*0d70*/  @!P1 IMAD.MOV.U32 R3, RZ, RZ, R10 ;  /* 0x000000ffff039224 */ /* 0x000fc600078e000a */
[----:B------:R-:W-:Y:S02]  /*0d80*/  @!P2 PRMT R9, R9, 0x9910, RZ ;  /* 0x000099100909a816 */ /* 0x000fe400000000ff */
[----:B------:R-:W-:-:S05]  /*0d90*/  @!P2 PRMT R10, R15, 0x9910, RZ ;  /* 0x000099100f0aa816 */ /* 0x000fca00000000ff */
        /* <DEDUP_REMOVED lines=8> */
[----:B------:R-:W-:Y:S01]  /*0e20*/  @!P3 IMAD R9, R9, R10, RZ ;  /* 0x0000000a0909b224 */ /* 0x000fe200078e02ff */
[----:B------:R-:W-:-:S04]  /*0e30*/  IADD3 R10, P0, PT, R6, 0x40, RZ ;  /* 0x00000040060a7810 */ /* 0x000fc80007f1e0ff */
[----:B------:R-:W-:-:S05]  /*0e40*/  @!P3 PRMT R9, R9, 0x9910, RZ ;  /* 0x000099100909b816 */ /* 0x000fca00000000ff */
        /* <DEDUP_REMOVED lines=8> */
.L_x_975:
        /* <DEDUP_REMOVED lines=26> */
[----:B------:R-:W-:-:S11]  /*1070*/  IMAD.U32 R5, RZ, RZ, UR7 ;  /* 0x00000007ff057e24 */ /* 0x000fd6000f8e00ff */
[----:B------:R-:W2:Y:S01]  /*1080*/  @!P6 LDG.E.U16 R14, desc[UR14][R4.64] ;  /* 0x0000000e040ee981 */ /* 0x000ea2000c1e1500 */
[----:B---3--:R-:W-:-:S13]  /*1090*/  ISETP.NE.AND P5, PT, R8, R7, PT ;  /* 0x000000070800720c */ /* 0x008fda0003fa5270 */
[----:B------:R-:W3:Y:S01]  /*10a0*/  @!P5 LDG.E.U16 R13, desc[UR14][R4.64+0x2] ;  /* 0x0000020e040dd981 */ /* 0x000ee2000c1e1500 */
[C---:B----4-:R-:W-:Y:S02]  /*10b0*/  ISETP.NE.AND P4, PT, R8.reuse, R9, PT ;  /* 0x000000090800720c */ /* 0x050fe40003f85270 */
[----:B------:R-:W-:-:S11]  /*10c0*/  ISETP.NE.AND P3, PT, R8, R15, PT ;  /* 0x0000000f0800720c */ /* 0x000fd60003f65270 */
[----:B------:R-:W4:Y:S04]  /*10d0*/  @!P4 LDG.E.U16 R12, desc[UR14][R4.64+0x4] ;  /* 0x0000040e040cc981 */ /* 0x000f28000c1e1500 */
[----:B------:R-:W4:Y:S01]  /*10e0*/  @!P3 LDG.E.U16 R9, desc[UR14][R4.64+0x6] ;  /* 0x0000060e0409b981 */ /* 0x000f22000c1e1500 */
[C---:B------:R-:W-:Y:S02]  /*10f0*/  ISETP.NE.AND P2, PT, R8.reuse, R17, PT ;  /* 0x000000110800720c */ /* 0x040fe40003f45270 */
[----:B------:R-:W-:-:S11]  /*1100*/  ISETP.NE.AND P1, PT, R8, R19, PT ;  /* 0x000000130800720c */ /* 0x000fd60003f25270 */
[----:B------:R-:W4:Y:S04]  /*1110*/  @!P2 LDG.E.U16 R7, desc[UR14][R4.64+0x8] ;  /* 0x0000080e0407a981 */ /* 0x000f28000c1e1500 */
[----:B------:R-:W4:Y:S01]  /*1120*/  @!P1 LDG.E.U16 R6, desc[UR14][R4.64+0xa] ;  /* 0x00000a0e04069981 */ /* 0x000f22000c1e1500 */
[----:B0-----:R-:W-:Y:S01]  /*1130*/  @!P6 IMAD.MOV.U32 R10, RZ, RZ, R2 ;  /* 0x000000ffff0ae224 */ /* 0x001fe200078e0002 */
[----:B------:R-:W-:-:S04]  /*1140*/  ISETP.NE.AND P0, PT, R8, R21, PT ;  /* 0x000000150800720c */ /* 0x000fc80003f05270 */
[----:B------:R-:W-:Y:S02]  /*1150*/  @!P6 PRMT R11, R10, 0x9910, RZ ;  /* 0x000099100a0be816 */ /* 0x000fe400000000ff */
[----:B--2---:R-:W-:-:S05]  /*1160*/  @!P6 PRMT R10, R14, 0x9910, RZ ;  /* 0x000099100e0ae816 */ /* 0x004fca00000000ff */
[----:B------:R-:W-:Y:S02]  /*1170*/  @!P6 IMAD R11, R11, R10, RZ ;  /* 0x0000000a0b0be224 */ /* 0x000fe400078e02ff */
[----:B------:R-:W2:Y:S03]  /*1180*/  @!P0 LDG.E.U16 R10, desc[UR14][R4.64+0xc] ;  /* 0x00000c0e040a8981 */ /* 0x000ea6000c1e1500 */
[----:B------:R-:W-:-:S04]  /*1190*/  @!P6 PRMT R11, R11, 0x9910, RZ ;  /* 0x000099100b0be816 */ /* 0x000fc800000000ff */
[--C-:B------:R-:W-:Y:S01]  /*11a0*/  @!P6 SHF.R.S32.HI R14, RZ, 0x1f, R11.reuse ;  /* 0x0000001fff0ee819 */ /* 0x100fe2000001140b */
[----:B------:R-:W-:-:S04]  /*11b0*/  @!P6 IMAD.MOV.U32 R2, RZ, RZ, R11 ;  /* 0x000000ffff02e224 */ /* 0x000fc800078e000b */
[----:B------:R-:W-:Y:S01]  /*11c0*/  @!P6 IMAD.MOV.U32 R3, RZ, RZ, R14 ;  /* 0x000000ffff03e224 */ /* 0x000fe200078e000e */
[----:B------:R-:W-:-:S13]  /*11d0*/  ISETP.NE.AND P6, PT, R8, R23, PT ;  /* 0x000000170800720c */ /* 0x000fda0003fc5270 */
[----:B------:R0:W2:Y:S01]  /*11e0*/  @!P6 LDG.E.U16 R11, desc[UR14][R4.64+0xe] ;  /* 0x00000e0e040be981 */ /* 0x0000a2000c1e1500 */
[----:B------:R-:W-:Y:S01]  /*11f0*/  @!P5 IMAD.MOV.U32 R14, RZ, RZ, R2 ;  /* 0x000000ffff0ed224 */ /* 0x000fe200078e0002 */
[----:B---3--:R-:W-:-:S04]  /*1200*/  @!P5 PRMT R15, R13, 0x9910, RZ ;  /* 0x000099100d0fd816 */ /* 0x008fc800000000ff */
[----:B------:R-:W-:Y:S01]  /*1210*/  @!P5 PRMT R13, R14, 0x9910, RZ ;  /* 0x000099100e0dd816 */ /* 0x000fe200000000ff */
[----:B------:R-:W-:-:S04]  /*1220*/  @!P5 IMAD.MOV.U32 R14, RZ, RZ, R15 ;  /* 0x000000ffff0ed224 */ /* 0x000fc800078e000f */
[----:B------:R-:W-:-:S05]  /*1230*/  @!P5 IMAD R13, R13, R14, RZ ;  /* 0x0000000e0d0dd224 */ /* 0x000fca00078e02ff */
[----:B------:R-:W-:-:S05]  /*1240*/  @!P5 PRMT R13, R13, 0x9910, RZ ;  /* 0x000099100d0dd816 */ /* 0x000fca00000000ff */
[----:B------:R-:W-:-:S04]  /*1250*/  @!P5 IMAD.MOV.U32 R2, RZ, RZ, R13 ;  /* 0x000000ffff02d224 */ /* 0x000fc800078e000d */
[----:B0-----:R-:W-:Y:S01]  /*1260*/  @!P4 IMAD.MOV.U32 R4, RZ, RZ, R2 ;  /* 0x000000ffff04c224 */ /* 0x001fe200078e0002 */
[----:B----4-:R-:W-:-:S04]  /*1270*/  @!P4 PRMT R5, R12, 0x9910, RZ ;  /* 0x000099100c05c816 */ /* 0x010fc800000000ff */
[----:B------:R-:W-:-:S05]  /*1280*/  @!P4 PRMT R4, R4, 0x9910, RZ ;  /* 0x000099100404c816 */ /* 0x000fca00000000ff */
[----:B------:R-:W-:-:S05]  /*1290*/  @!P4 IMAD R4, R4, R5, RZ ;  /* 0x000000050404c224 */ /* 0x000fca00078e02ff */
[----:B------:R-:W-:Y:S02]  /*12a0*/  @!P4 PRMT R4, R4, 0x9910, RZ ;  /* 0x000099100404c816 */ /* 0x000fe400000000ff */
[----:B------:R-:W-:-:S03]  /*12b0*/  @!P5 SHF.R.S32.HI R14, RZ, 0x1f, R13 ;  /* 0x0000001fff0ed819 */ /* 0x000fc6000001140d */
        /* <DEDUP_REMOVED lines=29> */
[----:B------:R-:W-:Y:S01]  /*1490*/  @!P0 PRMT R4, R4, 0x9910, RZ ;  /* 0x0000991004048816 */ /* 0x000fe200000000ff */
[----:B------:R-:W-:-:S04]  /*14a0*/  UIADD3 UR5, UP1, UPT, UR5, 0x8, URZ ;  /* 0x0000000805057890 */ /* 0x000fc8000ff3e0ff */
[----:B------:R-:W-:Y:S01]  /*14b0*/  UIADD3.X UR6, UPT, UPT, URZ, UR6, URZ, UP1, !UPT ;  /* 0x00000006ff067290 */ /* 0x000fe20008ffe4ff */
        /* <DEDUP_REMOVED lines=10> */
[----:B------:R-:W-:-:S04]  /*1560*/  @!P6 PRMT R4, R4, 0x9910, RZ ;  /* 0x000099100404e816 */ /* 0x000fc800000000ff */
[--C-:B------:R-:W-:Y:S01]  /*1570*/  @!P6 SHF.R.S32.HI R5, RZ, 0x1f, R4.reuse ;  /* 0x0000001fff05e819 */ /* 0x100fe20000011404 */
[----:B------:R-:W-:-:S04]  /*1580*/  @!P6 IMAD.MOV.U32 R2, RZ, RZ, R4 ;  /* 0x000000ffff02e224 */ /* 0x000fc800078e0004 */
[----:B------:R-:W-:-:S07]  /*1590*/  @!P6 IMAD.MOV.U32 R3, RZ, RZ, R5 ;  /* 0x000000ffff03e224 */ /* 0x000fce00078e0005 */
.L_x_977:
        /* <DEDUP_REMOVED lines=22> */
[----:B------:R-:W-:-:S10]  /*1700*/  IMAD.U32 R7, RZ, RZ, UR9 ;  /* 0x00000009ff077e24 */ /* 0x000fd4000f8e00ff */
[----:B------:R-:W2:Y:S01]  /*1710*/  @!P0 LDG.E.U16 R10, desc[UR14][R6.64] ;  /* 0x0000000e060a8981 */ /* 0x000ea2000c1e1500 */
[C---:B---3--:R-:W-:Y:S02]  /*1720*/  ISETP.NE.AND P1, PT, R8.reuse, R9, PT ;  /* 0x000000090800720c */ /* 0x048fe40003f25270 */
[----:B----4-:R-:W-:-:S11]  /*1730*/  ISETP.NE.AND P2, PT, R8, R13, PT ;  /* 0x0000000d0800720c */ /* 0x010fd60003f45270 */
[----:B------:R-:W3:Y:S04]  /*1740*/  @!P1 LDG.E.U16 R11, desc[UR14][R6.64+0x2] ;  /* 0x0000020e060b9981 */ /* 0x000ee8000c1e1500 */
[----:B------:R-:W4:Y:S01]  /*1750*/  @!P2 LDG.E.U16 R5, desc[UR14][R6.64+0x4] ;  /* 0x0000040e0605a981 */ /* 0x000f22000c1e1500 */
[----:B------:R-:W-:-:S13]  /*1760*/  ISETP.NE.AND P3, PT, R8, R15, PT ;  /* 0x0000000f0800720c */ /* 0x000fda0003f65270 */
[----:B------:R3:W4:Y:S01]  /*1770*/  @!P3 LDG.E.U16 R4, desc[UR14][R6.64+0x6] ;  /* 0x0000060e0604b981 */ /* 0x000722000c1e1500 */
[----:B------:R-:W-:Y:S01]  /*1780*/  @!P0 IMAD.MOV.U32 R9, RZ, RZ, R2 ;  /* 0x000000ffff098224 */ /* 0x000fe200078e0002 */
[----:B------:R-:W-:-:S04]  /*1790*/  UIADD3 UR5, UP1, UPT, UR5, 0x4, URZ ;  /* 0x0000000405057890 */ /* 0x000fc8000ff3e0ff */
[----:B------:R-:W-:Y:S01]  /*17a0*/  @!P0 PRMT R9, R9, 0x9910, RZ ;  /* 0x0000991009098816 */ /* 0x000fe200000000ff */
[----:B------:R-:W-:Y:S01]  /*17b0*/  UIADD3.X UR6, UPT, UPT, URZ, UR6, URZ, UP1, !UPT ;  /* 0x00000006ff067290 */ /* 0x000fe20008ffe4ff */
[----:B--2---:R-:W-:-:S05]  /*17c0*/  @!P0 PRMT R10, R10, 0x9910, RZ ;  /* 0x000099100a0a8816 */ /* 0x004fca00000000ff */
[----:B------:R-:W-:-:S05]  /*17d0*/  @!P0 IMAD R9, R9, R10, RZ ;  /* 0x0000000a09098224 */ /* 0x000fca00078e02ff */
[----:B------:R-:W-:Y:S02]  /*17e0*/  @!P0 PRMT R9, R9, 0x9910, RZ ;  /* 0x0000991009098816 */ /* 0x000fe400000000ff */
[----:B---3--:R-:W-:-:S03]  /*17f0*/  @!P1 PRMT R7, R11, 0x9910, RZ ;  /* 0x000099100b079816 */ /* 0x008fc600000000ff */
[--C-:B------:R-:W-:Y:S01]  /*1800*/  @!P0 IMAD.MOV.U32 R2, RZ, RZ, R9.reuse ;  /* 0x000000ffff028224 */ /* 0x100fe200078e0009 */
[----:B------:R-:W-:-:S03]  /*1810*/  @!P0 SHF.R.S32.HI R10, RZ, 0x1f, R9 ;  /* 0x0000001fff0a8819 */ /* 0x000fc60000011409 */
        /* <DEDUP_REMOVED lines=26> */
.L_x_978:
[----:B------:R-:W-:Y:S05]  /*19c0*/  BRA.U !UP0, `(.L_x_974) ;  /* 0x0000000108787547 */ /* 0x000fea000b800000 */
[----:B------:R-:W0:Y:S01]  /*19d0*/  LDCU.64 UR8, c[0x0][0x398] ;  /* 0x00007300ff0877ac */ /* 0x000e220008000a00 */
[----:B------:R-:W1:Y:S01]  /*19e0*/  LDCU.64 UR12, c[0x0][0x3a0] ;  /* 0x00007400ff0c77ac */ /* 0x000e620008000a00 */
[----:B0-----:R-:W-:Y:S02]  /*19f0*/  ULEA UR8, UP0, UR5, UR8, 0x1 ;  /* 0x0000000805087291 */ /* 0x001fe4000f8008ff */
[----:B-1----:R-:W-:Y:S02]  /*1a00*/  ULEA UR7, UP1, UR5, UR12, 0x2 ;  /* 0x0000000c05077291 */ /* 0x002fe4000f8210ff */
[----:B------:R-:W-:Y:S02]  /*1a10*/  ULEA.HI.X UR9, UR5, UR9, UR6, 0x1, UP0 ;  /* 0x0000000905097291 */ /* 0x000fe400080f0c06 */
[----:B------:R-:W-:-:S12]  /*1a20*/  ULEA.HI.X UR5, UR5, UR13, UR6, 0x2, UP1 ;  /* 0x0000000d05057291 */ /* 0x000fd800088f1406 */
.L_x_979:
[----:B------:R-:W-:Y:S02]  /*1a30*/  IMAD.U32 R5, RZ, RZ, UR5 ;  /* 0x00000005ff057e24 */ /* 0x000fe4000f8e00ff */
[----:B------:R-:W-:-:S05]  /*1a40*/  IMAD.U32 R4, RZ, RZ, UR7 ;  /* 0x00000007ff047e24 */ /* 0x000fca000f8e00ff */
[----:B------:R-:W2:Y:S01]  /*1a50*/  LDG.E R5, desc[UR14][R4.64] ;  /* 0x0000000e04057981 */ /* 0x000ea2000c1e1900 */
[----:B------:R-:W-:Y:S02]  /*1a60*/  IMAD.U32 R6, RZ, RZ, UR8 ;  /* 0x00000008ff067e24 */ /* 0x000fe4000f8e00ff */
[----:B------:R-:W-:Y:S01]  /*1a70*/  IMAD.U32 R7, RZ, RZ, UR9 ;  /* 0x00000009ff077e24 */ /* 0x000fe2000f8e00ff */
[----:B--2--5:R-:W-:-:S13]  /*1a80*/  ISETP.NE.AND P0, PT, R8, R5, PT ;  /* 0x000000050800720c */ /* 0x024fda0003f05270 */
        /* <DEDUP_REMOVED lines=18> */
.L_x_974:
[----:B------:R-:W0:Y:S02]  /*1bb0*/  LDCU.64 UR4, c[0x0][0x380] ;  /* 0x00007000ff0477ac */ /* 0x000e240008000a00 */
[----:B0-----:R-:W-:-:S04]  /*1bc0*/  LEA R4, P0, R0, UR4, 0x3 ;  /* 0x0000000400047c11 */ /* 0x001fc8000f8018ff */
[----:B------:R-:W-:-:S05]  /*1bd0*/  LEA.HI.X R5, R0, UR5, RZ, 0x3, P0 ;  /* 0x0000000500057c11 */ /* 0x000fca00080f1cff */
[----:B------:R-:W-:Y:S01]  /*1be0*/  STG.E.64 desc[UR14][R4.64], R2 ;  /* 0x0000000204007986 */ /* 0x000fe2000c101b0e */
[----:B------:R-:W-:Y:S05]  /*1bf0*/  EXIT ;  /* 0x000000000000794d */ /* 0x000fea0003800000 */
.L_x_980:
        /* <DEDUP_REMOVED lines=16> */
.L_x_8757:


//--------------------- .text._ZN2at6native55_GLOBAL__N__0955718d_22_SparseCsrTensorMath_cu_868dd54534reduce_sparse_csr_dim1_cuda_kernelIllNS1_14ReductionMulOpIlEElEEvPT2_PKT_PKT0_SC_lT1_ --------------------------
	.section	.text._ZN2at6native55_GLOBAL__N__0955718d_22_SparseCsrTensorMath_cu_868dd54534reduce_sparse_csr_dim1_cuda_kernelIllNS1_14ReductionMulOpIlEElEEvPT2_PKT_PKT0_SC_lT1_,"ax",@progbits
	.align	128
.text._ZN2at6native55_GLOBAL__N__0955718d_22_SparseCsrTensorMath_cu_868dd54534reduce_sparse_csr_dim1_cuda_kernelIllNS1_14ReductionMulOpIlEElEEvPT2_PKT_PKT0_SC_lT1_:
        .type           _ZN2at6native55_GLOBAL__N__0955718d_22_SparseCsrTensorMath_cu_868dd54534reduce_sparse_csr_dim1_cuda_kernelIllNS1_14ReductionMulOpIlEElEEvPT2_PKT_PKT0_SC_lT1_,@function
        .size           _ZN2at6native55_GLOBAL__N__0955718d_22_SparseCsrTensorMath_cu_868dd54534reduce_sparse_csr_dim1_cuda_kernelIllNS1_14ReductionMulOpIlEElEEvPT2_PKT_PKT0_SC_lT1_,(.L_x_8758 - _ZN2at6native55_GLOBAL__N__0955718d_22_SparseCsrTensorMath_cu_868dd54534reduce_sparse_csr_dim1_cuda_kernelIllNS1_14ReductionMulOpIlEElEEvPT2_PKT_PKT0_SC_lT1_)
        .other          _ZN2at6native55_GLOBAL__N__0955718d_22_SparseCsrTensorMath_cu_868dd54534reduce_sparse_csr_dim1_cuda_kernelIllNS1_14ReductionMulOpIlEElEEvPT2_PKT_PKT0_SC_lT1_,@"STO_CUDA_ENTRY STV_DEFAULT"
_ZN2at6native55_GLOBAL__N__0955718d_22_SparseCsrTensorMath_cu_868dd54534reduce_sparse_csr_dim1_cuda_kernelIllNS1_14ReductionMulOpIlEElEEvPT2_PKT_PKT0_SC_lT1_:
        /* <DEDUP_REMOVED lines=23> */
[----:B------:R-:W-:Y:S01]  /*0170*/  HFMA2 R14, -RZ, RZ, 0, 5.9604644775390625e-08 ;  /* 0x00000001ff0e7431 */ /* 0x000fe200000001ff */
        /* <DEDUP_REMOVED lines=8> */
[C---:B------:R-:W-:Y:S01]  /*0200*/  IADD3.X R3, PT, PT, ~R9.reuse, R6, RZ, P0, !PT ;  /* 0x0000000609037210 */ /* 0x040fe200007fe5ff */
[----:B------:R-:W-:Y:S01]  /*0210*/  IMAD.X R4, R9, 0x1, ~R6, P2 ;  /* 0x0000000109047824 */ /* 0x000fe200010e0e06 */
[----:B------:R-:W-:Y:S02]  /*0220*/  LOP3.LUT R24, R7, 0xf, RZ, 0xc0, !PT ;  /* 0x0000000f07187812 */ /* 0x000fe400078ec0ff */
[----:B------:R-:W-:-:S02]  /*0230*/  ISETP.GT.U32.AND.EX P1, PT, R3, -0x1, PT, P1 ;  /* 0xffffffff0300780c */ /* 0x000fc40003f24110 */
[----:B------:R-:W-:Y:S02]  /*0240*/  ISETP.NE.U32.AND P0, PT, R24, RZ, PT ;  /* 0x000000ff1800720c */ /* 0x000fe40003f05070 */
[----:B------:R-:W-:Y:S02]  /*0250*/  MOV R14, 0x1 ;  /* 0x00000001000e7802 */ /* 0x000fe40000000f00 */
[----:B------:R-:W-:Y:S02]  /*0260*/  ISETP.NE.AND.EX P0, PT, RZ, RZ, PT, P0 ;  /* 0x000000ffff00720c */ /* 0x000fe40003f05300 */
[----:B------:R-:W-:-:S05]  /*0270*/  MOV R15, RZ ;  /* 0x000000ff000f7202 */ /* 0x000fca0000000f00 */
[----:B------:R-:W-:Y:S06]  /*0280*/  @P1 BRA `(.L_x_984) ;  /* 0x0000000400841947 */ /* 0x000fec0003800000 */
[----:B------:R-:W0:Y:S01]  /*0290*/  LDCU.64 UR6, c[0x0][0x388] ;  /* 0x00007100ff0677ac */ /* 0x000e220008000a00 */
[----:B------:R-:W-:Y:S01]  /*02a0*/  HFMA2 R14, -RZ, RZ, 0, 5.9604644775390625e-08 ;  /* 0x00000001ff0e7431 */ /* 0x000fe200000001ff */
[----:B------:R-:W-:Y:S02]  /*02b0*/  LOP3.LUT R3, R7, 0xfffffff0, RZ, 0xc0, !PT ;  /* 0xfffffff007037812 */ /* 0x000fe400078ec0ff */
[----:B------:R-:W-:Y:S02]  /*02c0*/  MOV R15, RZ ;  /* 0x000000ff000f7202 */ /* 0x000fe40000000f00 */
[----:B0-----:R-:W-:-:S04]  /*02d0*/  LEA R8, P1, R5, UR6, 0x3 ;  /* 0x0000000605087c11 */ /* 0x001fc8000f8218ff */
[----:B------:R-:W-:Y:S02]  /*02e0*/  IADD3 R8, P2, PT, R8, 0x40, RZ ;  /* 0x0000004008087810 */ /* 0x000fe40007f5e0ff */
[----:B------:R-:W-:-:S04]  /*02f0*/  LEA.HI.X R9, R5, UR7, R6, 0x3, P1 ;  /* 0x0000000705097c11 */ /* 0x000fc800088f1c06 */
[----:B------:R-:W-:-:S07]  /*0300*/  IADD3.X R9, PT, PT, RZ, R9, RZ, P2, !PT ;  /* 0x00000009ff097210 */ /* 0x000fce00017fe4ff */
.L_x_985:
[----:B------:R-:W2:Y:S04]  /*0310*/  LDG.E.64 R22, desc[UR4][R8.64+-0x40] ;  /* 0xffffc00408167981 */ /* 0x000ea8000c1e1b00 */
[----:B------:R-:W3:Y:S04]  /*0320*/  LDG.E.64 R12, desc[UR4][R8.64+-0x38] ;  /* 0xffffc804080c7981 */ /* 0x000ee8000c1e1b00 */
[----:B------:R-:W4:Y:S04]  /*0330*/  LDG.E.64 R10, desc[UR4][R8.64+-0x30] ;  /* 0xffffd004080a7981 */ /* 0x000f28000c1e1b00 */
[----:B------:R-:W5:Y:S04]  /*0340*/  LDG.E.64 R20, desc[UR4][R8.64+-0x28] ;  /* 0xffffd80408147981 */ /* 0x000f68000c1e1b00 */
[----:B------:R-:W5:Y:S04]  /*0350*/  LDG.E.64 R18, desc[UR4][R8.64+-0x20] ;  /* 0xffffe00408127981 */ /* 0x000f68000c1e1b00 */
[----:B------:R-:W5:Y:S01]  /*0360*/  LDG.E.64 R16, desc[UR4][R8.64+-0x18] ;  /* 0xffffe80408107981 */ /* 0x000f62000c1e1b00 */
[----:B--2---:R-:W-:-:S04]  /*0370*/  IMAD R23, R23, R14, RZ ;  /* 0x0000000e17177224 */ /* 0x004fc800078e02ff */
[C---:B------:R-:W-:Y:S02]  /*0380*/  IMAD R25, R22.reuse, R15, R23 ;  /* 0x0000000f16197224 */ /* 0x040fe400078e0217 */
[----:B------:R-:W-:Y:S02]  /*0390*/  IMAD.WIDE.U32 R22, R22, R14, RZ ;  /* 0x0000000e16167225 */ /* 0x000fe400078e00ff */
[----:B------:R-:W2:Y:S02]  /*03a0*/  LDG.E.64 R14, desc[UR4][R8.64+-0x10] ;  /* 0xfffff004080e7981 */ /* 0x000ea4000c1e1b00 */
[----:B------:R-:W-:Y:S02]  /*03b0*/  IMAD.IADD R23, R23, 0x1, R25 ;  /* 0x0000000117177824 */ /* 0x000fe400078e0219 */
[----:B---3--:R-:W-:-:S04]  /*03c0*/  IMAD R13, R13, R22, RZ ;  /* 0x000000160d0d7224 */ /* 0x008fc800078e02ff */
[C---:B------:R-:W-:Y:S02]  /*03d0*/  IMAD R25, R12.reuse, R23, R13 ;  /* 0x000000170c197224 */ /* 0x040fe400078e020d */
[----:B------:R-:W-:Y:S02]  /*03e0*/  IMAD.WIDE.U32 R22, R12, R22, RZ ;  /* 0x000000160c167225 */ /* 0x000fe400078e00ff */
[----:B------:R-:W3:Y:S02]  /*03f0*/  LDG.E.64 R12, desc[UR4][R8.64+-0x8] ;  /* 0xfffff804080c7981 */ /* 0x000ee4000c1e1b00 */
[----:B----4-:R-:W-:Y:S01]  /*0400*/  IMAD R11, R11, R22, RZ ;  /* 0x000000160b0b7224 */ /* 0x010fe200078e02ff */
[----:B------:R-:W-:-:S05]  /*0410*/  IADD3 R23, PT, PT, R23, R25, RZ ;  /* 0x0000001917177210 */ /* 0x000fca0007ffe0ff */
[C---:B------:R-:W-:Y:S02]  /*0420*/  IMAD R25, R10.reuse, R23, R11 ;  /* 0x000000170a197224 */ /* 0x040fe400078e020b */
[----:B------:R-:W-:Y:S02]  /*0430*/  IMAD.WIDE.U32 R22, R10, R22, RZ ;  /* 0x000000160a167225 */ /* 0x000fe400078e00ff */
[----:B------:R-:W4:Y:S02]  /*0440*/  LDG.E.64 R10, desc[UR4][R8.64] ;  /* 0x00000004080a7981 */ /* 0x000f24000c1e1b00 */
[----:B-----5:R-:W-:Y:S01]  /*0450*/  IMAD R21, R21, R22, RZ ;  /* 0x0000001615157224 */ /* 0x020fe200078e02ff */
[----:B------:R-:W-:-:S05]  /*0460*/  IADD3 R23, PT, PT, R23, R25, RZ ;  /* 0x0000001917177210 */ /* 0x000fca0007ffe0ff */
[C---:B------:R-:W-:Y:S02]  /*0470*/  IMAD R25, R20.reuse, R23, R21 ;  /* 0x0000001714197224 */ /* 0x040fe400078e0215 */
[----:B------:R-:W-:Y:S02]  /*0480*/  IMAD.WIDE.U32 R22, R20, R22, RZ ;  /* 0x0000001614167225 */ /* 0x000fe400078e00ff */
[----:B------:R-:W5:Y:S02]  /*0490*/  LDG.E.64 R20, desc[UR4][R8.64+0x8] ;  /* 0x0000080408147981 */ /* 0x000f64000c1e1b00 */
[----:B------:R-:W-:Y:S01]  /*04a0*/  IMAD R19, R19, R22, RZ ;  /* 0x0000001613137224 */ /* 0x000fe200078e02ff */
[----:B------:R-:W-:-:S05]  /*04b0*/  IADD3 R23, PT, PT, R23, R25, RZ ;  /* 0x0000001917177210 */ /* 0x000fca0007ffe0ff */
[C---:B------:R-:W-:Y:S02]  /*04c0*/  IMAD R19, R18.reuse, R23, R19 ;  /* 0x0000001712137224 */ /* 0x040fe400078e0213 */
[----:B------:R-:W-:-:S04]  /*04d0*/  IMAD.WIDE.U32 R22, R18, R22, RZ ;  /* 0x0000001612167225 */ /* 0x000fc800078e00ff */
[-C--:B------:R-:W-:Y:S01]  /*04e0*/  IMAD R25, R17, R22.reuse, RZ ;  /* 0x0000001611197224 */ /* 0x080fe200078e02ff */
[----:B------:R-:W-:Y:S02]  /*04f0*/  IADD3 R17, PT, PT, R23, R19, RZ ;  /* 0x0000001317117210 */ /* 0x000fe40007ffe0ff */
[----:B------:R-:W5:Y:S01]  /*0500*/  LDG.E.64 R18, desc[UR4][R8.64+0x10] ;  /* 0x0000100408127981 */ /* 0x000f62000c1e1b00 */
[----:B------:R-:W-:-:S04]  /*0510*/  IMAD.WIDE.U32 R22, R16, R22, RZ ;  /* 0x0000001610167225 */ /* 0x000fc800078e00ff */
[----:B------:R-:W-:-:S05]  /*0520*/  IMAD R17, R16, R17, R25 ;  /* 0x0000001110117224 */ /* 0x000fca00078e0219 */
[----:B------:R-:W-:Y:S02]  /*0530*/  IADD3 R23, PT, PT, R23, R17, RZ ;  /* 0x0000001117177210 */ /* 0x000fe40007ffe0ff */
        /* <DEDUP_REMOVED lines=9> */
[----:B------:R-:W3:Y:S03]  /*05d0*/  LDG.E.64 R12, desc[UR4][R8.64+0x28] ;  /* 0x00002804080c7981 */ /* 0x000ee6000c1e1b00 */
[----:B------:R-:W-:Y:S01]  /*05e0*/  IADD3 R23, PT, PT, R23, R25, RZ ;  /* 0x0000001917177210 */ /* 0x000fe20007ffe0ff */
[----:B----4-:R-:W-:-:S04]  /*05f0*/  IMAD R11, R11, R22, RZ ;  /* 0x000000160b0b7224 */ /* 0x010fc800078e02ff */
[C---:B------:R-:W-:Y:S02]  /*0600*/  IMAD R25, R10.reuse, R23, R11 ;  /* 0x000000170a197224 */ /* 0x040fe400078e020b */
[----:B------:R-:W-:Y:S02]  /*0610*/  IMAD.WIDE.U32 R22, R10, R22, RZ ;  /* 0x000000160a167225 */ /* 0x000fe400078e00ff */
[----:B------:R-:W4:Y:S03]  /*0620*/  LDG.E.64 R10, desc[UR4][R8.64+0x30] ;  /* 0x00003004080a7981 */ /* 0x000f26000c1e1b00 */
[----:B------:R-:W-:Y:S01]  /*0630*/  IADD3 R23, PT, PT, R23, R25, RZ ;  /* 0x0000001917177210 */ /* 0x000fe20007ffe0ff */
[----:B-----5:R-:W-:-:S04]  /*0640*/  IMAD R21, R21, R22, RZ ;  /* 0x0000001615157224 */ /* 0x020fc800078e02ff */
[C---:B------:R-:W-:Y:S02]  /*0650*/  IMAD R25, R20.reuse, R23, R21 ;  /* 0x0000001714197224 */ /* 0x040fe400078e0215 */
[----:B------:R-:W-:Y:S02]  /*0660*/  IMAD.WIDE.U32 R20, R20, R22, RZ ;  /* 0x0000001614147225 */ /* 0x000fe400078e00ff */
[----:B------:R0:W5:Y:S01]  /*0670*/  LDG.E.64 R22, desc[UR4][R8.64+0x38] ;  /* 0x0000380408167981 */ /* 0x000162000c1e1b00 */
[----:B------:R-:W-:Y:S02]  /*0680*/  IADD3 R3, P1, PT, R3, -0x10, RZ ;  /* 0xfffffff003037810 */ /* 0x000fe40007f3e0ff */
[----:B------:R-:W-:Y:S02]  /*0690*/  IADD3 R21, PT, PT, R21, R25, RZ ;  /* 0x0000001915157210 */ /* 0x000fe40007ffe0ff */
[----:B------:R-:W-:Y:S02]  /*06a0*/  IADD3.X R4, PT, PT, R4, -0x1, RZ, P1, !PT ;  /* 0xffffffff04047810 */ /* 0x000fe40000ffe4ff */
[----:B------:R-:W-:Y:S01]  /*06b0*/  ISETP.NE.U32.AND P1, PT, R3, RZ, PT ;  /* 0x000000ff0300720c */ /* 0x000fe20003f25070 */
[----:B------:R-:W-:Y:S01]  /*06c0*/  IMAD R19, R19, R20, RZ ;  /* 0x0000001413137224 */ /* 0x000fe200078e02ff */
[----:B------:R-:W-:-:S02]  /*06d0*/  IADD3 R5, P2, PT, R5, 0x10, RZ ;  /* 0x0000001005057810 */ /* 0x000fc40007f5e0ff */
[----:B------:R-:W-:Y:S01]  /*06e0*/  ISETP.NE.AND.EX P1, PT, R4, RZ, PT, P1 ;  /* 0x000000ff0400720c */ /* 0x000fe20003f25310 */
[----:B------:R-:W-:Y:S01]  /*06f0*/  IMAD R21, R18, R21, R19 ;  /* 0x0000001512157224 */ /* 0x000fe200078e0213 */
[----:B0-----:R-:W-:Y:S01]  /*0700*/  IADD3 R8, P3, PT, R8, 0x80, RZ ;  /* 0x0000008008087810 */ /* 0x001fe20007f7e0ff */
[----:B------:R-:W-:Y:S01]  /*0710*/  IMAD.WIDE.U32 R18, R18, R20, RZ ;  /* 0x0000001412127225 */ /* 0x000fe200078e00ff */
[----:B------:R-:W-:Y:S02]  /*0720*/  IADD3.X R6, PT, PT, RZ, R6, RZ, P2, !PT ;  /* 0x00000006ff067210 */ /* 0x000fe400017fe4ff */
[----:B------:R-:W-:Y:S02]  /*0730*/  IADD3.X R9, PT, PT, RZ, R9, RZ, P3, !PT ;  /* 0x00000009ff097210 */ /* 0x000fe40001ffe4ff */
[----:B------:R-:W-:Y:S01]  /*0740*/  IADD3 R21, PT, PT, R19, R21, RZ ;  /* 0x0000001513157210 */ /* 0x000fe20007ffe0ff */
[-C--:B------:R-:W-:Y:S02]  /*0750*/  IMAD R17, R17, R18.reuse, RZ ;  /* 0x0000001211117224 */ /* 0x080fe400078e02ff */
[----:B------:R-:W-:-:S04]  /*0760*/  IMAD.WIDE.U32 R18, R16, R18, RZ ;  /* 0x0000001210127225 */ /* 0x000fc800078e00ff */
[----:B------:R-:W-:-:S05]  /*0770*/  IMAD R17, R16, R21, R17 ;  /* 0x0000001510117224 */ /* 0x000fca00078e0211 */
[----:B------:R-:W-:Y:S01]  /*0780*/  IADD3 R17, PT, PT, R19, R17, RZ ;  /* 0x0000001113117210 */ /* 0x000fe20007ffe0ff */
[-C--:B--2---:R-:W-:Y:S02]  /*0790*/  IMAD R15, R15, R18.reuse, RZ ;  /* 0x000000120f0f7224 */ /* 0x084fe400078e02ff */
[----:B------:R-:W-:-:S04]  /*07a0*/  IMAD.WIDE.U32 R18, R14, R18, RZ ;  /* 0x000000120e127225 */ /* 0x000fc800078e00ff */
[----:B------:R-:W-:-:S04]  /*07b0*/  IMAD R15, R14, R17, R15 ;  /* 0x000000110e0f7224 */ /* 0x000fc800078e020f */
[----:B------:R-:W-:Y:S02]  /*07c0*/  IMAD.IADD R15, R19, 0x1, R15 ;  /* 0x00000001130f7824 */ /* 0x000fe400078e020f */
[-C--:B---3--:R-:W-:Y:S02]  /*07d0*/  IMAD R13, R13, R18.reuse, RZ ;  /* 0x000000120d0d7224 */ /* 0x088fe400078e02ff */
[----:B------:R-:W-:-:S04]  /*07e0*/  IMAD.WIDE.U32 R18, R12, R18, RZ ;  /* 0x000000120c127225 */ /* 0x000fc800078e00ff */
[----:B------:R-:W-:-:S05]  /*07f0*/  IMAD R13, R12, R15, R13 ;  /* 0x0000000f0c0d7224 */ /* 0x000fca00078e020d */
[----:B------:R-:W-:Y:S01]  /*0800*/  IADD3 R13, PT, PT, R19, R13, RZ ;  /* 0x0000000d130d7210 */ /* 0x000fe20007ffe0ff */
[-C--:B----4-:R-:W-:Y:S02]  /*0810*/  IMAD R11, R11, R18.reuse, RZ ;  /* 0x000000120b0b7224 */ /* 0x090fe400078e02ff */
[----:B------:R-:W-:-:S04]  /*0820*/  IMAD.WIDE.U32 R14, R10, R18, RZ ;  /* 0x000000120a0e7225 */ /* 0x000fc800078e00ff */
[----:B------:R-:W-:-:S05]  /*0830*/  IMAD R11, R10, R13, R11 ;  /* 0x0000000d0a0b7224 */ /* 0x000fca00078e020b */
[----:B------:R-:W-:Y:S01]  /*0840*/  IADD3 R11, PT, PT, R15, R11, RZ ;  /* 0x0000000b0f0b7210 */ /* 0x000fe20007ffe0ff */
[-C--:B-----5:R-:W-:Y:S02]  /*0850*/  IMAD R10, R23, R14.reuse, RZ ;  /* 0x0000000e170a7224 */ /* 0x0a0fe400078e02ff */
[----:B------:R-:W-:-:S04]  /*0860*/  IMAD.WIDE.U32 R14, R22, R14, RZ ;  /* 0x0000000e160e7225 */ /* 0x000fc800078e00ff */
[----:B------:R-:W-:-:S05]  /*0870*/  IMAD R11, R22, R11, R10 ;  /* 0x0000000b160b7224 */ /* 0x000fca00078e020a */
[----:B------:R-:W-:Y:S01]  /*0880*/  IADD3 R15, PT, PT, R15, R11, RZ ;  /* 0x0000000b0f0f7210 */ /* 0x000fe20007ffe0ff */
[----:B------:R-:W-:Y:S06]  /*0890*/  @P1 BRA `(.L_x_985) ;  /* 0xfffffff8009c1947 */ /* 0x000fec000383ffff */
.L_x_984:
[----:B------:R-:W-:Y:S05]  /*08a0*/  BSYNC.RECONVERGENT B1 ;  /* 0x0000000000017941 */ /* 0x000fea0003800200 */
.L_x_983:
        /* <DEDUP_REMOVED lines=21> */
[----:B--2---:R-:W-:-:S04]  /*0a00*/  IMAD R4, R25, R14, RZ ;  /* 0x0000000e19047224 */ /* 0x004fc800078e02ff */
[C---:B------:R-:W-:Y:S02]  /*0a10*/  IMAD R25, R24.reuse, R15, R4 ;  /* 0x0000000f18197224 */ /* 0x040fe400078e0204 */
[----:B------:R-:W-:-:S04]  /*0a20*/  IMAD.WIDE.U32 R14, R24, R14, RZ ;  /* 0x0000000e180e7225 */ /* 0x000fc800078e00ff */
[----:B------:R-:W-:Y:S02]  /*0a30*/  IMAD.IADD R25, R15, 0x1, R25 ;  /* 0x000000010f197824 */ /* 0x000fe400078e0219 */
[-C--:B---3--:R-:W-:Y:S02]  /*0a40*/  IMAD R4, R9, R14.reuse, RZ ;  /* 0x0000000e09047224 */ /* 0x088fe400078e02ff */
[----:B------:R-:W-:-:S04]  /*0a50*/  IMAD.WIDE.U32 R14, R8, R14, RZ ;  /* 0x0000000e080e7225 */ /* 0x000fc800078e00ff */
[----:B------:R-:W-:Y:S02]  /*0a60*/  IMAD R9, R8, R25, R4 ;  /* 0x0000001908097224 */ /* 0x000fe400078e0204 */
[----:B----4-:R-:W-:-:S03]  /*0a70*/  IMAD R4, R11, R14, RZ ;  /* 0x0000000e0b047224 */ /* 0x010fc600078e02ff */
[----:B------:R-:W-:Y:S01]  /*0a80*/  IADD3 R9, PT, PT, R15, R9, RZ ;  /* 0x000000090f097210 */ /* 0x000fe20007ffe0ff */
[----:B------:R-:W-:-:S04]  /*0a90*/  IMAD.WIDE.U32 R14, R10, R14, RZ ;  /* 0x0000000e0a0e7225 */ /* 0x000fc800078e00ff */
[----:B------:R-:W-:Y:S02]  /*0aa0*/  IMAD R9, R10, R9, R4 ;  /* 0x000000090a097224 */ /* 0x000fe400078e0204 */
[----:B-----5:R-:W-:-:S03]  /*0ab0*/  IMAD R4, R13, R14, RZ ;  /* 0x0000000e0d047224 */ /* 0x020fc600078e02ff */
[----:B------:R-:W-:Y:S01]  /*0ac0*/  IADD3 R9, PT, PT, R15, R9, RZ ;  /* 0x000000090f097210 */ /* 0x000fe20007ffe0ff */
[----:B------:R-:W-:-:S04]  /*0ad0*/  IMAD.WIDE.U32 R14, R12, R14, RZ ;  /* 0x0000000e0c0e7225 */ /* 0x000fc800078e00ff */
[----:B------:R-:W-:Y:S02]  /*0ae0*/  IMAD R9, R12, R9, R4 ;  /* 0x000000090c097224 */ /* 0x000fe400078e0204 */
[----:B------:R-:W-:-:S03]  /*0af0*/  IMAD R4, R17, R14, RZ ;  /* 0x0000000e11047224 */ /* 0x000fc600078e02ff */
        /* <DEDUP_REMOVED lines=11> */
[-C--:B------:R-:W-:Y:S02]  /*0bb0*/  IMAD R4, R23, R14.reuse, RZ ;  /* 0x0000000e17047224 */ /* 0x080fe400078e02ff */
[----:B------:R-:W-:Y:S02]  /*0bc0*/  IMAD.IADD R9, R15, 0x1, R9 ;  /* 0x000000010f097824 */ /* 0x000fe400078e0209 */
[----:B------:R-:W-:-:S04]  /*0bd0*/  IMAD.WIDE.U32 R14, R22, R14, RZ ;  /* 0x0000000e160e7225 */ /* 0x000fc800078e00ff */
[----:B------:R-:W-:-:S05]  /*0be0*/  IMAD R9, R22, R9, R4 ;  /* 0x0000000916097224 */ /* 0x000fca00078e0204 */
[----:B------:R-:W-:-:S07]  /*0bf0*/  IADD3 R15, PT, PT, R15, R9, RZ ;  /* 0x000000090f0f7210 */ /* 0x000fce0007ffe0ff */
.L_x_987:
[----:B------:R-:W-:Y:S05]  /*0c00*/  BSYNC.RECONVERGENT B1 ;  /* 0x0000000000017941 */ /* 0x000fea0003800200 */
.L_x_986:
        /* <DEDUP_REMOVED lines=16> */
[----:B------:R-:W-:-:S05]  /*0d10*/  IADD3 R5, P0, PT, R5, 0x4, RZ ;  /* 0x0000000405057810 */ /* 0x000fca0007f1e0ff */
[----:B------:R-:W-:Y:S02]  /*0d20*/  IMAD.X R6, RZ, RZ, R6, P0 ;  /* 0x000000ffff067224 */ /* 0x000fe400000e0606 */
[-C--:B--2---:R-:W-:Y:S02]  /*0d30*/  IMAD R4, R17, R14.reuse, RZ ;  /* 0x0000000e11047224 */ /* 0x084fe400078e02ff */
[----:B------:R-:W-:-:S04]  /*0d40*/  IMAD.WIDE.U32 R18, R16, R14, RZ ;  /* 0x0000000e10127225 */ /* 0x000fc800078e00ff */
[----:B------:R-:W-:Y:S02]  /*0d50*/  IMAD R15, R16, R15, R4 ;  /* 0x0000000f100f7224 */ /* 0x000fe400078e0204 */
[----:B---3--:R-:W-:-:S03]  /*0d60*/  IMAD R4, R9, R18, RZ ;  /* 0x0000001209047224 */ /* 0x008fc600078e02ff */
[----:B------:R-:W-:Y:S01]  /*0d70*/  IADD3 R15, PT, PT, R19, R15, RZ ;  /* 0x0000000f130f7210 */ /* 0x000fe20007ffe0ff */
        /* <DEDUP_REMOVED lines=9> */
[----:B------:R-:W-:-:S05]  /*0e10*/  IMAD R9, R12, R9, R4 ;  /* 0x000000090c097224 */ /* 0x000fca00078e0204 */
[----:B------:R-:W-:-:S07]  /*0e20*/  IADD3 R15, PT, PT, R15, R9, RZ ;  /* 0x000000090f0f7210 */ /* 0x000fce0007ffe0ff */
.L_x_989:
[----:B------:R-:W-:Y:S05]  /*0e30*/  BSYNC.RECONVERGENT B1 ;  /* 0x0000000000017941 */ /* 0x000fea0003800200 */
.L_x_988:
[----:B------:R-:W-:Y:S05]  /*0e40*/  @!P1 BRA `(.L_x_982) ;  /* 0x0000000000489947 */ /* 0x000fea0003800000 */
[----:B------:R-:W0:Y:S02]  /*0e50*/  LDCU.64 UR6, c[0x0][0x388] ;  /* 0x00007100ff0677ac */ /* 0x000e240008000a00 */
[----:B0-----:R-:W-:-:S04]  /*0e60*/  LEA R10, P0, R5, UR6, 0x3 ;  /* 0x00000006050a7c11 */ /* 0x001fc8000f8018ff */
[----:B------:R-:W-:-:S09]  /*0e70*/  LEA.HI.X R11, R5, UR7, R6, 0x3, P0 ;  /* 0x00000007050b7c11 */ /* 0x000fd200080f1c06 */
.L_x_990:
        /* <DEDUP_REMOVED lines=9> */
[----:B--2---:R-:W-:-:S02]  /*0f10*/  IMAD R6, R5, R14, RZ ;  /* 0x0000000e05067224 */ /* 0x004fc400078e02ff */
[----:B------:R-:W-:-:S04]  /*0f20*/  IMAD.WIDE.U32 R8, R4, R14, RZ ;  /* 0x0000000e04087225 */ /* 0x000fc800078e00ff */
[----:B------:R-:W-:Y:S01]  /*0f30*/  IMAD R15, R4, R15, R6 ;  /* 0x0000000f040f7224 */ /* 0x000fe200078e0206 */
[----:B------:R-:W-:-:S04]  /*0f40*/  MOV R14, R8 ;  /* 0x00000008000e7202 */ /* 0x000fc80000000f00 */
[----:B------:R-:W-:Y:S01]  /*0f50*/  IADD3 R15, PT, PT, R9, R15, RZ ;  /* 0x0000000f090f7210 */ /* 0x000fe20007ffe0ff */
[----:B------:R-:W-:Y:S06]  /*0f60*/  @P0 BRA `(.L_x_990) ;  /* 0xfffffffc00c40947 */ /* 0x000fec000383ffff */
.L_x_982:
[----:B------:R-:W-:Y:S05]  /*0f70*/  BSYNC.RECONVERGENT B0 ;  /* 0x0000000000007941 */ /* 0x000fea0003800200 */
.L_x_981:
        /* <DEDUP_REMOVED lines=9> */
.L_x_991:
        /* <DEDUP_REMOVED lines=15> */
.L_x_8758:


//--------------------- .text._ZN2at6native55_GLOBAL__N__0955718d_22_SparseCsrTensorMath_cu_868dd54534reduce_sparse_csr_dim1_cuda_kernelIliNS1_14ReductionMulOpIlEElEEvPT2_PKT_PKT0_SC_lT1_ --------------------------
	.section	.text._ZN2at6native55_GLOBAL__N__0955718d_22_SparseCsrTensorMath_cu_868dd54534reduce_sparse_csr_dim1_cuda_kernelIliNS1_14ReductionMulOpIlEElEEvPT2_PKT_PKT0_SC_lT1_,"ax",@progbits
	.align	128
.text._ZN2at6native55_GLOBAL__N__0955718d_22_SparseCsrTensorMath_cu_868dd54534reduce_sparse_csr_dim1_cuda_kernelIliNS1_14ReductionMulOpIlEElEEvPT2_PKT_PKT0_SC_lT1_:
        .type           _ZN2at6native55_GLOBAL__N__0955718d_22_SparseCsrTensorMath_cu_868dd54534reduce_sparse_csr_dim1_cuda_kernelIliNS1_14ReductionMulOpIlEElEEvPT2_PKT_PKT0_SC_lT1_,@function
        .size           _ZN2at6native55_GLOBAL__N__0955718d_22_SparseCsrTensorMath_cu_868dd54534reduce_sparse_csr_dim1_cuda_kernelIliNS1_14ReductionMulOpIlEElEEvPT2_PKT_PKT0_SC_lT1_,(.L_x_8759 - _ZN2at6native55_GLOBAL__N__0955718d_22_SparseCsrTensorMath_cu_868dd54534reduce_sparse_csr_dim1_cuda_kernelIliNS1_14ReductionMulOpIlEElEEvPT2_PKT_PKT0_SC_lT1_)
        .other          _ZN2at6native55_GLOBAL__N__0955718d_22_SparseCsrTensorMath_cu_868dd54534reduce_sparse_csr_dim1_cuda_kernelIliNS1_14ReductionMulOpIlEElEEvPT2_PKT_PKT0_SC_lT1_,@"STO_CUDA_ENTRY STV_DEFAULT"
_ZN2at6native55_GLOBAL__N__0955718d_22_SparseCsrTensorMath_cu_868dd54534reduce_sparse_csr_dim1_cuda_kernelIliNS1_14ReductionMulOpIlEElEEvPT2_PKT_PKT0_SC_lT1_:
        /* <DEDUP_REMOVED lines=19> */
[----:B------:R-:W-:Y:S01]  /*0130*/  MOV R4, R3 ;  /* 0x0000000300047202 */ /* 0x000fe20000000f00 */
[----:B------:R-:W-:Y:S01]  /*0140*/  BSSY.RECONVERGENT B0, `(.L_x_992) ;  /* 0x00000c9000007945 */ /* 0x000fe20003800200 */
[----:B------:R-:W-:Y:S01]  /*0150*/  HFMA2 R14, -RZ, RZ, 0, 5.9604644775390625e-08 ;  /* 0x00000001ff0e7431 */ /* 0x000fe200000001ff */
[----:B------:R-:W-:Y:S02]  /*0160*/  MOV R15, RZ ;  /* 0x000000ff000f7202 */ /* 0x000fe40000000f00 */
[----:B------:R-:W-:-:S13]  /*0170*/  ISETP.GE.AND P0, PT, R4, R7, PT ;  /* 0x000000070400720c */ /* 0x000fda0003f06270 */
[----:B------:R-:W-:Y:S05]  /*0180*/  @P0 BRA `(.L_x_993) ;  /* 0x0000000c00100947 */ /* 0x000fea0003800000 */
[CC--:B------:R-:W-:Y:S01]  /*0190*/  IADD3 R5, PT, PT, R7.reuse, -R4.reuse, RZ ;  /* 0x8000000407057210 */ /* 0x0c0fe20007ffe0ff */
[----:B------:R-:W-:Y:S01]  /*01a0*/  BSSY.RECONVERGENT B1, `(.L_x_994) ;  /* 0x0000064000017945 */ /* 0x000fe20003800200 */
[----:B------:R-:W-:Y:S02]  /*01b0*/  IADD3 R7, PT, PT, -R7, R4, RZ ;  /* 0x0000000407077210 */ /* 0x000fe40007ffe1ff */
[----:B------:R-:W-:Y:S02]  /*01c0*/  LOP3.LUT R26, R5, 0xf, RZ, 0xc0, !PT ;  /* 0x0000000f051a7812 */ /* 0x000fe400078ec0ff */
[----:B------:R-:W-:Y:S02]  /*01d0*/  ISETP.GT.U32.AND P1, PT, R7, -0x10, PT ;  /* 0xfffffff00700780c */ /* 0x000fe40003f24070 */
[----:B------:R-:W-:Y:S02]  /*01e0*/  ISETP.NE.AND P0, PT, R26, RZ, PT ;  /* 0x000000ff1a00720c */ /* 0x000fe40003f05270 */
[----:B------:R-:W-:-:S02]  /*01f0*/  MOV R14, 0x1 ;  /* 0x00000001000e7802 */ /* 0x000fc40000000f00 */
[----:B------:R-:W-:-:S07]  /*0200*/  MOV R15, RZ ;  /* 0x000000ff000f7202 */ /* 0x000fce0000000f00 */
[----:B------:R-:W-:Y:S05]  /*0210*/  @P1 BRA `(.L_x_995) ;  /* 0x0000000400701947 */ /* 0x000fea0003800000 */
[----:B------:R-:W0:Y:S01]  /*0220*/  LDC.64 R8, c[0x0][0x388] ;  /* 0x0000e200ff087b82 */ /* 0x000e220000000a00 */
[----:B------:R-:W-:Y:S01]  /*0230*/  LOP3.LUT R3, R5, 0xfffffff0, RZ, 0xc0, !PT ;  /* 0xfffffff005037812 */ /* 0x000fe200078ec0ff */
[----:B------:R-:W-:Y:S01]  /*0240*/  HFMA2 R14, -RZ, RZ, 0, 5.9604644775390625e-08 ;  /* 0x00000001ff0e7431 */ /* 0x000fe200000001ff */
[----:B------:R-:W-:Y:S02]  /*0250*/  MOV R15, RZ ;  /* 0x000000ff000f7202 */ /* 0x000fe40000000f00 */
[----:B------:R-:W-:Y:S02]  /*0260*/  IADD3 R3, PT, PT, -R3, RZ, RZ ;  /* 0x000000ff03037210 */ /* 0x000fe40007ffe1ff */
[----:B0-----:R-:W-:-:S04]  /*0270*/  IADD3 R8, P1, PT, R8, 0x40, RZ ;  /* 0x0000004008087810 */ /* 0x001fc80007f3e0ff */
[----:B------:R-:W-:-:S09]  /*0280*/  IADD3.X R9, PT, PT, RZ, R9, RZ, P1, !PT ;  /* 0x00000009ff097210 */ /* 0x000fd20000ffe4ff */
.L_x_996:
[----:B------:R-:W-:-:S05]  /*0290*/  IMAD.WIDE R22, R4, 0x8, R8 ;  /* 0x0000000804167825 */ /* 0x000fca00078e0208 */
        /* <DEDUP_REMOVED lines=10> */
[----:B---3--:R-:W-:Y:S01]  /*0340*/  IMAD R13, R13, R6, RZ ;  /* 0x000000060d0d7224 */ /* 0x008fe200078e02ff */
[----:B------:R-:W-:-:S05]  /*0350*/  IADD3 R7, PT, PT, R7, R25, RZ ;  /* 0x0000001907077210 */ /* 0x000fca0007ffe0ff */
        /* <DEDUP_REMOVED lines=11> */
[----:B------:R-:W-:-:S04]  /*0410*/  IMAD.WIDE.U32 R6, R20, R6, RZ ;  /* 0x0000000614067225 */ /* 0x000fc800078e00ff */
[-C--:B------:R-:W-:Y:S01]  /*0420*/  IMAD R19, R19, R6.reuse, RZ ;  /* 0x0000000613137224 */ /* 0x080fe200078e02ff */
[----:B------:R-:W-:Y:S02]  /*0430*/  IADD3 R7, PT, PT, R7, R21, RZ ;  /* 0x0000001507077210 */ /* 0x000fe40007ffe0ff */
[----:B------:R-:W5:Y:S03]  /*0440*/  LDG.E.64 R20, desc[UR4][R22.64+0x8] ;  /* 0x0000080416147981 */ /* 0x000f66000c1e1b00 */
[C---:B------:R-:W-:Y:S02]  /*0450*/  IMAD R19, R18.reuse, R7, R19 ;  /* 0x0000000712137224 */ /* 0x040fe400078e0213 */
[----:B------:R-:W-:-:S05]  /*0460*/  IMAD.WIDE.U32 R6, R18, R6, RZ ;  /* 0x0000000612067225 */ /* 0x000fca00078e00ff */
[----:B------:R-:W-:Y:S01]  /*0470*/  IADD3 R7, PT, PT, R7, R19, RZ ;  /* 0x0000001307077210 */ /* 0x000fe20007ffe0ff */
[-C--:B------:R-:W-:Y:S01]  /*0480*/  IMAD R17, R17, R6.reuse, RZ ;  /* 0x0000000611117224 */ /* 0x080fe200078e02ff */
[----:B------:R-:W5:Y:S03]  /*0490*/  LDG.E.64 R18, desc[UR4][R22.64+0x10] ;  /* 0x0000100416127981 */ /* 0x000f66000c1e1b00 */
[C---:B------:R-:W-:Y:S02]  /*04a0*/  IMAD R25, R16.reuse, R7, R17 ;  /* 0x0000000710197224 */ /* 0x040fe400078e0211 */
[----:B------:R-:W-:Y:S02]  /*04b0*/  IMAD.WIDE.U32 R6, R16, R6, RZ ;  /* 0x0000000610067225 */ /* 0x000fe400078e00ff */
[----:B------:R-:W5:Y:S03]  /*04c0*/  LDG.E.64 R16, desc[UR4][R22.64+0x18] ;  /* 0x0000180416107981 */ /* 0x000f66000c1e1b00 */
[----:B------:R-:W-:Y:S01]  /*04d0*/  IADD3 R7, PT, PT, R7, R25, RZ ;  /* 0x0000001907077210 */ /* 0x000fe20007ffe0ff */
[----:B--2---:R-:W-:-:S04]  /*04e0*/  IMAD R15, R15, R6, RZ ;  /* 0x000000060f0f7224 */ /* 0x004fc800078e02ff */
[C---:B------:R-:W-:Y:S02]  /*04f0*/  IMAD R25, R14.reuse, R7, R15 ;  /* 0x000000070e197224 */ /* 0x040fe400078e020f */
[----:B------:R-:W-:Y:S02]  /*0500*/  IMAD.WIDE.U32 R6, R14, R6, RZ ;  /* 0x000000060e067225 */ /* 0x000fe400078e00ff */
[----:B------:R-:W2:Y:S03]  /*0510*/  LDG.E.64 R14, desc[UR4][R22.64+0x20] ;  /* 0x00002004160e7981 */ /* 0x000ea6000c1e1b00 */
[----:B------:R-:W-:Y:S01]  /*0520*/  IADD3 R7, PT, PT, R7, R25, RZ ;  /* 0x0000001907077210 */ /* 0x000fe20007ffe0ff */
[----:B---3--:R-:W-:Y:S01]  /*0530*/  IMAD R13, R13, R6, RZ ;  /* 0x000000060d0d7224 */ /* 0x008fe200078e02ff */
[----:B------:R-:W3:Y:S03]  /*0540*/  LDG.E.64 R24, desc[UR4][R22.64+0x38] ;  /* 0x0000380416187981 */ /* 0x000ee6000c1e1b00 */
[----:B------:R-:W-:-:S02]  /*0550*/  IMAD R27, R12, R7, R13 ;  /* 0x000000070c1b7224 */ /* 0x000fc400078e020d */
        /* <DEDUP_REMOVED lines=10> */
[----:B------:R-:W-:-:S05]  /*0600*/  IMAD.WIDE.U32 R6, R20, R6, RZ ;  /* 0x0000000614067225 */ /* 0x000fca00078e00ff */
[----:B------:R-:W-:Y:S01]  /*0610*/  IADD3 R21, PT, PT, R7, R21, RZ ;  /* 0x0000001507157210 */ /* 0x000fe20007ffe0ff */
[-C--:B------:R-:W-:Y:S02]  /*0620*/  IMAD R19, R19, R6.reuse, RZ ;  /* 0x0000000613137224 */ /* 0x080fe400078e02ff */
[----:B------:R-:W-:-:S04]  /*0630*/  IMAD.WIDE.U32 R6, R18, R6, RZ ;  /* 0x0000000612067225 */ /* 0x000fc800078e00ff */
[----:B------:R-:W-:Y:S02]  /*0640*/  IMAD R19, R18, R21, R19 ;  /* 0x0000001512137224 */ /* 0x000fe400078e0213 */
[----:B------:R-:W-:-:S03]  /*0650*/  IMAD R17, R17, R6, RZ ;  /* 0x0000000611117224 */ /* 0x000fc600078e02ff */
[----:B------:R-:W-:Y:S01]  /*0660*/  IADD3 R19, PT, PT, R7, R19, RZ ;  /* 0x0000001307137210 */ /* 0x000fe20007ffe0ff */
[----:B------:R-:W-:-:S04]  /*0670*/  IMAD.WIDE.U32 R6, R16, R6, RZ ;  /* 0x0000000610067225 */ /* 0x000fc800078e00ff */
[----:B------:R-:W-:-:S05]  /*0680*/  IMAD R17, R16, R19, R17 ;  /* 0x0000001310117224 */ /* 0x000fca00078e0211 */
[----:B------:R-:W-:Y:S02]  /*0690*/  IADD3 R17, PT, PT, R7, R17, RZ ;  /* 0x0000001107117210 */ /* 0x000fe40007ffe0ff */
[----:B------:R-:W-:-:S04]  /*06a0*/  IADD3 R3, PT, PT, R3, 0x10, RZ ;  /* 0x0000001003037810 */ /* 0x000fc80007ffe0ff */
[----:B------:R-:W-:Y:S02]  /*06b0*/  ISETP.NE.AND P1, PT, R3, RZ, PT ;  /* 0x000000ff0300720c */ /* 0x000fe40003f25270 */
[----:B------:R-:W-:Y:S01]  /*06c0*/  IADD3 R4, PT, PT, R4, 0x10, RZ ;  /* 0x0000001004047810 */ /* 0x000fe20007ffe0ff */
[-C--:B--2---:R-:W-:Y:S02]  /*06d0*/  IMAD R15, R15, R6.reuse, RZ ;  /* 0x000000060f0f7224 */ /* 0x084fe400078e02ff */
[----:B------:R-:W-:-:S04]  /*06e0*/  IMAD.WIDE.U32 R6, R14, R6, RZ ;  /* 0x000000060e067225 */ /* 0x000fc800078e00ff */
[----:B------:R-:W-:-:S05]  /*06f0*/  IMAD R15, R14, R17, R15 ;  /* 0x000000110e0f7224 */ /* 0x000fca00078e020f */
[----:B------:R-:W-:Y:S01]  /*0700*/  IADD3 R15, PT, PT, R7, R15, RZ ;  /* 0x0000000f070f7210 */ /* 0x000fe20007ffe0ff */
[-C--:B---3--:R-:W-:Y:S02]  /*0710*/  IMAD R13, R13, R6.reuse, RZ ;  /* 0x000000060d0d7224 */ /* 0x088fe400078e02ff */
[----:B------:R-:W-:-:S04]  /*0720*/  IMAD.WIDE.U32 R6, R12, R6, RZ ;  /* 0x000000060c067225 */ /* 0x000fc800078e00ff */
[----:B------:R-:W-:-:S05]  /*0730*/  IMAD R13, R12, R15, R13 ;  /* 0x0000000f0c0d7224 */ /* 0x000fca00078e020d */
[----:B------:R-:W-:Y:S01]  /*0740*/  IADD3 R13, PT, PT, R7, R13, RZ ;  /* 0x0000000d070d7210 */ /* 0x000fe20007ffe0ff */
[-C--:B----4-:R-:W-:Y:S02]  /*0750*/  IMAD R11, R11, R6.reuse, RZ ;  /* 0x000000060b0b7224 */ /* 0x090fe400078e02ff */
[----:B------:R-:W-:-:S04]  /*0760*/  IMAD.WIDE.U32 R6, R10, R6, RZ ;  /* 0x000000060a067225 */ /* 0x000fc800078e00ff */
[----:B------:R-:W-:Y:S02]  /*0770*/  IMAD R11, R10, R13, R11 ;  /* 0x0000000d0a0b7224 */ /* 0x000fe400078e020b */
[----:B------:R-:W-:-:S03]  /*0780*/  IMAD R10, R25, R6, RZ ;  /* 0x00000006190a7224 */ /* 0x000fc600078e02ff */
[----:B------:R-:W-:Y:S01]  /*0790*/  IADD3 R7, PT, PT, R7, R11, RZ ;  /* 0x0000000b07077210 */ /* 0x000fe20007ffe0ff */
[----:B------:R-:W-:-:S04]  /*07a0*/  IMAD.WIDE.U32 R14, R24, R6, RZ ;  /* 0x00000006180e7225 */ /* 0x000fc800078e00ff */
[----:B------:R-:W-:-:S05]  /*07b0*/  IMAD R7, R24, R7, R10 ;  /* 0x0000000718077224 */ /* 0x000fca00078e020a */
[----:B------:R-:W-:Y:S01]  /*07c0*/  IADD3 R15, PT, PT, R15, R7, RZ ;  /* 0x000000070f0f7210 */ /* 0x000fe20007ffe0ff */
[----:B------:R-:W-:Y:S06]  /*07d0*/  @P1 BRA `(.L_x_996) ;  /* 0xfffffff800ac1947 */ /* 0x000fec000383ffff */
.L_x_995:
[----:B------:R-:W-:Y:S05]  /*07e0*/  BSYNC.RECONVERGENT B1 ;  /* 0x0000000000017941 */ /* 0x000fea0003800200 */
.L_x_994:
        /* <DEDUP_REMOVED lines=17> */
[----:B--2---:R-:W-:-:S04]  /*0900*/  IMAD R7, R7, R14, RZ ;  /* 0x0000000e07077224 */ /* 0x004fc800078e02ff */
[C---:B------:R-:W-:Y:S02]  /*0910*/  IMAD R15, R6.reuse, R15, R7 ;  /* 0x0000000f060f7224 */ /* 0x040fe400078e0207 */
[----:B------:R-:W-:-:S04]  /*0920*/  IMAD.WIDE.U32 R6, R6, R14, RZ ;  /* 0x0000000e06067225 */ /* 0x000fc800078e00ff */
[-C--:B---3--:R-:W-:Y:S01]  /*0930*/  IMAD R9, R9, R6.reuse, RZ ;  /* 0x0000000609097224 */ /* 0x088fe200078e02ff */
        /* <DEDUP_REMOVED lines=24> */
[----:B------:R-:W-:Y:S01]  /*0ac0*/  IMAD.WIDE.U32 R14, R22, R6, RZ ;  /* 0x00000006160e7225 */ /* 0x000fe200078e00ff */
[----:B------:R-:W-:-:S05]  /*0ad0*/  IADD3 R7, PT, PT, R7, R9, RZ ;  /* 0x0000000907077210 */ /* 0x000fca0007ffe0ff */
[----:B------:R-:W-:-:S05]  /*0ae0*/  IMAD R7, R22, R7, R8 ;  /* 0x0000000716077224 */ /* 0x000fca00078e0208 */
[----:B------:R-:W-:-:S07]  /*0af0*/  IADD3 R15, PT, PT, R15, R7, RZ ;  /* 0x000000070f0f7210 */ /* 0x000fce0007ffe0ff */
.L_x_998:
[----:B------:R-:W-:Y:S05]  /*0b00*/  BSYNC.RECONVERGENT B1 ;  /* 0x0000000000017941 */ /* 0x000fea0003800200 */
.L_x_997:
        /* <DEDUP_REMOVED lines=13> */
[----:B--2---:R-:W-:-:S02]  /*0be0*/  IMAD R3, R17, R14, RZ ;  /* 0x0000000e11037224 */ /* 0x004fc400078e02ff */
        /* <DEDUP_REMOVED lines=10> */
[-C--:B-----5:R-:W-:Y:S02]  /*0c90*/  IMAD R7, R7, R18.reuse, RZ ;  /* 0x0000001207077224 */ /* 0x0a0fe400078e02ff */
[----:B------:R-:W-:Y:S01]  /*0ca0*/  IMAD.WIDE.U32 R14, R6, R18, RZ ;  /* 0x00000012060e7225 */ /* 0x000fe200078e00ff */
[----:B------:R-:W-:-:S05]  /*0cb0*/  IADD3 R3, PT, PT, R19, R3, RZ ;  /* 0x0000000313037210 */ /* 0x000fca0007ffe0ff */
[----:B------:R-:W-:-:S05]  /*0cc0*/  IMAD R7, R6, R3, R7 ;  /* 0x0000000306077224 */ /* 0x000fca00078e0207 */
[----:B------:R-:W-:-:S07]  /*0cd0*/  IADD3 R15, PT, PT, R15, R7, RZ ;  /* 0x000000070f0f7210 */ /* 0x000fce0007ffe0ff */
.L_x_1000:
[----:B------:R-:W-:Y:S05]  /*0ce0*/  BSYNC.RECONVERGENT B1 ;  /* 0x0000000000017941 */ /* 0x000fea0003800200 */
.L_x_999:
[----:B------:R-:W-:Y:S05]  /*0cf0*/  @!P1 BRA `(.L_x_993) ;  /* 0x0000000000349947 */ /* 0x000fea0003800000 */
[----:B------:R-:W0:Y:S01]  /*0d00*/  LDC.64 R10, c[0x0][0x388] ;  /* 0x0000e200ff0a7b82 */ /* 0x000e220000000a00 */
[----:B------:R-:W-:-:S07]  /*0d10*/  IADD3 R5, PT, PT, -R5, RZ, RZ ;  /* 0x000000ff05057210 */ /* 0x000fce0007ffe1ff */
.L_x_1001:
[----:B0-----:R-:W-:-:S06]  /*0d20*/  IMAD.WIDE R6, R4, 0x8, R10 ;  /* 0x0000000804067825 */ /* 0x001fcc00078e020a */
[----:B------:R-:W2:Y:S01]  /*0d30*/  LDG.E.64 R6, desc[UR4][R6.64] ;  /* 0x0000000406067981 */ /* 0x000ea2000c1e1b00 */
[----:B------:R-:W-:Y:S02]  /*0d40*/  IADD3 R5, PT, PT, R5, 0x1, RZ ;  /* 0x0000000105057810 */ /* 0x000fe40007ffe0ff */
[----:B------:R-:W-:Y:S02]  /*0d50*/  IADD3 R4, PT, PT, R4, 0x1, RZ ;  /* 0x0000000104047810 */ /* 0x000fe40007ffe0ff */
[----:B------:R-:W-:Y:S01]  /*0d60*/  ISETP.NE.AND P0, PT, R5, RZ, PT ;  /* 0x000000ff0500720c */ /* 0x000fe20003f05270 */
[-C--:B--2---:R-:W-:Y:S02]  /*0d70*/  IMAD R3, R7, R14.reuse, RZ ;  /* 0x0000000e07037224 */ /* 0x084fe400078e02ff */
[----:B------:R-:W-:-:S04]  /*0d80*/  IMAD.WIDE.U32 R8, R6, R14, RZ ;  /* 0x0000000e06087225 */ /* 0x000fc800078e00ff */
[----:B------:R-:W-:Y:S01]  /*0d90*/  IMAD R3, R6, R15, R3 ;  /* 0x0000000f06037224 */ /* 0x000fe200078e0203 */
[----:B------:R-:W-:-:S04]  /*0da0*/  MOV R14, R8 ;  /* 0x00000008000e7202 */ /* 0x000fc80000000f00 */
[----:B------:R-:W-:Y:S01]  /*0db0*/  IADD3 R15, PT, PT, R9, R3, RZ ;  /* 0x00000003090f7210 */ /* 0x000fe20007ffe0ff */
[----:B------:R-:W-:Y:S06]  /*0dc0*/  @P0 BRA `(.L_x_1001) ;  /* 0xfffffffc00d40947 */ /* 0x000fec000383ffff */
.L_x_993:
[----:B------:R-:W-:Y:S05]  /*0dd0*/  BSYNC.RECONVERGENT B0 ;  /* 0x0000000000007941 */ /* 0x000fea0003800200 */
.L_x_992:
[----:B------:R-:W0:Y:S02]  /*0de0*/  LDCU.64 UR6, c[0x0][0x398] ;  /* 0x00007300ff0677ac */ /* 0x000e240008000a00 */
[----:B0-----:R-:W-:-:S04]  /*0df0*/  IADD3 R4, P0, PT, R0, UR6, RZ ;  /* 0x0000000600047c10 */ /* 0x001fc8000ff1e0ff */
[----:B------:R-:W-:Y:S02]  /*0e00*/  IADD3.X R5, PT, PT, R2, UR7, RZ, P0, !PT ;  /* 0x0000000702057c10 */ /* 0x000fe400087fe4ff */
[----:B------:R-:W0:Y:S04]  /*0e10*/  LDC.64 R2, c[0x0][0x380] ;  /* 0x0000e000ff027b82 */ /* 0x000e280000000a00 */
[----:B------:R-:W0:Y:S02]  /*0e20*/  LDG.E R5, desc[UR4][R4.64] ;  /* 0x0000000404057981 */ /* 0x000e24000c1e1900 */
[----:B0-----:R-:W-:-:S05]  /*0e30*/  IMAD.WIDE R2, R5, 0x8, R2 ;  /* 0x0000000805027825 */ /* 0x001fca00078e0202 */
[----:B------:R-:W-:Y:S01]  /*0e40*/  STG.E.64 desc[UR4][R2.64], R14 ;  /* 0x0000000e02007986 */ /* 0x000fe2000c101b04 */
[----:B------:R-:W-:Y:S05]  /*0e50*/  EXIT ;  /* 0x000000000000794d */ /* 0x000fea0003800000 */
.L_x_1002:
        /* <DEDUP_REMOVED lines=10> */
.L_x_8759:


//--------------------- .text._ZN2at6native55_GLOBAL__N__0955718d_22_SparseCsrTensorMath_cu_868dd54534reduce_sparse_csr_dim0_cuda_kernelIllNS1_14ReductionMulOpIlEElEEvPT2_PKT0_lPKT_S9_lT1_ --------------------------
	.section	.text._ZN2at6native55_GLOBAL__N__0955718d_22_SparseCsrTensorMath_cu_868dd54534reduce_sparse_csr_dim0_cuda_kernelIllNS1_14ReductionMulOpIlEElEEvPT2_PKT0_lPKT_S9_lT1_,"ax",@progbits
	.align	128
.text._ZN2at6native55_GLOBAL__N__0955718d_22_SparseCsrTensorMath_cu_868dd54534reduce_sparse_csr_dim0_cuda_kernelIllNS1_14ReductionMulOpIlEElEEvPT2_PKT0_lPKT_S9_lT1_:
        .type           _ZN2at6native55_GLOBAL__N__0955718d_22_SparseCsrTensorMath_cu_868dd54534reduce_sparse_csr_dim0_cuda_kernelIllNS1_14ReductionMulOpIlEElEEvPT2_PKT0_lPKT_S9_lT1_,@function
        .size           _ZN2at6native55_GLOBAL__N__0955718d_22_SparseCsrTensorMath_cu_868dd54534reduce_sparse_csr_dim0_cuda_kernelIllNS1_14ReductionMulOpIlEElEEvPT2_PKT0_lPKT_S9_lT1_,(.L_x_8760 - _ZN2at6native55_GLOBAL__N__0955718d_22_SparseCsrTensorMath_cu_868dd54534reduce_sparse_csr_dim0_cuda_kernelIllNS1_14ReductionMulOpIlEElEEvPT2_PKT0_lPKT_S9_lT1_)
        .other          _ZN2at6native55_GLOBAL__N__0955718d_22_SparseCsrTensorMath_cu_868dd54534reduce_sparse_csr_dim0_cuda_kernelIllNS1_14ReductionMulOpIlEElEEvPT2_PKT0_lPKT_S9_lT1_,@"STO_CUDA_ENTRY STV_DEFAULT"
_ZN2at6native55_GLOBAL__N__0955718d_22_SparseCsrTensorMath_cu_868dd54534reduce_sparse_csr_dim0_cuda_kernelIllNS1_14ReductionMulOpIlEElEEvPT2_PKT0_lPKT_S9_lT1_:
        /* <DEDUP_REMOVED lines=11> */
[----:B------:R-:W-:Y:S01]  /*00b0*/  HFMA2 R3, -RZ, RZ, 0, 0 ;  /* 0x00000000ff037431 */ /* 0x000fe200000001ff */
[----:B------:R-:W-:Y:S01]  /*00c0*/  SHF.R.U32.HI R26, RZ, 0x1d, R26 ;  /* 0x0000001dff1a7819 */ /* 0x000fe2000001161a */
        /* <DEDUP_REMOVED lines=12> */
[----:B------:R-:W-:Y:S01]  /*0190*/  MOV R3, RZ ;  /* 0x000000ff00037202 */ /* 0x000fe20000000f00 */
        /* <DEDUP_REMOVED lines=8> */
[----:B------:R-:W-:Y:S01]  /*0220*/  MOV R3, RZ ;  /* 0x000000ff00037202 */ /* 0x000fe20000000f00 */
[----:B------:R-:W1:Y:S01]  /*0230*/  LDCU.64 UR10, c[0x0][0x398] ;  /* 0x00007300ff0a77ac */ /* 0x000e620008000a00 */
[----:B------:R-:W-:Y:S02]  /*0240*/  ULOP3.LUT UR5, UR8, 0xfffffff0, URZ, 0xc0, !UPT ;  /* 0xfffffff008057892 */ /* 0x000fe4000f8ec0ff */
[----:B0-----:R-:W-:Y:S02]  /*0250*/  UIADD3 UR8, UP1, UPT, UR6, 0x40, URZ ;  /* 0x0000004006087890 */ /* 0x001fe4000ff3e0ff */
[----:B------:R-:W-:Y:S02]  /*0260*/  ULOP3.LUT UR6, UR9, 0x7fffffff, URZ, 0xc0, !UPT ;  /* 0x7fffffff09067892 */ /* 0x000fe4000f8ec0ff */
[----:B-1----:R-:W-:-:S02]  /*0270*/  UIADD3 UR4, UP2, UPT, UR10, 0x40, URZ ;  /* 0x000000400a047890 */ /* 0x002fc4000ff5e0ff */
[----:B------:R-:W-:Y:S01]  /*0280*/  UIADD3.X UR9, UPT, UPT, URZ, UR7, URZ, UP1, !UPT ;  /* 0x00000007ff097290 */ /* 0x000fe20008ffe4ff */
[----:B------:R-:W-:Y:S01]  /*0290*/  IMAD.U32 R6, RZ, RZ, UR8 ;  /* 0x00000008ff067e24 */ /* 0x000fe2000f8e00ff */
[----:B------:R-:W-:Y:S02]  /*02a0*/  UIADD3.X UR7, UPT, UPT, URZ, UR11, URZ, UP2, !UPT ;  /* 0x0000000bff077290 */ /* 0x000fe400097fe4ff */
[----:B------:R-:W-:Y:S01]  /*02b0*/  MOV R10, UR4 ;  /* 0x00000004000a7c02 */ /* 0x000fe20008000f00 */
[----:B------:R-:W-:Y:S01]  /*02c0*/  UMOV UR4, UR5 ;  /* 0x0000000500047c82 */ /* 0x000fe20008000000 */
[----:B------:R-:W-:Y:S02]  /*02d0*/  IMAD.U32 R7, RZ, RZ, UR9 ;  /* 0x00000009ff077e24 */ /* 0x000fe4000f8e00ff */
[----:B------:R-:W-:Y:S01]  /*02e0*/  MOV R11, UR7 ;  /* 0x00000007000b7c02 */ /* 0x000fe20008000f00 */
[----:B------:R-:W-:-:S06]  /*02f0*/  UMOV UR7, UR6 ;  /* 0x0000000600077c82 */ /* 0x000fcc0008000000 */
.L_x_1005:
[----:B------:R-:W2:Y:S04]  /*0300*/  LDG.E.64 R12, desc[UR12][R6.64+-0x40] ;  /* 0xffffc00c060c7981 */ /* 0x000ea8000c1e1b00 */
[----:B------:R-:W3:Y:S04]  /*0310*/  LDG.E.64 R8, desc[UR12][R6.64+-0x38] ;  /* 0xffffc80c06087981 */ /* 0x000ee8000c1e1b00 */
[----:B------:R-:W4:Y:S04]  /*0320*/  LDG.E.64 R18, desc[UR12][R6.64+-0x30] ;  /* 0xffffd00c06127981 */ /* 0x000f28000c1e1b00 */
[----:B------:R-:W4:Y:S04]  /*0330*/  LDG.E.64 R22, desc[UR12][R6.64+-0x28] ;  /* 0xffffd80c06167981 */ /* 0x000f28000c1e1b00 */
[----:B------:R-:W4:Y:S04]  /*0340*/  LDG.E.64 R20, desc[UR12][R6.64+-0x20] ;  /* 0xffffe00c06147981 */ /* 0x000f28000c1e1b00 */
[----:B------:R-:W4:Y:S01]  /*0350*/  LDG.E.64 R14, desc[UR12][R6.64+-0x10] ;  /* 0xfffff00c060e7981 */ /* 0x000f22000c1e1b00 */
[----:B--2--5:R-:W-:-:S04]  /*0360*/  ISETP.NE.U32.AND P0, PT, R4, R12, PT ;  /* 0x0000000c0400720c */ /* 0x024fc80003f05070 */
[----:B------:R-:W-:Y:S02]  /*0370*/  ISETP.NE.AND.EX P0, PT, R5, R13, PT, P0 ;  /* 0x0000000d0500720c */ /* 0x000fe40003f05300 */
[----:B------:R-:W2:Y:S01]  /*0380*/  LDG.E.64 R12, desc[UR12][R6.64+-0x18] ;  /* 0xffffe80c060c7981 */ /* 0x000ea2000c1e1b00 */
[----:B---3--:R-:W-:-:S04]  /*0390*/  ISETP.NE.U32.AND P3, PT, R4, R8, PT ;  /* 0x000000080400720c */ /* 0x008fc80003f65070 */
[----:B------:R-:W-:-:S06]  /*03a0*/  ISETP.NE.AND.EX P3, PT, R5, R9, PT, P3 ;  /* 0x000000090500720c */ /* 0x000fcc0003f65330 */
[----:B------:R-:W3:Y:S01]  /*03b0*/  @!P0 LDG.E.64 R16, desc[UR12][R10.64+-0x40] ;  /* 0xffffc00c0a108981 */ /* 0x000ee2000c1e1b00 */
[----:B----4-:R-:W-:-:S06]  /*03c0*/  ISETP.NE.U32.AND P4, PT, R4, R18, PT ;  /* 0x000000120400720c */ /* 0x010fcc0003f85070 */
[----:B------:R-:W4:Y:S01]  /*03d0*/  @!P3 LDG.E.64 R8, desc[UR12][R10.64+-0x38] ;  /* 0xffffc80c0a08b981 */ /* 0x000f22000c1e1b00 */
[----:B------:R-:W-:-:S13]  /*03e0*/  ISETP.NE.AND.EX P4, PT, R5, R19, PT, P4 ;  /* 0x000000130500720c */ /* 0x000fda0003f85340 */
[----:B------:R-:W4:Y:S01]  /*03f0*/  @!P4 LDG.E.64 R18, desc[UR12][R10.64+-0x30] ;  /* 0xffffd00c0a12c981 */ /* 0x000f22000c1e1b00 */
[----:B------:R-:W-:-:S04]  /*0400*/  ISETP.NE.U32.AND P5, PT, R4, R22, PT ;  /* 0x000000160400720c */ /* 0x000fc80003fa5070 */
[----:B------:R-:W-:Y:S02]  /*0410*/  ISETP.NE.AND.EX P5, PT, R5, R23, PT, P5 ;  /* 0x000000170500720c */ /* 0x000fe40003fa5350 */
[----:B------:R-:W-:-:S04]  /*0420*/  ISETP.NE.U32.AND P6, PT, R4, R20, PT ;  /* 0x000000140400720c */ /* 0x000fc80003fc5070 */
[----:B------:R-:W-:Y:S02]  /*0430*/  ISETP.NE.AND.EX P6, PT, R5, R21, PT, P6 ;  /* 0x000000150500720c */ /* 0x000fe40003fc5360 */
[----:B------:R-:W4:Y:S05]  /*0440*/  LDG.E.64 R20, desc[UR12][R6.64+-0x8] ;  /* 0xfffff80c06147981 */ /* 0x000f2a000c1e1b00 */
[----:B------:R-:W4:Y:S06]  /*0450*/  @!P5 LDG.E.64 R24, desc[UR12][R10.64+-0x28] ;  /* 0xffffd80c0a18d981 */ /* 0x000f2c000c1e1b00 */
[----:B------:R-:W4:Y:S01]  /*0460*/  @!P6 LDG.E.64 R22, desc[UR12][R10.64+-0x20] ;  /* 0xffffe00c0a16e981 */ /* 0x000f22000c1e1b00 */
[----:B------:R-:W-:-:S04]  /*0470*/  ISETP.NE.U32.AND P2, PT, R4, R14, PT ;  /* 0x0000000e0400720c */ /* 0x000fc80003f45070 */
[----:B------:R-:W-:Y:S02]  /*0480*/  ISETP.NE.AND.EX P2, PT, R5, R15, PT, P2 ;  /* 0x0000000f0500720c */ /* 0x000fe40003f45320 */
[----:B------:R-:W4:Y:S01]  /*0490*/  LDG.E.64 R14, desc[UR12][R6.64] ;  /* 0x0000000c060e7981 */ /* 0x000f22000c1e1b00 */
[----:B--2---:R-:W-:-:S04]  /*04a0*/  ISETP.NE.U32.AND P1, PT, R4, R12, PT ;  /* 0x0000000c0400720c */ /* 0x004fc80003f25070 */
[----:B------:R-:W-:Y:S01]  /*04b0*/  ISETP.NE.AND.EX P1, PT, R5, R13, PT, P1 ;  /* 0x0000000d0500720c */ /* 0x000fe20003f25310 */
[----:B---3--:R-:W-:-:S04]  /*04c0*/  @!P0 IMAD R12, R17, R0, RZ ;  /* 0x00000000110c8224 */ /* 0x008fc800078e02ff */
[C---:B------:R-:W-:Y:S02]  /*04d0*/  @!P0 IMAD R17, R16.reuse, R3, R12 ;  /* 0x0000000310118224 */ /* 0x040fe400078e020c */
[----:B------:R-:W-:-:S04]  /*04e0*/  @!P0 IMAD.WIDE.U32 R12, R16, R0, RZ ;  /* 0x00000000100c8225 */ /* 0x000fc800078e00ff */
[----:B------:R-:W-:Y:S01]  /*04f0*/  @!P0 IMAD.IADD R3, R13, 0x1, R17 ;  /* 0x000000010d038824 */ /* 0x000fe200078e0211 */
[----:B------:R-:W-:Y:S01]  /*0500*/  @!P0 MOV R0, R12 ;  /* 0x0000000c00008202 */ /* 0x000fe20000000f00 */
[----:B------:R-:W2:Y:S04]  /*0510*/  @!P1 LDG.E.64 R16, desc[UR12][R10.64+-0x18] ;  /* 0xffffe80c0a109981 */ /* 0x000ea8000c1e1b00 */
[----:B----4-:R-:W-:-:S04]  /*0520*/  @!P3 IMAD R9, R9, R0, RZ ;  /* 0x000000000909b224 */ /* 0x010fc800078e02ff */
[C---:B------:R-:W-:Y:S02]  /*0530*/  @!P3 IMAD R13, R8.reuse, R3, R9 ;  /* 0x00000003080db224 */ /* 0x040fe400078e0209 */
[----:B------:R-:W-:-:S04]  /*0540*/  @!P3 IMAD.WIDE.U32 R8, R8, R0, RZ ;  /* 0x000000000808b225 */ /* 0x000fc800078e00ff */
[----:B------:R-:W-:Y:S02]  /*0550*/  @!P3 IMAD.IADD R3, R9, 0x1, R13 ;  /* 0x000000010903b824 */ /* 0x000fe400078e020d */
[----:B------:R-:W3:Y:S01]  /*0560*/  @!P2 LDG.E.64 R12, desc[UR12][R10.64+-0x10] ;  /* 0xfffff00c0a0ca981 */ /* 0x000ee2000c1e1b00 */
[----:B------:R-:W-:-:S05]  /*0570*/  @!P3 MOV R0, R8 ;  /* 0x000000080000b202 */ /* 0x000fca0000000f00 */
[----:B------:R-:W-:-:S04]  /*0580*/  @!P4 IMAD R8, R19, R0, RZ ;  /* 0x000000001308c224 */ /* 0x000fc800078e02ff */
[C---:B------:R-:W-:Y:S02]  /*0590*/  @!P4 IMAD R19, R18.reuse, R3, R8 ;  /* 0x000000031213c224 */ /* 0x040fe400078e0208 */
[----:B------:R-:W-:-:S04]  /*05a0*/  @!P4 IMAD.WIDE.U32 R8, R18, R0, RZ ;  /* 0x000000001208c225 */ /* 0x000fc800078e00ff */
[----:B------:R-:W-:Y:S02]  /*05b0*/  @!P4 IMAD.IADD R3, R9, 0x1, R19 ;  /* 0x000000010903c824 */ /* 0x000fe400078e0213 */
[----:B------:R-:W4:Y:S01]  /*05c0*/  LDG.E.64 R18, desc[UR12][R6.64+0x8] ;  /* 0x0000080c06127981 */ /* 0x000f22000c1e1b00 */
[----:B------:R-:W-:-:S05]  /*05d0*/  @!P4 MOV R0, R8 ;  /* 0x000000080000c202 */ /* 0x000fca0000000f00 */
[----:B------:R-:W-:-:S04]  /*05e0*/  @!P5 IMAD R8, R25, R0, RZ ;  /* 0x000000001908d224 */ /* 0x000fc800078e02ff */
[C---:B------:R-:W-:Y:S02]  /*05f0*/  @!P5 IMAD R9, R24.reuse, R3, R8 ;  /* 0x000000031809d224 */ /* 0x040fe400078e0208 */
[----:B------:R-:W-:-:S04]  /*0600*/  @!P5 IMAD.WIDE.U32 R24, R24, R0, RZ ;  /* 0x000000001818d225 */ /* 0x000fc800078e00ff */
[----:B------:R-:W-:Y:S01]  /*0610*/  @!P5 IMAD.MOV.U32 R0, RZ, RZ, R24 ;  /* 0x000000ffff00d224 */ /* 0x000fe200078e0018 */
[----:B------:R-:W-:Y:S02]  /*0620*/  @!P5 IADD3 R3, PT, PT, R25, R9, RZ ;  /* 0x000000091903d210 */ /* 0x000fe40007ffe0ff */
[----:B------:R-:W4:Y:S01]  /*0630*/  LDG.E.64 R8, desc[UR12][R6.64+0x10] ;  /* 0x0000100c06087981 */ /* 0x000f22000c1e1b00 */
[----:B------:R-:W-:-:S04]  /*0640*/  @!P6 IMAD R23, R23, R0, RZ ;  /* 0x000000001717e224 */ /* 0x000fc800078e02ff */
[C---:B------:R-:W-:Y:S02]  /*0650*/  @!P6 IMAD R25, R22.reuse, R3, R23 ;  /* 0x000000031619e224 */ /* 0x040fe400078e0217 */
[----:B------:R-:W-:Y:S01]  /*0660*/  @!P6 IMAD.WIDE.U32 R22, R22, R0, RZ ;  /* 0x000000001616e225 */ /* 0x000fe200078e00ff */
[----:B------:R-:W-:-:S03]  /*0670*/  ISETP.NE.U32.AND P0, PT, R4, R20, PT ;  /* 0x000000140400720c */ /* 0x000fc60003f05070 */
[----:B------:R-:W-:Y:S01]  /*0680*/  @!P6 IMAD.MOV.U32 R0, RZ, RZ, R22 ;  /* 0x000000ffff00e224 */ /* 0x000fe200078e0016 */
[----:B------:R-:W-:Y:S02]  /*0690*/  @!P6 IADD3 R3, PT, PT, R23, R25, RZ ;  /* 0x000000191703e210 */ /* 0x000fe40007ffe0ff */
[----:B------:R-:W4:Y:S01]  /*06a0*/  LDG.E.64 R24, desc[UR12][R6.64+0x18] ;  /* 0x0000180c06187981 */ /* 0x000f22000c1e1b00 */
[----:B------:R-:W-:-:S03]  /*06b0*/  ISETP.NE.AND.EX P0, PT, R5, R21, PT, P0 ;  /* 0x000000150500720c */ /* 0x000fc60003f05300 */
[----:B------:R-:W4:Y:S01]  /*06c0*/  LDG.E.64 R22, desc[UR12][R6.64+0x20] ;  /* 0x0000200c06167981 */ /* 0x000f22000c1e1b00 */
[----:B--2---:R-:W-:-:S04]  /*06d0*/  @!P1 IMAD R17, R17, R0, RZ ;  /* 0x0000000011119224 */ /* 0x004fc800078e02ff */
[C---:B------:R-:W-:Y:S02]  /*06e0*/  @!P1 IMAD R21, R16.reuse, R3, R17 ;  /* 0x0000000310159224 */ /* 0x040fe400078e0211 */
[----:B------:R-:W-:-:S04]  /*06f0*/  @!P1 IMAD.WIDE.U32 R16, R16, R0, RZ ;  /* 0x0000000010109225 */ /* 0x000fc800078e00ff */
[----:B------:R-:W-:Y:S01]  /*0700*/  @!P1 IMAD.IADD R3, R17, 0x1, R21 ;  /* 0x0000000111039824 */ /* 0x000fe200078e0215 */
[----:B------:R-:W-:Y:S01]  /*0710*/  @!P1 MOV R0, R16 ;  /* 0x0000001000009202 */ /* 0x000fe20000000f00 */
[----:B------:R-:W2:Y:S01]  /*0720*/  LDG.E.64 R20, desc[UR12][R6.64+0x28] ;  /* 0x0000280c06147981 */ /* 0x000ea2000c1e1b00 */
[----:B------:R-:W-:-:S03]  /*0730*/  ISETP.NE.U32.AND P1, PT, R4, R14, PT ;  /* 0x0000000e0400720c */ /* 0x000fc60003f25070 */
[----:B------:R-:W2:Y:S01]  /*0740*/  @!P0 LDG.E.64 R16, desc[UR12][R10.64+-0x8] ;  /* 0xfffff80c0a108981 */ /* 0x000ea2000c1e1b00 */
[----:B------:R-:W-:Y:S01]  /*0750*/  ISETP.NE.AND.EX P1, PT, R5, R15, PT, P1 ;  /* 0x0000000f0500720c */ /* 0x000fe20003f25310 */
[----:B---3--:R-:W-:-:S04]  /*0760*/  @!P2 IMAD R13, R13, R0, RZ ;  /* 0x000000000d0da224 */ /* 0x008fc800078e02ff */
[C---:B------:R-:W-:Y:S02]  /*0770*/  @!P2 IMAD R15, R12.reuse, R3, R13 ;  /* 0x000000030c0fa224 */ /* 0x040fe400078e020d */
[----:B------:R-:W-:-:S05]  /*0780*/  @!P2 IMAD.WIDE.U32 R12, R12, R0, RZ ;  /* 0x000000000c0ca225 */ /* 0x000fca00078e00ff */
[----:B------:R-:W-:Y:S01]  /*0790*/  @!P2 IADD3 R3, PT, PT, R13, R15, RZ ;  /* 0x0000000f0d03a210 */ /* 0x000fe20007ffe0ff */
[----:B------:R-:W-:Y:S01]  /*07a0*/  @!P2 IMAD.MOV.U32 R0, RZ, RZ, R12 ;  /* 0x000000ffff00a224 */ /* 0x000fe200078e000c */
[----:B------:R-:W3:Y:S04]  /*07b0*/  LDG.E.64 R14, desc[UR12][R6.64+0x30] ;  /* 0x0000300c060e7981 */ /* 0x000ee8000c1e1b00 */
[----:B------:R-:W3:Y:S01]  /*07c0*/  @!P1 LDG.E.64 R12, desc[UR12][R10.64] ;  /* 0x0000000c0a0c9981 */ /* 0x000ee2000c1e1b00 */
[----:B----4-:R-:W-:-:S04]  /*07d0*/  ISETP.NE.U32.AND P2, PT, R4, R18, PT ;  /* 0x000000120400720c */ /* 0x010fc80003f45070 */
[----:B------:R-:W-:Y:S02]  /*07e0*/  ISETP.NE.AND.EX P2, PT, R5, R19, PT, P2 ;  /* 0x000000130500720c */ /* 0x000fe40003f45320 */
[----:B------:R-:W4:Y:S01]  /*07f0*/  LDG.E.64 R18, desc[UR12][R6.64+0x38] ;  /* 0x0000380c06127981 */ /* 0x000f22000c1e1b00 */
[----:B------:R-:W-:-:S04]  /*0800*/  ISETP.NE.U32.AND P6, PT, R4, R8, PT ;  /* 0x000000080400720c */ /* 0x000fc80003fc5070 */
[----:B------:R-:W-:-:S06]  /*0810*/  ISETP.NE.AND.EX P6, PT, R5, R9, PT, P6 ;  /* 0x000000090500720c */ /* 0x000fcc0003fc5360 */
[----:B------:R-:W4:Y:S01]  /*0820*/  @!P2 LDG.E.64 R8, desc[UR12][R10.64+0x8] ;  /* 0x0000080c0a08a981 */ /* 0x000f22000c1e1b00 */
[----:B------:R-:W-:-:S04]  /*0830*/  ISETP.NE.U32.AND P5, PT, R4, R24, PT ;  /* 0x000000180400720c */ /* 0x000fc80003fa5070 */
[----:B------:R-:W-:Y:S02]  /*0840*/  ISETP.NE.AND.EX P5, PT, R5, R25, PT, P5 ;  /* 0x000000190500720c */ /* 0x000fe40003fa5350 */
[----:B------:R-:W4:Y:S01]  /*0850*/  @!P6 LDG.E.64 R24, desc[UR12][R10.64+0x10] ;  /* 0x0000100c0a18e981 */ /* 0x000f22000c1e1b00 */
[----:B------:R-:W-:-:S04]  /*0860*/  ISETP.NE.U32.AND P4, PT, R4, R22, PT ;  /* 0x000000160400720c */ /* 0x000fc80003f85070 */
[----:B------:R-:W-:Y:S02]  /*0870*/  ISETP.NE.AND.EX P4, PT, R5, R23, PT, P4 ;  /* 0x000000170500720c */ /* 0x000fe40003f85340 */
[----:B--2---:R-:W-:-:S04]  /*0880*/  ISETP.NE.U32.AND P3, PT, R4, R20, PT ;  /* 0x000000140400720c */ /* 0x004fc80003f65070 */
[----:B------:R-:W-:Y:S01]  /*0890*/  ISETP.NE.AND.EX P3, PT, R5, R21, PT, P3 ;  /* 0x000000150500720c */ /* 0x000fe20003f65330 */
[-C--:B------:R-:W-:Y:S01]  /*08a0*/  @!P0 IMAD R17, R17, R0.reuse, RZ ;  /* 0x0000000011118224 */ /* 0x080fe200078e02ff */
[----:B------:R-:W2:Y:S03]  /*08b0*/  @!P5 LDG.E.64 R20, desc[UR12][R10.64+0x18] ;  /* 0x0000180c0a14d981 */ /* 0x000ea6000c1e1b00 */
[C---:B------:R-:W-:Y:S02]  /*08c0*/  @!P0 IMAD R23, R16.reuse, R3, R17 ;  /* 0x0000000310178224 */ /* 0x040fe400078e0211 */
[----:B------:R-:W-:-:S05]  /*08d0*/  @!P0 IMAD.WIDE.U32 R16, R16, R0, RZ ;  /* 0x0000000010108225 */ /* 0x000fca00078e00ff */
[----:B------:R-:W-:Y:S02]  /*08e0*/  @!P0 IADD3 R3, PT, PT, R17, R23, RZ ;  /* 0x0000001711038210 */ /* 0x000fe40007ffe0ff */
[----:B------:R-:W-:Y:S02]  /*08f0*/  @!P0 MOV R0, R16 ;  /* 0x0000001000008202 */ /* 0x000fe40000000f00 */
[----:B------:R-:W2:Y:S01]  /*0900*/  @!P4 LDG.E.64 R16, desc[UR12][R10.64+0x20] ;  /* 0x0000200c0a10c981 */ /* 0x000ea2000c1e1b00 */
[----:B---3--:R-:W-:Y:S02]  /*0910*/  ISETP.NE.U32.AND P0, PT, R4, R14, PT ;  /* 0x0000000e0400720c */ /* 0x008fe40003f05070 */
[-C--:B------:R-:W-:Y:S02]  /*0920*/  @!P1 IMAD R13, R13, R0.reuse, RZ ;  /* 0x000000000d0d9224 */ /* 0x080fe400078e02ff */
[----:B------:R-:W-:Y:S01]  /*0930*/  ISETP.NE.AND.EX P0, PT, R5, R15, PT, P0 ;  /* 0x0000000f0500720c */ /* 0x000fe20003f05300 */
[----:B------:R-:W-:-:S04]  /*0940*/  @!P1 IMAD.WIDE.U32 R14, R12, R0, RZ ;  /* 0x000000000c0e9225 */ /* 0x000fc800078e00ff */
[----:B------:R-:W-:Y:S02]  /*0950*/  @!P1 IMAD R23, R12, R3, R13 ;  /* 0x000000030c179224 */ /* 0x000fe400078e020d */
[----:B------:R-:W3:Y:S01]  /*0960*/  @!P3 LDG.E.64 R12, desc[UR12][R10.64+0x28] ;  /* 0x0000280c0a0cb981 */ /* 0x000ee2000c1e1b00 */
[----:B------:R-:W-:Y:S01]  /*0970*/  @!P1 MOV R0, R14 ;  /* 0x0000000e00009202 */ /* 0x000fe20000000f00 */
[----:B------:R-:W-:Y:S01]  /*0980*/  @!P1 IMAD.IADD R3, R15, 0x1, R23 ;  /* 0x000000010f039824 */ /* 0x000fe200078e0217 */
[----:B----4-:R-:W-:-:S04]  /*0990*/  ISETP.NE.U32.AND P1, PT, R4, R18, PT ;  /* 0x000000120400720c */ /* 0x010fc80003f25070 */
[----:B------:R-:W-:Y:S02]  /*09a0*/  ISETP.NE.AND.EX P1, PT, R5, R19, PT, P1 ;  /* 0x000000130500720c */ /* 0x000fe40003f25310 */
[----:B------:R-:W4:Y:S11]  /*09b0*/  @!P0 LDG.E.64 R18, desc[UR12][R10.64+0x30] ;  /* 0x0000300c0a128981 */ /* 0x000f36000c1e1b00 */
[----:B------:R0:W4:Y:S01]  /*09c0*/  @!P1 LDG.E.64 R14, desc[UR12][R10.64+0x38] ;  /* 0x0000380c0a0e9981 */ /* 0x000122000c1e1b00 */
[----:B------:R-:W-:-:S04]  /*09d0*/  @!P2 IMAD R9, R9, R0, RZ ;  /* 0x000000000909a224 */ /* 0x000fc800078e02ff */
[C---:B------:R-:W-:Y:S02]  /*09e0*/  @!P2 IMAD R23, R8.reuse, R3, R9 ;  /* 0x000000030817a224 */ /* 0x040fe400078e0209 */
[----:B------:R-:W-:-:S04]  /*09f0*/  @!P2 IMAD.WIDE.U32 R8, R8, R0, RZ ;  /* 0x000000000808a225 */ /* 0x000fc800078e00ff */
[----:B------:R-:W-:Y:S01]  /*0a00*/  @!P2 IMAD.MOV.U32 R0, RZ, RZ, R8 ;  /* 0x000000ffff00a224 */ /* 0x000fe200078e0008 */
[----:B------:R-:W-:-:S03]  /*0a10*/  @!P2 IADD3 R3, PT, PT, R9, R23, RZ ;  /* 0x000000170903a210 */ /* 0x000fc60007ffe0ff */
[-C--:B------:R-:W-:Y:S02]  /*0a20*/  @!P6 IMAD R22, R25, R0.reuse, RZ ;  /* 0x000000001916e224 */ /* 0x080fe400078e02ff */
[----:B------:R-:W-:-:S04]  /*0a30*/  @!P6 IMAD.WIDE.U32 R8, R24, R0, RZ ;  /* 0x000000001808e225 */ /* 0x000fc800078e00ff */
[----:B------:R-:W-:Y:S01]  /*0a40*/  @!P6 IMAD R25, R24, R3, R22 ;  /* 0x000000031819e224 */ /* 0x000fe200078e0216 */
[----:B------:R-:W-:-:S04]  /*0a50*/  @!P6 MOV R0, R8 ;  /* 0x000000080000e202 */ /* 0x000fc80000000f00 */
[----:B------:R-:W-:Y:S01]  /*0a60*/  @!P6 IADD3 R3, PT, PT, R9, R25, RZ ;  /* 0x000000190903e210 */ /* 0x000fe20007ffe0ff */
[----:B------:R-:W-:-:S04]  /*0a70*/  UIADD3 UR4, UP1, UPT, UR4, -0x10, URZ ;  /* 0xfffffff004047890 */ /* 0x000fc8000ff3e0ff */
[----:B------:R-:W-:Y:S02]  /*0a80*/  UIADD3.X UR7, UPT, UPT, UR7, -0x1, URZ, UP1, !UPT ;  /* 0xffffffff07077890 */ /* 0x000fe40008ffe4ff */
[----:B------:R-:W-:-:S04]  /*0a90*/  UISETP.NE.U32.AND UP1, UPT, UR4, URZ, UPT ;  /* 0x000000ff0400728c */ /* 0x000fc8000bf25070 */
[----:B------:R-:W-:Y:S01]  /*0aa0*/  UISETP.NE.AND.EX UP1, UPT, UR7, URZ, UPT, UP1 ;  /* 0x000000ff0700728c */ /* 0x000fe2000bf25310 */
[----:B0-----:R-:W-:-:S05]  /*0ab0*/  IADD3 R10, P2, PT, R10, 0x80, RZ ;  /* 0x000000800a0a7810 */ /* 0x001fca0007f5e0ff */
[----:B------:R-:W-:Y:S02]  /*0ac0*/  IMAD.X R11, RZ, RZ, R11, P2 ;  /* 0x000000ffff0b7224 */ /* 0x000fe400010e060b */
[-C--:B--2---:R-:W-:Y:S02]  /*0ad0*/  @!P5 IMAD R21, R21, R0.reuse, RZ ;  /* 0x000000001515d224 */ /* 0x084fe400078e02ff */
[----:B------:R-:W-:-:S04]  /*0ae0*/  @!P5 IMAD.WIDE.U32 R8, R20, R0, RZ ;  /* 0x000000001408d225 */ /* 0x000fc800078e00ff */
[----:B------:R-:W-:Y:S02]  /*0af0*/  @!P5 IMAD R21, R20, R3, R21 ;  /* 0x000000031415d224 */ /* 0x000fe400078e0215 */
[----:B------:R-:W-:-:S03]  /*0b00*/  @!P5 IMAD.MOV.U32 R0, RZ, RZ, R8 ;  /* 0x000000ffff00d224 */ /* 0x000fc600078e0008 */
[----:B------:R-:W-:Y:S01]  /*0b10*/  @!P5 IADD3 R3, PT, PT, R9, R21, RZ ;  /* 0x000000150903d210 */ /* 0x000fe20007ffe0ff */
[----:B------:R-:W-:-:S04]  /*0b20*/  @!P4 IMAD.WIDE.U32 R8, R16, R0, RZ ;  /* 0x000000001008c225 */ /* 0x000fc800078e00ff */
[----:B------:R-:W-:Y:S01]  /*0b30*/  @!P4 IMAD R17, R17, R0, RZ ;  /* 0x000000001111c224 */ /* 0x000fe200078e02ff */
[----:B------:R-:W-:-:S03]  /*0b40*/  @!P4 MOV R0, R8 ;  /* 0x000000080000c202 */ /* 0x000fc60000000f00 */
[----:B------:R-:W-:-:S04]  /*0b50*/  @!P4 IMAD R17, R16, R3, R17 ;  /* 0x000000031011c224 */ /* 0x000fc800078e0211 */
[----:B------:R-:W-:Y:S02]  /*0b60*/  @!P4 IMAD.IADD R3, R9, 0x1, R17 ;  /* 0x000000010903c824 */ /* 0x000fe400078e0211 */
[-C--:B---3--:R-:W-:Y:S02]  /*0b70*/  @!P3 IMAD R13, R13, R0.reuse, RZ ;  /* 0x000000000d0db224 */ /* 0x088fe400078e02ff */
[----:B------:R-:W-:-:S04]  /*0b80*/  @!P3 IMAD.WIDE.U32 R8, R12, R0, RZ ;  /* 0x000000000c08b225 */ /* 0x000fc800078e00ff */
[----:B------:R-:W-:Y:S01]  /*0b90*/  @!P3 IMAD R13, R12, R3, R13 ;  /* 0x000000030c0db224 */ /* 0x000fe200078e020d */
[----:B------:R-:W-:-:S04]  /*0ba0*/  @!P3 MOV R0, R8 ;  /* 0x000000080000b202 */ /* 0x000fc80000000f00 */
[----:B------:R-:W-:Y:S01]  /*0bb0*/  @!P3 IADD3 R3, PT, PT, R9, R13, RZ ;  /* 0x0000000d0903b210 */ /* 0x000fe20007ffe0ff */
[-C--:B----4-:R-:W-:Y:S02]  /*0bc0*/  @!P0 IMAD R12, R19, R0.reuse, RZ ;  /* 0x00000000130c8224 */ /* 0x090fe400078e02ff */
[----:B------:R-:W-:-:S04]  /*0bd0*/  @!P0 IMAD.WIDE.U32 R8, R18, R0, RZ ;  /* 0x0000000012088225 */ /* 0x000fc800078e00ff */
[----:B------:R-:W-:Y:S02]  /*0be0*/  @!P0 IMAD R19, R18, R3, R12 ;  /* 0x0000000312138224 */ /* 0x000fe400078e020c */
[----:B------:R-:W-:-:S03]  /*0bf0*/  @!P0 IMAD.MOV.U32 R0, RZ, RZ, R8 ;  /* 0x000000ffff008224 */ /* 0x000fc600078e0008 */
[----:B------:R-:W-:Y:S01]  /*0c00*/  @!P0 IADD3 R3, PT, PT, R9, R19, RZ ;  /* 0x0000001309038210 */ /* 0x000fe20007ffe0ff */
[-C--:B------:R-:W-:Y:S01]  /*0c10*/  @!P1 IMAD R12, R15, R0.reuse, RZ ;  /* 0x000000000f0c9224 */ /* 0x080fe200078e02ff */
[----:B------:R-:W-:Y:S01]  /*0c20*/  IADD3 R6, P0, PT, R6, 0x80, RZ ;  /* 0x0000008006067810 */ /* 0x000fe20007f1e0ff */
[----:B------:R-:W-:-:S04]  /*0c30*/  @!P1 IMAD.WIDE.U32 R8, R14, R0, RZ ;  /* 0x000000000e089225 */ /* 0x000fc800078e00ff */
[----:B------:R-:W-:Y:S01]  /*0c40*/  @!P1 IMAD R15, R14, R3, R12 ;  /* 0x000000030e0f9224 */ /* 0x000fe200078e020c */
[----:B------:R-:W-:Y:S02]  /*0c50*/  IADD3.X R7, PT, PT, RZ, R7, RZ, P0, !PT ;  /* 0x00000007ff077210 */ /* 0x000fe400007fe4ff */
[----:B------:R-:W-:Y:S02]  /*0c60*/  @!P1 MOV R0, R8 ;  /* 0x0000000800009202 */ /* 0x000fe40000000f00 */
[----:B------:R-:W-:Y:S01]  /*0c70*/  @!P1 IADD3 R3, PT, PT, R9, R15, RZ ;  /* 0x0000000f09039210 */ /* 0x000fe20007ffe0ff */
[----:B------:R-:W-:Y:S06]  /*0c80*/  BRA.U UP1, `(.L_x_1005) ;  /* 0xfffffff5019c7547 */ /* 0x000fec000b83ffff */
.L_x_1004:
        /* <DEDUP_REMOVED lines=14> */
[----:B------:R-:W-:-:S05]  /*0d70*/  MOV R25, UR9 ;  /* 0x0000000900197c02 */ /* 0x000fca0008000f00 */
        /* <DEDUP_REMOVED lines=9> */
[----:B------:R-:W4:Y:S04]  /*0e10*/  LDG.E.64 R12, desc[UR12][R24.64+0x30] ;  /* 0x0000300c180c7981 */ /* 0x000f28000c1e1b00 */
[----:B------:R-:W4:Y:S01]  /*0e20*/  LDG.E.64 R16, desc[UR12][R24.64+0x38] ;  /* 0x0000380c18107981 */ /* 0x000f22000c1e1b00 */
[----:B--2--5:R-:W-:-:S04]  /*0e30*/  ISETP.NE.U32.AND P6, PT, R4, R8, PT ;  /* 0x000000080400720c */ /* 0x024fc80003fc5070 */
[----:B------:R-:W-:Y:S01]  /*0e40*/  ISETP.NE.AND.EX P6, PT, R5, R9, PT, P6 ;  /* 0x000000090500720c */ /* 0x000fe20003fc5360 */
[----:B------:R-:W-:Y:S01]  /*0e50*/  IMAD.U32 R9, RZ, RZ, UR7 ;  /* 0x00000007ff097e24 */ /* 0x000fe2000f8e00ff */
[----:B------:R-:W-:-:S11]  /*0e60*/  MOV R8, UR4 ;  /* 0x0000000400087c02 */ /* 0x000fd60008000f00 */
[----:B------:R-:W2:Y:S01]  /*0e70*/  @!P6 LDG.E.64 R10, desc[UR12][R8.64] ;  /* 0x0000000c080ae981 */ /* 0x000ea2000c1e1b00 */
[----:B---3--:R-:W-:-:S04]  /*0e80*/  ISETP.NE.U32.AND P5, PT, R4, R6, PT ;  /* 0x000000060400720c */ /* 0x008fc80003fa5070 */
[----:B------:R-:W-:Y:S02]  /*0e90*/  ISETP.NE.AND.EX P5, PT, R5, R7, PT, P5 ;  /* 0x000000070500720c */ /* 0x000fe40003fa5350 */
[----:B----4-:R-:W-:-:S04]  /*0ea0*/  ISETP.NE.U32.AND P4, PT, R4, R20, PT ;  /* 0x000000140400720c */ /* 0x010fc80003f85070 */
[----:B------:R-:W-:-:S07]  /*0eb0*/  ISETP.NE.AND.EX P4, PT, R5, R21, PT, P4 ;  /* 0x000000150500720c */ /* 0x000fce0003f85340 */
[----:B------:R-:W3:Y:S01]  /*0ec0*/  @!P5 LDG.E.64 R6, desc[UR12][R8.64+0x8] ;  /* 0x0000080c0806d981 */ /* 0x000ee2000c1e1b00 */
[----:B------:R-:W-:-:S04]  /*0ed0*/  ISETP.NE.U32.AND P3, PT, R4, R22, PT ;  /* 0x000000160400720c */ /* 0x000fc80003f65070 */
[----:B------:R-:W-:Y:S01]  /*0ee0*/  ISETP.NE.AND.EX P3, PT, R5, R23, PT, P3 ;  /* 0x000000170500720c */ /* 0x000fe20003f65330 */
[----:B------:R-:W4:Y:S01]  /*0ef0*/  @!P4 LDG.E.64 R20, desc[UR12][R8.64+0x10] ;  /* 0x0000100c0814c981 */ /* 0x000f22000c1e1b00 */
[----:B------:R-:W-:-:S04]  /*0f00*/  ISETP.NE.U32.AND P2, PT, R4, R18, PT ;  /* 0x000000120400720c */ /* 0x000fc80003f45070 */
[----:B------:R-:W-:Y:S02]  /*0f10*/  ISETP.NE.AND.EX P2, PT, R5, R19, PT, P2 ;  /* 0x000000130500720c */ /* 0x000fe40003f45320 */
[----:B------:R-:W-:-:S05]  /*0f20*/  ISETP.NE.U32.AND P1, PT, R4, R14, PT ;  /* 0x0000000e0400720c */ /* 0x000fca0003f25070 */
[----:B------:R-:W4:Y:S01]  /*0f30*/  @!P3 LDG.E.64 R18, desc[UR12][R8.64+0x18] ;  /* 0x0000180c0812b981 */ /* 0x000f22000c1e1b00 */
[----:B------:R-:W-:Y:S02]  /*0f40*/  ISETP.NE.AND.EX P1, PT, R5, R15, PT, P1 ;  /* 0x0000000f0500720c */ /* 0x000fe40003f25310 */
[----:B------:R-:W-:-:S03]  /*0f50*/  ISETP.NE.U32.AND P0, PT, R4, R12, PT ;  /* 0x0000000c0400720c */ /* 0x000fc60003f05070 */
[----:B------:R-:W4:Y:S01]  /*0f60*/  @!P2 LDG.E.64 R14, desc[UR12][R8.64+0x20] ;  /* 0x0000200c080ea981 */ /* 0x000f22000c1e1b00 */
[----:B------:R-:W-:Y:S01]  /*0f70*/  ISETP.NE.AND.EX P0, PT, R5, R13, PT, P0 ;  /* 0x0000000d0500720c */ /* 0x000fe20003f05300 */
[-C--:B--2---:R-:W-:Y:S02]  /*0f80*/  @!P6 IMAD R11, R11, R0.reuse, RZ ;  /* 0x000000000b0be224 */ /* 0x084fe400078e02ff */
[----:B------:R-:W-:-:S04]  /*0f90*/  @!P6 IMAD.WIDE.U32 R12, R10, R0, RZ ;  /* 0x000000000a0ce225 */ /* 0x000fc800078e00ff */
[----:B------:R-:W-:Y:S02]  /*0fa0*/  @!P6 IMAD R23, R10, R3, R11 ;  /* 0x000000030a17e224 */ /* 0x000fe400078e020b */
[----:B------:R-:W2:Y:S01]  /*0fb0*/  @!P1 LDG.E.64 R10, desc[UR12][R8.64+0x28] ;  /* 0x0000280c080a9981 */ /* 0x000ea2000c1e1b00 */
[----:B------:R-:W-:Y:S02]  /*0fc0*/  @!P6 MOV R0, R12 ;  /* 0x0000000c0000e202 */ /* 0x000fe40000000f00 */
[----:B------:R-:W-:Y:S02]  /*0fd0*/  @!P6 IADD3 R3, PT, PT, R13, R23, RZ ;  /* 0x000000170d03e210 */ /* 0x000fe40007ffe0ff */
[----:B------:R-:W-:Y:S01]  /*0fe0*/  ISETP.NE.U32.AND P6, PT, R4, R16, PT ;  /* 0x000000100400720c */ /* 0x000fe20003fc5070 */
[----:B------:R-:W2:Y:S03]  /*0ff0*/  @!P0 LDG.E.64 R12, desc[UR12][R8.64+0x30] ;  /* 0x0000300c080c8981 */ /* 0x000ea6000c1e1b00 */
[----:B------:R-:W-:-:S13]  /*1000*/  ISETP.NE.AND.EX P6, PT, R5, R17, PT, P6 ;  /* 0x000000110500720c */ /* 0x000fda0003fc5360 */
[----:B------:R0:W2:Y:S01]  /*1010*/  @!P6 LDG.E.64 R16, desc[UR12][R8.64+0x38] ;  /* 0x0000380c0810e981 */ /* 0x0000a2000c1e1b00 */
[----:B---3--:R-:W-:-:S04]  /*1020*/  @!P5 IMAD R7, R7, R0, RZ ;  /* 0x000000000707d224 */ /* 0x008fc800078e02ff */
[C---:B------:R-:W-:Y:S02]  /*1030*/  @!P5 IMAD R23, R6.reuse, R3, R7 ;  /* 0x000000030617d224 */ /* 0x040fe400078e0207 */
[----:B------:R-:W-:-:S03]  /*1040*/  @!P5 IMAD.WIDE.U32 R6, R6, R0, RZ ;  /* 0x000000000606d225 */ /* 0x000fc600078e00ff */
[----:B------:R-:W-:Y:S01]  /*1050*/  @!P5 MOV R0, R6 ;  /* 0x000000060000d202 */ /* 0x000fe20000000f00 */
[----:B------:R-:W-:-:S04]  /*1060*/  @!P5 IMAD.IADD R3, R7, 0x1, R23 ;  /* 0x000000010703d824 */ /* 0x000fc800078e0217 */
[----:B----4-:R-:W-:-:S04]  /*1070*/  @!P4 IMAD.WIDE.U32 R6, R20, R0, RZ ;  /* 0x000000001406c225 */ /* 0x010fc800078e00ff */
[----:B------:R-:W-:Y:S01]  /*1080*/  @!P4 IMAD R21, R21, R0, RZ ;  /* 0x000000001515c224 */ /* 0x000fe200078e02ff */
[----:B------:R-:W-:-:S03]  /*1090*/  @!P4 MOV R0, R6 ;  /* 0x000000060000c202 */ /* 0x000fc60000000f00 */
[----:B------:R-:W-:Y:S02]  /*10a0*/  @!P4 IMAD R21, R20, R3, R21 ;  /* 0x000000031415c224 */ /* 0x000fe400078e0215 */
[-C--:B0-----:R-:W-:Y:S02]  /*10b0*/  @!P3 IMAD R8, R19, R0.reuse, RZ ;  /* 0x000000001308b224 */ /* 0x081fe400078e02ff */
[----:B------:R-:W-:Y:S02]  /*10c0*/  @!P4 IMAD.IADD R3, R7, 0x1, R21 ;  /* 0x000000010703c824 */ /* 0x000fe400078e0215 */
[----:B------:R-:W-:-:S04]  /*10d0*/  @!P3 IMAD.WIDE.U32 R6, R18, R0, RZ ;  /* 0x000000001206b225 */ /* 0x000fc800078e00ff */
[----:B------:R-:W-:Y:S01]  /*10e0*/  @!P3 IMAD R19, R18, R3, R8 ;  /* 0x000000031213b224 */ /* 0x000fe200078e0208 */
[----:B------:R-:W-:-:S04]  /*10f0*/  @!P3 MOV R0, R6 ;  /* 0x000000060000b202 */ /* 0x000fc80000000f00 */
[----:B------:R-:W-:Y:S01]  /*1100*/  @!P3 IADD3 R3, PT, PT, R7, R19, RZ ;  /* 0x000000130703b210 */ /* 0x000fe20007ffe0ff */
[-C--:B------:R-:W-:Y:S02]  /*1110*/  @!P2 IMAD R8, R15, R0.reuse, RZ ;  /* 0x000000000f08a224 */ /* 0x080fe400078e02ff */
[----:B------:R-:W-:-:S04]  /*1120*/  @!P2 IMAD.WIDE.U32 R6, R14, R0, RZ ;  /* 0x000000000e06a225 */ /* 0x000fc800078e00ff */
[----:B------:R-:W-:Y:S02]  /*1130*/  @!P2 IMAD R15, R14, R3, R8 ;  /* 0x000000030e0fa224 */ /* 0x000fe400078e0208 */
[----:B------:R-:W-:-:S03]  /*1140*/  @!P2 IMAD.MOV.U32 R0, RZ, RZ, R6 ;  /* 0x000000ffff00a224 */ /* 0x000fc600078e0006 */
[----:B------:R-:W-:Y:S01]  /*1150*/  @!P2 IADD3 R3, PT, PT, R7, R15, RZ ;  /* 0x0000000f0703a210 */ /* 0x000fe20007ffe0ff */
[----:B------:R-:W-:-:S04]  /*1160*/  UIADD3 UR5, UP1, UPT, UR5, 0x8, URZ ;  /* 0x0000000805057890 */ /* 0x000fc8000ff3e0ff */
[----:B------:R-:W-:Y:S01]  /*1170*/  UIADD3.X UR6, UPT, UPT, URZ, UR6, URZ, UP1, !UPT ;  /* 0x00000006ff067290 */ /* 0x000fe20008ffe4ff */
[----:B--2---:R-:W-:-:S04]  /*1180*/  @!P1 IMAD.WIDE.U32 R6, R10, R0, RZ ;  /* 0x000000000a069225 */ /* 0x004fc800078e00ff */
[----:B------:R-:W-:Y:S01]  /*1190*/  @!P1 IMAD R8, R11, R0, RZ ;  /* 0x000000000b089224 */ /* 0x000fe200078e02ff */
[----:B------:R-:W-:-:S03]  /*11a0*/  @!P1 MOV R0, R6 ;  /* 0x0000000600009202 */ /* 0x000fc60000000f00 */
[----:B------:R-:W-:Y:S02]  /*11b0*/  @!P1 IMAD R11, R10, R3, R8 ;  /* 0x000000030a0b9224 */ /* 0x000fe400078e0208 */
[-C--:B------:R-:W-:Y:S02]  /*11c0*/  @!P0 IMAD R8, R13, R0.reuse, RZ ;  /* 0x000000000d088224 */ /* 0x080fe400078e02ff */
        /* <DEDUP_REMOVED lines=9> */
[----:B------:R-:W-:-:S07]  /*1260*/  @!P6 IADD3 R3, PT, PT, R7, R17, RZ ;  /* 0x000000110703e210 */ /* 0x000fce0007ffe0ff */
.L_x_1006:
        /* <DEDUP_REMOVED lines=38> */
[-C--:B--2---:R-:W-:Y:S02]  /*14d0*/  @!P0 IMAD R13, R13, R0.reuse, RZ ;  /* 0x000000000d0d8224 */ /* 0x084fe400078e02ff */
[----:B------:R-:W-:-:S04]  /*14e0*/  @!P0 IMAD.WIDE.U32 R14, R12, R0, RZ ;  /* 0x000000000c0e8225 */ /* 0x000fc800078e00ff */
[----:B------:R-:W-:Y:S02]  /*14f0*/  @!P0 IMAD R13, R12, R3, R13 ;  /* 0x000000030c0d8224 */ /* 0x000fe400078e020d */
[----:B------:R-:W-:-:S03]  /*1500*/  @!P0 IMAD.MOV.U32 R0, RZ, RZ, R14 ;  /* 0x000000ffff008224 */ /* 0x000fc600078e000e */
[----:B------:R-:W-:Y:S01]  /*1510*/  @!P0 IADD3 R3, PT, PT, R15, R13, RZ ;  /* 0x0000000d0f038210 */ /* 0x000fe20007ffe0ff */
[----:B---3--:R-:W-:-:S04]  /*1520*/  @!P1 IMAD.WIDE.U32 R12, R10, R0, RZ ;  /* 0x000000000a0c9225 */ /* 0x008fc800078e00ff */
[----:B------:R-:W-:Y:S01]  /*1530*/  @!P1 IMAD R11, R11, R0, RZ ;  /* 0x000000000b0b9224 */ /* 0x000fe200078e02ff */
[----:B------:R-:W-:-:S03]  /*1540*/  @!P1 MOV R0, R12 ;  /* 0x0000000c00009202 */ /* 0x000fc60000000f00 */
[----:B------:R-:W-:Y:S02]  /*1550*/  @!P1 IMAD R11, R10, R3, R11 ;  /* 0x000000030a0b9224 */ /* 0x000fe400078e020b */
[-C--:B----4-:R-:W-:Y:S02]  /*1560*/  @!P2 IMAD R9, R9, R0.reuse, RZ ;  /* 0x000000000909a224 */ /* 0x090fe400078e02ff */
        /* <DEDUP_REMOVED lines=10> */
.L_x_1007:
        /* <DEDUP_REMOVED lines=9> */
.L_x_1008:
[----:B------:R-:W-:Y:S01]  /*16a0*/  MOV R8, UR5 ;  /* 0x0000000500087c02 */ /* 0x000fe20008000f00 */
[----:B------:R-:W-:-:S05]  /*16b0*/  IMAD.U32 R9, RZ, RZ, UR6 ;  /* 0x00000006ff097e24 */ /* 0x000fca000f8e00ff */
[----:B------:R-:W2:Y:S02]  /*16c0*/  LDG.E.64 R6, desc[UR12][R8.64] ;  /* 0x0000000c08067981 */ /* 0x000ea4000c1e1b00 */
[----:B--2--5:R-:W-:Y:S02]  /*16d0*/  ISETP.NE.U32.AND P0, PT, R4, R6, PT ;  /* 0x000000060400720c */ /* 0x024fe40003f05070 */
[----:B------:R-:W-:Y:S02]  /*16e0*/  MOV R6, UR7 ;  /* 0x0000000700067c02 */ /* 0x000fe40008000f00 */
[----:B------:R-:W-:Y:S02]  /*16f0*/  ISETP.NE.AND.EX P0, PT, R5, R7, PT, P0 ;  /* 0x000000070500720c */ /* 0x000fe40003f05300 */
[----:B------:R-:W-:-:S11]  /*1700*/  MOV R7, UR8 ;  /* 0x0000000800077c02 */ /* 0x000fd60008000f00 */
[----:B------:R-:W2:Y:S01]  /*1710*/  @!P0 LDG.E.64 R6, desc[UR12][R6.64] ;  /* 0x0000000c06068981 */ /* 0x000ea2000c1e1b00 */
        /* <DEDUP_REMOVED lines=8> */
[-C--:B--2---:R-:W-:Y:S02]  /*17a0*/  @!P0 IMAD R10, R7, R0.reuse, RZ ;  /* 0x00000000070a8224 */ /* 0x084fe400078e02ff */
[----:B------:R-:W-:-:S04]  /*17b0*/  @!P0 IMAD.WIDE.U32 R8, R6, R0, RZ ;  /* 0x0000000006088225 */ /* 0x000fc800078e00ff */
[----:B------:R-:W-:Y:S02]  /*17c0*/  @!P0 IMAD R11, R6, R3, R10 ;  /* 0x00000003060b8224 */ /* 0x000fe400078e020a */
[----:B------:R-:W-:-:S03]  /*17d0*/  @!P0 IMAD.MOV.U32 R0, RZ, RZ, R8 ;  /* 0x000000ffff008224 */ /* 0x000fc600078e0008 */
[----:B------:R-:W-:Y:S01]  /*17e0*/  @!P0 IADD3 R3, PT, PT, R9, R11, RZ ;  /* 0x0000000b09038210 */ /* 0x000fe20007ffe0ff */
[----:B------:R-:W-:Y:S06]  /*17f0*/  BRA.U UP0, `(.L_x_1008) ;  /* 0xfffffffd00a87547 */ /* 0x000fec000b83ffff */
.L_x_1003:
[----:B------:R-:W0:Y:S02]  /*1800*/  LDCU.64 UR4, c[0x0][0x380] ;  /* 0x00007000ff0477ac */ /* 0x000e240008000a00 */
[----:B0----5:R-:W-:Y:S02]  /*1810*/  IADD3 R4, P0, PT, R2, UR4, RZ ;  /* 0x0000000402047c10 */ /* 0x021fe4000ff1e0ff */
[----:B------:R-:W-:Y:S02]  /*1820*/  MOV R2, R0 ;  /* 0x0000000000027202 */ /* 0x000fe40000000f00 */
[----:B------:R-:W-:-:S05]  /*1830*/  IADD3.X R5, PT, PT, R26, UR5, RZ, P0, !PT ;  /* 0x000000051a057c10 */ /* 0x000fca00087fe4ff */
[----:B------:R-:W-:Y:S01]  /*1840*/  STG.E.64 desc[UR12][R4.64], R2 ;  /* 0x0000000204007986 */ /* 0x000fe2000c101b0c */
[----:B------:R-:W-:Y:S05]  /*1850*/  EXIT ;  /* 0x000000000000794d */ /* 0x000fea0003800000 */
.L_x_1009:
        /* <DEDUP_REMOVED lines=10> */
.L_x_8760:


//--------------------- .text._ZN2at6native55_GLOBAL__N__0955718d_22_SparseCsrTensorMath_cu_868dd54534reduce_sparse_csr_dim0_cuda_kernelIliNS1_14ReductionMulOpIlEElEEvPT2_PKT0_lPKT_S9_lT1_ --------------------------
	.section	.text._ZN2at6native55_GLOBAL__N__0955718d_22_SparseCsrTensorMath_cu_868dd54534reduce_sparse_csr_dim0_cuda_kernelIliNS1_14ReductionMulOpIlEElEEvPT2_PKT0_lPKT_S9_lT1_,"ax",@progbits
	.align	128
.text._ZN2at6native55_GLOBAL__N__0955718d_22_SparseCsrTensorMath_cu_868dd54534reduce_sparse_csr_dim0_cuda_kernelIliNS1_14ReductionMulOpIlEElEEvPT2_PKT0_lPKT_S9_lT1_:
        .type           _ZN2at6native55_GLOBAL__N__0955718d_22_SparseCsrTensorMath_cu_868dd54534reduce_sparse_csr_dim0_cuda_kernelIliNS1_14ReductionMulOpIlEElEEvPT2_PKT0_lPKT_S9_lT1_,@function
        .size           _ZN2at6native55_GLOBAL__N__0955718d_22_SparseCsrTensorMath_cu_868dd54534reduce_sparse_csr_dim0_cuda_kernelIliNS1_14ReductionMulOpIlEElEEvPT2_PKT0_lPKT_S9_lT1_,(.L_x_8761 - _ZN2at6native55_GLOBAL__N__0955718d_22_SparseCsrTensorMath_cu_868dd54534reduce_sparse_csr_dim0_cuda_kernelIliNS1_14ReductionMulOpIlEElEEvPT2_PKT0_lPKT_S9_lT1_)
        .other          _ZN2at6native55_GLOBAL__N__0955718d_22_SparseCsrTensorMath_cu_868dd54534reduce_sparse_csr_dim0_cuda_kernelIliNS1_14ReductionMulOpIlEElEEvPT2_PKT0_lPKT_S9_lT1_,@"STO_CUDA_ENTRY STV_DEFAULT"
_ZN2at6native55_GLOBAL__N__0955718d_22_SparseCsrTensorMath_cu_868dd54534reduce_sparse_csr_dim0_cuda_kernelIliNS1_14ReductionMulOpIlEElEEvPT2_PKT0_lPKT_S9_lT1_:
        /* <DEDUP_REMOVED lines=10> */
[----:B------:R-:W-:Y:S01]  /*00a0*/  HFMA2 R0, -RZ, RZ, 0, 5.9604644775390625e-08 ;  /* 0x00000001ff007431 */ /* 0x000fe200000001ff */
        /* <DEDUP_REMOVED lines=10> */
[----:B------:R-:W-:Y:S01]  /*0150*/  MOV R0, 0x1 ;  /* 0x0000000100007802 */ /* 0x000fe20000000f00 */
[----:B------:R-:W-:Y:S01]  /*0160*/  ULOP3.LUT UR12, UR8, 0xf, URZ, 0xc0, !UPT ;  /* 0x0000000f080c7892 */ /* 0x000fe2000f8ec0ff */
[----:B------:R-:W-:Y:S01]  /*0170*/  MOV R3, RZ ;  /* 0x000000ff00037202 */ /* 0x000fe20000000f00 */
[----:B------:R-:W-:Y:S02]  /*0180*/  UISETP.GE.U32.AND.EX UP1, UPT, UR9, URZ, UPT, UP1 ;  /* 0x000000ff0900728c */ /* 0x000fe4000bf26110 */
[----:B------:R-:W-:Y:S01]  /*0190*/  UISETP.NE.U32.AND UP0, UPT, UR12, URZ, UPT ;  /* 0x000000ff0c00728c */ /* 0x000fe2000bf05070 */
[----:B------:R-:W-:Y:S01]  /*01a0*/  UMOV UR5, URZ ;  /* 0x000000ff00057c82 */ /* 0x000fe20008000000 */
[----:B------:R-:W-:Y:S02]  /*01b0*/  UMOV UR6, URZ ;  /* 0x000000ff00067c82 */ /* 0x000fe40008000000 */
[----:B------:R-:W-:-:S03]  /*01c0*/  UISETP.NE.AND.EX UP0, UPT, URZ, URZ, UPT, UP0 ;  /* 0x000000ffff00728c */ /* 0x000fc6000bf05300 */
[----:B0-----:R-:W-:Y:S08]  /*01d0*/  BRA.U !UP1, `(.L_x_1011) ;  /* 0x0000000909647547 */ /* 0x001ff0000b800000 */
[----:B------:R-:W0:Y:S01]  /*01e0*/  LDCU.64 UR6, c[0x0][0x3a0] ;  /* 0x00007400ff0677ac */ /* 0x000e220008000a00 */
[----:B------:R-:W-:Y:S02]  /*01f0*/  HFMA2 R3, -RZ, RZ, 0, 0 ;  /* 0x00000000ff037431 */ /* 0x000fe400000001ff */
[----:B------:R-:W-:Y:S01]  /*0200*/  IMAD.MOV.U32 R0, RZ, RZ, 0x1 ;  /* 0x00000001ff007424 */ /* 0x000fe200078e00ff */
[----:B------:R-:W1:Y:S01]  /*0210*/  LDCU.64 UR10, c[0x0][0x398] ;  /* 0x00007300ff0a77ac */ /* 0x000e620008000a00 */
[----:B------:R-:W-:Y:S02]  /*0220*/  ULOP3.LUT UR5, UR8, 0xfffffff0, URZ, 0xc0, !UPT ;  /* 0xfffffff008057892 */ /* 0x000fe4000f8ec0ff */
[----:B0-----:R-:W-:Y:S02]  /*0230*/  UIADD3 UR8, UP1, UPT, UR6, 0x20, URZ ;  /* 0x0000002006087890 */ /* 0x001fe4000ff3e0ff */
[----:B------:R-:W-:Y:S02]  /*0240*/  ULOP3.LUT UR6, UR9, 0x7fffffff, URZ, 0xc0, !UPT ;  /* 0x7fffffff09067892 */ /* 0x000fe4000f8ec0ff */
[----:B-1----:R-:W-:-:S02]  /*0250*/  UIADD3 UR4, UP2, UPT, UR10, 0x40, URZ ;  /* 0x000000400a047890 */ /* 0x002fc4000ff5e0ff */
[----:B------:R-:W-:Y:S01]  /*0260*/  UIADD3.X UR9, UPT, UPT, URZ, UR7, URZ, UP1, !UPT ;  /* 0x00000007ff097290 */ /* 0x000fe20008ffe4ff */
[----:B------:R-:W-:Y:S01]  /*0270*/  MOV R8, UR8 ;  /* 0x0000000800087c02 */ /* 0x000fe20008000f00 */
[----:B------:R-:W-:Y:S02]  /*0280*/  UIADD3.X UR7, UPT, UPT, URZ, UR11, URZ, UP2, !UPT ;  /* 0x0000000bff077290 */ /* 0x000fe400097fe4ff */
[----:B------:R-:W-:Y:S01]  /*0290*/  MOV R10, UR4 ;  /* 0x00000004000a7c02 */ /* 0x000fe20008000f00 */
[----:B------:R-:W-:Y:S01]  /*02a0*/  UMOV UR4, UR5 ;  /* 0x0000000500047c82 */ /* 0x000fe20008000000 */
[----:B------:R-:W-:Y:S02]  /*02b0*/  IMAD.U32 R9, RZ, RZ, UR9 ;  /* 0x00000009ff097e24 */ /* 0x000fe4000f8e00ff */
[----:B------:R-:W-:Y:S01]  /*02c0*/  MOV R11, UR7 ;  /* 0x00000007000b7c02 */ /* 0x000fe20008000f00 */
[----:B------:R-:W-:-:S06]  /*02d0*/  UMOV UR7, UR6 ;  /* 0x0000000600077c82 */ /* 0x000fcc0008000000 */
.L_x_1012:
        /* <DEDUP_REMOVED lines=9> */
[----:B--2--5:R-:W-:-:S03]  /*0370*/  ISETP.NE.AND P4, PT, R4, R5, PT ;  /* 0x000000050400720c */ /* 0x024fc60003f85270 */
[----:B------:R-:W2:Y:S01]  /*0380*/  LDG.E R5, desc[UR14][R8.64+-0x8] ;  /* 0xfffff80e08057981 */ /* 0x000ea2000c1e1900 */
[----:B---3--:R-:W-:-:S03]  /*0390*/  ISETP.NE.AND P5, PT, R4, R7, PT ;  /* 0x000000070400720c */ /* 0x008fc60003fa5270 */
[----:B------:R-:W3:Y:S06]  /*03a0*/  LDG.E R7, desc[UR14][R8.64+-0x4] ;  /* 0xfffffc0e08077981 */ /* 0x000eec000c1e1900 */
[----:B------:R-:W3:Y:S01]  /*03b0*/  @!P4 LDG.E.64 R24, desc[UR14][R10.64+-0x40] ;  /* 0xffffc00e0a18c981 */ /* 0x000ee2000c1e1b00 */
[----:B----4-:R-:W-:-:S03]  /*03c0*/  ISETP.NE.AND P1, PT, R4, R13, PT ;  /* 0x0000000d0400720c */ /* 0x010fc60003f25270 */
[----:B------:R-:W4:Y:S01]  /*03d0*/  @!P5 LDG.E.64 R16, desc[UR14][R10.64+-0x38] ;  /* 0xffffc80e0a10d981 */ /* 0x000f22000c1e1b00 */
[----:B------:R-:W-:-:S09]  /*03e0*/  ISETP.NE.AND P0, PT, R4, R15, PT ;  /* 0x0000000f0400720c */ /* 0x000fd20003f05270 */
[----:B------:R-:W4:Y:S04]  /*03f0*/  @!P1 LDG.E.64 R12, desc[UR14][R10.64+-0x30] ;  /* 0xffffd00e0a0c9981 */ /* 0x000f28000c1e1b00 */
[----:B------:R-:W4:Y:S01]  /*0400*/  @!P0 LDG.E.64 R20, desc[UR14][R10.64+-0x28] ;  /* 0xffffd80e0a148981 */ /* 0x000f22000c1e1b00 */
[C---:B------:R-:W-:Y:S02]  /*0410*/  ISETP.NE.AND P3, PT, R4.reuse, R19, PT ;  /* 0x000000130400720c */ /* 0x040fe40003f65270 */
[C---:B------:R-:W-:Y:S02]  /*0420*/  ISETP.NE.AND P2, PT, R4.reuse, R27, PT ;  /* 0x0000001b0400720c */ /* 0x040fe40003f45270 */
[----:B------:R-:W4:Y:S09]  /*0430*/  LDG.E R27, desc[UR14][R8.64+0xc] ;  /* 0x00000c0e081b7981 */ /* 0x000f32000c1e1900 */
[----:B------:R-:W4:Y:S01]  /*0440*/  @!P3 LDG.E.64 R14, desc[UR14][R10.64+-0x20] ;  /* 0xffffe00e0a0eb981 */ /* 0x000f22000c1e1b00 */
[----:B--2---:R-:W-:-:S03]  /*0450*/  ISETP.NE.AND P6, PT, R4, R5, PT ;  /* 0x000000050400720c */ /* 0x004fc60003fc5270 */
[----:B------:R-:W2:Y:S01]  /*0460*/  LDG.E R5, desc[UR14][R8.64+0x8] ;  /* 0x0000080e08057981 */ /* 0x000ea2000c1e1900 */
[-C--:B---3--:R-:W-:Y:S02]  /*0470*/  @!P4 IMAD R22, R25, R0.reuse, RZ ;  /* 0x000000001916c224 */ /* 0x088fe400078e02ff */
[----:B------:R-:W-:-:S04]  /*0480*/  @!P4 IMAD.WIDE.U32 R18, R24, R0, RZ ;  /* 0x000000001812c225 */ /* 0x000fc800078e00ff */
[----:B------:R-:W-:Y:S01]  /*0490*/  @!P4 IMAD R25, R24, R3, R22 ;  /* 0x000000031819c224 */ /* 0x000fe200078e0216 */
[----:B------:R-:W-:-:S04]  /*04a0*/  @!P4 MOV R0, R18 ;  /* 0x000000120000c202 */ /* 0x000fc80000000f00 */
[----:B------:R-:W-:Y:S01]  /*04b0*/  @!P4 IADD3 R3, PT, PT, R19, R25, RZ ;  /* 0x000000191303c210 */ /* 0x000fe20007ffe0ff */
[-C--:B----4-:R-:W-:Y:S01]  /*04c0*/  @!P5 IMAD R17, R17, R0.reuse, RZ ;  /* 0x000000001111d224 */ /* 0x090fe200078e02ff */
[----:B------:R-:W3:Y:S03]  /*04d0*/  @!P2 LDG.E.64 R18, desc[UR14][R10.64+-0x18] ;  /* 0xffffe80e0a12a981 */ /* 0x000ee6000c1e1b00 */
[C---:B------:R-:W-:Y:S02]  /*04e0*/  @!P5 IMAD R25, R16.reuse, R3, R17 ;  /* 0x000000031019d224 */ /* 0x040fe400078e0211 */
[----:B------:R-:W-:-:S03]  /*04f0*/  @!P5 IMAD.WIDE.U32 R16, R16, R0, RZ ;  /* 0x000000001010d225 */ /* 0x000fc600078e00ff */
[----:B------:R-:W-:Y:S01]  /*0500*/  @!P5 MOV R0, R16 ;  /* 0x000000100000d202 */ /* 0x000fe20000000f00 */
[----:B------:R-:W-:Y:S01]  /*0510*/  @!P5 IMAD.IADD R3, R17, 0x1, R25 ;  /* 0x000000011103d824 */ /* 0x000fe200078e0219 */
[----:B------:R-:W-:Y:S01]  /*0520*/  ISETP.NE.AND P5, PT, R4, R7, PT ;  /* 0x000000070400720c */ /* 0x000fe20003fa5270 */
[----:B------:R-:W4:Y:S02]  /*0530*/  @!P6 LDG.E.64 R16, desc[UR14][R10.64+-0x10] ;  /* 0xfffff00e0a10e981 */ /* 0x000f24000c1e1b00 */
[----:B------:R-:W-:-:S04]  /*0540*/  @!P1 IMAD R7, R13, R0, RZ ;  /* 0x000000000d079224 */ /* 0x000fc800078e02ff */
[C---:B------:R-:W-:Y:S02]  /*0550*/  @!P1 IMAD R25, R12.reuse, R3, R7 ;  /* 0x000000030c199224 */ /* 0x040fe400078e0207 */
[----:B------:R-:W-:Y:S01]  /*0560*/  @!P1 IMAD.WIDE.U32 R12, R12, R0, RZ ;  /* 0x000000000c0c9225 */ /* 0x000fe200078e00ff */
[----:B------:R-:W4:Y:S02]  /*0570*/  LDG.E R7, desc[UR14][R8.64+0x10] ;  /* 0x0000100e08077981 */ /* 0x000f24000c1e1900 */
[----:B------:R-:W-:Y:S02]  /*0580*/  @!P1 MOV R0, R12 ;  /* 0x0000000c00009202 */ /* 0x000fe40000000f00 */
[----:B------:R-:W-:Y:S02]  /*0590*/  @!P1 IADD3 R3, PT, PT, R13, R25, RZ ;  /* 0x000000190d039210 */ /* 0x000fe40007ffe0ff */
[----:B------:R-:W-:Y:S01]  /*05a0*/  ISETP.NE.AND P1, PT, R4, R23, PT ;  /* 0x000000170400720c */ /* 0x000fe20003f25270 */
[----:B------:R-:W4:Y:S01]  /*05b0*/  @!P5 LDG.E.64 R12, desc[UR14][R10.64+-0x8] ;  /* 0xfffff80e0a0cd981 */ /* 0x000f22000c1e1b00 */
[----:B------:R-:W-:-:S03]  /*05c0*/  @!P0 IMAD R21, R21, R0, RZ ;  /* 0x0000000015158224 */ /* 0x000fc600078e02ff */
[----:B------:R-:W4:Y:S01]  /*05d0*/  LDG.E R25, desc[UR14][R8.64+0x14] ;  /* 0x0000140e08197981 */ /* 0x000f22000c1e1900 */
[C---:B------:R-:W-:Y:S02]  /*05e0*/  @!P0 IMAD R23, R20.reuse, R3, R21 ;  /* 0x0000000314178224 */ /* 0x040fe400078e0215 */
[----:B------:R-:W-:-:S05]  /*05f0*/  @!P0 IMAD.WIDE.U32 R20, R20, R0, RZ ;  /* 0x0000000014148225 */ /* 0x000fca00078e00ff */
[----:B------:R-:W-:Y:S02]  /*0600*/  @!P0 IADD3 R3, PT, PT, R21, R23, RZ ;  /* 0x0000001715038210 */ /* 0x000fe40007ffe0ff */
[----:B------:R-:W4:Y:S04]  /*0610*/  @!P1 LDG.E.64 R22, desc[UR14][R10.64] ;  /* 0x0000000e0a169981 */ /* 0x000f28000c1e1b00 */
[----:B------:R-:W4:Y:S01]  /*0620*/  LDG.E R21, desc[UR14][R8.64+0x18] ;  /* 0x0000180e08157981 */ /* 0x000f22000c1e1900 */
[----:B------:R-:W-:Y:S02]  /*0630*/  @!P0 MOV R0, R20 ;  /* 0x0000001400008202 */ /* 0x000fe40000000f00 */
[----:B------:R-:W-:-:S03]  /*0640*/  ISETP.NE.AND P0, PT, R4, R6, PT ;  /* 0x000000060400720c */ /* 0x000fc60003f05270 */
[----:B------:R-:W-:-:S04]  /*0650*/  @!P3 IMAD R15, R15, R0, RZ ;  /* 0x000000000f0fb224 */ /* 0x000fc800078e02ff */
[C---:B------:R-:W-:Y:S02]  /*0660*/  @!P3 IMAD R6, R14.reuse, R3, R15 ;  /* 0x000000030e06b224 */ /* 0x040fe400078e020f */
[----:B------:R-:W-:-:S04]  /*0670*/  @!P3 IMAD.WIDE.U32 R14, R14, R0, RZ ;  /* 0x000000000e0eb225 */ /* 0x000fc800078e00ff */
[----:B------:R-:W-:Y:S01]  /*0680*/  @!P3 IMAD.MOV.U32 R0, RZ, RZ, R14 ;  /* 0x000000ffff00b224 */ /* 0x000fe200078e000e */
[----:B------:R-:W-:Y:S02]  /*0690*/  @!P3 IADD3 R3, PT, PT, R15, R6, RZ ;  /* 0x000000060f03b210 */ /* 0x000fe40007ffe0ff */
[----:B------:R-:W4:Y:S01]  /*06a0*/  @!P0 LDG.E.64 R14, desc[UR14][R10.64+0x8] ;  /* 0x0000080e0a0e8981 */ /* 0x000f22000c1e1b00 */
[C---:B------:R-:W-:Y:S02]  /*06b0*/  ISETP.NE.AND P3, PT, R4.reuse, R27, PT ;  /* 0x0000001b0400720c */ /* 0x040fe40003f65270 */
[----:B--2---:R-:W-:Y:S01]  /*06c0*/  ISETP.NE.AND P4, PT, R4, R5, PT ;  /* 0x000000050400720c */ /* 0x004fe20003f85270 */
[----:B---3--:R-:W-:-:S04]  /*06d0*/  @!P2 IMAD R6, R19, R0, RZ ;  /* 0x000000001306a224 */ /* 0x008fc800078e02ff */
[C---:B------:R-:W-:Y:S02]  /*06e0*/  @!P2 IMAD R5, R18.reuse, R3, R6 ;  /* 0x000000031205a224 */ /* 0x040fe400078e0206 */
[----:B------:R-:W-:-:S03]  /*06f0*/  @!P2 IMAD.WIDE.U32 R18, R18, R0, RZ ;  /* 0x000000001212a225 */ /* 0x000fc600078e00ff */
[----:B------:R-:W-:Y:S02]  /*0700*/  @!P2 MOV R0, R18 ;  /* 0x000000120000a202 */ /* 0x000fe40000000f00 */
[----:B------:R-:W-:Y:S02]  /*0710*/  @!P2 IADD3 R3, PT, PT, R19, R5, RZ ;  /* 0x000000051303a210 */ /* 0x000fe40007ffe0ff */
[----:B------:R-:W2:Y:S01]  /*0720*/  @!P4 LDG.E.64 R18, desc[UR14][R10.64+0x10] ;  /* 0x0000100e0a12c981 */ /* 0x000ea2000c1e1b00 */
[----:B----4-:R-:W-:-:S04]  /*0730*/  @!P6 IMAD R5, R17, R0, RZ ;  /* 0x000000001105e224 */ /* 0x010fc800078e02ff */
[C---:B------:R-:W-:Y:S02]  /*0740*/  @!P6 IMAD R5, R16.reuse, R3, R5 ;  /* 0x000000031005e224 */ /* 0x040fe400078e0205 */
[----:B------:R-:W-:Y:S01]  /*0750*/  @!P6 IMAD.WIDE.U32 R16, R16, R0, RZ ;  /* 0x000000001010e225 */ /* 0x000fe200078e00ff */
[----:B------:R-:W-:Y:S02]  /*0760*/  ISETP.NE.AND P2, PT, R4, R7, PT ;  /* 0x000000070400720c */ /* 0x000fe40003f45270 */
[----:B------:R-:W3:Y:S01]  /*0770*/  @!P3 LDG.E.64 R6, desc[UR14][R10.64+0x18] ;  /* 0x0000180e0a06b981 */ /* 0x000ee2000c1e1b00 */
[----:B------:R-:W-:Y:S01]  /*0780*/  @!P6 IMAD.MOV.U32 R0, RZ, RZ, R16 ;  /* 0x000000ffff00e224 */ /* 0x000fe200078e0010 */
[----:B------:R-:W-:-:S03]  /*0790*/  @!P6 IADD3 R3, PT, PT, R17, R5, RZ ;  /* 0x000000051103e210 */ /* 0x000fc60007ffe0ff */
[-C--:B------:R-:W-:Y:S02]  /*07a0*/  @!P5 IMAD R5, R13, R0.reuse, RZ ;  /* 0x000000000d05d224 */ /* 0x080fe400078e02ff */
[----:B------:R-:W-:Y:S01]  /*07b0*/  @!P5 IMAD.WIDE.U32 R16, R12, R0, RZ ;  /* 0x000000000c10d225 */ /* 0x000fe200078e00ff */
[----:B------:R-:W-:-:S03]  /*07c0*/  ISETP.NE.AND P6, PT, R4, R25, PT ;  /* 0x000000190400720c */ /* 0x000fc60003fc5270 */
[----:B------:R-:W-:Y:S01]  /*07d0*/  @!P5 IMAD R5, R12, R3, R5 ;  /* 0x000000030c05d224 */ /* 0x000fe200078e0205 */
[----:B------:R-:W-:Y:S01]  /*07e0*/  @!P5 MOV R0, R16 ;  /* 0x000000100000d202 */ /* 0x000fe20000000f00 */
[----:B------:R-:W4:Y:S03]  /*07f0*/  @!P2 LDG.E.64 R12, desc[UR14][R10.64+0x20] ;  /* 0x0000200e0a0ca981 */ /* 0x000f26000c1e1b00 */
[----:B------:R-:W-:Y:S01]  /*0800*/  @!P5 IADD3 R3, PT, PT, R17, R5, RZ ;  /* 0x000000051103d210 */ /* 0x000fe20007ffe0ff */
[----:B------:R-:W-:-:S04]  /*0810*/  @!P1 IMAD R5, R23, R0, RZ ;  /* 0x0000000017059224 */ /* 0x000fc800078e02ff */
[----:B------:R-:W4:Y:S01]  /*0820*/  @!P6 LDG.E.64 R16, desc[UR14][R10.64+0x28] ;  /* 0x0000280e0a10e981 */ /* 0x000f22000c1e1b00 */
[----:B------:R-:W-:Y:S01]  /*0830*/  ISETP.NE.AND P5, PT, R4, R21, PT ;  /* 0x000000150400720c */ /* 0x000fe20003fa5270 */
[C---:B------:R-:W-:Y:S02]  /*0840*/  @!P1 IMAD R5, R22.reuse, R3, R5 ;  /* 0x0000000316059224 */ /* 0x040fe400078e0205 */
[----:B------:R-:W-:-:S05]  /*0850*/  @!P1 IMAD.WIDE.U32 R22, R22, R0, RZ ;  /* 0x0000000016169225 */ /* 0x000fca00078e00ff */
[----:B------:R-:W-:Y:S02]  /*0860*/  @!P1 IADD3 R3, PT, PT, R23, R5, RZ ;  /* 0x0000000517039210 */ /* 0x000fe40007ffe0ff */
[----:B------:R-:W-:Y:S02]  /*0870*/  @!P1 MOV R0, R22 ;  /* 0x0000001600009202 */ /* 0x000fe40000000f00 */
[----:B------:R-:W-:Y:S01]  /*0880*/  ISETP.NE.AND P1, PT, R4, R29, PT ;  /* 0x0000001d0400720c */ /* 0x000fe20003f25270 */
[----:B------:R-:W4:-:S12]  /*0890*/  @!P5 LDG.E.64 R22, desc[UR14][R10.64+0x30] ;  /* 0x0000300e0a16d981 */ /* 0x000f18000c1e1b00 */
[----:B------:R-:W4:Y:S01]  /*08a0*/  @!P1 LDG.E.64 R20, desc[UR14][R10.64+0x38] ;  /* 0x0000380e0a149981 */ /* 0x000f22000c1e1b00 */
[----:B------:R-:W-:-:S04]  /*08b0*/  @!P0 IMAD R5, R15, R0, RZ ;  /* 0x000000000f058224 */ /* 0x000fc800078e02ff */
[C---:B------:R-:W-:Y:S02]  /*08c0*/  @!P0 IMAD R5, R14.reuse, R3, R5 ;  /* 0x000000030e058224 */ /* 0x040fe400078e0205 */
[----:B------:R-:W-:-:S03]  /*08d0*/  @!P0 IMAD.WIDE.U32 R14, R14, R0, RZ ;  /* 0x000000000e0e8225 */ /* 0x000fc600078e00ff */
[----:B------:R-:W-:Y:S01]  /*08e0*/  @!P0 MOV R0, R14 ;  /* 0x0000000e00008202 */ /* 0x000fe20000000f00 */
[----:B------:R-:W-:Y:S01]  /*08f0*/  @!P0 IMAD.IADD R3, R15, 0x1, R5 ;  /* 0x000000010f038824 */ /* 0x000fe200078e0205 */
[----:B------:R-:W-:-:S04]  /*0900*/  UIADD3 UR4, UP1, UPT, UR4, -0x10, URZ ;  /* 0xfffffff004047890 */ /* 0x000fc8000ff3e0ff */
[----:B------:R-:W-:Y:S02]  /*0910*/  UIADD3.X UR7, UPT, UPT, UR7, -0x1, URZ, UP1, !UPT ;  /* 0xffffffff07077890 */ /* 0x000fe40008ffe4ff */
[----:B------:R-:W-:-:S04]  /*0920*/  UISETP.NE.U32.AND UP1, UPT, UR4, URZ, UPT ;  /* 0x000000ff0400728c */ /* 0x000fc8000bf25070 */
[----:B------:R-:W-:Y:S01]  /*0930*/  UISETP.NE.AND.EX UP1, UPT, UR7, URZ, UPT, UP1 ;  /* 0x000000ff0700728c */ /* 0x000fe2000bf25310 */
[----:B------:R-:W-:-:S04]  /*0940*/  IADD3 R8, P0, PT, R8, 0x40, RZ ;  /* 0x0000004008087810 */ /* 0x000fc80007f1e0ff */
[----:B------:R-:W-:Y:S01]  /*0950*/  IADD3.X R9, PT, PT, RZ, R9, RZ, P0, !PT ;  /* 0x00000009ff097210 */ /* 0x000fe200007fe4ff */
[-C--:B--2---:R-:W-:Y:S02]  /*0960*/  @!P4 IMAD R5, R19, R0.reuse, RZ ;  /* 0x000000001305c224 */ /* 0x084fe400078e02ff */
[----:B------:R-:W-:-:S04]  /*0970*/  @!P4 IMAD.WIDE.U32 R14, R18, R0, RZ ;  /* 0x00000000120ec225 */ /* 0x000fc800078e00ff */
[----:B------:R-:W-:Y:S01]  /*0980*/  @!P4 IMAD R5, R18, R3, R5 ;  /* 0x000000031205c224 */ /* 0x000fe200078e0205 */
[----:B------:R-:W-:-:S04]  /*0990*/  @!P4 MOV R0, R14 ;  /* 0x0000000e0000c202 */ /* 0x000fc80000000f00 */
[----:B------:R-:W-:Y:S01]  /*09a0*/  @!P4 IADD3 R3, PT, PT, R15, R5, RZ ;  /* 0x000000050f03c210 */ /* 0x000fe20007ffe0ff */
[----:B---3--:R-:W-:-:S04]  /*09b0*/  @!P3 IMAD.WIDE.U32 R14, R6, R0, RZ ;  /* 0x00000000060eb225 */ /* 0x008fc800078e00ff */
[----:B------:R-:W-:Y:S01]  /*09c0*/  @!P3 IMAD R5, R7, R0, RZ ;  /* 0x000000000705b224 */ /* 0x000fe200078e02ff */
[----:B------:R-:W-:-:S03]  /*09d0*/  @!P3 MOV R0, R14 ;  /* 0x0000000e0000b202 */ /* 0x000fc60000000f00 */
[----:B------:R-:W-:-:S04]  /*09e0*/  @!P3 IMAD R5, R6, R3, R5 ;  /* 0x000000030605b224 */ /* 0x000fc800078e0205 */
[----:B------:R-:W-:Y:S02]  /*09f0*/  @!P3 IMAD.IADD R3, R15, 0x1, R5 ;  /* 0x000000010f03b824 */ /* 0x000fe400078e0205 */
[-C--:B----4-:R-:W-:Y:S02]  /*0a00*/  @!P2 IMAD R5, R13, R0.reuse, RZ ;  /* 0x000000000d05a224 */ /* 0x090fe400078e02ff */
[----:B------:R-:W-:-:S04]  /*0a10*/  @!P2 IMAD.WIDE.U32 R6, R12, R0, RZ ;  /* 0x000000000c06a225 */ /* 0x000fc800078e00ff */
[----:B------:R-:W-:Y:S01]  /*0a20*/  @!P2 IMAD R5, R12, R3, R5 ;  /* 0x000000030c05a224 */ /* 0x000fe200078e0205 */
[----:B------:R-:W-:-:S04]  /*0a30*/  @!P2 MOV R0, R6 ;  /* 0x000000060000a202 */ /* 0x000fc80000000f00 */
[----:B------:R-:W-:Y:S01]  /*0a40*/  @!P2 IADD3 R3, PT, PT, R7, R5, RZ ;  /* 0x000000050703a210 */ /* 0x000fe20007ffe0ff */
[-C--:B------:R-:W-:Y:S02]  /*0a50*/  @!P6 IMAD R5, R17, R0.reuse, RZ ;  /* 0x000000001105e224 */ /* 0x080fe400078e02ff */
        /* <DEDUP_REMOVED lines=14> */
[----:B------:R-:W-:Y:S01]  /*0b40*/  @!P1 MOV R0, R6 ;  /* 0x0000000600009202 */ /* 0x000fe20000000f00 */
[----:B------:R-:W-:Y:S01]  /*0b50*/  @!P1 IMAD.IADD R3, R7, 0x1, R5 ;  /* 0x0000000107039824 */ /* 0x000fe200078e0205 */
[----:B------:R-:W-:Y:S06]  /*0b60*/  BRA.U UP1, `(.L_x_1012) ;  /* 0xfffffff501dc7547 */ /* 0x000fec000b83ffff */
.L_x_1011:
        /* <DEDUP_REMOVED lines=18> */
[----:B------:R-:W4:Y:S01]  /*0c90*/  LDG.E R17, desc[UR14][R6.64+0x10] ;  /* 0x0000100e06117981 */ /* 0x000f22000c1e1900 */
[----:B0-----:R-:W-:-:S03]  /*0ca0*/  ULEA UR4, UP1, UR5, UR8, 0x3 ;  /* 0x0000000805047291 */ /* 0x001fc6000f8218ff */
[----:B------:R-:W4:Y:S01]  /*0cb0*/  LDG.E R23, desc[UR14][R6.64+0x18] ;  /* 0x0000180e06177981 */ /* 0x000f22000c1e1900 */
[----:B------:R-:W-:Y:S02]  /*0cc0*/  ULEA.HI.X UR7, UR5, UR9, UR6, 0x3, UP1 ;  /* 0x0000000905077291 */ /* 0x000fe400088f1c06 */
[----:B------:R-:W-:Y:S01]  /*0cd0*/  MOV R18, UR4 ;  /* 0x0000000400127c02 */ /* 0x000fe20008000f00 */
[----:B------:R-:W4:Y:S03]  /*0ce0*/  LDG.E R25, desc[UR14][R6.64+0x1c] ;  /* 0x00001c0e06197981 */ /* 0x000f26000c1e1900 */
[----:B------:R-:W-:Y:S02]  /*0cf0*/  MOV R19, UR7 ;  /* 0x0000000700137c02 */ /* 0x000fe40008000f00 */
[C---:B--2--5:R-:W-:Y:S02]  /*0d00*/  ISETP.NE.AND P6, PT, R4.reuse, R5, PT ;  /* 0x000000050400720c */ /* 0x064fe40003fc5270 */
[----:B------:R-:W2:Y:S11]  /*0d10*/  LDG.E R5, desc[UR14][R6.64+0x14] ;  /* 0x0000140e06057981 */ /* 0x000eb6000c1e1900 */
[----:B------:R-:W2:Y:S01]  /*0d20*/  @!P6 LDG.E.64 R14, desc[UR14][R18.64] ;  /* 0x0000000e120ee981 */ /* 0x000ea2000c1e1b00 */
[----:B---3--:R-:W-:-:S02]  /*0d30*/  ISETP.NE.AND P5, PT, R4, R9, PT ;  /* 0x000000090400720c */ /* 0x008fc40003fa5270 */
[----:B----4-:R-:W-:-:S11]  /*0d40*/  ISETP.NE.AND P4, PT, R4, R11, PT ;  /* 0x0000000b0400720c */ /* 0x010fd60003f85270 */
[----:B------:R-:W3:Y:S01]  /*0d50*/  @!P5 LDG.E.64 R20, desc[UR14][R18.64+0x8] ;  /* 0x0000080e1214d981 */ /* 0x000ee2000c1e1b00 */
[----:B------:R-:W-:-:S03]  /*0d60*/  ISETP.NE.AND P3, PT, R4, R13, PT ;  /* 0x0000000d0400720c */ /* 0x000fc60003f65270 */
[----:B------:R-:W4:Y:S01]  /*0d70*/  @!P4 LDG.E.64 R12, desc[UR14][R18.64+0x10] ;  /* 0x0000100e120cc981 */ /* 0x000f22000c1e1b00 */
[----:B------:R-:W-:-:S09]  /*0d80*/  ISETP.NE.AND P2, PT, R4, R17, PT ;  /* 0x000000110400720c */ /* 0x000fd20003f45270 */
[----:B------:R-:W4:Y:S04]  /*0d90*/  @!P3 LDG.E.64 R10, desc[UR14][R18.64+0x18] ;  /* 0x0000180e120ab981 */ /* 0x000f28000c1e1b00 */
[----:B------:R-:W4:Y:S01]  /*0da0*/  @!P2 LDG.E.64 R8, desc[UR14][R18.64+0x20] ;  /* 0x0000200e1208a981 */ /* 0x000f22000c1e1b00 */
[C---:B------:R-:W-:Y:S02]  /*0db0*/  ISETP.NE.AND P0, PT, R4.reuse, R23, PT ;  /* 0x000000170400720c */ /* 0x040fe40003f05270 */
[----:B--2---:R-:W-:Y:S01]  /*0dc0*/  ISETP.NE.AND P1, PT, R4, R5, PT ;  /* 0x000000050400720c */ /* 0x004fe20003f25270 */
[----:B------:R-:W-:-:S12]  /*0dd0*/  @!P6 IMAD R5, R15, R0, RZ ;  /* 0x000000000f05e224 */ /* 0x000fd800078e02ff */
[----:B------:R-:W2:Y:S01]  /*0de0*/  @!P1 LDG.E.64 R6, desc[UR14][R18.64+0x28] ;  /* 0x0000280e12069981 */ /* 0x000ea2000c1e1b00 */
[C---:B------:R-:W-:Y:S02]  /*0df0*/  @!P6 IMAD R5, R14.reuse, R3, R5 ;  /* 0x000000030e05e224 */ /* 0x040fe400078e0205 */
[----:B------:R-:W-:-:S04]  /*0e00*/  @!P6 IMAD.WIDE.U32 R14, R14, R0, RZ ;  /* 0x000000000e0ee225 */ /* 0x000fc800078e00ff */
[----:B------:R-:W-:Y:S01]  /*0e10*/  @!P6 IMAD.IADD R3, R15, 0x1, R5 ;  /* 0x000000010f03e824 */ /* 0x000fe200078e0205 */
[----:B------:R-:W-:Y:S02]  /*0e20*/  @!P6 MOV R0, R14 ;  /* 0x0000000e0000e202 */ /* 0x000fe40000000f00 */
[----:B------:R-:W-:Y:S01]  /*0e30*/  ISETP.NE.AND P6, PT, R4, R25, PT ;  /* 0x000000190400720c */ /* 0x000fe20003fc5270 */
[----:B------:R-:W2:-:S12]  /*0e40*/  @!P0 LDG.E.64 R14, desc[UR14][R18.64+0x30] ;  /* 0x0000300e120e8981 */ /* 0x000e98000c1e1b00 */
[----:B------:R-:W2:Y:S01]  /*0e50*/  @!P6 LDG.E.64 R16, desc[UR14][R18.64+0x38] ;  /* 0x0000380e1210e981 */ /* 0x000ea2000c1e1b00 */
[----:B---3--:R-:W-:-:S04]  /*0e60*/  @!P5 IMAD R5, R21, R0, RZ ;  /* 0x000000001505d224 */ /* 0x008fc800078e02ff */
[C---:B------:R-:W-:Y:S02]  /*0e70*/  @!P5 IMAD R5, R20.reuse, R3, R5 ;  /* 0x000000031405d224 */ /* 0x040fe400078e0205 */
[----:B------:R-:W-:-:S03]  /*0e80*/  @!P5 IMAD.WIDE.U32 R20, R20, R0, RZ ;  /* 0x000000001414d225 */ /* 0x000fc600078e00ff */
[----:B------:R-:W-:Y:S02]  /*0e90*/  @!P5 MOV R0, R20 ;  /* 0x000000140000d202 */ /* 0x000fe40000000f00 */
[----:B------:R-:W-:-:S03]  /*0ea0*/  @!P5 IADD3 R3, PT, PT, R21, R5, RZ ;  /* 0x000000051503d210 */ /* 0x000fc60007ffe0ff */
[----:B----4-:R-:W-:-:S04]  /*0eb0*/  @!P4 IMAD.WIDE.U32 R20, R12, R0, RZ ;  /* 0x000000000c14c225 */ /* 0x010fc800078e00ff */
[----:B------:R-:W-:Y:S01]  /*0ec0*/  @!P4 IMAD R5, R13, R0, RZ ;  /* 0x000000000d05c224 */ /* 0x000fe200078e02ff */
[----:B------:R-:W-:-:S03]  /*0ed0*/  @!P4 MOV R0, R20 ;  /* 0x000000140000c202 */ /* 0x000fc60000000f00 */
[----:B------:R-:W-:Y:S02]  /*0ee0*/  @!P4 IMAD R5, R12, R3, R5 ;  /* 0x000000030c05c224 */ /* 0x000fe400078e0205 */
[----:B------:R-:W-:-:S04]  /*0ef0*/  @!P3 IMAD.WIDE.U32 R12, R10, R0, RZ ;  /* 0x000000000a0cb225 */ /* 0x000fc800078e00ff */
[----:B------:R-:W-:Y:S02]  /*0f00*/  @!P4 IMAD.IADD R3, R21, 0x1, R5 ;  /* 0x000000011503c824 */ /* 0x000fe400078e0205 */
[----:B------:R-:W-:Y:S01]  /*0f10*/  @!P3 IMAD R5, R11, R0, RZ ;  /* 0x000000000b05b224 */ /* 0x000fe200078e02ff */
[----:B------:R-:W-:-:S03]  /*0f20*/  @!P3 MOV R0, R12 ;  /* 0x0000000c0000b202 */ /* 0x000fc60000000f00 */
[----:B------:R-:W-:Y:S02]  /*0f30*/  @!P3 IMAD R5, R10, R3, R5 ;  /* 0x000000030a05b224 */ /* 0x000fe400078e0205 */
[----:B------:R-:W-:-:S03]  /*0f40*/  @!P2 IMAD.WIDE.U32 R10, R8, R0, RZ ;  /* 0x00000000080aa225 */ /* 0x000fc600078e00ff */
[----:B------:R-:W-:Y:S01]  /*0f50*/  @!P3 IADD3 R3, PT, PT, R13, R5, RZ ;  /* 0x000000050d03b210 */ /* 0x000fe20007ffe0ff */
[----:B------:R-:W-:Y:S01]  /*0f60*/  @!P2 IMAD R5, R9, R0, RZ ;  /* 0x000000000905a224 */ /* 0x000fe200078e02ff */
[----:B------:R-:W-:-:S03]  /*0f70*/  @!P2 MOV R0, R10 ;  /* 0x0000000a0000a202 */ /* 0x000fc60000000f00 */
[----:B------:R-:W-:-:S05]  /*0f80*/  @!P2 IMAD R5, R8, R3, R5 ;  /* 0x000000030805a224 */ /* 0x000fca00078e0205 */
[----:B------:R-:W-:Y:S01]  /*0f90*/  @!P2 IADD3 R3, PT, PT, R11, R5, RZ ;  /* 0x000000050b03a210 */ /* 0x000fe20007ffe0ff */
[----:B------:R-:W-:-:S04]  /*0fa0*/  UIADD3 UR5, UP1, UPT, UR5, 0x8, URZ ;  /* 0x0000000805057890 */ /* 0x000fc8000ff3e0ff */
[----:B------:R-:W-:Y:S01]  /*0fb0*/  UIADD3.X UR6, UPT, UPT, URZ, UR6, URZ, UP1, !UPT ;  /* 0x00000006ff067290 */ /* 0x000fe20008ffe4ff */
[-C--:B--2---:R-:W-:Y:S02]  /*0fc0*/  @!P1 IMAD R5, R7, R0.reuse, RZ ;  /* 0x0000000007059224 */ /* 0x084fe400078e02ff */
[----:B------:R-:W-:-:S04]  /*0fd0*/  @!P1 IMAD.WIDE.U32 R8, R6, R0, RZ ;  /* 0x0000000006089225 */ /* 0x000fc800078e00ff */
[----:B------:R-:W-:Y:S02]  /*0fe0*/  @!P1 IMAD R5, R6, R3, R5 ;  /* 0x0000000306059224 */ /* 0x000fe400078e0205 */
[----:B------:R-:W-:-:S03]  /*0ff0*/  @!P1 IMAD.MOV.U32 R0, RZ, RZ, R8 ;  /* 0x000000ffff009224 */ /* 0x000fc600078e0008 */
        /* <DEDUP_REMOVED lines=8> */
[----:B------:R-:W-:Y:S01]  /*1080*/  @!P6 IMAD R5, R16, R3, R5 ;  /* 0x000000031005e224 */ /* 0x000fe200078e0205 */
[----:B------:R-:W-:-:S03]  /*1090*/  @!P6 MOV R0, R6 ;  /* 0x000000060000e202 */ /* 0x000fc60000000f00 */
[----:B------:R-:W-:-:S07]  /*10a0*/  @!P6 IMAD.IADD R3, R7, 0x1, R5 ;  /* 0x000000010703e824 */ /* 0x000fce00078e0205 */
.L_x_1013:
        /* <DEDUP_REMOVED lines=41> */
[----:B----4-:R-:W-:-:S03]  /*1340*/  @!P2 IMAD.WIDE.U32 R10, R8, R0, RZ ;  /* 0x00000000080aa225 */ /* 0x010fc600078e00ff */
[----:B------:R-:W-:Y:S01]  /*1350*/  @!P1 IADD3 R3, PT, PT, R13, R5, RZ ;  /* 0x000000050d039210 */ /* 0x000fe20007ffe0ff */
[----:B------:R-:W-:Y:S01]  /*1360*/  @!P2 IMAD R5, R9, R0, RZ ;  /* 0x000000000905a224 */ /* 0x000fe200078e02ff */
[----:B------:R-:W-:-:S03]  /*1370*/  @!P2 MOV R0, R10 ;  /* 0x0000000a0000a202 */ /* 0x000fc60000000f00 */
[----:B------:R-:W-:Y:S02]  /*1380*/  @!P2 IMAD R5, R8, R3, R5 ;  /* 0x000000030805a224 */ /* 0x000fe400078e0205 */
[----:B------:R-:W-:-:S04]  /*1390*/  @!P3 IMAD.WIDE.U32 R8, R6, R0, RZ ;  /* 0x000000000608b225 */ /* 0x000fc800078e00ff */
[----:B------:R-:W-:Y:S02]  /*13a0*/  @!P2 IMAD.IADD R3, R11, 0x1, R5 ;  /* 0x000000010b03a824 */ /* 0x000fe400078e0205 */
[----:B------:R-:W-:Y:S01]  /*13b0*/  @!P3 IMAD R5, R7, R0, RZ ;  /* 0x000000000705b224 */ /* 0x000fe200078e02ff */
[----:B------:R-:W-:-:S03]  /*13c0*/  @!P3 MOV R0, R8 ;  /* 0x000000080000b202 */ /* 0x000fc60000000f00 */
[----:B------:R-:W-:-:S05]  /*13d0*/  @!P3 IMAD R5, R6, R3, R5 ;  /* 0x000000030605b224 */ /* 0x000fca00078e0205 */
[----:B------:R-:W-:-:S07]  /*13e0*/  @!P3 IADD3 R3, PT, PT, R9, R5, RZ ;  /* 0x000000050903b210 */ /* 0x000fce0007ffe0ff */
.L_x_1014:
[----:B------:R-:W-:Y:S05]  /*13f0*/  BRA.U !UP0, `(.L_x_1010) ;  /* 0x00000001086c7547 */ /* 0x000fea000b800000 */
[----:B------:R-:W0:Y:S01]  /*1400*/  LDCU.64 UR8, c[0x0][0x398] ;  /* 0x00007300ff0877ac */ /* 0x000e220008000a00 */
[----:B------:R-:W1:Y:S01]  /*1410*/  LDCU.64 UR12, c[0x0][0x3a0] ;  /* 0x00007400ff0c77ac */ /* 0x000e620008000a00 */
[----:B0-----:R-:W-:Y:S02]  /*1420*/  ULEA UR8, UP0, UR5, UR8, 0x3 ;  /* 0x0000000805087291 */ /* 0x001fe4000f8018ff */
[----:B-1----:R-:W-:Y:S02]  /*1430*/  ULEA UR7, UP1, UR5, UR12, 0x2 ;  /* 0x0000000c05077291 */ /* 0x002fe4000f8210ff */
[----:B------:R-:W-:Y:S02]  /*1440*/  ULEA.HI.X UR9, UR5, UR9, UR6, 0x3, UP0 ;  /* 0x0000000905097291 */ /* 0x000fe400080f1c06 */
[----:B------:R-:W-:-:S12]  /*1450*/  ULEA.HI.X UR5, UR5, UR13, UR6, 0x2, UP1 ;  /* 0x0000000d05057291 */ /* 0x000fd800088f1406 */
.L_x_1015:
[----:B------:R-:W-:Y:S02]  /*1460*/  MOV R9, UR5 ;  /* 0x0000000500097c02 */ /* 0x000fe40008000f00 */
[----:B------:R-:W-:-:S05]  /*1470*/  MOV R8, UR7 ;  /* 0x0000000700087c02 */ /* 0x000fca0008000f00 */
[----:B------:R-:W2:Y:S01]  /*1480*/  LDG.E R9, desc[UR14][R8.64] ;  /* 0x0000000e08097981 */ /* 0x000ea2000c1e1900 */
[----:B------:R-:W-:Y:S01]  /*1490*/  IMAD.U32 R6, RZ, RZ, UR8 ;  /* 0x00000008ff067e24 */ /* 0x000fe2000f8e00ff */
[----:B------:R-:W-:Y:S02]  /*14a0*/  MOV R7, UR9 ;  /* 0x0000000900077c02 */ /* 0x000fe40008000f00 */
[----:B--2--5:R-:W-:-:S13]  /*14b0*/  ISETP.NE.AND P0, PT, R4, R9, PT ;  /* 0x000000090400720c */ /* 0x024fda0003f05270 */
        /* <DEDUP_REMOVED lines=11> */
[----:B------:R-:W-:Y:S01]  /*1570*/  @!P0 IMAD R5, R6, R3, R5 ;  /* 0x0000000306058224 */ /* 0x000fe200078e0205 */
[----:B------:R-:W-:-:S04]  /*1580*/  @!P0 MOV R0, R8 ;  /* 0x0000000800008202 */ /* 0x000fc80000000f00 */
[----:B------:R-:W-:Y:S01]  /*1590*/  @!P0 IADD3 R3, PT, PT, R9, R5, RZ ;  /* 0x0000000509038210 */ /* 0x000fe20007ffe0ff */
[----:B------:R-:W-:Y:S06]  /*15a0*/  BRA.U UP0, `(.L_x_1015) ;  /* 0xfffffffd00ac7547 */ /* 0x000fec000b83ffff */
.L_x_1010:
[----:B------:R-:W0:Y:S02]  /*15b0*/  LDCU.64 UR4, c[0x0][0x380] ;  /* 0x00007000ff0477ac */ /* 0x000e240008000a00 */
[----:B0----5:R-:W-:-:S04]  /*15c0*/  LEA R4, P0, R2, UR4, 0x3 ;  /* 0x0000000402047c11 */ /* 0x021fc8000f8018ff */
[----:B------:R-:W-:Y:S02]  /*15d0*/  LEA.HI.X R5, R2, UR5, RZ, 0x3, P0 ;  /* 0x0000000502057c11 */ /* 0x000fe400080f1cff */
[----:B------:R-:W-:-:S05]  /*15e0*/  MOV R2, R0 ;  /* 0x0000000000027202 */ /* 0x000fca0000000f00 */
[----:B------:R-:W-:Y:S01]  /*15f0*/  STG.E.64 desc[UR14][R4.64], R2 ;  /* 0x0000000204007986 */ /* 0x000fe2000c101b0e */
[----:B------:R-:W-:Y:S05]  /*1600*/  EXIT ;  /* 0x000000000000794d */ /* 0x000fea0003800000 */
.L_x_1016:
        /* <DEDUP_REMOVED lines=15> */
.L_x_8761:


//--------------------- .text._ZN2at6native55_GLOBAL__N__0955718d_22_SparseCsrTensorMath_cu_868dd54534reduce_sparse_csr_dim1_cuda_kernelIilNS1_14ReductionMulOpIiEElEEvPT2_PKT_PKT0_SC_lT1_ --------------------------
	.section	.text._ZN2at6native55_GLOBAL__N__0955718d_22_SparseCsrTensorMath_cu_868dd54534reduce_sparse_csr_dim1_cuda_kernelIilNS1_14ReductionMulOpIiEElEEvPT2_PKT_PKT0_SC_lT1_,"ax",@progbits
	.align	128
.text._ZN2at6native55_GLOBAL__N__0955718d_22_SparseCsrTensorMath_cu_868dd54534reduce_sparse_csr_dim1_cuda_kernelIilNS1_14ReductionMulOpIiEElEEvPT2_PKT_PKT0_SC_lT1_:
        .type           _ZN2at6native55_GLOBAL__N__0955718d_22_SparseCsrTensorMath_cu_868dd54534reduce_sparse_csr_dim1_cuda_kernelIilNS1_14ReductionMulOpIiEElEEvPT2_PKT_PKT0_SC_lT1_,@function
        .size           _ZN2at6native55_GLOBAL__N__0955718d_22_SparseCsrTensorMath_cu_868dd54534reduce_sparse_csr_dim1_cuda_kernelIilNS1_14ReductionMulOpIiEElEEvPT2_PKT_PKT0_SC_lT1_,(.L_x_8762 - _ZN2at6native55_GLOBAL__N__0955718d_22_SparseCsrTensorMath_cu_868dd54534reduce_sparse_csr_dim1_cuda_kernelIilNS1_14ReductionMulOpIiEElEEvPT2_PKT_PKT0_SC_lT1_)
        .other          _ZN2at6native55_GLOBAL__N__0955718d_22_SparseCsrTensorMath_cu_868dd54534reduce_sparse_csr_dim1_cuda_kernelIilNS1_14ReductionMulOpIiEElEEvPT2_PKT_PKT0_SC_lT1_,@"STO_CUDA_ENTRY STV_DEFAULT"
_ZN2at6native55_GLOBAL__N__0955718d_22_SparseCsrTensorMath_cu_868dd54534reduce_sparse_csr_dim1_cuda_kernelIilNS1_14ReductionMulOpIiEElEEvPT2_PKT_PKT0_SC_lT1_:
        /* <DEDUP_REMOVED lines=47> */
.L_x_1021:
        /* <DEDUP_REMOVED lines=15> */
[----:B--2---:R-:W-:-:S03]  /*03e0*/  IMAD R23, R23, R8, RZ ;  /* 0x0000000817177224 */ /* 0x004fc600078e02ff */
[----:B------:R0:W2:Y:S01]  /*03f0*/  LDG.E R8, desc[UR4][R2.64+0x1c] ;  /* 0x00001c0402087981 */ /* 0x0000a2000c1e1900 */
[----:B------:R-:W-:Y:S01]  /*0400*/  IADD3 R26, P1, PT, R26, -0x10, RZ ;  /* 0xfffffff01a1a7810 */ /* 0x000fe20007f3e0ff */
[----:B---3--:R-:W-:Y:S01]  /*0410*/  IMAD R22, R23, R22, RZ ;  /* 0x0000001617167224 */ /* 0x008fe200078e02ff */
[----:B------:R-:W-:Y:S02]  /*0420*/  IADD3 R5, P2, PT, R5, 0x10, RZ ;  /* 0x0000001005057810 */ /* 0x000fe40007f5e0ff */
[----:B------:R-:W-:Y:S01]  /*0430*/  IADD3.X R12, PT, PT, R12, -0x1, RZ, P1, !PT ;  /* 0xffffffff0c0c7810 */ /* 0x000fe20000ffe4ff */
[----:B----4-:R-:W-:Y:S01]  /*0440*/  IMAD R22, R22, R25, RZ ;  /* 0x0000001916167224 */ /* 0x010fe200078e02ff */
[----:B------:R-:W-:Y:S01]  /*0450*/  ISETP.NE.U32.AND P1, PT, R26, RZ, PT ;  /* 0x000000ff1a00720c */ /* 0x000fe20003f25070 */
[----:B------:R-:W-:Y:S02]  /*0460*/  IMAD.X R6, RZ, RZ, R6, P2 ;  /* 0x000000ffff067224 */ /* 0x000fe400010e0606 */
[----:B-----5:R-:W-:Y:S01]  /*0470*/  IMAD R21, R22, R21, RZ ;  /* 0x0000001516157224 */ /* 0x020fe200078e02ff */
[----:B------:R-:W-:-:S02]  /*0480*/  ISETP.NE.AND.EX P1, PT, R12, RZ, PT, P1 ;  /* 0x000000ff0c00720c */ /* 0x000fc40003f25310 */
[----:B0-----:R-:W-:Y:S01]  /*0490*/  IADD3 R2, P3, PT, R2, 0x40, RZ ;  /* 0x0000004002027810 */ /* 0x001fe20007f7e0ff */
[----:B------:R-:W-:-:S04]  /*04a0*/  IMAD R20, R21, R20, RZ ;  /* 0x0000001415147224 */ /* 0x000fc800078e02ff */
[----:B------:R-:W-:Y:S02]  /*04b0*/  IMAD R19, R20, R19, RZ ;  /* 0x0000001314137224 */ /* 0x000fe400078e02ff */
[----:B------:R-:W-:Y:S02]  /*04c0*/  IMAD.X R3, RZ, RZ, R3, P3 ;  /* 0x000000ffff037224 */ /* 0x000fe400018e0603 */
[----:B------:R-:W-:-:S04]  /*04d0*/  IMAD R18, R19, R18, RZ ;  /* 0x0000001213127224 */ /* 0x000fc800078e02ff */
        /* <DEDUP_REMOVED lines=8> */
[----:B--2---:R-:W-:Y:S01]  /*0560*/  IMAD R8, R9, R8, RZ ;  /* 0x0000000809087224 */ /* 0x004fe200078e02ff */
[----:B------:R-:W-:Y:S06]  /*0570*/  @P1 BRA `(.L_x_1021) ;  /* 0xfffffffc005c1947 */ /* 0x000fec000383ffff */
.L_x_1020:
[----:B------:R-:W-:Y:S05]  /*0580*/  BSYNC.RECONVERGENT B1 ;  /* 0x0000000000017941 */ /* 0x000fea0003800200 */
.L_x_1019:
        /* <DEDUP_REMOVED lines=22> */
[----:B--2---:R-:W-:-:S04]  /*06f0*/  IMAD R9, R8, R9, RZ ;  /* 0x0000000908097224 */ /* 0x004fc800078e02ff */
[----:B---3--:R-:W-:-:S04]  /*0700*/  IMAD R9, R9, R10, RZ ;  /* 0x0000000a09097224 */ /* 0x008fc800078e02ff */
[----:B----4-:R-:W-:-:S04]  /*0710*/  IMAD R9, R9, R12, RZ ;  /* 0x0000000c09097224 */ /* 0x010fc800078e02ff */
[----:B-----5:R-:W-:-:S04]  /*0720*/  IMAD R9, R9, R14, RZ ;  /* 0x0000000e09097224 */ /* 0x020fc800078e02ff */
[----:B------:R-:W-:-:S04]  /*0730*/  IMAD R9, R9, R16, RZ ;  /* 0x0000001009097224 */ /* 0x000fc800078e02ff */
[----:B------:R-:W-:-:S04]  /*0740*/  IMAD R9, R9, R18, RZ ;  /* 0x0000001209097224 */ /* 0x000fc800078e02ff */
[----:B------:R-:W-:-:S04]  /*0750*/  IMAD R9, R9, R20, RZ ;  /* 0x0000001409097224 */ /* 0x000fc800078e02ff */
[----:B------:R-:W-:-:S07]  /*0760*/  IMAD R8, R9, R22, RZ ;  /* 0x0000001609087224 */ /* 0x000fce00078e02ff */
.L_x_1025:
[----:B------:R-:W-:Y:S05]  /*0770*/  BSYNC.RECONVERGENT B2 ;  /* 0x0000000000027941 */ /* 0x000fea0003800200 */
.L_x_1024:
        /* <DEDUP_REMOVED lines=16> */
[----:B--2---:R-:W-:-:S04]  /*0880*/  @P0 IMAD R11, R8, R11, RZ ;  /* 0x0000000b080b0224 */ /* 0x004fc800078e02ff */
[----:B---3--:R-:W-:-:S04]  /*0890*/  @P0 IMAD R10, R11, R10, RZ ;  /* 0x0000000a0b0a0224 */ /* 0x008fc800078e02ff */
[----:B----4-:R-:W-:-:S04]  /*08a0*/  @P0 IMAD R10, R10, R13, RZ ;  /* 0x0000000d0a0a0224 */ /* 0x010fc800078e02ff */
[----:B-----5:R-:W-:Y:S01]  /*08b0*/  @P0 IMAD R8, R10, R15, RZ ;  /* 0x0000000f0a080224 */ /* 0x020fe200078e02ff */
[----:B------:R-:W-:Y:S06]  /*08c0*/  @!P1 BRA `(.L_x_1023) ;  /* 0x0000000000349947 */ /* 0x000fec0003800000 */
[----:B------:R-:W0:Y:S02]  /*08d0*/  LDCU.64 UR6, c[0x0][0x388] ;  /* 0x00007100ff0677ac */ /* 0x000e240008000a00 */
[----:B0-----:R-:W-:-:S04]  /*08e0*/  LEA R2, P0, R5, UR6, 0x2 ;  /* 0x0000000605027c11 */ /* 0x001fc8000f8010ff */
[----:B------:R-:W-:-:S09]  /*08f0*/  LEA.HI.X R5, R5, UR7, R6, 0x2, P0 ;  /* 0x0000000705057c11 */ /* 0x000fd200080f1406 */
.L_x_1026:
[----:B------:R-:W-:-:S06]  /*0900*/  IMAD.MOV.U32 R3, RZ, RZ, R5 ;  /* 0x000000ffff037224 */ /* 0x000fcc00078e0005 */
[----:B------:R0:W2:Y:S01]  /*0910*/  LDG.E R3, desc[UR4][R2.64] ;  /* 0x0000000402037981 */ /* 0x0000a2000c1e1900 */
[----:B------:R-:W-:-:S04]  /*0920*/  IADD3 R7, P0, PT, R7, -0x1, RZ ;  /* 0xffffffff07077810 */ /* 0x000fc80007f1e0ff */
[----:B------:R-:W-:Y:S02]  /*0930*/  IADD3.X R9, PT, PT, R9, -0x1, RZ, P0, !PT ;  /* 0xffffffff09097810 */ /* 0x000fe400007fe4ff */
[----:B------:R-:W-:Y:S02]  /*0940*/  ISETP.NE.U32.AND P0, PT, R7, RZ, PT ;  /* 0x000000ff0700720c */ /* 0x000fe40003f05070 */
[----:B0-----:R-:W-:Y:S02]  /*0950*/  IADD3 R2, P1, PT, R2, 0x4, RZ ;  /* 0x0000000402027810 */ /* 0x001fe40007f3e0ff */
[----:B------:R-:W-:-:S03]  /*0960*/  ISETP.NE.AND.EX P0, PT, R9, RZ, PT, P0 ;  /* 0x000000ff0900720c */ /* 0x000fc60003f05300 */
[----:B------:R-:W-:Y:S02]  /*0970*/  IMAD.X R5, RZ, RZ, R5, P1 ;  /* 0x000000ffff057224 */ /* 0x000fe400008e0605 */
[----:B--2---:R-:W-:-:S08]  /*0980*/  IMAD R8, R3, R8, RZ ;  /* 0x0000000803087224 */ /* 0x004fd000078e02ff */
[----:B------:R-:W-:Y:S05]  /*0990*/  @P0 BRA `(.L_x_1026) ;  /* 0xfffffffc00d80947 */ /* 0x000fea000383ffff */
.L_x_1023:
[----:B------:R-:W-:Y:S05]  /*09a0*/  BSYNC.RECONVERGENT B1 ;  /* 0x0000000000017941 */ /* 0x000fea0003800200 */
.L_x_1022:
[--C-:B------:R-:W-:Y:S01]  /*09b0*/  SHF.R.S32.HI R3, RZ, 0x1f, R8.reuse ;  /* 0x0000001fff037819 */ /* 0x100fe20000011408 */
[----:B------:R-:W-:-:S07]  /*09c0*/  IMAD.MOV.U32 R2, RZ, RZ, R8 ;  /* 0x000000ffff027224 */ /* 0x000fce00078e0008 */
.L_x_1018:
[----:B------:R-:W-:Y:S05]  /*09d0*/  BSYNC.RECONVERGENT B0 ;  /* 0x0000000000007941 */ /* 0x000fea0003800200 */
.L_x_1017:
        /* <DEDUP_REMOVED lines=9> */
.L_x_1027:
        /* <DEDUP_REMOVED lines=9> */
.L_x_8762:


//--------------------- .text._ZN2at6native55_GLOBAL__N__0955718d_22_SparseCsrTensorMath_cu_868dd54534reduce_sparse_csr_dim1_cuda_kernelIiiNS1_14ReductionMulOpIiEElEEvPT2_PKT_PKT0_SC_lT1_ --------------------------
	.section	.text._ZN2at6native55_GLOBAL__N__0955718d_22_SparseCsrTensorMath_cu_868dd54534reduce_sparse_csr_dim1_cuda_kernelIiiNS1_14ReductionMulOpIiEElEEvPT2_PKT_PKT0_SC_lT1_,"ax",@progbits
	.align	128
.text._ZN2at6native55_GLOBAL__N__0955718d_22_SparseCsrTensorMath_cu_868dd54534reduce_sparse_csr_dim1_cuda_kernelIiiNS1_14ReductionMulOpIiEElEEvPT2_PKT_PKT0_SC_lT1_:
        .type           _ZN2at6native55_GLOBAL__N__0955718d_22_SparseCsrTensorMath_cu_868dd54534reduce_sparse_csr_dim1_cuda_kernelIiiNS1_14ReductionMulOpIiEElEEvPT2_PKT_PKT0_SC_lT1_,@function
        .size           _ZN2at6native55_GLOBAL__N__0955718d_22_SparseCsrTensorMath_cu_868dd54534reduce_sparse_csr_dim1_cuda_kernelIiiNS1_14ReductionMulOpIiEElEEvPT2_PKT_PKT0_SC_lT1_,(.L_x_8763 - _ZN2at6native55_GLOBAL__N__0955718d_22_SparseCsrTensorMath_cu_868dd54534reduce_sparse_csr_dim1_cuda_kernelIiiNS1_14ReductionMulOpIiEElEEvPT2_PKT_PKT0_SC_lT1_)
        .other          _ZN2at6native55_GLOBAL__N__0955718d_22_SparseCsrTensorMath_cu_868dd54534reduce_sparse_csr_dim1_cuda_kernelIiiNS1_14ReductionMulOpIiEElEEvPT2_PKT_PKT0_SC_lT1_,@"STO_CUDA_ENTRY STV_DEFAULT"
_ZN2at6native55_GLOBAL__N__0955718d_22_SparseCsrTensorMath_cu_868dd54534reduce_sparse_csr_dim1_cuda_kernelIiiNS1_14ReductionMulOpIiEElEEvPT2_PKT_PKT0_SC_lT1_:
        /* <DEDUP_REMOVED lines=21> */
[----:B------:R-:W-:Y:S01]  /*0150*/  HFMA2 R8, -RZ, RZ, 0, 5.9604644775390625e-08 ;  /* 0x00000001ff087431 */ /* 0x000fe200000001ff */
[----:B------:R-:W-:-:S10]  /*0160*/  MOV R9, 0x0 ;  /* 0x0000000000097802 */ /* 0x000fd40000000f00 */
        /* <DEDUP_REMOVED lines=10> */
[----:B------:R-:W-:Y:S01]  /*0210*/  LOP3.LUT R12, R9, 0xfffffff0, RZ, 0xc0, !PT ;  /* 0xfffffff0090c7812 */ /* 0x000fe200078ec0ff */
[----:B------:R-:W-:-:S04]  /*0220*/  HFMA2 R8, -RZ, RZ, 0, 5.9604644775390625e-08 ;  /* 0x00000001ff087431 */ /* 0x000fc800000001ff */
[----:B------:R-:W-:Y:S01]  /*0230*/  IMAD.MOV R12, RZ, RZ, -R12 ;  /* 0x000000ffff0c7224 */ /* 0x000fe200078e0a0c */
[----:B0-----:R-:W-:-:S04]  /*0240*/  IADD3 R2, P1, PT, R2, 0x20, RZ ;  /* 0x0000002002027810 */ /* 0x001fc80007f3e0ff */
[----:B------:R-:W-:-:S09]  /*0250*/  IADD3.X R3, PT, PT, RZ, R3, RZ, P1, !PT ;  /* 0x00000003ff037210 */ /* 0x000fd20000ffe4ff */
.L_x_1032:
        /* <DEDUP_REMOVED lines=20> */
[----:B--2---:R-:W-:-:S04]  /*03a0*/  IMAD R25, R25, R8, RZ ;  /* 0x0000000819197224 */ /* 0x004fc800078e02ff */
[----:B---3--:R-:W-:-:S04]  /*03b0*/  IMAD R24, R25, R24, RZ ;  /* 0x0000001819187224 */ /* 0x008fc800078e02ff */
[----:B----4-:R-:W-:-:S04]  /*03c0*/  IMAD R27, R24, R27, RZ ;  /* 0x0000001b181b7224 */ /* 0x010fc800078e02ff */
[----:B-----5:R-:W-:-:S04]  /*03d0*/  IMAD R22, R27, R22, RZ ;  /* 0x000000161b167224 */ /* 0x020fc800078e02ff */
        /* <DEDUP_REMOVED lines=11> */
[----:B------:R-:W-:Y:S01]  /*0490*/  IMAD R8, R10, R23, RZ ;  /* 0x000000170a087224 */ /* 0x000fe200078e02ff */
[----:B------:R-:W-:Y:S06]  /*04a0*/  @P1 BRA `(.L_x_1032) ;  /* 0xfffffffc006c1947 */ /* 0x000fec000383ffff */
.L_x_1031:
[----:B------:R-:W-:Y:S05]  /*04b0*/  BSYNC.RECONVERGENT B1 ;  /* 0x0000000000017941 */ /* 0x000fea0003800200 */
.L_x_1030:
        /* <DEDUP_REMOVED lines=17> */
[----:B------:R-:W-:-:S02]  /*05d0*/  VIADD R7, R7, 0x8 ;  /* 0x0000000807077836 */ /* 0x000fc40000000000 */
        /* <DEDUP_REMOVED lines=8> */
.L_x_1036:
[----:B------:R-:W-:Y:S05]  /*0660*/  BSYNC.RECONVERGENT B2 ;  /* 0x0000000000027941 */ /* 0x000fea0003800200 */
.L_x_1035:
        /* <DEDUP_REMOVED lines=13> */
[----:B--2---:R-:W-:-:S04]  /*0740*/  IMAD R5, R8, R5, RZ ;  /* 0x0000000508057224 */ /* 0x004fc800078e02ff */
[----:B---3--:R-:W-:-:S04]  /*0750*/  IMAD R4, R5, R4, RZ ;  /* 0x0000000405047224 */ /* 0x008fc800078e02ff */
[----:B----4-:R-:W-:-:S04]  /*0760*/  IMAD R4, R4, R11, RZ ;  /* 0x0000000b04047224 */ /* 0x010fc800078e02ff */
[----:B-----5:R-:W-:-:S07]  /*0770*/  IMAD R8, R4, R13, RZ ;  /* 0x0000000d04087224 */ /* 0x020fce00078e02ff */
.L_x_1038:
[----:B------:R-:W-:Y:S05]  /*0780*/  BSYNC.RECONVERGENT B2 ;  /* 0x0000000000027941 */ /* 0x000fea0003800200 */
.L_x_1037:
[----:B------:R-:W-:Y:S05]  /*0790*/  @!P1 BRA `(.L_x_1034) ;  /* 0x0000000000249947 */ /* 0x000fea0003800000 */
[----:B------:R-:W0:Y:S01]  /*07a0*/  LDC.64 R4, c[0x0][0x388] ;  /* 0x0000e200ff047b82 */ /* 0x000e220000000a00 */
[----:B------:R-:W-:-:S07]  /*07b0*/  IADD3 R9, PT, PT, -R9, RZ, RZ ;  /* 0x000000ff09097210 */ /* 0x000fce0007ffe1ff */
.L_x_1039:
[----:B0-----:R-:W-:-:S06]  /*07c0*/  IMAD.WIDE R2, R7, 0x4, R4 ;  /* 0x0000000407027825 */ /* 0x001fcc00078e0204 */
[----:B------:R-:W2:Y:S01]  /*07d0*/  LDG.E R3, desc[UR4][R2.64] ;  /* 0x0000000402037981 */ /* 0x000ea2000c1e1900 */
[----:B------:R-:W-:Y:S02]  /*07e0*/  IADD3 R9, PT, PT, R9, 0x1, RZ ;  /* 0x0000000109097810 */ /* 0x000fe40007ffe0ff */
[----:B------:R-:W-:Y:S02]  /*07f0*/  IADD3 R7, PT, PT, R7, 0x1, RZ ;  /* 0x0000000107077810 */ /* 0x000fe40007ffe0ff */
[----:B------:R-:W-:Y:S01]  /*0800*/  ISETP.NE.AND P0, PT, R9, RZ, PT ;  /* 0x000000ff0900720c */ /* 0x000fe20003f05270 */
[----:B--2---:R-:W-:-:S12]  /*0810*/  IMAD R8, R3, R8, RZ ;  /* 0x0000000803087224 */ /* 0x004fd800078e02ff */
[----:B------:R-:W-:Y:S05]  /*0820*/  @P0 BRA `(.L_x_1039) ;  /* 0xfffffffc00e40947 */ /* 0x000fea000383ffff */
.L_x_1034:
[----:B------:R-:W-:Y:S05]  /*0830*/  BSYNC.RECONVERGENT B1 ;  /* 0x0000000000017941 */ /* 0x000fea0003800200 */
.L_x_1033:
[----:B------:R-:W-:-:S07]  /*0840*/  SHF.R.S32.HI R9, RZ, 0x1f, R8 ;  /* 0x0000001fff097819 */ /* 0x000fce0000011408 */
.L_x_1029:
[----:B------:R-:W-:Y:S05]  /*0850*/  BSYNC.RECONVERGENT B0 ;  /* 0x0000000000007941 */ /* 0x000fea0003800200 */
.L_x_1028:
        /* <DEDUP_REMOVED lines=8> */
.L_x_1040:
        /* <DEDUP_REMOVED lines=10> */
.L_x_8763:


//--------------------- .text._ZN2at6native55_GLOBAL__N__0955718d_22_SparseCsrTensorMath_cu_868dd54534reduce_sparse_csr_dim0_cuda_kernelIilNS1_14ReductionMulOpIiEElEEvPT2_PKT0_lPKT_S9_lT1_ --------------------------
	.section	.text._ZN2at6native55_GLOBAL__N__0955718d_22_SparseCsrTensorMath_cu_868dd54534reduce_sparse_csr_dim0_cuda_kernelIilNS1_14ReductionMulOpIiEElEEvPT2_PKT0_lPKT_S9_lT1_,"ax",@progbits
	.align	128
.text._ZN2at6native55_GLOBAL__N__0955718d_22_SparseCsrTensorMath_cu_868dd54534reduce_sparse_csr_dim0_cuda_kernelIilNS1_14ReductionMulOpIiEElEEvPT2_PKT0_lPKT_S9_lT1_:
        .type           _ZN2at6native55_GLOBAL__N__0955718d_22_SparseCsrTensorMath_cu_868dd54534reduce_sparse_csr_dim0_cuda_kernelIilNS1_14ReductionMulOpIiEElEEvPT2_PKT0_lPKT_S9_lT1_,@function
        .size           _ZN2at6native55_GLOBAL__N__0955718d_22_SparseCsrTensorMath_cu_868dd54534reduce_sparse_csr_dim0_cuda_kernelIilNS1_14ReductionMulOpIiEElEEvPT2_PKT0_lPKT_S9_lT1_,(.L_x_8764 - _ZN2at6native55_GLOBAL__N__0955718d_22_SparseCsrTensorMath_cu_868dd54534reduce_sparse_csr_dim0_cuda_kernelIilNS1_14ReductionMulOpIiEElEEvPT2_PKT0_lPKT_S9_lT1_)
        .other          _ZN2at6native55_GLOBAL__N__0955718d_22_SparseCsrTensorMath_cu_868dd54534reduce_sparse_csr_dim0_cuda_kernelIilNS1_14ReductionMulOpIiEElEEvPT2_PKT0_lPKT_S9_lT1_,@"STO_CUDA_ENTRY STV_DEFAULT"
_ZN2at6native55_GLOBAL__N__0955718d_22_SparseCsrTensorMath_cu_868dd54534reduce_sparse_csr_dim0_cuda_kernelIilNS1_14ReductionMulOpIiEElEEvPT2_PKT0_lPKT_S9_lT1_:
        /* <DEDUP_REMOVED lines=40> */
[----:B------:R-:W-:Y:S01]  /*0280*/  MOV R10, UR8 ;  /* 0x00000008000a7c02 */ /* 0x000fe20008000f00 */
[----:B------:R-:W-:Y:S02]  /*0290*/  UIADD3.X UR7, UPT, UPT, URZ, UR7, URZ, UP2, !UPT ;  /* 0x00000007ff077290 */ /* 0x000fe400097fe4ff */
[----:B------:R-:W-:Y:S01]  /*02a0*/  ULOP3.LUT UR6, UR11, 0x7fffffff, URZ, 0xc0, !UPT ;  /* 0x7fffffff0b067892 */ /* 0x000fe2000f8ec0ff */
[----:B------:R-:W-:Y:S01]  /*02b0*/  IMAD.U32 R18, RZ, RZ, UR4 ;  /* 0x00000004ff127e24 */ /* 0x000fe2000f8e00ff */
[----:B------:R-:W-:Y:S01]  /*02c0*/  UMOV UR4, UR5 ;  /* 0x0000000500047c82 */ /* 0x000fe20008000000 */
[----:B------:R-:W-:Y:S02]  /*02d0*/  IMAD.U32 R7, RZ, RZ, UR9 ;  /* 0x00000009ff077e24 */ /* 0x000fe4000f8e00ff */
[----:B------:R-:W-:Y:S02]  /*02e0*/  IMAD.U32 R19, RZ, RZ, UR7 ;  /* 0x00000007ff137e24 */ /* 0x000fe4000f8e00ff */
[----:B------:R-:W-:-:S05]  /*02f0*/  UMOV UR7, UR6 ;  /* 0x0000000600077c82 */ /* 0x000fca0008000000 */
.L_x_1043:
[----:B------:R-:W-:-:S05]  /*0300*/  IMAD.MOV.U32 R6, RZ, RZ, R10 ;  /* 0x000000ffff067224 */ /* 0x000fca00078e000a */
[----:B------:R-:W2:Y:S04]  /*0310*/  LDG.E.64 R8, desc[UR14][R6.64+-0x40] ;  /* 0xffffc00e06087981 */ /* 0x000ea8000c1e1b00 */
[----:B------:R-:W3:Y:S04]  /*0320*/  LDG.E.64 R16, desc[UR14][R6.64+-0x38] ;  /* 0xffffc80e06107981 */ /* 0x000ee8000c1e1b00 */
[----:B------:R-:W4:Y:S04]  /*0330*/  LDG.E.64 R14, desc[UR14][R6.64+-0x30] ;  /* 0xffffd00e060e7981 */ /* 0x000f28000c1e1b00 */
[----:B------:R-:W4:Y:S04]  /*0340*/  LDG.E.64 R10, desc[UR14][R6.64+-0x28] ;  /* 0xffffd80e060a7981 */ /* 0x000f28000c1e1b00 */
[----:B------:R-:W4:Y:S04]  /*0350*/  LDG.E.64 R12, desc[UR14][R6.64+-0x20] ;  /* 0xffffe00e060c7981 */ /* 0x000f28000c1e1b00 */
[----:B------:R-:W4:Y:S01]  /*0360*/  LDG.E.64 R22, desc[UR14][R6.64+-0x18] ;  /* 0xffffe80e06167981 */ /* 0x000f22000c1e1b00 */
[----:B--2--5:R-:W-:-:S04]  /*0370*/  ISETP.NE.U32.AND P2, PT, R4, R8, PT ;  /* 0x000000080400720c */ /* 0x024fc80003f45070 */
[C---:B------:R-:W-:Y:S02]  /*0380*/  ISETP.NE.AND.EX P2, PT, R5.reuse, R9, PT, P2 ;  /* 0x000000090500720c */ /* 0x040fe40003f45320 */
[C---:B---3--:R-:W-:Y:S01]  /*0390*/  ISETP.NE.U32.AND P4, PT, R4.reuse, R16, PT ;  /* 0x000000100400720c */ /* 0x048fe20003f85070 */
[----:B------:R-:W-:Y:S02]  /*03a0*/  IMAD.MOV.U32 R8, RZ, RZ, R18 ;  /* 0x000000ffff087224 */ /* 0x000fe400078e0012 */
[----:B------:R-:W-:Y:S01]  /*03b0*/  IMAD.MOV.U32 R9, RZ, RZ, R19 ;  /* 0x000000ffff097224 */ /* 0x000fe200078e0013 */
[----:B------:R-:W-:Y:S01]  /*03c0*/  ISETP.NE.AND.EX P4, PT, R5, R17, PT, P4 ;  /* 0x000000110500720c */ /* 0x000fe20003f85340 */
[----:B------:R-:W2:Y:S01]  /*03d0*/  LDG.E.64 R18, desc[UR14][R6.64+-0x8] ;  /* 0xfffff80e06127981 */ /* 0x000ea2000c1e1b00 */
[----:B----4-:R-:W-:-:S03]  /*03e0*/  ISETP.NE.U32.AND P1, PT, R4, R14, PT ;  /* 0x0000000e0400720c */ /* 0x010fc60003f25070 */
[----:B------:R-:W3:Y:S04]  /*03f0*/  LDG.E.64 R16, desc[UR14][R6.64+-0x10] ;  /* 0xfffff00e06107981 */ /* 0x000ee8000c1e1b00 */
[----:B------:R-:W4:Y:S01]  /*0400*/  @!P2 LDG.E R25, desc[UR14][R8.64+-0x20] ;  /* 0xffffe00e0819a981 */ /* 0x000f22000c1e1900 */
[----:B------:R-:W-:-:S03]  /*0410*/  ISETP.NE.AND.EX P1, PT, R5, R15, PT, P1 ;  /* 0x0000000f0500720c */ /* 0x000fc60003f25310 */
[----:B------:R-:W2:Y:S01]  /*0420*/  @!P4 LDG.E R29, desc[UR14][R8.64+-0x1c] ;  /* 0xffffe40e081dc981 */ /* 0x000ea2000c1e1900 */
[----:B------:R-:W-:-:S03]  /*0430*/  ISETP.NE.U32.AND P0, PT, R4, R10, PT ;  /* 0x0000000a0400720c */ /* 0x000fc60003f05070 */
[----:B------:R-:W2:Y:S01]  /*0440*/  LDG.E.64 R14, desc[UR14][R6.64] ;  /* 0x0000000e060e7981 */ /* 0x000ea2000c1e1b00 */
[----:B------:R-:W-:-:S03]  /*0450*/  ISETP.NE.AND.EX P0, PT, R5, R11, PT, P0 ;  /* 0x0000000b0500720c */ /* 0x000fc60003f05300 */
[----:B------:R-:W2:Y:S04]  /*0460*/  LDG.E.64 R10, desc[UR14][R6.64+0x8] ;  /* 0x0000080e060a7981 */ /* 0x000ea8000c1e1b00 */
[----:B------:R-:W2:Y:S06]  /*0470*/  @!P1 LDG.E R27, desc[UR14][R8.64+-0x18] ;  /* 0xffffe80e081b9981 */ /* 0x000eac000c1e1900 */
[----:B------:R-:W2:Y:S01]  /*0480*/  @!P0 LDG.E R21, desc[UR14][R8.64+-0x14] ;  /* 0xffffec0e08158981 */ /* 0x000ea2000c1e1900 */
[----:B------:R-:W-:-:S04]  /*0490*/  ISETP.NE.U32.AND P3, PT, R4, R12, PT ;  /* 0x0000000c0400720c */ /* 0x000fc80003f65070 */
[----:B------:R-:W-:Y:S02]  /*04a0*/  ISETP.NE.AND.EX P3, PT, R5, R13, PT, P3 ;  /* 0x0000000d0500720c */ /* 0x000fe40003f65330 */
[----:B------:R-:W2:Y:S01]  /*04b0*/  LDG.E.64 R12, desc[UR14][R6.64+0x10] ;  /* 0x0000100e060c7981 */ /* 0x000ea2000c1e1b00 */
[----:B------:R-:W-:-:S04]  /*04c0*/  ISETP.NE.U32.AND P6, PT, R4, R22, PT ;  /* 0x000000160400720c */ /* 0x000fc80003fc5070 */
[----:B------:R-:W-:-:S06]  /*04d0*/  ISETP.NE.AND.EX P6, PT, R5, R23, PT, P6 ;  /* 0x000000170500720c */ /* 0x000fcc0003fc5360 */
[----:B------:R-:W2:Y:S01]  /*04e0*/  @!P3 LDG.E R23, desc[UR14][R8.64+-0x10] ;  /* 0xfffff00e0817b981 */ /* 0x000ea2000c1e1900 */
[----:B----4-:R-:W-:-:S04]  /*04f0*/  @!P2 IMAD R25, R2, R25, RZ ;  /* 0x000000190219a224 */ /* 0x010fc800078e02ff */
[--C-:B------:R-:W-:Y:S01]  /*0500*/  @!P2 IMAD.MOV.U32 R2, RZ, RZ, R25.reuse ;  /* 0x000000ffff02a224 */ /* 0x100fe200078e0019 */
[----:B------:R-:W-:Y:S02]  /*0510*/  @!P2 SHF.R.S32.HI R22, RZ, 0x1f, R25 ;  /* 0x0000001fff16a819 */ /* 0x000fe40000011419 */
[----:B---3--:R-:W-:Y:S01]  /*0520*/  ISETP.NE.U32.AND P5, PT, R4, R16, PT ;  /* 0x000000100400720c */ /* 0x008fe20003fa5070 */
[----:B--2---:R-:W-:Y:S01]  /*0530*/  @!P4 IMAD R29, R2, R29, RZ ;  /* 0x0000001d021dc224 */ /* 0x004fe200078e02ff */
[----:B------:R-:W-:Y:S01]  /*0540*/  @!P2 MOV R3, R22 ;  /* 0x000000160003a202 */ /* 0x000fe20000000f00 */
[----:B------:R-:W2:Y:S03]  /*0550*/  @!P6 LDG.E R25, desc[UR14][R8.64+-0xc] ;  /* 0xfffff40e0819e981 */ /* 0x000ea6000c1e1900 */
[--C-:B------:R-:W-:Y:S01]  /*0560*/  @!P4 SHF.R.S32.HI R22, RZ, 0x1f, R29.reuse ;  /* 0x0000001fff16c819 */ /* 0x100fe2000001141d */
[----:B------:R-:W-:Y:S01]  /*0570*/  @!P4 IMAD.MOV.U32 R2, RZ, RZ, R29 ;  /* 0x000000ffff02c224 */ /* 0x000fe200078e001d */
[----:B------:R-:W-:-:S02]  /*0580*/  ISETP.NE.AND.EX P5, PT, R5, R17, PT, P5 ;  /* 0x000000110500720c */ /* 0x000fc40003fa5350 */
[----:B------:R-:W-:Y:S01]  /*0590*/  ISETP.NE.U32.AND P2, PT, R4, R18, PT ;  /* 0x000000120400720c */ /* 0x000fe20003f45070 */
[----:B------:R-:W-:Y:S01]  /*05a0*/  @!P4 IMAD.MOV.U32 R3, RZ, RZ, R22 ;  /* 0x000000ffff03c224 */ /* 0x000fe200078e0016 */
[----:B------:R-:W3:Y:S01]  /*05b0*/  LDG.E.64 R16, desc[UR14][R6.64+0x18] ;  /* 0x0000180e06107981 */ /* 0x000ee2000c1e1b00 */
[----:B------:R-:W-:Y:S01]  /*05c0*/  @!P1 IMAD R22, R2, R27, RZ ;  /* 0x0000001b02169224 */ /* 0x000fe200078e02ff */
[----:B------:R-:W-:Y:S02]  /*05d0*/  ISETP.NE.AND.EX P2, PT, R5, R19, PT, P2 ;  /* 0x000000130500720c */ /* 0x000fe40003f45320 */
[----:B------:R-:W4:Y:S02]  /*05e0*/  LDG.E.64 R18, desc[UR14][R6.64+0x20] ;  /* 0x0000200e06127981 */ /* 0x000f24000c1e1b00 */
[--C-:B------:R-:W-:Y:S01]  /*05f0*/  @!P1 SHF.R.S32.HI R29, RZ, 0x1f, R22.reuse ;  /* 0x0000001fff1d9819 */ /* 0x100fe20000011416 */
[----:B------:R-:W-:Y:S02]  /*0600*/  @!P1 IMAD.MOV.U32 R2, RZ, RZ, R22 ;  /* 0x000000ffff029224 */ /* 0x000fe400078e0016 */
[----:B------:R-:W4:Y:S02]  /*0610*/  @!P5 LDG.E R27, desc[UR14][R8.64+-0x8] ;  /* 0xfffff80e081bd981 */ /* 0x000f24000c1e1900 */
[----:B------:R-:W-:Y:S01]  /*0620*/  @!P1 IMAD.MOV.U32 R3, RZ, RZ, R29 ;  /* 0x000000ffff039224 */ /* 0x000fe200078e001d */
[----:B------:R-:W-:Y:S01]  /*0630*/  ISETP.NE.U32.AND P1, PT, R4, R14, PT ;  /* 0x0000000e0400720c */ /* 0x000fe20003f25070 */
[----:B------:R-:W-:-:S02]  /*0640*/  @!P0 IMAD R22, R2, R21, RZ ;  /* 0x0000001502168224 */ /* 0x000fc400078e02ff */
[----:B------:R-:W4:Y:S01]  /*0650*/  @!P2 LDG.E R21, desc[UR14][R8.64+-0x4] ;  /* 0xfffffc0e0815a981 */ /* 0x000f22000c1e1900 */
[----:B------:R-:W-:Y:S02]  /*0660*/  ISETP.NE.AND.EX P1, PT, R5, R15, PT, P1 ;  /* 0x0000000f0500720c */ /* 0x000fe40003f25310 */
[--C-:B------:R-:W-:Y:S01]  /*0670*/  @!P0 SHF.R.S32.HI R29, RZ, 0x1f, R22.reuse ;  /* 0x0000001fff1d8819 */ /* 0x100fe20000011416 */
[----:B------:R-:W4:Y:S01]  /*0680*/  LDG.E.64 R14, desc[UR14][R6.64+0x28] ;  /* 0x0000280e060e7981 */ /* 0x000f22000c1e1b00 */
[----:B------:R-:W-:-:S03]  /*0690*/  @!P0 IMAD.MOV.U32 R2, RZ, RZ, R22 ;  /* 0x000000ffff028224 */ /* 0x000fc600078e0016 */
[----:B------:R-:W-:Y:S01]  /*06a0*/  @!P0 IMAD.MOV.U32 R3, RZ, RZ, R29 ;  /* 0x000000ffff038224 */ /* 0x000fe200078e001d */
[----:B------:R-:W-:-:S04]  /*06b0*/  ISETP.NE.U32.AND P0, PT, R4, R10, PT ;  /* 0x0000000a0400720c */ /* 0x000fc80003f05070 */
[----:B------:R-:W-:Y:S01]  /*06c0*/  ISETP.NE.AND.EX P0, PT, R5, R11, PT, P0 ;  /* 0x0000000b0500720c */ /* 0x000fe20003f05300 */
[----:B------:R-:W4:Y:S01]  /*06d0*/  @!P1 LDG.E R29, desc[UR14][R8.64] ;  /* 0x0000000e081d9981 */ /* 0x000f22000c1e1900 */
[----:B------:R-:W-:-:S03]  /*06e0*/  ISETP.NE.U32.AND P4, PT, R4, R12, PT ;  /* 0x0000000c0400720c */ /* 0x000fc60003f85070 */
[----:B------:R-:W4:Y:S01]  /*06f0*/  LDG.E.64 R10, desc[UR14][R6.64+0x30] ;  /* 0x0000300e060a7981 */ /* 0x000f22000c1e1b00 */
[----:B------:R-:W-:-:S03]  /*0700*/  ISETP.NE.AND.EX P4, PT, R5, R13, PT, P4 ;  /* 0x0000000d0500720c */ /* 0x000fc60003f85340 */
[----:B------:R-:W4:Y:S01]  /*0710*/  LDG.E.64 R12, desc[UR14][R6.64+0x38] ;  /* 0x0000380e060c7981 */ /* 0x000f22000c1e1b00 */
[----:B------:R-:W-:-:S04]  /*0720*/  @!P3 IMAD R23, R2, R23, RZ ;  /* 0x000000170217b224 */ /* 0x000fc800078e02ff */
[--C-:B------:R-:W-:Y:S01]  /*0730*/  @!P3 IMAD.MOV.U32 R2, RZ, RZ, R23.reuse ;  /* 0x000000ffff02b224 */ /* 0x100fe200078e0017 */
[----:B------:R-:W-:Y:S02]  /*0740*/  @!P3 SHF.R.S32.HI R22, RZ, 0x1f, R23 ;  /* 0x0000001fff16b819 */ /* 0x000fe40000011417 */
[----:B------:R-:W4:Y:S02]  /*0750*/  @!P0 LDG.E R23, desc[UR14][R8.64+0x4] ;  /* 0x0000040e08178981 */ /* 0x000f24000c1e1900 */
[----:B------:R-:W-:Y:S01]  /*0760*/  @!P3 MOV R3, R22 ;  /* 0x000000160003b202 */ /* 0x000fe20000000f00 */
[----:B--2---:R-:W-:-:S04]  /*0770*/  @!P6 IMAD R25, R2, R25, RZ ;  /* 0x000000190219e224 */ /* 0x004fc800078e02ff */
[--C-:B------:R-:W-:Y:S01]  /*0780*/  @!P6 IMAD.MOV.U32 R2, RZ, RZ, R25.reuse ;  /* 0x000000ffff02e224 */ /* 0x100fe200078e0019 */
[C---:B---3--:R-:W-:Y:S02]  /*0790*/  ISETP.NE.U32.AND P3, PT, R4.reuse, R16, PT ;  /* 0x000000100400720c */ /* 0x048fe40003f65070 */
[----:B------:R-:W-:Y:S02]  /*07a0*/  @!P6 SHF.R.S32.HI R16, RZ, 0x1f, R25 ;  /* 0x0000001fff10e819 */ /* 0x000fe40000011419 */
[----:B------:R-:W-:Y:S02]  /*07b0*/  ISETP.NE.AND.EX P3, PT, R5, R17, PT, P3 ;  /* 0x000000110500720c */ /* 0x000fe40003f65330 */
[----:B------:R-:W2:Y:S01]  /*07c0*/  @!P4 LDG.E R17, desc[UR14][R8.64+0x8] ;  /* 0x0000080e0811c981 */ /* 0x000ea2000c1e1900 */
[----:B------:R-:W-:Y:S01]  /*07d0*/  @!P6 IMAD.MOV.U32 R3, RZ, RZ, R16 ;  /* 0x000000ffff03e224 */ /* 0x000fe200078e0010 */
[----:B----4-:R-:W-:Y:S01]  /*07e0*/  ISETP.NE.U32.AND P6, PT, R4, R18, PT ;  /* 0x000000120400720c */ /* 0x010fe20003fc5070 */
[----:B------:R-:W-:-:S03]  /*07f0*/  @!P5 IMAD R27, R2, R27, RZ ;  /* 0x0000001b021bd224 */ /* 0x000fc600078e02ff */
[----:B------:R-:W-:Y:S01]  /*0800*/  ISETP.NE.AND.EX P6, PT, R5, R19, PT, P6 ;  /* 0x000000130500720c */ /* 0x000fe20003fc5360 */
[--C-:B------:R-:W-:Y:S01]  /*0810*/  @!P5 IMAD.MOV.U32 R2, RZ, RZ, R27.reuse ;  /* 0x000000ffff02d224 */ /* 0x100fe200078e001b */
[----:B------:R-:W-:-:S03]  /*0820*/  @!P5 SHF.R.S32.HI R16, RZ, 0x1f, R27 ;  /* 0x0000001fff10d819 */ /* 0x000fc6000001141b */
[----:B------:R-:W-:Y:S01]  /*0830*/  @!P2 IMAD R21, R2, R21, RZ ;  /* 0x000000150215a224 */ /* 0x000fe200078e02ff */
[----:B------:R-:W3:Y:S01]  /*0840*/  @!P3 LDG.E R19, desc[UR14][R8.64+0xc] ;  /* 0x00000c0e0813b981 */ /* 0x000ee2000c1e1900 */
[----:B------:R-:W-:Y:S01]  /*0850*/  @!P5 IMAD.MOV.U32 R3, RZ, RZ, R16 ;  /* 0x000000ffff03d224 */ /* 0x000fe200078e0010 */
[----:B------:R-:W-:Y:S01]  /*0860*/  ISETP.NE.U32.AND P5, PT, R4, R14, PT ;  /* 0x0000000e0400720c */ /* 0x000fe20003fa5070 */
[--C-:B------:R-:W-:Y:S01]  /*0870*/  @!P2 IMAD.MOV.U32 R2, RZ, RZ, R21.reuse ;  /* 0x000000ffff02a224 */ /* 0x100fe200078e0015 */
[----:B------:R-:W-:Y:S02]  /*0880*/  @!P2 SHF.R.S32.HI R14, RZ, 0x1f, R21 ;  /* 0x0000001fff0ea819 */ /* 0x000fe40000011415 */
[----:B------:R-:W-:Y:S02]  /*0890*/  ISETP.NE.AND.EX P5, PT, R5, R15, PT, P5 ;  /* 0x0000000f0500720c */ /* 0x000fe40003fa5350 */
[----:B------:R-:W4:Y:S01]  /*08a0*/  @!P6 LDG.E R15, desc[UR14][R8.64+0x10] ;  /* 0x0000100e080fe981 */ /* 0x000f22000c1e1900 */
[----:B------:R-:W-:-:S02]  /*08b0*/  @!P2 IMAD.MOV.U32 R3, RZ, RZ, R14 ;  /* 0x000000ffff03a224 */ /* 0x000fc400078e000e */
[----:B------:R-:W-:Y:S01]  /*08c0*/  @!P1 IMAD R29, R2, R29, RZ ;  /* 0x0000001d021d9224 */ /* 0x000fe200078e02ff */
[----:B------:R-:W-:-:S04]  /*08d0*/  ISETP.NE.U32.AND P2, PT, R4, R10, PT ;  /* 0x0000000a0400720c */ /* 0x000fc80003f45070 */
[--C-:B------:R-:W-:Y:S02]  /*08e0*/  @!P1 SHF.R.S32.HI R10, RZ, 0x1f, R29.reuse ;  /* 0x0000001fff0a9819 */ /* 0x100fe4000001141d */
[----:B------:R-:W-:Y:S01]  /*08f0*/  ISETP.NE.AND.EX P2, PT, R5, R11, PT, P2 ;  /* 0x0000000b0500720c */ /* 0x000fe20003f45320 */
[----:B------:R-:W-:Y:S01]  /*0900*/  @!P1 IMAD.MOV.U32 R2, RZ, RZ, R29 ;  /* 0x000000ffff029224 */ /* 0x000fe200078e001d */
[----:B------:R-:W-:Y:S01]  /*0910*/  @!P1 MOV R3, R10 ;  /* 0x0000000a00039202 */ /* 0x000fe20000000f00 */
[----:B------:R-:W4:Y:S01]  /*0920*/  @!P5 LDG.E R11, desc[UR14][R8.64+0x14] ;  /* 0x0000140e080bd981 */ /* 0x000f22000c1e1900 */
[----:B------:R-:W-:-:S04]  /*0930*/  ISETP.NE.U32.AND P1, PT, R4, R12, PT ;  /* 0x0000000c0400720c */ /* 0x000fc80003f25070 */
[----:B------:R-:W-:-:S05]  /*0940*/  ISETP.NE.AND.EX P1, PT, R5, R13, PT, P1 ;  /* 0x0000000d0500720c */ /* 0x000fca0003f25310 */
[----:B------:R-:W4:Y:S08]  /*0950*/  @!P2 LDG.E R13, desc[UR14][R8.64+0x18] ;  /* 0x0000180e080da981 */ /* 0x000f30000c1e1900 */
[----:B------:R-:W4:Y:S01]  /*0960*/  @!P1 LDG.E R21, desc[UR14][R8.64+0x1c] ;  /* 0x00001c0e08159981 */ /* 0x000f22000c1e1900 */
[----:B------:R-:W-:-:S04]  /*0970*/  @!P0 IMAD R23, R2, R23, RZ ;  /* 0x0000001702178224 */ /* 0x000fc800078e02ff */
[--C-:B------:R-:W-:Y:S01]  /*0980*/  @!P0 IMAD.MOV.U32 R2, RZ, RZ, R23.reuse ;  /* 0x000000ffff028224 */ /* 0x100fe200078e0017 */
[----:B------:R-:W-:-:S05]  /*0990*/  @!P0 SHF.R.S32.HI R10, RZ, 0x1f, R23 ;  /* 0x0000001fff0a8819 */ /* 0x000fca0000011417 */
[----:B------:R-:W-:Y:S01]  /*09a0*/  @!P0 IMAD.MOV.U32 R3, RZ, RZ, R10 ;  /* 0x000000ffff038224 */ /* 0x000fe200078e000a */
[----:B------:R-:W-:-:S04]  /*09b0*/  UIADD3 UR4, UP1, UPT, UR4, -0x10, URZ ;  /* 0xfffffff004047890 */ /* 0x000fc8000ff3e0ff */
[----:B------:R-:W-:Y:S02]  /*09c0*/  UIADD3.X UR7, UPT, UPT, UR7, -0x1, URZ, UP1, !UPT ;  /* 0xffffffff07077890 */ /* 0x000fe40008ffe4ff */
[----:B------:R-:W-:-:S04]  /*09d0*/  UISETP.NE.U32.AND UP1, UPT, UR4, URZ, UPT ;  /* 0x000000ff0400728c */ /* 0x000fc8000bf25070 */
[----:B------:R-:W-:Y:S01]  /*09e0*/  UISETP.NE.AND.EX UP1, UPT, UR7, URZ, UPT, UP1 ;  /* 0x000000ff0700728c */ /* 0x000fe2000bf25310 */
[----:B--2---:R-:W-:-:S04]  /*09f0*/  @!P4 IMAD R17, R2, R17, RZ ;  /* 0x000000110211c224 */ /* 0x004fc800078e02ff */
[----:B------:R-:W-:-:S04]  /*0a00*/  @!P4 IMAD.MOV.U32 R2, RZ, RZ, R17 ;  /* 0x000000ffff02c224 */ /* 0x000fc800078e0011 */
[----:B---3--:R-:W-:-:S04]  /*0a10*/  @!P3 IMAD R19, R2, R19, RZ ;  /* 0x000000130213b224 */ /* 0x008fc800078e02ff */
[----:B------:R-:W-:Y:S01]  /*0a20*/  @!P3 IMAD.MOV.U32 R2, RZ, RZ, R19 ;  /* 0x000000ffff02b224 */ /* 0x000fe200078e0013 */
[----:B------:R-:W-:-:S03]  /*0a30*/  @!P4 SHF.R.S32.HI R10, RZ, 0x1f, R17 ;  /* 0x0000001fff0ac819 */ /* 0x000fc60000011411 */
[----:B----4-:R-:W-:Y:S02]  /*0a40*/  @!P6 IMAD R15, R2, R15, RZ ;  /* 0x0000000f020fe224 */ /* 0x010fe400078e02ff */
[----:B------:R-:W-:Y:S01]  /*0a50*/  @!P4 IMAD.MOV.U32 R3, RZ, RZ, R10 ;  /* 0x000000ffff03c224 */ /* 0x000fe200078e000a */
[----:B------:R-:W-:Y:S02]  /*0a60*/  @!P3 SHF.R.S32.HI R10, RZ, 0x1f, R19 ;  /* 0x0000001fff0ab819 */ /* 0x000fe40000011413 */
[----:B------:R-:W-:-:S03]  /*0a70*/  @!P6 MOV R2, R15 ;  /* 0x0000000f0002e202 */ /* 0x000fc60000000f00 */
[----:B------:R-:W-:Y:S01]  /*0a80*/  @!P3 IMAD.MOV.U32 R3, RZ, RZ, R10 ;  /* 0x000000ffff03b224 */ /* 0x000fe200078e000a */
[----:B------:R-:W-:Y:S01]  /*0a90*/  @!P6 SHF.R.S32.HI R10, RZ, 0x1f, R15 ;  /* 0x0000001fff0ae819 */ /* 0x000fe2000001140f */
[----:B------:R-:W-:-:S04]  /*0aa0*/  @!P5 IMAD R11, R2, R11, RZ ;  /* 0x0000000b020bd224 */ /* 0x000fc800078e02ff */
[--C-:B------:R-:W-:Y:S02]  /*0ab0*/  @!P5 IMAD.MOV.U32 R2, RZ, RZ, R11.reuse ;  /* 0x000000ffff02d224 */ /* 0x100fe400078e000b */
[----:B------:R-:W-:Y:S01]  /*0ac0*/  @!P6 IMAD.MOV.U32 R3, RZ, RZ, R10 ;  /* 0x000000ffff03e224 */ /* 0x000fe200078e000a */
[----:B------:R-:W-:Y:S01]  /*0ad0*/  @!P5 SHF.R.S32.HI R10, RZ, 0x1f, R11 ;  /* 0x0000001fff0ad819 */ /* 0x000fe2000001140b */
[----:B------:R-:W-:-:S04]  /*0ae0*/  @!P2 IMAD R13, R2, R13, RZ ;  /* 0x0000000d020da224 */ /* 0x000fc800078e02ff */
[----:B------:R-:W-:Y:S02]  /*0af0*/  @!P5 IMAD.MOV.U32 R3, RZ, RZ, R10 ;  /* 0x000000ffff03d224 */ /* 0x000fe400078e000a */
[--C-:B------:R-:W-:Y:S01]  /*0b00*/  @!P2 IMAD.MOV.U32 R2, RZ, RZ, R13.reuse ;  /* 0x000000ffff02a224 */ /* 0x100fe200078e000d */
[----:B------:R-:W-:-:S03]  /*0b10*/  @!P2 SHF.R.S32.HI R10, RZ, 0x1f, R13 ;  /* 0x0000001fff0aa819 */ /* 0x000fc6000001140d */
[----:B------:R-:W-:Y:S02]  /*0b20*/  @!P1 IMAD R21, R2, R21, RZ ;  /* 0x0000001502159224 */ /* 0x000fe400078e02ff */
[----:B------:R-:W-:Y:S01]  /*0b30*/  @!P2 IMAD.MOV.U32 R3, RZ, RZ, R10 ;  /* 0x000000ffff03a224 */ /* 0x000fe200078e000a */
[----:B------:R-:W-:Y:S02]  /*0b40*/  IADD3 R10, P0, PT, R6, 0x80, RZ ;  /* 0x00000080060a7810 */ /* 0x000fe40007f1e0ff */
[----:B------:R-:W-:Y:S02]  /*0b50*/  @!P1 SHF.R.S32.HI R6, RZ, 0x1f, R21 ;  /* 0x0000001fff069819 */ /* 0x000fe40000011415 */
[----:B------:R-:W-:Y:S01]  /*0b60*/  IADD3 R18, P2, PT, R8, 0x40, RZ ;  /* 0x0000004008127810 */ /* 0x000fe20007f5e0ff */
[----:B------:R-:W-:Y:S02]  /*0b70*/  IMAD.X R7, RZ, RZ, R7, P0 ;  /* 0x000000ffff077224 */ /* 0x000fe400000e0607 */
[----:B------:R-:W-:Y:S01]  /*0b80*/  @!P1 IMAD.MOV.U32 R2, RZ, RZ, R21 ;  /* 0x000000ffff029224 */ /* 0x000fe200078e0015 */
[----:B------:R-:W-:Y:S01]  /*0b90*/  IADD3.X R19, PT, PT, RZ, R9, RZ, P2, !PT ;  /* 0x00000009ff137210 */ /* 0x000fe200017fe4ff */
[----:B------:R-:W-:Y:S01]  /*0ba0*/  @!P1 IMAD.MOV.U32 R3, RZ, RZ, R6 ;  /* 0x000000ffff039224 */ /* 0x000fe200078e0006 */
[----:B------:R-:W-:Y:S07]  /*0bb0*/  BRA.U UP1, `(.L_x_1043) ;  /* 0xfffffff501d07547 */ /* 0x000fee000b83ffff */
.L_x_1042:
        /* <DEDUP_REMOVED lines=17> */
[----:B------:R-:W4:Y:S01]  /*0cd0*/  LDG.E.64 R6, desc[UR14][R24.64+0x18] ;  /* 0x0000180e18067981 */ /* 0x000f22000c1e1b00 */
[----:B0-----:R-:W-:-:S03]  /*0ce0*/  ULEA UR4, UP1, UR5, UR8, 0x2 ;  /* 0x0000000805047291 */ /* 0x001fc6000f8210ff */
[----:B------:R-:W4:Y:S01]  /*0cf0*/  LDG.E.64 R8, desc[UR14][R24.64+0x20] ;  /* 0x0000200e18087981 */ /* 0x000f22000c1e1b00 */
[----:B------:R-:W-:-:S03]  /*0d00*/  ULEA.HI.X UR7, UR5, UR9, UR6, 0x2, UP1 ;  /* 0x0000000905077291 */ /* 0x000fc600088f1406 */
        /* <DEDUP_REMOVED lines=8> */
[----:B---3--:R-:W-:-:S04]  /*0d90*/  ISETP.NE.U32.AND P5, PT, R4, R10, PT ;  /* 0x0000000a0400720c */ /* 0x008fc80003fa5070 */
[----:B------:R-:W-:Y:S02]  /*0da0*/  ISETP.NE.AND.EX P5, PT, R5, R11, PT, P5 ;  /* 0x0000000b0500720c */ /* 0x000fe40003fa5350 */
[----:B----4-:R-:W-:-:S04]  /*0db0*/  ISETP.NE.U32.AND P4, PT, R4, R12, PT ;  /* 0x0000000c0400720c */ /* 0x010fc80003f85070 */
[----:B------:R-:W-:Y:S02]  /*0dc0*/  ISETP.NE.AND.EX P4, PT, R5, R13, PT, P4 ;  /* 0x0000000d0500720c */ /* 0x000fe40003f85340 */
[----:B------:R-:W-:-:S05]  /*0dd0*/  ISETP.NE.U32.AND P3, PT, R4, R6, PT ;  /* 0x000000060400720c */ /* 0x000fca0003f65070 */
[----:B------:R-:W3:Y:S01]  /*0de0*/  @!P5 LDG.E R11, desc[UR14][R14.64+0x4] ;  /* 0x0000040e0e0bd981 */ /* 0x000ee2000c1e1900 */
[----:B------:R-:W-:Y:S02]  /*0df0*/  ISETP.NE.AND.EX P3, PT, R5, R7, PT, P3 ;  /* 0x000000070500720c */ /* 0x000fe40003f65330 */
[----:B------:R-:W-:-:S03]  /*0e00*/  ISETP.NE.U32.AND P2, PT, R4, R8, PT ;  /* 0x000000080400720c */ /* 0x000fc60003f45070 */
[----:B------:R-:W4:Y:S01]  /*0e10*/  @!P4 LDG.E R7, desc[UR14][R14.64+0x8] ;  /* 0x0000080e0e07c981 */ /* 0x000f22000c1e1900 */
[----:B------:R-:W-:Y:S02]  /*0e20*/  ISETP.NE.AND.EX P2, PT, R5, R9, PT, P2 ;  /* 0x000000090500720c */ /* 0x000fe40003f45320 */
[----:B------:R-:W-:-:S05]  /*0e30*/  ISETP.NE.U32.AND P1, PT, R4, R18, PT ;  /* 0x000000120400720c */ /* 0x000fca0003f25070 */
[----:B------:R-:W4:Y:S01]  /*0e40*/  @!P3 LDG.E R9, desc[UR14][R14.64+0xc] ;  /* 0x00000c0e0e09b981 */ /* 0x000f22000c1e1900 */
[----:B------:R-:W-:Y:S02]  /*0e50*/  ISETP.NE.AND.EX P1, PT, R5, R19, PT, P1 ;  /* 0x000000130500720c */ /* 0x000fe40003f25310 */
[----:B------:R-:W-:-:S03]  /*0e60*/  ISETP.NE.U32.AND P0, PT, R4, R16, PT ;  /* 0x000000100400720c */ /* 0x000fc60003f05070 */
[----:B------:R-:W4:Y:S01]  /*0e70*/  @!P2 LDG.E R13, desc[UR14][R14.64+0x10] ;  /* 0x0000100e0e0da981 */ /* 0x000f22000c1e1900 */
[----:B------:R-:W-:-:S07]  /*0e80*/  ISETP.NE.AND.EX P0, PT, R5, R17, PT, P0 ;  /* 0x000000110500720c */ /* 0x000fce0003f05300 */
[----:B------:R-:W4:Y:S06]  /*0e90*/  @!P1 LDG.E R17, desc[UR14][R14.64+0x14] ;  /* 0x0000140e0e119981 */ /* 0x000f2c000c1e1900 */
[----:B------:R-:W4:Y:S01]  /*0ea0*/  @!P0 LDG.E R19, desc[UR14][R14.64+0x18] ;  /* 0x0000180e0e138981 */ /* 0x000f22000c1e1900 */
[----:B--2---:R-:W-:-:S05]  /*0eb0*/  @!P6 IMAD R21, R2, R21, RZ ;  /* 0x000000150215e224 */ /* 0x004fca00078e02ff */
[----:B------:R-:W-:Y:S02]  /*0ec0*/  @!P6 SHF.R.S32.HI R6, RZ, 0x1f, R21 ;  /* 0x0000001fff06e819 */ /* 0x000fe40000011415 */
[----:B------:R-:W-:-:S03]  /*0ed0*/  @!P6 MOV R2, R21 ;  /* 0x000000150002e202 */ /* 0x000fc60000000f00 */
[----:B------:R-:W-:Y:S01]  /*0ee0*/  @!P6 IMAD.MOV.U32 R3, RZ, RZ, R6 ;  /* 0x000000ffff03e224 */ /* 0x000fe200078e0006 */
[----:B------:R-:W-:-:S04]  /*0ef0*/  ISETP.NE.U32.AND P6, PT, R4, R22, PT ;  /* 0x000000160400720c */ /* 0x000fc80003fc5070 */
[----:B------:R-:W-:-:S13]  /*0f00*/  ISETP.NE.AND.EX P6, PT, R5, R23, PT, P6 ;  /* 0x000000170500720c */ /* 0x000fda0003fc5360 */
[----:B------:R-:W2:Y:S01]  /*0f10*/  @!P6 LDG.E R21, desc[UR14][R14.64+0x1c] ;  /* 0x00001c0e0e15e981 */ /* 0x000ea2000c1e1900 */
[----:B---3--:R-:W-:-:S04]  /*0f20*/  @!P5 IMAD R11, R2, R11, RZ ;  /* 0x0000000b020bd224 */ /* 0x008fc800078e02ff */
[----:B------:R-:W-:-:S04]  /*0f30*/  @!P5 IMAD.MOV.U32 R2, RZ, RZ, R11 ;  /* 0x000000ffff02d224 */ /* 0x000fc800078e000b */
[----:B----4-:R-:W-:-:S04]  /*0f40*/  @!P4 IMAD R7, R2, R7, RZ ;  /* 0x000000070207c224 */ /* 0x010fc800078e02ff */
[----:B------:R-:W-:Y:S01]  /*0f50*/  @!P4 IMAD.MOV.U32 R2, RZ, RZ, R7 ;  /* 0x000000ffff02c224 */ /* 0x000fe200078e0007 */
[----:B------:R-:W-:-:S03]  /*0f60*/  @!P5 SHF.R.S32.HI R6, RZ, 0x1f, R11 ;  /* 0x0000001fff06d819 */ /* 0x000fc6000001140b */
[----:B------:R-:W-:-:S04]  /*0f70*/  @!P3 IMAD R9, R2, R9, RZ ;  /* 0x000000090209b224 */ /* 0x000fc800078e02ff */
[----:B------:R-:W-:Y:S02]  /*0f80*/  @!P3 IMAD.MOV.U32 R2, RZ, RZ, R9 ;  /* 0x000000ffff02b224 */ /* 0x000fe400078e0009 */
[----:B------:R-:W-:Y:S01]  /*0f90*/  @!P5 IMAD.MOV.U32 R3, RZ, RZ, R6 ;  /* 0x000000ffff03d224 */ /* 0x000fe200078e0006 */
[----:B------:R-:W-:Y:S01]  /*0fa0*/  @!P4 SHF.R.S32.HI R6, RZ, 0x1f, R7 ;  /* 0x0000001fff06c819 */ /* 0x000fe20000011407 */
[----:B------:R-:W-:-:S04]  /*0fb0*/  @!P2 IMAD R13, R2, R13, RZ ;  /* 0x0000000d020da224 */ /* 0x000fc800078e02ff */
[----:B------:R-:W-:Y:S02]  /*0fc0*/  @!P2 IMAD.MOV.U32 R2, RZ, RZ, R13 ;  /* 0x000000ffff02a224 */ /* 0x000fe400078e000d */
[----:B------:R-:W-:Y:S01]  /*0fd0*/  @!P4 IMAD.MOV.U32 R3, RZ, RZ, R6 ;  /* 0x000000ffff03c224 */ /* 0x000fe200078e0006 */
[----:B------:R-:W-:Y:S01]  /*0fe0*/  @!P3 SHF.R.S32.HI R6, RZ, 0x1f, R9 ;  /* 0x0000001fff06b819 */ /* 0x000fe20000011409 */
[----:B------:R-:W-:-:S03]  /*0ff0*/  @!P1 IMAD R17, R2, R17, RZ ;  /* 0x0000001102119224 */ /* 0x000fc600078e02ff */
[----:B------:R-:W-:Y:S01]  /*1000*/  @!P3 MOV R3, R6 ;  /* 0x000000060003b202 */ /* 0x000fe20000000f00 */
[----:B------:R-:W-:Y:S01]  /*1010*/  @!P1 IMAD.MOV.U32 R2, RZ, RZ, R17 ;  /* 0x000000ffff029224 */ /* 0x000fe200078e0011 */
[----:B------:R-:W-:-:S03]  /*1020*/  @!P2 SHF.R.S32.HI R6, RZ, 0x1f, R13 ;  /* 0x0000001fff06a819 */ /* 0x000fc6000001140d */
[----:B------:R-:W-:Y:S02]  /*1030*/  @!P0 IMAD R19, R2, R19, RZ ;  /* 0x0000001302138224 */ /* 0x000fe400078e02ff */
[----:B------:R-:W-:Y:S01]  /*1040*/  @!P2 IMAD.MOV.U32 R3, RZ, RZ, R6 ;  /* 0x000000ffff03a224 */ /* 0x000fe200078e0006 */
[----:B------:R-:W-:Y:S01]  /*1050*/  @!P1 SHF.R.S32.HI R6, RZ, 0x1f, R17 ;  /* 0x0000001fff069819 */ /* 0x000fe20000011411 */
[----:B------:R-:W-:-:S04]  /*1060*/  @!P0 IMAD.MOV.U32 R2, RZ, RZ, R19 ;  /* 0x000000ffff028224 */ /* 0x000fc800078e0013 */
[----:B------:R-:W-:Y:S01]  /*1070*/  @!P1 IMAD.MOV.U32 R3, RZ, RZ, R6 ;  /* 0x000000ffff039224 */ /* 0x000fe200078e0006 */
[----:B------:R-:W-:-:S05]  /*1080*/  @!P0 SHF.R.S32.HI R6, RZ, 0x1f, R19 ;  /* 0x0000001fff068819 */ /* 0x000fca0000011413 */
[----:B------:R-:W-:Y:S01]  /*1090*/  @!P0 IMAD.MOV.U32 R3, RZ, RZ, R6 ;  /* 0x000000ffff038224 */ /* 0x000fe200078e0006 */
[----:B------:R-:W-:-:S04]  /*10a0*/  UIADD3 UR5, UP1, UPT, UR5, 0x8, URZ ;  /* 0x0000000805057890 */ /* 0x000fc8000ff3e0ff */
[----:B------:R-:W-:Y:S01]  /*10b0*/  UIADD3.X UR6, UPT, UPT, URZ, UR6, URZ, UP1, !UPT ;  /* 0x00000006ff067290 */ /* 0x000fe20008ffe4ff */
[----:B--2---:R-:W-:-:S05]  /*10c0*/  @!P6 IMAD R21, R2, R21, RZ ;  /* 0x000000150215e224 */ /* 0x004fca00078e02ff */
[----:B------:R-:W-:Y:S02]  /*10d0*/  @!P6 SHF.R.S32.HI R6, RZ, 0x1f, R21 ;  /* 0x0000001fff06e819 */ /* 0x000fe40000011415 */
[----:B------:R-:W-:-:S03]  /*10e0*/  @!P6 MOV R2, R21 ;  /* 0x000000150002e202 */ /* 0x000fc60000000f00 */
[----:B------:R-:W-:-:S07]  /*10f0*/  @!P6 IMAD.MOV.U32 R3, RZ, RZ, R6 ;  /* 0x000000ffff03e224 */ /* 0x000fce00078e0006 */
.L_x_1044:
        /* <DEDUP_REMOVED lines=22> */
[----:B------:R-:W-:Y:S01]  /*1260*/  ISETP.NE.AND.EX P0, PT, R5, R7, PT, P0 ;  /* 0x000000070500720c */ /* 0x000fe20003f05300 */
[----:B------:R-:W-:Y:S01]  /*1270*/  IMAD.U32 R7, RZ, RZ, UR9 ;  /* 0x00000009ff077e24 */ /* 0x000fe2000f8e00ff */
[----:B---3--:R-:W-:-:S04]  /*1280*/  ISETP.NE.U32.AND P1, PT, R4, R8, PT ;  /* 0x000000080400720c */ /* 0x008fc80003f25070 */
[----:B------:R-:W-:Y:S02]  /*1290*/  ISETP.NE.AND.EX P1, PT, R5, R9, PT, P1 ;  /* 0x000000090500720c */ /* 0x000fe40003f25310 */
[----:B----4-:R-:W-:-:S05]  /*12a0*/  ISETP.NE.U32.AND P2, PT, R4, R10, PT ;  /* 0x0000000a0400720c */ /* 0x010fca0003f45070 */
[----:B------:R-:W2:Y:S01]  /*12b0*/  @!P0 LDG.E R9, desc[UR14][R6.64] ;  /* 0x0000000e06098981 */ /* 0x000ea2000c1e1900 */
[----:B------:R-:W-:Y:S02]  /*12c0*/  ISETP.NE.AND.EX P2, PT, R5, R11, PT, P2 ;  /* 0x0000000b0500720c */ /* 0x000fe40003f45320 */
[----:B------:R-:W-:-:S03]  /*12d0*/  ISETP.NE.U32.AND P3, PT, R4, R12, PT ;  /* 0x0000000c0400720c */ /* 0x000fc60003f65070 */
[----:B------:R-:W3:Y:S01]  /*12e0*/  @!P1 LDG.E R11, desc[UR14][R6.64+0x4] ;  /* 0x0000040e060b9981 */ /* 0x000ee2000c1e1900 */
[----:B------:R-:W-:-:S07]  /*12f0*/  ISETP.NE.AND.EX P3, PT, R5, R13, PT, P3 ;  /* 0x0000000d0500720c */ /* 0x000fce0003f65330 */
[----:B------:R-:W4:Y:S06]  /*1300*/  @!P2 LDG.E R13, desc[UR14][R6.64+0x8] ;  /* 0x0000080e060da981 */ /* 0x000f2c000c1e1900 */
[----:B------:R-:W4:Y:S01]  /*1310*/  @!P3 LDG.E R15, desc[UR14][R6.64+0xc] ;  /* 0x00000c0e060fb981 */ /* 0x000f22000c1e1900 */
[----:B------:R-:W-:-:S04]  /*1320*/  UIADD3 UR5, UP1, UPT, UR5, 0x4, URZ ;  /* 0x0000000405057890 */ /* 0x000fc8000ff3e0ff */
[----:B------:R-:W-:Y:S01]  /*1330*/  UIADD3.X UR6, UPT, UPT, URZ, UR6, URZ, UP1, !UPT ;  /* 0x00000006ff067290 */ /* 0x000fe20008ffe4ff */
[----:B--2---:R-:W-:-:S04]  /*1340*/  @!P0 IMAD R9, R2, R9, RZ ;  /* 0x0000000902098224 */ /* 0x004fc800078e02ff */
[--C-:B------:R-:W-:Y:S01]  /*1350*/  @!P0 IMAD.MOV.U32 R2, RZ, RZ, R9.reuse ;  /* 0x000000ffff028224 */ /* 0x100fe200078e0009 */
[----:B------:R-:W-:-:S03]  /*1360*/  @!P0 SHF.R.S32.HI R8, RZ, 0x1f, R9 ;  /* 0x0000001fff088819 */ /* 0x000fc60000011409 */
[----:B---3--:R-:W-:Y:S01]  /*1370*/  @!P1 IMAD R11, R2, R11, RZ ;  /* 0x0000000b020b9224 */ /* 0x008fe200078e02ff */
[----:B------:R-:W-:-:S03]  /*1380*/  @!P0 MOV R3, R8 ;  /* 0x0000000800038202 */ /* 0x000fc60000000f00 */
[--C-:B------:R-:W-:Y:S01]  /*1390*/  @!P1 IMAD.MOV.U32 R2, RZ, RZ, R11.reuse ;  /* 0x000000ffff029224 */ /* 0x100fe200078e000b */
[----:B------:R-:W-:-:S03]  /*13a0*/  @!P1 SHF.R.S32.HI R8, RZ, 0x1f, R11 ;  /* 0x0000001fff089819 */ /* 0x000fc6000001140b */
[----:B----4-:R-:W-:Y:S02]  /*13b0*/  @!P2 IMAD R13, R2, R13, RZ ;  /* 0x0000000d020da224 */ /* 0x010fe400078e02ff */
[----:B------:R-:W-:Y:S02]  /*13c0*/  @!P1 IMAD.MOV.U32 R3, RZ, RZ, R8 ;  /* 0x000000ffff039224 */ /* 0x000fe400078e0008 */
[--C-:B------:R-:W-:Y:S01]  /*13d0*/  @!P2 IMAD.MOV.U32 R2, RZ, RZ, R13.reuse ;  /* 0x000000ffff02a224 */ /* 0x100fe200078e000d */
[----:B------:R-:W-:-:S03]  /*13e0*/  @!P2 SHF.R.S32.HI R8, RZ, 0x1f, R13 ;  /* 0x0000001fff08a819 */ /* 0x000fc6000001140d */
[----:B------:R-:W-:Y:S02]  /*13f0*/  @!P3 IMAD R15, R2, R15, RZ ;  /* 0x0000000f020fb224 */ /* 0x000fe400078e02ff */
[----:B------:R-:W-:Y:S02]  /*1400*/  @!P2 IMAD.MOV.U32 R3, RZ, RZ, R8 ;  /* 0x000000ffff03a224 */ /* 0x000fe400078e0008 */
[--C-:B------:R-:W-:Y:S01]  /*1410*/  @!P3 IMAD.MOV.U32 R2, RZ, RZ, R15.reuse ;  /* 0x000000ffff02b224 */ /* 0x100fe200078e000f */
[----:B------:R-:W-:-:S05]  /*1420*/  @!P3 SHF.R.S32.HI R6, RZ, 0x1f, R15 ;  /* 0x0000001fff06b819 */ /* 0x000fca000001140f */
[----:B------:R-:W-:-:S07]  /*1430*/  @!P3 IMAD.MOV.U32 R3, RZ, RZ, R6 ;  /* 0x000000ffff03b224 */ /* 0x000fce00078e0006 */
.L_x_1045:
[----:B------:R-:W-:Y:S05]  /*1440*/  BRA.U !UP0, `(.L_x_1041) ;  /* 0x00000001086c7547 */ /* 0x000fea000b800000 */
[----:B------:R-:W0:Y:S01]  /*1450*/  LDCU.64 UR8, c[0x0][0x398] ;  /* 0x00007300ff0877ac */ /* 0x000e220008000a00 */
[----:B------:R-:W1:Y:S01]  /*1460*/  LDCU.64 UR12, c[0x0][0x3a0] ;  /* 0x00007400ff0c77ac */ /* 0x000e620008000a00 */
[----:B0-----:R-:W-:Y:S02]  /*1470*/  ULEA UR8, UP0, UR5, UR8, 0x2 ;  /* 0x0000000805087291 */ /* 0x001fe4000f8010ff */
[----:B-1----:R-:W-:Y:S02]  /*1480*/  ULEA UR7, UP1, UR5, UR12, 0x3 ;  /* 0x0000000c05077291 */ /* 0x002fe4000f8218ff */
[----:B------:R-:W-:Y:S02]  /*1490*/  ULEA.HI.X UR9, UR5, UR9, UR6, 0x2, UP0 ;  /* 0x0000000905097291 */ /* 0x000fe400080f1406 */
[----:B------:R-:W-:-:S12]  /*14a0*/  ULEA.HI.X UR5, UR5, UR13, UR6, 0x3, UP1 ;  /* 0x0000000d05057291 */ /* 0x000fd800088f1c06 */
.L_x_1046:
[----:B------:R-:W-:Y:S01]  /*14b0*/  MOV R6, UR7 ;  /* 0x0000000700067c02 */ /* 0x000fe20008000f00 */
        /* <DEDUP_REMOVED lines=15> */
[----:B--2---:R-:W-:-:S04]  /*15b0*/  @!P0 IMAD R6, R2, R9, RZ ;  /* 0x0000000902068224 */ /* 0x004fc800078e02ff */
[--C-:B------:R-:W-:Y:S01]  /*15c0*/  @!P0 IMAD.MOV.U32 R2, RZ, RZ, R6.reuse ;  /* 0x000000ffff028224 */ /* 0x100fe200078e0006 */
[----:B------:R-:W-:-:S05]  /*15d0*/  @!P0 SHF.R.S32.HI R7, RZ, 0x1f, R6 ;  /* 0x0000001fff078819 */ /* 0x000fca0000011406 */
[----:B------:R-:W-:Y:S01]  /*15e0*/  @!P0 IMAD.MOV.U32 R3, RZ, RZ, R7 ;  /* 0x000000ffff038224 */ /* 0x000fe200078e0007 */
[----:B------:R-:W-:Y:S06]  /*15f0*/  BRA.U UP0, `(.L_x_1046) ;  /* 0xfffffffd00ac7547 */ /* 0x000fec000b83ffff */
.L_x_1041:
[----:B------:R-:W0:Y:S02]  /*1600*/  LDCU.64 UR4, c[0x0][0x380] ;  /* 0x00007000ff0477ac */ /* 0x000e240008000a00 */
[----:B0----5:R-:W-:-:S04]  /*1610*/  IADD3 R4, P0, PT, R0, UR4, RZ ;  /* 0x0000000400047c10 */ /* 0x021fc8000ff1e0ff */
[----:B------:R-:W-:-:S05]  /*1620*/  IADD3.X R5, PT, PT, R20, UR5, RZ, P0, !PT ;  /* 0x0000000514057c10 */ /* 0x000fca00087fe4ff */
[----:B------:R-:W-:Y:S01]  /*1630*/  STG.E.64 desc[UR14][R4.64], R2 ;  /* 0x0000000204007986 */ /* 0x000fe2000c101b0e */
[----:B------:R-:W-:Y:S05]  /*1640*/  EXIT ;  /* 0x000000000000794d */ /* 0x000fea0003800000 */
.L_x_1047:
        /* <DEDUP_REMOVED lines=11> */
.L_x_8764:


//--------------------- .text._ZN2at6native55_GLOBAL__N__0955718d_22_SparseCsrTensorMath_cu_868dd54534reduce_sparse_csr_dim0_cuda_kernelIiiNS1_14ReductionMulOpIiEElEEvPT2_PKT0_lPKT_S9_lT1_ --------------------------
	.section	.text._ZN2at6native55_GLOBAL__N__0955718d_22_SparseCsrTensorMath_cu_868dd54534reduce_sparse_csr_dim0_cuda_kernelIiiNS1_14ReductionMulOpIiEElEEvPT2_PKT0_lPKT_S9_lT1_,"ax",@progbits
	.align	128
.text._ZN2at6native55_GLOBAL__N__0955718d_22_SparseCsrTensorMath_cu_868dd54534reduce_sparse_csr_dim0_cuda_kernelIiiNS1_14ReductionMulOpIiEElEEvPT2_PKT0_lPKT_S9_lT1_:
        .type           _ZN2at6native55_GLOBAL__N__0955718d_22_SparseCsrTensorMath_cu_868dd54534reduce_sparse_csr_dim0_cuda_kernelIiiNS1_14ReductionMulOpIiEElEEvPT2_PKT0_lPKT_S9_lT1_,@function
        .size           _ZN2at6native55_GLOBAL__N__0955718d_22_SparseCsrTensorMath_cu_868dd54534reduce_sparse_csr_dim0_cuda_kernelIiiNS1_14ReductionMulOpIiEElEEvPT2_PKT0_lPKT_S9_lT1_,(.L_x_8765 - _ZN2at6native55_GLOBAL__N__0955718d_22_SparseCsrTensorMath_cu_868dd54534reduce_sparse_csr_dim0_cuda_kernelIiiNS1_14ReductionMulOpIiEElEEvPT2_PKT0_lPKT_S9_lT1_)
        .other          _ZN2at6native55_GLOBAL__N__0955718d_22_SparseCsrTensorMath_cu_868dd54534reduce_sparse_csr_dim0_cuda_kernelIiiNS1_14ReductionMulOpIiEElEEvPT2_PKT0_lPKT_S9_lT1_,@"STO_CUDA_ENTRY STV_DEFAULT"
_ZN2at6native55_GLOBAL__N__0955718d_22_SparseCsrTensorMath_cu_868dd54534reduce_sparse_csr_dim0_cuda_kernelIiiNS1_14ReductionMulOpIiEElEEvPT2_PKT0_lPKT_S9_lT1_:
        /* <DEDUP_REMOVED lines=21> */
[----:B------:R-:W-:Y:S01]  /*0150*/  HFMA2 R3, -RZ, RZ, 0, 0 ;  /* 0x00000000ff037431 */ /* 0x000fe200000001ff */
        /* <DEDUP_REMOVED lines=19> */
[----:B------:R-:W-:Y:S01]  /*0290*/  MOV R6, UR4 ;  /* 0x0000000400067c02 */ /* 0x000fe20008000f00 */
[----:B------:R-:W-:Y:S01]  /*02a0*/  IMAD.U32 R5, RZ, RZ, UR9 ;  /* 0x00000009ff057e24 */ /* 0x000fe2000f8e00ff */
[----:B------:R-:W-:Y:S01]  /*02b0*/  UMOV UR4, UR5 ;  /* 0x0000000500047c82 */ /* 0x000fe20008000000 */
[----:B------:R-:W-:-:S03]  /*02c0*/  IMAD.U32 R17, RZ, RZ, UR7 ;  /* 0x00000007ff117e24 */ /* 0x000fc6000f8e00ff */
[----:B------:R-:W-:-:S05]  /*02d0*/  UMOV UR7, UR6 ;  /* 0x0000000600077c82 */ /* 0x000fca0008000000 */
.L_x_1050:
        /* <DEDUP_REMOVED lines=13> */
[----:B---3--:R-:W-:-:S09]  /*03b0*/  ISETP.NE.AND P3, PT, R8, R9, PT ;  /* 0x000000090800720c */ /* 0x008fd20003f65270 */
[----:B------:R-:W2:Y:S04]  /*03c0*/  @!P2 LDG.E R9, desc[UR12][R6.64+-0x20] ;  /* 0xffffe00c0609a981 */ /* 0x000ea8000c1e1900 */
[----:B------:R-:W3:Y:S01]  /*03d0*/  @!P3 LDG.E R17, desc[UR12][R6.64+-0x1c] ;  /* 0xffffe40c0611b981 */ /* 0x000ee2000c1e1900 */
[C---:B----4-:R-:W-:Y:S02]  /*03e0*/  ISETP.NE.AND P4, PT, R8.reuse, R11, PT ;  /* 0x0000000b0800720c */ /* 0x050fe40003f85270 */
[C---:B------:R-:W-:Y:S02]  /*03f0*/  ISETP.NE.AND P5, PT, R8.reuse, R13, PT ;  /* 0x0000000d0800720c */ /* 0x040fe40003fa5270 */
[C---:B------:R-:W-:Y:S01]  /*0400*/  ISETP.NE.AND P6, PT, R8.reuse, R15, PT ;  /* 0x0000000f0800720c */ /* 0x040fe20003fc5270 */
[----:B------:R-:W4:Y:S01]  /*0410*/  LDG.E R13, desc[UR12][R4.64+0x8] ;  /* 0x0000080c040d7981 */ /* 0x000f22000c1e1900 */
[----:B------:R-:W-:-:S03]  /*0420*/  ISETP.NE.AND P0, PT, R8, R19, PT ;  /* 0x000000130800720c */ /* 0x000fc60003f05270 */
[----:B------:R-:W4:Y:S04]  /*0430*/  LDG.E R15, desc[UR12][R4.64+0x4] ;  /* 0x0000040c040f7981 */ /* 0x000f28000c1e1900 */
[----:B------:R-:W4:Y:S04]  /*0440*/  @!P4 LDG.E R21, desc[UR12][R6.64+-0x18] ;  /* 0xffffe80c0615c981 */ /* 0x000f28000c1e1900 */
[----:B------:R-:W4:Y:S04]  /*0450*/  @!P5 LDG.E R23, desc[UR12][R6.64+-0x14] ;  /* 0xffffec0c0617d981 */ /* 0x000f28000c1e1900 */
[----:B------:R-:W4:Y:S01]  /*0460*/  @!P6 LDG.E R25, desc[UR12][R6.64+-0x10] ;  /* 0xfffff00c0619e981 */ /* 0x000f22000c1e1900 */
[----:B------:R-:W-:-:S03]  /*0470*/  ISETP.NE.AND P1, PT, R8, R29, PT ;  /* 0x0000001d0800720c */ /* 0x000fc60003f25270 */
[----:B------:R-:W4:Y:S01]  /*0480*/  @!P0 LDG.E R11, desc[UR12][R6.64+-0xc] ;  /* 0xfffff40c060b8981 */ /* 0x000f22000c1e1900 */
[----:B--2---:R-:W-:-:S03]  /*0490*/  @!P2 IMAD R10, R2, R9, RZ ;  /* 0x00000009020aa224 */ /* 0x004fc600078e02ff */
[----:B------:R-:W2:Y:S01]  /*04a0*/  LDG.E R9, desc[UR12][R4.64+0xc] ;  /* 0x00000c0c04097981 */ /* 0x000ea2000c1e1900 */
[--C-:B------:R-:W-:Y:S01]  /*04b0*/  @!P2 IMAD.MOV.U32 R2, RZ, RZ, R10.reuse ;  /* 0x000000ffff02a224 */ /* 0x100fe200078e000a */
[----:B------:R-:W-:-:S03]  /*04c0*/  @!P2 SHF.R.S32.HI R19, RZ, 0x1f, R10 ;  /* 0x0000001fff13a819 */ /* 0x000fc6000001140a */
[----:B---3--:R-:W-:Y:S02]  /*04d0*/  @!P3 IMAD R10, R2, R17, RZ ;  /* 0x00000011020ab224 */ /* 0x008fe400078e02ff */
[----:B------:R-:W-:Y:S01]  /*04e0*/  @!P2 IMAD.MOV.U32 R3, RZ, RZ, R19 ;  /* 0x000000ffff03a224 */ /* 0x000fe200078e0013 */
[C---:B------:R-:W-:Y:S01]  /*04f0*/  ISETP.NE.AND P2, PT, R8.reuse, R12, PT ;  /* 0x0000000c0800720c */ /* 0x040fe20003f45270 */
[----:B------:R-:W3:Y:S01]  /*0500*/  @!P1 LDG.E R19, desc[UR12][R6.64+-0x8] ;  /* 0xfffff80c06139981 */ /* 0x000ee2000c1e1900 */
[--C-:B------:R-:W-:Y:S01]  /*0510*/  @!P3 SHF.R.S32.HI R29, RZ, 0x1f, R10.reuse ;  /* 0x0000001fff1db819 */ /* 0x100fe2000001140a */
[----:B------:R-:W-:Y:S02]  /*0520*/  @!P3 IMAD.MOV.U32 R2, RZ, RZ, R10 ;  /* 0x000000ffff02b224 */ /* 0x000fe400078e000a */
[----:B------:R-:W3:Y:S01]  /*0530*/  LDG.E R17, desc[UR12][R4.64+0x10] ;  /* 0x0000100c04117981 */ /* 0x000ee2000c1e1900 */
[----:B------:R-:W-:Y:S02]  /*0540*/  @!P3 MOV R3, R29 ;  /* 0x0000001d0003b202 */ /* 0x000fe40000000f00 */
[----:B------:R-:W-:Y:S01]  /*0550*/  ISETP.NE.AND P3, PT, R8, R27, PT ;  /* 0x0000001b0800720c */ /* 0x000fe20003f65270 */
[----:B------:R-:W3:Y:S04]  /*0560*/  LDG.E R29, desc[UR12][R4.64+0x18] ;  /* 0x0000180c041d7981 */ /* 0x000ee8000c1e1900 */
[----:B------:R-:W3:Y:S04]  /*0570*/  @!P2 LDG.E R12, desc[UR12][R6.64+-0x4] ;  /* 0xfffffc0c060ca981 */ /* 0x000ee8000c1e1900 */
[----:B------:R-:W3:Y:S04]  /*0580*/  LDG.E R27, desc[UR12][R4.64+0x1c] ;  /* 0x00001c0c041b7981 */ /* 0x000ee8000c1e1900 */
[----:B------:R-:W3:Y:S01]  /*0590*/  @!P3 LDG.E R10, desc[UR12][R6.64] ;  /* 0x0000000c060ab981 */ /* 0x000ee2000c1e1900 */
[----:B----4-:R-:W-:-:S04]  /*05a0*/  @!P4 IMAD R21, R2, R21, RZ ;  /* 0x000000150215c224 */ /* 0x010fc800078e02ff */
[--C-:B------:R-:W-:Y:S01]  /*05b0*/  @!P4 IMAD.MOV.U32 R2, RZ, RZ, R21.reuse ;  /* 0x000000ffff02c224 */ /* 0x100fe200078e0015 */
[----:B------:R-:W-:-:S03]  /*05c0*/  @!P4 SHF.R.S32.HI R16, RZ, 0x1f, R21 ;  /* 0x0000001fff10c819 */ /* 0x000fc60000011415 */
[----:B------:R-:W-:Y:S02]  /*05d0*/  @!P5 IMAD R23, R2, R23, RZ ;  /* 0x000000170217d224 */ /* 0x000fe400078e02ff */
[----:B------:R-:W-:Y:S01]  /*05e0*/  @!P4 IMAD.MOV.U32 R3, RZ, RZ, R16 ;  /* 0x000000ffff03c224 */ /* 0x000fe200078e0010 */
[----:B------:R-:W-:Y:S01]  /*05f0*/  ISETP.NE.AND P4, PT, R8, R15, PT ;  /* 0x0000000f0800720c */ /* 0x000fe20003f85270 */
[--C-:B------:R-:W-:Y:S01]  /*0600*/  @!P5 IMAD.MOV.U32 R2, RZ, RZ, R23.reuse ;  /* 0x000000ffff02d224 */ /* 0x100fe200078e0017 */
[----:B------:R-:W-:-:S03]  /*0610*/  @!P5 SHF.R.S32.HI R16, RZ, 0x1f, R23 ;  /* 0x0000001fff10d819 */ /* 0x000fc60000011417 */
[----:B------:R-:W-:Y:S01]  /*0620*/  @!P6 IMAD R25, R2, R25, RZ ;  /* 0x000000190219e224 */ /* 0x000fe200078e02ff */
[----:B------:R-:W-:Y:S02]  /*0630*/  @!P5 MOV R3, R16 ;  /* 0x000000100003d202 */ /* 0x000fe40000000f00 */
[----:B------:R-:W-:Y:S01]  /*0640*/  ISETP.NE.AND P5, PT, R8, R13, PT ;  /* 0x0000000d0800720c */ /* 0x000fe20003fa5270 */
[--C-:B------:R-:W-:Y:S01]  /*0650*/  @!P6 IMAD.MOV.U32 R2, RZ, RZ, R25.reuse ;  /* 0x000000ffff02e224 */ /* 0x100fe200078e0019 */
[----:B------:R-:W-:-:S03]  /*0660*/  @!P6 SHF.R.S32.HI R16, RZ, 0x1f, R25 ;  /* 0x0000001fff10e819 */ /* 0x000fc60000011419 */
[----:B------:R-:W4:Y:S01]  /*0670*/  @!P4 LDG.E R13, desc[UR12][R6.64+0x4] ;  /* 0x0000040c060dc981 */ /* 0x000f22000c1e1900 */
[----:B------:R-:W-:Y:S02]  /*0680*/  @!P0 IMAD R11, R2, R11, RZ ;  /* 0x0000000b020b8224 */ /* 0x000fe400078e02ff */
[----:B------:R-:W-:Y:S02]  /*0690*/  @!P6 IMAD.MOV.U32 R3, RZ, RZ, R16 ;  /* 0x000000ffff03e224 */ /* 0x000fe400078e0010 */
[--C-:B------:R-:W-:Y:S01]  /*06a0*/  @!P0 IMAD.MOV.U32 R2, RZ, RZ, R11.reuse ;  /* 0x000000ffff028224 */ /* 0x100fe200078e000b */
[----:B------:R-:W-:-:S04]  /*06b0*/  @!P0 SHF.R.S32.HI R16, RZ, 0x1f, R11 ;  /* 0x0000001fff108819 */ /* 0x000fc8000001140b */
[----:B------:R-:W-:Y:S02]  /*06c0*/  @!P0 MOV R3, R16 ;  /* 0x0000001000038202 */ /* 0x000fe40000000f00 */
[----:B--2---:R-:W-:Y:S02]  /*06d0*/  ISETP.NE.AND P6, PT, R8, R9, PT ;  /* 0x000000090800720c */ /* 0x004fe40003fc5270 */
[----:B------:R-:W2:Y:S01]  /*06e0*/  @!P5 LDG.E R9, desc[UR12][R6.64+0x8] ;  /* 0x0000080c0609d981 */ /* 0x000ea2000c1e1900 */
[----:B---3--:R-:W-:-:S10]  /*06f0*/  @!P1 IMAD R19, R2, R19, RZ ;  /* 0x0000001302139224 */ /* 0x008fd400078e02ff */
[----:B------:R-:W3:Y:S01]  /*0700*/  @!P6 LDG.E R11, desc[UR12][R6.64+0xc] ;  /* 0x00000c0c060be981 */ /* 0x000ee2000c1e1900 */
[----:B------:R-:W-:Y:S01]  /*0710*/  ISETP.NE.AND P0, PT, R8, R17, PT ;  /* 0x000000110800720c */ /* 0x000fe20003f05270 */
[--C-:B------:R-:W-:Y:S01]  /*0720*/  @!P1 IMAD.MOV.U32 R2, RZ, RZ, R19.reuse ;  /* 0x000000ffff029224 */ /* 0x100fe200078e0013 */
[----:B------:R-:W-:-:S05]  /*0730*/  @!P1 SHF.R.S32.HI R16, RZ, 0x1f, R19 ;  /* 0x0000001fff109819 */ /* 0x000fca0000011413 */
[----:B------:R-:W-:Y:S02]  /*0740*/  @!P1 IMAD.MOV.U32 R3, RZ, RZ, R16 ;  /* 0x000000ffff039224 */ /* 0x000fe400078e0010 */
[----:B------:R-:W-:Y:S01]  /*0750*/  @!P2 IMAD R12, R2, R12, RZ ;  /* 0x0000000c020ca224 */ /* 0x000fe200078e02ff */
[----:B------:R-:W-:-:S03]  /*0760*/  ISETP.NE.AND P1, PT, R8, R14, PT ;  /* 0x0000000e0800720c */ /* 0x000fc60003f25270 */
[--C-:B------:R-:W-:Y:S01]  /*0770*/  @!P2 IMAD.MOV.U32 R2, RZ, RZ, R12.reuse ;  /* 0x000000ffff02a224 */ /* 0x100fe200078e000c */
[----:B------:R-:W-:Y:S01]  /*0780*/  @!P2 SHF.R.S32.HI R17, RZ, 0x1f, R12 ;  /* 0x0000001fff11a819 */ /* 0x000fe2000001140c */
[----:B------:R-:W3:Y:S02]  /*0790*/  @!P0 LDG.E R15, desc[UR12][R6.64+0x10] ;  /* 0x0000100c060f8981 */ /* 0x000ee4000c1e1900 */
[----:B------:R-:W-:Y:S01]  /*07a0*/  @!P3 IMAD R10, R2, R10, RZ ;  /* 0x0000000a020ab224 */ /* 0x000fe200078e02ff */
[----:B------:R-:W-:Y:S02]  /*07b0*/  @!P2 MOV R3, R17 ;  /* 0x000000110003a202 */ /* 0x000fe40000000f00 */
[----:B------:R-:W-:Y:S02]  /*07c0*/  ISETP.NE.AND P2, PT, R8, R29, PT ;  /* 0x0000001d0800720c */ /* 0x000fe40003f45270 */
[--C-:B------:R-:W-:Y:S01]  /*07d0*/  @!P3 SHF.R.S32.HI R19, RZ, 0x1f, R10.reuse ;  /* 0x0000001fff13b819 */ /* 0x100fe2000001140a */
[----:B------:R-:W3:Y:S01]  /*07e0*/  @!P1 LDG.E R17, desc[UR12][R6.64+0x14] ;  /* 0x0000140c06119981 */ /* 0x000ee2000c1e1900 */
[----:B------:R-:W-:-:S03]  /*07f0*/  @!P3 IMAD.MOV.U32 R2, RZ, RZ, R10 ;  /* 0x000000ffff02b224 */ /* 0x000fc600078e000a */
[----:B------:R-:W-:Y:S01]  /*0800*/  @!P3 IMAD.MOV.U32 R3, RZ, RZ, R19 ;  /* 0x000000ffff03b224 */ /* 0x000fe200078e0013 */
[----:B------:R-:W-:-:S05]  /*0810*/  ISETP.NE.AND P3, PT, R8, R27, PT ;  /* 0x0000001b0800720c */ /* 0x000fca0003f65270 */
[----:B------:R-:W3:Y:S08]  /*0820*/  @!P2 LDG.E R19, desc[UR12][R6.64+0x18] ;  /* 0x0000180c0613a981 */ /* 0x000ef0000c1e1900 */
[----:B------:R-:W3:Y:S01]  /*0830*/  @!P3 LDG.E R21, desc[UR12][R6.64+0x1c] ;  /* 0x00001c0c0615b981 */ /* 0x000ee2000c1e1900 */
[----:B----4-:R-:W-:-:S04]  /*0840*/  @!P4 IMAD R13, R2, R13, RZ ;  /* 0x0000000d020dc224 */ /* 0x010fc800078e02ff */
[--C-:B------:R-:W-:Y:S01]  /*0850*/  @!P4 IMAD.MOV.U32 R2, RZ, RZ, R13.reuse ;  /* 0x000000ffff02c224 */ /* 0x100fe200078e000d */
[----:B------:R-:W-:-:S04]  /*0860*/  @!P4 SHF.R.S32.HI R10, RZ, 0x1f, R13 ;  /* 0x0000001fff0ac819 */ /* 0x000fc8000001140d */
[----:B------:R-:W-:Y:S01]  /*0870*/  @!P4 MOV R3, R10 ;  /* 0x0000000a0003c202 */ /* 0x000fe20000000f00 */
[----:B------:R-:W-:-:S04]  /*0880*/  UIADD3 UR4, UP1, UPT, UR4, -0x10, URZ ;  /* 0xfffffff004047890 */ /* 0x000fc8000ff3e0ff */
[----:B------:R-:W-:Y:S02]  /*0890*/  UIADD3.X UR7, UPT, UPT, UR7, -0x1, URZ, UP1, !UPT ;  /* 0xffffffff07077890 */ /* 0x000fe40008ffe4ff */
[----:B------:R-:W-:-:S04]  /*08a0*/  UISETP.NE.U32.AND UP1, UPT, UR4, URZ, UPT ;  /* 0x000000ff0400728c */ /* 0x000fc8000bf25070 */
[----:B------:R-:W-:Y:S01]  /*08b0*/  UISETP.NE.AND.EX UP1, UPT, UR7, URZ, UPT, UP1 ;  /* 0x000000ff0700728c */ /* 0x000fe2000bf25310 */
[----:B--2---:R-:W-:-:S04]  /*08c0*/  @!P5 IMAD R9, R2, R9, RZ ;  /* 0x000000090209d224 */ /* 0x004fc800078e02ff */
[----:B------:R-:W-:-:S04]  /*08d0*/  @!P5 IMAD.MOV.U32 R2, RZ, RZ, R9 ;  /* 0x000000ffff02d224 */ /* 0x000fc800078e0009 */
[----:B---3--:R-:W-:-:S05]  /*08e0*/  @!P6 IMAD R11, R2, R11, RZ ;  /* 0x0000000b020be224 */ /* 0x008fca00078e02ff */
[----:B------:R-:W-:Y:S02]  /*08f0*/  @!P6 MOV R2, R11 ;  /* 0x0000000b0002e202 */ /* 0x000fe40000000f00 */
[----:B------:R-:W-:-:S03]  /*0900*/  @!P5 SHF.R.S32.HI R10, RZ, 0x1f, R9 ;  /* 0x0000001fff0ad819 */ /* 0x000fc60000011409 */
[----:B------:R-:W-:-:S04]  /*0910*/  @!P0 IMAD R15, R2, R15, RZ ;  /* 0x0000000f020f8224 */ /* 0x000fc800078e02ff */
[----:B------:R-:W-:-:S04]  /*0920*/  @!P0 IMAD.MOV.U32 R2, RZ, RZ, R15 ;  /* 0x000000ffff028224 */ /* 0x000fc800078e000f */
[----:B------:R-:W-:Y:S02]  /*0930*/  @!P1 IMAD R17, R2, R17, RZ ;  /* 0x0000001102119224 */ /* 0x000fe400078e02ff */
[----:B------:R-:W-:Y:S01]  /*0940*/  @!P5 IMAD.MOV.U32 R3, RZ, RZ, R10 ;  /* 0x000000ffff03d224 */ /* 0x000fe200078e000a */
[----:B------:R-:W-:Y:S01]  /*0950*/  @!P6 SHF.R.S32.HI R10, RZ, 0x1f, R11 ;  /* 0x0000001fff0ae819 */ /* 0x000fe2000001140b */
[----:B------:R-:W-:-:S04]  /*0960*/  @!P1 IMAD.MOV.U32 R2, RZ, RZ, R17 ;  /* 0x000000ffff029224 */ /* 0x000fc800078e0011 */
[----:B------:R-:W-:Y:S02]  /*0970*/  @!P6 IMAD.MOV.U32 R3, RZ, RZ, R10 ;  /* 0x000000ffff03e224 */ /* 0x000fe400078e000a */
[----:B------:R-:W-:Y:S01]  /*0980*/  @!P2 IMAD R19, R2, R19, RZ ;  /* 0x000000130213a224 */ /* 0x000fe200078e02ff */
[----:B------:R-:W-:-:S04]  /*0990*/  @!P0 SHF.R.S32.HI R10, RZ, 0x1f, R15 ;  /* 0x0000001fff0a8819 */ /* 0x000fc8000001140f */
[----:B------:R-:W-:Y:S02]  /*09a0*/  @!P2 MOV R2, R19 ;  /* 0x000000130002a202 */ /* 0x000fe40000000f00 */
[----:B------:R-:W-:Y:S02]  /*09b0*/  @!P0 MOV R3, R10 ;  /* 0x0000000a00038202 */ /* 0x000fe40000000f00 */
[----:B------:R-:W-:Y:S01]  /*09c0*/  @!P1 SHF.R.S32.HI R10, RZ, 0x1f, R17 ;  /* 0x0000001fff0a9819 */ /* 0x000fe20000011411 */
[----:B------:R-:W-:Y:S01]  /*09d0*/  @!P3 IMAD R21, R2, R21, RZ ;  /* 0x000000150215b224 */ /* 0x000fe200078e02ff */
[----:B------:R-:W-:-:S03]  /*09e0*/  IADD3 R9, P0, PT, R4, 0x40, RZ ;  /* 0x0000004004097810 */ /* 0x000fc60007f1e0ff */
[----:B------:R-:W-:Y:S01]  /*09f0*/  @!P1 IMAD.MOV.U32 R3, RZ, RZ, R10 ;  /* 0x000000ffff039224 */ /* 0x000fe200078e000a */
[----:B------:R-:W-:Y:S02]  /*0a00*/  @!P2 SHF.R.S32.HI R10, RZ, 0x1f, R19 ;  /* 0x0000001fff0aa819 */ /* 0x000fe40000011413 */
[----:B------:R-:W-:Y:S02]  /*0a10*/  @!P3 SHF.R.S32.HI R4, RZ, 0x1f, R21 ;  /* 0x0000001fff04b819 */ /* 0x000fe40000011415 */
[----:B------:R-:W-:Y:S01]  /*0a20*/  IADD3 R6, P1, PT, R6, 0x40, RZ ;  /* 0x0000004006067810 */ /* 0x000fe20007f3e0ff */
[----:B------:R-:W-:Y:S02]  /*0a30*/  @!P2 IMAD.MOV.U32 R3, RZ, RZ, R10 ;  /* 0x000000ffff03a224 */ /* 0x000fe400078e000a */
[----:B------:R-:W-:Y:S01]  /*0a40*/  IMAD.X R5, RZ, RZ, R5, P0 ;  /* 0x000000ffff057224 */ /* 0x000fe200000e0605 */
[----:B------:R-:W-:Y:S01]  /*0a50*/  IADD3.X R17, PT, PT, RZ, R7, RZ, P1, !PT ;  /* 0x00000007ff117210 */ /* 0x000fe20000ffe4ff */
[----:B------:R-:W-:-:S02]  /*0a60*/  @!P3 IMAD.MOV.U32 R2, RZ, RZ, R21 ;  /* 0x000000ffff02b224 */ /* 0x000fc400078e0015 */
[----:B------:R-:W-:Y:S01]  /*0a70*/  @!P3 IMAD.MOV.U32 R3, RZ, RZ, R4 ;  /* 0x000000ffff03b224 */ /* 0x000fe200078e0004 */
[----:B------:R-:W-:Y:S06]  /*0a80*/  BRA.U UP1, `(.L_x_1050) ;  /* 0xfffffff901147547 */ /* 0x000fec000b83ffff */
.L_x_1049:
        /* <DEDUP_REMOVED lines=26> */
[----:B------:R0:W4:Y:S01]  /*0c30*/  LDG.E R23, desc[UR12][R6.64+0x1c] ;  /* 0x00001c0c06177981 */ /* 0x000122000c1e1900 */
[----:B--2--5:R-:W-:Y:S02]  /*0c40*/  ISETP.NE.AND P6, PT, R8, R5, PT ;  /* 0x000000050800720c */ /* 0x024fe40003fc5270 */
[----:B------:R-:W-:-:S11]  /*0c50*/  MOV R5, UR7 ;  /* 0x0000000700057c02 */ /* 0x000fd60008000f00 */
[----:B------:R-:W2:Y:S01]  /*0c60*/  @!P6 LDG.E R9, desc[UR12][R4.64] ;  /* 0x0000000c0409e981 */ /* 0x000ea2000c1e1900 */
[C---:B---3--:R-:W-:Y:S02]  /*0c70*/  ISETP.NE.AND P5, PT, R8.reuse, R11, PT ;  /* 0x0000000b0800720c */ /* 0x048fe40003fa5270 */
[C---:B----4-:R-:W-:Y:S02]  /*0c80*/  ISETP.NE.AND P4, PT, R8.reuse, R13, PT ;  /* 0x0000000d0800720c */ /* 0x050fe40003f85270 */
[----:B------:R-:W-:-:S09]  /*0c90*/  ISETP.NE.AND P3, PT, R8, R15, PT ;  /* 0x0000000f0800720c */ /* 0x000fd20003f65270 */
[----:B------:R-:W3:Y:S01]  /*0ca0*/  @!P5 LDG.E R11, desc[UR12][R4.64+0x4] ;  /* 0x0000040c040bd981 */ /* 0x000ee2000c1e1900 */
[----:B------:R-:W-:-:S03]  /*0cb0*/  ISETP.NE.AND P2, PT, R8, R17, PT ;  /* 0x000000110800720c */ /* 0x000fc60003f45270 */
[----:B------:R-:W4:Y:S04]  /*0cc0*/  @!P4 LDG.E R13, desc[UR12][R4.64+0x8] ;  /* 0x0000080c040dc981 */ /* 0x000f28000c1e1900 */
[----:B------:R-:W4:Y:S01]  /*0cd0*/  @!P3 LDG.E R15, desc[UR12][R4.64+0xc] ;  /* 0x00000c0c040fb981 */ /* 0x000f22000c1e1900 */
[----:B------:R-:W-:-:S05]  /*0ce0*/  ISETP.NE.AND P1, PT, R8, R19, PT ;  /* 0x000000130800720c */ /* 0x000fca0003f25270 */
[----:B------:R-:W4:Y:S01]  /*0cf0*/  @!P2 LDG.E R17, desc[UR12][R4.64+0x10] ;  /* 0x0000100c0411a981 */ /* 0x000f22000c1e1900 */
[----:B------:R-:W-:-:S07]  /*0d00*/  ISETP.NE.AND P0, PT, R8, R21, PT ;  /* 0x000000150800720c */ /* 0x000fce0003f05270 */
[----:B------:R-:W4:Y:S01]  /*0d10*/  @!P1 LDG.E R7, desc[UR12][R4.64+0x14] ;  /* 0x0000140c04079981 */ /* 0x000f22000c1e1900 */
[----:B--2---:R-:W-:-:S05]  /*0d20*/  @!P6 IMAD R9, R2, R9, RZ ;  /* 0x000000090209e224 */ /* 0x004fca00078e02ff */
[--C-:B0-----:R-:W-:Y:S01]  /*0d30*/  @!P6 SHF.R.S32.HI R6, RZ, 0x1f, R9.reuse ;  /* 0x0000001fff06e819 */ /* 0x101fe20000011409 */
[----:B------:R-:W-:Y:S02]  /*0d40*/  @!P6 IMAD.MOV.U32 R2, RZ, RZ, R9 ;  /* 0x000000ffff02e224 */ /* 0x000fe400078e0009 */
[----:B------:R-:W2:Y:S02]  /*0d50*/  @!P0 LDG.E R9, desc[UR12][R4.64+0x18] ;  /* 0x0000180c04098981 */ /* 0x000ea4000c1e1900 */
[----:B------:R-:W-:Y:S01]  /*0d60*/  @!P6 IMAD.MOV.U32 R3, RZ, RZ, R6 ;  /* 0x000000ffff03e224 */ /* 0x000fe200078e0006 */
[----:B------:R-:W-:-:S13]  /*0d70*/  ISETP.NE.AND P6, PT, R8, R23, PT ;  /* 0x000000170800720c */ /* 0x000fda0003fc5270 */
[----:B------:R0:W2:Y:S01]  /*0d80*/  @!P6 LDG.E R19, desc[UR12][R4.64+0x1c] ;  /* 0x00001c0c0413e981 */ /* 0x0000a2000c1e1900 */
[----:B---3--:R-:W-:-:S05]  /*0d90*/  @!P5 IMAD R11, R2, R11, RZ ;  /* 0x0000000b020bd224 */ /* 0x008fca00078e02ff */
[----:B------:R-:W-:-:S05]  /*0da0*/  @!P5 MOV R2, R11 ;  /* 0x0000000b0002d202 */ /* 0x000fca0000000f00 */
[----:B----4-:R-:W-:-:S04]  /*0db0*/  @!P4 IMAD R13, R2, R13, RZ ;  /* 0x0000000d020dc224 */ /* 0x010fc800078e02ff */
[----:B------:R-:W-:-:S04]  /*0dc0*/  @!P4 IMAD.MOV.U32 R2, RZ, RZ, R13 ;  /* 0x000000ffff02c224 */ /* 0x000fc800078e000d */
[----:B------:R-:W-:-:S04]  /*0dd0*/  @!P3 IMAD R15, R2, R15, RZ ;  /* 0x0000000f020fb224 */ /* 0x000fc800078e02ff */
[----:B------:R-:W-:Y:S01]  /*0de0*/  @!P3 IMAD.MOV.U32 R2, RZ, RZ, R15 ;  /* 0x000000ffff02b224 */ /* 0x000fe200078e000f */
[----:B------:R-:W-:-:S03]  /*0df0*/  @!P5 SHF.R.S32.HI R6, RZ, 0x1f, R11 ;  /* 0x0000001fff06d819 */ /* 0x000fc6000001140b */
[----:B------:R-:W-:Y:S02]  /*0e00*/  @!P2 IMAD R17, R2, R17, RZ ;  /* 0x000000110211a224 */ /* 0x000fe400078e02ff */
[----:B------:R-:W-:-:S03]  /*0e10*/  @!P5 IMAD.MOV.U32 R3, RZ, RZ, R6 ;  /* 0x000000ffff03d224 */ /* 0x000fc600078e0006 */
[----:B------:R-:W-:Y:S02]  /*0e20*/  @!P2 MOV R2, R17 ;  /* 0x000000110002a202 */ /* 0x000fe40000000f00 */
[----:B------:R-:W-:-:S03]  /*0e30*/  @!P4 SHF.R.S32.HI R6, RZ, 0x1f, R13 ;  /* 0x0000001fff06c819 */ /* 0x000fc6000001140d */
[----:B------:R-:W-:Y:S01]  /*0e40*/  @!P1 IMAD R7, R2, R7, RZ ;  /* 0x0000000702079224 */ /* 0x000fe200078e02ff */
[----:B------:R-:W-:Y:S02]  /*0e50*/  @!P4 MOV R3, R6 ;  /* 0x000000060003c202 */ /* 0x000fe40000000f00 */
[----:B------:R-:W-:Y:S01]  /*0e60*/  @!P3 SHF.R.S32.HI R6, RZ, 0x1f, R15 ;  /* 0x0000001fff06b819 */ /* 0x000fe2000001140f */
[----:B------:R-:W-:Y:S01]  /*0e70*/  @!P1 IMAD.MOV.U32 R2, RZ, RZ, R7 ;  /* 0x000000ffff029224 */ /* 0x000fe200078e0007 */
[----:B0-----:R-:W-:-:S03]  /*0e80*/  @!P2 SHF.R.S32.HI R4, RZ, 0x1f, R17 ;  /* 0x0000001fff04a819 */ /* 0x001fc60000011411 */
[----:B------:R-:W-:Y:S02]  /*0e90*/  @!P3 IMAD.MOV.U32 R3, RZ, RZ, R6 ;  /* 0x000000ffff03b224 */ /* 0x000fe400078e0006 */
[----:B------:R-:W-:Y:S01]  /*0ea0*/  @!P2 IMAD.MOV.U32 R3, RZ, RZ, R4 ;  /* 0x000000ffff03a224 */ /* 0x000fe200078e0004 */
[----:B------:R-:W-:-:S04]  /*0eb0*/  @!P1 SHF.R.S32.HI R4, RZ, 0x1f, R7 ;  /* 0x0000001fff049819 */ /* 0x000fc80000011407 */
[----:B------:R-:W-:Y:S01]  /*0ec0*/  @!P1 MOV R3, R4 ;  /* 0x0000000400039202 */ /* 0x000fe20000000f00 */
[----:B------:R-:W-:-:S04]  /*0ed0*/  UIADD3 UR5, UP1, UPT, UR5, 0x8, URZ ;  /* 0x0000000805057890 */ /* 0x000fc8000ff3e0ff */
[----:B------:R-:W-:Y:S01]  /*0ee0*/  UIADD3.X UR6, UPT, UPT, URZ, UR6, URZ, UP1, !UPT ;  /* 0x00000006ff067290 */ /* 0x000fe20008ffe4ff */
[----:B--2---:R-:W-:-:S04]  /*0ef0*/  @!P0 IMAD R9, R2, R9, RZ ;  /* 0x0000000902098224 */ /* 0x004fc800078e02ff */
[--C-:B------:R-:W-:Y:S01]  /*0f00*/  @!P0 IMAD.MOV.U32 R2, RZ, RZ, R9.reuse ;  /* 0x000000ffff028224 */ /* 0x100fe200078e0009 */
[----:B------:R-:W-:-:S05]  /*0f10*/  @!P0 SHF.R.S32.HI R4, RZ, 0x1f, R9 ;  /* 0x0000001fff048819 */ /* 0x000fca0000011409 */
[----:B------:R-:W-:Y:S02]  /*0f20*/  @!P0 IMAD.MOV.U32 R3, RZ, RZ, R4 ;  /* 0x000000ffff038224 */ /* 0x000fe400078e0004 */
[----:B------:R-:W-:-:S05]  /*0f30*/  @!P6 IMAD R19, R2, R19, RZ ;  /* 0x000000130213e224 */ /* 0x000fca00078e02ff */
[----:B------:R-:W-:Y:S02]  /*0f40*/  @!P6 SHF.R.S32.HI R4, RZ, 0x1f, R19 ;  /* 0x0000001fff04e819 */ /* 0x000fe40000011413 */
[----:B------:R-:W-:-:S03]  /*0f50*/  @!P6 MOV R2, R19 ;  /* 0x000000130002e202 */ /* 0x000fc60000000f00 */
[----:B------:R-:W-:-:S07]  /*0f60*/  @!P6 IMAD.MOV.U32 R3, RZ, RZ, R4 ;  /* 0x000000ffff03e224 */ /* 0x000fce00078e0004 */
.L_x_1051:
        /* <DEDUP_REMOVED lines=23> */
[----:B--2--5:R-:W-:-:S03]  /*10e0*/  ISETP.NE.AND P0, PT, R8, R7, PT ;  /* 0x000000070800720c */ /* 0x024fc60003f05270 */
[----:B------:R-:W-:Y:S01]  /*10f0*/  IMAD.U32 R7, RZ, RZ, UR11 ;  /* 0x0000000bff077e24 */ /* 0x000fe2000f8e00ff */
[C---:B---3--:R-:W-:Y:S02]  /*1100*/  ISETP.NE.AND P1, PT, R8.reuse, R9, PT ;  /* 0x000000090800720c */ /* 0x048fe40003f25270 */
[----:B----4-:R-:W-:-:S07]  /*1110*/  ISETP.NE.AND P2, PT, R8, R11, PT ;  /* 0x0000000b0800720c */ /* 0x010fce0003f45270 */
[----:B------:R-:W2:Y:S01]  /*1120*/  @!P0 LDG.E R9, desc[UR12][R6.64] ;  /* 0x0000000c06098981 */ /* 0x000ea2000c1e1900 */
[----:B------:R-:W-:-:S03]  /*1130*/  ISETP.NE.AND P3, PT, R8, R13, PT ;  /* 0x0000000d0800720c */ /* 0x000fc60003f65270 */
[----:B------:R-:W3:Y:S04]  /*1140*/  @!P1 LDG.E R11, desc[UR12][R6.64+0x4] ;  /* 0x0000040c060b9981 */ /* 0x000ee8000c1e1900 */
[----:B------:R-:W4:Y:S06]  /*1150*/  @!P2 LDG.E R5, desc[UR12][R6.64+0x8] ;  /* 0x0000080c0605a981 */ /* 0x000f2c000c1e1900 */
[----:B------:R-:W4:Y:S01]  /*1160*/  @!P3 LDG.E R13, desc[UR12][R6.64+0xc] ;  /* 0x00000c0c060db981 */ /* 0x000f22000c1e1900 */
[----:B------:R-:W-:-:S04]  /*1170*/  UIADD3 UR5, UP1, UPT, UR5, 0x4, URZ ;  /* 0x0000000405057890 */ /* 0x000fc8000ff3e0ff */
[----:B------:R-:W-:Y:S01]  /*1180*/  UIADD3.X UR6, UPT, UPT, URZ, UR6, URZ, UP1, !UPT ;  /* 0x00000006ff067290 */ /* 0x000fe20008ffe4ff */
[----:B--2---:R-:W-:-:S05]  /*1190*/  @!P0 IMAD R9, R2, R9, RZ ;  /* 0x0000000902098224 */ /* 0x004fca00078e02ff */
[----:B------:R-:W-:Y:S02]  /*11a0*/  @!P0 MOV R2, R9 ;  /* 0x0000000900028202 */ /* 0x000fe40000000f00 */
[----:B------:R-:W-:-:S03]  /*11b0*/  @!P0 SHF.R.S32.HI R4, RZ, 0x1f, R9 ;  /* 0x0000001fff048819 */ /* 0x000fc60000011409 */
[----:B---3--:R-:W-:Y:S02]  /*11c0*/  @!P1 IMAD R11, R2, R11, RZ ;  /* 0x0000000b020b9224 */ /* 0x008fe400078e02ff */
[----:B------:R-:W-:Y:S02]  /*11d0*/  @!P0 IMAD.MOV.U32 R3, RZ, RZ, R4 ;  /* 0x000000ffff038224 */ /* 0x000fe400078e0004 */
[--C-:B------:R-:W-:Y:S01]  /*11e0*/  @!P1 IMAD.MOV.U32 R2, RZ, RZ, R11.reuse ;  /* 0x000000ffff029224 */ /* 0x100fe200078e000b */
[----:B------:R-:W-:-:S03]  /*11f0*/  @!P1 SHF.R.S32.HI R4, RZ, 0x1f, R11 ;  /* 0x0000001fff049819 */ /* 0x000fc6000001140b */
[----:B----4-:R-:W-:Y:S01]  /*1200*/  @!P2 IMAD R5, R2, R5, RZ ;  /* 0x000000050205a224 */ /* 0x010fe200078e02ff */
[----:B------:R-:W-:-:S03]  /*1210*/  @!P1 MOV R3, R4 ;  /* 0x0000000400039202 */ /* 0x000fc60000000f00 */
[--C-:B------:R-:W-:Y:S01]  /*1220*/  @!P2 IMAD.MOV.U32 R2, RZ, RZ, R5.reuse ;  /* 0x000000ffff02a224 */ /* 0x100fe200078e0005 */
[----:B------:R-:W-:-:S03]  /*1230*/  @!P2 SHF.R.S32.HI R4, RZ, 0x1f, R5 ;  /* 0x0000001fff04a819 */ /* 0x000fc60000011405 */
[----:B------:R-:W-:Y:S02]  /*1240*/  @!P3 IMAD R13, R2, R13, RZ ;  /* 0x0000000d020db224 */ /* 0x000fe400078e02ff */
[----:B------:R-:W-:-:S03]  /*1250*/  @!P2 IMAD.MOV.U32 R3, RZ, RZ, R4 ;  /* 0x000000ffff03a224 */ /* 0x000fc600078e0004 */
[----:B------:R-:W-:Y:S02]  /*1260*/  @!P3 SHF.R.S32.HI R4, RZ, 0x1f, R13 ;  /* 0x0000001fff04b819 */ /* 0x000fe4000001140d */
[----:B------:R-:W-:-:S03]  /*1270*/  @!P3 MOV R2, R13 ;  /* 0x0000000d0002b202 */ /* 0x000fc60000000f00 */
[----:B------:R-:W-:-:S07]  /*1280*/  @!P3 IMAD.MOV.U32 R3, RZ, RZ, R4 ;  /* 0x000000ffff03b224 */ /* 0x000fce00078e0004 */
.L_x_1052:
        /* <DEDUP_REMOVED lines=9> */
.L_x_1053:
[----:B------:R-:W-:Y:S01]  /*1320*/  MOV R5, UR6 ;  /* 0x0000000600057c02 */ /* 0x000fe20008000f00 */
[----:B------:R-:W-:-:S05]  /*1330*/  IMAD.U32 R4, RZ, RZ, UR5 ;  /* 0x00000005ff047e24 */ /* 0x000fca000f8e00ff */
[----:B------:R-:W2:Y:S01]  /*1340*/  LDG.E R5, desc[UR12][R4.64] ;  /* 0x0000000c04057981 */ /* 0x000ea2000c1e1900 */
[----:B------:R-:W-:Y:S02]  /*1350*/  IMAD.U32 R7, RZ, RZ, UR8 ;  /* 0x00000008ff077e24 */ /* 0x000fe4000f8e00ff */
[----:B------:R-:W-:Y:S01]  /*1360*/  IMAD.U32 R6, RZ, RZ, UR7 ;  /* 0x00000007ff067e24 */ /* 0x000fe2000f8e00ff */
[----:B--2--5:R-:W-:-:S13]  /*1370*/  ISETP.NE.AND P0, PT, R8, R5, PT ;  /* 0x000000050800720c */ /* 0x024fda0003f05270 */
        /* <DEDUP_REMOVED lines=9> */
[----:B--2---:R-:W-:-:S05]  /*1410*/  @!P0 IMAD R9, R2, R7, RZ ;  /* 0x0000000702098224 */ /* 0x004fca00078e02ff */
[----:B------:R-:W-:Y:S02]  /*1420*/  @!P0 SHF.R.S32.HI R4, RZ, 0x1f, R9 ;  /* 0x0000001fff048819 */ /* 0x000fe40000011409 */
[----:B------:R-:W-:-:S03]  /*1430*/  @!P0 MOV R2, R9 ;  /* 0x0000000900028202 */ /* 0x000fc60000000f00 */
[----:B------:R-:W-:Y:S01]  /*1440*/  @!P0 IMAD.MOV.U32 R3, RZ, RZ, R4 ;  /* 0x000000ffff038224 */ /* 0x000fe200078e0004 */
[----:B------:R-:W-:Y:S06]  /*1450*/  BRA.U UP0, `(.L_x_1053) ;  /* 0xfffffffd00b07547 */ /* 0x000fec000b83ffff */
.L_x_1048:
[----:B------:R-:W0:Y:S02]  /*1460*/  LDCU.64 UR4, c[0x0][0x380] ;  /* 0x00007000ff0477ac */ /* 0x000e240008000a00 */
[----:B0-----:R-:W-:-:S04]  /*1470*/  LEA R4, P0, R0, UR4, 0x3 ;  /* 0x0000000400047c11 */ /* 0x001fc8000f8018ff */
[----:B------:R-:W-:-:S05]  /*1480*/  LEA.HI.X R5, R0, UR5, RZ, 0x3, P0 ;  /* 0x0000000500057c11 */ /* 0x000fca00080f1cff */
[----:B------:R-:W-:Y:S01]  /*1490*/  STG.E.64 desc[UR12][R4.64], R2 ;  /* 0x0000000204007986 */ /* 0x000fe2000c101b0c */
[----:B------:R-:W-:Y:S05]  /*14a0*/  EXIT ;  /* 0x000000000000794d */ /* 0x000fea0003800000 */
.L_x_1054:
        /* <DEDUP_REMOVED lines=13> */
.L_x_8765:


//--------------------- .text._ZN2at6native55_GLOBAL__N__0955718d_22_SparseCsrTensorMath_cu_868dd54534reduce_sparse_csr_dim1_cuda_kernelIalNS1_14ReductionMulOpIaEElEEvPT2_PKT_PKT0_SC_lT1_ --------------------------
	.section	.text._ZN2at6native55_GLOBAL__N__0955718d_22_SparseCsrTensorMath_cu_868dd54534reduce_sparse_csr_dim1_cuda_kernelIalNS1_14ReductionMulOpIaEElEEvPT2_PKT_PKT0_SC_lT1_,"ax",@progbits
	.align	128
.text._ZN2at6native55_GLOBAL__N__0955718d_22_SparseCsrTensorMath_cu_868dd54534reduce_sparse_csr_dim1_cuda_kernelIalNS1_14ReductionMulOpIaEElEEvPT2_PKT_PKT0_SC_lT1_:
        .type           _ZN2at6native55_GLOBAL__N__0955718d_22_SparseCsrTensorMath_cu_868dd54534reduce_sparse_csr_dim1_cuda_kernelIalNS1_14ReductionMulOpIaEElEEvPT2_PKT_PKT0_SC_lT1_,@function
        .size           _ZN2at6native55_GLOBAL__N__0955718d_22_SparseCsrTensorMath_cu_868dd54534reduce_sparse_csr_dim1_cuda_kernelIalNS1_14ReductionMulOpIaEElEEvPT2_PKT_PKT0_SC_lT1_,(.L_x_8766 - _ZN2at6native55_GLOBAL__N__0955718d_22_SparseCsrTensorMath_cu_868dd54534reduce_sparse_csr_dim1_cuda_kernelIalNS1_14ReductionMulOpIaEElEEvPT2_PKT_PKT0_SC_lT1_)
        .other          _ZN2at6native55_GLOBAL__N__0955718d_22_SparseCsrTensorMath_cu_868dd54534reduce_sparse_csr_dim1_cuda_kernelIalNS1_14ReductionMulOpIaEElEEvPT2_PKT_PKT0_SC_lT1_,@"STO_CUDA_ENTRY STV_DEFAULT"
_ZN2at6native55_GLOBAL__N__0955718d_22_SparseCsrTensorMath_cu_868dd54534reduce_sparse_csr_dim1_cuda_kernelIalNS1_14ReductionMulOpIaEElEEvPT2_PKT_PKT0_SC_lT1_:
        /* <DEDUP_REMOVED lines=21> */
[----:B------:R-:W0:Y:S01]  /*0150*/  LDCU.64 UR6, c[0x0][0x388] ;  /* 0x00007100ff0677ac */ /* 0x000e220008000a00 */
[----:B------:R-:W-:Y:S01]  /*0160*/  IMAD.MOV.U32 R6, RZ, RZ, R7 ;  /* 0x000000ffff067224 */ /* 0x000fe200078e0007 */
[----:B------:R-:W-:Y:S01]  /*0170*/  BSSY.RECONVERGENT B0, `(.L_x_1055) ;  /* 0x00000a4000007945 */ /* 0x000fe20003800200 */
[----:B------:R-:W-:Y:S01]  /*0180*/  IMAD.MOV.U32 R2, RZ, RZ, 0x1 ;  /* 0x00000001ff027424 */ /* 0x000fe200078e00ff */
[----:B------:R-:W-:Y:S01]  /*0190*/  ISETP.GE.U32.AND P0, PT, R5, R8, PT ;  /* 0x000000080500720c */ /* 0x000fe20003f06070 */
[----:B------:R-:W-:-:S03]  /*01a0*/  IMAD.MOV.U32 R3, RZ, RZ, 0x0 ;  /* 0x00000000ff037424 */ /* 0x000fc600078e00ff */
[----:B------:R-:W-:-:S13]  /*01b0*/  ISETP.GE.AND.EX P0, PT, R6, R9, PT, P0 ;  /* 0x000000090600720c */ /* 0x000fda0003f06300 */
[----:B0-----:R-:W-:Y:S05]  /*01c0*/  @P0 BRA `(.L_x_1056) ;  /* 0x0000000800780947 */ /* 0x001fea0003800000 */
        /* <DEDUP_REMOVED lines=12> */
[----:B------:R-:W-:Y:S01]  /*0290*/  IMAD.MOV.U32 R8, RZ, RZ, 0x1 ;  /* 0x00000001ff087424 */ /* 0x000fe200078e00ff */
[----:B------:R-:W-:-:S07]  /*02a0*/  LOP3.LUT R27, R7, 0xfffffff0, RZ, 0xc0, !PT ;  /* 0xfffffff0071b7812 */ /* 0x000fce00078ec0ff */
.L_x_1059:
[----:B------:R-:W-:-:S04]  /*02b0*/  IADD3 R2, P0, PT, R5, UR6, RZ ;  /* 0x0000000605027c10 */ /* 0x000fc8000ff1e0ff */
[----:B------:R-:W-:-:S05]  /*02c0*/  IADD3.X R3, PT, PT, R6, UR7, RZ, P0, !PT ;  /* 0x0000000706037c10 */ /* 0x000fca00087fe4ff */
[----:B------:R-:W2:Y:S04]  /*02d0*/  LDG.E.U8 R25, desc[UR4][R2.64] ;  /* 0x0000000402197981 */ /* 0x000ea8000c1e1100 */
[----:B------:R-:W3:Y:S04]  /*02e0*/  LDG.E.U8 R24, desc[UR4][R2.64+0x1] ;  /* 0x0000010402187981 */ /* 0x000ee8000c1e1100 */
[----:B------:R-:W4:Y:S04]  /*02f0*/  LDG.E.U8 R23, desc[UR4][R2.64+0x2] ;  /* 0x0000020402177981 */ /* 0x000f28000c1e1100 */
[----:B------:R-:W5:Y:S04]  /*0300*/  LDG.E.U8 R21, desc[UR4][R2.64+0x3] ;  /* 0x0000030402157981 */ /* 0x000f68000c1e1100 */
        /* <DEDUP_REMOVED lines=11> */
[----:B------:R0:W5:Y:S01]  /*03c0*/  LDG.E.U8 R22, desc[UR4][R2.64+0xf] ;  /* 0x00000f0402167981 */ /* 0x000162000c1e1100 */
[----:B------:R-:W-:-:S02]  /*03d0*/  PRMT R8, R8, 0x9910, RZ ;  /* 0x0000991008087816 */ /* 0x000fc400000000ff */
[----:B------:R-:W-:Y:S02]  /*03e0*/  IADD3 R27, P0, PT, R27, -0x10, RZ ;  /* 0xfffffff01b1b7810 */ /* 0x000fe40007f1e0ff */
[----:B------:R-:W-:Y:S02]  /*03f0*/  IADD3 R5, P2, PT, R5, 0x10, RZ ;  /* 0x0000001005057810 */ /* 0x000fe40007f5e0ff */
[----:B------:R-:W-:Y:S02]  /*0400*/  IADD3.X R9, PT, PT, R9, -0x1, RZ, P0, !PT ;  /* 0xffffffff09097810 */ /* 0x000fe400007fe4ff */
[----:B------:R-:W-:Y:S01]  /*0410*/  ISETP.NE.U32.AND P0, PT, R27, RZ, PT ;  /* 0x000000ff1b00720c */ /* 0x000fe20003f05070 */
[----:B------:R-:W-:-:S03]  /*0420*/  IMAD.X R6, RZ, RZ, R6, P2 ;  /* 0x000000ffff067224 */ /* 0x000fc600010e0606 */
[----:B------:R-:W-:Y:S01]  /*0430*/  ISETP.NE.AND.EX P0, PT, R9, RZ, PT, P0 ;  /* 0x000000ff0900720c */ /* 0x000fe20003f05300 */
[----:B--2---:R-:W-:-:S05]  /*0440*/  IMAD R25, R25, R8, RZ ;  /* 0x0000000819197224 */ /* 0x004fca00078e02ff */
[----:B------:R-:W-:-:S05]  /*0450*/  PRMT R25, R25, 0x9910, RZ ;  /* 0x0000991019197816 */ /* 0x000fca00000000ff */
[----:B---3--:R-:W-:-:S05]  /*0460*/  IMAD R24, R24, R25, RZ ;  /* 0x0000001918187224 */ /* 0x008fca00078e02ff */
[----:B------:R-:W-:-:S05]  /*0470*/  PRMT R8, R24, 0x9910, RZ ;  /* 0x0000991018087816 */ /* 0x000fca00000000ff */
[----:B----4-:R-:W-:-:S05]  /*0480*/  IMAD R23, R23, R8, RZ ;  /* 0x0000000817177224 */ /* 0x010fca00078e02ff */
[----:B0-----:R-:W-:-:S05]  /*0490*/  PRMT R2, R23, 0x9910, RZ ;  /* 0x0000991017027816 */ /* 0x001fca00000000ff */
[----:B-----5:R-:W-:-:S05]  /*04a0*/  IMAD R21, R21, R2, RZ ;  /* 0x0000000215157224 */ /* 0x020fca00078e02ff */
[----:B------:R-:W-:-:S05]  /*04b0*/  PRMT R3, R21, 0x9910, RZ ;  /* 0x0000991015037816 */ /* 0x000fca00000000ff */
[----:B------:R-:W-:-:S05]  /*04c0*/  IMAD R20, R20, R3, RZ ;  /* 0x0000000314147224 */ /* 0x000fca00078e02ff */
        /* <DEDUP_REMOVED lines=22> */
[----:B------:R-:W-:Y:S01]  /*0630*/  PRMT R8, R22, 0x7610, R8 ;  /* 0x0000761016087816 */ /* 0x000fe20000000008 */
[----:B------:R-:W-:Y:S06]  /*0640*/  @P0 BRA `(.L_x_1059) ;  /* 0xfffffffc00180947 */ /* 0x000fec000383ffff */
.L_x_1058:
[----:B------:R-:W-:Y:S05]  /*0650*/  BSYNC.RECONVERGENT B1 ;  /* 0x0000000000017941 */ /* 0x000fea0003800200 */
.L_x_1057:
        /* <DEDUP_REMOVED lines=10> */
[----:B0-----:R-:W-:-:S04]  /*0700*/  IADD3 R2, P1, PT, R5, UR8, RZ ;  /* 0x0000000805027c10 */ /* 0x001fc8000ff3e0ff */
        /* <DEDUP_REMOVED lines=8> */
[----:B------:R0:W5:Y:S01]  /*0790*/  LDG.E.U8 R10, desc[UR4][R2.64+0x7] ;  /* 0x00000704020a7981 */ /* 0x000162000c1e1100 */
[----:B------:R-:W-:-:S02]  /*07a0*/  PRMT R8, R8, 0x9910, RZ ;  /* 0x0000991008087816 */ /* 0x000fc400000000ff */
[----:B------:R-:W-:-:S05]  /*07b0*/  IADD3 R5, P1, PT, R5, 0x8, RZ ;  /* 0x0000000805057810 */ /* 0x000fca0007f3e0ff */
[----:B------:R-:W-:Y:S02]  /*07c0*/  IMAD.X R6, RZ, RZ, R6, P1 ;  /* 0x000000ffff067224 */ /* 0x000fe400008e0606 */
        /* <DEDUP_REMOVED lines=15> */
[----:B------:R-:W-:-:S07]  /*08c0*/  PRMT R8, R10, 0x7610, R8 ;  /* 0x000076100a087816 */ /* 0x000fce0000000008 */
.L_x_1063:
[----:B------:R-:W-:Y:S05]  /*08d0*/  BSYNC.RECONVERGENT B2 ;  /* 0x0000000000027941 */ /* 0x000fea0003800200 */
.L_x_1062:
[----:B------:R-:W-:Y:S05]  /*08e0*/  @!P0 BRA `(.L_x_1061) ;  /* 0x0000000000a08947 */ /* 0x000fea0003800000 */
[----:B------:R-:W-:-:S04]  /*08f0*/  ISETP.GE.U32.AND P0, PT, R17, 0x4, PT ;  /* 0x000000041100780c */ /* 0x000fc80003f06070 */
[----:B------:R-:W-:-:S13]  /*0900*/  ISETP.GE.U32.AND.EX P0, PT, RZ, RZ, PT, P0 ;  /* 0x000000ffff00720c */ /* 0x000fda0003f06100 */
[----:B------:R-:W0:Y:S02]  /*0910*/  @P0 LDC.64 R2, c[0x0][0x388] ;  /* 0x0000e200ff020b82 */ /* 0x000e240000000a00 */
[----:B0-----:R-:W-:-:S05]  /*0920*/  @P0 IADD3 R2, P1, PT, R5, R2, RZ ;  /* 0x0000000205020210 */ /* 0x001fca0007f3e0ff */
[----:B------:R-:W-:-:S05]  /*0930*/  @P0 IMAD.X R3, R6, 0x1, R3, P1 ;  /* 0x0000000106030824 */ /* 0x000fca00008e0603 */
[----:B------:R-:W2:Y:S04]  /*0940*/  @P0 LDG.E.U8 R9, desc[UR4][R2.64] ;  /* 0x0000000402090981 */ /* 0x000ea8000c1e1100 */
[----:B------:R-:W3:Y:S04]  /*0950*/  @P0 LDG.E.U8 R11, desc[UR4][R2.64+0x1] ;  /* 0x00000104020b0981 */ /* 0x000ee8000c1e1100 */
[----:B------:R-:W4:Y:S04]  /*0960*/  @P0 LDG.E.U8 R12, desc[UR4][R2.64+0x2] ;  /* 0x00000204020c0981 */ /* 0x000f28000c1e1100 */
[----:B------:R0:W5:Y:S01]  /*0970*/  @P0 LDG.E.U8 R13, desc[UR4][R2.64+0x3] ;  /* 0x00000304020d0981 */ /* 0x000162000c1e1100 */
[----:B------:R-:W-:-:S02]  /*0980*/  @P0 PRMT R10, R8, 0x9910, RZ ;  /* 0x00009910080a0816 */ /* 0x000fc400000000ff */
[----:B------:R-:W-:Y:S02]  /*0990*/  LOP3.LUT R7, R7, 0x3, RZ, 0xc0, !PT ;  /* 0x0000000307077812 */ /* 0x000fe400078ec0ff */
[----:B------:R-:W-:Y:S02]  /*09a0*/  @P0 IADD3 R5, P2, PT, R5, 0x4, RZ ;  /* 0x0000000405050810 */ /* 0x000fe40007f5e0ff */
[----:B------:R-:W-:-:S03]  /*09b0*/  ISETP.NE.U32.AND P1, PT, R7, RZ, PT ;  /* 0x000000ff0700720c */ /* 0x000fc60003f25070 */
[----:B------:R-:W-:Y:S02]  /*09c0*/  @P0 IMAD.X R6, RZ, RZ, R6, P2 ;  /* 0x000000ffff060224 */ /* 0x000fe400010e0606 */
[----:B--2---:R-:W-:-:S05]  /*09d0*/  @P0 IMAD R9, R9, R10, RZ ;  /* 0x0000000a09090224 */ /* 0x004fca00078e02ff */
[----:B------:R-:W-:-:S05]  /*09e0*/  @P0 PRMT R10, R9, 0x9910, RZ ;  /* 0x00009910090a0816 */ /* 0x000fca00000000ff */
[----:B---3--:R-:W-:-:S05]  /*09f0*/  @P0 IMAD R10, R11, R10, RZ ;  /* 0x0000000a0b0a0224 */ /* 0x008fca00078e02ff */
[----:B------:R-:W-:-:S05]  /*0a00*/  @P0 PRMT R9, R10, 0x9910, RZ ;  /* 0x000099100a090816 */ /* 0x000fca00000000ff */
[----:B----4-:R-:W-:-:S05]  /*0a10*/  @P0 IMAD R9, R12, R9, RZ ;  /* 0x000000090c090224 */ /* 0x010fca00078e02ff */
[----:B0-----:R-:W-:Y:S01]  /*0a20*/  @P0 PRMT R2, R9, 0x9910, RZ ;  /* 0x0000991009020816 */ /* 0x001fe200000000ff */
[----:B------:R-:W-:-:S04]  /*0a30*/  IMAD.MOV.U32 R9, RZ, RZ, RZ ;  /* 0x000000ffff097224 */ /* 0x000fc800078e00ff */
[----:B-----5:R-:W-:Y:S01]  /*0a40*/  @P0 IMAD R2, R13, R2, RZ ;  /* 0x000000020d020224 */ /* 0x020fe200078e02ff */
[----:B------:R-:W-:-:S04]  /*0a50*/  ISETP.NE.AND.EX P1, PT, R9, RZ, PT, P1 ;  /* 0x000000ff0900720c */ /* 0x000fc80003f25310 */
[----:B------:R-:W-:-:S09]  /*0a60*/  @P0 PRMT R8, R2, 0x7610, R8 ;  /* 0x0000761002080816 */ /* 0x000fd20000000008 */
[----:B------:R-:W-:Y:S05]  /*0a70*/  @!P1 BRA `(.L_x_1061) ;  /* 0x00000000003c9947 */ /* 0x000fea0003800000 */
[----:B------:R-:W0:Y:S02]  /*0a80*/  LDCU.64 UR8, c[0x0][0x388] ;  /* 0x00007100ff0877ac */ /* 0x000e240008000a00 */
[----:B0-----:R-:W-:-:S04]  /*0a90*/  IADD3 R5, P0, PT, R5, UR8, RZ ;  /* 0x0000000805057c10 */ /* 0x001fc8000ff1e0ff */
[----:B------:R-:W-:-:S09]  /*0aa0*/  IADD3.X R6, PT, PT, R6, UR9, RZ, P0, !PT ;  /* 0x0000000906067c10 */ /* 0x000fd200087fe4ff */
.L_x_1064:
[----:B------:R-:W-:Y:S02]  /*0ab0*/  IMAD.MOV.U32 R2, RZ, RZ, R5 ;  /* 0x000000ffff027224 */ /* 0x000fe400078e0005 */
[----:B------:R-:W-:-:S05]  /*0ac0*/  IMAD.MOV.U32 R3, RZ, RZ, R6 ;  /* 0x000000ffff037224 */ /* 0x000fca00078e0006 */
[----:B------:R-:W2:Y:S01]  /*0ad0*/  LDG.E.U8 R2, desc[UR4][R2.64] ;  /* 0x0000000402027981 */ /* 0x000ea2000c1e1100 */
[----:B------:R-:W-:Y:S02]  /*0ae0*/  IADD3 R7, P0, PT, R7, -0x1, RZ ;  /* 0xffffffff07077810 */ /* 0x000fe40007f1e0ff */
[----:B------:R-:W-:Y:S02]  /*0af0*/  PRMT R11, R8, 0x9910, RZ ;  /* 0x00009910080b7816 */ /* 0x000fe400000000ff */
[----:B------:R-:W-:Y:S02]  /*0b00*/  IADD3.X R9, PT, PT, R9, -0x1, RZ, P0, !PT ;  /* 0xffffffff09097810 */ /* 0x000fe400007fe4ff */
[----:B------:R-:W-:Y:S02]  /*0b10*/  ISETP.NE.U32.AND P0, PT, R7, RZ, PT ;  /* 0x000000ff0700720c */ /* 0x000fe40003f05070 */
[----:B------:R-:W-:Y:S02]  /*0b20*/  IADD3 R5, P1, PT, R5, 0x1, RZ ;  /* 0x0000000105057810 */ /* 0x000fe40007f3e0ff */
[----:B------:R-:W-:-:S03]  /*0b30*/  ISETP.NE.AND.EX P0, PT, R9, RZ, PT, P0 ;  /* 0x000000ff0900720c */ /* 0x000fc60003f05300 */
[----:B------:R-:W-:Y:S02]  /*0b40*/  IMAD.X R6, RZ, RZ, R6, P1 ;  /* 0x000000ffff067224 */ /* 0x000fe400008e0606 */
[----:B--2---:R-:W-:-:S08]  /*0b50*/  IMAD R8, R2, R11, RZ ;  /* 0x0000000b02087224 */ /* 0x004fd000078e02ff */
[----:B------:R-:W-:Y:S05]  /*0b60*/  @P0 BRA `(.L_x_1064) ;  /* 0xfffffffc00d00947 */ /* 0x000fea000383ffff */
.L_x_1061:
[----:B------:R-:W-:Y:S05]  /*0b70*/  BSYNC.RECONVERGENT B1 ;  /* 0x0000000000017941 */ /* 0x000fea0003800200 */
.L_x_1060:
[----:B------:R-:W-:-:S04]  /*0b80*/  LOP3.LUT R8, R8, 0xffff, RZ, 0xc0, !PT ;  /* 0x0000ffff08087812 */ /* 0x000fc800078ec0ff */
[----:B------:R-:W-:-:S04]  /*0b90*/  PRMT R2, R8, 0x8880, RZ ;  /* 0x0000888008027816 */ /* 0x000fc800000000ff */
[----:B------:R-:W-:-:S07]  /*0ba0*/  SHF.R.S32.HI R3, RZ, 0x1f, R2 ;  /* 0x0000001fff037819 */ /* 0x000fce0000011402 */
.L_x_1056:
[----:B------:R-:W-:Y:S05]  /*0bb0*/  BSYNC.RECONVERGENT B0 ;  /* 0x0000000000007941 */ /* 0x000fea0003800200 */
.L_x_1055:
        /* <DEDUP_REMOVED lines=9> */
.L_x_1065:
        /* <DEDUP_REMOVED lines=11> */
.L_x_8766:


//--------------------- .text._ZN2at6native55_GLOBAL__N__0955718d_22_SparseCsrTensorMath_cu_868dd54534reduce_sparse_csr_dim1_cuda_kernelIaiNS1_14ReductionMulOpIaEElEEvPT2_PKT_PKT0_SC_lT1_ --------------------------
	.section	.text._ZN2at6native55_GLOBAL__N__0955718d_22_SparseCsrTensorMath_cu_868dd54534reduce_sparse_csr_dim1_cuda_kernelIaiNS1_14ReductionMulOpIaEElEEvPT2_PKT_PKT0_SC_lT1_,"ax",@progbits
	.align	128
.text._ZN2at6native55_GLOBAL__N__0955718d_22_SparseCsrTensorMath_cu_868dd54534reduce_sparse_csr_dim1_cuda_kernelIaiNS1_14ReductionMulOpIaEElEEvPT2_PKT_PKT0_SC_lT1_:
        .type           _ZN2at6native55_GLOBAL__N__0955718d_22_SparseCsrTensorMath_cu_868dd54534reduce_sparse_csr_dim1_cuda_kernelIaiNS1_14ReductionMulOpIaEElEEvPT2_PKT_PKT0_SC_lT1_,@function
        .size           _ZN2at6native55_GLOBAL__N__0955718d_22_SparseCsrTensorMath_cu_868dd54534reduce_sparse_csr_dim1_cuda_kernelIaiNS1_14ReductionMulOpIaEElEEvPT2_PKT_PKT0_SC_lT1_,(.L_x_8767 - _ZN2at6native55_GLOBAL__N__0955718d_22_SparseCsrTensorMath_cu_868dd54534reduce_sparse_csr_dim1_cuda_kernelIaiNS1_14ReductionMulOpIaEElEEvPT2_PKT_PKT0_SC_lT1_)
        .other          _ZN2at6native55_GLOBAL__N__0955718d_22_SparseCsrTensorMath_cu_868dd54534reduce_sparse_csr_dim1_cuda_kernelIaiNS1_14ReductionMulOpIaEElEEvPT2_PKT_PKT0_SC_lT1_,@"STO_CUDA_ENTRY STV_DEFAULT"
_ZN2at6native55_GLOBAL__N__0955718d_22_SparseCsrTensorMath_cu_868dd54534reduce_sparse_csr_dim1_cuda_kernelIaiNS1_14ReductionMulOpIaEElEEvPT2_PKT_PKT0_SC_lT1_:
        /* <DEDUP_REMOVED lines=26> */
[----:B------:R-:W-:-:S03]  /*01a0*/  IMAD.IADD R6, R5, 0x1, -R6 ;  /* 0x0000000105067824 */ /* 0x000fc600078e0a06 */
[----:B------:R-:W-:Y:S02]  /*01b0*/  LOP3.LUT R25, R7, 0xf, RZ, 0xc0, !PT ;  /* 0x0000000f07197812 */ /* 0x000fe400078ec0ff */
[----:B------:R-:W-:Y:S01]  /*01c0*/  ISETP.GT.U32.AND P1, PT, R6, -0x10, PT ;  /* 0xfffffff00600780c */ /* 0x000fe20003f24070 */
[----:B------:R-:W-:Y:S01]  /*01d0*/  IMAD.MOV.U32 R6, RZ, RZ, 0x1 ;  /* 0x00000001ff067424 */ /* 0x000fe200078e00ff */
[----:B------:R-:W-:-:S11]  /*01e0*/  ISETP.NE.AND P0, PT, R25, RZ, PT ;  /* 0x000000ff1900720c */ /* 0x000fd60003f05270 */
[----:B------:R-:W-:Y:S05]  /*01f0*/  @P1 BRA `(.L_x_1069) ;  /* 0x0000000000f01947 */ /* 0x000fea0003800000 */
[----:B------:R-:W-:Y:S01]  /*0200*/  LOP3.LUT R8, R7, 0xfffffff0, RZ, 0xc0, !PT ;  /* 0xfffffff007087812 */ /* 0x000fe200078ec0ff */
[----:B------:R-:W-:-:S04]  /*0210*/  IMAD.MOV.U32 R6, RZ, RZ, 0x1 ;  /* 0x00000001ff067424 */ /* 0x000fc800078e00ff */
[----:B------:R-:W-:-:S07]  /*0220*/  IMAD.MOV R8, RZ, RZ, -R8 ;  /* 0x000000ffff087224 */ /* 0x000fce00078e0a08 */
.L_x_1070:
[----:B------:R-:W0:Y:S01]  /*0230*/  LDC.64 R2, c[0x0][0x388] ;  /* 0x0000e200ff027b82 */ /* 0x000e220000000a00 */
[----:B------:R-:W-:Y:S02]  /*0240*/  SHF.R.S32.HI R10, RZ, 0x1f, R5 ;  /* 0x0000001fff0a7819 */ /* 0x000fe40000011405 */
[----:B0-----:R-:W-:-:S04]  /*0250*/  IADD3 R2, P1, P2, R5, 0x7, R2 ;  /* 0x0000000705027810 */ /* 0x001fc80007a3e002 */
[----:B------:R-:W-:-:S05]  /*0260*/  IADD3.X R3, PT, PT, R10, R3, RZ, P1, P2 ;  /* 0x000000030a037210 */ /* 0x000fca0000fe44ff */
        /* <DEDUP_REMOVED lines=16> */
[----:B------:R-:W-:Y:S01]  /*0370*/  PRMT R27, R6, 0x9910, RZ ;  /* 0x00009910061b7816 */ /* 0x000fe200000000ff */
[----:B------:R-:W-:-:S02]  /*0380*/  VIADD R8, R8, 0x10 ;  /* 0x0000001008087836 */ /* 0x000fc40000000000 */
[----:B------:R-:W-:-:S03]  /*0390*/  VIADD R5, R5, 0x10 ;  /* 0x0000001005057836 */ /* 0x000fc60000000000 */
[----:B------:R-:W-:Y:S01]  /*03a0*/  ISETP.NE.AND P1, PT, R8, RZ, PT ;  /* 0x000000ff0800720c */ /* 0x000fe20003f25270 */
        /* <DEDUP_REMOVED lines=33> */
.L_x_1069:
[----:B------:R-:W-:Y:S05]  /*05c0*/  BSYNC.RECONVERGENT B1 ;  /* 0x0000000000017941 */ /* 0x000fea0003800200 */
.L_x_1068:
[----:B------:R-:W-:Y:S04]  /*05d0*/  BSSY.RECONVERGENT B1, `(.L_x_1071) ;  /* 0x0000049000017945 */ /* 0x000fe80003800200 */
[----:B------:R-:W-:Y:S05]  /*05e0*/  @!P0 BRA `(.L_x_1072) ;  /* 0x00000004001c8947 */ /* 0x000fea0003800000 */
[----:B------:R-:W-:Y:S01]  /*05f0*/  ISETP.GE.U32.AND P0, PT, R25, 0x8, PT ;  /* 0x000000081900780c */ /* 0x000fe20003f06070 */
[----:B------:R-:W-:Y:S01]  /*0600*/  BSSY.RECONVERGENT B2, `(.L_x_1073) ;  /* 0x0000021000027945 */ /* 0x000fe20003800200 */
[----:B------:R-:W-:-:S04]  /*0610*/  LOP3.LUT R16, R7, 0x7, RZ, 0xc0, !PT ;  /* 0x0000000707107812 */ /* 0x000fc800078ec0ff */
[----:B------:R-:W-:-:S07]  /*0620*/  ISETP.NE.AND P1, PT, R16, RZ, PT ;  /* 0x000000ff1000720c */ /* 0x000fce0003f25270 */
[----:B------:R-:W-:Y:S06]  /*0630*/  @!P0 BRA `(.L_x_1074) ;  /* 0x0000000000748947 */ /* 0x000fec0003800000 */
[----:B------:R-:W0:Y:S02]  /*0640*/  LDCU.64 UR6, c[0x0][0x388] ;  /* 0x00007100ff0677ac */ /* 0x000e240008000a00 */
[----:B0-----:R-:W-:-:S04]  /*0650*/  IADD3 R10, P0, PT, R5, UR6, RZ ;  /* 0x00000006050a7c10 */ /* 0x001fc8000ff1e0ff */
[----:B------:R-:W-:-:S05]  /*0660*/  LEA.HI.X.SX32 R11, R5, UR7, 0x1, P0 ;  /* 0x00000007050b7c11 */ /* 0x000fca00080f0eff */
[----:B------:R-:W2:Y:S04]  /*0670*/  LDG.E.U8 R12, desc[UR4][R10.64] ;  /* 0x000000040a0c7981 */ /* 0x000ea8000c1e1100 */
[----:B------:R-:W3:Y:S04]  /*0680*/  LDG.E.U8 R13, desc[UR4][R10.64+0x1] ;  /* 0x000001040a0d7981 */ /* 0x000ee8000c1e1100 */
[----:B------:R-:W4:Y:S04]  /*0690*/  LDG.E.U8 R14, desc[UR4][R10.64+0x2] ;  /* 0x000002040a0e7981 */ /* 0x000f28000c1e1100 */
[----:B------:R-:W5:Y:S04]  /*06a0*/  LDG.E.U8 R15, desc[UR4][R10.64+0x3] ;  /* 0x000003040a0f7981 */ /* 0x000f68000c1e1100 */
[----:B------:R-:W5:Y:S04]  /*06b0*/  LDG.E.U8 R9, desc[UR4][R10.64+0x4] ;  /* 0x000004040a097981 */ /* 0x000f68000c1e1100 */
[----:B------:R-:W5:Y:S04]  /*06c0*/  LDG.E.U8 R8, desc[UR4][R10.64+0x5] ;  /* 0x000005040a087981 */ /* 0x000f68000c1e1100 */
[----:B------:R-:W5:Y:S04]  /*06d0*/  LDG.E.U8 R3, desc[UR4][R10.64+0x6] ;  /* 0x000006040a037981 */ /* 0x000f68000c1e1100 */
[----:B------:R-:W5:Y:S01]  /*06e0*/  LDG.E.U8 R2, desc[UR4][R10.64+0x7] ;  /* 0x000007040a027981 */ /* 0x000f62000c1e1100 */
[----:B------:R-:W-:Y:S01]  /*06f0*/  PRMT R17, R6, 0x9910, RZ ;  /* 0x0000991006117816 */ /* 0x000fe200000000ff */
[----:B------:R-:W-:-:S04]  /*0700*/  VIADD R5, R5, 0x8 ;  /* 0x0000000805057836 */ /* 0x000fc80000000000 */
[----:B--2---:R-:W-:-:S05]  /*0710*/  IMAD R12, R12, R17, RZ ;  /* 0x000000110c0c7224 */ /* 0x004fca00078e02ff */
[----:B------:R-:W-:-:S05]  /*0720*/  PRMT R6, R12, 0x9910, RZ ;  /* 0x000099100c067816 */ /* 0x000fca00000000ff */
[----:B---3--:R-:W-:-:S05]  /*0730*/  IMAD R13, R13, R6, RZ ;  /* 0x000000060d0d7224 */ /* 0x008fca00078e02ff */
[----:B------:R-:W-:-:S05]  /*0740*/  PRMT R13, R13, 0x9910, RZ ;  /* 0x000099100d0d7816 */ /* 0x000fca00000000ff */
[----:B----4-:R-:W-:-:S05]  /*0750*/  IMAD R14, R14, R13, RZ ;  /* 0x0000000d0e0e7224 */ /* 0x010fca00078e02ff */
[----:B------:R-:W-:-:S05]  /*0760*/  PRMT R6, R14, 0x9910, RZ ;  /* 0x000099100e067816 */ /* 0x000fca00000000ff */
        /* <DEDUP_REMOVED lines=10> */
.L_x_1074:
[----:B------:R-:W-:Y:S05]  /*0810*/  BSYNC.RECONVERGENT B2 ;  /* 0x0000000000027941 */ /* 0x000fea0003800200 */
.L_x_1073:
        /* <DEDUP_REMOVED lines=12> */
[----:B------:R0:W5:Y:S01]  /*08e0*/  LDG.E.U8 R12, desc[UR4][R2.64+0x3] ;  /* 0x00000304020c7981 */ /* 0x000162000c1e1100 */
[----:B------:R-:W-:Y:S01]  /*08f0*/  PRMT R9, R6, 0x9910, RZ ;  /* 0x0000991006097816 */ /* 0x000fe200000000ff */
[----:B------:R-:W-:-:S04]  /*0900*/  VIADD R5, R5, 0x4 ;  /* 0x0000000405057836 */ /* 0x000fc80000000000 */
[----:B--2---:R-:W-:-:S05]  /*0910*/  IMAD R8, R8, R9, RZ ;  /* 0x0000000908087224 */ /* 0x004fca00078e02ff */
[----:B------:R-:W-:-:S05]  /*0920*/  PRMT R9, R8, 0x9910, RZ ;  /* 0x0000991008097816 */ /* 0x000fca00000000ff */
[----:B---3--:R-:W-:-:S05]  /*0930*/  IMAD R9, R10, R9, RZ ;  /* 0x000000090a097224 */ /* 0x008fca00078e02ff */
[----:B------:R-:W-:-:S05]  /*0940*/  PRMT R6, R9, 0x9910, RZ ;  /* 0x0000991009067816 */ /* 0x000fca00000000ff */
[----:B----4-:R-:W-:-:S05]  /*0950*/  IMAD R6, R11, R6, RZ ;  /* 0x000000060b067224 */ /* 0x010fca00078e02ff */
[----:B0-----:R-:W-:-:S05]  /*0960*/  PRMT R3, R6, 0x9910, RZ ;  /* 0x0000991006037816 */ /* 0x001fca00000000ff */
[----:B-----5:R-:W-:-:S05]  /*0970*/  IMAD R3, R12, R3, RZ ;  /* 0x000000030c037224 */ /* 0x020fca00078e02ff */
[----:B------:R-:W-:-:S07]  /*0980*/  PRMT R6, R3, 0x7610, R6 ;  /* 0x0000761003067816 */ /* 0x000fce0000000006 */
.L_x_1076:
[----:B------:R-:W-:Y:S05]  /*0990*/  BSYNC.RECONVERGENT B2 ;  /* 0x0000000000027941 */ /* 0x000fea0003800200 */
.L_x_1075:
[----:B------:R-:W-:Y:S05]  /*09a0*/  @!P1 BRA `(.L_x_1072) ;  /* 0x00000000002c9947 */ /* 0x000fea0003800000 */
[----:B------:R-:W-:-:S07]  /*09b0*/  IMAD.MOV R7, RZ, RZ, -R7 ;  /* 0x000000ffff077224 */ /* 0x000fce00078e0a07 */
.L_x_1077:
[----:B------:R-:W0:Y:S02]  /*09c0*/  LDCU.64 UR6, c[0x0][0x388] ;  /* 0x00007100ff0677ac */ /* 0x000e240008000a00 */
[----:B0-----:R-:W-:-:S04]  /*09d0*/  IADD3 R2, P0, PT, R5, UR6, RZ ;  /* 0x0000000605027c10 */ /* 0x001fc8000ff1e0ff */
[----:B------:R-:W-:-:S05]  /*09e0*/  LEA.HI.X.SX32 R3, R5, UR7, 0x1, P0 ;  /* 0x0000000705037c11 */ /* 0x000fca00080f0eff */
[----:B------:R-:W2:Y:S01]  /*09f0*/  LDG.E.U8 R2, desc[UR4][R2.64] ;  /* 0x0000000402027981 */ /* 0x000ea2000c1e1100 */
[----:B------:R-:W-:Y:S01]  /*0a00*/  VIADD R7, R7, 0x1 ;  /* 0x0000000107077836 */ /* 0x000fe20000000000 */
[----:B------:R-:W-:Y:S01]  /*0a10*/  PRMT R9, R6, 0x9910, RZ ;  /* 0x0000991006097816 */ /* 0x000fe200000000ff */
[----:B------:R-:W-:-:S03]  /*0a20*/  VIADD R5, R5, 0x1 ;  /* 0x0000000105057836 */ /* 0x000fc60000000000 */
[----:B------:R-:W-:Y:S01]  /*0a30*/  ISETP.NE.AND P0, PT, R7, RZ, PT ;  /* 0x000000ff0700720c */ /* 0x000fe20003f05270 */
[----:B--2---:R-:W-:-:S12]  /*0a40*/  IMAD R6, R2, R9, RZ ;  /* 0x0000000902067224 */ /* 0x004fd800078e02ff */
[----:B------:R-:W-:Y:S05]  /*0a50*/  @P0 BRA `(.L_x_1077) ;  /* 0xfffffffc00d80947 */ /* 0x000fea000383ffff */
.L_x_1072:
[----:B------:R-:W-:Y:S05]  /*0a60*/  BSYNC.RECONVERGENT B1 ;  /* 0x0000000000017941 */ /* 0x000fea0003800200 */
.L_x_1071:
[----:B------:R-:W-:-:S04]  /*0a70*/  LOP3.LUT R6, R6, 0xffff, RZ, 0xc0, !PT ;  /* 0x0000ffff06067812 */ /* 0x000fc800078ec0ff */
[----:B------:R-:W-:-:S04]  /*0a80*/  PRMT R2, R6, 0x8880, RZ ;  /* 0x0000888006027816 */ /* 0x000fc800000000ff */
[----:B------:R-:W-:-:S07]  /*0a90*/  SHF.R.S32.HI R3, RZ, 0x1f, R2 ;  /* 0x0000001fff037819 */ /* 0x000fce0000011402 */
.L_x_1067:
[----:B------:R-:W-:Y:S05]  /*0aa0*/  BSYNC.RECONVERGENT B0 ;  /* 0x0000000000007941 */ /* 0x000fea0003800200 */
.L_x_1066:
[----:B------:R-:W0:Y:S02]  /*0ab0*/  LDCU.64 UR6, c[0x0][0x398] ;  /* 0x00007300ff0677ac */ /* 0x000e240008000a00 */
[----:B0-----:R-:W-:Y:S02]  /*0ac0*/  IADD3 R6, P0, PT, R4, UR6, RZ ;  /* 0x0000000604067c10 */ /* 0x001fe4000ff1e0ff */
[----:B------:R-:W0:Y:S02]  /*0ad0*/  LDC.64 R4, c[0x0][0x380] ;  /* 0x0000e000ff047b82 */ /* 0x000e240000000a00 */
[----:B------:R-:W-:-:S06]  /*0ae0*/  IADD3.X R7, PT, PT, R0, UR7, RZ, P0, !PT ;  /* 0x0000000700077c10 */ /* 0x000fcc00087fe4ff */
[----:B------:R-:W0:Y:S02]  /*0af0*/  LDG.E R7, desc[UR4][R6.64] ;  /* 0x0000000406077981 */ /* 0x000e24000c1e1900 */
[----:B0-----:R-:W-:-:S05]  /*0b00*/  IMAD.WIDE R4, R7, 0x8, R4 ;  /* 0x0000000807047825 */ /* 0x001fca00078e0204 */
[----:B------:R-:W-:Y:S01]  /*0b10*/  STG.E.64 desc[UR4][R4.64], R2 ;  /* 0x0000000204007986 */ /* 0x000fe2000c101b04 */
[----:B------:R-:W-:Y:S05]  /*0b20*/  EXIT ;  /* 0x000000000000794d */ /* 0x000fea0003800000 */
.L_x_1078:
        /* <DEDUP_REMOVED lines=13> */
.L_x_8767:


//--------------------- .text._ZN2at6native55_GLOBAL__N__0955718d_22_SparseCsrTensorMath_cu_868dd54534reduce_sparse_csr_dim0_cuda_kernelIalNS1_14ReductionMulOpIaEElEEvPT2_PKT0_lPKT_S9_lT1_ --------------------------
	.section	.text._ZN2at6native55_GLOBAL__N__0955718d_22_SparseCsrTensorMath_cu_868dd54534reduce_sparse_csr_dim0_cuda_kernelIalNS1_14ReductionMulOpIaEElEEvPT2_PKT0_lPKT_S9_lT1_,"ax",@progbits
	.align	128
.text._ZN2at6native55_GLOBAL__N__0955718d_22_SparseCsrTensorMath_cu_868dd54534reduce_sparse_csr_dim0_cuda_kernelIalNS1_14ReductionMulOpIaEElEEvPT2_PKT0_lPKT_S9_lT1_:
        .type           _ZN2at6native55_GLOBAL__N__0955718d_22_SparseCsrTensorMath_cu_868dd54534reduce_sparse_csr_dim0_cuda_kernelIalNS1_14ReductionMulOpIaEElEEvPT2_PKT0_lPKT_S9_lT1_,@function
        .size           _ZN2at6native55_GLOBAL__N__0955718d_22_SparseCsrTensorMath_cu_868dd54534reduce_sparse_csr_dim0_cuda_kernelIalNS1_14ReductionMulOpIaEElEEvPT2_PKT0_lPKT_S9_lT1_,(.L_x_8768 - _ZN2at6native55_GLOBAL__N__0955718d_22_SparseCsrTensorMath_cu_868dd54534reduce_sparse_csr_dim0_cuda_kernelIalNS1_14ReductionMulOpIaEElEEvPT2_PKT0_lPKT_S9_lT1_)
        .other          _ZN2at6native55_GLOBAL__N__0955718d_22_SparseCsrTensorMath_cu_868dd54534reduce_sparse_csr_dim0_cuda_kernelIalNS1_14ReductionMulOpIaEElEEvPT2_PKT0_lPKT_S9_lT1_,@"STO_CUDA_ENTRY STV_DEFAULT"
_ZN2at6native55_GLOBAL__N__0955718d_22_SparseCsrTensorMath_cu_868dd54534reduce_sparse_csr_dim0_cuda_kernelIalNS1_14ReductionMulOpIaEElEEvPT2_PKT0_lPKT_S9_lT1_:
        /* <DEDUP_REMOVED lines=43> */
[----:B------:R-:W-:Y:S01]  /*02b0*/  IMAD.U32 R18, RZ, RZ, UR6 ;  /* 0x00000006ff127e24 */ /* 0x000fe2000f8e00ff */
[----:B------:R-:W-:Y:S01]  /*02c0*/  UMOV UR6, UR4 ;  /* 0x0000000400067c82 */ /* 0x000fe20008000000 */
[----:B------:R-:W-:-:S03]  /*02d0*/  IMAD.U32 R7, RZ, RZ, UR9 ;  /* 0x00000009ff077e24 */ /* 0x000fc6000f8e00ff */
[----:B------:R-:W-:Y:S01]  /*02e0*/  IMAD.U32 R19, RZ, RZ, UR7 ;  /* 0x00000007ff137e24 */ /* 0x000fe2000f8e00ff */
[----:B------:R-:W-:-:S06]  /*02f0*/  UMOV UR7, UR5 ;  /* 0x0000000500077c82 */ /* 0x000fcc0008000000 */
.L_x_1081:
        /* <DEDUP_REMOVED lines=11> */
[----:B------:R-:W2:Y:S01]  /*03b0*/  @!P6 LDG.E.U8 R23, desc[UR12][R18.64+-0x3] ;  /* 0xfffffd0c1217e981 */ /* 0x000ea2000c1e1100 */
[----:B---3--:R-:W-:-:S04]  /*03c0*/  ISETP.NE.U32.AND P5, PT, R4, R24, PT ;  /* 0x000000180400720c */ /* 0x008fc80003fa5070 */
[----:B------:R-:W-:Y:S02]  /*03d0*/  ISETP.NE.AND.EX P5, PT, R5, R25, PT, P5 ;  /* 0x000000190500720c */ /* 0x000fe40003fa5350 */
[----:B----4-:R-:W-:-:S11]  /*03e0*/  ISETP.NE.U32.AND P4, PT, R4, R8, PT ;  /* 0x000000080400720c */ /* 0x010fd60003f85070 */
[----:B------:R-:W3:Y:S01]  /*03f0*/  @!P5 LDG.E.U8 R24, desc[UR12][R18.64+-0x2] ;  /* 0xfffffe0c1218d981 */ /* 0x000ee2000c1e1100 */
[----:B------:R-:W-:Y:S02]  /*0400*/  ISETP.NE.AND.EX P4, PT, R5, R9, PT, P4 ;  /* 0x000000090500720c */ /* 0x000fe40003f85340 */
[----:B------:R-:W-:-:S11]  /*0410*/  ISETP.NE.U32.AND P3, PT, R4, R10, PT ;  /* 0x0000000a0400720c */ /* 0x000fd60003f65070 */
[----:B------:R-:W4:Y:S01]  /*0420*/  @!P4 LDG.E.U8 R8, desc[UR12][R18.64+-0x1] ;  /* 0xffffff0c1208c981 */ /* 0x000f22000c1e1100 */
[----:B------:R-:W-:Y:S02]  /*0430*/  ISETP.NE.AND.EX P3, PT, R5, R11, PT, P3 ;  /* 0x0000000b0500720c */ /* 0x000fe40003f65330 */
[----:B------:R-:W-:-:S11]  /*0440*/  ISETP.NE.U32.AND P2, PT, R4, R12, PT ;  /* 0x0000000c0400720c */ /* 0x000fd60003f45070 */
[----:B------:R-:W4:Y:S01]  /*0450*/  @!P3 LDG.E.U8 R9, desc[UR12][R18.64] ;  /* 0x0000000c1209b981 */ /* 0x000f22000c1e1100 */
[----:B------:R-:W-:Y:S02]  /*0460*/  ISETP.NE.AND.EX P2, PT, R5, R13, PT, P2 ;  /* 0x0000000d0500720c */ /* 0x000fe40003f45320 */
[----:B------:R-:W-:-:S11]  /*0470*/  ISETP.NE.U32.AND P1, PT, R4, R14, PT ;  /* 0x0000000e0400720c */ /* 0x000fd60003f25070 */
[----:B------:R-:W4:Y:S01]  /*0480*/  @!P2 LDG.E.U8 R10, desc[UR12][R18.64+0x1] ;  /* 0x0000010c120aa981 */ /* 0x000f22000c1e1100 */
[----:B------:R-:W-:Y:S01]  /*0490*/  ISETP.NE.AND.EX P1, PT, R5, R15, PT, P1 ;  /* 0x0000000f0500720c */ /* 0x000fe20003f25310 */
[----:B------:R-:W-:Y:S01]  /*04a0*/  @!P6 IMAD.MOV.U32 R12, RZ, RZ, R2 ;  /* 0x000000ffff0ce224 */ /* 0x000fe200078e0002 */
[----:B------:R-:W-:-:S11]  /*04b0*/  ISETP.NE.U32.AND P0, PT, R4, R16, PT ;  /* 0x000000100400720c */ /* 0x000fd60003f05070 */
[----:B------:R-:W4:Y:S01]  /*04c0*/  @!P1 LDG.E.U8 R11, desc[UR12][R18.64+0x2] ;  /* 0x0000020c120b9981 */ /* 0x000f22000c1e1100 */
[----:B------:R-:W-:Y:S02]  /*04d0*/  ISETP.NE.AND.EX P0, PT, R5, R17, PT, P0 ;  /* 0x000000110500720c */ /* 0x000fe40003f05300 */
[----:B------:R-:W-:-:S05]  /*04e0*/  @!P6 PRMT R12, R12, 0x9910, RZ ;  /* 0x000099100c0ce816 */ /* 0x000fca00000000ff */
[----:B--2---:R-:W-:-:S06]  /*04f0*/  @!P6 IMAD R23, R23, R12, RZ ;  /* 0x0000000c1717e224 */ /* 0x004fcc00078e02ff */
[----:B------:R-:W2:Y:S01]  /*0500*/  @!P0 LDG.E.U8 R12, desc[UR12][R18.64+0x3] ;  /* 0x0000030c120c8981 */ /* 0x000ea2000c1e1100 */
[----:B------:R-:W-:-:S04]  /*0510*/  @!P6 LOP3.LUT R23, R23, 0xffff, RZ, 0xc0, !PT ;  /* 0x0000ffff1717e812 */ /* 0x000fc800078ec0ff */
[----:B------:R-:W-:-:S04]  /*0520*/  @!P6 PRMT R13, R23, 0x8880, RZ ;  /* 0x00008880170de816 */ /* 0x000fc800000000ff */
[--C-:B------:R-:W-:Y:S01]  /*0530*/  @!P6 SHF.R.S32.HI R14, RZ, 0x1f, R13.reuse ;  /* 0x0000001fff0ee819 */ /* 0x100fe2000001140d */
[----:B------:R-:W-:-:S04]  /*0540*/  @!P6 IMAD.MOV.U32 R2, RZ, RZ, R13 ;  /* 0x000000ffff02e224 */ /* 0x000fc800078e000d */
[----:B------:R-:W-:Y:S01]  /*0550*/  @!P6 IMAD.MOV.U32 R3, RZ, RZ, R14 ;  /* 0x000000ffff03e224 */ /* 0x000fe200078e000e */
[----:B------:R-:W-:-:S04]  /*0560*/  ISETP.NE.U32.AND P6, PT, R4, R20, PT ;  /* 0x000000140400720c */ /* 0x000fc80003fc5070 */
[----:B------:R-:W-:-:S13]  /*0570*/  ISETP.NE.AND.EX P6, PT, R5, R21, PT, P6 ;  /* 0x000000150500720c */ /* 0x000fda0003fc5360 */
[----:B------:R0:W2:Y:S01]  /*0580*/  @!P6 LDG.E.U8 R13, desc[UR12][R18.64+0x4] ;  /* 0x0000040c120de981 */ /* 0x0000a2000c1e1100 */
[----:B------:R-:W-:-:S05]  /*0590*/  @!P5 IMAD.MOV.U32 R14, RZ, RZ, R2 ;  /* 0x000000ffff0ed224 */ /* 0x000fca00078e0002 */
[----:B------:R-:W-:-:S05]  /*05a0*/  @!P5 PRMT R15, R14, 0x9910, RZ ;  /* 0x000099100e0fd816 */ /* 0x000fca00000000ff */
[----:B---3--:R-:W-:-:S05]  /*05b0*/  @!P5 IMAD R24, R24, R15, RZ ;  /* 0x0000000f1818d224 */ /* 0x008fca00078e02ff */
[----:B------:R-:W-:-:S04]  /*05c0*/  @!P5 LOP3.LUT R24, R24, 0xffff, RZ, 0xc0, !PT ;  /* 0x0000ffff1818d812 */ /* 0x000fc800078ec0ff */
[----:B------:R-:W-:-:S05]  /*05d0*/  @!P5 PRMT R14, R24, 0x8880, RZ ;  /* 0x00008880180ed816 */ /* 0x000fca00000000ff */
[--C-:B------:R-:W-:Y:S01]  /*05e0*/  @!P5 IMAD.MOV.U32 R2, RZ, RZ, R14.reuse ;  /* 0x000000ffff02d224 */ /* 0x100fe200078e000e */
[----:B------:R-:W-:-:S03]  /*05f0*/  @!P5 SHF.R.S32.HI R15, RZ, 0x1f, R14 ;  /* 0x0000001fff0fd819 */ /* 0x000fc6000001140e */
[----:B------:R-:W-:Y:S02]  /*0600*/  @!P4 IMAD.MOV.U32 R14, RZ, RZ, R2 ;  /* 0x000000ffff0ec224 */ /* 0x000fe400078e0002 */
[----:B------:R-:W-:-:S03]  /*0610*/  @!P5 IMAD.MOV.U32 R3, RZ, RZ, R15 ;  /* 0x000000ffff03d224 */ /* 0x000fc600078e000f */
[----:B------:R-:W-:-:S05]  /*0620*/  @!P4 PRMT R15, R14, 0x9910, RZ ;  /* 0x000099100e0fc816 */ /* 0x000fca00000000ff */
[----:B----4-:R-:W-:-:S05]  /*0630*/  @!P4 IMAD R8, R8, R15, RZ ;  /* 0x0000000f0808c224 */ /* 0x010fca00078e02ff */
[----:B------:R-:W-:-:S04]  /*0640*/  @!P4 LOP3.LUT R8, R8, 0xffff, RZ, 0xc0, !PT ;  /* 0x0000ffff0808c812 */ /* 0x000fc800078ec0ff */
[----:B------:R-:W-:-:S05]  /*0650*/  @!P4 PRMT R8, R8, 0x8880, RZ ;  /* 0x000088800808c816 */ /* 0x000fca00000000ff */
[--C-:B------:R-:W-:Y:S01]  /*0660*/  @!P4 IMAD.MOV.U32 R2, RZ, RZ, R8.reuse ;  /* 0x000000ffff02c224 */ /* 0x100fe200078e0008 */
[----:B------:R-:W-:-:S03]  /*0670*/  @!P4 SHF.R.S32.HI R15, RZ, 0x1f, R8 ;  /* 0x0000001fff0fc819 */ /* 0x000fc60000011408 */
[----:B------:R-:W-:-:S05]  /*0680*/  @!P3 IMAD.MOV.U32 R8, RZ, RZ, R2 ;  /* 0x000000ffff08b224 */ /* 0x000fca00078e0002 */
[----:B------:R-:W-:-:S05]  /*0690*/  @!P3 PRMT R8, R8, 0x9910, RZ ;  /* 0x000099100808b816 */ /* 0x000fca00000000ff */
[----:B------:R-:W-:-:S05]  /*06a0*/  @!P3 IMAD R9, R9, R8, RZ ;  /* 0x000000080909b224 */ /* 0x000fca00078e02ff */
[----:B------:R-:W-:-:S04]  /*06b0*/  @!P3 LOP3.LUT R9, R9, 0xffff, RZ, 0xc0, !PT ;  /* 0x0000ffff0909b812 */ /* 0x000fc800078ec0ff */
[----:B------:R-:W-:-:S05]  /*06c0*/  @!P3 PRMT R8, R9, 0x8880, RZ ;  /* 0x000088800908b816 */ /* 0x000fca00000000ff */
[--C-:B------:R-:W-:Y:S01]  /*06d0*/  @!P3 IMAD.MOV.U32 R2, RZ, RZ, R8.reuse ;  /* 0x000000ffff02b224 */ /* 0x100fe200078e0008 */
[----:B------:R-:W-:-:S03]  /*06e0*/  @!P3 SHF.R.S32.HI R9, RZ, 0x1f, R8 ;  /* 0x0000001fff09b819 */ /* 0x000fc60000011408 */
[----:B------:R-:W-:Y:S02]  /*06f0*/  @!P2 IMAD.MOV.U32 R8, RZ, RZ, R2 ;  /* 0x000000ffff08a224 */ /* 0x000fe400078e0002 */
[----:B------:R-:W-:Y:S02]  /*0700*/  @!P4 IMAD.MOV.U32 R3, RZ, RZ, R15 ;  /* 0x000000ffff03c224 */ /* 0x000fe400078e000f */
[----:B------:R-:W-:Y:S01]  /*0710*/  @!P3 IMAD.MOV.U32 R3, RZ, RZ, R9 ;  /* 0x000000ffff03b224 */ /* 0x000fe200078e0009 */
[----:B------:R-:W-:-:S05]  /*0720*/  @!P2 PRMT R9, R8, 0x9910, RZ ;  /* 0x000099100809a816 */ /* 0x000fca00000000ff */
[----:B------:R-:W-:-:S05]  /*0730*/  @!P2 IMAD R10, R10, R9, RZ ;  /* 0x000000090a0aa224 */ /* 0x000fca00078e02ff */
        /* <DEDUP_REMOVED lines=8> */
[----:B------:R-:W-:Y:S01]  /*07c0*/  @!P1 PRMT R8, R11, 0x8880, RZ ;  /* 0x000088800b089816 */ /* 0x000fe200000000ff */
[----:B------:R-:W-:-:S04]  /*07d0*/  @!P2 IMAD.MOV.U32 R3, RZ, RZ, R9 ;  /* 0x000000ffff03a224 */ /* 0x000fc800078e0009 */
[--C-:B------:R-:W-:Y:S01]  /*07e0*/  @!P1 IMAD.MOV.U32 R2, RZ, RZ, R8.reuse ;  /* 0x000000ffff029224 */ /* 0x100fe200078e0008 */
[----:B------:R-:W-:-:S03]  /*07f0*/  @!P1 SHF.R.S32.HI R9, RZ, 0x1f, R8 ;  /* 0x0000001fff099819 */ /* 0x000fc60000011408 */
[----:B------:R-:W-:Y:S02]  /*0800*/  @!P0 IMAD.MOV.U32 R8, RZ, RZ, R2 ;  /* 0x000000ffff088224 */ /* 0x000fe400078e0002 */
[----:B------:R-:W-:-:S03]  /*0810*/  @!P1 IMAD.MOV.U32 R3, RZ, RZ, R9 ;  /* 0x000000ffff039224 */ /* 0x000fc600078e0009 */
[----:B------:R-:W-:Y:S01]  /*0820*/  @!P0 PRMT R9, R8, 0x9910, RZ ;  /* 0x0000991008098816 */ /* 0x000fe200000000ff */
[----:B------:R-:W-:-:S04]  /*0830*/  UIADD3 UR6, UP1, UPT, UR6, -0x8, URZ ;  /* 0xfffffff806067890 */ /* 0x000fc8000ff3e0ff */
[----:B------:R-:W-:Y:S02]  /*0840*/  UIADD3.X UR7, UPT, UPT, UR7, -0x1, URZ, UP1, !UPT ;  /* 0xffffffff07077890 */ /* 0x000fe40008ffe4ff */
[----:B------:R-:W-:-:S04]  /*0850*/  UISETP.NE.U32.AND UP1, UPT, UR6, URZ, UPT ;  /* 0x000000ff0600728c */ /* 0x000fc8000bf25070 */
[----:B------:R-:W-:Y:S01]  /*0860*/  UISETP.NE.AND.EX UP1, UPT, UR7, URZ, UPT, UP1 ;  /* 0x000000ff0700728c */ /* 0x000fe2000bf25310 */
[----:B0-----:R-:W-:-:S05]  /*0870*/  IADD3 R18, P1, PT, R18, 0x8, RZ ;  /* 0x0000000812127810 */ /* 0x001fca0007f3e0ff */
[----:B------:R-:W-:Y:S02]  /*0880*/  IMAD.X R19, RZ, RZ, R19, P1 ;  /* 0x000000ffff137224 */ /* 0x000fe400008e0613 */
[----:B--2---:R-:W-:-:S05]  /*0890*/  @!P0 IMAD R12, R12, R9, RZ ;  /* 0x000000090c0c8224 */ /* 0x004fca00078e02ff */
[----:B------:R-:W-:-:S04]  /*08a0*/  @!P0 LOP3.LUT R12, R12, 0xffff, RZ, 0xc0, !PT ;  /* 0x0000ffff0c0c8812 */ /* 0x000fc800078ec0ff */
[----:B------:R-:W-:-:S05]  /*08b0*/  @!P0 PRMT R8, R12, 0x8880, RZ ;  /* 0x000088800c088816 */ /* 0x000fca00000000ff */
[--C-:B------:R-:W-:Y:S01]  /*08c0*/  @!P0 IMAD.MOV.U32 R2, RZ, RZ, R8.reuse ;  /* 0x000000ffff028224 */ /* 0x100fe200078e0008 */
[----:B------:R-:W-:-:S03]  /*08d0*/  @!P0 SHF.R.S32.HI R9, RZ, 0x1f, R8 ;  /* 0x0000001fff098819 */ /* 0x000fc60000011408 */
[----:B------:R-:W-:-:S05]  /*08e0*/  @!P6 IMAD.MOV.U32 R8, RZ, RZ, R2 ;  /* 0x000000ffff08e224 */ /* 0x000fca00078e0002 */
[----:B------:R-:W-:-:S05]  /*08f0*/  @!P6 PRMT R8, R8, 0x9910, RZ ;  /* 0x000099100808e816 */ /* 0x000fca00000000ff */
[----:B------:R-:W-:-:S05]  /*0900*/  @!P6 IMAD R13, R13, R8, RZ ;  /* 0x000000080d0de224 */ /* 0x000fca00078e02ff */
[----:B------:R-:W-:Y:S01]  /*0910*/  @!P6 LOP3.LUT R13, R13, 0xffff, RZ, 0xc0, !PT ;  /* 0x0000ffff0d0de812 */ /* 0x000fe200078ec0ff */
[----:B------:R-:W-:-:S03]  /*0920*/  @!P0 IMAD.MOV.U32 R3, RZ, RZ, R9 ;  /* 0x000000ffff038224 */ /* 0x000fc600078e0009 */
[----:B------:R-:W-:Y:S02]  /*0930*/  @!P6 PRMT R13, R13, 0x8880, RZ ;  /* 0x000088800d0de816 */ /* 0x000fe400000000ff */
[----:B------:R-:W-:-:S03]  /*0940*/  IADD3 R8, P0, PT, R6, 0x40, RZ ;  /* 0x0000004006087810 */ /* 0x000fc60007f1e0ff */
[----:B------:R-:W-:-:S05]  /*0950*/  @!P6 IMAD.MOV.U32 R6, RZ, RZ, R13 ;  /* 0x000000ffff06e224 */ /* 0x000fca00078e000d */
[--C-:B------:R-:W-:Y:S01]  /*0960*/  @!P6 SHF.R.S32.HI R9, RZ, 0x1f, R6.reuse ;  /* 0x0000001fff09e819 */ /* 0x100fe20000011406 */
[----:B------:R-:W-:Y:S02]  /*0970*/  IMAD.X R7, RZ, RZ, R7, P0 ;  /* 0x000000ffff077224 */ /* 0x000fe400000e0607 */
[----:B------:R-:W-:Y:S02]  /*0980*/  @!P6 IMAD.MOV.U32 R2, RZ, RZ, R6 ;  /* 0x000000ffff02e224 */ /* 0x000fe400078e0006 */
[----:B------:R-:W-:Y:S01]  /*0990*/  @!P6 IMAD.MOV.U32 R3, RZ, RZ, R9 ;  /* 0x000000ffff03e224 */ /* 0x000fe200078e0009 */
[----:B------:R-:W-:Y:S06]  /*09a0*/  BRA.U UP1, `(.L_x_1081) ;  /* 0xfffffff901547547 */ /* 0x000fec000b83ffff */
.L_x_1080:
        /* <DEDUP_REMOVED lines=22> */
[----:B--2--5:R-:W-:-:S04]  /*0b10*/  ISETP.NE.U32.AND P0, PT, R4, R6, PT ;  /* 0x000000060400720c */ /* 0x024fc80003f05070 */
[----:B------:R-:W-:Y:S02]  /*0b20*/  ISETP.NE.AND.EX P0, PT, R5, R7, PT, P0 ;  /* 0x000000070500720c */ /* 0x000fe40003f05300 */
[----:B---3--:R-:W-:-:S11]  /*0b30*/  ISETP.NE.U32.AND P1, PT, R4, R8, PT ;  /* 0x000000080400720c */ /* 0x008fd60003f25070 */
[----:B------:R-:W2:Y:S01]  /*0b40*/  @!P0 LDG.E.U8 R18, desc[UR12][R16.64] ;  /* 0x0000000c10128981 */ /* 0x000ea2000c1e1100 */
[----:B------:R-:W-:Y:S02]  /*0b50*/  ISETP.NE.AND.EX P1, PT, R5, R9, PT, P1 ;  /* 0x000000090500720c */ /* 0x000fe40003f25310 */
[----:B----4-:R-:W-:-:S11]  /*0b60*/  ISETP.NE.U32.AND P2, PT, R4, R10, PT ;  /* 0x0000000a0400720c */ /* 0x010fd60003f45070 */
[----:B------:R-:W3:Y:S01]  /*0b70*/  @!P1 LDG.E.U8 R9, desc[UR12][R16.64+0x1] ;  /* 0x0000010c10099981 */ /* 0x000ee2000c1e1100 */
[----:B------:R-:W-:Y:S02]  /*0b80*/  ISETP.NE.AND.EX P2, PT, R5, R11, PT, P2 ;  /* 0x0000000b0500720c */ /* 0x000fe40003f45320 */
[----:B------:R-:W-:-:S11]  /*0b90*/  ISETP.NE.U32.AND P3, PT, R4, R12, PT ;  /* 0x0000000c0400720c */ /* 0x000fd60003f65070 */
[----:B------:R-:W4:Y:S01]  /*0ba0*/  @!P2 LDG.E.U8 R7, desc[UR12][R16.64+0x2] ;  /* 0x0000020c1007a981 */ /* 0x000f22000c1e1100 */
[----:B------:R-:W-:-:S13]  /*0bb0*/  ISETP.NE.AND.EX P3, PT, R5, R13, PT, P3 ;  /* 0x0000000d0500720c */ /* 0x000fda0003f65330 */
[----:B------:R-:W4:Y:S01]  /*0bc0*/  @!P3 LDG.E.U8 R6, desc[UR12][R16.64+0x3] ;  /* 0x0000030c1006b981 */ /* 0x000f22000c1e1100 */
[----:B------:R-:W-:Y:S01]  /*0bd0*/  @!P0 IMAD.MOV.U32 R8, RZ, RZ, R2 ;  /* 0x000000ffff088224 */ /* 0x000fe200078e0002 */
[----:B------:R-:W-:-:S04]  /*0be0*/  UIADD3 UR4, UP1, UPT, UR4, 0x4, URZ ;  /* 0x0000000404047890 */ /* 0x000fc8000ff3e0ff */
[----:B------:R-:W-:Y:S01]  /*0bf0*/  @!P0 PRMT R11, R8, 0x9910, RZ ;  /* 0x00009910080b8816 */ /* 0x000fe200000000ff */
[----:B------:R-:W-:-:S04]  /*0c00*/  UIADD3.X UR5, UPT, UPT, URZ, UR5, URZ, UP1, !UPT ;  /* 0x00000005ff057290 */ /* 0x000fc80008ffe4ff */
[----:B--2---:R-:W-:-:S05]  /*0c10*/  @!P0 IMAD R18, R18, R11, RZ ;  /* 0x0000000b12128224 */ /* 0x004fca00078e02ff */
[----:B------:R-:W-:-:S04]  /*0c20*/  @!P0 LOP3.LUT R18, R18, 0xffff, RZ, 0xc0, !PT ;  /* 0x0000ffff12128812 */ /* 0x000fc800078ec0ff */
[----:B------:R-:W-:-:S04]  /*0c30*/  @!P0 PRMT R8, R18, 0x8880, RZ ;  /* 0x0000888012088816 */ /* 0x000fc800000000ff */
[--C-:B------:R-:W-:Y:S01]  /*0c40*/  @!P0 SHF.R.S32.HI R11, RZ, 0x1f, R8.reuse ;  /* 0x0000001fff0b8819 */ /* 0x100fe20000011408 */
[----:B------:R-:W-:-:S04]  /*0c50*/  @!P0 IMAD.MOV.U32 R2, RZ, RZ, R8 ;  /* 0x000000ffff028224 */ /* 0x000fc800078e0008 */
[----:B------:R-:W-:Y:S02]  /*0c60*/  @!P1 IMAD.MOV.U32 R8, RZ, RZ, R2 ;  /* 0x000000ffff089224 */ /* 0x000fe400078e0002 */
[----:B------:R-:W-:-:S03]  /*0c70*/  @!P0 IMAD.MOV.U32 R3, RZ, RZ, R11 ;  /* 0x000000ffff038224 */ /* 0x000fc600078e000b */
[----:B------:R-:W-:-:S05]  /*0c80*/  @!P1 PRMT R8, R8, 0x9910, RZ ;  /* 0x0000991008089816 */ /* 0x000fca00000000ff */
[----:B---3--:R-:W-:-:S05]  /*0c90*/  @!P1 IMAD R9, R9, R8, RZ ;  /* 0x0000000809099224 */ /* 0x008fca00078e02ff */
[----:B------:R-:W-:-:S04]  /*0ca0*/  @!P1 LOP3.LUT R9, R9, 0xffff, RZ, 0xc0, !PT ;  /* 0x0000ffff09099812 */ /* 0x000fc800078ec0ff */
[----:B------:R-:W-:-:S04]  /*0cb0*/  @!P1 PRMT R8, R9, 0x8880, RZ ;  /* 0x0000888009089816 */ /* 0x000fc800000000ff */
[--C-:B------:R-:W-:Y:S01]  /*0cc0*/  @!P1 SHF.R.S32.HI R9, RZ, 0x1f, R8.reuse ;  /* 0x0000001fff099819 */ /* 0x100fe20000011408 */
[----:B------:R-:W-:-:S04]  /*0cd0*/  @!P1 IMAD.MOV.U32 R2, RZ, RZ, R8 ;  /* 0x000000ffff029224 */ /* 0x000fc800078e0008 */
[----:B------:R-:W-:Y:S02]  /*0ce0*/  @!P2 IMAD.MOV.U32 R8, RZ, RZ, R2 ;  /* 0x000000ffff08a224 */ /* 0x000fe400078e0002 */
[----:B------:R-:W-:-:S03]  /*0cf0*/  @!P1 IMAD.MOV.U32 R3, RZ, RZ, R9 ;  /* 0x000000ffff039224 */ /* 0x000fc600078e0009 */
[----:B------:R-:W-:-:S05]  /*0d00*/  @!P2 PRMT R8, R8, 0x9910, RZ ;  /* 0x000099100808a816 */ /* 0x000fca00000000ff */
[----:B----4-:R-:W-:-:S05]  /*0d10*/  @!P2 IMAD R7, R7, R8, RZ ;  /* 0x000000080707a224 */ /* 0x010fca00078e02ff */
[----:B------:R-:W-:-:S04]  /*0d20*/  @!P2 LOP3.LUT R7, R7, 0xffff, RZ, 0xc0, !PT ;  /* 0x0000ffff0707a812 */ /* 0x000fc800078ec0ff */
[----:B------:R-:W-:-:S04]  /*0d30*/  @!P2 PRMT R7, R7, 0x8880, RZ ;  /* 0x000088800707a816 */ /* 0x000fc800000000ff */
[--C-:B------:R-:W-:Y:S01]  /*0d40*/  @!P2 SHF.R.S32.HI R8, RZ, 0x1f, R7.reuse ;  /* 0x0000001fff08a819 */ /* 0x100fe20000011407 */
[----:B------:R-:W-:-:S04]  /*0d50*/  @!P2 IMAD.MOV.U32 R2, RZ, RZ, R7 ;  /* 0x000000ffff02a224 */ /* 0x000fc800078e0007 */
[----:B------:R-:W-:Y:S02]  /*0d60*/  @!P3 IMAD.MOV.U32 R7, RZ, RZ, R2 ;  /* 0x000000ffff07b224 */ /* 0x000fe400078e0002 */
[----:B------:R-:W-:-:S03]  /*0d70*/  @!P2 IMAD.MOV.U32 R3, RZ, RZ, R8 ;  /* 0x000000ffff03a224 */ /* 0x000fc600078e0008 */
[----:B------:R-:W-:-:S05]  /*0d80*/  @!P3 PRMT R7, R7, 0x9910, RZ ;  /* 0x000099100707b816 */ /* 0x000fca00000000ff */
[----:B------:R-:W-:-:S05]  /*0d90*/  @!P3 IMAD R6, R6, R7, RZ ;  /* 0x000000070606b224 */ /* 0x000fca00078e02ff */
[----:B------:R-:W-:-:S04]  /*0da0*/  @!P3 LOP3.LUT R6, R6, 0xffff, RZ, 0xc0, !PT ;  /* 0x0000ffff0606b812 */ /* 0x000fc800078ec0ff */
[----:B------:R-:W-:-:S04]  /*0db0*/  @!P3 PRMT R6, R6, 0x8880, RZ ;  /* 0x000088800606b816 */ /* 0x000fc800000000ff */
[--C-:B------:R-:W-:Y:S01]  /*0dc0*/  @!P3 SHF.R.S32.HI R7, RZ, 0x1f, R6.reuse ;  /* 0x0000001fff07b819 */ /* 0x100fe20000011406 */
[----:B------:R-:W-:-:S04]  /*0dd0*/  @!P3 IMAD.MOV.U32 R2, RZ, RZ, R6 ;  /* 0x000000ffff02b224 */ /* 0x000fc800078e0006 */
[----:B------:R-:W-:-:S07]  /*0de0*/  @!P3 IMAD.MOV.U32 R3, RZ, RZ, R7 ;  /* 0x000000ffff03b224 */ /* 0x000fce00078e0007 */
.L_x_1082:
        /* <DEDUP_REMOVED lines=14> */
[----:B------:R-:W3:Y:S01]  /*0ed0*/  LDG.E.64 R8, desc[UR12][R10.64+0x8] ;  /* 0x0000080c0a087981 */ /* 0x000ee2000c1e1b00 */
[----:B0-----:R-:W-:-:S04]  /*0ee0*/  UIADD3 UR6, UP1, UPT, UR4, UR6, URZ ;  /* 0x0000000604067290 */ /* 0x001fc8000ff3e0ff */
[----:B------:R-:W-:Y:S01]  /*0ef0*/  UIADD3.X UR7, UPT, UPT, UR5, UR7, URZ, UP1, !UPT ;  /* 0x0000000705077290 */ /* 0x000fe20008ffe4ff */
[----:B--2--5:R-:W-:Y:S01]  /*0f00*/  ISETP.NE.U32.AND P0, PT, R4, R6, PT ;  /* 0x000000060400720c */ /* 0x024fe20003f05070 */
[----:B------:R-:W-:-:S03]  /*0f10*/  IMAD.U32 R6, RZ, RZ, UR6 ;  /* 0x00000006ff067e24 */ /* 0x000fc6000f8e00ff */
[----:B------:R-:W-:Y:S01]  /*0f20*/  ISETP.NE.AND.EX P0, PT, R5, R7, PT, P0 ;  /* 0x000000070500720c */ /* 0x000fe20003f05300 */
[----:B------:R-:W-:Y:S01]  /*0f30*/  IMAD.U32 R7, RZ, RZ, UR7 ;  /* 0x00000007ff077e24 */ /* 0x000fe2000f8e00ff */
[----:B---3--:R-:W-:-:S11]  /*0f40*/  ISETP.NE.U32.AND P1, PT, R4, R8, PT ;  /* 0x000000080400720c */ /* 0x008fd60003f25070 */
[----:B------:R-:W2:Y:S01]  /*0f50*/  @!P0 LDG.E.U8 R12, desc[UR12][R6.64] ;  /* 0x0000000c060c8981 */ /* 0x000ea2000c1e1100 */
[----:B------:R-:W-:-:S13]  /*0f60*/  ISETP.NE.AND.EX P1, PT, R5, R9, PT, P1 ;  /* 0x000000090500720c */ /* 0x000fda0003f25310 */
[----:B------:R0:W3:Y:S01]  /*0f70*/  @!P1 LDG.E.U8 R9, desc[UR12][R6.64+0x1] ;  /* 0x0000010c06099981 */ /* 0x0000e2000c1e1100 */
        /* <DEDUP_REMOVED lines=11> */
[----:B0-----:R-:W-:-:S05]  /*1030*/  @!P1 PRMT R6, R8, 0x9910, RZ ;  /* 0x0000991008069816 */ /* 0x001fca00000000ff */
[----:B---3--:R-:W-:-:S05]  /*1040*/  @!P1 IMAD R9, R9, R6, RZ ;  /* 0x0000000609099224 */ /* 0x008fca00078e02ff */
[----:B------:R-:W-:-:S04]  /*1050*/  @!P1 LOP3.LUT R9, R9, 0xffff, RZ, 0xc0, !PT ;  /* 0x0000ffff09099812 */ /* 0x000fc800078ec0ff */
[----:B------:R-:W-:-:S04]  /*1060*/  @!P1 PRMT R6, R9, 0x8880, RZ ;  /* 0x0000888009069816 */ /* 0x000fc800000000ff */
[--C-:B------:R-:W-:Y:S01]  /*1070*/  @!P1 SHF.R.S32.HI R7, RZ, 0x1f, R6.reuse ;  /* 0x0000001fff079819 */ /* 0x100fe20000011406 */
[----:B------:R-:W-:-:S04]  /*1080*/  @!P1 IMAD.MOV.U32 R2, RZ, RZ, R6 ;  /* 0x000000ffff029224 */ /* 0x000fc800078e0006 */
[----:B------:R-:W-:-:S07]  /*1090*/  @!P1 IMAD.MOV.U32 R3, RZ, RZ, R7 ;  /* 0x000000ffff039224 */ /* 0x000fce00078e0007 */
.L_x_1083:
[----:B------:R-:W-:Y:S05]  /*10a0*/  BRA.U UP0, `(.L_x_1079) ;  /* 0x0000000100587547 */ /* 0x000fea000b800000 */
[----:B------:R-:W0:Y:S02]  /*10b0*/  LDCU.64 UR6, c[0x0][0x3a0] ;  /* 0x00007400ff0677ac */ /* 0x000e240008000a00 */
[----:B0-----:R-:W-:-:S04]  /*10c0*/  ULEA UR6, UP0, UR4, UR6, 0x3 ;  /* 0x0000000604067291 */ /* 0x001fc8000f8018ff */
[----:B------:R-:W-:Y:S02]  /*10d0*/  ULEA.HI.X UR7, UR4, UR7, UR5, 0x3, UP0 ;  /* 0x0000000704077291 */ /* 0x000fe400080f1c05 */
[----:B------:R-:W-:-:S04]  /*10e0*/  IMAD.U32 R6, RZ, RZ, UR6 ;  /* 0x00000006ff067e24 */ /* 0x000fc8000f8e00ff */
[----:B------:R-:W-:-:S06]  /*10f0*/  IMAD.U32 R7, RZ, RZ, UR7 ;  /* 0x00000007ff077e24 */ /* 0x000fcc000f8e00ff */
        /* <DEDUP_REMOVED lines=8> */
[----:B------:R-:W-:-:S04]  /*1180*/  IMAD.U32 R4, RZ, RZ, UR6 ;  /* 0x00000006ff047e24 */ /* 0x000fc8000f8e00ff */
[----:B------:R-:W-:-:S05]  /*1190*/  IMAD.U32 R5, RZ, RZ, UR7 ;  /* 0x00000007ff057e24 */ /* 0x000fca000f8e00ff */
[----:B------:R-:W2:Y:S01]  /*11a0*/  LDG.E.U8 R4, desc[UR12][R4.64] ;  /* 0x0000000c04047981 */ /* 0x000ea2000c1e1100 */
[----:B------:R-:W-:-:S05]  /*11b0*/  PRMT R3, R2, 0x9910, RZ ;  /* 0x0000991002037816 */ /* 0x000fca00000000ff */
[----:B--2---:R-:W-:-:S05]  /*11c0*/  IMAD R2, R4, R3, RZ ;  /* 0x0000000304027224 */ /* 0x004fca00078e02ff */
[----:B------:R-:W-:-:S04]  /*11d0*/  LOP3.LUT R2, R2, 0xffff, RZ, 0xc0, !PT ;  /* 0x0000ffff02027812 */ /* 0x000fc800078ec0ff */
[----:B------:R-:W-:-:S04]  /*11e0*/  PRMT R2, R2, 0x8880, RZ ;  /* 0x0000888002027816 */ /* 0x000fc800000000ff */
[----:B------:R-:W-:-:S07]  /*11f0*/  SHF.R.S32.HI R3, RZ, 0x1f, R2 ;  /* 0x0000001fff037819 */ /* 0x000fce0000011402 */
.L_x_1084:
[----:B------:R-:W-:Y:S05]  /*1200*/  BSYNC.RECONVERGENT B0 ;  /* 0x0000000000007941 */ /* 0x000fea0003800200 */
.L_x_1079:
[----:B------:R-:W0:Y:S02]  /*1210*/  LDCU.64 UR6, c[0x0][0x380] ;  /* 0x00007000ff0677ac */ /* 0x000e240008000a00 */
[----:B0----5:R-:W-:-:S04]  /*1220*/  IADD3 R4, P0, PT, R0, UR6, RZ ;  /* 0x0000000600047c10 */ /* 0x021fc8000ff1e0ff */
[----:B------:R-:W-:-:S05]  /*1230*/  IADD3.X R5, PT, PT, R22, UR7, RZ, P0, !PT ;  /* 0x0000000716057c10 */ /* 0x000fca00087fe4ff */
[----:B------:R-:W-:Y:S01]  /*1240*/  STG.E.64 desc[UR12][R4.64], R2 ;  /* 0x0000000204007986 */ /* 0x000fe2000c101b0c */
[----:B------:R-:W-:Y:S05]  /*1250*/  EXIT ;  /* 0x000000000000794d */ /* 0x000fea0003800000 */
.L_x_1085:
        /* <DEDUP_REMOVED lines=10> */
.L_x_8768:


//--------------------- .text._ZN2at6native55_GLOBAL__N__0955718d_22_SparseCsrTensorMath_cu_868dd54534reduce_sparse_csr_dim0_cuda_kernelIaiNS1_14ReductionMulOpIaEElEEvPT2_PKT0_lPKT_S9_lT1_ --------------------------
	.section	.text._ZN2at6native55_GLOBAL__N__0955718d_22_SparseCsrTensorMath_cu_868dd54534reduce_sparse_csr_dim0_cuda_kernelIaiNS1_14ReductionMulOpIaEElEEvPT2_PKT0_lPKT_S9_lT1_,"ax",@progbits
	.align	128
.text._ZN2at6native55_GLOBAL__N__0955718d_22_SparseCsrTensorMath_cu_868dd54534reduce_sparse_csr_dim0_cuda_kernelIaiNS1_14ReductionMulOpIaEElEEvPT2_PKT0_lPKT_S9_lT1_:
        .type           _ZN2at6native55_GLOBAL__N__0955718d_22_SparseCsrTensorMath_cu_868dd54534reduce_sparse_csr_dim0_cuda_kernelIaiNS1_14ReductionMulOpIaEElEEvPT2_PKT0_lPKT_S9_lT1_,@function
        .size           _ZN2at6native55_GLOBAL__N__0955718d_22_SparseCsrTensorMath_cu_868dd54534reduce_sparse_csr_dim0_cuda_kernelIaiNS1_14ReductionMulOpIaEElEEvPT2_PKT0_lPKT_S9_lT1_,(.L_x_8769 - _ZN2at6native55_GLOBAL__N__0955718d_22_SparseCsrTensorMath_cu_868dd54534reduce_sparse_csr_dim0_cuda_kernelIaiNS1_14ReductionMulOpIaEElEEvPT2_PKT0_lPKT_S9_lT1_)
        .other          _ZN2at6native55_GLOBAL__N__0955718d_22_SparseCsrTensorMath_cu_868dd54534reduce_sparse_csr_dim0_cuda_kernelIaiNS1_14ReductionMulOpIaEElEEvPT2_PKT0_lPKT_S9_lT1_,@"STO_CUDA_ENTRY STV_DEFAULT"
_ZN2at6native55_GLOBAL__N__0955718d_22_SparseCsrTensorMath_cu_868dd54534reduce_sparse_csr_dim0_cuda_kernelIaiNS1_14ReductionMulOpIaEElEEvPT2_PKT0_lPKT_S9_lT1_:
        /* <DEDUP_REMOVED lines=46> */
.L_x_1088:
        /* <DEDUP_REMOVED lines=8> */
[----:B------:R-:W4:Y:S01]  /*0360*/  LDG.E R11, desc[UR12][R6.64+0xc] ;  /* 0x00000c0c060b7981 */ /* 0x000f22000c1e1900 */
[----:B--2--5:R-:W-:-:S13]  /*0370*/  ISETP.NE.AND P6, PT, R4, R5, PT ;  /* 0x000000050400720c */ /* 0x024fda0003fc5270 */
[----:B------:R-:W2:Y:S01]  /*0380*/  @!P6 LDG.E.U8 R16, desc[UR12][R8.64+-0x3] ;  /* 0xfffffd0c0810e981 */ /* 0x000ea2000c1e1100 */
[----:B---3--:R-:W-:-:S13]  /*0390*/  ISETP.NE.AND P0, PT, R4, R13, PT ;  /* 0x0000000d0400720c */ /* 0x008fda0003f05270 */
[----:B------:R-:W3:Y:S01]  /*03a0*/  @!P0 LDG.E.U8 R15, desc[UR12][R8.64+-0x2] ;  /* 0xfffffe0c080f8981 */ /* 0x000ee2000c1e1100 */
[----:B----4-:R-:W-:-:S13]  /*03b0*/  ISETP.NE.AND P1, PT, R4, R17, PT ;  /* 0x000000110400720c */ /* 0x010fda0003f25270 */
[----:B------:R-:W4:Y:S01]  /*03c0*/  @!P1 LDG.E.U8 R14, desc[UR12][R8.64+-0x1] ;  /* 0xffffff0c080e9981 */ /* 0x000f22000c1e1100 */
[----:B------:R-:W-:-:S13]  /*03d0*/  ISETP.NE.AND P2, PT, R4, R19, PT ;  /* 0x000000130400720c */ /* 0x000fda0003f45270 */
[----:B------:R-:W4:Y:S01]  /*03e0*/  @!P2 LDG.E.U8 R13, desc[UR12][R8.64] ;  /* 0x0000000c080da981 */ /* 0x000f22000c1e1100 */
[----:B------:R-:W-:-:S13]  /*03f0*/  ISETP.NE.AND P3, PT, R4, R21, PT ;  /* 0x000000150400720c */ /* 0x000fda0003f65270 */
[----:B------:R-:W4:Y:S01]  /*0400*/  @!P3 LDG.E.U8 R10, desc[UR12][R8.64+0x1] ;  /* 0x0000010c080ab981 */ /* 0x000f22000c1e1100 */
[----:B------:R-:W-:-:S13]  /*0410*/  ISETP.NE.AND P4, PT, R4, R23, PT ;  /* 0x000000170400720c */ /* 0x000fda0003f85270 */
[----:B------:R-:W4:Y:S01]  /*0420*/  @!P4 LDG.E.U8 R5, desc[UR12][R8.64+0x2] ;  /* 0x0000020c0805c981 */ /* 0x000f22000c1e1100 */
[----:B------:R-:W-:Y:S01]  /*0430*/  @!P6 IMAD.MOV.U32 R12, RZ, RZ, R2 ;  /* 0x000000ffff0ce224 */ /* 0x000fe200078e0002 */
[----:B------:R-:W-:-:S04]  /*0440*/  ISETP.NE.AND P5, PT, R4, R25, PT ;  /* 0x000000190400720c */ /* 0x000fc80003fa5270 */
[----:B------:R-:W-:-:S09]  /*0450*/  @!P6 PRMT R17, R12, 0x9910, RZ ;  /* 0x000099100c11e816 */ /* 0x000fd200000000ff */
[----:B------:R-:W4:Y:S01]  /*0460*/  @!P5 LDG.E.U8 R12, desc[UR12][R8.64+0x3] ;  /* 0x0000030c080cd981 */ /* 0x000f22000c1e1100 */
[----:B--2---:R-:W-:-:S05]  /*0470*/  @!P6 IMAD R16, R16, R17, RZ ;  /* 0x000000111010e224 */ /* 0x004fca00078e02ff */
[----:B------:R-:W-:-:S04]  /*0480*/  @!P6 LOP3.LUT R16, R16, 0xffff, RZ, 0xc0, !PT ;  /* 0x0000ffff1010e812 */ /* 0x000fc800078ec0ff */
[----:B------:R-:W-:-:S04]  /*0490*/  @!P6 PRMT R16, R16, 0x8880, RZ ;  /* 0x000088801010e816 */ /* 0x000fc800000000ff */
[--C-:B------:R-:W-:Y:S01]  /*04a0*/  @!P6 SHF.R.S32.HI R17, RZ, 0x1f, R16.reuse ;  /* 0x0000001fff11e819 */ /* 0x100fe20000011410 */
[----:B------:R-:W-:-:S04]  /*04b0*/  @!P6 IMAD.MOV.U32 R2, RZ, RZ, R16 ;  /* 0x000000ffff02e224 */ /* 0x000fc800078e0010 */
[----:B------:R-:W-:Y:S01]  /*04c0*/  @!P6 IMAD.MOV.U32 R3, RZ, RZ, R17 ;  /* 0x000000ffff03e224 */ /* 0x000fe200078e0011 */
[----:B------:R-:W-:-:S13]  /*04d0*/  ISETP.NE.AND P6, PT, R4, R11, PT ;  /* 0x0000000b0400720c */ /* 0x000fda0003fc5270 */
        /* <DEDUP_REMOVED lines=8> */
[----:B------:R-:W-:-:S05]  /*0560*/  @!P1 IMAD.MOV.U32 R15, RZ, RZ, R2 ;  /* 0x000000ffff0f9224 */ /* 0x000fca00078e0002 */
        /* <DEDUP_REMOVED lines=32> */
[----:B------:R-:W-:Y:S01]  /*0770*/  @!P5 PRMT R5, R12, 0x8880, RZ ;  /* 0x000088800c05d816 */ /* 0x000fe200000000ff */
[----:B------:R-:W-:Y:S02]  /*0780*/  @!P1 IMAD.MOV.U32 R3, RZ, RZ, R15 ;  /* 0x000000ffff039224 */ /* 0x000fe400078e000f */
[----:B------:R-:W-:Y:S02]  /*0790*/  @!P2 IMAD.MOV.U32 R3, RZ, RZ, R14 ;  /* 0x000000ffff03a224 */ /* 0x000fe400078e000e */
[----:B------:R-:W-:Y:S02]  /*07a0*/  @!P5 IMAD.MOV.U32 R2, RZ, RZ, R5 ;  /* 0x000000ffff02d224 */ /* 0x000fe400078e0005 */
[----:B------:R-:W-:Y:S02]  /*07b0*/  @!P3 IMAD.MOV.U32 R3, RZ, RZ, R13 ;  /* 0x000000ffff03b224 */ /* 0x000fe400078e000d */
[----:B------:R-:W-:Y:S01]  /*07c0*/  @!P4 IMAD.MOV.U32 R3, RZ, RZ, R10 ;  /* 0x000000ffff03c224 */ /* 0x000fe200078e000a */
[----:B------:R-:W-:Y:S01]  /*07d0*/  @!P5 SHF.R.S32.HI R10, RZ, 0x1f, R5 ;  /* 0x0000001fff0ad819 */ /* 0x000fe20000011405 */
[----:B------:R-:W-:-:S04]  /*07e0*/  @!P6 IMAD.MOV.U32 R5, RZ, RZ, R2 ;  /* 0x000000ffff05e224 */ /* 0x000fc800078e0002 */
[----:B------:R-:W-:Y:S01]  /*07f0*/  @!P5 IMAD.MOV.U32 R3, RZ, RZ, R10 ;  /* 0x000000ffff03d224 */ /* 0x000fe200078e000a */
        /* <DEDUP_REMOVED lines=9> */
[----:B------:R-:W-:Y:S02]  /*0890*/  @!P6 PRMT R5, R11, 0x8880, RZ ;  /* 0x000088800b05e816 */ /* 0x000fe400000000ff */
[----:B------:R-:W-:Y:S02]  /*08a0*/  IADD3 R10, P0, PT, R6, 0x20, RZ ;  /* 0x00000020060a7810 */ /* 0x000fe40007f1e0ff */
[--C-:B------:R-:W-:Y:S01]  /*08b0*/  @!P6 SHF.R.S32.HI R6, RZ, 0x1f, R5.reuse ;  /* 0x0000001fff06e819 */ /* 0x100fe20000011405 */
[----:B------:R-:W-:Y:S02]  /*08c0*/  @!P6 IMAD.MOV.U32 R2, RZ, RZ, R5 ;  /* 0x000000ffff02e224 */ /* 0x000fe400078e0005 */
[----:B------:R-:W-:Y:S02]  /*08d0*/  IMAD.X R7, RZ, RZ, R7, P0 ;  /* 0x000000ffff077224 */ /* 0x000fe400000e0607 */
[----:B------:R-:W-:Y:S01]  /*08e0*/  @!P6 IMAD.MOV.U32 R3, RZ, RZ, R6 ;  /* 0x000000ffff03e224 */ /* 0x000fe200078e0006 */
[----:B------:R-:W-:Y:S06]  /*08f0*/  BRA.U UP1, `(.L_x_1088) ;  /* 0xfffffff901787547 */ /* 0x000fec000b83ffff */
.L_x_1087:
        /* <DEDUP_REMOVED lines=18> */
[----:B0-----:R-:W-:-:S04]  /*0a20*/  UIADD3 UR6, UP1, UPT, UR4, UR6, URZ ;  /* 0x0000000604067290 */ /* 0x001fc8000ff3e0ff */
[----:B------:R-:W-:Y:S02]  /*0a30*/  UIADD3.X UR7, UPT, UPT, UR5, UR7, URZ, UP1, !UPT ;  /* 0x0000000705077290 */ /* 0x000fe40008ffe4ff */
[----:B------:R-:W-:-:S04]  /*0a40*/  IMAD.U32 R8, RZ, RZ, UR6 ;  /* 0x00000006ff087e24 */ /* 0x000fc8000f8e00ff */
[----:B------:R-:W-:Y:S01]  /*0a50*/  IMAD.U32 R9, RZ, RZ, UR7 ;  /* 0x00000007ff097e24 */ /* 0x000fe2000f8e00ff */
[----:B--2--5:R-:W-:-:S13]  /*0a60*/  ISETP.NE.AND P0, PT, R4, R5, PT ;  /* 0x000000050400720c */ /* 0x024fda0003f05270 */
[----:B------:R-:W2:Y:S01]  /*0a70*/  @!P0 LDG.E.U8 R10, desc[UR12][R8.64] ;  /* 0x0000000c080a8981 */ /* 0x000ea2000c1e1100 */
[----:B---3--:R-:W-:-:S13]  /*0a80*/  ISETP.NE.AND P1, PT, R4, R11, PT ;  /* 0x0000000b0400720c */ /* 0x008fda0003f25270 */
[----:B------:R-:W3:Y:S01]  /*0a90*/  @!P1 LDG.E.U8 R11, desc[UR12][R8.64+0x1] ;  /* 0x0000010c080b9981 */ /* 0x000ee2000c1e1100 */
[----:B----4-:R-:W-:-:S13]  /*0aa0*/  ISETP.NE.AND P2, PT, R4, R13, PT ;  /* 0x0000000d0400720c */ /* 0x010fda0003f45270 */
[----:B------:R-:W4:Y:S01]  /*0ab0*/  @!P2 LDG.E.U8 R6, desc[UR12][R8.64+0x2] ;  /* 0x0000020c0806a981 */ /* 0x000f22000c1e1100 */
[----:B------:R-:W-:-:S13]  /*0ac0*/  ISETP.NE.AND P3, PT, R4, R15, PT ;  /* 0x0000000f0400720c */ /* 0x000fda0003f65270 */
[----:B------:R0:W4:Y:S01]  /*0ad0*/  @!P3 LDG.E.U8 R5, desc[UR12][R8.64+0x3] ;  /* 0x0000030c0805b981 */ /* 0x000122000c1e1100 */
        /* <DEDUP_REMOVED lines=34> */
.L_x_1089:
        /* <DEDUP_REMOVED lines=14> */
[----:B------:R-:W3:Y:S01]  /*0de0*/  LDG.E R11, desc[UR12][R6.64+0x4] ;  /* 0x0000040c060b7981 */ /* 0x000ee2000c1e1900 */
        /* <DEDUP_REMOVED lines=25> */
[----:B------:R-:W-:-:S07]  /*0f80*/  @!P1 IMAD.MOV.U32 R3, RZ, RZ, R6 ;  /* 0x000000ffff039224 */ /* 0x000fce00078e0006 */
.L_x_1090:
[----:B------:R-:W-:Y:S05]  /*0f90*/  BRA.U UP0, `(.L_x_1086) ;  /* 0x0000000100547547 */ /* 0x000fea000b800000 */
[----:B------:R-:W0:Y:S02]  /*0fa0*/  LDCU.64 UR6, c[0x0][0x3a0] ;  /* 0x00007400ff0677ac */ /* 0x000e240008000a00 */
[----:B0-----:R-:W-:-:S04]  /*0fb0*/  ULEA UR6, UP0, UR4, UR6, 0x2 ;  /* 0x0000000604067291 */ /* 0x001fc8000f8010ff */
[----:B------:R-:W-:Y:S02]  /*0fc0*/  ULEA.HI.X UR7, UR4, UR7, UR5, 0x2, UP0 ;  /* 0x0000000704077291 */ /* 0x000fe400080f1405 */
[----:B------:R-:W-:-:S04]  /*0fd0*/  IMAD.U32 R6, RZ, RZ, UR6 ;  /* 0x00000006ff067e24 */ /* 0x000fc8000f8e00ff */
[----:B------:R-:W-:-:S06]  /*0fe0*/  IMAD.U32 R7, RZ, RZ, UR7 ;  /* 0x00000007ff077e24 */ /* 0x000fcc000f8e00ff */
[----:B------:R-:W2:Y:S01]  /*0ff0*/  LDG.E R7, desc[UR12][R6.64] ;  /* 0x0000000c06077981 */ /* 0x000ea2000c1e1900 */
[----:B------:R-:W-:Y:S01]  /*1000*/  BSSY.RECONVERGENT B0, `(.L_x_1086) ;  /* 0x000000e000007945 */ /* 0x000fe20003800200 */
[----:B--2--5:R-:W-:-:S13]  /*1010*/  ISETP.NE.AND P0, PT, R4, R7, PT ;  /* 0x000000070400720c */ /* 0x024fda0003f05270 */
        /* <DEDUP_REMOVED lines=12> */
.L_x_1091:
[----:B------:R-:W-:Y:S05]  /*10e0*/  BSYNC.RECONVERGENT B0 ;  /* 0x0000000000007941 */ /* 0x000fea0003800200 */
.L_x_1086:
[----:B------:R-:W0:Y:S02]  /*10f0*/  LDCU.64 UR6, c[0x0][0x380] ;  /* 0x00007000ff0677ac */ /* 0x000e240008000a00 */
[----:B0----5:R-:W-:-:S04]  /*1100*/  LEA R4, P0, R0, UR6, 0x3 ;  /* 0x0000000600047c11 */ /* 0x021fc8000f8018ff */
[----:B------:R-:W-:-:S05]  /*1110*/  LEA.HI.X R5, R0, UR7, RZ, 0x3, P0 ;  /* 0x0000000700057c11 */ /* 0x000fca00080f1cff */
[----:B------:R-:W-:Y:S01]  /*1120*/  STG.E.64 desc[UR12][R4.64], R2 ;  /* 0x0000000204007986 */ /* 0x000fe2000c101b0c */
[----:B------:R-:W-:Y:S05]  /*1130*/  EXIT ;  /* 0x000000000000794d */ /* 0x000fea0003800000 */
.L_x_1092:
        /* <DEDUP_REMOVED lines=12> */
.L_x_8769:


//--------------------- .text._ZN2at6native55_GLOBAL__N__0955718d_22_SparseCsrTensorMath_cu_868dd54534reduce_sparse_csr_dim1_cuda_kernelIhlNS1_14ReductionMulOpIhEElEEvPT2_PKT_PKT0_SC_lT1_ --------------------------
	.section	.text._ZN2at6native55_GLOBAL__N__0955718d_22_SparseCsrTensorMath_cu_868dd54534reduce_sparse_csr_dim1_cuda_kernelIhlNS1_14ReductionMulOpIhEElEEvPT2_PKT_PKT0_SC_lT1_,"ax",@progbits
	.align	128
.text._ZN2at6native55_GLOBAL__N__0955718d_22_SparseCsrTensorMath_cu_868dd54534reduce_sparse_csr_dim1_cuda_kernelIhlNS1_14ReductionMulOpIhEElEEvPT2_PKT_PKT0_SC_lT1_:
        .type           _ZN2at6native55_GLOBAL__N__0955718d_22_SparseCsrTensorMath_cu_868dd54534reduce_sparse_csr_dim1_cuda_kernelIhlNS1_14ReductionMulOpIhEElEEvPT2_PKT_PKT0_SC_lT1_,@function
        .size           _ZN2at6native55_GLOBAL__N__0955718d_22_SparseCsrTensorMath_cu_868dd54534reduce_sparse_csr_dim1_cuda_kernelIhlNS1_14ReductionMulOpIhEElEEvPT2_PKT_PKT0_SC_lT1_,(.L_x_8770 - _ZN2at6native55_GLOBAL__N__0955718d_22_SparseCsrTensorMath_cu_868dd54534reduce_sparse_csr_dim1_cuda_kernelIhlNS1_14ReductionMulOpIhEElEEvPT2_PKT_PKT0_SC_lT1_)
        .other          _ZN2at6native55_GLOBAL__N__0955718d_22_SparseCsrTensorMath_cu_868dd54534reduce_sparse_csr_dim1_cuda_kernelIhlNS1_14ReductionMulOpIhEElEEvPT2_PKT_PKT0_SC_lT1_,@"STO_CUDA_ENTRY STV_DEFAULT"
_ZN2at6native55_GLOBAL__N__0955718d_22_SparseCsrTensorMath_cu_868dd54534reduce_sparse_csr_dim1_cuda_kernelIhlNS1_14ReductionMulOpIhEElEEvPT2_PKT_PKT0_SC_lT1_:
        /* <DEDUP_REMOVED lines=26> */
[----:B------:R-:W-:-:S03]  /*01a0*/  UMOV UR4, URZ ;  /* 0x000000ff00047c82 */ /* 0x000fc60008000000 */
        /* <DEDUP_REMOVED lines=16> */
.L_x_1097:
        /* <DEDUP_REMOVED lines=58> */
.L_x_1096:
[----:B------:R-:W-:Y:S05]  /*0650*/  BSYNC.RECONVERGENT B1 ;  /* 0x0000000000017941 */ /* 0x000fea0003800200 */
.L_x_1095:
        /* <DEDUP_REMOVED lines=39> */
.L_x_1101:
[----:B------:R-:W-:Y:S05]  /*08d0*/  BSYNC.RECONVERGENT B2 ;  /* 0x0000000000027941 */ /* 0x000fea0003800200 */
.L_x_1100:
        /* <DEDUP_REMOVED lines=29> */
.L_x_1102:
        /* <DEDUP_REMOVED lines=12> */
.L_x_1099:
[----:B------:R-:W-:Y:S05]  /*0b70*/  BSYNC.RECONVERGENT B1 ;  /* 0x0000000000017941 */ /* 0x000fea0003800200 */
.L_x_1098:
[----:B------:R-:W-:-:S07]  /*0b80*/  LOP3.LUT R11, R8, 0xff, RZ, 0xc0, !PT ;  /* 0x000000ff080b7812 */ /* 0x000fce00078ec0ff */
.L_x_1094:
[----:B------:R-:W-:Y:S05]  /*0b90*/  BSYNC.RECONVERGENT B0 ;  /* 0x0000000000007941 */ /* 0x000fea0003800200 */
.L_x_1093:
[----:B------:R-:W0:Y:S02]  /*0ba0*/  LDCU.64 UR10, c[0x0][0x398] ;  /* 0x00007300ff0a77ac */ /* 0x000e240008000a00 */
[----:B0-----:R-:W-:-:S04]  /*0bb0*/  IADD3 R2, P0, PT, R0, UR10, RZ ;  /* 0x0000000a00027c10 */ /* 0x001fc8000ff1e0ff */
[----:B------:R-:W-:Y:S01]  /*0bc0*/  IADD3.X R3, PT, PT, R4, UR11, RZ, P0, !PT ;  /* 0x0000000b04037c10 */ /* 0x000fe200087fe4ff */
[----:B------:R-:W0:Y:S05]  /*0bd0*/  LDCU.64 UR10, c[0x0][0x380] ;  /* 0x00007000ff0a77ac */ /* 0x000e2a0008000a00 */
[----:B------:R-:W0:Y:S01]  /*0be0*/  LDG.E.64 R2, desc[UR6][R2.64] ;  /* 0x0000000602027981 */ /* 0x000e22000c1e1b00 */
[----:B------:R-:W-:Y:S02]  /*0bf0*/  IMAD.U32 R5, RZ, RZ, UR4 ;  /* 0x00000004ff057e24 */ /* 0x000fe4000f8e00ff */
[----:B------:R-:W-:Y:S01]  /*0c00*/  IMAD.MOV.U32 R4, RZ, RZ, R11 ;  /* 0x000000ffff047224 */ /* 0x000fe200078e000b */
[----:B0-----:R-:W-:-:S04]  /*0c10*/  LEA R6, P0, R2, UR10, 0x3 ;  /* 0x0000000a02067c11 */ /* 0x001fc8000f8018ff */
[----:B------:R-:W-:-:S05]  /*0c20*/  LEA.HI.X R7, R2, UR11, R3, 0x3, P0 ;  /* 0x0000000b02077c11 */ /* 0x000fca00080f1c03 */
[----:B------:R-:W-:Y:S01]  /*0c30*/  STG.E.64 desc[UR6][R6.64], R4 ;  /* 0x0000000406007986 */ /* 0x000fe2000c101b06 */
[----:B------:R-:W-:Y:S05]  /*0c40*/  EXIT ;  /* 0x000000000000794d */ /* 0x000fea0003800000 */
.L_x_1103:
        /* <DEDUP_REMOVED lines=11> */
.L_x_8770:


//--------------------- .text._ZN2at6native55_GLOBAL__N__0955718d_22_SparseCsrTensorMath_cu_868dd54534reduce_sparse_csr_dim1_cuda_kernelIhiNS1_14ReductionMulOpIhEElEEvPT2_PKT_PKT0_SC_lT1_ --------------------------
	.section	.text._ZN2at6native55_GLOBAL__N__0955718d_22_SparseCsrTensorMath_cu_868dd54534reduce_sparse_csr_dim1_cuda_kernelIhiNS1_14ReductionMulOpIhEElEEvPT2_PKT_PKT0_SC_lT1_,"ax",@progbits
	.align	128
.text._ZN2at6native55_GLOBAL__N__0955718d_22_SparseCsrTensorMath_cu_868dd54534reduce_sparse_csr_dim1_cuda_kernelIhiNS1_14ReductionMulOpIhEElEEvPT2_PKT_PKT0_SC_lT1_:
        .type           _ZN2at6native55_GLOBAL__N__0955718d_22_SparseCsrTensorMath_cu_868dd54534reduce_sparse_csr_dim1_cuda_kernelIhiNS1_14ReductionMulOpIhEElEEvPT2_PKT_PKT0_SC_lT1_,@function
        .size           _ZN2at6native55_GLOBAL__N__0955718d_22_SparseCsrTensorMath_cu_868dd54534reduce_sparse_csr_dim1_cuda_kernelIhiNS1_14ReductionMulOpIhEElEEvPT2_PKT_PKT0_SC_lT1_,(.L_x_8771 - _ZN2at6native55_GLOBAL__N__0955718d_22_SparseCsrTensorMath_cu_868dd54534reduce_sparse_csr_dim1_cuda_kernelIhiNS1_14ReductionMulOpIhEElEEvPT2_PKT_PKT0_SC_lT1_)
        .other          _ZN2at6native55_GLOBAL__N__0955718d_22_SparseCsrTensorMath_cu_868dd54534reduce_sparse_csr_dim1_cuda_kernelIhiNS1_14ReductionMulOpIhEElEEvPT2_PKT_PKT0_SC_lT1_,@"STO_CUDA_ENTRY STV_DEFAULT"
_ZN2at6native55_GLOBAL__N__0955718d_22_SparseCsrTensorMath_cu_868dd54534reduce_sparse_csr_dim1_cuda_kernelIhiNS1_14ReductionMulOpIhEElEEvPT2_PKT_PKT0_SC_lT1_:
        /* <DEDUP_REMOVED lines=20> */
[----:B------:R-:W-:Y:S01]  /*0140*/  UMOV UR4, URZ ;  /* 0x000000ff00047c82 */ /* 0x000fe20008000000 */
[----:B------:R-:W-:Y:S01]  /*0150*/  BSSY.RECONVERGENT B0, `(.L_x_1104) ;  /* 0x0000093000007945 */ /* 0x000fe20003800200 */
[----:B------:R-:W-:-:S10]  /*0160*/  IMAD.MOV.U32 R9, RZ, RZ, 0x1 ;  /* 0x00000001ff097424 */ /* 0x000fd400078e00ff */
        /* <DEDUP_REMOVED lines=12> */
.L_x_1108:
        /* <DEDUP_REMOVED lines=57> */
.L_x_1107:
[----:B------:R-:W-:Y:S05]  /*05c0*/  BSYNC.RECONVERGENT B1 ;  /* 0x0000000000017941 */ /* 0x000fea0003800200 */
.L_x_1106:
        /* <DEDUP_REMOVED lines=36> */
.L_x_1112:
[----:B------:R-:W-:Y:S05]  /*0810*/  BSYNC.RECONVERGENT B2 ;  /* 0x0000000000027941 */ /* 0x000fea0003800200 */
.L_x_1111:
        /* <DEDUP_REMOVED lines=23> */
.L_x_1114:
[----:B------:R-:W-:Y:S05]  /*0990*/  BSYNC.RECONVERGENT B2 ;  /* 0x0000000000027941 */ /* 0x000fea0003800200 */
.L_x_1113:
[----:B------:R-:W-:Y:S05]  /*09a0*/  @!P1 BRA `(.L_x_1110) ;  /* 0x00000000002c9947 */ /* 0x000fea0003800000 */
[----:B------:R-:W-:-:S07]  /*09b0*/  IMAD.MOV R7, RZ, RZ, -R7 ;  /* 0x000000ffff077224 */ /* 0x000fce00078e0a07 */
.L_x_1115:
        /* <DEDUP_REMOVED lines=10> */
.L_x_1110:
[----:B------:R-:W-:Y:S05]  /*0a60*/  BSYNC.RECONVERGENT B1 ;  /* 0x0000000000017941 */ /* 0x000fea0003800200 */
.L_x_1109:
[----:B------:R-:W-:-:S07]  /*0a70*/  LOP3.LUT R9, R6, 0xff, RZ, 0xc0, !PT ;  /* 0x000000ff06097812 */ /* 0x000fce00078ec0ff */
.L_x_1105:
[----:B------:R-:W-:Y:S05]  /*0a80*/  BSYNC.RECONVERGENT B0 ;  /* 0x0000000000007941 */ /* 0x000fea0003800200 */
.L_x_1104:
[----:B------:R-:W0:Y:S01]  /*0a90*/  LDCU.64 UR8, c[0x0][0x398] ;  /* 0x00007300ff0877ac */ /* 0x000e220008000a00 */
[----:B------:R-:W1:Y:S01]  /*0aa0*/  LDC.64 R2, c[0x0][0x380] ;  /* 0x0000e000ff027b82 */ /* 0x000e620000000a00 */
[----:B0-----:R-:W-:-:S04]  /*0ab0*/  IADD3 R6, P0, PT, R0, UR8, RZ ;  /* 0x0000000800067c10 */ /* 0x001fc8000ff1e0ff */
[----:B------:R-:W-:-:S06]  /*0ac0*/  IADD3.X R7, PT, PT, R4, UR9, RZ, P0, !PT ;  /* 0x0000000904077c10 */ /* 0x000fcc00087fe4ff */
[----:B------:R-:W1:Y:S01]  /*0ad0*/  LDG.E R7, desc[UR6][R6.64] ;  /* 0x0000000606077981 */ /* 0x000e62000c1e1900 */
[----:B------:R-:W-:Y:S02]  /*0ae0*/  IMAD.U32 R5, RZ, RZ, UR4 ;  /* 0x00000004ff057e24 */ /* 0x000fe4000f8e00ff */
[----:B------:R-:W-:Y:S02]  /*0af0*/  IMAD.MOV.U32 R4, RZ, RZ, R9 ;  /* 0x000000ffff047224 */ /* 0x000fe400078e0009 */
[----:B-1----:R-:W-:-:S05]  /*0b00*/  IMAD.WIDE R2, R7, 0x8, R2 ;  /* 0x0000000807027825 */ /* 0x002fca00078e0202 */
[----:B------:R-:W-:Y:S01]  /*0b10*/  STG.E.64 desc[UR6][R2.64], R4 ;  /* 0x0000000402007986 */ /* 0x000fe2000c101b06 */
[----:B------:R-:W-:Y:S05]  /*0b20*/  EXIT ;  /* 0x000000000000794d */ /* 0x000fea0003800000 */
.L_x_1116:
        /* <DEDUP_REMOVED lines=13> */
.L_x_8771:


//--------------------- .text._ZN2at6native55_GLOBAL__N__0955718d_22_SparseCsrTensorMath_cu_868dd54534reduce_sparse_csr_dim0_cuda_kernelIhlNS1_14ReductionMulOpIhEElEEvPT2_PKT0_lPKT_S9_lT1_ --------------------------
	.section	.text._ZN2at6native55_GLOBAL__N__0955718d_22_SparseCsrTensorMath_cu_868dd54534reduce_sparse_csr_dim0_cuda_kernelIhlNS1_14ReductionMulOpIhEElEEvPT2_PKT0_lPKT_S9_lT1_,"ax",@progbits
	.align	128
.text._ZN2at6native55_GLOBAL__N__0955718d_22_SparseCsrTensorMath_cu_868dd54534reduce_sparse_csr_dim0_cuda_kernelIhlNS1_14ReductionMulOpIhEElEEvPT2_PKT0_lPKT_S9_lT1_:
        .type           _ZN2at6native55_GLOBAL__N__0955718d_22_SparseCsrTensorMath_cu_868dd54534reduce_sparse_csr_dim0_cuda_kernelIhlNS1_14ReductionMulOpIhEElEEvPT2_PKT0_lPKT_S9_lT1_,@function
        .size           _ZN2at6native55_GLOBAL__N__0955718d_22_SparseCsrTensorMath_cu_868dd54534reduce_sparse_csr_dim0_cuda_kernelIhlNS1_14ReductionMulOpIhEElEEvPT2_PKT0_lPKT_S9_lT1_,(.L_x_8772 - _ZN2at6native55_GLOBAL__N__0955718d_22_SparseCsrTensorMath_cu_868dd54534reduce_sparse_csr_dim0_cuda_kernelIhlNS1_14ReductionMulOpIhEElEEvPT2_PKT0_lPKT_S9_lT1_)
        .other          _ZN2at6native55_GLOBAL__N__0955718d_22_SparseCsrTensorMath_cu_868dd54534reduce_sparse_csr_dim0_cuda_kernelIhlNS1_14ReductionMulOpIhEElEEvPT2_PKT0_lPKT_S9_lT1_,@"STO_CUDA_ENTRY STV_DEFAULT"
_ZN2at6native55_GLOBAL__N__0955718d_22_SparseCsrTensorMath_cu_868dd54534reduce_sparse_csr_dim0_cuda_kernelIhlNS1_14ReductionMulOpIhEElEEvPT2_PKT0_lPKT_S9_lT1_:
        /* <DEDUP_REMOVED lines=15> */
[----:B------:R-:W-:Y:S01]  /*00f0*/  UMOV UR6, URZ ;  /* 0x000000ff00067c82 */ /* 0x000fe20008000000 */
        /* <DEDUP_REMOVED lines=18> */
[----:B0-----:R-:W-:Y:S02]  /*0220*/  UIADD3 UR9, UP1, UPT, UR4, 0x20, URZ ;  /* 0x0000002004097890 */ /* 0x001fe4000ff3e0ff */
[----:B------:R-:W-:Y:S02]  /*0230*/  ULOP3.LUT UR4, UR10, 0xfffffff8, URZ, 0xc0, !UPT ;  /* 0xfffffff80a047892 */ /* 0x000fe4000f8ec0ff */
[----:B-1----:R-:W-:Y:S02]  /*0240*/  UIADD3 UR7, UP2, UPT, UR12, 0x3, URZ ;  /* 0x000000030c077890 */ /* 0x002fe4000ff5e0ff */
[----:B------:R-:W-:Y:S01]  /*0250*/  UIADD3.X UR10, UPT, UPT, URZ, UR5, URZ, UP1, !UPT ;  /* 0x00000005ff0a7290 */ /* 0x000fe20008ffe4ff */
        /* <DEDUP_REMOVED lines=8> */
.L_x_1119:
        /* <DEDUP_REMOVED lines=13> */
[----:B----4-:R-:W-:-:S04]  /*03b0*/  ISETP.NE.U32.AND P4, PT, R2, R18, PT ;  /* 0x000000120200720c */ /* 0x010fc80003f85070 */
[----:B------:R-:W-:-:S07]  /*03c0*/  ISETP.NE.AND.EX P4, PT, R3, R19, PT, P4 ;  /* 0x000000130300720c */ /* 0x000fce0003f85340 */
[----:B------:R-:W3:Y:S01]  /*03d0*/  @!P5 LDG.E.U8 R22, desc[UR14][R6.64+-0x2] ;  /* 0xfffffe0e0616d981 */ /* 0x000ee2000c1e1100 */
[----:B------:R-:W-:-:S04]  /*03e0*/  ISETP.NE.U32.AND P3, PT, R2, R16, PT ;  /* 0x000000100200720c */ /* 0x000fc80003f65070 */
[----:B------:R-:W-:Y:S01]  /*03f0*/  ISETP.NE.AND.EX P3, PT, R3, R17, PT, P3 ;  /* 0x000000110300720c */ /* 0x000fe20003f65330 */
[----:B------:R-:W4:Y:S01]  /*0400*/  @!P4 LDG.E.U8 R18, desc[UR14][R6.64+-0x1] ;  /* 0xffffff0e0612c981 */ /* 0x000f22000c1e1100 */
[----:B------:R-:W-:-:S04]  /*0410*/  ISETP.NE.U32.AND P2, PT, R2, R14, PT ;  /* 0x0000000e0200720c */ /* 0x000fc80003f45070 */
[----:B------:R-:W-:-:S07]  /*0420*/  ISETP.NE.AND.EX P2, PT, R3, R15, PT, P2 ;  /* 0x0000000f0300720c */ /* 0x000fce0003f45320 */
[----:B------:R-:W4:Y:S01]  /*0430*/  @!P3 LDG.E.U8 R16, desc[UR14][R6.64] ;  /* 0x0000000e0610b981 */ /* 0x000f22000c1e1100 */
[----:B------:R-:W-:-:S04]  /*0440*/  ISETP.NE.U32.AND P1, PT, R2, R12, PT ;  /* 0x0000000c0200720c */ /* 0x000fc80003f25070 */
[C---:B------:R-:W-:Y:S01]  /*0450*/  ISETP.NE.AND.EX P1, PT, R3.reuse, R13, PT, P1 ;  /* 0x0000000d0300720c */ /* 0x040fe20003f25310 */
[----:B------:R-:W4:Y:S01]  /*0460*/  @!P2 LDG.E.U8 R14, desc[UR14][R6.64+0x1] ;  /* 0x0000010e060ea981 */ /* 0x000f22000c1e1100 */
[----:B------:R-:W-:Y:S02]  /*0470*/  ISETP.NE.U32.AND P0, PT, R2, R10, PT ;  /* 0x0000000a0200720c */ /* 0x000fe40003f05070 */
[----:B------:R-:W-:Y:S02]  /*0480*/  @!P6 PRMT R10, R0, 0x9910, RZ ;  /* 0x00009910000ae816 */ /* 0x000fe400000000ff */
[----:B------:R-:W-:-:S03]  /*0490*/  ISETP.NE.AND.EX P0, PT, R3, R11, PT, P0 ;  /* 0x0000000b0300720c */ /* 0x000fc60003f05300 */
[----:B------:R-:W-:-:S04]  /*04a0*/  @!P6 IMAD.MOV.U32 R11, RZ, RZ, R10 ;  /* 0x000000ffff0be224 */ /* 0x000fc800078e000a */
[----:B------:R-:W4:Y:S06]  /*04b0*/  @!P1 LDG.E.U8 R12, desc[UR14][R6.64+0x2] ;  /* 0x0000020e060c9981 */ /* 0x000f2c000c1e1100 */
[----:B------:R-:W4:Y:S01]  /*04c0*/  @!P0 LDG.E.U8 R10, desc[UR14][R6.64+0x3] ;  /* 0x0000030e060a8981 */ /* 0x000f22000c1e1100 */
[----:B--2---:R-:W-:-:S05]  /*04d0*/  @!P6 IMAD R24, R24, R11, RZ ;  /* 0x0000000b1818e224 */ /* 0x004fca00078e02ff */
[----:B------:R-:W-:Y:S02]  /*04e0*/  @!P6 LOP3.LUT R0, R24, 0xff, RZ, 0xc0, !PT ;  /* 0x000000ff1800e812 */ /* 0x000fe400078ec0ff */
[----:B------:R-:W-:-:S04]  /*04f0*/  ISETP.NE.U32.AND P6, PT, R2, R8, PT ;  /* 0x000000080200720c */ /* 0x000fc80003fc5070 */
[----:B------:R-:W-:-:S13]  /*0500*/  ISETP.NE.AND.EX P6, PT, R3, R9, PT, P6 ;  /* 0x000000090300720c */ /* 0x000fda0003fc5360 */
[----:B------:R0:W2:Y:S01]  /*0510*/  @!P6 LDG.E.U8 R8, desc[UR14][R6.64+0x4] ;  /* 0x0000040e0608e981 */ /* 0x0000a2000c1e1100 */
[----:B------:R-:W-:-:S05]  /*0520*/  @!P5 PRMT R9, R0, 0x9910, RZ ;  /* 0x000099100009d816 */ /* 0x000fca00000000ff */
[----:B---3--:R-:W-:-:S05]  /*0530*/  @!P5 IMAD R22, R22, R9, RZ ;  /* 0x000000091616d224 */ /* 0x008fca00078e02ff */
[----:B------:R-:W-:-:S04]  /*0540*/  @!P5 LOP3.LUT R0, R22, 0xff, RZ, 0xc0, !PT ;  /* 0x000000ff1600d812 */ /* 0x000fc800078ec0ff */
[----:B------:R-:W-:-:S05]  /*0550*/  @!P4 PRMT R9, R0, 0x9910, RZ ;  /* 0x000099100009c816 */ /* 0x000fca00000000ff */
[----:B----4-:R-:W-:-:S05]  /*0560*/  @!P4 IMAD R18, R18, R9, RZ ;  /* 0x000000091212c224 */ /* 0x010fca00078e02ff */
[----:B------:R-:W-:-:S04]  /*0570*/  @!P4 LOP3.LUT R0, R18, 0xff, RZ, 0xc0, !PT ;  /* 0x000000ff1200c812 */ /* 0x000fc800078ec0ff */
[----:B------:R-:W-:-:S05]  /*0580*/  @!P3 PRMT R9, R0, 0x9910, RZ ;  /* 0x000099100009b816 */ /* 0x000fca00000000ff */
[----:B------:R-:W-:-:S05]  /*0590*/  @!P3 IMAD R16, R16, R9, RZ ;  /* 0x000000091010b224 */ /* 0x000fca00078e02ff */
[----:B------:R-:W-:-:S04]  /*05a0*/  @!P3 LOP3.LUT R0, R16, 0xff, RZ, 0xc0, !PT ;  /* 0x000000ff1000b812 */ /* 0x000fc800078ec0ff */
[----:B------:R-:W-:-:S05]  /*05b0*/  @!P2 PRMT R9, R0, 0x9910, RZ ;  /* 0x000099100009a816 */ /* 0x000fca00000000ff */
[----:B------:R-:W-:-:S05]  /*05c0*/  @!P2 IMAD R14, R14, R9, RZ ;  /* 0x000000090e0ea224 */ /* 0x000fca00078e02ff */
[----:B------:R-:W-:-:S04]  /*05d0*/  @!P2 LOP3.LUT R0, R14, 0xff, RZ, 0xc0, !PT ;  /* 0x000000ff0e00a812 */ /* 0x000fc800078ec0ff */
[----:B------:R-:W-:-:S05]  /*05e0*/  @!P1 PRMT R9, R0, 0x9910, RZ ;  /* 0x0000991000099816 */ /* 0x000fca00000000ff */
[----:B------:R-:W-:-:S05]  /*05f0*/  @!P1 IMAD R12, R12, R9, RZ ;  /* 0x000000090c0c9224 */ /* 0x000fca00078e02ff */
[----:B------:R-:W-:-:S04]  /*0600*/  @!P1 LOP3.LUT R0, R12, 0xff, RZ, 0xc0, !PT ;  /* 0x000000ff0c009812 */ /* 0x000fc800078ec0ff */
[----:B------:R-:W-:Y:S01]  /*0610*/  @!P0 PRMT R9, R0, 0x9910, RZ ;  /* 0x0000991000098816 */ /* 0x000fe200000000ff */
[----:B------:R-:W-:-:S04]  /*0620*/  UIADD3 UR7, UP1, UPT, UR7, -0x8, URZ ;  /* 0xfffffff807077890 */ /* 0x000fc8000ff3e0ff */
[----:B------:R-:W-:Y:S01]  /*0630*/  @!P0 IMAD R10, R10, R9, RZ ;  /* 0x000000090a0a8224 */ /* 0x000fe200078e02ff */
[----:B------:R-:W-:Y:S02]  /*0640*/  UIADD3.X UR8, UPT, UPT, UR8, -0x1, URZ, UP1, !UPT ;  /* 0xffffffff08087890 */ /* 0x000fe40008ffe4ff */
[----:B------:R-:W-:Y:S02]  /*0650*/  UISETP.NE.U32.AND UP1, UPT, UR7, URZ, UPT ;  /* 0x000000ff0700728c */ /* 0x000fe4000bf25070 */
[----:B------:R-:W-:Y:S02]  /*0660*/  @!P0 LOP3.LUT R0, R10, 0xff, RZ, 0xc0, !PT ;  /* 0x000000ff0a008812 */ /* 0x000fe400078ec0ff */
[----:B------:R-:W-:Y:S02]  /*0670*/  UISETP.NE.AND.EX UP1, UPT, UR8, URZ, UPT, UP1 ;  /* 0x000000ff0800728c */ /* 0x000fe4000bf25310 */
[----:B------:R-:W-:Y:S02]  /*0680*/  @!P6 PRMT R9, R0, 0x9910, RZ ;  /* 0x000099100009e816 */ /* 0x000fe400000000ff */
[----:B------:R-:W-:-:S02]  /*0690*/  IADD3 R4, P0, PT, R4, 0x40, RZ ;  /* 0x0000004004047810 */ /* 0x000fc40007f1e0ff */
[----:B0-----:R-:W-:-:S03]  /*06a0*/  IADD3 R6, P1, PT, R6, 0x8, RZ ;  /* 0x0000000806067810 */ /* 0x001fc60007f3e0ff */
[----:B------:R-:W-:Y:S02]  /*06b0*/  IMAD.X R5, RZ, RZ, R5, P0 ;  /* 0x000000ffff057224 */ /* 0x000fe400000e0605 */
[----:B------:R-:W-:Y:S02]  /*06c0*/  IMAD.X R7, RZ, RZ, R7, P1 ;  /* 0x000000ffff077224 */ /* 0x000fe400008e0607 */
[----:B--2---:R-:W-:-:S05]  /*06d0*/  @!P6 IMAD R8, R8, R9, RZ ;  /* 0x000000090808e224 */ /* 0x004fca00078e02ff */
[----:B------:R-:W-:Y:S01]  /*06e0*/  @!P6 LOP3.LUT R0, R8, 0xff, RZ, 0xc0, !PT ;  /* 0x000000ff0800e812 */ /* 0x000fe200078ec0ff */
[----:B------:R-:W-:Y:S06]  /*06f0*/  BRA.U UP1, `(.L_x_1119) ;  /* 0xfffffff901f87547 */ /* 0x000fec000b83ffff */
.L_x_1118:
        /* <DEDUP_REMOVED lines=18> */
[----:B0-----:R-:W-:-:S04]  /*0820*/  UIADD3 UR7, UP1, UPT, UR4, UR10, URZ ;  /* 0x0000000a04077290 */ /* 0x001fc8000ff3e0ff */
[----:B------:R-:W-:Y:S01]  /*0830*/  UIADD3.X UR8, UPT, UPT, UR5, UR11, URZ, UP1, !UPT ;  /* 0x0000000b05087290 */ /* 0x000fe20008ffe4ff */
[----:B--2--5:R-:W-:Y:S01]  /*0840*/  ISETP.NE.U32.AND P0, PT, R2, R4, PT ;  /* 0x000000040200720c */ /* 0x024fe20003f05070 */
[----:B------:R-:W-:-:S03]  /*0850*/  IMAD.U32 R4, RZ, RZ, UR7 ;  /* 0x00000007ff047e24 */ /* 0x000fc6000f8e00ff */
[----:B------:R-:W-:Y:S01]  /*0860*/  ISETP.NE.AND.EX P0, PT, R3, R5, PT, P0 ;  /* 0x000000050300720c */ /* 0x000fe20003f05300 */
[----:B------:R-:W-:Y:S01]  /*0870*/  IMAD.U32 R5, RZ, RZ, UR8 ;  /* 0x00000008ff057e24 */ /* 0x000fe2000f8e00ff */
[----:B---3--:R-:W-:-:S04]  /*0880*/  ISETP.NE.U32.AND P1, PT, R2, R6, PT ;  /* 0x000000060200720c */ /* 0x008fc80003f25070 */
[----:B------:R-:W-:-:S07]  /*0890*/  ISETP.NE.AND.EX P1, PT, R3, R7, PT, P1 ;  /* 0x000000070300720c */ /* 0x000fce0003f25310 */
[----:B------:R-:W2:Y:S01]  /*08a0*/  @!P0 LDG.E.U8 R14, desc[UR14][R4.64] ;  /* 0x0000000e040e8981 */ /* 0x000ea2000c1e1100 */
[----:B----4-:R-:W-:-:S04]  /*08b0*/  ISETP.NE.U32.AND P2, PT, R2, R8, PT ;  /* 0x000000080200720c */ /* 0x010fc80003f45070 */
[----:B------:R-:W-:Y:S01]  /*08c0*/  ISETP.NE.AND.EX P2, PT, R3, R9, PT, P2 ;  /* 0x000000090300720c */ /* 0x000fe20003f45320 */
[----:B------:R-:W3:Y:S01]  /*08d0*/  @!P1 LDG.E.U8 R6, desc[UR14][R4.64+0x1] ;  /* 0x0000010e04069981 */ /* 0x000ee2000c1e1100 */
[----:B------:R-:W-:-:S04]  /*08e0*/  ISETP.NE.U32.AND P3, PT, R2, R10, PT ;  /* 0x0000000a0200720c */ /* 0x000fc80003f65070 */
[----:B------:R-:W-:-:S07]  /*08f0*/  ISETP.NE.AND.EX P3, PT, R3, R11, PT, P3 ;  /* 0x0000000b0300720c */ /* 0x000fce0003f65330 */
[----:B------:R-:W4:Y:S06]  /*0900*/  @!P2 LDG.E.U8 R7, desc[UR14][R4.64+0x2] ;  /* 0x0000020e0407a981 */ /* 0x000f2c000c1e1100 */
[----:B------:R0:W4:Y:S01]  /*0910*/  @!P3 LDG.E.U8 R8, desc[UR14][R4.64+0x3] ;  /* 0x0000030e0408b981 */ /* 0x000122000c1e1100 */
[----:B------:R-:W-:Y:S01]  /*0920*/  @!P0 PRMT R9, R0, 0x9910, RZ ;  /* 0x0000991000098816 */ /* 0x000fe200000000ff */
[----:B------:R-:W-:-:S04]  /*0930*/  UIADD3 UR4, UP1, UPT, UR4, 0x4, URZ ;  /* 0x0000000404047890 */ /* 0x000fc8000ff3e0ff */
[----:B------:R-:W-:Y:S01]  /*0940*/  UIADD3.X UR5, UPT, UPT, URZ, UR5, URZ, UP1, !UPT ;  /* 0x00000005ff057290 */ /* 0x000fe20008ffe4ff */
[----:B--2---:R-:W-:-:S05]  /*0950*/  @!P0 IMAD R14, R14, R9, RZ ;  /* 0x000000090e0e8224 */ /* 0x004fca00078e02ff */
[----:B------:R-:W-:-:S04]  /*0960*/  @!P0 LOP3.LUT R0, R14, 0xff, RZ, 0xc0, !PT ;  /* 0x000000ff0e008812 */ /* 0x000fc800078ec0ff */
[----:B------:R-:W-:-:S05]  /*0970*/  @!P1 PRMT R9, R0, 0x9910, RZ ;  /* 0x0000991000099816 */ /* 0x000fca00000000ff */
[----:B---3--:R-:W-:-:S05]  /*0980*/  @!P1 IMAD R6, R6, R9, RZ ;  /* 0x0000000906069224 */ /* 0x008fca00078e02ff */
[----:B------:R-:W-:-:S04]  /*0990*/  @!P1 LOP3.LUT R0, R6, 0xff, RZ, 0xc0, !PT ;  /* 0x000000ff06009812 */ /* 0x000fc800078ec0ff */
[----:B------:R-:W-:-:S05]  /*09a0*/  @!P2 PRMT R6, R0, 0x9910, RZ ;  /* 0x000099100006a816 */ /* 0x000fca00000000ff */
[----:B----4-:R-:W-:-:S05]  /*09b0*/  @!P2 IMAD R7, R7, R6, RZ ;  /* 0x000000060707a224 */ /* 0x010fca00078e02ff */
[----:B------:R-:W-:-:S04]  /*09c0*/  @!P2 LOP3.LUT R0, R7, 0xff, RZ, 0xc0, !PT ;  /* 0x000000ff0700a812 */ /* 0x000fc800078ec0ff */
[----:B0-----:R-:W-:-:S05]  /*09d0*/  @!P3 PRMT R5, R0, 0x9910, RZ ;  /* 0x000099100005b816 */ /* 0x001fca00000000ff */
[----:B------:R-:W-:-:S05]  /*09e0*/  @!P3 IMAD R8, R8, R5, RZ ;  /* 0x000000050808b224 */ /* 0x000fca00078e02ff */
[----:B------:R-:W-:-:S07]  /*09f0*/  @!P3 LOP3.LUT R0, R8, 0xff, RZ, 0xc0, !PT ;  /* 0x000000ff0800b812 */ /* 0x000fce00078ec0ff */
.L_x_1120:
        /* <DEDUP_REMOVED lines=23> */
[----:B------:R-:W2:Y:S06]  /*0b70*/  @!P0 LDG.E.U8 R10, desc[UR14][R4.64] ;  /* 0x0000000e040a8981 */ /* 0x000eac000c1e1100 */
[----:B------:R-:W3:Y:S01]  /*0b80*/  @!P1 LDG.E.U8 R6, desc[UR14][R4.64+0x1] ;  /* 0x0000010e04069981 */ /* 0x000ee2000c1e1100 */
[----:B------:R-:W-:Y:S01]  /*0b90*/  @!P0 PRMT R7, R0, 0x9910, RZ ;  /* 0x0000991000078816 */ /* 0x000fe200000000ff */
[----:B------:R-:W-:-:S04]  /*0ba0*/  UIADD3 UR4, UP1, UPT, UR4, 0x2, URZ ;  /* 0x0000000204047890 */ /* 0x000fc8000ff3e0ff */
[----:B------:R-:W-:Y:S01]  /*0bb0*/  UIADD3.X UR5, UPT, UPT, URZ, UR5, URZ, UP1, !UPT ;  /* 0x00000005ff057290 */ /* 0x000fe20008ffe4ff */
[----:B--2---:R-:W-:-:S05]  /*0bc0*/  @!P0 IMAD R10, R10, R7, RZ ;  /* 0x000000070a0a8224 */ /* 0x004fca00078e02ff */
[----:B------:R-:W-:-:S04]  /*0bd0*/  @!P0 LOP3.LUT R0, R10, 0xff, RZ, 0xc0, !PT ;  /* 0x000000ff0a008812 */ /* 0x000fc800078ec0ff */
[----:B------:R-:W-:-:S05]  /*0be0*/  @!P1 PRMT R7, R0, 0x9910, RZ ;  /* 0x0000991000079816 */ /* 0x000fca00000000ff */
[----:B---3--:R-:W-:-:S05]  /*0bf0*/  @!P1 IMAD R6, R6, R7, RZ ;  /* 0x0000000706069224 */ /* 0x008fca00078e02ff */
[----:B------:R-:W-:-:S07]  /*0c00*/  @!P1 LOP3.LUT R0, R6, 0xff, RZ, 0xc0, !PT ;  /* 0x000000ff06009812 */ /* 0x000fce00078ec0ff */
.L_x_1121:
        /* <DEDUP_REMOVED lines=19> */
[----:B------:R-:W-:-:S07]  /*0d40*/  LOP3.LUT R0, R0, 0xff, RZ, 0xc0, !PT ;  /* 0x000000ff00007812 */ /* 0x000fce00078ec0ff */
.L_x_1122:
[----:B------:R-:W-:Y:S05]  /*0d50*/  BSYNC.RECONVERGENT B0 ;  /* 0x0000000000007941 */ /* 0x000fea0003800200 */
.L_x_1117:
[----:B------:R-:W0:Y:S01]  /*0d60*/  LDCU.64 UR8, c[0x0][0x380] ;  /* 0x00007000ff0877ac */ /* 0x000e220008000a00 */
[----:B-----5:R-:W-:Y:S02]  /*0d70*/  IMAD.U32 R3, RZ, RZ, UR6 ;  /* 0x00000006ff037e24 */ /* 0x020fe4000f8e00ff */
[----:B------:R-:W-:Y:S01]  /*0d80*/  IMAD.MOV.U32 R2, RZ, RZ, R0 ;  /* 0x000000ffff027224 */ /* 0x000fe200078e0000 */
[----:B0-----:R-:W-:-:S04]  /*0d90*/  IADD3 R20, P0, PT, R20, UR8, RZ ;  /* 0x0000000814147c10 */ /* 0x001fc8000ff1e0ff */
[----:B------:R-:W-:-:S05]  /*0da0*/  IADD3.X R21, PT, PT, R21, UR9, RZ, P0, !PT ;  /* 0x0000000915157c10 */ /* 0x000fca00087fe4ff */
[----:B------:R-:W-:Y:S01]  /*0db0*/  STG.E.64 desc[UR14][R20.64], R2 ;  /* 0x0000000214007986 */ /* 0x000fe2000c101b0e */
[----:B------:R-:W-:Y:S05]  /*0dc0*/  EXIT ;  /* 0x000000000000794d */ /* 0x000fea0003800000 */
.L_x_1123:
        /* <DEDUP_REMOVED lines=11> */
.L_x_8772:


//--------------------- .text._ZN2at6native55_GLOBAL__N__0955718d_22_SparseCsrTensorMath_cu_868dd54534reduce_sparse_csr_dim0_cuda_kernelIhiNS1_14ReductionMulOpIhEElEEvPT2_PKT0_lPKT_S9_lT1_ --------------------------
	.section	.text._ZN2at6native55_GLOBAL__N__0955718d_22_SparseCsrTensorMath_cu_868dd54534reduce_sparse_csr_dim0_cuda_kernelIhiNS1_14ReductionMulOpIhEElEEvPT2_PKT0_lPKT_S9_lT1_,"ax",@progbits
	.align	128
.text._ZN2at6native55_GLOBAL__N__0955718d_22_SparseCsrTensorMath_cu_868dd54534reduce_sparse_csr_dim0_cuda_kernelIhiNS1_14ReductionMulOpIhEElEEvPT2_PKT0_lPKT_S9_lT1_:
        .type           _ZN2at6native55_GLOBAL__N__0955718d_22_SparseCsrTensorMath_cu_868dd54534reduce_sparse_csr_dim0_cuda_kernelIhiNS1_14ReductionMulOpIhEElEEvPT2_PKT0_lPKT_S9_lT1_,@function
        .size           _ZN2at6native55_GLOBAL__N__0955718d_22_SparseCsrTensorMath_cu_868dd54534reduce_sparse_csr_dim0_cuda_kernelIhiNS1_14ReductionMulOpIhEElEEvPT2_PKT0_lPKT_S9_lT1_,(.L_x_8773 - _ZN2at6native55_GLOBAL__N__0955718d_22_SparseCsrTensorMath_cu_868dd54534reduce_sparse_csr_dim0_cuda_kernelIhiNS1_14ReductionMulOpIhEElEEvPT2_PKT0_lPKT_S9_lT1_)
        .other          _ZN2at6native55_GLOBAL__N__0955718d_22_SparseCsrTensorMath_cu_868dd54534reduce_sparse_csr_dim0_cuda_kernelIhiNS1_14ReductionMulOpIhEElEEvPT2_PKT0_lPKT_S9_lT1_,@"STO_CUDA_ENTRY STV_DEFAULT"
_ZN2at6native55_GLOBAL__N__0955718d_22_SparseCsrTensorMath_cu_868dd54534reduce_sparse_csr_dim0_cuda_kernelIhiNS1_14ReductionMulOpIhEElEEvPT2_PKT0_lPKT_S9_lT1_:
        /* <DEDUP_REMOVED lines=13> */
[----:B------:R-:W-:Y:S01]  /*00d0*/  UMOV UR6, URZ ;  /* 0x000000ff00067c82 */ /* 0x000fe20008000000 */
        /* <DEDUP_REMOVED lines=30> */
.L_x_1126:
        /* <DEDUP_REMOVED lines=10> */
[----:B------:R-:W2:Y:S01]  /*0360*/  @!P6 LDG.E.U8 R8, desc[UR14][R6.64+-0x3] ;  /* 0xfffffd0e0608e981 */ /* 0x000ea2000c1e1100 */
[C---:B---3--:R-:W-:Y:S02]  /*0370*/  ISETP.NE.AND P0, PT, R3.reuse, R10, PT ;  /* 0x0000000a0300720c */ /* 0x048fe40003f05270 */
[----:B----4-:R-:W-:-:S11]  /*0380*/  ISETP.NE.AND P1, PT, R3, R12, PT ;  /* 0x0000000c0300720c */ /* 0x010fd60003f25270 */
[----:B------:R-:W3:Y:S01]  /*0390*/  @!P0 LDG.E.U8 R13, desc[UR14][R6.64+-0x2] ;  /* 0xfffffe0e060d8981 */ /* 0x000ee2000c1e1100 */
[----:B------:R-:W-:-:S03]  /*03a0*/  ISETP.NE.AND P2, PT, R3, R16, PT ;  /* 0x000000100300720c */ /* 0x000fc60003f45270 */
[----:B------:R-:W4:Y:S01]  /*03b0*/  @!P1 LDG.E.U8 R14, desc[UR14][R6.64+-0x1] ;  /* 0xffffff0e060e9981 */ /* 0x000f22000c1e1100 */
[----:B------:R-:W-:-:S09]  /*03c0*/  ISETP.NE.AND P3, PT, R3, R18, PT ;  /* 0x000000120300720c */ /* 0x000fd20003f65270 */
[----:B------:R-:W4:Y:S01]  /*03d0*/  @!P2 LDG.E.U8 R12, desc[UR14][R6.64] ;  /* 0x0000000e060ca981 */ /* 0x000f22000c1e1100 */
[----:B------:R-:W-:-:S03]  /*03e0*/  ISETP.NE.AND P4, PT, R3, R20, PT ;  /* 0x000000140300720c */ /* 0x000fc60003f85270 */
[----:B------:R-:W4:Y:S01]  /*03f0*/  @!P3 LDG.E.U8 R10, desc[UR14][R6.64+0x1] ;  /* 0x0000010e060ab981 */ /* 0x000f22000c1e1100 */
[----:B------:R-:W-:Y:S02]  /*0400*/  ISETP.NE.AND P5, PT, R3, R22, PT ;  /* 0x000000160300720c */ /* 0x000fe40003fa5270 */
[----:B------:R-:W-:-:S07]  /*0410*/  @!P6 PRMT R11, R2, 0x9910, RZ ;  /* 0x00009910020be816 */ /* 0x000fce00000000ff */
[----:B------:R-:W4:Y:S01]  /*0420*/  @!P4 LDG.E.U8 R9, desc[UR14][R6.64+0x2] ;  /* 0x0000020e0609c981 */ /* 0x000f22000c1e1100 */
[----:B--2---:R-:W-:-:S03]  /*0430*/  @!P6 IMAD R8, R8, R11, RZ ;  /* 0x0000000b0808e224 */ /* 0x004fc600078e02ff */
[----:B------:R-:W2:Y:S02]  /*0440*/  @!P5 LDG.E.U8 R11, desc[UR14][R6.64+0x3] ;  /* 0x0000030e060bd981 */ /* 0x000ea4000c1e1100 */
[----:B------:R-:W-:Y:S02]  /*0450*/  @!P6 LOP3.LUT R2, R8, 0xff, RZ, 0xc0, !PT ;  /* 0x000000ff0802e812 */ /* 0x000fe400078ec0ff */
[----:B------:R-:W-:-:S13]  /*0460*/  ISETP.NE.AND P6, PT, R3, R24, PT ;  /* 0x000000180300720c */ /* 0x000fda0003fc5270 */
        /* <DEDUP_REMOVED lines=18> */
[----:B------:R-:W-:Y:S02]  /*0590*/  UIADD3.X UR8, UPT, UPT, UR8, -0x1, URZ, UP1, !UPT ;  /* 0xffffffff08087890 */ /* 0x000fe40008ffe4ff */
[----:B------:R-:W-:-:S04]  /*05a0*/  UISETP.NE.U32.AND UP1, UPT, UR7, URZ, UPT ;  /* 0x000000ff0700728c */ /* 0x000fc8000bf25070 */
[----:B------:R-:W-:Y:S01]  /*05b0*/  UISETP.NE.AND.EX UP1, UPT, UR8, URZ, UPT, UP1 ;  /* 0x000000ff0800728c */ /* 0x000fe2000bf25310 */
[----:B------:R-:W-:Y:S02]  /*05c0*/  IADD3 R4, P0, PT, R4, 0x20, RZ ;  /* 0x0000002004047810 */ /* 0x000fe40007f1e0ff */
[----:B------:R-:W-:-:S03]  /*05d0*/  IADD3 R9, P1, PT, R6, 0x8, RZ ;  /* 0x0000000806097810 */ /* 0x000fc60007f3e0ff */
[----:B------:R-:W-:Y:S02]  /*05e0*/  IMAD.X R5, RZ, RZ, R5, P0 ;  /* 0x000000ffff057224 */ /* 0x000fe400000e0605 */
[----:B0-----:R-:W-:Y:S02]  /*05f0*/  IMAD.X R7, RZ, RZ, R7, P1 ;  /* 0x000000ffff077224 */ /* 0x001fe400008e0607 */
[----:B--2---:R-:W-:-:S05]  /*0600*/  @!P5 IMAD R11, R11, R10, RZ ;  /* 0x0000000a0b0bd224 */ /* 0x004fca00078e02ff */
[----:B------:R-:W-:-:S04]  /*0610*/  @!P5 LOP3.LUT R2, R11, 0xff, RZ, 0xc0, !PT ;  /* 0x000000ff0b02d812 */ /* 0x000fc800078ec0ff */
[----:B------:R-:W-:-:S05]  /*0620*/  @!P6 PRMT R11, R2, 0x9910, RZ ;  /* 0x00009910020be816 */ /* 0x000fca00000000ff */
[----:B------:R-:W-:-:S05]  /*0630*/  @!P6 IMAD R8, R8, R11, RZ ;  /* 0x0000000b0808e224 */ /* 0x000fca00078e02ff */
[----:B------:R-:W-:Y:S01]  /*0640*/  @!P6 LOP3.LUT R2, R8, 0xff, RZ, 0xc0, !PT ;  /* 0x000000ff0802e812 */ /* 0x000fe200078ec0ff */
[----:B------:R-:W-:Y:S06]  /*0650*/  BRA.U UP1, `(.L_x_1126) ;  /* 0xfffffffd01187547 */ /* 0x000fec000b83ffff */
.L_x_1125:
        /* <DEDUP_REMOVED lines=17> */
[----:B------:R-:W4:Y:S01]  /*0770*/  LDG.E R14, desc[UR14][R4.64+0xc] ;  /* 0x00000c0e040e7981 */ /* 0x000f22000c1e1900 */
[----:B0-----:R-:W-:-:S04]  /*0780*/  UIADD3 UR7, UP1, UPT, UR4, UR10, URZ ;  /* 0x0000000a04077290 */ /* 0x001fc8000ff3e0ff */
[----:B------:R-:W-:-:S06]  /*0790*/  UIADD3.X UR8, UPT, UPT, UR5, UR11, URZ, UP1, !UPT ;  /* 0x0000000b05087290 */ /* 0x000fcc0008ffe4ff */
[----:B------:R-:W-:Y:S01]  /*07a0*/  IMAD.U32 R7, RZ, RZ, UR8 ;  /* 0x00000008ff077e24 */ /* 0x000fe2000f8e00ff */
[C---:B--2--5:R-:W-:Y:S01]  /*07b0*/  ISETP.NE.AND P0, PT, R3.reuse, R6, PT ;  /* 0x000000060300720c */ /* 0x064fe20003f05270 */
[----:B------:R-:W-:Y:S01]  /*07c0*/  IMAD.U32 R6, RZ, RZ, UR7 ;  /* 0x00000007ff067e24 */ /* 0x000fe2000f8e00ff */
[----:B---3--:R-:W-:-:S11]  /*07d0*/  ISETP.NE.AND P1, PT, R3, R10, PT ;  /* 0x0000000a0300720c */ /* 0x008fd60003f25270 */
[----:B------:R-:W2:Y:S01]  /*07e0*/  @!P0 LDG.E.U8 R8, desc[UR14][R6.64] ;  /* 0x0000000e06088981 */ /* 0x000ea2000c1e1100 */
[----:B----4-:R-:W-:-:S03]  /*07f0*/  ISETP.NE.AND P2, PT, R3, R12, PT ;  /* 0x0000000c0300720c */ /* 0x010fc60003f45270 */
[----:B------:R-:W3:Y:S01]  /*0800*/  @!P1 LDG.E.U8 R9, desc[UR14][R6.64+0x1] ;  /* 0x0000010e06099981 */ /* 0x000ee2000c1e1100 */
[----:B------:R-:W-:-:S09]  /*0810*/  ISETP.NE.AND P3, PT, R3, R14, PT ;  /* 0x0000000e0300720c */ /* 0x000fd20003f65270 */
[----:B------:R-:W4:Y:S04]  /*0820*/  @!P2 LDG.E.U8 R4, desc[UR14][R6.64+0x2] ;  /* 0x0000020e0604a981 */ /* 0x000f28000c1e1100 */
[----:B------:R-:W4:Y:S01]  /*0830*/  @!P3 LDG.E.U8 R5, desc[UR14][R6.64+0x3] ;  /* 0x0000030e0605b981 */ /* 0x000f22000c1e1100 */
        /* <DEDUP_REMOVED lines=13> */
[----:B------:R-:W-:-:S07]  /*0910*/  @!P3 LOP3.LUT R2, R5, 0xff, RZ, 0xc0, !PT ;  /* 0x000000ff0502b812 */ /* 0x000fce00078ec0ff */
.L_x_1127:
        /* <DEDUP_REMOVED lines=16> */
[----:B------:R-:W-:-:S06]  /*0a20*/  UIADD3.X UR9, UPT, UPT, UR5, UR9, URZ, UP1, !UPT ;  /* 0x0000000905097290 */ /* 0x000fcc0008ffe4ff */
[----:B------:R-:W-:Y:S01]  /*0a30*/  IMAD.U32 R7, RZ, RZ, UR9 ;  /* 0x00000009ff077e24 */ /* 0x000fe2000f8e00ff */
[C---:B--2--5:R-:W-:Y:S01]  /*0a40*/  ISETP.NE.AND P0, PT, R3.reuse, R6, PT ;  /* 0x000000060300720c */ /* 0x064fe20003f05270 */
[----:B------:R-:W-:Y:S01]  /*0a50*/  IMAD.U32 R6, RZ, RZ, UR8 ;  /* 0x00000008ff067e24 */ /* 0x000fe2000f8e00ff */
[----:B---3--:R-:W-:-:S11]  /*0a60*/  ISETP.NE.AND P1, PT, R3, R10, PT ;  /* 0x0000000a0300720c */ /* 0x008fd60003f25270 */
[----:B------:R-:W2:Y:S04]  /*0a70*/  @!P0 LDG.E.U8 R8, desc[UR14][R6.64] ;  /* 0x0000000e06088981 */ /* 0x000ea8000c1e1100 */
        /* <DEDUP_REMOVED lines=9> */
.L_x_1128:
[----:B------:R-:W-:Y:S05]  /*0b10*/  BRA.U UP0, `(.L_x_1124) ;  /* 0x00000001004c7547 */ /* 0x000fea000b800000 */
[----:B------:R-:W0:Y:S02]  /*0b20*/  LDCU.64 UR8, c[0x0][0x3a0] ;  /* 0x00007400ff0877ac */ /* 0x000e240008000a00 */
[----:B0-----:R-:W-:-:S04]  /*0b30*/  ULEA UR7, UP0, UR4, UR8, 0x2 ;  /* 0x0000000804077291 */ /* 0x001fc8000f8010ff */
[----:B------:R-:W-:Y:S02]  /*0b40*/  ULEA.HI.X UR8, UR4, UR9, UR5, 0x2, UP0 ;  /* 0x0000000904087291 */ /* 0x000fe400080f1405 */
[----:B------:R-:W-:-:S04]  /*0b50*/  IMAD.U32 R4, RZ, RZ, UR7 ;  /* 0x00000007ff047e24 */ /* 0x000fc8000f8e00ff */
[----:B------:R-:W-:-:S05]  /*0b60*/  IMAD.U32 R5, RZ, RZ, UR8 ;  /* 0x00000008ff057e24 */ /* 0x000fca000f8e00ff */
        /* <DEDUP_REMOVED lines=13> */
.L_x_1129:
[----:B------:R-:W-:Y:S05]  /*0c40*/  BSYNC.RECONVERGENT B0 ;  /* 0x0000000000007941 */ /* 0x000fea0003800200 */
.L_x_1124:
[----:B------:R-:W0:Y:S01]  /*0c50*/  LDCU.64 UR8, c[0x0][0x380] ;  /* 0x00007000ff0877ac */ /* 0x000e220008000a00 */
[----:B-----5:R-:W-:Y:S01]  /*0c60*/  IMAD.U32 R3, RZ, RZ, UR6 ;  /* 0x00000006ff037e24 */ /* 0x020fe2000f8e00ff */
[----:B0-----:R-:W-:-:S04]  /*0c70*/  LEA R4, P0, R0, UR8, 0x3 ;  /* 0x0000000800047c11 */ /* 0x001fc8000f8018ff */
[----:B------:R-:W-:-:S05]  /*0c80*/  LEA.HI.X R5, R0, UR9, RZ, 0x3, P0 ;  /* 0x0000000900057c11 */ /* 0x000fca00080f1cff */
[----:B------:R-:W-:Y:S01]  /*0c90*/  STG.E.64 desc[UR14][R4.64], R2 ;  /* 0x0000000204007986 */ /* 0x000fe2000c101b0e */
[----:B------:R-:W-:Y:S05]  /*0ca0*/  EXIT ;  /* 0x000000000000794d */ /* 0x000fea0003800000 */
.L_x_1130:
        /* <DEDUP_REMOVED lines=13> */
.L_x_8773:


//--------------------- .text._ZN2at6native55_GLOBAL__N__0955718d_22_SparseCsrTensorMath_cu_868dd54534reduce_sparse_csr_dim1_cuda_kernelIN3c108BFloat16ElNS1_14ReductionAddOpIfEEfEEvPT2_PKT_PKT0_SE_lT1_ --------------------------
	.section	.text._ZN2at6native55_GLOBAL__N__0955718d_22_SparseCsrTensorMath_cu_868dd54534reduce_sparse_csr_dim1_cuda_kernelIN3c108BFloat16ElNS1_14ReductionAddOpIfEEfEEvPT2_PKT_PKT0_SE_lT1_,"ax",@progbits
	.align	128
.text._ZN2at6native55_GLOBAL__N__0955718d_22_SparseCsrTensorMath_cu_868dd54534reduce_sparse_csr_dim1_cuda_kernelIN3c108BFloat16ElNS1_14ReductionAddOpIfEEfEEvPT2_PKT_PKT0_SE_lT1_:
        .type           _ZN2at6native55_GLOBAL__N__0955718d_22_SparseCsrTensorMath_cu_868dd54534reduce_sparse_csr_dim1_cuda_kernelIN3c108BFloat16ElNS1_14ReductionAddOpIfEEfEEvPT2_PKT_PKT0_SE_lT1_,@function
        .size           _ZN2at6native55_GLOBAL__N__0955718d_22_SparseCsrTensorMath_cu_868dd54534reduce_sparse_csr_dim1_cuda_kernelIN3c108BFloat16ElNS1_14ReductionAddOpIfEEfEEvPT2_PKT_PKT0_SE_lT1_,(.L_x_8774 - _ZN2at6native55_GLOBAL__N__0955718d_22_SparseCsrTensorMath_cu_868dd54534reduce_sparse_csr_dim1_cuda_kernelIN3c108BFloat16ElNS1_14ReductionAddOpIfEEfEEvPT2_PKT_PKT0_SE_lT1_)
        .other          _ZN2at6native55_GLOBAL__N__0955718d_22_SparseCsrTensorMath_cu_868dd54534reduce_sparse_csr_dim1_cuda_kernelIN3c108BFloat16ElNS1_14ReductionAddOpIfEEfEEvPT2_PKT_PKT0_SE_lT1_,@"STO_CUDA_ENTRY STV_DEFAULT"
_ZN2at6native55_GLOBAL__N__0955718d_22_SparseCsrTensorMath_cu_868dd54534reduce_sparse_csr_dim1_cuda_kernelIN3c108BFloat16ElNS1_14ReductionAddOpIfEEfEEvPT2_PKT_PKT0_SE_lT1_:
        /* <DEDUP_REMOVED lines=22> */
[----:B------:R-:W-:Y:S02]  /*0160*/  IMAD.MOV.U32 R5, RZ, RZ, RZ ;  /* 0x000000ffff057224 */ /* 0x000fe400078e00ff */
[----:B------:R-:W-:-:S13]  /*0170*/  ISETP.GE.AND.EX P0, PT, R7, R11, PT, P0 ;  /* 0x0000000b0700720c */ /* 0x000fda0003f06300 */
[----:B------:R-:W-:Y:S05]  /*0180*/  @P0 BRA `(.L_x_1132) ;  /* 0x0000000800700947 */ /* 0x000fea0003800000 */
[CC--:B------:R-:W-:Y:S01]  /*0190*/  IADD3 R2, P0, PT, -R10.reuse, R6.reuse, RZ ;  /* 0x000000060a027210 */ /* 0x0c0fe20007f1e1ff */
[----:B------:R-:W-:Y:S01]  /*01a0*/  BSSY.RECONVERGENT B1, `(.L_x_1133) ;  /* 0x000004c000017945 */ /* 0x000fe20003800200 */
[----:B------:R-:W-:Y:S01]  /*01b0*/  IADD3 R8, P2, PT, R10, -R6, RZ ;  /* 0x800000060a087210 */ /* 0x000fe20007f5e0ff */
[----:B------:R-:W-:Y:S01]  /*01c0*/  IMAD.MOV.U32 R5, RZ, RZ, RZ ;  /* 0x000000ffff057224 */ /* 0x000fe200078e00ff */
[----:B------:R-:W-:Y:S01]  /*01d0*/  ISETP.GT.U32.AND P1, PT, R2, -0x10, PT ;  /* 0xfffffff00200780c */ /* 0x000fe20003f24070 */
[----:B------:R-:W-:Y:S01]  /*01e0*/  IMAD.X R2, R7, 0x1, ~R11, P0 ;  /* 0x0000000107027824 */ /* 0x000fe200000e0e0b */
[----:B------:R-:W-:Y:S02]  /*01f0*/  LOP3.LUT R24, R8, 0xf, RZ, 0xc0, !PT ;  /* 0x0000000f08187812 */ /* 0x000fe400078ec0ff */
[----:B------:R-:W-:Y:S02]  /*0200*/  IADD3.X R9, PT, PT, R11, ~R7, RZ, P2, !PT ;  /* 0x800000070b097210 */ /* 0x000fe400017fe4ff */
[----:B------:R-:W-:-:S02]  /*0210*/  ISETP.GT.U32.AND.EX P1, PT, R2, -0x1, PT, P1 ;  /* 0xffffffff0200780c */ /* 0x000fc40003f24110 */
[----:B------:R-:W-:-:S04]  /*0220*/  ISETP.NE.U32.AND P0, PT, R24, RZ, PT ;  /* 0x000000ff1800720c */ /* 0x000fc80003f05070 */
[----:B------:R-:W-:-:S07]  /*0230*/  ISETP.NE.AND.EX P0, PT, RZ, RZ, PT, P0 ;  /* 0x000000ffff00720c */ /* 0x000fce0003f05300 */
[----:B------:R-:W-:Y:S06]  /*0240*/  @P1 BRA `(.L_x_1134) ;  /* 0x0000000400041947 */ /* 0x000fec0003800000 */
[----:B------:R-:W0:Y:S01]  /*0250*/  LDCU.64 UR6, c[0x0][0x388] ;  /* 0x00007100ff0677ac */ /* 0x000e220008000a00 */
[----:B------:R-:W-:Y:S01]  /*0260*/  LOP3.LUT R26, R8, 0xfffffff0, RZ, 0xc0, !PT ;  /* 0xfffffff0081a7812 */ /* 0x000fe200078ec0ff */
[----:B------:R-:W-:Y:S01]  /*0270*/  IMAD.MOV.U32 R5, RZ, RZ, RZ ;  /* 0x000000ffff057224 */ /* 0x000fe200078e00ff */
[----:B0-----:R-:W-:-:S04]  /*0280*/  LEA R10, P1, R6, UR6, 0x1 ;  /* 0x00000006060a7c11 */ /* 0x001fc8000f8208ff */
[----:B------:R-:W-:Y:S02]  /*0290*/  IADD3 R10, P2, PT, R10, 0x10, RZ ;  /* 0x000000100a0a7810 */ /* 0x000fe40007f5e0ff */
[----:B------:R-:W-:-:S05]  /*02a0*/  LEA.HI.X R3, R6, UR7, R7, 0x1, P1 ;  /* 0x0000000706037c11 */ /* 0x000fca00088f0c07 */
[----:B------:R-:W-:-:S07]  /*02b0*/  IMAD.X R3, RZ, RZ, R3, P2 ;  /* 0x000000ffff037224 */ /* 0x000fce00010e0603 */
.L_x_1135:
[----:B------:R-:W-:-:S05]  /*02c0*/  MOV R2, R10 ;  /* 0x0000000a00027202 */ /* 0x000fca0000000f00 */
[----:B------:R-:W2:Y:S04]  /*02d0*/  LDG.E.U16 R22, desc[UR4][R2.64+-0x10] ;  /* 0xfffff00402167981 */ /* 0x000ea8000c1e1500 */
[----:B------:R-:W3:Y:S04]  /*02e0*/  LDG.E.U16 R25, desc[UR4][R2.64+-0xe] ;  /* 0xfffff20402197981 */ /* 0x000ee8000c1e1500 */
[----:B------:R-:W4:Y:S04]  /*02f0*/  LDG.E.U16 R21, desc[UR4][R2.64+-0xc] ;  /* 0xfffff40402157981 */ /* 0x000f28000c1e1500 */
[----:B------:R-:W5:Y:S04]  /*0300*/  LDG.E.U16 R20, desc[UR4][R2.64+-0xa] ;  /* 0xfffff60402147981 */ /* 0x000f68000c1e1500 */
[----:B------:R-:W4:Y:S04]  /*0310*/  LDG.E.U16 R10, desc[UR4][R2.64+-0x8] ;  /* 0xfffff804020a7981 */ /* 0x000f28000c1e1500 */
        /* <DEDUP_REMOVED lines=8> */
[----:B------:R-:W4:Y:S01]  /*03a0*/  LDG.E.U16 R11, desc[UR4][R2.64+0xa] ;  /* 0x00000a04020b7981 */ /* 0x000f22000c1e1500 */
[----:B--2---:R-:W-:-:S04]  /*03b0*/  IMAD.U32 R22, R22, 0x10000, RZ ;  /* 0x0001000016167824 */ /* 0x004fc800078e00ff */
[----:B------:R-:W-:Y:S02]  /*03c0*/  FADD.FTZ R23, R22, R5 ;  /* 0x0000000516177221 */ /* 0x000fe40000010000 */
[----:B------:R-:W2:Y:S04]  /*03d0*/  LDG.E.U16 R22, desc[UR4][R2.64+0xc] ;  /* 0x00000c0402167981 */ /* 0x000ea8000c1e1500 */
[----:B------:R0:W2:Y:S01]  /*03e0*/  LDG.E.U16 R5, desc[UR4][R2.64+0xe] ;  /* 0x00000e0402057981 */ /* 0x0000a2000c1e1500 */
[----:B---3--:R-:W-:Y:S01]  /*03f0*/  IMAD.U32 R28, R25, 0x10000, RZ ;  /* 0x00010000191c7824 */ /* 0x008fe200078e00ff */
[----:B-----5:R-:W-:Y:S02]  /*0400*/  SHF.L.U32 R20, R20, 0x10, RZ ;  /* 0x0000001014147819 */ /* 0x020fe400000006ff */
[----:B------:R-:W-:Y:S01]  /*0410*/  IADD3 R26, P1, PT, R26, -0x10, RZ ;  /* 0xfffffff01a1a7810 */ /* 0x000fe20007f3e0ff */
[----:B------:R-:W-:Y:S01]  /*0420*/  FADD.FTZ R23, R23, R28 ;  /* 0x0000001c17177221 */ /* 0x000fe20000010000 */
[----:B----4-:R-:W-:Y:S01]  /*0430*/  IMAD.U32 R28, R21, 0x10000, RZ ;  /* 0x00010000151c7824 */ /* 0x010fe200078e00ff */
[----:B------:R-:W-:Y:S01]  /*0440*/  IADD3 R6, P2, PT, R6, 0x10, RZ ;  /* 0x0000001006067810 */ /* 0x000fe20007f5e0ff */
[----:B------:R-:W-:Y:S01]  /*0450*/  IMAD.U32 R21, R10, 0x10000, RZ ;  /* 0x000100000a157824 */ /* 0x000fe200078e00ff */
[----:B------:R-:W-:Y:S01]  /*0460*/  IADD3.X R9, PT, PT, R9, -0x1, RZ, P1, !PT ;  /* 0xffffffff09097810 */ /* 0x000fe20000ffe4ff */
[----:B------:R-:W-:Y:S01]  /*0470*/  FADD.FTZ R23, R23, R28 ;  /* 0x0000001c17177221 */ /* 0x000fe20000010000 */
[----:B------:R-:W-:Y:S01]  /*0480*/  IMAD.U32 R19, R19, 0x10000, RZ ;  /* 0x0001000013137824 */ /* 0x000fe200078e00ff */
[----:B------:R-:W-:Y:S01]  /*0490*/  ISETP.NE.U32.AND P1, PT, R26, RZ, PT ;  /* 0x000000ff1a00720c */ /* 0x000fe20003f25070 */
[----:B------:R-:W-:-:S02]  /*04a0*/  IMAD.X R7, RZ, RZ, R7, P2 ;  /* 0x000000ffff077224 */ /* 0x000fc400010e0607 */
[----:B------:R-:W-:Y:S01]  /*04b0*/  FADD.FTZ R20, R23, R20 ;  /* 0x0000001417147221 */ /* 0x000fe20000010000 */
[----:B------:R-:W-:Y:S01]  /*04c0*/  IMAD.U32 R18, R18, 0x10000, RZ ;  /* 0x0001000012127824 */ /* 0x000fe200078e00ff */
[----:B------:R-:W-:Y:S02]  /*04d0*/  ISETP.NE.AND.EX P1, PT, R9, RZ, PT, P1 ;  /* 0x000000ff0900720c */ /* 0x000fe40003f25310 */
[----:B------:R-:W-:Y:S01]  /*04e0*/  FADD.FTZ R20, R20, R21 ;  /* 0x0000001514147221 */ /* 0x000fe20000010000 */
[----:B------:R-:W-:Y:S02]  /*04f0*/  SHF.L.U32 R17, R17, 0x10, RZ ;  /* 0x0000001011117819 */ /* 0x000fe400000006ff */
[----:B------:R-:W-:Y:S01]  /*0500*/  IADD3 R10, P3, PT, R2, 0x20, RZ ;  /* 0x00000020020a7810 */ /* 0x000fe20007f7e0ff */
[----:B------:R-:W-:Y:S01]  /*0510*/  FADD.FTZ R19, R20, R19 ;  /* 0x0000001314137221 */ /* 0x000fe20000010000 */
[----:B------:R-:W-:-:S03]  /*0520*/  IMAD.U32 R16, R16, 0x10000, RZ ;  /* 0x0001000010107824 */ /* 0x000fc600078e00ff */
[----:B------:R-:W-:Y:S01]  /*0530*/  FADD.FTZ R18, R19, R18 ;  /* 0x0000001213127221 */ /* 0x000fe20000010000 */
[----:B------:R-:W-:Y:S02]  /*0540*/  IMAD.U32 R15, R15, 0x10000, RZ ;  /* 0x000100000f0f7824 */ /* 0x000fe400078e00ff */
[----:B0-----:R-:W-:Y:S02]  /*0550*/  IMAD.X R3, RZ, RZ, R3, P3 ;  /* 0x000000ffff037224 */ /* 0x001fe400018e0603 */
[----:B------:R-:W-:Y:S01]  /*0560*/  FADD.FTZ R17, R18, R17 ;  /* 0x0000001112117221 */ /* 0x000fe20000010000 */
[----:B------:R-:W-:-:S03]  /*0570*/  IMAD.U32 R14, R14, 0x10000, RZ ;  /* 0x000100000e0e7824 */ /* 0x000fc600078e00ff */
[----:B------:R-:W-:Y:S01]  /*0580*/  FADD.FTZ R16, R17, R16 ;  /* 0x0000001011107221 */ /* 0x000fe20000010000 */
[----:B------:R-:W-:-:S03]  /*0590*/  SHF.L.U32 R13, R13, 0x10, RZ ;  /* 0x000000100d0d7819 */ /* 0x000fc600000006ff */
[----:B------:R-:W-:Y:S01]  /*05a0*/  FADD.FTZ R15, R16, R15 ;  /* 0x0000000f100f7221 */ /* 0x000fe20000010000 */
[----:B------:R-:W-:-:S03]  /*05b0*/  IMAD.U32 R12, R12, 0x10000, RZ ;  /* 0x000100000c0c7824 */ /* 0x000fc600078e00ff */
[----:B------:R-:W-:Y:S01]  /*05c0*/  FADD.FTZ R14, R15, R14 ;  /* 0x0000000e0f0e7221 */ /* 0x000fe20000010000 */
[----:B------:R-:W-:-:S03]  /*05d0*/  IMAD.U32 R11, R11, 0x10000, RZ ;  /* 0x000100000b0b7824 */ /* 0x000fc600078e00ff */
[----:B------:R-:W-:-:S04]  /*05e0*/  FADD.FTZ R13, R14, R13 ;  /* 0x0000000d0e0d7221 */ /* 0x000fc80000010000 */
[----:B------:R-:W-:-:S04]  /*05f0*/  FADD.FTZ R12, R13, R12 ;  /* 0x0000000c0d0c7221 */ /* 0x000fc80000010000 */
[----:B------:R-:W-:Y:S01]  /*0600*/  FADD.FTZ R11, R12, R11 ;  /* 0x0000000b0c0b7221 */ /* 0x000fe20000010000 */
[----:B--2---:R-:W-:Y:S01]  /*0610*/  IMAD.U32 R22, R22, 0x10000, RZ ;  /* 0x0001000016167824 */ /* 0x004fe200078e00ff */
[----:B------:R-:W-:-:S03]  /*0620*/  SHF.L.U32 R2, R5, 0x10, RZ ;  /* 0x0000001005027819 */ /* 0x000fc600000006ff */
[----:B------:R-:W-:-:S04]  /*0630*/  FADD.FTZ R11, R11, R22 ;  /* 0x000000160b0b7221 */ /* 0x000fc80000010000 */
[----:B------:R-:W-:Y:S01]  /*0640*/  FADD.FTZ R5, R11, R2 ;  /* 0x000000020b057221 */ /* 0x000fe20000010000 */
[----:B------:R-:W-:Y:S06]  /*0650*/  @P1 BRA `(.L_x_1135) ;  /* 0xfffffffc00181947 */ /* 0x000fec000383ffff */
.L_x_1134:
[----:B------:R-:W-:Y:S05]  /*0660*/  BSYNC.RECONVERGENT B1 ;  /* 0x0000000000017941 */ /* 0x000fea0003800200 */
.L_x_1133:
        /* <DEDUP_REMOVED lines=18> */
[----:B------:R-:W5:Y:S01]  /*0790*/  LDG.E.U16 R18, desc[UR4][R2.64+0xe] ;  /* 0x00000e0402127981 */ /* 0x000f62000c1e1500 */
[----:B------:R-:W-:-:S04]  /*07a0*/  IADD3 R6, P0, PT, R6, 0x8, RZ ;  /* 0x0000000806067810 */ /* 0x000fc80007f1e0ff */
[----:B------:R-:W-:Y:S01]  /*07b0*/  IADD3.X R7, PT, PT, RZ, R7, RZ, P0, !PT ;  /* 0x00000007ff077210 */ /* 0x000fe200007fe4ff */
[----:B--2---:R-:W-:Y:S01]  /*07c0*/  IMAD.U32 R10, R9, 0x10000, RZ ;  /* 0x00010000090a7824 */ /* 0x004fe200078e00ff */
[----:B---3--:R-:W-:-:S03]  /*07d0*/  SHF.L.U32 R11, R11, 0x10, RZ ;  /* 0x000000100b0b7819 */ /* 0x008fc600000006ff */
[----:B------:R-:W-:Y:S01]  /*07e0*/  FADD.FTZ R10, R5, R10 ;  /* 0x0000000a050a7221 */ /* 0x000fe20000010000 */
[----:B----4-:R-:W-:-:S03]  /*07f0*/  IMAD.U32 R5, R12, 0x10000, RZ ;  /* 0x000100000c057824 */ /* 0x010fc600078e00ff */
[----:B------:R-:W-:Y:S01]  /*0800*/  FADD.FTZ R10, R10, R11 ;  /* 0x0000000b0a0a7221 */ /* 0x000fe20000010000 */
[----:B-----5:R-:W-:-:S03]  /*0810*/  IMAD.U32 R12, R13, 0x10000, RZ ;  /* 0x000100000d0c7824 */ /* 0x020fc600078e00ff */
        /* <DEDUP_REMOVED lines=9> */
[----:B------:R-:W-:-:S07]  /*08b0*/  FADD.FTZ R5, R5, R18 ;  /* 0x0000001205057221 */ /* 0x000fce0000010000 */
.L_x_1137:
[----:B------:R-:W-:Y:S05]  /*08c0*/  BSYNC.RECONVERGENT B1 ;  /* 0x0000000000017941 */ /* 0x000fea0003800200 */
.L_x_1136:
[----:B------:R-:W-:Y:S05]  /*08d0*/  @!P1 BRA `(.L_x_1132) ;  /* 0x00000000009c9947 */ /* 0x000fea0003800000 */
[----:B------:R-:W-:-:S04]  /*08e0*/  ISETP.GE.U32.AND P0, PT, R17, 0x4, PT ;  /* 0x000000041100780c */ /* 0x000fc80003f06070 */
[----:B------:R-:W-:-:S13]  /*08f0*/  ISETP.GE.U32.AND.EX P0, PT, RZ, RZ, PT, P0 ;  /* 0x000000ffff00720c */ /* 0x000fda0003f06100 */
[----:B------:R-:W0:Y:S02]  /*0900*/  @P0 LDC.64 R2, c[0x0][0x388] ;  /* 0x0000e200ff020b82 */ /* 0x000e240000000a00 */
[----:B0-----:R-:W-:-:S04]  /*0910*/  @P0 LEA R2, P1, R6, R2, 0x1 ;  /* 0x0000000206020211 */ /* 0x001fc800078208ff */
[----:B------:R-:W-:-:S05]  /*0920*/  @P0 LEA.HI.X R3, R6, R3, R7, 0x1, P1 ;  /* 0x0000000306030211 */ /* 0x000fca00008f0c07 */
[----:B------:R-:W2:Y:S04]  /*0930*/  @P0 LDG.E.U16 R9, desc[UR4][R2.64] ;  /* 0x0000000402090981 */ /* 0x000ea8000c1e1500 */
[----:B------:R-:W3:Y:S04]  /*0940*/  @P0 LDG.E.U16 R13, desc[UR4][R2.64+0x2] ;  /* 0x00000204020d0981 */ /* 0x000ee8000c1e1500 */
[----:B------:R-:W4:Y:S04]  /*0950*/  @P0 LDG.E.U16 R14, desc[UR4][R2.64+0x4] ;  /* 0x00000404020e0981 */ /* 0x000f28000c1e1500 */
[----:B------:R-:W5:Y:S01]  /*0960*/  @P0 LDG.E.U16 R15, desc[UR4][R2.64+0x6] ;  /* 0x00000604020f0981 */ /* 0x000f62000c1e1500 */
[----:B------:R-:W-:Y:S01]  /*0970*/  LOP3.LUT R10, R8, 0x3, RZ, 0xc0, !PT ;  /* 0x00000003080a7812 */ /* 0x000fe200078ec0ff */
[----:B------:R-:W-:Y:S01]  /*0980*/  IMAD.MOV.U32 R11, RZ, RZ, RZ ;  /* 0x000000ffff0b7224 */ /* 0x000fe200078e00ff */
[----:B------:R-:W-:-:S02]  /*0990*/  @P0 IADD3 R6, P2, PT, R6, 0x4, RZ ;  /* 0x0000000406060810 */ /* 0x000fc40007f5e0ff */
[----:B------:R-:W-:Y:S02]  /*09a0*/  ISETP.NE.U32.AND P1, PT, R10, RZ, PT ;  /* 0x000000ff0a00720c */ /* 0x000fe40003f25070 */
[----:B------:R-:W-:Y:S02]  /*09b0*/  @P0 IADD3.X R7, PT, PT, RZ, R7, RZ, P2, !PT ;  /* 0x00000007ff070210 */ /* 0x000fe400017fe4ff */
[----:B------:R-:W-:Y:S01]  /*09c0*/  ISETP.NE.AND.EX P1, PT, R11, RZ, PT, P1 ;  /* 0x000000ff0b00720c */ /* 0x000fe20003f25310 */
[----:B--2---:R-:W-:Y:S01]  /*09d0*/  @P0 IMAD.U32 R12, R9, 0x10000, RZ ;  /* 0x00010000090c0824 */ /* 0x004fe200078e00ff */
[----:B---3--:R-:W-:-:S03]  /*09e0*/  @P0 SHF.L.U32 R13, R13, 0x10, RZ ;  /* 0x000000100d0d0819 */ /* 0x008fc600000006ff */
[----:B------:R-:W-:Y:S01]  /*09f0*/  @P0 FADD.FTZ R12, R5, R12 ;  /* 0x0000000c050c0221 */ /* 0x000fe20000010000 */
[----:B----4-:R-:W-:-:S03]  /*0a00*/  @P0 IMAD.U32 R9, R14, 0x10000, RZ ;  /* 0x000100000e090824 */ /* 0x010fc600078e00ff */
[----:B------:R-:W-:Y:S01]  /*0a10*/  @P0 FADD.FTZ R12, R12, R13 ;  /* 0x0000000d0c0c0221 */ /* 0x000fe20000010000 */
[----:B-----5:R-:W-:-:S03]  /*0a20*/  @P0 IMAD.U32 R2, R15, 0x10000, RZ ;  /* 0x000100000f020824 */ /* 0x020fc600078e00ff */
[----:B------:R-:W-:-:S04]  /*0a30*/  @P0 FADD.FTZ R9, R12, R9 ;  /* 0x000000090c090221 */ /* 0x000fc80000010000 */
[----:B------:R-:W-:Y:S01]  /*0a40*/  @P0 FADD.FTZ R5, R9, R2 ;  /* 0x0000000209050221 */ /* 0x000fe20000010000 */
[----:B------:R-:W-:Y:S06]  /*0a50*/  @!P1 BRA `(.L_x_1132) ;  /* 0x00000000003c9947 */ /* 0x000fec0003800000 */
[----:B------:R-:W0:Y:S02]  /*0a60*/  LDCU.64 UR6, c[0x0][0x388] ;  /* 0x00007100ff0677ac */ /* 0x000e240008000a00 */
[----:B0-----:R-:W-:-:S04]  /*0a70*/  LEA R8, P0, R6, UR6, 0x1 ;  /* 0x0000000606087c11 */ /* 0x001fc8000f8008ff */
[----:B------:R-:W-:-:S09]  /*0a80*/  LEA.HI.X R9, R6, UR7, R7, 0x1, P0 ;  /* 0x0000000706097c11 */ /* 0x000fd200080f0c07 */
.L_x_1138:
[----:B------:R-:W-:Y:S02]  /*0a90*/  IMAD.MOV.U32 R2, RZ, RZ, R8 ;  /* 0x000000ffff027224 */ /* 0x000fe400078e0008 */
[----:B------:R-:W-:-:S05]  /*0aa0*/  IMAD.MOV.U32 R3, RZ, RZ, R9 ;  /* 0x000000ffff037224 */ /* 0x000fca00078e0009 */
[----:B------:R-:W2:Y:S01]  /*0ab0*/  LDG.E.U16 R2, desc[UR4][R2.64] ;  /* 0x0000000402027981 */ /* 0x000ea2000c1e1500 */
[----:B------:R-:W-:Y:S02]  /*0ac0*/  IADD3 R10, P0, PT, R10, -0x1, RZ ;  /* 0xffffffff0a0a7810 */ /* 0x000fe40007f1e0ff */
[----:B------:R-:W-:Y:S02]  /*0ad0*/  IADD3 R8, P1, PT, R8, 0x2, RZ ;  /* 0x0000000208087810 */ /* 0x000fe40007f3e0ff */
[----:B------:R-:W-:Y:S02]  /*0ae0*/  IADD3.X R11, PT, PT, R11, -0x1, RZ, P0, !PT ;  /* 0xffffffff0b0b7810 */ /* 0x000fe400007fe4ff */
[----:B------:R-:W-:Y:S01]  /*0af0*/  ISETP.NE.U32.AND P0, PT, R10, RZ, PT ;  /* 0x000000ff0a00720c */ /* 0x000fe20003f05070 */
[----:B------:R-:W-:-:S03]  /*0b00*/  IMAD.X R9, RZ, RZ, R9, P1 ;  /* 0x000000ffff097224 */ /* 0x000fc600008e0609 */
[----:B------:R-:W-:Y:S02]  /*0b10*/  ISETP.NE.AND.EX P0, PT, R11, RZ, PT, P0 ;  /* 0x000000ff0b00720c */ /* 0x000fe40003f05300 */
[----:B--2---:R-:W-:-:S05]  /*0b20*/  SHF.L.U32 R6, R2, 0x10, RZ ;  /* 0x0000001002067819 */ /* 0x004fca00000006ff */
[----:B------:R-:W-:-:S06]  /*0b30*/  FADD.FTZ R5, R6, R5 ;  /* 0x0000000506057221 */ /* 0x000fcc0000010000 */
[----:B------:R-:W-:Y:S05]  /*0b40*/  @P0 BRA `(.L_x_1138) ;  /* 0xfffffffc00d00947 */ /* 0x000fea000383ffff */
.L_x_1132:
[----:B------:R-:W-:Y:S05]  /*0b50*/  BSYNC.RECONVERGENT B0 ;  /* 0x0000000000007941 */ /* 0x000fea0003800200 */
.L_x_1131:
        /* <DEDUP_REMOVED lines=9> */
.L_x_1139:
        /* <DEDUP_REMOVED lines=9> */
.L_x_8774:


//--------------------- .text._ZN2at6native55_GLOBAL__N__0955718d_22_SparseCsrTensorMath_cu_868dd54534reduce_sparse_csr_dim1_cuda_kernelIN3c108BFloat16EiNS1_14ReductionAddOpIfEEfEEvPT2_PKT_PKT0_SE_lT1_ --------------------------
	.section	.text._ZN2at6native55_GLOBAL__N__0955718d_22_SparseCsrTensorMath_cu_868dd54534reduce_sparse_csr_dim1_cuda_kernelIN3c108BFloat16EiNS1_14ReductionAddOpIfEEfEEvPT2_PKT_PKT0_SE_lT1_,"ax",@progbits
	.align	128
.text._ZN2at6native55_GLOBAL__N__0955718d_22_SparseCsrTensorMath_cu_868dd54534reduce_sparse_csr_dim1_cuda_kernelIN3c108BFloat16EiNS1_14ReductionAddOpIfEEfEEvPT2_PKT_PKT0_SE_lT1_:
        .type           _ZN2at6native55_GLOBAL__N__0955718d_22_SparseCsrTensorMath_cu_868dd54534reduce_sparse_csr_dim1_cuda_kernelIN3c108BFloat16EiNS1_14ReductionAddOpIfEEfEEvPT2_PKT_PKT0_SE_lT1_,@function
        .size           _ZN2at6native55_GLOBAL__N__0955718d_22_SparseCsrTensorMath_cu_868dd54534reduce_sparse_csr_dim1_cuda_kernelIN3c108BFloat16EiNS1_14ReductionAddOpIfEEfEEvPT2_PKT_PKT0_SE_lT1_,(.L_x_8775 - _ZN2at6native55_GLOBAL__N__0955718d_22_SparseCsrTensorMath_cu_868dd54534reduce_sparse_csr_dim1_cuda_kernelIN3c108BFloat16EiNS1_14ReductionAddOpIfEEfEEvPT2_PKT_PKT0_SE_lT1_)
        .other          _ZN2at6native55_GLOBAL__N__0955718d_22_SparseCsrTensorMath_cu_868dd54534reduce_sparse_csr_dim1_cuda_kernelIN3c108BFloat16EiNS1_14ReductionAddOpIfEEfEEvPT2_PKT_PKT0_SE_lT1_,@"STO_CUDA_ENTRY STV_DEFAULT"
_ZN2at6native55_GLOBAL__N__0955718d_22_SparseCsrTensorMath_cu_868dd54534reduce_sparse_csr_dim1_cuda_kernelIN3c108BFloat16EiNS1_14ReductionAddOpIfEEfEEvPT2_PKT_PKT0_SE_lT1_:
        /* <DEDUP_REMOVED lines=21> */
[----:B------:R-:W-:-:S11]  /*0150*/  IMAD.MOV.U32 R7, RZ, RZ, RZ ;  /* 0x000000ffff077224 */ /* 0x000fd600078e00ff */
[----:B------:R-:W-:Y:S05]  /*0160*/  @P0 BRA `(.L_x_1141) ;  /* 0x00000008001c0947 */ /* 0x000fea0003800000 */
[----:B------:R-:W-:Y:S01]  /*0170*/  IADD3 R8, PT, PT, R4, -R9, RZ ;  /* 0x8000000904087210 */ /* 0x000fe20007ffe0ff */
[----:B------:R-:W-:Y:S01]  /*0180*/  IMAD.IADD R4, R9, 0x1, -R4 ;  /* 0x0000000109047824 */ /* 0x000fe200078e0a04 */
[----:B------:R-:W-:Y:S01]  /*0190*/  BSSY.RECONVERGENT B1, `(.L_x_1142) ;  /* 0x0000041000017945 */ /* 0x000fe20003800200 */
[----:B------:R-:W-:Y:S01]  /*01a0*/  HFMA2 R7, -RZ, RZ, 0, 0 ;  /* 0x00000000ff077431 */ /* 0x000fe200000001ff */
[----:B------:R-:W-:Y:S02]  /*01b0*/  LOP3.LUT R27, R8, 0xf, RZ, 0xc0, !PT ;  /* 0x0000000f081b7812 */ /* 0x000fe400078ec0ff */
[----:B------:R-:W-:Y:S02]  /*01c0*/  ISETP.GT.U32.AND P1, PT, R4, -0x10, PT ;  /* 0xfffffff00400780c */ /* 0x000fe40003f24070 */
[----:B------:R-:W-:-:S11]  /*01d0*/  ISETP.NE.AND P0, PT, R27, RZ, PT ;  /* 0x000000ff1b00720c */ /* 0x000fd60003f05270 */
[----:B------:R-:W-:Y:S05]  /*01e0*/  @P1 BRA `(.L_x_1143) ;  /* 0x0000000000ec1947 */ /* 0x000fea0003800000 */
[----:B------:R-:W0:Y:S01]  /*01f0*/  LDC.64 R4, c[0x0][0x388] ;  /* 0x0000e200ff047b82 */ /* 0x000e220000000a00 */
[----:B------:R-:W-:Y:S01]  /*0200*/  LOP3.LUT R11, R8, 0xfffffff0, RZ, 0xc0, !PT ;  /* 0xfffffff0080b7812 */ /* 0x000fe200078ec0ff */
[----:B------:R-:W-:-:S03]  /*0210*/  IMAD.MOV.U32 R7, RZ, RZ, RZ ;  /* 0x000000ffff077224 */ /* 0x000fc600078e00ff */
[----:B------:R-:W-:Y:S02]  /*0220*/  IADD3 R11, PT, PT, -R11, RZ, RZ ;  /* 0x000000ff0b0b7210 */ /* 0x000fe40007ffe1ff */
[----:B0-----:R-:W-:-:S04]  /*0230*/  IADD3 R4, P1, PT, R4, 0x10, RZ ;  /* 0x0000001004047810 */ /* 0x001fc80007f3e0ff */
[----:B------:R-:W-:-:S09]  /*0240*/  IADD3.X R5, PT, PT, RZ, R5, RZ, P1, !PT ;  /* 0x00000005ff057210 */ /* 0x000fd20000ffe4ff */
.L_x_1144:
        /* <DEDUP_REMOVED lines=17> */
[----:B------:R-:W-:-:S02]  /*0360*/  IADD3 R11, PT, PT, R11, 0x10, RZ ;  /* 0x000000100b0b7810 */ /* 0x000fc40007ffe0ff */
[----:B------:R-:W-:Y:S02]  /*0370*/  IADD3 R9, PT, PT, R9, 0x10, RZ ;  /* 0x0000001009097810 */ /* 0x000fe40007ffe0ff */
[----:B------:R-:W-:Y:S01]  /*0380*/  ISETP.NE.AND P1, PT, R11, RZ, PT ;  /* 0x000000ff0b00720c */ /* 0x000fe20003f25270 */
[----:B--2---:R-:W-:-:S04]  /*0390*/  IMAD.U32 R26, R25, 0x10000, RZ ;  /* 0x00010000191a7824 */ /* 0x004fc800078e00ff */
[----:B------:R-:W-:Y:S01]  /*03a0*/  FADD.FTZ R26, R26, R7 ;  /* 0x000000071a1a7221 */ /* 0x000fe20000010000 */
[----:B---3--:R-:W-:Y:S02]  /*03b0*/  SHF.L.U32 R7, R28, 0x10, RZ ;  /* 0x000000101c077819 */ /* 0x008fe400000006ff */
[----:B----4-:R-:W-:-:S03]  /*03c0*/  SHF.L.U32 R28, R23, 0x10, RZ ;  /* 0x00000010171c7819 */ /* 0x010fc600000006ff */
[----:B------:R-:W-:Y:S01]  /*03d0*/  FADD.FTZ R7, R26, R7 ;  /* 0x000000071a077221 */ /* 0x000fe20000010000 */
[----:B-----5:R-:W-:-:S03]  /*03e0*/  IMAD.U32 R22, R22, 0x10000, RZ ;  /* 0x0001000016167824 */ /* 0x020fc600078e00ff */
[----:B------:R-:W-:Y:S01]  /*03f0*/  FADD.FTZ R7, R7, R28 ;  /* 0x0000001c07077221 */ /* 0x000fe20000010000 */
[----:B------:R-:W-:-:S03]  /*0400*/  SHF.L.U32 R26, R21, 0x10, RZ ;  /* 0x00000010151a7819 */ /* 0x000fc600000006ff */
[----:B------:R-:W-:Y:S01]  /*0410*/  FADD.FTZ R7, R7, R22 ;  /* 0x0000001607077221 */ /* 0x000fe20000010000 */
[----:B------:R-:W-:-:S03]  /*0420*/  SHF.L.U32 R20, R20, 0x10, RZ ;  /* 0x0000001014147819 */ /* 0x000fc600000006ff */
[----:B------:R-:W-:Y:S01]  /*0430*/  FADD.FTZ R7, R7, R26 ;  /* 0x0000001a07077221 */ /* 0x000fe20000010000 */
[----:B0-----:R-:W-:-:S03]  /*0440*/  IMAD.U32 R2, R19, 0x10000, RZ ;  /* 0x0001000013027824 */ /* 0x001fc600078e00ff */
[----:B------:R-:W-:Y:S01]  /*0450*/  FADD.FTZ R7, R7, R20 ;  /* 0x0000001407077221 */ /* 0x000fe20000010000 */
[----:B------:R-:W-:-:S03]  /*0460*/  SHF.L.U32 R3, R18, 0x10, RZ ;  /* 0x0000001012037819 */ /* 0x000fc600000006ff */
[----:B------:R-:W-:Y:S01]  /*0470*/  FADD.FTZ R2, R7, R2 ;  /* 0x0000000207027221 */ /* 0x000fe20000010000 */
[----:B------:R-:W-:-:S03]  /*0480*/  SHF.L.U32 R17, R17, 0x10, RZ ;  /* 0x0000001011117819 */ /* 0x000fc600000006ff */
[----:B------:R-:W-:Y:S01]  /*0490*/  FADD.FTZ R2, R2, R3 ;  /* 0x0000000302027221 */ /* 0x000fe20000010000 */
[----:B------:R-:W-:-:S03]  /*04a0*/  IMAD.U32 R3, R16, 0x10000, RZ ;  /* 0x0001000010037824 */ /* 0x000fc600078e00ff */
        /* <DEDUP_REMOVED lines=9> */
[----:B------:R-:W-:-:S03]  /*0540*/  IMAD.U32 R7, R10, 0x10000, RZ ;  /* 0x000100000a077824 */ /* 0x000fc600078e00ff */
[----:B------:R-:W-:Y:S01]  /*0550*/  FADD.FTZ R2, R2, R3 ;  /* 0x0000000302027221 */ /* 0x000fe20000010000 */
[----:B------:R-:W-:-:S03]  /*0560*/  SHF.L.U32 R24, R24, 0x10, RZ ;  /* 0x0000001018187819 */ /* 0x000fc600000006ff */
[----:B------:R-:W-:-:S04]  /*0570*/  FADD.FTZ R7, R2, R7 ;  /* 0x0000000702077221 */ /* 0x000fc80000010000 */
[----:B------:R-:W-:Y:S01]  /*0580*/  FADD.FTZ R7, R7, R24 ;  /* 0x0000001807077221 */ /* 0x000fe20000010000 */
[----:B------:R-:W-:Y:S06]  /*0590*/  @P1 BRA `(.L_x_1144) ;  /* 0xfffffffc002c1947 */ /* 0x000fec000383ffff */
.L_x_1143:
[----:B------:R-:W-:Y:S05]  /*05a0*/  BSYNC.RECONVERGENT B1 ;  /* 0x0000000000017941 */ /* 0x000fea0003800200 */
.L_x_1142:
        /* <DEDUP_REMOVED lines=16> */
[----:B------:R-:W-:Y:S01]  /*06b0*/  IADD3 R9, PT, PT, R9, 0x8, RZ ;  /* 0x0000000809097810 */ /* 0x000fe20007ffe0ff */
[----:B--2---:R-:W-:Y:S01]  /*06c0*/  IMAD.U32 R4, R4, 0x10000, RZ ;  /* 0x0001000004047824 */ /* 0x004fe200078e00ff */
[----:B---3--:R-:W-:-:S03]  /*06d0*/  SHF.L.U32 R5, R5, 0x10, RZ ;  /* 0x0000001005057819 */ /* 0x008fc600000006ff */
[----:B------:R-:W-:Y:S01]  /*06e0*/  FADD.FTZ R4, R7, R4 ;  /* 0x0000000407047221 */ /* 0x000fe20000010000 */
        /* <DEDUP_REMOVED lines=11> */
[----:B------:R-:W-:-:S04]  /*07a0*/  FADD.FTZ R4, R4, R15 ;  /* 0x0000000f04047221 */ /* 0x000fc80000010000 */
[----:B------:R-:W-:-:S07]  /*07b0*/  FADD.FTZ R7, R4, R7 ;  /* 0x0000000704077221 */ /* 0x000fce0000010000 */
.L_x_1146:
[----:B------:R-:W-:Y:S05]  /*07c0*/  BSYNC.RECONVERGENT B1 ;  /* 0x0000000000017941 */ /* 0x000fea0003800200 */
.L_x_1145:
        /* <DEDUP_REMOVED lines=19> */
[----:B------:R-:W-:-:S04]  /*0900*/  FADD.FTZ R7, R4, R7 ;  /* 0x0000000704077221 */ /* 0x000fc80000010000 */
[----:B------:R-:W-:-:S07]  /*0910*/  FADD.FTZ R7, R7, R10 ;  /* 0x0000000a07077221 */ /* 0x000fce0000010000 */
.L_x_1148:
[----:B------:R-:W-:Y:S05]  /*0920*/  BSYNC.RECONVERGENT B1 ;  /* 0x0000000000017941 */ /* 0x000fea0003800200 */
.L_x_1147:
[----:B------:R-:W-:Y:S05]  /*0930*/  @!P1 BRA `(.L_x_1141) ;  /* 0x0000000000289947 */ /* 0x000fea0003800000 */
[----:B------:R-:W0:Y:S01]  /*0940*/  LDC.64 R4, c[0x0][0x388] ;  /* 0x0000e200ff047b82 */ /* 0x000e220000000a00 */
[----:B------:R-:W-:-:S07]  /*0950*/  IADD3 R8, PT, PT, -R8, RZ, RZ ;  /* 0x000000ff08087210 */ /* 0x000fce0007ffe1ff */
.L_x_1149:
[----:B0-----:R-:W-:-:S06]  /*0960*/  IMAD.WIDE R2, R9, 0x2, R4 ;  /* 0x0000000209027825 */ /* 0x001fcc00078e0204 */
[----:B------:R-:W2:Y:S01]  /*0970*/  LDG.E.U16 R2, desc[UR4][R2.64] ;  /* 0x0000000402027981 */ /* 0x000ea2000c1e1500 */
[----:B------:R-:W-:Y:S01]  /*0980*/  VIADD R8, R8, 0x1 ;  /* 0x0000000108087836 */ /* 0x000fe20000000000 */
[----:B------:R-:W-:-:S04]  /*0990*/  IADD3 R9, PT, PT, R9, 0x1, RZ ;  /* 0x0000000109097810 */ /* 0x000fc80007ffe0ff */
[----:B------:R-:W-:Y:S02]  /*09a0*/  ISETP.NE.AND P0, PT, R8, RZ, PT ;  /* 0x000000ff0800720c */ /* 0x000fe40003f05270 */
[----:B--2---:R-:W-:-:S05]  /*09b0*/  SHF.L.U32 R10, R2, 0x10, RZ ;  /* 0x00000010020a7819 */ /* 0x004fca00000006ff */
[----:B------:R-:W-:-:S06]  /*09c0*/  FADD.FTZ R7, R10, R7 ;  /* 0x000000070a077221 */ /* 0x000fcc0000010000 */
[----:B------:R-:W-:Y:S05]  /*09d0*/  @P0 BRA `(.L_x_1149) ;  /* 0xfffffffc00e00947 */ /* 0x000fea000383ffff */
.L_x_1141:
[----:B------:R-:W-:Y:S05]  /*09e0*/  BSYNC.RECONVERGENT B0 ;  /* 0x0000000000007941 */ /* 0x000fea0003800200 */
.L_x_1140:
        /* <DEDUP_REMOVED lines=8> */
.L_x_1150:
        /* <DEDUP_REMOVED lines=9> */
.L_x_8775:


//--------------------- .text._ZN2at6native55_GLOBAL__N__0955718d_22_SparseCsrTensorMath_cu_868dd54534reduce_sparse_csr_dim0_cuda_kernelIN3c108BFloat16ElNS1_14ReductionAddOpIfEEfEEvPT2_PKT0_lPKT_SB_lT1_ --------------------------
	.section	.text._ZN2at6native55_GLOBAL__N__0955718d_22_SparseCsrTensorMath_cu_868dd54534reduce_sparse_csr_dim0_cuda_kernelIN3c108BFloat16ElNS1_14ReductionAddOpIfEEfEEvPT2_PKT0_lPKT_SB_lT1_,"ax",@progbits
	.align	128
.text._ZN2at6native55_GLOBAL__N__0955718d_22_SparseCsrTensorMath_cu_868dd54534reduce_sparse_csr_dim0_cuda_kernelIN3c108BFloat16ElNS1_14ReductionAddOpIfEEfEEvPT2_PKT0_lPKT_SB_lT1_:
        .type           _ZN2at6native55_GLOBAL__N__0955718d_22_SparseCsrTensorMath_cu_868dd54534reduce_sparse_csr_dim0_cuda_kernelIN3c108BFloat16ElNS1_14ReductionAddOpIfEEfEEvPT2_PKT0_lPKT_SB_lT1_,@function
        .size           _ZN2at6native55_GLOBAL__N__0955718d_22_SparseCsrTensorMath_cu_868dd54534reduce_sparse_csr_dim0_cuda_kernelIN3c108BFloat16ElNS1_14ReductionAddOpIfEEfEEvPT2_PKT0_lPKT_SB_lT1_,(.L_x_8776 - _ZN2at6native55_GLOBAL__N__0955718d_22_SparseCsrTensorMath_cu_868dd54534reduce_sparse_csr_dim0_cuda_kernelIN3c108BFloat16ElNS1_14ReductionAddOpIfEEfEEvPT2_PKT0_lPKT_SB_lT1_)
        .other          _ZN2at6native55_GLOBAL__N__0955718d_22_SparseCsrTensorMath_cu_868dd54534reduce_sparse_csr_dim0_cuda_kernelIN3c108BFloat16ElNS1_14ReductionAddOpIfEEfEEvPT2_PKT0_lPKT_SB_lT1_,@"STO_CUDA_ENTRY STV_DEFAULT"
_ZN2at6native55_GLOBAL__N__0955718d_22_SparseCsrTensorMath_cu_868dd54534reduce_sparse_csr_dim0_cuda_kernelIN3c108BFloat16ElNS1_14ReductionAddOpIfEEfEEvPT2_PKT0_lPKT_SB_lT1_:
        /* <DEDUP_REMOVED lines=10> */
[----:B------:R-:W-:Y:S01]  /*00a0*/  IMAD.MOV.U32 R0, RZ, RZ, RZ ;  /* 0x000000ffff007224 */ /* 0x000fe200078e00ff */
        /* <DEDUP_REMOVED lines=9> */
[----:B------:R-:W-:Y:S01]  /*0140*/  IMAD.MOV.U32 R0, RZ, RZ, RZ ;  /* 0x000000ffff007224 */ /* 0x000fe200078e00ff */
        /* <DEDUP_REMOVED lines=8> */
[----:B------:R-:W-:Y:S01]  /*01d0*/  IMAD.MOV.U32 R0, RZ, RZ, RZ ;  /* 0x000000ffff007224 */ /* 0x000fe200078e00ff */
        /* <DEDUP_REMOVED lines=9> */
[----:B------:R-:W-:Y:S01]  /*0270*/  MOV R5, UR9 ;  /* 0x0000000900057c02 */ /* 0x000fe20008000f00 */
[----:B------:R-:W-:Y:S01]  /*0280*/  UMOV UR4, UR5 ;  /* 0x0000000500047c82 */ /* 0x000fe20008000000 */
[----:B------:R-:W-:-:S03]  /*0290*/  IMAD.U32 R13, RZ, RZ, UR7 ;  /* 0x00000007ff0d7e24 */ /* 0x000fc6000f8e00ff */
[----:B------:R-:W-:-:S05]  /*02a0*/  UMOV UR7, UR6 ;  /* 0x0000000600077c82 */ /* 0x000fca0008000000 */
.L_x_1153:
        /* <DEDUP_REMOVED lines=9> */
[----:B---3--:R-:W-:-:S04]  /*0340*/  ISETP.NE.U32.AND P1, PT, R2, R10, PT ;  /* 0x0000000a0200720c */ /* 0x008fc80003f25070 */
[C---:B------:R-:W-:Y:S01]  /*0350*/  ISETP.NE.AND.EX P1, PT, R3.reuse, R11, PT, P1 ;  /* 0x0000000b0300720c */ /* 0x040fe20003f25310 */
[----:B------:R-:W-:Y:S01]  /*0360*/  IMAD.MOV.U32 R6, RZ, RZ, R12 ;  /* 0x000000ffff067224 */ /* 0x000fe200078e000c */
[----:B----4-:R-:W-:Y:S01]  /*0370*/  ISETP.NE.U32.AND P0, PT, R2, R8, PT ;  /* 0x000000080200720c */ /* 0x010fe20003f05070 */
[----:B------:R-:W-:Y:S01]  /*0380*/  IMAD.MOV.U32 R7, RZ, RZ, R13 ;  /* 0x000000ffff077224 */ /* 0x000fe200078e000d */
[----:B------:R-:W2:Y:S04]  /*0390*/  LDG.E.64 R10, desc[UR14][R4.64+-0x8] ;  /* 0xfffff80e040a7981 */ /* 0x000ea8000c1e1b00 */
[----:B------:R-:W3:Y:S04]  /*03a0*/  LDG.E.64 R12, desc[UR14][R4.64+-0x10] ;  /* 0xfffff00e040c7981 */ /* 0x000ee8000c1e1b00 */
[----:B------:R-:W4:Y:S01]  /*03b0*/  @!P3 LDG.E.U16 R15, desc[UR14][R6.64+-0x10] ;  /* 0xfffff00e060fb981 */ /* 0x000f22000c1e1500 */
[----:B------:R-:W-:-:S03]  /*03c0*/  ISETP.NE.AND.EX P0, PT, R3, R9, PT, P0 ;  /* 0x000000090300720c */ /* 0x000fc60003f05300 */
[----:B------:R-:W2:Y:S04]  /*03d0*/  @!P1 LDG.E.U16 R18, desc[UR14][R6.64+-0xe] ;  /* 0xfffff20e06129981 */ /* 0x000ea8000c1e1500 */
[----:B------:R-:W2:Y:S06]  /*03e0*/  LDG.E.64 R8, desc[UR14][R4.64+0x8] ;  /* 0x0000080e04087981 */ /* 0x000eac000c1e1b00 */
[----:B------:R-:W2:Y:S01]  /*03f0*/  @!P0 LDG.E.U16 R19, desc[UR14][R6.64+-0xc] ;  /* 0xfffff40e06138981 */ /* 0x000ea2000c1e1500 */
[----:B------:R-:W-:-:S02]  /*0400*/  ISETP.NE.U32.AND P2, PT, R2, R20, PT ;  /* 0x000000140200720c */ /* 0x000fc40003f45070 */
[C---:B------:R-:W-:Y:S02]  /*0410*/  ISETP.NE.U32.AND P6, PT, R2.reuse, R22, PT ;  /* 0x000000160200720c */ /* 0x040fe40003fc5070 */
[C---:B------:R-:W-:Y:S02]  /*0420*/  ISETP.NE.AND.EX P2, PT, R3.reuse, R21, PT, P2 ;  /* 0x000000150300720c */ /* 0x040fe40003f45320 */
[C---:B------:R-:W-:Y:S02]  /*0430*/  ISETP.NE.AND.EX P6, PT, R3.reuse, R23, PT, P6 ;  /* 0x000000170300720c */ /* 0x040fe40003fc5360 */
[----:B------:R-:W-:Y:S01]  /*0440*/  ISETP.NE.U32.AND P5, PT, R2, R24, PT ;  /* 0x000000180200720c */ /* 0x000fe20003fa5070 */
[----:B------:R-:W2:Y:S03]  /*0450*/  LDG.E.64 R22, desc[UR14][R4.64+0x30] ;  /* 0x0000300e04167981 */ /* 0x000ea6000c1e1b00 */
[----:B------:R-:W-:-:S13]  /*0460*/  ISETP.NE.AND.EX P5, PT, R3, R25, PT, P5 ;  /* 0x000000190300720c */ /* 0x000fda0003fa5350 */
[----:B------:R-:W2:Y:S01]  /*0470*/  @!P5 LDG.E.U16 R24, desc[UR14][R6.64+-0x6] ;  /* 0xfffffa0e0618d981 */ /* 0x000ea2000c1e1500 */
[----:B---3--:R-:W-:Y:S01]  /*0480*/  ISETP.NE.U32.AND P4, PT, R2, R12, PT ;  /* 0x0000000c0200720c */ /* 0x008fe20003f85070 */
[----:B----4-:R-:W-:-:S03]  /*0490*/  @!P3 IMAD.U32 R21, R15, 0x10000, RZ ;  /* 0x000100000f15b824 */ /* 0x010fc600078e00ff */
[C---:B------:R-:W-:Y:S01]  /*04a0*/  ISETP.NE.AND.EX P4, PT, R3.reuse, R13, PT, P4 ;  /* 0x0000000d0300720c */ /* 0x040fe20003f85340 */
[----:B------:R-:W3:Y:S01]  /*04b0*/  @!P2 LDG.E.U16 R15, desc[UR14][R6.64+-0xa] ;  /* 0xfffff60e060fa981 */ /* 0x000ee2000c1e1500 */
[----:B------:R-:W-:Y:S01]  /*04c0*/  @!P3 FADD.FTZ R0, R0, R21 ;  /* 0x000000150000b221 */ /* 0x000fe20000010000 */
[----:B--2---:R-:W-:Y:S01]  /*04d0*/  @!P1 IMAD.U32 R13, R18, 0x10000, RZ ;  /* 0x00010000120d9824 */ /* 0x004fe200078e00ff */
[----:B------:R-:W-:Y:S01]  /*04e0*/  ISETP.NE.U32.AND P3, PT, R2, R10, PT ;  /* 0x0000000a0200720c */ /* 0x000fe20003f65070 */
[----:B------:R-:W2:Y:S02]  /*04f0*/  @!P6 LDG.E.U16 R18, desc[UR14][R6.64+-0x8] ;  /* 0xfffff80e0612e981 */ /* 0x000ea4000c1e1500 */
[----:B------:R-:W-:Y:S01]  /*0500*/  @!P1 FADD.FTZ R0, R0, R13 ;  /* 0x0000000d00009221 */ /* 0x000fe20000010000 */
[----:B------:R-:W-:Y:S01]  /*0510*/  ISETP.NE.AND.EX P3, PT, R3, R11, PT, P3 ;  /* 0x0000000b0300720c */ /* 0x000fe20003f65330 */
[----:B------:R-:W4:Y:S01]  /*0520*/  LDG.E.64 R12, desc[UR14][R4.64+0x18] ;  /* 0x0000180e040c7981 */ /* 0x000f22000c1e1b00 */
[----:B------:R-:W-:-:S03]  /*0530*/  ISETP.NE.U32.AND P1, PT, R2, R16, PT ;  /* 0x000000100200720c */ /* 0x000fc60003f25070 */
[----:B------:R-:W4:Y:S01]  /*0540*/  LDG.E.64 R10, desc[UR14][R4.64+0x10] ;  /* 0x0000100e040a7981 */ /* 0x000f22000c1e1b00 */
[----:B------:R-:W-:-:S03]  /*0550*/  ISETP.NE.AND.EX P1, PT, R3, R17, PT, P1 ;  /* 0x000000110300720c */ /* 0x000fc60003f25310 */
[----:B------:R-:W4:Y:S01]  /*0560*/  @!P4 LDG.E.U16 R26, desc[UR14][R6.64+-0x4] ;  /* 0xfffffc0e061ac981 */ /* 0x000f22000c1e1500 */
[----:B------:R-:W-:-:S03]  /*0570*/  @!P0 SHF.L.U32 R19, R19, 0x10, RZ ;  /* 0x0000001013138819 */ /* 0x000fc600000006ff */
[----:B------:R-:W4:Y:S04]  /*0580*/  LDG.E.64 R16, desc[UR14][R4.64+0x20] ;  /* 0x0000200e04107981 */ /* 0x000f28000c1e1b00 */
[----:B------:R-:W4:Y:S01]  /*0590*/  @!P3 LDG.E.U16 R25, desc[UR14][R6.64+-0x2] ;  /* 0xfffffe0e0619b981 */ /* 0x000f22000c1e1500 */
[----:B------:R-:W-:-:S03]  /*05a0*/  @!P0 FADD.FTZ R0, R0, R19 ;  /* 0x0000001300008221 */ /* 0x000fc60000010000 */
[----:B------:R-:W4:Y:S01]  /*05b0*/  LDG.E.64 R20, desc[UR14][R4.64+0x28] ;  /* 0x0000280e04147981 */ /* 0x000f22000c1e1b00 */
[----:B------:R-:W-:-:S03]  /*05c0*/  ISETP.NE.U32.AND P0, PT, R2, R8, PT ;  /* 0x000000080200720c */ /* 0x000fc60003f05070 */
[----:B------:R-:W4:Y:S01]  /*05d0*/  @!P1 LDG.E.U16 R19, desc[UR14][R6.64] ;  /* 0x0000000e06139981 */ /* 0x000f22000c1e1500 */
[----:B------:R-:W-:-:S03]  /*05e0*/  ISETP.NE.AND.EX P0, PT, R3, R9, PT, P0 ;  /* 0x000000090300720c */ /* 0x000fc60003f05300 */
[----:B------:R-:W4:Y:S01]  /*05f0*/  LDG.E.64 R8, desc[UR14][R4.64+0x38] ;  /* 0x0000380e04087981 */ /* 0x000f22000c1e1b00 */
[----:B---3--:R-:W-:-:S04]  /*0600*/  @!P2 IMAD.U32 R15, R15, 0x10000, RZ ;  /* 0x000100000f0fa824 */ /* 0x008fc800078e00ff */
[----:B------:R-:W-:Y:S01]  /*0610*/  @!P2 FADD.FTZ R0, R0, R15 ;  /* 0x0000000f0000a221 */ /* 0x000fe20000010000 */
[----:B--2---:R-:W-:-:S04]  /*0620*/  @!P6 IMAD.U32 R15, R18, 0x10000, RZ ;  /* 0x00010000120fe824 */ /* 0x004fc800078e00ff */
[----:B------:R-:W-:Y:S01]  /*0630*/  @!P6 FADD.FTZ R0, R0, R15 ;  /* 0x0000000f0000e221 */ /* 0x000fe20000010000 */
[----:B------:R-:W-:Y:S01]  /*0640*/  @!P5 IMAD.U32 R15, R24, 0x10000, RZ ;  /* 0x00010000180fd824 */ /* 0x000fe200078e00ff */
[C---:B----4-:R-:W-:Y:S02]  /*0650*/  ISETP.NE.U32.AND P2, PT, R2.reuse, R10, PT ;  /* 0x0000000a0200720c */ /* 0x050fe40003f45070 */
[----:B------:R-:W-:Y:S01]  /*0660*/  ISETP.NE.U32.AND P6, PT, R2, R12, PT ;  /* 0x0000000c0200720c */ /* 0x000fe20003fc5070 */
[----:B------:R-:W-:Y:S01]  /*0670*/  @!P5 FADD.FTZ R0, R0, R15 ;  /* 0x0000000f0000d221 */ /* 0x000fe20000010000 */
[C---:B------:R-:W-:Y:S01]  /*0680*/  ISETP.NE.AND.EX P2, PT, R3.reuse, R11, PT, P2 ;  /* 0x0000000b0300720c */ /* 0x040fe20003f45320 */
[----:B------:R-:W-:Y:S01]  /*0690*/  @!P4 IMAD.U32 R11, R26, 0x10000, RZ ;  /* 0x000100001a0bc824 */ /* 0x000fe200078e00ff */
[----:B------:R-:W-:Y:S01]  /*06a0*/  ISETP.NE.AND.EX P5, PT, R3, R13, PT, P6 ;  /* 0x0000000d0300720c */ /* 0x000fe20003fa5360 */
[----:B------:R-:W2:Y:S01]  /*06b0*/  @!P0 LDG.E.U16 R10, desc[UR14][R6.64+0x2] ;  /* 0x0000020e060a8981 */ /* 0x000ea2000c1e1500 */
[----:B------:R-:W-:Y:S01]  /*06c0*/  ISETP.NE.U32.AND P6, PT, R2, R16, PT ;  /* 0x000000100200720c */ /* 0x000fe20003fc5070 */
[----:B------:R-:W-:Y:S01]  /*06d0*/  @!P4 FADD.FTZ R0, R0, R11 ;  /* 0x0000000b0000c221 */ /* 0x000fe20000010000 */
[----:B------:R-:W-:-:S02]  /*06e0*/  @!P3 IMAD.U32 R25, R25, 0x10000, RZ ;  /* 0x000100001919b824 */ /* 0x000fc400078e00ff */
[----:B------:R-:W-:Y:S02]  /*06f0*/  ISETP.NE.AND.EX P6, PT, R3, R17, PT, P6 ;  /* 0x000000110300720c */ /* 0x000fe40003fc5360 */
[----:B------:R-:W-:Y:S01]  /*0700*/  ISETP.NE.U32.AND P4, PT, R2, R20, PT ;  /* 0x000000140200720c */ /* 0x000fe20003f85070 */
[----:B------:R-:W-:Y:S01]  /*0710*/  @!P3 FADD.FTZ R0, R0, R25 ;  /* 0x000000190000b221 */ /* 0x000fe20000010000 */
[----:B------:R-:W-:Y:S01]  /*0720*/  ISETP.NE.U32.AND P3, PT, R2, R22, PT ;  /* 0x000000160200720c */ /* 0x000fe20003f65070 */
[----:B------:R-:W3:Y:S01]  /*0730*/  @!P2 LDG.E.U16 R11, desc[UR14][R6.64+0x4] ;  /* 0x0000040e060ba981 */ /* 0x000ee2000c1e1500 */
[----:B------:R-:W-:Y:S02]  /*0740*/  @!P1 SHF.L.U32 R19, R19, 0x10, RZ ;  /* 0x0000001013139819 */ /* 0x000fe400000006ff */
[C---:B------:R-:W-:Y:S01]  /*0750*/  ISETP.NE.AND.EX P4, PT, R3.reuse, R21, PT, P4 ;  /* 0x000000150300720c */ /* 0x040fe20003f85340 */
[----:B------:R-:W4:Y:S01]  /*0760*/  @!P5 LDG.E.U16 R12, desc[UR14][R6.64+0x6] ;  /* 0x0000060e060cd981 */ /* 0x000f22000c1e1500 */
[----:B------:R-:W-:Y:S01]  /*0770*/  ISETP.NE.AND.EX P3, PT, R3, R23, PT, P3 ;  /* 0x000000170300720c */ /* 0x000fe20003f65330 */
[----:B------:R-:W-:Y:S01]  /*0780*/  @!P1 FADD.FTZ R0, R0, R19 ;  /* 0x0000001300009221 */ /* 0x000fe20000010000 */
[----:B------:R-:W-:-:S02]  /*0790*/  ISETP.NE.U32.AND P1, PT, R2, R8, PT ;  /* 0x000000080200720c */ /* 0x000fc40003f25070 */
[----:B------:R-:W4:Y:S02]  /*07a0*/  @!P6 LDG.E.U16 R8, desc[UR14][R6.64+0x8] ;  /* 0x0000080e0608e981 */ /* 0x000f24000c1e1500 */
[----:B------:R-:W-:-:S05]  /*07b0*/  ISETP.NE.AND.EX P1, PT, R3, R9, PT, P1 ;  /* 0x000000090300720c */ /* 0x000fca0003f25310 */
[----:B------:R-:W4:Y:S04]  /*07c0*/  @!P4 LDG.E.U16 R13, desc[UR14][R6.64+0xa] ;  /* 0x00000a0e060dc981 */ /* 0x000f28000c1e1500 */
[----:B------:R-:W4:Y:S04]  /*07d0*/  @!P3 LDG.E.U16 R15, desc[UR14][R6.64+0xc] ;  /* 0x00000c0e060fb981 */ /* 0x000f28000c1e1500 */
[----:B------:R-:W4:Y:S01]  /*07e0*/  @!P1 LDG.E.U16 R16, desc[UR14][R6.64+0xe] ;  /* 0x00000e0e06109981 */ /* 0x000f22000c1e1500 */
[----:B------:R-:W-:-:S04]  /*07f0*/  UIADD3 UR4, UP1, UPT, UR4, -0x10, URZ ;  /* 0xfffffff004047890 */ /* 0x000fc8000ff3e0ff */
[----:B------:R-:W-:Y:S02]  /*0800*/  UIADD3.X UR7, UPT, UPT, UR7, -0x1, URZ, UP1, !UPT ;  /* 0xffffffff07077890 */ /* 0x000fe40008ffe4ff */
[----:B------:R-:W-:-:S04]  /*0810*/  UISETP.NE.U32.AND UP1, UPT, UR4, URZ, UPT ;  /* 0x000000ff0400728c */ /* 0x000fc8000bf25070 */
[----:B------:R-:W-:Y:S01]  /*0820*/  UISETP.NE.AND.EX UP1, UPT, UR7, URZ, UPT, UP1 ;  /* 0x000000ff0700728c */ /* 0x000fe2000bf25310 */
[----:B--2---:R-:W-:-:S04]  /*0830*/  @!P0 IMAD.U32 R9, R10, 0x10000, RZ ;  /* 0x000100000a098824 */ /* 0x004fc800078e00ff */
[----:B------:R-:W-:Y:S01]  /*0840*/  @!P0 FADD.FTZ R0, R0, R9 ;  /* 0x0000000900008221 */ /* 0x000fe20000010000 */
[----:B---3--:R-:W-:Y:S02]  /*0850*/  @!P2 IMAD.U32 R11, R11, 0x10000, RZ ;  /* 0x000100000b0ba824 */ /* 0x008fe400078e00ff */
[----:B----4-:R-:W-:Y:S02]  /*0860*/  @!P5 IMAD.U32 R9, R12, 0x10000, RZ ;  /* 0x000100000c09d824 */ /* 0x010fe400078e00ff */
[----:B------:R-:W-:Y:S01]  /*0870*/  @!P2 FADD.FTZ R0, R0, R11 ;  /* 0x0000000b0000a221 */ /* 0x000fe20000010000 */
[----:B------:R-:W-:-:S03]  /*0880*/  @!P6 IMAD.U32 R11, R8, 0x10000, RZ ;  /* 0x00010000080be824 */ /* 0x000fc600078e00ff */
[----:B------:R-:W-:-:S04]  /*0890*/  @!P5 FADD.FTZ R0, R0, R9 ;  /* 0x000000090000d221 */ /* 0x000fc80000010000 */
[----:B------:R-:W-:Y:S01]  /*08a0*/  @!P6 FADD.FTZ R0, R0, R11 ;  /* 0x0000000b0000e221 */ /* 0x000fe20000010000 */
[----:B------:R-:W-:Y:S01]  /*08b0*/  @!P4 IMAD.U32 R13, R13, 0x10000, RZ ;  /* 0x000100000d0dc824 */ /* 0x000fe200078e00ff */
[----:B------:R-:W-:-:S03]  /*08c0*/  @!P3 SHF.L.U32 R15, R15, 0x10, RZ ;  /* 0x000000100f0fb819 */ /* 0x000fc600000006ff */
[----:B------:R-:W-:Y:S01]  /*08d0*/  @!P4 FADD.FTZ R0, R0, R13 ;  /* 0x0000000d0000c221 */ /* 0x000fe20000010000 */
[----:B------:R-:W-:Y:S02]  /*08e0*/  IADD3 R4, P0, PT, R4, 0x80, RZ ;  /* 0x0000008004047810 */ /* 0x000fe40007f1e0ff */
[----:B------:R-:W-:Y:S01]  /*08f0*/  IADD3 R12, P2, PT, R6, 0x20, RZ ;  /* 0x00000020060c7810 */ /* 0x000fe20007f5e0ff */
[----:B------:R-:W-:Y:S01]  /*0900*/  @!P3 FADD.FTZ R0, R0, R15 ;  /* 0x0000000f0000b221 */ /* 0x000fe20000010000 */
[----:B------:R-:W-:Y:S02]  /*0910*/  @!P1 IMAD.U32 R9, R16, 0x10000, RZ ;  /* 0x0001000010099824 */ /* 0x000fe400078e00ff */
[----:B------:R-:W-:Y:S02]  /*0920*/  IMAD.X R5, RZ, RZ, R5, P0 ;  /* 0x000000ffff057224 */ /* 0x000fe400000e0605 */
[----:B------:R-:W-:Y:S02]  /*0930*/  IMAD.X R13, RZ, RZ, R7, P2 ;  /* 0x000000ffff0d7224 */ /* 0x000fe400010e0607 */
[----:B------:R-:W-:Y:S01]  /*0940*/  @!P1 FADD.FTZ R0, R0, R9 ;  /* 0x0000000900009221 */ /* 0x000fe20000010000 */
[----:B------:R-:W-:Y:S06]  /*0950*/  BRA.U UP1, `(.L_x_1153) ;  /* 0xfffffff901547547 */ /* 0x000fec000b83ffff */
.L_x_1152:
        /* <DEDUP_REMOVED lines=16> */
[----:B------:R-:W4:Y:S01]  /*0a60*/  LDG.E.64 R16, desc[UR14][R22.64+0x10] ;  /* 0x0000100e16107981 */ /* 0x000f22000c1e1b00 */
[----:B0-----:R-:W-:-:S03]  /*0a70*/  ULEA UR4, UP1, UR5, UR8, 0x1 ;  /* 0x0000000805047291 */ /* 0x001fc6000f8208ff */
[----:B------:R-:W4:Y:S01]  /*0a80*/  LDG.E.64 R18, desc[UR14][R22.64+0x18] ;  /* 0x0000180e16127981 */ /* 0x000f22000c1e1b00 */
[----:B------:R-:W-:-:S03]  /*0a90*/  ULEA.HI.X UR7, UR5, UR9, UR6, 0x1, UP1 ;  /* 0x0000000905077291 */ /* 0x000fc600088f0c06 */
[----:B------:R-:W4:Y:S01]  /*0aa0*/  LDG.E.64 R20, desc[UR14][R22.64+0x20] ;  /* 0x0000200e16147981 */ /* 0x000f22000c1e1b00 */
[----:B------:R-:W-:Y:S02]  /*0ab0*/  IMAD.U32 R6, RZ, RZ, UR4 ;  /* 0x00000004ff067e24 */ /* 0x000fe4000f8e00ff */
[----:B------:R-:W-:Y:S01]  /*0ac0*/  IMAD.U32 R7, RZ, RZ, UR7 ;  /* 0x00000007ff077e24 */ /* 0x000fe2000f8e00ff */
[----:B------:R-:W4:Y:S04]  /*0ad0*/  LDG.E.64 R8, desc[UR14][R22.64+0x30] ;  /* 0x0000300e16087981 */ /* 0x000f28000c1e1b00 */
[----:B------:R-:W4:Y:S01]  /*0ae0*/  LDG.E.64 R10, desc[UR14][R22.64+0x38] ;  /* 0x0000380e160a7981 */ /* 0x000f22000c1e1b00 */
[----:B--2--5:R-:W-:-:S04]  /*0af0*/  ISETP.NE.U32.AND P5, PT, R2, R4, PT ;  /* 0x000000040200720c */ /* 0x024fc80003fa5070 */
[----:B------:R-:W-:Y:S02]  /*0b00*/  ISETP.NE.AND.EX P5, PT, R3, R5, PT, P5 ;  /* 0x000000050300720c */ /* 0x000fe40003fa5350 */
[----:B------:R-:W2:Y:S11]  /*0b10*/  LDG.E.64 R4, desc[UR14][R22.64+0x28] ;  /* 0x0000280e16047981 */ /* 0x000eb6000c1e1b00 */
[----:B------:R-:W2:Y:S01]  /*0b20*/  @!P5 LDG.E.U16 R15, desc[UR14][R6.64] ;  /* 0x0000000e060fd981 */ /* 0x000ea2000c1e1500 */
[----:B---3--:R-:W-:-:S02]  /*0b30*/  ISETP.NE.U32.AND P0, PT, R2, R12, PT ;  /* 0x0000000c0200720c */ /* 0x008fc40003f05070 */
[C---:B----4-:R-:W-:Y:S02]  /*0b40*/  ISETP.NE.U32.AND P4, PT, R2.reuse, R16, PT ;  /* 0x000000100200720c */ /* 0x050fe40003f85070 */
[C---:B------:R-:W-:Y:S02]  /*0b50*/  ISETP.NE.AND.EX P0, PT, R3.reuse, R13, PT, P0 ;  /* 0x0000000d0300720c */ /* 0x040fe40003f05300 */
[C---:B------:R-:W-:Y:S02]  /*0b60*/  ISETP.NE.AND.EX P4, PT, R3.reuse, R17, PT, P4 ;  /* 0x000000110300720c */ /* 0x040fe40003f85340 */
[C---:B------:R-:W-:Y:S02]  /*0b70*/  ISETP.NE.U32.AND P3, PT, R2.reuse, R18, PT ;  /* 0x000000120200720c */ /* 0x040fe40003f65070 */
[----:B------:R-:W-:Y:S02]  /*0b80*/  ISETP.NE.U32.AND P2, PT, R2, R20, PT ;  /* 0x000000140200720c */ /* 0x000fe40003f45070 */
[----:B------:R-:W-:-:S02]  /*0b90*/  ISETP.NE.AND.EX P3, PT, R3, R19, PT, P3 ;  /* 0x000000130300720c */ /* 0x000fc40003f65330 */
[----:B------:R-:W-:Y:S02]  /*0ba0*/  ISETP.NE.AND.EX P2, PT, R3, R21, PT, P2 ;  /* 0x000000150300720c */ /* 0x000fe40003f45320 */
[----:B------:R-:W-:-:S03]  /*0bb0*/  ISETP.NE.U32.AND P6, PT, R2, R8, PT ;  /* 0x000000080200720c */ /* 0x000fc60003fc5070 */
[----:B------:R-:W3:Y:S01]  /*0bc0*/  @!P4 LDG.E.U16 R8, desc[UR14][R6.64+0x4] ;  /* 0x0000040e0608c981 */ /* 0x000ee2000c1e1500 */
[----:B------:R-:W-:-:S13]  /*0bd0*/  ISETP.NE.AND.EX P6, PT, R3, R9, PT, P6 ;  /* 0x000000090300720c */ /* 0x000fda0003fc5360 */
[----:B------:R-:W4:Y:S01]  /*0be0*/  @!P6 LDG.E.U16 R13, desc[UR14][R6.64+0xc] ;  /* 0x00000c0e060de981 */ /* 0x000f22000c1e1500 */
[----:B--2---:R-:W-:-:S03]  /*0bf0*/  ISETP.NE.U32.AND P1, PT, R2, R4, PT ;  /* 0x000000040200720c */ /* 0x004fc60003f25070 */
[----:B------:R-:W2:Y:S01]  /*0c00*/  @!P0 LDG.E.U16 R4, desc[UR14][R6.64+0x2] ;  /* 0x0000020e06048981 */ /* 0x000ea2000c1e1500 */
[----:B------:R-:W-:Y:S01]  /*0c10*/  ISETP.NE.AND.EX P1, PT, R3, R5, PT, P1 ;  /* 0x000000050300720c */ /* 0x000fe20003f25310 */
[----:B------:R-:W-:-:S04]  /*0c20*/  @!P5 IMAD.U32 R15, R15, 0x10000, RZ ;  /* 0x000100000f0fd824 */ /* 0x000fc800078e00ff */
[----:B------:R-:W-:Y:S01]  /*0c30*/  @!P5 FADD.FTZ R0, R0, R15 ;  /* 0x0000000f0000d221 */ /* 0x000fe20000010000 */
[----:B------:R-:W-:-:S07]  /*0c40*/  ISETP.NE.U32.AND P5, PT, R2, R10, PT ;  /* 0x0000000a0200720c */ /* 0x000fce0003fa5070 */
[----:B------:R-:W2:Y:S04]  /*0c50*/  @!P1 LDG.E.U16 R12, desc[UR14][R6.64+0xa] ;  /* 0x00000a0e060c9981 */ /* 0x000ea8000c1e1500 */
[----:B------:R-:W2:Y:S01]  /*0c60*/  @!P3 LDG.E.U16 R10, desc[UR14][R6.64+0x6] ;  /* 0x0000060e060ab981 */ /* 0x000ea2000c1e1500 */
[----:B------:R-:W-:-:S03]  /*0c70*/  ISETP.NE.AND.EX P5, PT, R3, R11, PT, P5 ;  /* 0x0000000b0300720c */ /* 0x000fc60003fa5350 */
[----:B------:R-:W2:Y:S10]  /*0c80*/  @!P2 LDG.E.U16 R11, desc[UR14][R6.64+0x8] ;  /* 0x0000080e060ba981 */ /* 0x000eb4000c1e1500 */
[----:B------:R-:W2:Y:S01]  /*0c90*/  @!P5 LDG.E.U16 R15, desc[UR14][R6.64+0xe] ;  /* 0x00000e0e060fd981 */ /* 0x000ea2000c1e1500 */
[----:B---3--:R-:W-:Y:S01]  /*0ca0*/  @!P4 SHF.L.U32 R9, R8, 0x10, RZ ;  /* 0x000000100809c819 */ /* 0x008fe200000006ff */
[----:B------:R-:W-:Y:S01]  /*0cb0*/  UIADD3 UR5, UP1, UPT, UR5, 0x8, URZ ;  /* 0x0000000805057890 */ /* 0x000fe2000ff3e0ff */
[----:B----4-:R-:W-:-:S03]  /*0cc0*/  @!P6 IMAD.U32 R13, R13, 0x10000, RZ ;  /* 0x000100000d0de824 */ /* 0x010fc600078e00ff */
[----:B------:R-:W-:Y:S01]  /*0cd0*/  UIADD3.X UR6, UPT, UPT, URZ, UR6, URZ, UP1, !UPT ;  /* 0x00000006ff067290 */ /* 0x000fe20008ffe4ff */
[----:B--2---:R-:W-:-:S04]  /*0ce0*/  @!P0 IMAD.U32 R5, R4, 0x10000, RZ ;  /* 0x0001000004058824 */ /* 0x004fc800078e00ff */
[----:B------:R-:W-:-:S04]  /*0cf0*/  @!P0 FADD.FTZ R0, R0, R5 ;  /* 0x0000000500008221 */ /* 0x000fc80000010000 */
[----:B------:R-:W-:Y:S01]  /*0d00*/  @!P4 FADD.FTZ R0, R0, R9 ;  /* 0x000000090000c221 */ /* 0x000fe20000010000 */
[----:B------:R-:W-:Y:S02]  /*0d10*/  @!P3 IMAD.U32 R5, R10, 0x10000, RZ ;  /* 0x000100000a05b824 */ /* 0x000fe400078e00ff */
[----:B------:R-:W-:Y:S02]  /*0d20*/  @!P2 IMAD.U32 R11, R11, 0x10000, RZ ;  /* 0x000100000b0ba824 */ /* 0x000fe400078e00ff */
[----:B------:R-:W-:Y:S01]  /*0d30*/  @!P3 FADD.FTZ R0, R0, R5 ;  /* 0x000000050000b221 */ /* 0x000fe20000010000 */
[----:B------:R-:W-:-:S03]  /*0d40*/  @!P1 IMAD.U32 R5, R12, 0x10000, RZ ;  /* 0x000100000c059824 */ /* 0x000fc600078e00ff */
[----:B------:R-:W-:-:S04]  /*0d50*/  @!P2 FADD.FTZ R0, R0, R11 ;  /* 0x0000000b0000a221 */ /* 0x000fc80000010000 */
[----:B------:R-:W-:Y:S01]  /*0d60*/  @!P1 FADD.FTZ R0, R0, R5 ;  /* 0x0000000500009221 */ /* 0x000fe20000010000 */
[----:B------:R-:W-:-:S03]  /*0d70*/  @!P5 SHF.L.U32 R15, R15, 0x10, RZ ;  /* 0x000000100f0fd819 */ /* 0x000fc600000006ff */
[----:B------:R-:W-:-:S04]  /*0d80*/  @!P6 FADD.FTZ R0, R0, R13 ;  /* 0x0000000d0000e221 */ /* 0x000fc80000010000 */
[----:B------:R-:W-:-:S07]  /*0d90*/  @!P5 FADD.FTZ R0, R0, R15 ;  /* 0x0000000f0000d221 */ /* 0x000fce0000010000 */
.L_x_1154:
        /* <DEDUP_REMOVED lines=30> */
[----:B------:R-:W2:Y:S06]  /*0f80*/  @!P0 LDG.E.U16 R6, desc[UR14][R4.64] ;  /* 0x0000000e04068981 */ /* 0x000eac000c1e1500 */
[----:B------:R-:W3:Y:S04]  /*0f90*/  @!P1 LDG.E.U16 R8, desc[UR14][R4.64+0x2] ;  /* 0x0000020e04089981 */ /* 0x000ee8000c1e1500 */
[----:B------:R-:W4:Y:S04]  /*0fa0*/  @!P2 LDG.E.U16 R10, desc[UR14][R4.64+0x4] ;  /* 0x0000040e040aa981 */ /* 0x000f28000c1e1500 */
[----:B------:R-:W4:Y:S01]  /*0fb0*/  @!P3 LDG.E.U16 R11, desc[UR14][R4.64+0x6] ;  /* 0x0000060e040bb981 */ /* 0x000f22000c1e1500 */
[----:B------:R-:W-:-:S04]  /*0fc0*/  UIADD3 UR5, UP1, UPT, UR5, 0x4, URZ ;  /* 0x0000000405057890 */ /* 0x000fc8000ff3e0ff */
[----:B------:R-:W-:Y:S01]  /*0fd0*/  UIADD3.X UR6, UPT, UPT, URZ, UR6, URZ, UP1, !UPT ;  /* 0x00000006ff067290 */ /* 0x000fe20008ffe4ff */
[----:B--2---:R-:W-:-:S05]  /*0fe0*/  @!P0 SHF.L.U32 R7, R6, 0x10, RZ ;  /* 0x0000001006078819 */ /* 0x004fca00000006ff */
[----:B------:R-:W-:Y:S01]  /*0ff0*/  @!P0 FADD.FTZ R0, R0, R7 ;  /* 0x0000000700008221 */ /* 0x000fe20000010000 */
[----:B---3--:R-:W-:Y:S02]  /*1000*/  @!P1 IMAD.U32 R9, R8, 0x10000, RZ ;  /* 0x0001000008099824 */ /* 0x008fe400078e00ff */
[----:B----4-:R-:W-:Y:S02]  /*1010*/  @!P2 IMAD.U32 R7, R10, 0x10000, RZ ;  /* 0x000100000a07a824 */ /* 0x010fe400078e00ff */
[----:B------:R-:W-:Y:S01]  /*1020*/  @!P1 FADD.FTZ R0, R0, R9 ;  /* 0x0000000900009221 */ /* 0x000fe20000010000 */
[----:B------:R-:W-:-:S03]  /*1030*/  @!P3 IMAD.U32 R11, R11, 0x10000, RZ ;  /* 0x000100000b0bb824 */ /* 0x000fc600078e00ff */
[----:B------:R-:W-:-:S04]  /*1040*/  @!P2 FADD.FTZ R0, R0, R7 ;  /* 0x000000070000a221 */ /* 0x000fc80000010000 */
[----:B------:R-:W-:-:S07]  /*1050*/  @!P3 FADD.FTZ R0, R0, R11 ;  /* 0x0000000b0000b221 */ /* 0x000fce0000010000 */
.L_x_1155:
[----:B------:R-:W-:Y:S05]  /*1060*/  BRA.U !UP0, `(.L_x_1151) ;  /* 0x0000000108647547 */ /* 0x000fea000b800000 */
[----:B------:R-:W0:Y:S01]  /*1070*/  LDCU.64 UR8, c[0x0][0x398] ;  /* 0x00007300ff0877ac */ /* 0x000e220008000a00 */
[----:B------:R-:W1:Y:S01]  /*1080*/  LDCU.64 UR12, c[0x0][0x3a0] ;  /* 0x00007400ff0c77ac */ /* 0x000e620008000a00 */
[----:B0-----:R-:W-:Y:S02]  /*1090*/  ULEA UR8, UP0, UR5, UR8, 0x1 ;  /* 0x0000000805087291 */ /* 0x001fe4000f8008ff */
[----:B-1----:R-:W-:Y:S02]  /*10a0*/  ULEA UR7, UP1, UR5, UR12, 0x3 ;  /* 0x0000000c05077291 */ /* 0x002fe4000f8218ff */
[----:B------:R-:W-:Y:S02]  /*10b0*/  ULEA.HI.X UR9, UR5, UR9, UR6, 0x1, UP0 ;  /* 0x0000000905097291 */ /* 0x000fe400080f0c06 */
[----:B------:R-:W-:-:S12]  /*10c0*/  ULEA.HI.X UR5, UR5, UR13, UR6, 0x3, UP1 ;  /* 0x0000000d05057291 */ /* 0x000fd800088f1c06 */
.L_x_1156:
[----:B------:R-:W-:Y:S01]  /*10d0*/  IMAD.U32 R4, RZ, RZ, UR7 ;  /* 0x00000007ff047e24 */ /* 0x000fe2000f8e00ff */
[----:B------:R-:W-:-:S06]  /*10e0*/  MOV R5, UR5 ;  /* 0x0000000500057c02 */ /* 0x000fcc0008000f00 */
[----:B------:R-:W2:Y:S01]  /*10f0*/  LDG.E.64 R4, desc[UR14][R4.64] ;  /* 0x0000000e04047981 */ /* 0x000ea2000c1e1b00 */
[----:B------:R-:W-:Y:S02]  /*1100*/  IMAD.U32 R6, RZ, RZ, UR8 ;  /* 0x00000008ff067e24 */ /* 0x000fe4000f8e00ff */
[----:B------:R-:W-:Y:S01]  /*1110*/  IMAD.U32 R7, RZ, RZ, UR9 ;  /* 0x00000009ff077e24 */ /* 0x000fe2000f8e00ff */
[----:B--2--5:R-:W-:-:S04]  /*1120*/  ISETP.NE.U32.AND P0, PT, R2, R4, PT ;  /* 0x000000040200720c */ /* 0x024fc80003f05070 */
[----:B------:R-:W-:-:S13]  /*1130*/  ISETP.NE.AND.EX P0, PT, R3, R5, PT, P0 ;  /* 0x000000050300720c */ /* 0x000fda0003f05300 */
[----:B------:R-:W2:Y:S01]  /*1140*/  @!P0 LDG.E.U16 R6, desc[UR14][R6.64] ;  /* 0x0000000e06068981 */ /* 0x000ea2000c1e1500 */
        /* <DEDUP_REMOVED lines=8> */
[----:B--2---:R-:W-:-:S04]  /*11d0*/  @!P0 IMAD.U32 R5, R6, 0x10000, RZ ;  /* 0x0001000006058824 */ /* 0x004fc800078e00ff */
[----:B------:R-:W-:Y:S01]  /*11e0*/  @!P0 FADD.FTZ R0, R0, R5 ;  /* 0x0000000500008221 */ /* 0x000fe20000010000 */
[----:B------:R-:W-:Y:S06]  /*11f0*/  BRA.U UP0, `(.L_x_1156) ;  /* 0xfffffffd00b47547 */ /* 0x000fec000b83ffff */
.L_x_1151:
[----:B------:R-:W0:Y:S02]  /*1200*/  LDCU.64 UR4, c[0x0][0x380] ;  /* 0x00007000ff0477ac */ /* 0x000e240008000a00 */
[----:B0----5:R-:W-:-:S04]  /*1210*/  LEA R2, P0, R14, UR4, 0x2 ;  /* 0x000000040e027c11 */ /* 0x021fc8000f8010ff */
[----:B------:R-:W-:-:S05]  /*1220*/  LEA.HI.X R3, R14, UR5, RZ, 0x2, P0 ;  /* 0x000000050e037c11 */ /* 0x000fca00080f14ff */
[----:B------:R-:W-:Y:S01]  /*1230*/  STG.E desc[UR14][R2.64], R0 ;  /* 0x0000000002007986 */ /* 0x000fe2000c10190e */
[----:B------:R-:W-:Y:S05]  /*1240*/  EXIT ;  /* 0x000000000000794d */ /* 0x000fea0003800000 */
.L_x_1157:
        /* <DEDUP_REMOVED lines=11> */
.L_x_8776:


//--------------------- .text._ZN2at6native55_GLOBAL__N__0955718d_22_SparseCsrTensorMath_cu_868dd54534reduce_sparse_csr_dim0_cuda_kernelIN3c108BFloat16EiNS1_14ReductionAddOpIfEEfEEvPT2_PKT0_lPKT_SB_lT1_ --------------------------
	.section	.text._ZN2at6native55_GLOBAL__N__0955718d_22_SparseCsrTensorMath_cu_868dd54534reduce_sparse_csr_dim0_cuda_kernelIN3c108BFloat16EiNS1_14ReductionAddOpIfEEfEEvPT2_PKT0_lPKT_SB_lT1_,"ax",@progbits
	.align	128
.text._ZN2at6native55_GLOBAL__N__0955718d_22_SparseCsrTensorMath_cu_868dd54534reduce_sparse_csr_dim0_cuda_kernelIN3c108BFloat16EiNS1_14ReductionAddOpIfEEfEEvPT2_PKT0_lPKT_SB_lT1_:
        .type           _ZN2at6native55_GLOBAL__N__0955718d_22_SparseCsrTensorMath_cu_868dd54534reduce_sparse_csr_dim0_cuda_kernelIN3c108BFloat16EiNS1_14ReductionAddOpIfEEfEEvPT2_PKT0_lPKT_SB_lT1_,@function
        .size           _ZN2at6native55_GLOBAL__N__0955718d_22_SparseCsrTensorMath_cu_868dd54534reduce_sparse_csr_dim0_cuda_kernelIN3c108BFloat16EiNS1_14ReductionAddOpIfEEfEEvPT2_PKT0_lPKT_SB_lT1_,(.L_x_8777 - _ZN2at6native55_GLOBAL__N__0955718d_22_SparseCsrTensorMath_cu_868dd54534reduce_sparse_csr_dim0_cuda_kernelIN3c108BFloat16EiNS1_14ReductionAddOpIfEEfEEvPT2_PKT0_lPKT_SB_lT1_)
        .other          _ZN2at6native55_GLOBAL__N__0955718d_22_SparseCsrTensorMath_cu_868dd54534reduce_sparse_csr_dim0_cuda_kernelIN3c108BFloat16EiNS1_14ReductionAddOpIfEEfEEvPT2_PKT0_lPKT_SB_lT1_,@"STO_CUDA_ENTRY STV_DEFAULT"
_ZN2at6native55_GLOBAL__N__0955718d_22_SparseCsrTensorMath_cu_868dd54534reduce_sparse_csr_dim0_cuda_kernelIN3c108BFloat16EiNS1_14ReductionAddOpIfEEfEEvPT2_PKT0_lPKT_SB_lT1_:
        /* <DEDUP_REMOVED lines=12> */
[----:B------:R-:W-:Y:S01]  /*00c0*/  IMAD.MOV.U32 R2, RZ, RZ, RZ ;  /* 0x000000ffff027224 */ /* 0x000fe200078e00ff */
        /* <DEDUP_REMOVED lines=9> */
[----:B------:R-:W-:Y:S01]  /*0160*/  HFMA2 R2, -RZ, RZ, 0, 0 ;  /* 0x00000000ff027431 */ /* 0x000fe200000001ff */
        /* <DEDUP_REMOVED lines=22> */
.L_x_1160:
        /* <DEDUP_REMOVED lines=12> */
[C---:B---3--:R-:W-:Y:S02]  /*0390*/  ISETP.NE.AND P3, PT, R6.reuse, R9, PT ;  /* 0x000000090600720c */ /* 0x048fe40003f65270 */
[----:B------:R-:W-:Y:S02]  /*03a0*/  MOV R9, R19 ;  /* 0x0000001300097202 */ /* 0x000fe40000000f00 */
[----:B------:R-:W2:Y:S07]  /*03b0*/  LDG.E R19, desc[UR14][R4.64+-0x8] ;  /* 0xfffff80e04137981 */ /* 0x000eae000c1e1900 */
[----:B------:R-:W3:Y:S04]  /*03c0*/  @!P1 LDG.E.U16 R7, desc[UR14][R8.64+-0x10] ;  /* 0xfffff00e08079981 */ /* 0x000ee8000c1e1500 */
[----:B------:R-:W2:Y:S01]  /*03d0*/  @!P3 LDG.E.U16 R10, desc[UR14][R8.64+-0xe] ;  /* 0xfffff20e080ab981 */ /* 0x000ea2000c1e1500 */
[----:B----4-:R-:W-:-:S02]  /*03e0*/  ISETP.NE.AND P4, PT, R6, R11, PT ;  /* 0x0000000b0600720c */ /* 0x010fc40003f85270 */
[C---:B------:R-:W-:Y:S01]  /*03f0*/  ISETP.NE.AND P5, PT, R6.reuse, R13, PT ;  /* 0x0000000d0600720c */ /* 0x040fe20003fa5270 */
[----:B------:R-:W4:Y:S01]  /*0400*/  LDG.E R11, desc[UR14][R4.64+0x18] ;  /* 0x0000180e040b7981 */ /* 0x000f22000c1e1900 */
[C---:B------:R-:W-:Y:S02]  /*0410*/  ISETP.NE.AND P6, PT, R6.reuse, R15, PT ;  /* 0x0000000f0600720c */ /* 0x040fe40003fc5270 */
[----:B------:R-:W-:-:S07]  /*0420*/  ISETP.NE.AND P0, PT, R6, R17, PT ;  /* 0x000000110600720c */ /* 0x000fce0003f05270 */
[----:B------:R-:W4:Y:S01]  /*0430*/  @!P4 LDG.E.U16 R12, desc[UR14][R8.64+-0xc] ;  /* 0xfffff40e080cc981 */ /* 0x000f22000c1e1500 */
[----:B------:R-:W-:-:S03]  /*0440*/  ISETP.NE.AND P2, PT, R6, R21, PT ;  /* 0x000000150600720c */ /* 0x000fc60003f45270 */
[----:B------:R-:W4:Y:S04]  /*0450*/  @!P5 LDG.E.U16 R14, desc[UR14][R8.64+-0xa] ;  /* 0xfffff60e080ed981 */ /* 0x000f28000c1e1500 */
[----:B------:R-:W4:Y:S04]  /*0460*/  LDG.E R21, desc[UR14][R4.64+0x4] ;  /* 0x0000040e04157981 */ /* 0x000f28000c1e1900 */
[----:B------:R-:W4:Y:S04]  /*0470*/  @!P6 LDG.E.U16 R16, desc[UR14][R8.64+-0x8] ;  /* 0xfffff80e0810e981 */ /* 0x000f28000c1e1500 */
[----:B------:R-:W4:Y:S01]  /*0480*/  @!P0 LDG.E.U16 R17, desc[UR14][R8.64+-0x6] ;  /* 0xfffffa0e08118981 */ /* 0x000f22000c1e1500 */
[----:B---3--:R-:W-:-:S04]  /*0490*/  @!P1 IMAD.U32 R7, R7, 0x10000, RZ ;  /* 0x0001000007079824 */ /* 0x008fc800078e00ff */
[----:B------:R-:W-:Y:S01]  /*04a0*/  @!P1 FADD.FTZ R2, R2, R7 ;  /* 0x0000000702029221 */ /* 0x000fe20000010000 */
[----:B--2---:R-:W-:Y:S01]  /*04b0*/  ISETP.NE.AND P1, PT, R6, R19, PT ;  /* 0x000000130600720c */ /* 0x004fe20003f25270 */
[----:B------:R-:W-:Y:S01]  /*04c0*/  @!P3 IMAD.U32 R7, R10, 0x10000, RZ ;  /* 0x000100000a07b824 */ /* 0x000fe200078e00ff */
[----:B------:R-:W2:Y:S03]  /*04d0*/  @!P2 LDG.E.U16 R19, desc[UR14][R8.64+-0x2] ;  /* 0xfffffe0e0813a981 */ /* 0x000ea6000c1e1500 */
[----:B------:R-:W-:Y:S01]  /*04e0*/  @!P3 FADD.FTZ R2, R2, R7 ;  /* 0x000000070202b221 */ /* 0x000fe20000010000 */
[----:B------:R-:W-:Y:S01]  /*04f0*/  ISETP.NE.AND P3, PT, R6, R23, PT ;  /* 0x000000170600720c */ /* 0x000fe20003f65270 */
[----:B------:R-:W3:Y:S04]  /*0500*/  LDG.E R7, desc[UR14][R4.64+0x1c] ;  /* 0x00001c0e04077981 */ /* 0x000ee8000c1e1900 */
[----:B------:R-:W3:Y:S04]  /*0510*/  LDG.E R23, desc[UR14][R4.64+0x10] ;  /* 0x0000100e04177981 */ /* 0x000ee8000c1e1900 */
[----:B------:R-:W3:Y:S04]  /*0520*/  @!P1 LDG.E.U16 R18, desc[UR14][R8.64+-0x4] ;  /* 0xfffffc0e08129981 */ /* 0x000ee8000c1e1500 */
[----:B------:R-:W3:Y:S01]  /*0530*/  @!P3 LDG.E.U16 R10, desc[UR14][R8.64] ;  /* 0x0000000e080ab981 */ /* 0x000ee2000c1e1500 */
[----:B----4-:R-:W-:Y:S01]  /*0540*/  @!P4 SHF.L.U32 R13, R12, 0x10, RZ ;  /* 0x000000100c0dc819 */ /* 0x010fe200000006ff */
[----:B------:R-:W-:-:S04]  /*0550*/  @!P5 IMAD.U32 R15, R14, 0x10000, RZ ;  /* 0x000100000e0fd824 */ /* 0x000fc800078e00ff */
[----:B------:R-:W-:Y:S01]  /*0560*/  @!P4 FADD.FTZ R2, R2, R13 ;  /* 0x0000000d0202c221 */ /* 0x000fe20000010000 */
[----:B------:R-:W-:Y:S01]  /*0570*/  ISETP.NE.AND P4, PT, R6, R21, PT ;  /* 0x000000150600720c */ /* 0x000fe20003f85270 */
[----:B------:R-:W-:Y:S02]  /*0580*/  @!P6 IMAD.U32 R13, R16, 0x10000, RZ ;  /* 0x00010000100de824 */ /* 0x000fe400078e00ff */
[----:B------:R-:W-:Y:S01]  /*0590*/  @!P5 FADD.FTZ R2, R2, R15 ;  /* 0x0000000f0202d221 */ /* 0x000fe20000010000 */
[----:B------:R-:W-:Y:S02]  /*05a0*/  ISETP.NE.AND P5, PT, R6, R25, PT ;  /* 0x000000190600720c */ /* 0x000fe40003fa5270 */
[----:B------:R-:W-:Y:S01]  /*05b0*/  @!P0 SHF.L.U32 R17, R17, 0x10, RZ ;  /* 0x0000001011118819 */ /* 0x000fe200000006ff */
[----:B------:R-:W-:Y:S01]  /*05c0*/  @!P6 FADD.FTZ R2, R2, R13 ;  /* 0x0000000d0202e221 */ /* 0x000fe20000010000 */
[----:B------:R-:W-:-:S03]  /*05d0*/  ISETP.NE.AND P6, PT, R6, R27, PT ;  /* 0x0000001b0600720c */ /* 0x000fc60003fc5270 */
[----:B------:R-:W-:Y:S02]  /*05e0*/  @!P0 FADD.FTZ R2, R2, R17 ;  /* 0x0000001102028221 */ /* 0x000fe40000010000 */
[----:B------:R-:W4:Y:S08]  /*05f0*/  @!P4 LDG.E.U16 R12, desc[UR14][R8.64+0x2] ;  /* 0x0000020e080cc981 */ /* 0x000f30000c1e1500 */
[----:B------:R-:W4:Y:S01]  /*0600*/  @!P6 LDG.E.U16 R14, desc[UR14][R8.64+0x6] ;  /* 0x0000060e080ee981 */ /* 0x000f22000c1e1500 */
[----:B--2---:R-:W-:Y:S01]  /*0610*/  @!P2 IMAD.U32 R19, R19, 0x10000, RZ ;  /* 0x000100001313a824 */ /* 0x004fe200078e00ff */
[----:B---3--:R-:W-:Y:S01]  /*0620*/  ISETP.NE.AND P0, PT, R6, R23, PT ;  /* 0x000000170600720c */ /* 0x008fe20003f05270 */
[----:B------:R-:W-:-:S04]  /*0630*/  @!P1 IMAD.U32 R13, R18, 0x10000, RZ ;  /* 0x00010000120d9824 */ /* 0x000fc800078e00ff */
[----:B------:R-:W-:Y:S01]  /*0640*/  @!P1 FADD.FTZ R2, R2, R13 ;  /* 0x0000000d02029221 */ /* 0x000fe20000010000 */
[----:B------:R-:W-:Y:S01]  /*0650*/  ISETP.NE.AND P1, PT, R6, R29, PT ;  /* 0x0000001d0600720c */ /* 0x000fe20003f25270 */
[----:B------:R-:W2:Y:S02]  /*0660*/  @!P5 LDG.E.U16 R13, desc[UR14][R8.64+0x4] ;  /* 0x0000040e080dd981 */ /* 0x000ea4000c1e1500 */
[----:B------:R-:W-:Y:S01]  /*0670*/  @!P2 FADD.FTZ R2, R2, R19 ;  /* 0x000000130202a221 */ /* 0x000fe20000010000 */
[----:B------:R-:W-:Y:S02]  /*0680*/  ISETP.NE.AND P2, PT, R6, R11, PT ;  /* 0x0000000b0600720c */ /* 0x000fe40003f45270 */
[----:B------:R-:W-:Y:S02]  /*0690*/  @!P3 SHF.L.U32 R11, R10, 0x10, RZ ;  /* 0x000000100a0bb819 */ /* 0x000fe400000006ff */
[----:B------:R-:W3:Y:S03]  /*06a0*/  @!P0 LDG.E.U16 R10, desc[UR14][R8.64+0x8] ;  /* 0x0000080e080a8981 */ /* 0x000ee6000c1e1500 */
[----:B------:R-:W-:Y:S01]  /*06b0*/  @!P3 FADD.FTZ R2, R2, R11 ;  /* 0x0000000b0202b221 */ /* 0x000fe20000010000 */
[----:B------:R-:W-:Y:S01]  /*06c0*/  ISETP.NE.AND P3, PT, R6, R7, PT ;  /* 0x000000070600720c */ /* 0x000fe20003f65270 */
[----:B------:R-:W3:Y:S04]  /*06d0*/  @!P1 LDG.E.U16 R15, desc[UR14][R8.64+0xa] ;  /* 0x00000a0e080f9981 */ /* 0x000ee8000c1e1500 */
[----:B------:R-:W3:Y:S08]  /*06e0*/  @!P2 LDG.E.U16 R16, desc[UR14][R8.64+0xc] ;  /* 0x00000c0e0810a981 */ /* 0x000ef0000c1e1500 */
[----:B------:R0:W3:Y:S01]  /*06f0*/  @!P3 LDG.E.U16 R17, desc[UR14][R8.64+0xe] ;  /* 0x00000e0e0811b981 */ /* 0x0000e2000c1e1500 */
[----:B----4-:R-:W-:-:S04]  /*0700*/  @!P4 IMAD.U32 R7, R12, 0x10000, RZ ;  /* 0x000100000c07c824 */ /* 0x010fc800078e00ff */
[----:B------:R-:W-:Y:S01]  /*0710*/  @!P4 FADD.FTZ R2, R2, R7 ;  /* 0x000000070202c221 */ /* 0x000fe20000010000 */
[----:B------:R-:W-:Y:S01]  /*0720*/  @!P6 IMAD.U32 R7, R14, 0x10000, RZ ;  /* 0x000100000e07e824 */ /* 0x000fe200078e00ff */
[----:B------:R-:W-:-:S04]  /*0730*/  UIADD3 UR4, UP1, UPT, UR4, -0x10, URZ ;  /* 0xfffffff004047890 */ /* 0x000fc8000ff3e0ff */
[----:B------:R-:W-:Y:S02]  /*0740*/  UIADD3.X UR7, UPT, UPT, UR7, -0x1, URZ, UP1, !UPT ;  /* 0xffffffff07077890 */ /* 0x000fe40008ffe4ff */
[----:B------:R-:W-:-:S04]  /*0750*/  UISETP.NE.U32.AND UP1, UPT, UR4, URZ, UPT ;  /* 0x000000ff0400728c */ /* 0x000fc8000bf25070 */
[----:B------:R-:W-:Y:S01]  /*0760*/  UISETP.NE.AND.EX UP1, UPT, UR7, URZ, UPT, UP1 ;  /* 0x000000ff0700728c */ /* 0x000fe2000bf25310 */
[----:B--2---:R-:W-:-:S05]  /*0770*/  @!P5 SHF.L.U32 R13, R13, 0x10, RZ ;  /* 0x000000100d0dd819 */ /* 0x004fca00000006ff */
[----:B------:R-:W-:Y:S01]  /*0780*/  @!P5 FADD.FTZ R2, R2, R13 ;  /* 0x0000000d0202d221 */ /* 0x000fe20000010000 */
[----:B---3--:R-:W-:-:S03]  /*0790*/  @!P0 SHF.L.U32 R11, R10, 0x10, RZ ;  /* 0x000000100a0b8819 */ /* 0x008fc600000006ff */
[----:B------:R-:W-:Y:S01]  /*07a0*/  @!P6 FADD.FTZ R2, R2, R7 ;  /* 0x000000070202e221 */ /* 0x000fe20000010000 */
[----:B------:R-:W-:-:S03]  /*07b0*/  @!P1 IMAD.U32 R15, R15, 0x10000, RZ ;  /* 0x000100000f0f9824 */ /* 0x000fc600078e00ff */
[----:B------:R-:W-:Y:S01]  /*07c0*/  @!P0 FADD.FTZ R2, R2, R11 ;  /* 0x0000000b02028221 */ /* 0x000fe20000010000 */
[----:B------:R-:W-:-:S03]  /*07d0*/  @!P2 SHF.L.U32 R7, R16, 0x10, RZ ;  /* 0x000000101007a819 */ /* 0x000fc600000006ff */
[----:B------:R-:W-:Y:S01]  /*07e0*/  @!P1 FADD.FTZ R2, R2, R15 ;  /* 0x0000000f02029221 */ /* 0x000fe20000010000 */
[----:B0-----:R-:W-:Y:S02]  /*07f0*/  IADD3 R8, P1, PT, R8, 0x20, RZ ;  /* 0x0000002008087810 */ /* 0x001fe40007f3e0ff */
[----:B------:R-:W-:Y:S01]  /*0800*/  IADD3 R4, P0, PT, R4, 0x40, RZ ;  /* 0x0000004004047810 */ /* 0x000fe20007f1e0ff */
[----:B------:R-:W-:Y:S01]  /*0810*/  @!P2 FADD.FTZ R2, R2, R7 ;  /* 0x000000070202a221 */ /* 0x000fe20000010000 */
[----:B------:R-:W-:Y:S02]  /*0820*/  @!P3 IMAD.U32 R17, R17, 0x10000, RZ ;  /* 0x000100001111b824 */ /* 0x000fe400078e00ff */
[----:B------:R-:W-:Y:S01]  /*0830*/  IADD3.X R5, PT, PT, RZ, R5, RZ, P0, !PT ;  /* 0x00000005ff057210 */ /* 0x000fe200007fe4ff */
[----:B------:R-:W-:Y:S02]  /*0840*/  IMAD.X R19, RZ, RZ, R9, P1 ;  /* 0x000000ffff137224 */ /* 0x000fe400008e0609 */
[----:B------:R-:W-:Y:S01]  /*0850*/  @!P3 FADD.FTZ R2, R2, R17 ;  /* 0x000000110202b221 */ /* 0x000fe20000010000 */
[----:B------:R-:W-:Y:S06]  /*0860*/  BRA.U UP1, `(.L_x_1160) ;  /* 0xfffffff901987547 */ /* 0x000fec000b83ffff */
.L_x_1159:
        /* <DEDUP_REMOVED lines=13> */
[----:B------:R-:W-:-:S05]  /*0940*/  IMAD.U32 R9, RZ, RZ, UR7 ;  /* 0x00000007ff097e24 */ /* 0x000fca000f8e00ff */
[----:B------:R-:W2:Y:S04]  /*0950*/  LDG.E R5, desc[UR14][R8.64] ;  /* 0x0000000e08057981 */ /* 0x000ea8000c1e1900 */
[----:B------:R-:W3:Y:S04]  /*0960*/  LDG.E R11, desc[UR14][R8.64+0x4] ;  /* 0x0000040e080b7981 */ /* 0x000ee8000c1e1900 */
[----:B------:R-:W4:Y:S01]  /*0970*/  LDG.E R13, desc[UR14][R8.64+0x8] ;  /* 0x0000080e080d7981 */ /* 0x000f22000c1e1900 */
[----:B0-----:R-:W-:-:S03]  /*0980*/  ULEA UR4, UP1, UR5, UR8, 0x1 ;  /* 0x0000000805047291 */ /* 0x001fc6000f8208ff */
[----:B------:R-:W4:Y:S01]  /*0990*/  LDG.E R15, desc[UR14][R8.64+0xc] ;  /* 0x00000c0e080f7981 */ /* 0x000f22000c1e1900 */
[----:B------:R-:W-:-:S03]  /*09a0*/  ULEA.HI.X UR7, UR5, UR9, UR6, 0x1, UP1 ;  /* 0x0000000905077291 */ /* 0x000fc600088f0c06 */
[----:B------:R-:W4:Y:S01]  /*09b0*/  LDG.E R17, desc[UR14][R8.64+0x10] ;  /* 0x0000100e08117981 */ /* 0x000f22000c1e1900 */
[----:B------:R-:W-:-:S03]  /*09c0*/  MOV R4, UR4 ;  /* 0x0000000400047c02 */ /* 0x000fc60008000f00 */
[----:B------:R-:W4:Y:S04]  /*09d0*/  LDG.E R19, desc[UR14][R8.64+0x14] ;  /* 0x0000140e08137981 */ /* 0x000f28000c1e1900 */
[----:B------:R-:W4:Y:S04]  /*09e0*/  LDG.E R21, desc[UR14][R8.64+0x18] ;  /* 0x0000180e08157981 */ /* 0x000f28000c1e1900 */
[----:B------:R-:W4:Y:S01]  /*09f0*/  LDG.E R23, desc[UR14][R8.64+0x1c] ;  /* 0x00001c0e08177981 */ /* 0x000f22000c1e1900 */
[----:B--2--5:R-:W-:Y:S01]  /*0a00*/  ISETP.NE.AND P6, PT, R6, R5, PT ;  /* 0x000000050600720c */ /* 0x024fe20003fc5270 */
[----:B------:R-:W-:-:S12]  /*0a10*/  IMAD.U32 R5, RZ, RZ, UR7 ;  /* 0x00000007ff057e24 */ /* 0x000fd8000f8e00ff */
[----:B------:R-:W2:Y:S01]  /*0a20*/  @!P6 LDG.E.U16 R7, desc[UR14][R4.64] ;  /* 0x0000000e0407e981 */ /* 0x000ea2000c1e1500 */
[C---:B---3--:R-:W-:Y:S02]  /*0a30*/  ISETP.NE.AND P5, PT, R6.reuse, R11, PT ;  /* 0x0000000b0600720c */ /* 0x048fe40003fa5270 */
[C---:B----4-:R-:W-:Y:S02]  /*0a40*/  ISETP.NE.AND P4, PT, R6.reuse, R13, PT ;  /* 0x0000000d0600720c */ /* 0x050fe40003f85270 */
[C---:B------:R-:W-:Y:S02]  /*0a50*/  ISETP.NE.AND P3, PT, R6.reuse, R15, PT ;  /* 0x0000000f0600720c */ /* 0x040fe40003f65270 */
[C---:B------:R-:W-:Y:S02]  /*0a60*/  ISETP.NE.AND P2, PT, R6.reuse, R17, PT ;  /* 0x000000110600720c */ /* 0x040fe40003f45270 */
[----:B------:R-:W-:-:S05]  /*0a70*/  ISETP.NE.AND P1, PT, R6, R19, PT ;  /* 0x000000130600720c */ /* 0x000fca0003f25270 */
[----:B------:R-:W3:Y:S01]  /*0a80*/  @!P5 LDG.E.U16 R10, desc[UR14][R4.64+0x2] ;  /* 0x0000020e040ad981 */ /* 0x000ee2000c1e1500 */
[----:B------:R-:W-:-:S03]  /*0a90*/  ISETP.NE.AND P0, PT, R6, R21, PT ;  /* 0x000000150600720c */ /* 0x000fc60003f05270 */
[----:B------:R-:W4:Y:S04]  /*0aa0*/  @!P4 LDG.E.U16 R11, desc[UR14][R4.64+0x4] ;  /* 0x0000040e040bc981 */ /* 0x000f28000c1e1500 */
[----:B------:R-:W4:Y:S04]  /*0ab0*/  @!P3 LDG.E.U16 R12, desc[UR14][R4.64+0x6] ;  /* 0x0000060e040cb981 */ /* 0x000f28000c1e1500 */
[----:B------:R-:W4:Y:S04]  /*0ac0*/  @!P2 LDG.E.U16 R8, desc[UR14][R4.64+0x8] ;  /* 0x0000080e0408a981 */ /* 0x000f28000c1e1500 */
[----:B------:R-:W4:Y:S04]  /*0ad0*/  @!P1 LDG.E.U16 R13, desc[UR14][R4.64+0xa] ;  /* 0x00000a0e040d9981 */ /* 0x000f28000c1e1500 */
[----:B------:R-:W4:Y:S01]  /*0ae0*/  @!P0 LDG.E.U16 R14, desc[UR14][R4.64+0xc] ;  /* 0x00000c0e040e8981 */ /* 0x000f22000c1e1500 */
[----:B--2---:R-:W-:-:S05]  /*0af0*/  @!P6 SHF.L.U32 R7, R7, 0x10, RZ ;  /* 0x000000100707e819 */ /* 0x004fca00000006ff */
[----:B------:R-:W-:Y:S01]  /*0b00*/  @!P6 FADD.FTZ R2, R2, R7 ;  /* 0x000000070202e221 */ /* 0x000fe20000010000 */
[----:B------:R-:W-:-:S13]  /*0b10*/  ISETP.NE.AND P6, PT, R6, R23, PT ;  /* 0x000000170600720c */ /* 0x000fda0003fc5270 */
[----:B------:R0:W2:Y:S01]  /*0b20*/  @!P6 LDG.E.U16 R15, desc[UR14][R4.64+0xe] ;  /* 0x00000e0e040fe981 */ /* 0x0000a2000c1e1500 */
[----:B---3--:R-:W-:Y:S01]  /*0b30*/  @!P5 IMAD.U32 R7, R10, 0x10000, RZ ;  /* 0x000100000a07d824 */ /* 0x008fe200078e00ff */
[----:B----4-:R-:W-:-:S03]  /*0b40*/  @!P4 SHF.L.U32 R11, R11, 0x10, RZ ;  /* 0x000000100b0bc819 */ /* 0x010fc600000006ff */
[----:B------:R-:W-:Y:S01]  /*0b50*/  @!P5 FADD.FTZ R2, R2, R7 ;  /* 0x000000070202d221 */ /* 0x000fe20000010000 */
[----:B------:R-:W-:-:S03]  /*0b60*/  @!P3 IMAD.U32 R7, R12, 0x10000, RZ ;  /* 0x000100000c07b824 */ /* 0x000fc600078e00ff */
[----:B------:R-:W-:Y:S01]  /*0b70*/  @!P4 FADD.FTZ R2, R2, R11 ;  /* 0x0000000b0202c221 */ /* 0x000fe20000010000 */
[----:B------:R-:W-:-:S03]  /*0b80*/  @!P2 SHF.L.U32 R9, R8, 0x10, RZ ;  /* 0x000000100809a819 */ /* 0x000fc600000006ff */
[----:B------:R-:W-:Y:S01]  /*0b90*/  @!P3 FADD.FTZ R2, R2, R7 ;  /* 0x000000070202b221 */ /* 0x000fe20000010000 */
[----:B------:R-:W-:-:S03]  /*0ba0*/  @!P1 IMAD.U32 R13, R13, 0x10000, RZ ;  /* 0x000100000d0d9824 */ /* 0x000fc600078e00ff */
[----:B------:R-:W-:Y:S01]  /*0bb0*/  @!P2 FADD.FTZ R2, R2, R9 ;  /* 0x000000090202a221 */ /* 0x000fe20000010000 */
[----:B0-----:R-:W-:-:S03]  /*0bc0*/  @!P0 SHF.L.U32 R5, R14, 0x10, RZ ;  /* 0x000000100e058819 */ /* 0x001fc600000006ff */
[----:B------:R-:W-:Y:S01]  /*0bd0*/  @!P1 FADD.FTZ R2, R2, R13 ;  /* 0x0000000d02029221 */ /* 0x000fe20000010000 */
[----:B------:R-:W-:-:S03]  /*0be0*/  UIADD3 UR5, UP1, UPT, UR5, 0x8, URZ ;  /* 0x0000000805057890 */ /* 0x000fc6000ff3e0ff */
[----:B------:R-:W-:Y:S01]  /*0bf0*/  @!P0 FADD.FTZ R2, R2, R5 ;  /* 0x0000000502028221 */ /* 0x000fe20000010000 */
[----:B------:R-:W-:Y:S01]  /*0c00*/  UIADD3.X UR6, UPT, UPT, URZ, UR6, URZ, UP1, !UPT ;  /* 0x00000006ff067290 */ /* 0x000fe20008ffe4ff */
[----:B--2---:R-:W-:-:S04]  /*0c10*/  @!P6 IMAD.U32 R15, R15, 0x10000, RZ ;  /* 0x000100000f0fe824 */ /* 0x004fc800078e00ff */
[----:B------:R-:W-:-:S07]  /*0c20*/  @!P6 FADD.FTZ R2, R2, R15 ;  /* 0x0000000f0202e221 */ /* 0x000fce0000010000 */
.L_x_1161:
        /* <DEDUP_REMOVED lines=21> */
[C---:B--2--5:R-:W-:Y:S02]  /*0d80*/  ISETP.NE.AND P0, PT, R6.reuse, R7, PT ;  /* 0x000000070600720c */ /* 0x064fe40003f05270 */
[C---:B---3--:R-:W-:Y:S01]  /*0d90*/  ISETP.NE.AND P1, PT, R6.reuse, R9, PT ;  /* 0x000000090600720c */ /* 0x048fe20003f25270 */
[----:B------:R-:W-:Y:S01]  /*0da0*/  IMAD.U32 R9, RZ, RZ, UR9 ;  /* 0x00000009ff097e24 */ /* 0x000fe2000f8e00ff */
[C---:B----4-:R-:W-:Y:S02]  /*0db0*/  ISETP.NE.AND P2, PT, R6.reuse, R11, PT ;  /* 0x0000000b0600720c */ /* 0x050fe40003f45270 */
[----:B------:R-:W-:-:S07]  /*0dc0*/  ISETP.NE.AND P3, PT, R6, R13, PT ;  /* 0x0000000d0600720c */ /* 0x000fce0003f65270 */
[----:B------:R-:W2:Y:S04]  /*0dd0*/  @!P0 LDG.E.U16 R7, desc[UR14][R8.64] ;  /* 0x0000000e08078981 */ /* 0x000ea8000c1e1500 */
[----:B------:R-:W3:Y:S04]  /*0de0*/  @!P1 LDG.E.U16 R4, desc[UR14][R8.64+0x2] ;  /* 0x0000020e08049981 */ /* 0x000ee8000c1e1500 */
[----:B------:R-:W4:Y:S04]  /*0df0*/  @!P2 LDG.E.U16 R10, desc[UR14][R8.64+0x4] ;  /* 0x0000040e080aa981 */ /* 0x000f28000c1e1500 */
[----:B------:R-:W4:Y:S01]  /*0e00*/  @!P3 LDG.E.U16 R11, desc[UR14][R8.64+0x6] ;  /* 0x0000060e080bb981 */ /* 0x000f22000c1e1500 */
[----:B------:R-:W-:-:S04]  /*0e10*/  UIADD3 UR5, UP1, UPT, UR5, 0x4, URZ ;  /* 0x0000000405057890 */ /* 0x000fc8000ff3e0ff */
[----:B------:R-:W-:Y:S01]  /*0e20*/  UIADD3.X UR6, UPT, UPT, URZ, UR6, URZ, UP1, !UPT ;  /* 0x00000006ff067290 */ /* 0x000fe20008ffe4ff */
[----:B--2---:R-:W-:Y:S01]  /*0e30*/  @!P0 SHF.L.U32 R7, R7, 0x10, RZ ;  /* 0x0000001007078819 */ /* 0x004fe200000006ff */
[----:B---3--:R-:W-:-:S04]  /*0e40*/  @!P1 IMAD.U32 R5, R4, 0x10000, RZ ;  /* 0x0001000004059824 */ /* 0x008fc800078e00ff */
[----:B------:R-:W-:Y:S01]  /*0e50*/  @!P0 FADD.FTZ R2, R2, R7 ;  /* 0x0000000702028221 */ /* 0x000fe20000010000 */
[----:B----4-:R-:W-:-:S03]  /*0e60*/  @!P2 SHF.L.U32 R7, R10, 0x10, RZ ;  /* 0x000000100a07a819 */ /* 0x010fc600000006ff */
[----:B------:R-:W-:Y:S01]  /*0e70*/  @!P1 FADD.FTZ R2, R2, R5 ;  /* 0x0000000502029221 */ /* 0x000fe20000010000 */
[----:B------:R-:W-:-:S03]  /*0e80*/  @!P3 IMAD.U32 R11, R11, 0x10000, RZ ;  /* 0x000100000b0bb824 */ /* 0x000fc600078e00ff */
[----:B------:R-:W-:-:S04]  /*0e90*/  @!P2 FADD.FTZ R2, R2, R7 ;  /* 0x000000070202a221 */ /* 0x000fc80000010000 */
[----:B------:R-:W-:-:S07]  /*0ea0*/  @!P3 FADD.FTZ R2, R2, R11 ;  /* 0x0000000b0202b221 */ /* 0x000fce0000010000 */
.L_x_1162:
[----:B------:R-:W-:Y:S05]  /*0eb0*/  BRA.U !UP0, `(.L_x_1158) ;  /* 0x0000000108607547 */ /* 0x000fea000b800000 */
[----:B------:R-:W0:Y:S01]  /*0ec0*/  LDCU.64 UR8, c[0x0][0x398] ;  /* 0x00007300ff0877ac */ /* 0x000e220008000a00 */
[----:B------:R-:W1:Y:S01]  /*0ed0*/  LDCU.64 UR12, c[0x0][0x3a0] ;  /* 0x00007400ff0c77ac */ /* 0x000e620008000a00 */
[----:B0-----:R-:W-:Y:S02]  /*0ee0*/  ULEA UR8, UP0, UR5, UR8, 0x1 ;  /* 0x0000000805087291 */ /* 0x001fe4000f8008ff */
[----:B-1----:R-:W-:Y:S02]  /*0ef0*/  ULEA UR7, UP1, UR5, UR12, 0x2 ;  /* 0x0000000c05077291 */ /* 0x002fe4000f8210ff */
[----:B------:R-:W-:Y:S02]  /*0f00*/  ULEA.HI.X UR9, UR5, UR9, UR6, 0x1, UP0 ;  /* 0x0000000905097291 */ /* 0x000fe400080f0c06 */
[----:B------:R-:W-:-:S12]  /*0f10*/  ULEA.HI.X UR5, UR5, UR13, UR6, 0x2, UP1 ;  /* 0x0000000d05057291 */ /* 0x000fd800088f1406 */
.L_x_1163:
[----:B------:R-:W-:Y:S01]  /*0f20*/  IMAD.U32 R5, RZ, RZ, UR5 ;  /* 0x00000005ff057e24 */ /* 0x000fe2000f8e00ff */
[----:B------:R-:W-:-:S05]  /*0f30*/  MOV R4, UR7 ;  /* 0x0000000700047c02 */ /* 0x000fca0008000f00 */
[----:B------:R-:W2:Y:S01]  /*0f40*/  LDG.E R5, desc[UR14][R4.64] ;  /* 0x0000000e04057981 */ /* 0x000ea2000c1e1900 */
[----:B------:R-:W-:Y:S01]  /*0f50*/  MOV R8, UR8 ;  /* 0x0000000800087c02 */ /* 0x000fe20008000f00 */
[----:B------:R-:W-:Y:S01]  /*0f60*/  IMAD.U32 R9, RZ, RZ, UR9 ;  /* 0x00000009ff097e24 */ /* 0x000fe2000f8e00ff */
[----:B--2--5:R-:W-:-:S13]  /*0f70*/  ISETP.NE.AND P0, PT, R6, R5, PT ;  /* 0x000000050600720c */ /* 0x024fda0003f05270 */
        /* <DEDUP_REMOVED lines=9> */
[----:B--2---:R-:W-:-:S05]  /*1010*/  @!P0 SHF.L.U32 R5, R8, 0x10, RZ ;  /* 0x0000001008058819 */ /* 0x004fca00000006ff */
[----:B------:R-:W-:Y:S01]  /*1020*/  @!P0 FADD.FTZ R2, R2, R5 ;  /* 0x0000000502028221 */ /* 0x000fe20000010000 */
[----:B------:R-:W-:Y:S06]  /*1030*/  BRA.U UP0, `(.L_x_1163) ;  /* 0xfffffffd00b87547 */ /* 0x000fec000b83ffff */
.L_x_1158:
[----:B------:R-:W0:Y:S02]  /*1040*/  LDCU.64 UR4, c[0x0][0x380] ;  /* 0x00007000ff0477ac */ /* 0x000e240008000a00 */
[----:B0-----:R-:W-:-:S04]  /*1050*/  IADD3 R4, P0, PT, R3, UR4, RZ ;  /* 0x0000000403047c10 */ /* 0x001fc8000ff1e0ff */
[----:B------:R-:W-:-:S05]  /*1060*/  IADD3.X R5, PT, PT, R0, UR5, RZ, P0, !PT ;  /* 0x0000000500057c10 */ /* 0x000fca00087fe4ff */
[----:B------:R-:W-:Y:S01]  /*1070*/  STG.E desc[UR14][R4.64], R2 ;  /* 0x0000000204007986 */ /* 0x000fe2000c10190e */
[----:B------:R-:W-:Y:S05]  /*1080*/  EXIT ;  /* 0x000000000000794d */ /* 0x000fea0003800000 */
.L_x_1164:
        /* <DEDUP_REMOVED lines=15> */
.L_x_8777:


//--------------------- .text._ZN2at6native55_GLOBAL__N__0955718d_22_SparseCsrTensorMath_cu_868dd54534reduce_sparse_csr_dim1_cuda_kernelIN3c104HalfElNS1_14ReductionAddOpIfEEfEEvPT2_PKT_PKT0_SE_lT1_ --------------------------
	.section	.text._ZN2at6native55_GLOBAL__N__0955718d_22_SparseCsrTensorMath_cu_868dd54534reduce_sparse_csr_dim1_cuda_kernelIN3c104HalfElNS1_14ReductionAddOpIfEEfEEvPT2_PKT_PKT0_SE_lT1_,"ax",@progbits
	.align	128
.text._ZN2at6native55_GLOBAL__N__0955718d_22_SparseCsrTensorMath_cu_868dd54534reduce_sparse_csr_dim1_cuda_kernelIN3c104HalfElNS1_14ReductionAddOpIfEEfEEvPT2_PKT_PKT0_SE_lT1_:
        .type           _ZN2at6native55_GLOBAL__N__0955718d_22_SparseCsrTensorMath_cu_868dd54534reduce_sparse_csr_dim1_cuda_kernelIN3c104HalfElNS1_14ReductionAddOpIfEEfEEvPT2_PKT_PKT0_SE_lT1_,@function
        .size           _ZN2at6native55_GLOBAL__N__0955718d_22_SparseCsrTensorMath_cu_868dd54534reduce_sparse_csr_dim1_cuda_kernelIN3c104HalfElNS1_14ReductionAddOpIfEEfEEvPT2_PKT_PKT0_SE_lT1_,(.L_x_8778 - _ZN2at6native55_GLOBAL__N__0955718d_22_SparseCsrTensorMath_cu_868dd54534reduce_sparse_csr_dim1_cuda_kernelIN3c104HalfElNS1_14ReductionAddOpIfEEfEEvPT2_PKT_PKT0_SE_lT1_)
        .other          _ZN2at6native55_GLOBAL__N__0955718d_22_SparseCsrTensorMath_cu_868dd54534reduce_sparse_csr_dim1_cuda_kernelIN3c104HalfElNS1_14ReductionAddOpIfEEfEEvPT2_PKT_PKT0_SE_lT1_,@"STO_CUDA_ENTRY STV_DEFAULT"
_ZN2at6native55_GLOBAL__N__0955718d_22_SparseCsrTensorMath_cu_868dd54534reduce_sparse_csr_dim1_cuda_kernelIN3c104HalfElNS1_14ReductionAddOpIfEEfEEvPT2_PKT_PKT0_SE_lT1_:
        /* <DEDUP_REMOVED lines=22> */
[----:B------:R-:W-:Y:S02]  /*0160*/  HFMA2 R5, -RZ, RZ, 0, 0 ;  /* 0x00000000ff057431 */ /* 0x000fe400000001ff */
        /* <DEDUP_REMOVED lines=15> */
[----:B------:R-:W-:Y:S02]  /*0260*/  LOP3.LUT R26, R8, 0xfffffff0, RZ, 0xc0, !PT ;  /* 0xfffffff0081a7812 */ /* 0x000fe400078ec0ff */
[----:B------:R-:W-:Y:S02]  /*0270*/  MOV R5, RZ ;  /* 0x000000ff00057202 */ /* 0x000fe40000000f00 */
[----:B0-----:R-:W-:-:S04]  /*0280*/  LEA R10, P1, R6, UR6, 0x1 ;  /* 0x00000006060a7c11 */ /* 0x001fc8000f8208ff */
[----:B------:R-:W-:Y:S02]  /*0290*/  IADD3 R10, P2, PT, R10, 0x10, RZ ;  /* 0x000000100a0a7810 */ /* 0x000fe40007f5e0ff */
[----:B------:R-:W-:-:S04]  /*02a0*/  LEA.HI.X R3, R6, UR7, R7, 0x1, P1 ;  /* 0x0000000706037c11 */ /* 0x000fc800088f0c07 */
[----:B------:R-:W-:-:S07]  /*02b0*/  IADD3.X R3, PT, PT, RZ, R3, RZ, P2, !PT ;  /* 0x00000003ff037210 */ /* 0x000fce00017fe4ff */
.L_x_1169:
[----:B------:R-:W-:-:S05]  /*02c0*/  IMAD.MOV.U32 R2, RZ, RZ, R10 ;  /* 0x000000ffff027224 */ /* 0x000fca00078e000a */
        /* <DEDUP_REMOVED lines=14> */
[----:B--2---:R-:W-:-:S05]  /*03b0*/  HADD2.F32 R22, -RZ, R22.H0_H0 ;  /* 0x20000016ff167230 */ /* 0x004fca0000004100 */
[----:B------:R-:W-:Y:S02]  /*03c0*/  FADD.FTZ R23, R22, R5 ;  /* 0x0000000516177221 */ /* 0x000fe40000010000 */
[----:B------:R-:W2:Y:S04]  /*03d0*/  LDG.E.U16 R22, desc[UR4][R2.64+0xc] ;  /* 0x00000c0402167981 */ /* 0x000ea8000c1e1500 */
[----:B------:R0:W2:Y:S01]  /*03e0*/  LDG.E.U16 R5, desc[UR4][R2.64+0xe] ;  /* 0x00000e0402057981 */ /* 0x0000a2000c1e1500 */
[----:B---3--:R-:W-:Y:S01]  /*03f0*/  HADD2.F32 R28, -RZ, R25.H0_H0 ;  /* 0x20000019ff1c7230 */ /* 0x008fe20000004100 */
[----:B------:R-:W-:Y:S01]  /*0400*/  IADD3 R26, P1, PT, R26, -0x10, RZ ;  /* 0xfffffff01a1a7810 */ /* 0x000fe20007f3e0ff */
[----:B-----5:R-:W-:Y:S01]  /*0410*/  HADD2.F32 R20, -RZ, R20.H0_H0 ;  /* 0x20000014ff147230 */ /* 0x020fe20000004100 */
[----:B------:R-:W-:-:S02]  /*0420*/  IADD3 R6, P2, PT, R6, 0x10, RZ ;  /* 0x0000001006067810 */ /* 0x000fc40007f5e0ff */
[----:B------:R-:W-:Y:S01]  /*0430*/  FADD.FTZ R23, R23, R28 ;  /* 0x0000001c17177221 */ /* 0x000fe20000010000 */
[----:B----4-:R-:W-:Y:S01]  /*0440*/  HADD2.F32 R28, -RZ, R21.H0_H0 ;  /* 0x20000015ff1c7230 */ /* 0x010fe20000004100 */
[----:B------:R-:W-:Y:S01]  /*0450*/  IADD3.X R9, PT, PT, R9, -0x1, RZ, P1, !PT ;  /* 0xffffffff09097810 */ /* 0x000fe20000ffe4ff */
[----:B------:R-:W-:Y:S01]  /*0460*/  HADD2.F32 R21, -RZ, R10.H0_H0 ;  /* 0x2000000aff157230 */ /* 0x000fe20000004100 */
[----:B------:R-:W-:Y:S01]  /*0470*/  ISETP.NE.U32.AND P1, PT, R26, RZ, PT ;  /* 0x000000ff1a00720c */ /* 0x000fe20003f25070 */
[----:B------:R-:W-:Y:S02]  /*0480*/  HADD2.F32 R19, -RZ, R19.H0_H0 ;  /* 0x20000013ff137230 */ /* 0x000fe40000004100 */
[----:B------:R-:W-:Y:S01]  /*0490*/  FADD.FTZ R23, R23, R28 ;  /* 0x0000001c17177221 */ /* 0x000fe20000010000 */
[----:B------:R-:W-:Y:S01]  /*04a0*/  HADD2.F32 R18, -RZ, R18.H0_H0 ;  /* 0x20000012ff127230 */ /* 0x000fe20000004100 */
[----:B------:R-:W-:Y:S02]  /*04b0*/  ISETP.NE.AND.EX P1, PT, R9, RZ, PT, P1 ;  /* 0x000000ff0900720c */ /* 0x000fe40003f25310 */
[----:B------:R-:W-:Y:S01]  /*04c0*/  FADD.FTZ R20, R23, R20 ;  /* 0x0000001417147221 */ /* 0x000fe20000010000 */
[----:B------:R-:W-:Y:S01]  /*04d0*/  HADD2.F32 R17, -RZ, R17.H0_H0 ;  /* 0x20000011ff117230 */ /* 0x000fe20000004100 */
[----:B------:R-:W-:-:S02]  /*04e0*/  IADD3 R10, P3, PT, R2, 0x20, RZ ;  /* 0x00000020020a7810 */ /* 0x000fc40007f7e0ff */
[----:B------:R-:W-:Y:S01]  /*04f0*/  FADD.FTZ R20, R20, R21 ;  /* 0x0000001514147221 */ /* 0x000fe20000010000 */
[----:B------:R-:W-:Y:S01]  /*0500*/  HADD2.F32 R16, -RZ, R16.H0_H0 ;  /* 0x20000010ff107230 */ /* 0x000fe20000004100 */
[----:B0-----:R-:W-:Y:S02]  /*0510*/  IADD3.X R3, PT, PT, RZ, R3, RZ, P3, !PT ;  /* 0x00000003ff037210 */ /* 0x001fe40001ffe4ff */
[----:B------:R-:W-:Y:S01]  /*0520*/  FADD.FTZ R19, R20, R19 ;  /* 0x0000001314137221 */ /* 0x000fe20000010000 */
[----:B------:R-:W-:Y:S01]  /*0530*/  HADD2.F32 R15, -RZ, R15.H0_H0 ;  /* 0x2000000fff0f7230 */ /* 0x000fe20000004100 */
[----:B------:R-:W-:Y:S02]  /*0540*/  IADD3.X R7, PT, PT, RZ, R7, RZ, P2, !PT ;  /* 0x00000007ff077210 */ /* 0x000fe400017fe4ff */
[----:B------:R-:W-:Y:S01]  /*0550*/  FADD.FTZ R18, R19, R18 ;  /* 0x0000001213127221 */ /* 0x000fe20000010000 */
[----:B------:R-:W-:-:S03]  /*0560*/  HADD2.F32 R14, -RZ, R14.H0_H0 ;  /* 0x2000000eff0e7230 */ /* 0x000fc60000004100 */
[----:B------:R-:W-:Y:S01]  /*0570*/  FADD.FTZ R17, R18, R17 ;  /* 0x0000001112117221 */ /* 0x000fe20000010000 */
[----:B------:R-:W-:-:S03]  /*0580*/  HADD2.F32 R13, -RZ, R13.H0_H0 ;  /* 0x2000000dff0d7230 */ /* 0x000fc60000004100 */
[----:B------:R-:W-:Y:S01]  /*0590*/  FADD.FTZ R16, R17, R16 ;  /* 0x0000001011107221 */ /* 0x000fe20000010000 */
[----:B------:R-:W-:-:S03]  /*05a0*/  HADD2.F32 R12, -RZ, R12.H0_H0 ;  /* 0x2000000cff0c7230 */ /* 0x000fc60000004100 */
[----:B------:R-:W-:Y:S01]  /*05b0*/  FADD.FTZ R15, R16, R15 ;  /* 0x0000000f100f7221 */ /* 0x000fe20000010000 */
[----:B------:R-:W-:-:S03]  /*05c0*/  HADD2.F32 R11, -RZ, R11.H0_H0 ;  /* 0x2000000bff0b7230 */ /* 0x000fc60000004100 */
[----:B------:R-:W-:-:S04]  /*05d0*/  FADD.FTZ R14, R15, R14 ;  /* 0x0000000e0f0e7221 */ /* 0x000fc80000010000 */
[----:B------:R-:W-:-:S04]  /*05e0*/  FADD.FTZ R13, R14, R13 ;  /* 0x0000000d0e0d7221 */ /* 0x000fc80000010000 */
[----:B------:R-:W-:-:S04]  /*05f0*/  FADD.FTZ R12, R13, R12 ;  /* 0x0000000c0d0c7221 */ /* 0x000fc80000010000 */
[----:B------:R-:W-:Y:S01]  /*0600*/  FADD.FTZ R11, R12, R11 ;  /* 0x0000000b0c0b7221 */ /* 0x000fe20000010000 */
[----:B--2---:R-:W-:Y:S02]  /*0610*/  HADD2.F32 R22, -RZ, R22.H0_H0 ;  /* 0x20000016ff167230 */ /* 0x004fe40000004100 */
[----:B------:R-:W-:-:S03]  /*0620*/  HADD2.F32 R2, -RZ, R5.H0_H0 ;  /* 0x20000005ff027230 */ /* 0x000fc60000004100 */
[----:B------:R-:W-:-:S04]  /*0630*/  FADD.FTZ R11, R11, R22 ;  /* 0x000000160b0b7221 */ /* 0x000fc80000010000 */
[----:B------:R-:W-:Y:S01]  /*0640*/  FADD.FTZ R5, R11, R2 ;  /* 0x000000020b057221 */ /* 0x000fe20000010000 */
[----:B------:R-:W-:Y:S06]  /*0650*/  @P1 BRA `(.L_x_1169) ;  /* 0xfffffffc00181947 */ /* 0x000fec000383ffff */
.L_x_1168:
[----:B------:R-:W-:Y:S05]  /*0660*/  BSYNC.RECONVERGENT B1 ;  /* 0x0000000000017941 */ /* 0x000fea0003800200 */
.L_x_1167:
        /* <DEDUP_REMOVED lines=19> */
[----:B------:R-:W-:-:S05]  /*07a0*/  IADD3 R6, P0, PT, R6, 0x8, RZ ;  /* 0x0000000806067810 */ /* 0x000fca0007f1e0ff */
[----:B------:R-:W-:Y:S02]  /*07b0*/  IMAD.X R7, RZ, RZ, R7, P0 ;  /* 0x000000ffff077224 */ /* 0x000fe400000e0607 */
[----:B--2---:R-:W-:Y:S02]  /*07c0*/  HADD2.F32 R10, -RZ, R9.H0_H0 ;  /* 0x20000009ff0a7230 */ /* 0x004fe40000004100 */
[----:B---3--:R-:W-:-:S03]  /*07d0*/  HADD2.F32 R11, -RZ, R11.H0_H0 ;  /* 0x2000000bff0b7230 */ /* 0x008fc60000004100 */
[----:B------:R-:W-:Y:S01]  /*07e0*/  FADD.FTZ R10, R5, R10 ;  /* 0x0000000a050a7221 */ /* 0x000fe20000010000 */
[----:B----4-:R-:W-:-:S03]  /*07f0*/  HADD2.F32 R5, -RZ, R12.H0_H0 ;  /* 0x2000000cff057230 */ /* 0x010fc60000004100 */
[----:B------:R-:W-:Y:S01]  /*0800*/  FADD.FTZ R10, R10, R11 ;  /* 0x0000000b0a0a7221 */ /* 0x000fe20000010000 */
[----:B-----5:R-:W-:-:S03]  /*0810*/  HADD2.F32 R12, -RZ, R13.H0_H0 ;  /* 0x2000000dff0c7230 */ /* 0x020fc60000004100 */
        /* <DEDUP_REMOVED lines=9> */
[----:B------:R-:W-:-:S07]  /*08b0*/  FADD.FTZ R5, R5, R18 ;  /* 0x0000001205057221 */ /* 0x000fce0000010000 */
.L_x_1171:
[----:B------:R-:W-:Y:S05]  /*08c0*/  BSYNC.RECONVERGENT B1 ;  /* 0x0000000000017941 */ /* 0x000fea0003800200 */
.L_x_1170:
        /* <DEDUP_REMOVED lines=11> */
[----:B------:R-:W-:Y:S01]  /*0980*/  HFMA2 R11, -RZ, RZ, 0, 0 ;  /* 0x00000000ff0b7431 */ /* 0x000fe200000001ff */
[----:B------:R-:W-:-:S02]  /*0990*/  @P0 IADD3 R6, P2, PT, R6, 0x4, RZ ;  /* 0x0000000406060810 */ /* 0x000fc40007f5e0ff */
[----:B------:R-:W-:Y:S02]  /*09a0*/  ISETP.NE.U32.AND P1, PT, R10, RZ, PT ;  /* 0x000000ff0a00720c */ /* 0x000fe40003f25070 */
[----:B------:R-:W-:Y:S02]  /*09b0*/  @P0 IADD3.X R7, PT, PT, RZ, R7, RZ, P2, !PT ;  /* 0x00000007ff070210 */ /* 0x000fe400017fe4ff */
[----:B------:R-:W-:Y:S01]  /*09c0*/  ISETP.NE.AND.EX P1, PT, R11, RZ, PT, P1 ;  /* 0x000000ff0b00720c */ /* 0x000fe20003f25310 */
[----:B--2---:R-:W-:Y:S02]  /*09d0*/  @P0 HADD2.F32 R12, -RZ, R9.H0_H0 ;  /* 0x20000009ff0c0230 */ /* 0x004fe40000004100 */
[----:B---3--:R-:W-:-:S03]  /*09e0*/  @P0 HADD2.F32 R13, -RZ, R13.H0_H0 ;  /* 0x2000000dff0d0230 */ /* 0x008fc60000004100 */
[----:B------:R-:W-:Y:S01]  /*09f0*/  @P0 FADD.FTZ R12, R5, R12 ;  /* 0x0000000c050c0221 */ /* 0x000fe20000010000 */
[----:B----4-:R-:W-:-:S03]  /*0a00*/  @P0 HADD2.F32 R9, -RZ, R14.H0_H0 ;  /* 0x2000000eff090230 */ /* 0x010fc60000004100 */
[----:B------:R-:W-:Y:S01]  /*0a10*/  @P0 FADD.FTZ R12, R12, R13 ;  /* 0x0000000d0c0c0221 */ /* 0x000fe20000010000 */
[----:B-----5:R-:W-:-:S03]  /*0a20*/  @P0 HADD2.F32 R2, -RZ, R15.H0_H0 ;  /* 0x2000000fff020230 */ /* 0x020fc60000004100 */
[----:B------:R-:W-:-:S04]  /*0a30*/  @P0 FADD.FTZ R9, R12, R9 ;  /* 0x000000090c090221 */ /* 0x000fc80000010000 */
[----:B------:R-:W-:Y:S01]  /*0a40*/  @P0 FADD.FTZ R5, R9, R2 ;  /* 0x0000000209050221 */ /* 0x000fe20000010000 */
[----:B------:R-:W-:Y:S06]  /*0a50*/  @!P1 BRA `(.L_x_1166) ;  /* 0x00000000003c9947 */ /* 0x000fec0003800000 */
[----:B------:R-:W0:Y:S02]  /*0a60*/  LDCU.64 UR6, c[0x0][0x388] ;  /* 0x00007100ff0677ac */ /* 0x000e240008000a00 */
[----:B0-----:R-:W-:-:S04]  /*0a70*/  LEA R8, P0, R6, UR6, 0x1 ;  /* 0x0000000606087c11 */ /* 0x001fc8000f8008ff */
[----:B------:R-:W-:-:S09]  /*0a80*/  LEA.HI.X R9, R6, UR7, R7, 0x1, P0 ;  /* 0x0000000706097c11 */ /* 0x000fd200080f0c07 */
.L_x_1172:
[----:B------:R-:W-:Y:S01]  /*0a90*/  IMAD.MOV.U32 R2, RZ, RZ, R8 ;  /* 0x000000ffff027224 */ /* 0x000fe200078e0008 */
[----:B------:R-:W-:-:S05]  /*0aa0*/  MOV R3, R9 ;  /* 0x0000000900037202 */ /* 0x000fca0000000f00 */
[----:B------:R-:W2:Y:S01]  /*0ab0*/  LDG.E.U16 R2, desc[UR4][R2.64] ;  /* 0x0000000402027981 */ /* 0x000ea2000c1e1500 */
[----:B------:R-:W-:Y:S02]  /*0ac0*/  IADD3 R10, P0, PT, R10, -0x1, RZ ;  /* 0xffffffff0a0a7810 */ /* 0x000fe40007f1e0ff */
[----:B------:R-:W-:Y:S02]  /*0ad0*/  IADD3 R8, P1, PT, R8, 0x2, RZ ;  /* 0x0000000208087810 */ /* 0x000fe40007f3e0ff */
[----:B------:R-:W-:Y:S02]  /*0ae0*/  IADD3.X R11, PT, PT, R11, -0x1, RZ, P0, !PT ;  /* 0xffffffff0b0b7810 */ /* 0x000fe400007fe4ff */
[----:B------:R-:W-:Y:S02]  /*0af0*/  ISETP.NE.U32.AND P0, PT, R10, RZ, PT ;  /* 0x000000ff0a00720c */ /* 0x000fe40003f05070 */
[----:B------:R-:W-:Y:S02]  /*0b00*/  IADD3.X R9, PT, PT, RZ, R9, RZ, P1, !PT ;  /* 0x00000009ff097210 */ /* 0x000fe40000ffe4ff */
[----:B------:R-:W-:Y:S01]  /*0b10*/  ISETP.NE.AND.EX P0, PT, R11, RZ, PT, P0 ;  /* 0x000000ff0b00720c */ /* 0x000fe20003f05300 */
[----:B--2---:R-:W-:-:S05]  /*0b20*/  HADD2.F32 R6, -RZ, R2.H0_H0 ;  /* 0x20000002ff067230 */ /* 0x004fca0000004100 */
[----:B------:R-:W-:-:S07]  /*0b30*/  FADD.FTZ R5, R6, R5 ;  /* 0x0000000506057221 */ /* 0x000fce0000010000 */
[----:B------:R-:W-:Y:S05]  /*0b40*/  @P0 BRA `(.L_x_1172) ;  /* 0xfffffffc00d00947 */ /* 0x000fea000383ffff */
.L_x_1166:
[----:B------:R-:W-:Y:S05]  /*0b50*/  BSYNC.RECONVERGENT B0 ;  /* 0x0000000000007941 */ /* 0x000fea0003800200 */
.L_x_1165:
        /* <DEDUP_REMOVED lines=9> */
.L_x_1173:
        /* <DEDUP_REMOVED lines=9> */
.L_x_8778:


//--------------------- .text._ZN2at6native55_GLOBAL__N__0955718d_22_SparseCsrTensorMath_cu_868dd54534reduce_sparse_csr_dim1_cuda_kernelIN3c104HalfEiNS1_14ReductionAddOpIfEEfEEvPT2_PKT_PKT0_SE_lT1_ --------------------------
	.section	.text._ZN2at6native55_GLOBAL__N__0955718d_22_SparseCsrTensorMath_cu_868dd54534reduce_sparse_csr_dim1_cuda_kernelIN3c104HalfEiNS1_14ReductionAddOpIfEEfEEvPT2_PKT_PKT0_SE_lT1_,"ax",@progbits
	.align	128
.text._ZN2at6native55_GLOBAL__N__0955718d_22_SparseCsrTensorMath_cu_868dd54534reduce_sparse_csr_dim1_cuda_kernelIN3c104HalfEiNS1_14ReductionAddOpIfEEfEEvPT2_PKT_PKT0_SE_lT1_:
        .type           _ZN2at6native55_GLOBAL__N__0955718d_22_SparseCsrTensorMath_cu_868dd54534reduce_sparse_csr_dim1_cuda_kernelIN3c104HalfEiNS1_14ReductionAddOpIfEEfEEvPT2_PKT_PKT0_SE_lT1_,@function
        .size           _ZN2at6native55_GLOBAL__N__0955718d_22_SparseCsrTensorMath_cu_868dd54534reduce_sparse_csr_dim1_cuda_kernelIN3c104HalfEiNS1_14ReductionAddOpIfEEfEEvPT2_PKT_PKT0_SE_lT1_,(.L_x_8779 - _ZN2at6native55_GLOBAL__N__0955718d_22_SparseCsrTensorMath_cu_868dd54534reduce_sparse_csr_dim1_cuda_kernelIN3c104HalfEiNS1_14ReductionAddOpIfEEfEEvPT2_PKT_PKT0_SE_lT1_)
        .other          _ZN2at6native55_GLOBAL__N__0955718d_22_SparseCsrTensorMath_cu_868dd54534reduce_sparse_csr_dim1_cuda_kernelIN3c104HalfEiNS1_14ReductionAddOpIfEEfEEvPT2_PKT_PKT0_SE_lT1_,@"STO_CUDA_ENTRY STV_DEFAULT"
_ZN2at6native55_GLOBAL__N__0955718d_22_SparseCsrTensorMath_cu_868dd54534reduce_sparse_csr_dim1_cuda_kernelIN3c104HalfEiNS1_14ReductionAddOpIfEEfEEvPT2_PKT_PKT0_SE_lT1_:
        /* <DEDUP_REMOVED lines=21> */
[----:B------:R-:W-:-:S11]  /*0150*/  HFMA2 R7, -RZ, RZ, 0, 0 ;  /* 0x00000000ff077431 */ /* 0x000fd600000001ff */
[----:B------:R-:W-:Y:S05]  /*0160*/  @P0 BRA `(.L_x_1175) ;  /* 0x00000008001c0947 */ /* 0x000fea0003800000 */
[CC--:B------:R-:W-:Y:S01]  /*0170*/  IADD3 R8, PT, PT, R4.reuse, -R9.reuse, RZ ;  /* 0x8000000904087210 */ /* 0x0c0fe20007ffe0ff */
[----:B------:R-:W-:Y:S01]  /*0180*/  BSSY.RECONVERGENT B1, `(.L_x_1176) ;  /* 0x0000042000017945 */ /* 0x000fe20003800200 */
[----:B------:R-:W-:Y:S02]  /*0190*/  IADD3 R4, PT, PT, -R4, R9, RZ ;  /* 0x0000000904047210 */ /* 0x000fe40007ffe1ff */
[----:B------:R-:W-:Y:S02]  /*01a0*/  LOP3.LUT R27, R8, 0xf, RZ, 0xc0, !PT ;  /* 0x0000000f081b7812 */ /* 0x000fe400078ec0ff */
[----:B------:R-:W-:Y:S02]  /*01b0*/  ISETP.GT.U32.AND P1, PT, R4, -0x10, PT ;  /* 0xfffffff00400780c */ /* 0x000fe40003f24070 */
[----:B------:R-:W-:Y:S02]  /*01c0*/  ISETP.NE.AND P0, PT, R27, RZ, PT ;  /* 0x000000ff1b00720c */ /* 0x000fe40003f05270 */
[----:B------:R-:W-:-:S09]  /*01d0*/  MOV R7, RZ ;  /* 0x000000ff00077202 */ /* 0x000fd20000000f00 */
[----:B------:R-:W-:Y:S05]  /*01e0*/  @P1 BRA `(.L_x_1177) ;  /* 0x0000000000ec1947 */ /* 0x000fea0003800000 */
[----:B------:R-:W0:Y:S01]  /*01f0*/  LDC.64 R4, c[0x0][0x388] ;  /* 0x0000e200ff047b82 */ /* 0x000e220000000a00 */
[----:B------:R-:W-:Y:S02]  /*0200*/  LOP3.LUT R11, R8, 0xfffffff0, RZ, 0xc0, !PT ;  /* 0xfffffff0080b7812 */ /* 0x000fe400078ec0ff */
[----:B------:R-:W-:Y:S02]  /*0210*/  MOV R7, RZ ;  /* 0x000000ff00077202 */ /* 0x000fe40000000f00 */
[----:B------:R-:W-:Y:S02]  /*0220*/  IADD3 R11, PT, PT, -R11, RZ, RZ ;  /* 0x000000ff0b0b7210 */ /* 0x000fe40007ffe1ff */
[----:B0-----:R-:W-:-:S04]  /*0230*/  IADD3 R4, P1, PT, R4, 0x10, RZ ;  /* 0x0000001004047810 */ /* 0x001fc80007f3e0ff */
[----:B------:R-:W-:-:S09]  /*0240*/  IADD3.X R5, PT, PT, RZ, R5, RZ, P1, !PT ;  /* 0x00000005ff057210 */ /* 0x000fd20000ffe4ff */
.L_x_1178:
        /* <DEDUP_REMOVED lines=20> */
[----:B--2---:R-:W-:-:S05]  /*0390*/  HADD2.F32 R26, -RZ, R25.H0_H0 ;  /* 0x20000019ff1a7230 */ /* 0x004fca0000004100 */
[----:B------:R-:W-:Y:S01]  /*03a0*/  FADD.FTZ R26, R26, R7 ;  /* 0x000000071a1a7221 */ /* 0x000fe20000010000 */
[----:B---3--:R-:W-:Y:S02]  /*03b0*/  HADD2.F32 R7, -RZ, R28.H0_H0 ;  /* 0x2000001cff077230 */ /* 0x008fe40000004100 */
        /* <DEDUP_REMOVED lines=8> */
[----:B0-----:R-:W-:-:S03]  /*0440*/  HADD2.F32 R2, -RZ, R19.H0_H0 ;  /* 0x20000013ff027230 */ /* 0x001fc60000004100 */
        /* <DEDUP_REMOVED lines=19> */
[----:B------:R-:W-:Y:S01]  /*0580*/  FADD.FTZ R7, R7, R24 ;  /* 0x0000001807077221 */ /* 0x000fe20000010000 */
[----:B------:R-:W-:Y:S06]  /*0590*/  @P1 BRA `(.L_x_1178) ;  /* 0xfffffffc002c1947 */ /* 0x000fec000383ffff */
.L_x_1177:
[----:B------:R-:W-:Y:S05]  /*05a0*/  BSYNC.RECONVERGENT B1 ;  /* 0x0000000000017941 */ /* 0x000fea0003800200 */
.L_x_1176:
        /* <DEDUP_REMOVED lines=17> */
[----:B--2---:R-:W-:-:S02]  /*06c0*/  HADD2.F32 R4, -RZ, R4.H0_H0 ;  /* 0x20000004ff047230 */ /* 0x004fc40000004100 */
        /* <DEDUP_REMOVED lines=15> */
.L_x_1180:
[----:B------:R-:W-:Y:S05]  /*07c0*/  BSYNC.RECONVERGENT B1 ;  /* 0x0000000000017941 */ /* 0x000fea0003800200 */
.L_x_1179:
        /* <DEDUP_REMOVED lines=19> */
[----:B------:R-:W-:-:S04]  /*0900*/  FADD.FTZ R7, R4, R7 ;  /* 0x0000000704077221 */ /* 0x000fc80000010000 */
[----:B------:R-:W-:-:S07]  /*0910*/  FADD.FTZ R7, R7, R10 ;  /* 0x0000000a07077221 */ /* 0x000fce0000010000 */
.L_x_1182:
[----:B------:R-:W-:Y:S05]  /*0920*/  BSYNC.RECONVERGENT B1 ;  /* 0x0000000000017941 */ /* 0x000fea0003800200 */
.L_x_1181:
[----:B------:R-:W-:Y:S05]  /*0930*/  @!P1 BRA `(.L_x_1175) ;  /* 0x0000000000289947 */ /* 0x000fea0003800000 */
[----:B------:R-:W0:Y:S01]  /*0940*/  LDC.64 R4, c[0x0][0x388] ;  /* 0x0000e200ff047b82 */ /* 0x000e220000000a00 */
[----:B------:R-:W-:-:S07]  /*0950*/  IADD3 R8, PT, PT, -R8, RZ, RZ ;  /* 0x000000ff08087210 */ /* 0x000fce0007ffe1ff */
.L_x_1183:
[----:B0-----:R-:W-:-:S06]  /*0960*/  IMAD.WIDE R2, R9, 0x2, R4 ;  /* 0x0000000209027825 */ /* 0x001fcc00078e0204 */
[----:B------:R-:W2:Y:S01]  /*0970*/  LDG.E.U16 R2, desc[UR4][R2.64] ;  /* 0x0000000402027981 */ /* 0x000ea2000c1e1500 */
[----:B------:R-:W-:Y:S02]  /*0980*/  IADD3 R8, PT, PT, R8, 0x1, RZ ;  /* 0x0000000108087810 */ /* 0x000fe40007ffe0ff */
[----:B------:R-:W-:Y:S02]  /*0990*/  IADD3 R9, PT, PT, R9, 0x1, RZ ;  /* 0x0000000109097810 */ /* 0x000fe40007ffe0ff */
[----:B------:R-:W-:Y:S01]  /*09a0*/  ISETP.NE.AND P0, PT, R8, RZ, PT ;  /* 0x000000ff0800720c */ /* 0x000fe20003f05270 */
[----:B--2---:R-:W-:-:S05]  /*09b0*/  HADD2.F32 R10, -RZ, R2.H0_H0 ;  /* 0x20000002ff0a7230 */ /* 0x004fca0000004100 */
[----:B------:R-:W-:-:S07]  /*09c0*/  FADD.FTZ R7, R10, R7 ;  /* 0x000000070a077221 */ /* 0x000fce0000010000 */
[----:B------:R-:W-:Y:S05]  /*09d0*/  @P0 BRA `(.L_x_1183) ;  /* 0xfffffffc00e00947 */ /* 0x000fea000383ffff */
.L_x_1175:
[----:B------:R-:W-:Y:S05]  /*09e0*/  BSYNC.RECONVERGENT B0 ;  /* 0x0000000000007941 */ /* 0x000fea0003800200 */
.L_x_1174:
        /* <DEDUP_REMOVED lines=8> */
.L_x_1184:
        /* <DEDUP_REMOVED lines=9> */
.L_x_8779:


//--------------------- .text._ZN2at6native55_GLOBAL__N__0955718d_22_SparseCsrTensorMath_cu_868dd54534reduce_sparse_csr_dim0_cuda_kernelIN3c104HalfElNS1_14ReductionAddOpIfEEfEEvPT2_PKT0_lPKT_SB_lT1_ --------------------------
	.section	.text._ZN2at6native55_GLOBAL__N__0955718d_22_SparseCsrTensorMath_cu_868dd54534reduce_sparse_csr_dim0_cuda_kernelIN3c104HalfElNS1_14ReductionAddOpIfEEfEEvPT2_PKT0_lPKT_SB_lT1_,"ax",@progbits
	.align	128
.text._ZN2at6native55_GLOBAL__N__0955718d_22_SparseCsrTensorMath_cu_868dd54534reduce_sparse_csr_dim0_cuda_kernelIN3c104HalfElNS1_14ReductionAddOpIfEEfEEvPT2_PKT0_lPKT_SB_lT1_:
        .type           _ZN2at6native55_GLOBAL__N__0955718d_22_SparseCsrTensorMath_cu_868dd54534reduce_sparse_csr_dim0_cuda_kernelIN3c104HalfElNS1_14ReductionAddOpIfEEfEEvPT2_PKT0_lPKT_SB_lT1_,@function
        .size           _ZN2at6native55_GLOBAL__N__0955718d_22_SparseCsrTensorMath_cu_868dd54534reduce_sparse_csr_dim0_cuda_kernelIN3c104HalfElNS1_14ReductionAddOpIfEEfEEvPT2_PKT0_lPKT_SB_lT1_,(.L_x_8780 - _ZN2at6native55_GLOBAL__N__0955718d_22_SparseCsrTensorMath_cu_868dd54534reduce_sparse_csr_dim0_cuda_kernelIN3c104HalfElNS1_14ReductionAddOpIfEEfEEvPT2_PKT0_lPKT_SB_lT1_)
        .other          _ZN2at6native55_GLOBAL__N__0955718d_22_SparseCsrTensorMath_cu_868dd54534reduce_sparse_csr_dim0_cuda_kernelIN3c104HalfElNS1_14ReductionAddOpIfEEfEEvPT2_PKT0_lPKT_SB_lT1_,@"STO_CUDA_ENTRY STV_DEFAULT"
_ZN2at6native55_GLOBAL__N__0955718d_22_SparseCsrTensorMath_cu_868dd54534reduce_sparse_csr_dim0_cuda_kernelIN3c104HalfElNS1_14ReductionAddOpIfEEfEEvPT2_PKT0_lPKT_SB_lT1_:
        /* <DEDUP_REMOVED lines=43> */
.L_x_1187:
        /* <DEDUP_REMOVED lines=10> */
[----:B------:R-:W-:Y:S01]  /*0350*/  ISETP.NE.AND.EX P1, PT, R3, R11, PT, P1 ;  /* 0x0000000b0300720c */ /* 0x000fe20003f25310 */
[----:B------:R-:W-:Y:S01]  /*0360*/  IMAD.MOV.U32 R6, RZ, RZ, R12 ;  /* 0x000000ffff067224 */ /* 0x000fe200078e000c */
[----:B------:R-:W-:Y:S01]  /*0370*/  MOV R7, R13 ;  /* 0x0000000d00077202 */ /* 0x000fe20000000f00 */
[----:B------:R-:W2:Y:S04]  /*0380*/  LDG.E.64 R10, desc[UR14][R4.64+-0x8] ;  /* 0xfffff80e040a7981 */ /* 0x000ea8000c1e1b00 */
[----:B------:R-:W3:Y:S04]  /*0390*/  LDG.E.64 R12, desc[UR14][R4.64+-0x10] ;  /* 0xfffff00e040c7981 */ /* 0x000ee8000c1e1b00 */
[----:B------:R-:W2:Y:S01]  /*03a0*/  @!P3 LDG.E.U16 R15, desc[UR14][R6.64+-0x10] ;  /* 0xfffff00e060fb981 */ /* 0x000ea2000c1e1500 */
[----:B----4-:R-:W-:-:S03]  /*03b0*/  ISETP.NE.U32.AND P0, PT, R2, R8, PT ;  /* 0x000000080200720c */ /* 0x010fc60003f05070 */
[----:B------:R-:W4:Y:S01]  /*03c0*/  @!P1 LDG.E.U16 R18, desc[UR14][R6.64+-0xe] ;  /* 0xfffff20e06129981 */ /* 0x000f22000c1e1500 */
[----:B------:R-:W-:-:S03]  /*03d0*/  ISETP.NE.AND.EX P0, PT, R3, R9, PT, P0 ;  /* 0x000000090300720c */ /* 0x000fc60003f05300 */
[----:B------:R-:W4:Y:S10]  /*03e0*/  LDG.E.64 R8, desc[UR14][R4.64+0x8] ;  /* 0x0000080e04087981 */ /* 0x000f34000c1e1b00 */
[----:B------:R-:W4:Y:S01]  /*03f0*/  @!P0 LDG.E.U16 R19, desc[UR14][R6.64+-0xc] ;  /* 0xfffff40e06138981 */ /* 0x000f22000c1e1500 */
[----:B------:R-:W-:-:S02]  /*0400*/  ISETP.NE.U32.AND P2, PT, R2, R20, PT ;  /* 0x000000140200720c */ /* 0x000fc40003f45070 */
[C---:B------:R-:W-:Y:S02]  /*0410*/  ISETP.NE.U32.AND P6, PT, R2.reuse, R22, PT ;  /* 0x000000160200720c */ /* 0x040fe40003fc5070 */
[C---:B------:R-:W-:Y:S02]  /*0420*/  ISETP.NE.AND.EX P2, PT, R3.reuse, R21, PT, P2 ;  /* 0x000000150300720c */ /* 0x040fe40003f45320 */
[C---:B------:R-:W-:Y:S02]  /*0430*/  ISETP.NE.AND.EX P6, PT, R3.reuse, R23, PT, P6 ;  /* 0x000000170300720c */ /* 0x040fe40003fc5360 */
[----:B------:R-:W-:Y:S01]  /*0440*/  ISETP.NE.U32.AND P5, PT, R2, R24, PT ;  /* 0x000000180200720c */ /* 0x000fe20003fa5070 */
[----:B------:R-:W4:Y:S03]  /*0450*/  LDG.E.64 R22, desc[UR14][R4.64+0x30] ;  /* 0x0000300e04167981 */ /* 0x000f26000c1e1b00 */
[----:B------:R-:W-:-:S13]  /*0460*/  ISETP.NE.AND.EX P5, PT, R3, R25, PT, P5 ;  /* 0x000000190300720c */ /* 0x000fda0003fa5350 */
[----:B------:R-:W4:Y:S01]  /*0470*/  @!P5 LDG.E.U16 R24, desc[UR14][R6.64+-0x6] ;  /* 0xfffffa0e0618d981 */ /* 0x000f22000c1e1500 */
[----:B---3--:R-:W-:Y:S01]  /*0480*/  ISETP.NE.U32.AND P4, PT, R2, R12, PT ;  /* 0x0000000c0200720c */ /* 0x008fe20003f85070 */
[----:B--2---:R-:W-:-:S03]  /*0490*/  @!P3 HADD2.F32 R21, -RZ, R15.H0_H0 ;  /* 0x2000000fff15b230 */ /* 0x004fc60000004100 */
[C---:B------:R-:W-:Y:S01]  /*04a0*/  ISETP.NE.AND.EX P4, PT, R3.reuse, R13, PT, P4 ;  /* 0x0000000d0300720c */ /* 0x040fe20003f85340 */
[----:B------:R-:W2:Y:S01]  /*04b0*/  @!P2 LDG.E.U16 R15, desc[UR14][R6.64+-0xa] ;  /* 0xfffff60e060fa981 */ /* 0x000ea2000c1e1500 */
[----:B----4-:R-:W-:Y:S02]  /*04c0*/  @!P1 HADD2.F32 R13, -RZ, R18.H0_H0 ;  /* 0x20000012ff0d9230 */ /* 0x010fe40000004100 */
[----:B------:R-:W-:Y:S01]  /*04d0*/  @!P3 FADD.FTZ R0, R0, R21 ;  /* 0x000000150000b221 */ /* 0x000fe20000010000 */
[----:B------:R-:W-:Y:S01]  /*04e0*/  ISETP.NE.U32.AND P3, PT, R2, R10, PT ;  /* 0x0000000a0200720c */ /* 0x000fe20003f65070 */
[----:B------:R-:W3:Y:S02]  /*04f0*/  @!P6 LDG.E.U16 R18, desc[UR14][R6.64+-0x8] ;  /* 0xfffff80e0612e981 */ /* 0x000ee4000c1e1500 */
[----:B------:R-:W-:Y:S01]  /*0500*/  @!P1 FADD.FTZ R0, R0, R13 ;  /* 0x0000000d00009221 */ /* 0x000fe20000010000 */
[----:B------:R-:W-:Y:S01]  /*0510*/  ISETP.NE.AND.EX P3, PT, R3, R11, PT, P3 ;  /* 0x0000000b0300720c */ /* 0x000fe20003f65330 */
[----:B------:R-:W4:Y:S01]  /*0520*/  LDG.E.64 R12, desc[UR14][R4.64+0x18] ;  /* 0x0000180e040c7981 */ /* 0x000f22000c1e1b00 */
[----:B------:R-:W-:-:S03]  /*0530*/  ISETP.NE.U32.AND P1, PT, R2, R16, PT ;  /* 0x000000100200720c */ /* 0x000fc60003f25070 */
[----:B------:R-:W4:Y:S01]  /*0540*/  LDG.E.64 R10, desc[UR14][R4.64+0x10] ;  /* 0x0000100e040a7981 */ /* 0x000f22000c1e1b00 */
[----:B------:R-:W-:-:S03]  /*0550*/  ISETP.NE.AND.EX P1, PT, R3, R17, PT, P1 ;  /* 0x000000110300720c */ /* 0x000fc60003f25310 */
[----:B------:R-:W4:Y:S01]  /*0560*/  @!P4 LDG.E.U16 R26, desc[UR14][R6.64+-0x4] ;  /* 0xfffffc0e061ac981 */ /* 0x000f22000c1e1500 */
[----:B------:R-:W-:-:S03]  /*0570*/  @!P0 HADD2.F32 R19, -RZ, R19.H0_H0 ;  /* 0x20000013ff138230 */ /* 0x000fc60000004100 */
        /* <DEDUP_REMOVED lines=8> */
[----:B--2---:R-:W-:-:S05]  /*0600*/  @!P2 HADD2.F32 R15, -RZ, R15.H0_H0 ;  /* 0x2000000fff0fa230 */ /* 0x004fca0000004100 */
[----:B------:R-:W-:Y:S01]  /*0610*/  @!P2 FADD.FTZ R0, R0, R15 ;  /* 0x0000000f0000a221 */ /* 0x000fe20000010000 */
[----:B---3--:R-:W-:-:S05]  /*0620*/  @!P6 HADD2.F32 R15, -RZ, R18.H0_H0 ;  /* 0x20000012ff0fe230 */ /* 0x008fca0000004100 */
[----:B------:R-:W-:Y:S01]  /*0630*/  @!P6 FADD.FTZ R0, R0, R15 ;  /* 0x0000000f0000e221 */ /* 0x000fe20000010000 */
[----:B------:R-:W-:Y:S01]  /*0640*/  @!P5 HADD2.F32 R15, -RZ, R24.H0_H0 ;  /* 0x20000018ff0fd230 */ /* 0x000fe20000004100 */
[C---:B----4-:R-:W-:Y:S02]  /*0650*/  ISETP.NE.U32.AND P2, PT, R2.reuse, R10, PT ;  /* 0x0000000a0200720c */ /* 0x050fe40003f45070 */
[----:B------:R-:W-:Y:S01]  /*0660*/  ISETP.NE.U32.AND P6, PT, R2, R12, PT ;  /* 0x0000000c0200720c */ /* 0x000fe20003fc5070 */
[----:B------:R-:W2:Y:S01]  /*0670*/  @!P0 LDG.E.U16 R10, desc[UR14][R6.64+0x2] ;  /* 0x0000020e060a8981 */ /* 0x000ea2000c1e1500 */
[C---:B------:R-:W-:Y:S01]  /*0680*/  ISETP.NE.AND.EX P2, PT, R3.reuse, R11, PT, P2 ;  /* 0x0000000b0300720c */ /* 0x040fe20003f45320 */
[----:B------:R-:W-:Y:S02]  /*0690*/  @!P4 HADD2.F32 R11, -RZ, R26.H0_H0 ;  /* 0x2000001aff0bc230 */ /* 0x000fe40000004100 */
[----:B------:R-:W-:Y:S01]  /*06a0*/  @!P5 FADD.FTZ R0, R0, R15 ;  /* 0x0000000f0000d221 */ /* 0x000fe20000010000 */
[----:B------:R-:W-:-:S02]  /*06b0*/  ISETP.NE.AND.EX P5, PT, R3, R13, PT, P6 ;  /* 0x0000000d0300720c */ /* 0x000fc40003fa5360 */
[----:B------:R-:W-:Y:S01]  /*06c0*/  ISETP.NE.U32.AND P6, PT, R2, R16, PT ;  /* 0x000000100200720c */ /* 0x000fe20003fc5070 */
[----:B------:R-:W-:Y:S01]  /*06d0*/  @!P4 FADD.FTZ R0, R0, R11 ;  /* 0x0000000b0000c221 */ /* 0x000fe20000010000 */
[----:B------:R-:W-:Y:S02]  /*06e0*/  @!P3 HADD2.F32 R25, -RZ, R25.H0_H0 ;  /* 0x20000019ff19b230 */ /* 0x000fe40000004100 */
[C---:B------:R-:W-:Y:S02]  /*06f0*/  ISETP.NE.AND.EX P6, PT, R3.reuse, R17, PT, P6 ;  /* 0x000000110300720c */ /* 0x040fe40003fc5360 */
[----:B------:R-:W-:Y:S01]  /*0700*/  ISETP.NE.U32.AND P4, PT, R2, R20, PT ;  /* 0x000000140200720c */ /* 0x000fe20003f85070 */
[----:B------:R-:W-:Y:S01]  /*0710*/  @!P3 FADD.FTZ R0, R0, R25 ;  /* 0x000000190000b221 */ /* 0x000fe20000010000 */
[----:B------:R-:W-:Y:S01]  /*0720*/  ISETP.NE.U32.AND P3, PT, R2, R22, PT ;  /* 0x000000160200720c */ /* 0x000fe20003f65070 */
[----:B------:R-:W3:Y:S01]  /*0730*/  @!P2 LDG.E.U16 R11, desc[UR14][R6.64+0x4] ;  /* 0x0000040e060ba981 */ /* 0x000ee2000c1e1500 */
[----:B------:R-:W-:Y:S01]  /*0740*/  @!P1 HADD2.F32 R19, -RZ, R19.H0_H0 ;  /* 0x20000013ff139230 */ /* 0x000fe20000004100 */
[----:B------:R-:W-:-:S02]  /*0750*/  ISETP.NE.AND.EX P4, PT, R3, R21, PT, P4 ;  /* 0x000000150300720c */ /* 0x000fc40003f85340 */
[C---:B------:R-:W-:Y:S01]  /*0760*/  ISETP.NE.AND.EX P3, PT, R3.reuse, R23, PT, P3 ;  /* 0x000000170300720c */ /* 0x040fe20003f65330 */
[----:B------:R-:W4:Y:S01]  /*0770*/  @!P5 LDG.E.U16 R12, desc[UR14][R6.64+0x6] ;  /* 0x0000060e060cd981 */ /* 0x000f22000c1e1500 */
[----:B------:R-:W-:Y:S01]  /*0780*/  @!P1 FADD.FTZ R0, R0, R19 ;  /* 0x0000001300009221 */ /* 0x000fe20000010000 */
[----:B------:R-:W-:Y:S02]  /*0790*/  ISETP.NE.U32.AND P1, PT, R2, R8, PT ;  /* 0x000000080200720c */ /* 0x000fe40003f25070 */
[----:B------:R-:W4:Y:S02]  /*07a0*/  @!P6 LDG.E.U16 R8, desc[UR14][R6.64+0x8] ;  /* 0x0000080e0608e981 */ /* 0x000f24000c1e1500 */
[----:B------:R-:W-:-:S04]  /*07b0*/  ISETP.NE.AND.EX P1, PT, R3, R9, PT, P1 ;  /* 0x000000090300720c */ /* 0x000fc80003f25310 */
[----:B------:R-:W4:Y:S04]  /*07c0*/  @!P4 LDG.E.U16 R13, desc[UR14][R6.64+0xa] ;  /* 0x00000a0e060dc981 */ /* 0x000f28000c1e1500 */
[----:B------:R-:W4:Y:S05]  /*07d0*/  @!P3 LDG.E.U16 R15, desc[UR14][R6.64+0xc] ;  /* 0x00000c0e060fb981 */ /* 0x000f2a000c1e1500 */
[----:B------:R-:W4:Y:S01]  /*07e0*/  @!P1 LDG.E.U16 R16, desc[UR14][R6.64+0xe] ;  /* 0x00000e0e06109981 */ /* 0x000f22000c1e1500 */
[----:B------:R-:W-:-:S04]  /*07f0*/  UIADD3 UR4, UP1, UPT, UR4, -0x10, URZ ;  /* 0xfffffff004047890 */ /* 0x000fc8000ff3e0ff */
[----:B------:R-:W-:Y:S02]  /*0800*/  UIADD3.X UR7, UPT, UPT, UR7, -0x1, URZ, UP1, !UPT ;  /* 0xffffffff07077890 */ /* 0x000fe40008ffe4ff */
[----:B------:R-:W-:-:S04]  /*0810*/  UISETP.NE.U32.AND UP1, UPT, UR4, URZ, UPT ;  /* 0x000000ff0400728c */ /* 0x000fc8000bf25070 */
[----:B------:R-:W-:Y:S01]  /*0820*/  UISETP.NE.AND.EX UP1, UPT, UR7, URZ, UPT, UP1 ;  /* 0x000000ff0700728c */ /* 0x000fe2000bf25310 */
[----:B--2---:R-:W-:-:S05]  /*0830*/  @!P0 HADD2.F32 R9, -RZ, R10.H0_H0 ;  /* 0x2000000aff098230 */ /* 0x004fca0000004100 */
[----:B------:R-:W-:Y:S01]  /*0840*/  @!P0 FADD.FTZ R0, R0, R9 ;  /* 0x0000000900008221 */ /* 0x000fe20000010000 */
[----:B---3--:R-:W-:Y:S02]  /*0850*/  @!P2 HADD2.F32 R11, -RZ, R11.H0_H0 ;  /* 0x2000000bff0ba230 */ /* 0x008fe40000004100 */
[----:B----4-:R-:W-:-:S03]  /*0860*/  @!P5 HADD2.F32 R9, -RZ, R12.H0_H0 ;  /* 0x2000000cff09d230 */ /* 0x010fc60000004100 */
[----:B------:R-:W-:Y:S01]  /*0870*/  @!P2 FADD.FTZ R0, R0, R11 ;  /* 0x0000000b0000a221 */ /* 0x000fe20000010000 */
[----:B------:R-:W-:-:S03]  /*0880*/  @!P6 HADD2.F32 R11, -RZ, R8.H0_H0 ;  /* 0x20000008ff0be230 */ /* 0x000fc60000004100 */
[----:B------:R-:W-:-:S04]  /*0890*/  @!P5 FADD.FTZ R0, R0, R9 ;  /* 0x000000090000d221 */ /* 0x000fc80000010000 */
[----:B------:R-:W-:Y:S01]  /*08a0*/  @!P6 FADD.FTZ R0, R0, R11 ;  /* 0x0000000b0000e221 */ /* 0x000fe20000010000 */
[----:B------:R-:W-:Y:S02]  /*08b0*/  @!P4 HADD2.F32 R13, -RZ, R13.H0_H0 ;  /* 0x2000000dff0dc230 */ /* 0x000fe40000004100 */
[----:B------:R-:W-:-:S03]  /*08c0*/  @!P3 HADD2.F32 R15, -RZ, R15.H0_H0 ;  /* 0x2000000fff0fb230 */ /* 0x000fc60000004100 */
[----:B------:R-:W-:Y:S01]  /*08d0*/  @!P4 FADD.FTZ R0, R0, R13 ;  /* 0x0000000d0000c221 */ /* 0x000fe20000010000 */
[----:B------:R-:W-:Y:S02]  /*08e0*/  IADD3 R4, P0, PT, R4, 0x80, RZ ;  /* 0x0000008004047810 */ /* 0x000fe40007f1e0ff */
[----:B------:R-:W-:Y:S01]  /*08f0*/  IADD3 R12, P2, PT, R6, 0x20, RZ ;  /* 0x00000020060c7810 */ /* 0x000fe20007f5e0ff */
[----:B------:R-:W-:Y:S02]  /*0900*/  @!P1 HADD2.F32 R9, -RZ, R16.H0_H0 ;  /* 0x20000010ff099230 */ /* 0x000fe40000004100 */
[----:B------:R-:W-:Y:S01]  /*0910*/  @!P3 FADD.FTZ R0, R0, R15 ;  /* 0x0000000f0000b221 */ /* 0x000fe20000010000 */
[----:B------:R-:W-:Y:S02]  /*0920*/  IMAD.X R5, RZ, RZ, R5, P0 ;  /* 0x000000ffff057224 */ /* 0x000fe400000e0605 */
[----:B------:R-:W-:Y:S02]  /*0930*/  IMAD.X R13, RZ, RZ, R7, P2 ;  /* 0x000000ffff0d7224 */ /* 0x000fe400010e0607 */
[----:B------:R-:W-:Y:S01]  /*0940*/  @!P1 FADD.FTZ R0, R0, R9 ;  /* 0x0000000900009221 */ /* 0x000fe20000010000 */
[----:B------:R-:W-:Y:S06]  /*0950*/  BRA.U UP1, `(.L_x_1187) ;  /* 0xfffffff901547547 */ /* 0x000fec000b83ffff */
.L_x_1186:
        /* <DEDUP_REMOVED lines=22> */
[----:B------:R-:W-:Y:S01]  /*0ac0*/  MOV R7, UR7 ;  /* 0x0000000700077c02 */ /* 0x000fe20008000f00 */
        /* <DEDUP_REMOVED lines=21> */
[----:B------:R-:W-:-:S05]  /*0c20*/  @!P5 HADD2.F32 R15, -RZ, R15.H0_H0 ;  /* 0x2000000fff0fd230 */ /* 0x000fca0000004100 */
[----:B------:R-:W-:Y:S01]  /*0c30*/  @!P5 FADD.FTZ R0, R0, R15 ;  /* 0x0000000f0000d221 */ /* 0x000fe20000010000 */
[----:B------:R-:W-:-:S06]  /*0c40*/  ISETP.NE.U32.AND P5, PT, R2, R10, PT ;  /* 0x0000000a0200720c */ /* 0x000fcc0003fa5070 */
[----:B------:R-:W2:Y:S04]  /*0c50*/  @!P1 LDG.E.U16 R12, desc[UR14][R6.64+0xa] ;  /* 0x00000a0e060c9981 */ /* 0x000ea8000c1e1500 */
[----:B------:R-:W2:Y:S01]  /*0c60*/  @!P3 LDG.E.U16 R10, desc[UR14][R6.64+0x6] ;  /* 0x0000060e060ab981 */ /* 0x000ea2000c1e1500 */
[----:B------:R-:W-:-:S03]  /*0c70*/  ISETP.NE.AND.EX P5, PT, R3, R11, PT, P5 ;  /* 0x0000000b0300720c */ /* 0x000fc60003fa5350 */
[----:B------:R-:W2:Y:S10]  /*0c80*/  @!P2 LDG.E.U16 R11, desc[UR14][R6.64+0x8] ;  /* 0x0000080e060ba981 */ /* 0x000eb4000c1e1500 */
[----:B------:R-:W2:Y:S01]  /*0c90*/  @!P5 LDG.E.U16 R15, desc[UR14][R6.64+0xe] ;  /* 0x00000e0e060fd981 */ /* 0x000ea2000c1e1500 */
[----:B---3--:R-:W-:-:S02]  /*0ca0*/  @!P4 HADD2.F32 R9, -RZ, R8.H0_H0 ;  /* 0x20000008ff09c230 */ /* 0x008fc40000004100 */
[----:B----4-:R-:W-:Y:S01]  /*0cb0*/  @!P6 HADD2.F32 R13, -RZ, R13.H0_H0 ;  /* 0x2000000dff0de230 */ /* 0x010fe20000004100 */
[----:B------:R-:W-:-:S04]  /*0cc0*/  UIADD3 UR5, UP1, UPT, UR5, 0x8, URZ ;  /* 0x0000000805057890 */ /* 0x000fc8000ff3e0ff */
[----:B------:R-:W-:Y:S01]  /*0cd0*/  UIADD3.X UR6, UPT, UPT, URZ, UR6, URZ, UP1, !UPT ;  /* 0x00000006ff067290 */ /* 0x000fe20008ffe4ff */
[----:B--2---:R-:W-:-:S05]  /*0ce0*/  @!P0 HADD2.F32 R5, -RZ, R4.H0_H0 ;  /* 0x20000004ff058230 */ /* 0x004fca0000004100 */
[----:B------:R-:W-:-:S04]  /*0cf0*/  @!P0 FADD.FTZ R0, R0, R5 ;  /* 0x0000000500008221 */ /* 0x000fc80000010000 */
[----:B------:R-:W-:Y:S01]  /*0d00*/  @!P4 FADD.FTZ R0, R0, R9 ;  /* 0x000000090000c221 */ /* 0x000fe20000010000 */
[----:B------:R-:W-:Y:S02]  /*0d10*/  @!P3 HADD2.F32 R5, -RZ, R10.H0_H0 ;  /* 0x2000000aff05b230 */ /* 0x000fe40000004100 */
[----:B------:R-:W-:-:S03]  /*0d20*/  @!P2 HADD2.F32 R11, -RZ, R11.H0_H0 ;  /* 0x2000000bff0ba230 */ /* 0x000fc60000004100 */
[----:B------:R-:W-:Y:S01]  /*0d30*/  @!P3 FADD.FTZ R0, R0, R5 ;  /* 0x000000050000b221 */ /* 0x000fe20000010000 */
[----:B------:R-:W-:-:S03]  /*0d40*/  @!P1 HADD2.F32 R5, -RZ, R12.H0_H0 ;  /* 0x2000000cff059230 */ /* 0x000fc60000004100 */
[----:B------:R-:W-:-:S04]  /*0d50*/  @!P2 FADD.FTZ R0, R0, R11 ;  /* 0x0000000b0000a221 */ /* 0x000fc80000010000 */
[----:B------:R-:W-:Y:S01]  /*0d60*/  @!P1 FADD.FTZ R0, R0, R5 ;  /* 0x0000000500009221 */ /* 0x000fe20000010000 */
[----:B------:R-:W-:-:S03]  /*0d70*/  @!P5 HADD2.F32 R15, -RZ, R15.H0_H0 ;  /* 0x2000000fff0fd230 */ /* 0x000fc60000004100 */
[----:B------:R-:W-:-:S04]  /*0d80*/  @!P6 FADD.FTZ R0, R0, R13 ;  /* 0x0000000d0000e221 */ /* 0x000fc80000010000 */
[----:B------:R-:W-:-:S07]  /*0d90*/  @!P5 FADD.FTZ R0, R0, R15 ;  /* 0x0000000f0000d221 */ /* 0x000fce0000010000 */
.L_x_1188:
        /* <DEDUP_REMOVED lines=22> */
[C---:B------:R-:W-:Y:S02]  /*0f00*/  ISETP.NE.AND.EX P0, PT, R3.reuse, R5, PT, P0 ;  /* 0x000000050300720c */ /* 0x040fe40003f05300 */
[C---:B---3--:R-:W-:Y:S02]  /*0f10*/  ISETP.NE.U32.AND P1, PT, R2.reuse, R6, PT ;  /* 0x000000060200720c */ /* 0x048fe40003f25070 */
[C---:B----4-:R-:W-:Y:S02]  /*0f20*/  ISETP.NE.U32.AND P2, PT, R2.reuse, R8, PT ;  /* 0x000000080200720c */ /* 0x050fe40003f45070 */
[----:B------:R-:W-:Y:S02]  /*0f30*/  ISETP.NE.AND.EX P1, PT, R3, R7, PT, P1 ;  /* 0x000000070300720c */ /* 0x000fe40003f25310 */
[----:B------:R-:W-:Y:S02]  /*0f40*/  MOV R5, UR9 ;  /* 0x0000000900057c02 */ /* 0x000fe40008000f00 */
[----:B------:R-:W-:-:S02]  /*0f50*/  ISETP.NE.U32.AND P3, PT, R2, R10, PT ;  /* 0x0000000a0200720c */ /* 0x000fc40003f65070 */
[C---:B------:R-:W-:Y:S01]  /*0f60*/  ISETP.NE.AND.EX P2, PT, R3.reuse, R9, PT, P2 ;  /* 0x000000090300720c */ /* 0x040fe20003f45320 */
[----:B------:R-:W2:Y:S01]  /*0f70*/  @!P0 LDG.E.U16 R6, desc[UR14][R4.64] ;  /* 0x0000000e04068981 */ /* 0x000ea2000c1e1500 */
[----:B------:R-:W-:-:S05]  /*0f80*/  ISETP.NE.AND.EX P3, PT, R3, R11, PT, P3 ;  /* 0x0000000b0300720c */ /* 0x000fca0003f65330 */
[----:B------:R-:W3:Y:S06]  /*0f90*/  @!P1 LDG.E.U16 R8, desc[UR14][R4.64+0x2] ;  /* 0x0000020e04089981 */ /* 0x000eec000c1e1500 */
[----:B------:R-:W4:Y:S04]  /*0fa0*/  @!P2 LDG.E.U16 R10, desc[UR14][R4.64+0x4] ;  /* 0x0000040e040aa981 */ /* 0x000f28000c1e1500 */
[----:B------:R-:W4:Y:S01]  /*0fb0*/  @!P3 LDG.E.U16 R11, desc[UR14][R4.64+0x6] ;  /* 0x0000060e040bb981 */ /* 0x000f22000c1e1500 */
[----:B------:R-:W-:-:S04]  /*0fc0*/  UIADD3 UR5, UP1, UPT, UR5, 0x4, URZ ;  /* 0x0000000405057890 */ /* 0x000fc8000ff3e0ff */
[----:B------:R-:W-:Y:S01]  /*0fd0*/  UIADD3.X UR6, UPT, UPT, URZ, UR6, URZ, UP1, !UPT ;  /* 0x00000006ff067290 */ /* 0x000fe20008ffe4ff */
[----:B--2---:R-:W-:-:S05]  /*0fe0*/  @!P0 HADD2.F32 R7, -RZ, R6.H0_H0 ;  /* 0x20000006ff078230 */ /* 0x004fca0000004100 */
[----:B------:R-:W-:Y:S01]  /*0ff0*/  @!P0 FADD.FTZ R0, R0, R7 ;  /* 0x0000000700008221 */ /* 0x000fe20000010000 */
[----:B---3--:R-:W-:-:S05]  /*1000*/  @!P1 HADD2.F32 R9, -RZ, R8.H0_H0 ;  /* 0x20000008ff099230 */ /* 0x008fca0000004100 */
[----:B------:R-:W-:Y:S01]  /*1010*/  @!P1 FADD.FTZ R0, R0, R9 ;  /* 0x0000000900009221 */ /* 0x000fe20000010000 */
[----:B----4-:R-:W-:Y:S02]  /*1020*/  @!P2 HADD2.F32 R7, -RZ, R10.H0_H0 ;  /* 0x2000000aff07a230 */ /* 0x010fe40000004100 */
[----:B------:R-:W-:-:S03]  /*1030*/  @!P3 HADD2.F32 R11, -RZ, R11.H0_H0 ;  /* 0x2000000bff0bb230 */ /* 0x000fc60000004100 */
[----:B------:R-:W-:-:S04]  /*1040*/  @!P2 FADD.FTZ R0, R0, R7 ;  /* 0x000000070000a221 */ /* 0x000fc80000010000 */
[----:B------:R-:W-:-:S07]  /*1050*/  @!P3 FADD.FTZ R0, R0, R11 ;  /* 0x0000000b0000b221 */ /* 0x000fce0000010000 */
.L_x_1189:
[----:B------:R-:W-:Y:S05]  /*1060*/  BRA.U !UP0, `(.L_x_1185) ;  /* 0x0000000108647547 */ /* 0x000fea000b800000 */
[----:B------:R-:W0:Y:S01]  /*1070*/  LDCU.64 UR8, c[0x0][0x398] ;  /* 0x00007300ff0877ac */ /* 0x000e220008000a00 */
[----:B------:R-:W1:Y:S01]  /*1080*/  LDCU.64 UR12, c[0x0][0x3a0] ;  /* 0x00007400ff0c77ac */ /* 0x000e620008000a00 */
[----:B0-----:R-:W-:Y:S02]  /*1090*/  ULEA UR8, UP0, UR5, UR8, 0x1 ;  /* 0x0000000805087291 */ /* 0x001fe4000f8008ff */
[----:B-1----:R-:W-:Y:S02]  /*10a0*/  ULEA UR7, UP1, UR5, UR12, 0x3 ;  /* 0x0000000c05077291 */ /* 0x002fe4000f8218ff */
[----:B------:R-:W-:Y:S02]  /*10b0*/  ULEA.HI.X UR9, UR5, UR9, UR6, 0x1, UP0 ;  /* 0x0000000905097291 */ /* 0x000fe400080f0c06 */
[----:B------:R-:W-:-:S12]  /*10c0*/  ULEA.HI.X UR5, UR5, UR13, UR6, 0x3, UP1 ;  /* 0x0000000d05057291 */ /* 0x000fd800088f1c06 */
.L_x_1190:
        /* <DEDUP_REMOVED lines=16> */
[----:B--2---:R-:W-:-:S05]  /*11d0*/  @!P0 HADD2.F32 R5, -RZ, R6.H0_H0 ;  /* 0x20000006ff058230 */ /* 0x004fca0000004100 */
[----:B------:R-:W-:Y:S01]  /*11e0*/  @!P0 FADD.FTZ R0, R0, R5 ;  /* 0x0000000500008221 */ /* 0x000fe20000010000 */
[----:B------:R-:W-:Y:S06]  /*11f0*/  BRA.U UP0, `(.L_x_1190) ;  /* 0xfffffffd00b47547 */ /* 0x000fec000b83ffff */
.L_x_1185:
[----:B------:R-:W0:Y:S02]  /*1200*/  LDCU.64 UR4, c[0x0][0x380] ;  /* 0x00007000ff0477ac */ /* 0x000e240008000a00 */
[----:B0----5:R-:W-:-:S04]  /*1210*/  LEA R2, P0, R14, UR4, 0x2 ;  /* 0x000000040e027c11 */ /* 0x021fc8000f8010ff */
[----:B------:R-:W-:-:S05]  /*1220*/  LEA.HI.X R3, R14, UR5, RZ, 0x2, P0 ;  /* 0x000000050e037c11 */ /* 0x000fca00080f14ff */
[----:B------:R-:W-:Y:S01]  /*1230*/  STG.E desc[UR14][R2.64], R0 ;  /* 0x0000000002007986 */ /* 0x000fe2000c10190e */
[----:B------:R-:W-:Y:S05]  /*1240*/  EXIT ;  /* 0x000000000000794d */ /* 0x000fea0003800000 */
.L_x_1191:
        /* <DEDUP_REMOVED lines=11> */
.L_x_8780:


//--------------------- .text._ZN2at6native55_GLOBAL__N__0955718d_22_SparseCsrTensorMath_cu_868dd54534reduce_sparse_csr_dim0_cuda_kernelIN3c104HalfEiNS1_14ReductionAddOpIfEEfEEvPT2_PKT0_lPKT_SB_lT1_ --------------------------
	.section	.text._ZN2at6native55_GLOBAL__N__0955718d_22_SparseCsrTensorMath_cu_868dd54534reduce_sparse_csr_dim0_cuda_kernelIN3c104HalfEiNS1_14ReductionAddOpIfEEfEEvPT2_PKT0_lPKT_SB_lT1_,"ax",@progbits
	.align	128
.text._ZN2at6native55_GLOBAL__N__0955718d_22_SparseCsrTensorMath_cu_868dd54534reduce_sparse_csr_dim0_cuda_kernelIN3c104HalfEiNS1_14ReductionAddOpIfEEfEEvPT2_PKT0_lPKT_SB_lT1_:
        .type           _ZN2at6native55_GLOBAL__N__0955718d_22_SparseCsrTensorMath_cu_868dd54534reduce_sparse_csr_dim0_cuda_kernelIN3c104HalfEiNS1_14ReductionAddOpIfEEfEEvPT2_PKT0_lPKT_SB_lT1_,@function
        .size           _ZN2at6native55_GLOBAL__N__0955718d_22_SparseCsrTensorMath_cu_868dd54534reduce_sparse_csr_dim0_cuda_kernelIN3c104HalfEiNS1_14ReductionAddOpIfEEfEEvPT2_PKT0_lPKT_SB_lT1_,(.L_x_8781 - _ZN2at6native55_GLOBAL__N__0955718d_22_SparseCsrTensorMath_cu_868dd54534reduce_sparse_csr_dim0_cuda_kernelIN3c104HalfEiNS1_14ReductionAddOpIfEEfEEvPT2_PKT0_lPKT_SB_lT1_)
        .other          _ZN2at6native55_GLOBAL__N__0955718d_22_SparseCsrTensorMath_cu_868dd54534reduce_sparse_csr_dim0_cuda_kernelIN3c104HalfEiNS1_14ReductionAddOpIfEEfEEvPT2_PKT0_lPKT_SB_lT1_,@"STO_CUDA_ENTRY STV_DEFAULT"
_ZN2at6native55_GLOBAL__N__0955718d_22_SparseCsrTensorMath_cu_868dd54534reduce_sparse_csr_dim0_cuda_kernelIN3c104HalfEiNS1_14ReductionAddOpIfEEfEEvPT2_PKT0_lPKT_SB_lT1_:
        /* <DEDUP_REMOVED lines=22> */
[----:B------:R-:W-:Y:S01]  /*0160*/  MOV R2, RZ ;  /* 0x000000ff00027202 */ /* 0x000fe20000000f00 */
        /* <DEDUP_REMOVED lines=8> */
[----:B------:R-:W-:Y:S01]  /*01f0*/  MOV R2, RZ ;  /* 0x000000ff00027202 */ /* 0x000fe20000000f00 */
        /* <DEDUP_REMOVED lines=13> */
.L_x_1194:
        /* <DEDUP_REMOVED lines=25> */
[----:B------:R-:W4:Y:S04]  /*0460*/  @!P6 LDG.E.U16 R16, desc[UR14][R8.64+-0x8] ;  /* 0xfffff80e0810e981 */ /* 0x000f28000c1e1500 */
[----:B------:R-:W4:Y:S04]  /*0470*/  LDG.E R21, desc[UR14][R4.64+0x4] ;  /* 0x0000040e04157981 */ /* 0x000f28000c1e1900 */
[----:B------:R-:W4:Y:S01]  /*0480*/  @!P0 LDG.E.U16 R17, desc[UR14][R8.64+-0x6] ;  /* 0xfffffa0e08118981 */ /* 0x000f22000c1e1500 */
[----:B---3--:R-:W-:-:S05]  /*0490*/  @!P1 HADD2.F32 R7, -RZ, R7.H0_H0 ;  /* 0x20000007ff079230 */ /* 0x008fca0000004100 */
[----:B------:R-:W-:Y:S01]  /*04a0*/  @!P1 FADD.FTZ R2, R2, R7 ;  /* 0x0000000702029221 */ /* 0x000fe20000010000 */
[----:B--2---:R-:W-:Y:S01]  /*04b0*/  ISETP.NE.AND P1, PT, R6, R19, PT ;  /* 0x000000130600720c */ /* 0x004fe20003f25270 */
[----:B------:R-:W-:Y:S01]  /*04c0*/  @!P3 HADD2.F32 R7, -RZ, R10.H0_H0 ;  /* 0x2000000aff07b230 */ /* 0x000fe20000004100 */
[----:B------:R-:W2:Y:S04]  /*04d0*/  @!P2 LDG.E.U16 R19, desc[UR14][R8.64+-0x2] ;  /* 0xfffffe0e0813a981 */ /* 0x000ea8000c1e1500 */
[----:B------:R-:W-:Y:S01]  /*04e0*/  @!P3 FADD.FTZ R2, R2, R7 ;  /* 0x000000070202b221 */ /* 0x000fe20000010000 */
[----:B------:R-:W-:Y:S01]  /*04f0*/  ISETP.NE.AND P3, PT, R6, R23, PT ;  /* 0x000000170600720c */ /* 0x000fe20003f65270 */
[----:B------:R-:W3:Y:S04]  /*0500*/  LDG.E R7, desc[UR14][R4.64+0x1c] ;  /* 0x00001c0e04077981 */ /* 0x000ee8000c1e1900 */
[----:B------:R-:W3:Y:S04]  /*0510*/  LDG.E R23, desc[UR14][R4.64+0x10] ;  /* 0x0000100e04177981 */ /* 0x000ee8000c1e1900 */
[----:B------:R-:W3:Y:S04]  /*0520*/  @!P1 LDG.E.U16 R18, desc[UR14][R8.64+-0x4] ;  /* 0xfffffc0e08129981 */ /* 0x000ee8000c1e1500 */
[----:B------:R-:W3:Y:S01]  /*0530*/  @!P3 LDG.E.U16 R10, desc[UR14][R8.64] ;  /* 0x0000000e080ab981 */ /* 0x000ee2000c1e1500 */
[----:B----4-:R-:W-:-:S02]  /*0540*/  @!P4 HADD2.F32 R13, -RZ, R12.H0_H0 ;  /* 0x2000000cff0dc230 */ /* 0x010fc40000004100 */
[----:B------:R-:W-:-:S03]  /*0550*/  @!P5 HADD2.F32 R15, -RZ, R14.H0_H0 ;  /* 0x2000000eff0fd230 */ /* 0x000fc60000004100 */
[----:B------:R-:W-:Y:S01]  /*0560*/  @!P4 FADD.FTZ R2, R2, R13 ;  /* 0x0000000d0202c221 */ /* 0x000fe20000010000 */
[----:B------:R-:W-:Y:S01]  /*0570*/  @!P6 HADD2.F32 R13, -RZ, R16.H0_H0 ;  /* 0x20000010ff0de230 */ /* 0x000fe20000004100 */
[----:B------:R-:W-:Y:S02]  /*0580*/  ISETP.NE.AND P4, PT, R6, R21, PT ;  /* 0x000000150600720c */ /* 0x000fe40003f85270 */
[----:B------:R-:W-:Y:S01]  /*0590*/  @!P5 FADD.FTZ R2, R2, R15 ;  /* 0x0000000f0202d221 */ /* 0x000fe20000010000 */
[----:B------:R-:W-:Y:S01]  /*05a0*/  @!P0 HADD2.F32 R17, -RZ, R17.H0_H0 ;  /* 0x20000011ff118230 */ /* 0x000fe20000004100 */
[----:B------:R-:W-:Y:S02]  /*05b0*/  ISETP.NE.AND P5, PT, R6, R25, PT ;  /* 0x000000190600720c */ /* 0x000fe40003fa5270 */
[----:B------:R-:W-:Y:S01]  /*05c0*/  @!P6 FADD.FTZ R2, R2, R13 ;  /* 0x0000000d0202e221 */ /* 0x000fe20000010000 */
[----:B------:R-:W-:-:S03]  /*05d0*/  ISETP.NE.AND P6, PT, R6, R27, PT ;  /* 0x0000001b0600720c */ /* 0x000fc60003fc5270 */
[----:B------:R-:W-:-:S03]  /*05e0*/  @!P0 FADD.FTZ R2, R2, R17 ;  /* 0x0000001102028221 */ /* 0x000fc60000010000 */
[----:B------:R-:W4:Y:S07]  /*05f0*/  @!P4 LDG.E.U16 R12, desc[UR14][R8.64+0x2] ;  /* 0x0000020e080cc981 */ /* 0x000f2e000c1e1500 */
[----:B------:R-:W4:Y:S01]  /*0600*/  @!P6 LDG.E.U16 R14, desc[UR14][R8.64+0x6] ;  /* 0x0000060e080ee981 */ /* 0x000f22000c1e1500 */
[----:B--2---:R-:W-:Y:S02]  /*0610*/  @!P2 HADD2.F32 R19, -RZ, R19.H0_H0 ;  /* 0x20000013ff13a230 */ /* 0x004fe40000004100 */
[----:B---3--:R-:W-:Y:S01]  /*0620*/  @!P1 HADD2.F32 R13, -RZ, R18.H0_H0 ;  /* 0x20000012ff0d9230 */ /* 0x008fe20000004100 */
[----:B------:R-:W-:-:S04]  /*0630*/  ISETP.NE.AND P0, PT, R6, R23, PT ;  /* 0x000000170600720c */ /* 0x000fc80003f05270 */
[----:B------:R-:W-:Y:S01]  /*0640*/  @!P1 FADD.FTZ R2, R2, R13 ;  /* 0x0000000d02029221 */ /* 0x000fe20000010000 */
[----:B------:R-:W-:Y:S01]  /*0650*/  ISETP.NE.AND P1, PT, R6, R29, PT ;  /* 0x0000001d0600720c */ /* 0x000fe20003f25270 */
[----:B------:R-:W2:Y:S02]  /*0660*/  @!P5 LDG.E.U16 R13, desc[UR14][R8.64+0x4] ;  /* 0x0000040e080dd981 */ /* 0x000ea4000c1e1500 */
[----:B------:R-:W-:Y:S01]  /*0670*/  @!P2 FADD.FTZ R2, R2, R19 ;  /* 0x000000130202a221 */ /* 0x000fe20000010000 */
[----:B------:R-:W-:Y:S01]  /*0680*/  ISETP.NE.AND P2, PT, R6, R11, PT ;  /* 0x0000000b0600720c */ /* 0x000fe20003f45270 */
[----:B------:R-:W-:-:S03]  /*0690*/  @!P3 HADD2.F32 R11, -RZ, R10.H0_H0 ;  /* 0x2000000aff0bb230 */ /* 0x000fc60000004100 */
[----:B------:R-:W3:Y:S02]  /*06a0*/  @!P0 LDG.E.U16 R10, desc[UR14][R8.64+0x8] ;  /* 0x0000080e080a8981 */ /* 0x000ee4000c1e1500 */
[----:B------:R-:W-:Y:S01]  /*06b0*/  @!P3 FADD.FTZ R2, R2, R11 ;  /* 0x0000000b0202b221 */ /* 0x000fe20000010000 */
[----:B------:R-:W-:Y:S02]  /*06c0*/  ISETP.NE.AND P3, PT, R6, R7, PT ;  /* 0x000000070600720c */ /* 0x000fe40003f65270 */
[----:B------:R-:W3:Y:S04]  /*06d0*/  @!P1 LDG.E.U16 R15, desc[UR14][R8.64+0xa] ;  /* 0x00000a0e080f9981 */ /* 0x000ee8000c1e1500 */
[----:B------:R-:W3:Y:S07]  /*06e0*/  @!P2 LDG.E.U16 R16, desc[UR14][R8.64+0xc] ;  /* 0x00000c0e0810a981 */ /* 0x000eee000c1e1500 */
[----:B------:R0:W3:Y:S01]  /*06f0*/  @!P3 LDG.E.U16 R17, desc[UR14][R8.64+0xe] ;  /* 0x00000e0e0811b981 */ /* 0x0000e2000c1e1500 */
[----:B----4-:R-:W-:Y:S01]  /*0700*/  @!P4 HADD2.F32 R7, -RZ, R12.H0_H0 ;  /* 0x2000000cff07c230 */ /* 0x010fe20000004100 */
[----:B------:R-:W-:-:S04]  /*0710*/  UIADD3 UR4, UP1, UPT, UR4, -0x10, URZ ;  /* 0xfffffff004047890 */ /* 0x000fc8000ff3e0ff */
[----:B------:R-:W-:Y:S01]  /*0720*/  @!P4 FADD.FTZ R2, R2, R7 ;  /* 0x000000070202c221 */ /* 0x000fe20000010000 */
[----:B------:R-:W-:Y:S01]  /*0730*/  @!P6 HADD2.F32 R7, -RZ, R14.H0_H0 ;  /* 0x2000000eff07e230 */ /* 0x000fe20000004100 */
[----:B------:R-:W-:Y:S02]  /*0740*/  UIADD3.X UR7, UPT, UPT, UR7, -0x1, URZ, UP1, !UPT ;  /* 0xffffffff07077890 */ /* 0x000fe40008ffe4ff */
[----:B------:R-:W-:-:S04]  /*0750*/  UISETP.NE.U32.AND UP1, UPT, UR4, URZ, UPT ;  /* 0x000000ff0400728c */ /* 0x000fc8000bf25070 */
[----:B------:R-:W-:Y:S01]  /*0760*/  UISETP.NE.AND.EX UP1, UPT, UR7, URZ, UPT, UP1 ;  /* 0x000000ff0700728c */ /* 0x000fe2000bf25310 */
[----:B--2---:R-:W-:-:S05]  /*0770*/  @!P5 HADD2.F32 R13, -RZ, R13.H0_H0 ;  /* 0x2000000dff0dd230 */ /* 0x004fca0000004100 */
[----:B------:R-:W-:Y:S01]  /*0780*/  @!P5 FADD.FTZ R2, R2, R13 ;  /* 0x0000000d0202d221 */ /* 0x000fe20000010000 */
[----:B---3--:R-:W-:-:S03]  /*0790*/  @!P0 HADD2.F32 R11, -RZ, R10.H0_H0 ;  /* 0x2000000aff0b8230 */ /* 0x008fc60000004100 */
[----:B------:R-:W-:Y:S01]  /*07a0*/  @!P6 FADD.FTZ R2, R2, R7 ;  /* 0x000000070202e221 */ /* 0x000fe20000010000 */
[----:B------:R-:W-:-:S03]  /*07b0*/  @!P1 HADD2.F32 R15, -RZ, R15.H0_H0 ;  /* 0x2000000fff0f9230 */ /* 0x000fc60000004100 */
[----:B------:R-:W-:Y:S01]  /*07c0*/  @!P0 FADD.FTZ R2, R2, R11 ;  /* 0x0000000b02028221 */ /* 0x000fe20000010000 */
[----:B------:R-:W-:-:S03]  /*07d0*/  @!P2 HADD2.F32 R7, -RZ, R16.H0_H0 ;  /* 0x20000010ff07a230 */ /* 0x000fc60000004100 */
[----:B------:R-:W-:Y:S01]  /*07e0*/  @!P1 FADD.FTZ R2, R2, R15 ;  /* 0x0000000f02029221 */ /* 0x000fe20000010000 */
[----:B------:R-:W-:Y:S02]  /*07f0*/  IADD3 R4, P0, PT, R4, 0x40, RZ ;  /* 0x0000004004047810 */ /* 0x000fe40007f1e0ff */
[----:B0-----:R-:W-:Y:S01]  /*0800*/  IADD3 R8, P1, PT, R8, 0x20, RZ ;  /* 0x0000002008087810 */ /* 0x001fe20007f3e0ff */
[----:B------:R-:W-:Y:S01]  /*0810*/  @!P2 FADD.FTZ R2, R2, R7 ;  /* 0x000000070202a221 */ /* 0x000fe20000010000 */
[----:B------:R-:W-:Y:S01]  /*0820*/  @!P3 HADD2.F32 R17, -RZ, R17.H0_H0 ;  /* 0x20000011ff11b230 */ /* 0x000fe20000004100 */
[----:B------:R-:W-:Y:S02]  /*0830*/  IADD3.X R5, PT, PT, RZ, R5, RZ, P0, !PT ;  /* 0x00000005ff057210 */ /* 0x000fe400007fe4ff */
[----:B------:R-:W-:Y:S02]  /*0840*/  IADD3.X R19, PT, PT, RZ, R9, RZ, P1, !PT ;  /* 0x00000009ff137210 */ /* 0x000fe40000ffe4ff */
[----:B------:R-:W-:Y:S01]  /*0850*/  @!P3 FADD.FTZ R2, R2, R17 ;  /* 0x000000110202b221 */ /* 0x000fe20000010000 */
[----:B------:R-:W-:Y:S06]  /*0860*/  BRA.U UP1, `(.L_x_1194) ;  /* 0xfffffff901987547 */ /* 0x000fec000b83ffff */
.L_x_1193:
        /* <DEDUP_REMOVED lines=25> */
[----:B--2--5:R-:W-:Y:S02]  /*0a00*/  ISETP.NE.AND P6, PT, R6, R5, PT ;  /* 0x000000050600720c */ /* 0x024fe40003fc5270 */
[----:B------:R-:W-:-:S11]  /*0a10*/  MOV R5, UR7 ;  /* 0x0000000700057c02 */ /* 0x000fd60008000f00 */
        /* <DEDUP_REMOVED lines=13> */
[----:B--2---:R-:W-:-:S05]  /*0af0*/  @!P6 HADD2.F32 R7, -RZ, R7.H0_H0 ;  /* 0x20000007ff07e230 */ /* 0x004fca0000004100 */
[----:B------:R-:W-:Y:S01]  /*0b00*/  @!P6 FADD.FTZ R2, R2, R7 ;  /* 0x000000070202e221 */ /* 0x000fe20000010000 */
[----:B------:R-:W-:-:S13]  /*0b10*/  ISETP.NE.AND P6, PT, R6, R23, PT ;  /* 0x000000170600720c */ /* 0x000fda0003fc5270 */
[----:B------:R0:W2:Y:S01]  /*0b20*/  @!P6 LDG.E.U16 R15, desc[UR14][R4.64+0xe] ;  /* 0x00000e0e040fe981 */ /* 0x0000a2000c1e1500 */
[----:B---3--:R-:W-:Y:S02]  /*0b30*/  @!P5 HADD2.F32 R7, -RZ, R10.H0_H0 ;  /* 0x2000000aff07d230 */ /* 0x008fe40000004100 */
[----:B----4-:R-:W-:-:S03]  /*0b40*/  @!P4 HADD2.F32 R11, -RZ, R11.H0_H0 ;  /* 0x2000000bff0bc230 */ /* 0x010fc60000004100 */
[----:B------:R-:W-:Y:S01]  /*0b50*/  @!P5 FADD.FTZ R2, R2, R7 ;  /* 0x000000070202d221 */ /* 0x000fe20000010000 */
[----:B------:R-:W-:-:S03]  /*0b60*/  @!P3 HADD2.F32 R7, -RZ, R12.H0_H0 ;  /* 0x2000000cff07b230 */ /* 0x000fc60000004100 */
[----:B------:R-:W-:Y:S01]  /*0b70*/  @!P4 FADD.FTZ R2, R2, R11 ;  /* 0x0000000b0202c221 */ /* 0x000fe20000010000 */
[----:B------:R-:W-:-:S03]  /*0b80*/  @!P2 HADD2.F32 R9, -RZ, R8.H0_H0 ;  /* 0x20000008ff09a230 */ /* 0x000fc60000004100 */
[----:B------:R-:W-:Y:S01]  /*0b90*/  @!P3 FADD.FTZ R2, R2, R7 ;  /* 0x000000070202b221 */ /* 0x000fe20000010000 */
[----:B------:R-:W-:-:S03]  /*0ba0*/  @!P1 HADD2.F32 R13, -RZ, R13.H0_H0 ;  /* 0x2000000dff0d9230 */ /* 0x000fc60000004100 */
[----:B------:R-:W-:Y:S01]  /*0bb0*/  @!P2 FADD.FTZ R2, R2, R9 ;  /* 0x000000090202a221 */ /* 0x000fe20000010000 */
[----:B0-----:R-:W-:-:S03]  /*0bc0*/  @!P0 HADD2.F32 R5, -RZ, R14.H0_H0 ;  /* 0x2000000eff058230 */ /* 0x001fc60000004100 */
[----:B------:R-:W-:Y:S01]  /*0bd0*/  @!P1 FADD.FTZ R2, R2, R13 ;  /* 0x0000000d02029221 */ /* 0x000fe20000010000 */
[----:B------:R-:W-:-:S03]  /*0be0*/  UIADD3 UR5, UP1, UPT, UR5, 0x8, URZ ;  /* 0x0000000805057890 */ /* 0x000fc6000ff3e0ff */
[----:B------:R-:W-:Y:S01]  /*0bf0*/  @!P0 FADD.FTZ R2, R2, R5 ;  /* 0x0000000502028221 */ /* 0x000fe20000010000 */
[----:B------:R-:W-:Y:S01]  /*0c00*/  UIADD3.X UR6, UPT, UPT, URZ, UR6, URZ, UP1, !UPT ;  /* 0x00000006ff067290 */ /* 0x000fe20008ffe4ff */
[----:B--2---:R-:W-:-:S05]  /*0c10*/  @!P6 HADD2.F32 R15, -RZ, R15.H0_H0 ;  /* 0x2000000fff0fe230 */ /* 0x004fca0000004100 */
[----:B------:R-:W-:-:S07]  /*0c20*/  @!P6 FADD.FTZ R2, R2, R15 ;  /* 0x0000000f0202e221 */ /* 0x000fce0000010000 */
.L_x_1195:
        /* <DEDUP_REMOVED lines=22> */
[C---:B---3--:R-:W-:Y:S02]  /*0d90*/  ISETP.NE.AND P1, PT, R6.reuse, R9, PT ;  /* 0x000000090600720c */ /* 0x048fe40003f25270 */
[----:B------:R-:W-:Y:S02]  /*0da0*/  MOV R9, UR9 ;  /* 0x0000000900097c02 */ /* 0x000fe40008000f00 */
[----:B----4-:R-:W-:-:S02]  /*0db0*/  ISETP.NE.AND P2, PT, R6, R11, PT ;  /* 0x0000000b0600720c */ /* 0x010fc40003f45270 */
[----:B------:R-:W-:-:S05]  /*0dc0*/  ISETP.NE.AND P3, PT, R6, R13, PT ;  /* 0x0000000d0600720c */ /* 0x000fca0003f65270 */
[----:B------:R-:W2:Y:S04]  /*0dd0*/  @!P0 LDG.E.U16 R7, desc[UR14][R8.64] ;  /* 0x0000000e08078981 */ /* 0x000ea8000c1e1500 */
[----:B------:R-:W3:Y:S04]  /*0de0*/  @!P1 LDG.E.U16 R4, desc[UR14][R8.64+0x2] ;  /* 0x0000020e08049981 */ /* 0x000ee8000c1e1500 */
[----:B------:R-:W4:Y:S04]  /*0df0*/  @!P2 LDG.E.U16 R10, desc[UR14][R8.64+0x4] ;  /* 0x0000040e080aa981 */ /* 0x000f28000c1e1500 */
[----:B------:R-:W4:Y:S01]  /*0e00*/  @!P3 LDG.E.U16 R11, desc[UR14][R8.64+0x6] ;  /* 0x0000060e080bb981 */ /* 0x000f22000c1e1500 */
[----:B------:R-:W-:-:S04]  /*0e10*/  UIADD3 UR5, UP1, UPT, UR5, 0x4, URZ ;  /* 0x0000000405057890 */ /* 0x000fc8000ff3e0ff */
[----:B------:R-:W-:Y:S01]  /*0e20*/  UIADD3.X UR6, UPT, UPT, URZ, UR6, URZ, UP1, !UPT ;  /* 0x00000006ff067290 */ /* 0x000fe20008ffe4ff */
[----:B--2---:R-:W-:Y:S02]  /*0e30*/  @!P0 HADD2.F32 R7, -RZ, R7.H0_H0 ;  /* 0x20000007ff078230 */ /* 0x004fe40000004100 */
[----:B---3--:R-:W-:-:S03]  /*0e40*/  @!P1 HADD2.F32 R5, -RZ, R4.H0_H0 ;  /* 0x20000004ff059230 */ /* 0x008fc60000004100 */
[----:B------:R-:W-:Y:S01]  /*0e50*/  @!P0 FADD.FTZ R2, R2, R7 ;  /* 0x0000000702028221 */ /* 0x000fe20000010000 */
[----:B----4-:R-:W-:-:S03]  /*0e60*/  @!P2 HADD2.F32 R7, -RZ, R10.H0_H0 ;  /* 0x2000000aff07a230 */ /* 0x010fc60000004100 */
[----:B------:R-:W-:Y:S01]  /*0e70*/  @!P1 FADD.FTZ R2, R2, R5 ;  /* 0x0000000502029221 */ /* 0x000fe20000010000 */
[----:B------:R-:W-:-:S03]  /*0e80*/  @!P3 HADD2.F32 R11, -RZ, R11.H0_H0 ;  /* 0x2000000bff0bb230 */ /* 0x000fc60000004100 */
[----:B------:R-:W-:-:S04]  /*0e90*/  @!P2 FADD.FTZ R2, R2, R7 ;  /* 0x000000070202a221 */ /* 0x000fc80000010000 */
[----:B------:R-:W-:-:S07]  /*0ea0*/  @!P3 FADD.FTZ R2, R2, R11 ;  /* 0x0000000b0202b221 */ /* 0x000fce0000010000 */
.L_x_1196:
[----:B------:R-:W-:Y:S05]  /*0eb0*/  BRA.U !UP0, `(.L_x_1192) ;  /* 0x0000000108607547 */ /* 0x000fea000b800000 */
[----:B------:R-:W0:Y:S01]  /*0ec0*/  LDCU.64 UR8, c[0x0][0x398] ;  /* 0x00007300ff0877ac */ /* 0x000e220008000a00 */
[----:B------:R-:W1:Y:S01]  /*0ed0*/  LDCU.64 UR12, c[0x0][0x3a0] ;  /* 0x00007400ff0c77ac */ /* 0x000e620008000a00 */
[----:B0-----:R-:W-:Y:S02]  /*0ee0*/  ULEA UR8, UP0, UR5, UR8, 0x1 ;  /* 0x0000000805087291 */ /* 0x001fe4000f8008ff */
[----:B-1----:R-:W-:Y:S02]  /*0ef0*/  ULEA UR7, UP1, UR5, UR12, 0x2 ;  /* 0x0000000c05077291 */ /* 0x002fe4000f8210ff */
[----:B------:R-:W-:Y:S02]  /*0f00*/  ULEA.HI.X UR9, UR5, UR9, UR6, 0x1, UP0 ;  /* 0x0000000905097291 */ /* 0x000fe400080f0c06 */
[----:B------:R-:W-:-:S12]  /*0f10*/  ULEA.HI.X UR5, UR5, UR13, UR6, 0x2, UP1 ;  /* 0x0000000d05057291 */ /* 0x000fd800088f1406 */
.L_x_1197:
[----:B------:R-:W-:Y:S02]  /*0f20*/  MOV R5, UR5 ;  /* 0x0000000500057c02 */ /* 0x000fe40008000f00 */
[----:B------:R-:W-:-:S05]  /*0f30*/  MOV R4, UR7 ;  /* 0x0000000700047c02 */ /* 0x000fca0008000f00 */
[----:B------:R-:W2:Y:S01]  /*0f40*/  LDG.E R5, desc[UR14][R4.64] ;  /* 0x0000000e04057981 */ /* 0x000ea2000c1e1900 */
[----:B------:R-:W-:Y:S02]  /*0f50*/  MOV R8, UR8 ;  /* 0x0000000800087c02 */ /* 0x000fe40008000f00 */
[----:B------:R-:W-:Y:S02]  /*0f60*/  MOV R9, UR9 ;  /* 0x0000000900097c02 */ /* 0x000fe40008000f00 */
        /* <DEDUP_REMOVED lines=13> */
.L_x_1192:
[----:B------:R-:W0:Y:S02]  /*1040*/  LDCU.64 UR4, c[0x0][0x380] ;  /* 0x00007000ff0477ac */ /* 0x000e240008000a00 */
[----:B0-----:R-:W-:-:S04]  /*1050*/  IADD3 R4, P0, PT, R3, UR4, RZ ;  /* 0x0000000403047c10 */ /* 0x001fc8000ff1e0ff */
[----:B------:R-:W-:-:S05]  /*1060*/  IADD3.X R5, PT, PT, R0, UR5, RZ, P0, !PT ;  /* 0x0000000500057c10 */ /* 0x000fca00087fe4ff */
[----:B------:R-:W-:Y:S01]  /*1070*/  STG.E desc[UR14][R4.64], R2 ;  /* 0x0000000204007986 */ /* 0x000fe2000c10190e */
[----:B------:R-:W-:Y:S05]  /*1080*/  EXIT ;  /* 0x000000000000794d */ /* 0x000fea0003800000 */
.L_x_1198:
        /* <DEDUP_REMOVED lines=15> */
.L_x_8781:


//--------------------- .text._ZN2at6native55_GLOBAL__N__0955718d_22_SparseCsrTensorMath_cu_868dd54534reduce_sparse_csr_dim1_cuda_kernelIN3c107complexIfEElNS1_14ReductionAddOpIS5_EES5_EEvPT2_PKT_PKT0_SF_lT1_ --------------------------
	.section	.text._ZN2at6native55_GLOBAL__N__0955718d_22_SparseCsrTensorMath_cu_868dd54534reduce_sparse_csr_dim1_cuda_kernelIN3c107complexIfEElNS1_14ReductionAddOpIS5_EES5_EEvPT2_PKT_PKT0_SF_lT1_,"ax",@progbits
	.align	128
.text._ZN2at6native55_GLOBAL__N__0955718d_22_SparseCsrTensorMath_cu_868dd54534reduce_sparse_csr_dim1_cuda_kernelIN3c107complexIfEElNS1_14ReductionAddOpIS5_EES5_EEvPT2_PKT_PKT0_SF_lT1_:
        .type           _ZN2at6native55_GLOBAL__N__0955718d_22_SparseCsrTensorMath_cu_868dd54534reduce_sparse_csr_dim1_cuda_kernelIN3c107complexIfEElNS1_14ReductionAddOpIS5_EES5_EEvPT2_PKT_PKT0_SF_lT1_,@function
        .size           _ZN2at6native55_GLOBAL__N__0955718d_22_SparseCsrTensorMath_cu_868dd54534reduce_sparse_csr_dim1_cuda_kernelIN3c107complexIfEElNS1_14ReductionAddOpIS5_EES5_EEvPT2_PKT_PKT0_SF_lT1_,(.L_x_8782 - _ZN2at6native55_GLOBAL__N__0955718d_22_SparseCsrTensorMath_cu_868dd54534reduce_sparse_csr_dim1_cuda_kernelIN3c107complexIfEElNS1_14ReductionAddOpIS5_EES5_EEvPT2_PKT_PKT0_SF_lT1_)
        .other          _ZN2at6native55_GLOBAL__N__0955718d_22_SparseCsrTensorMath_cu_868dd54534reduce_sparse_csr_dim1_cuda_kernelIN3c107complexIfEElNS1_14ReductionAddOpIS5_EES5_EEvPT2_PKT_PKT0_SF_lT1_,@"STO_CUDA_ENTRY STV_DEFAULT"
_ZN2at6native55_GLOBAL__N__0955718d_22_SparseCsrTensorMath_cu_868dd54534reduce_sparse_csr_dim1_cuda_kernelIN3c107complexIfEElNS1_14ReductionAddOpIS5_EES5_EEvPT2_PKT_PKT0_SF_lT1_:
        /* <DEDUP_REMOVED lines=21> */
[----:B------:R-:W-:Y:S01]  /*0150*/  IMAD.MOV.U32 R4, RZ, RZ, R5 ;  /* 0x000000ffff047224 */ /* 0x000fe200078e0005 */
[----:B------:R-:W-:Y:S01]  /*0160*/  BSSY.RECONVERGENT B0, `(.L_x_1199) ;  /* 0x00000a0000007945 */ /* 0x000fe20003800200 */
[----:B------:R-:W-:Y:S02]  /*0170*/  CS2R R8, SRZ ;  /* 0x0000000000087805 */ /* 0x000fe4000001ff00 */
[----:B------:R-:W-:-:S04]  /*0180*/  ISETP.GE.U32.AND P0, PT, R7, R10, PT ;  /* 0x0000000a0700720c */ /* 0x000fc80003f06070 */
[----:B------:R-:W-:-:S13]  /*0190*/  ISETP.GE.AND.EX P0, PT, R4, R11, PT, P0 ;  /* 0x0000000b0400720c */ /* 0x000fda0003f06300 */
[----:B------:R-:W-:Y:S05]  /*01a0*/  @P0 BRA `(.L_x_1200) ;  /* 0x00000008006c0947 */ /* 0x000fea0003800000 */
[CC--:B------:R-:W-:Y:S01]  /*01b0*/  IADD3 R2, P0, PT, -R10.reuse, R7.reuse, RZ ;  /* 0x000000070a027210 */ /* 0x0c0fe20007f1e1ff */
[----:B------:R-:W-:Y:S01]  /*01c0*/  BSSY.RECONVERGENT B1, `(.L_x_1201) ;  /* 0x000004b000017945 */ /* 0x000fe20003800200 */
[----:B------:R-:W-:Y:S02]  /*01d0*/  IADD3 R3, P2, PT, R10, -R7, RZ ;  /* 0x800000070a037210 */ /* 0x000fe40007f5e0ff */
[----:B------:R-:W-:Y:S02]  /*01e0*/  CS2R R8, SRZ ;  /* 0x0000000000087805 */ /* 0x000fe4000001ff00 */
[----:B------:R-:W-:Y:S02]  /*01f0*/  ISETP.GT.U32.AND P1, PT, R2, -0x10, PT ;  /* 0xfffffff00200780c */ /* 0x000fe40003f24070 */
[----:B------:R-:W-:Y:S02]  /*0200*/  IADD3.X R2, PT, PT, ~R11, R4, RZ, P0, !PT ;  /* 0x000000040b027210 */ /* 0x000fe400007fe5ff */
[----:B------:R-:W-:-:S02]  /*0210*/  LOP3.LUT R5, R3, 0xf, RZ, 0xc0, !PT ;  /* 0x0000000f03057812 */ /* 0x000fc400078ec0ff */
[----:B------:R-:W-:Y:S01]  /*0220*/  ISETP.GT.U32.AND.EX P1, PT, R2, -0x1, PT, P1 ;  /* 0xffffffff0200780c */ /* 0x000fe20003f24110 */
[----:B------:R-:W-:Y:S01]  /*0230*/  IMAD.X R2, R11, 0x1, ~R4, P2 ;  /* 0x000000010b027824 */ /* 0x000fe200010e0e04 */
[----:B------:R-:W-:-:S04]  /*0240*/  ISETP.NE.U32.AND P0, PT, R5, RZ, PT ;  /* 0x000000ff0500720c */ /* 0x000fc80003f05070 */
[----:B------:R-:W-:-:S07]  /*0250*/  ISETP.NE.AND.EX P0, PT, RZ, RZ, PT, P0 ;  /* 0x000000ffff00720c */ /* 0x000fce0003f05300 */
[----:B------:R-:W-:Y:S06]  /*0260*/  @P1 BRA `(.L_x_1202) ;  /* 0x0000000400001947 */ /* 0x000fec0003800000 */
[----:B------:R-:W0:Y:S01]  /*0270*/  LDCU.64 UR6, c[0x0][0x388] ;  /* 0x00007100ff0677ac */ /* 0x000e220008000a00 */
[----:B------:R-:W-:Y:S01]  /*0280*/  HFMA2 R8, -RZ, RZ, 0, 0 ;  /* 0x00000000ff087431 */ /* 0x000fe200000001ff */
[----:B------:R-:W-:Y:S02]  /*0290*/  LOP3.LUT R6, R3, 0xfffffff0, RZ, 0xc0, !PT ;  /* 0xfffffff003067812 */ /* 0x000fe400078ec0ff */
[----:B0-----:R-:W-:-:S04]  /*02a0*/  LEA R26, P1, R7, UR6, 0x3 ;  /* 0x00000006071a7c11 */ /* 0x001fc8000f8218ff */
[----:B------:R-:W-:Y:S02]  /*02b0*/  IADD3 R26, P2, PT, R26, 0x40, RZ ;  /* 0x000000401a1a7810 */ /* 0x000fe40007f5e0ff */
[----:B------:R-:W-:-:S05]  /*02c0*/  LEA.HI.X R27, R7, UR7, R4, 0x3, P1 ;  /* 0x00000007071b7c11 */ /* 0x000fca00088f1c04 */
[----:B------:R-:W-:-:S07]  /*02d0*/  IMAD.X R27, RZ, RZ, R27, P2 ;  /* 0x000000ffff1b7224 */ /* 0x000fce00010e061b */
.L_x_1203:
[----:B------:R-:W2:Y:S04]  /*02e0*/  LDG.E.64 R10, desc[UR4][R26.64+-0x40] ;  /* 0xffffc0041a0a7981 */ /* 0x000ea8000c1e1b00 */
[----:B------:R-:W3:Y:S04]  /*02f0*/  LDG.E.64 R12, desc[UR4][R26.64+-0x38] ;  /* 0xffffc8041a0c7981 */ /* 0x000ee8000c1e1b00 */
[----:B------:R-:W4:Y:S04]  /*0300*/  LDG.E.64 R14, desc[UR4][R26.64+-0x30] ;  /* 0xffffd0041a0e7981 */ /* 0x000f28000c1e1b00 */
[----:B------:R-:W5:Y:S04]  /*0310*/  LDG.E.64 R16, desc[UR4][R26.64+-0x28] ;  /* 0xffffd8041a107981 */ /* 0x000f68000c1e1b00 */
[----:B------:R-:W5:Y:S04]  /*0320*/  LDG.E.64 R18, desc[UR4][R26.64+-0x20] ;  /* 0xffffe0041a127981 */ /* 0x000f68000c1e1b00 */
[----:B------:R-:W5:Y:S04]  /*0330*/  LDG.E.64 R20, desc[UR4][R26.64+-0x18] ;  /* 0xffffe8041a147981 */ /* 0x000f68000c1e1b00 */
[----:B------:R-:W5:Y:S01]  /*0340*/  LDG.E.64 R22, desc[UR4][R26.64+-0x10] ;  /* 0xfffff0041a167981 */ /* 0x000f62000c1e1b00 */
[----:B--2---:R-:W-:Y:S01]  /*0350*/  FADD.FTZ R25, R10, R8 ;  /* 0x000000080a197221 */ /* 0x004fe20000010000 */
[----:B------:R-:W-:-:S02]  /*0360*/  FADD.FTZ R10, R11, R9 ;  /* 0x000000090b0a7221 */ /* 0x000fc40000010000 */
[----:B------:R-:W2:Y:S01]  /*0370*/  LDG.E.64 R8, desc[UR4][R26.64+-0x8] ;  /* 0xfffff8041a087981 */ /* 0x000ea2000c1e1b00 */
[----:B---3--:R-:W-:Y:S01]  /*0380*/  FADD.FTZ R25, R25, R12 ;  /* 0x0000000c19197221 */ /* 0x008fe20000010000 */
[----:B------:R-:W-:Y:S02]  /*0390*/  FADD.FTZ R12, R10, R13 ;  /* 0x0000000d0a0c7221 */ /* 0x000fe40000010000 */
[----:B------:R-:W3:Y:S01]  /*03a0*/  LDG.E.64 R10, desc[UR4][R26.64] ;  /* 0x000000041a0a7981 */ /* 0x000ee2000c1e1b00 */
[----:B----4-:R-:W-:Y:S01]  /*03b0*/  FADD.FTZ R25, R25, R14 ;  /* 0x0000000e19197221 */ /* 0x010fe20000010000 */
[----:B------:R-:W-:Y:S02]  /*03c0*/  FADD.FTZ R14, R12, R15 ;  /* 0x0000000f0c0e7221 */ /* 0x000fe40000010000 */
[----:B------:R-:W4:Y:S01]  /*03d0*/  LDG.E.64 R12, desc[UR4][R26.64+0x8] ;  /* 0x000008041a0c7981 */ /* 0x000f22000c1e1b00 */
[----:B-----5:R-:W-:Y:S01]  /*03e0*/  FADD.FTZ R25, R25, R16 ;  /* 0x0000001019197221 */ /* 0x020fe20000010000 */
[----:B------:R-:W-:-:S02]  /*03f0*/  FADD.FTZ R16, R14, R17 ;  /* 0x000000110e107221 */ /* 0x000fc40000010000 */
[----:B------:R-:W5:Y:S01]  /*0400*/  LDG.E.64 R14, desc[UR4][R26.64+0x10] ;  /* 0x000010041a0e7981 */ /* 0x000f62000c1e1b00 */
[----:B------:R-:W-:Y:S01]  /*0410*/  FADD.FTZ R25, R25, R18 ;  /* 0x0000001219197221 */ /* 0x000fe20000010000 */
[----:B------:R-:W-:Y:S02]  /*0420*/  FADD.FTZ R18, R16, R19 ;  /* 0x0000001310127221 */ /* 0x000fe40000010000 */
[----:B------:R-:W5:Y:S01]  /*0430*/  LDG.E.64 R16, desc[UR4][R26.64+0x18] ;  /* 0x000018041a107981 */ /* 0x000f62000c1e1b00 */
[----:B------:R-:W-:Y:S01]  /*0440*/  FADD.FTZ R25, R25, R20 ;  /* 0x0000001419197221 */ /* 0x000fe20000010000 */
[----:B------:R-:W-:Y:S02]  /*0450*/  FADD.FTZ R20, R18, R21 ;  /* 0x0000001512147221 */ /* 0x000fe40000010000 */
[----:B------:R-:W5:Y:S01]  /*0460*/  LDG.E.64 R18, desc[UR4][R26.64+0x20] ;  /* 0x000020041a127981 */ /* 0x000f62000c1e1b00 */
[----:B------:R-:W-:Y:S01]  /*0470*/  FADD.FTZ R25, R25, R22 ;  /* 0x0000001619197221 */ /* 0x000fe20000010000 */
[----:B------:R-:W-:-:S02]  /*0480*/  FADD.FTZ R22, R20, R23 ;  /* 0x0000001714167221 */ /* 0x000fc40000010000 */
[----:B------:R-:W5:Y:S01]  /*0490*/  LDG.E.64 R20, desc[UR4][R26.64+0x28] ;  /* 0x000028041a147981 */ /* 0x000f62000c1e1b00 */
[----:B--2---:R-:W-:Y:S01]  /*04a0*/  FADD.FTZ R25, R25, R8 ;  /* 0x0000000819197221 */ /* 0x004fe20000010000 */
[----:B------:R-:W-:Y:S02]  /*04b0*/  FADD.FTZ R22, R22, R9 ;  /* 0x0000000916167221 */ /* 0x000fe40000010000 */
[----:B------:R-:W2:Y:S01]  /*04c0*/  LDG.E.64 R8, desc[UR4][R26.64+0x30] ;  /* 0x000030041a087981 */ /* 0x000ea2000c1e1b00 */
[----:B---3--:R-:W-:Y:S01]  /*04d0*/  FADD.FTZ R25, R25, R10 ;  /* 0x0000000a19197221 */ /* 0x008fe20000010000 */
[----:B------:R-:W-:Y:S02]  /*04e0*/  FADD.FTZ R22, R22, R11 ;  /* 0x0000000b16167221 */ /* 0x000fe40000010000 */
[----:B------:R0:W3:Y:S01]  /*04f0*/  LDG.E.64 R10, desc[UR4][R26.64+0x38] ;  /* 0x000038041a0a7981 */ /* 0x0000e2000c1e1b00 */
[----:B----4-:R-:W-:Y:S01]  /*0500*/  FADD.FTZ R25, R25, R12 ;  /* 0x0000000c19197221 */ /* 0x010fe20000010000 */
[----:B------:R-:W-:Y:S01]  /*0510*/  FADD.FTZ R22, R22, R13 ;  /* 0x0000000d16167221 */ /* 0x000fe20000010000 */
[----:B------:R-:W-:-:S02]  /*0520*/  IADD3 R6, P1, PT, R6, -0x10, RZ ;  /* 0xfffffff006067810 */ /* 0x000fc40007f3e0ff */
[----:B-----5:R-:W-:Y:S01]  /*0530*/  FADD.FTZ R25, R25, R14 ;  /* 0x0000000e19197221 */ /* 0x020fe20000010000 */
[----:B------:R-:W-:Y:S01]  /*0540*/  FADD.FTZ R22, R22, R15 ;  /* 0x0000000f16167221 */ /* 0x000fe20000010000 */
[----:B------:R-:W-:Y:S02]  /*0550*/  IADD3.X R2, PT, PT, R2, -0x1, RZ, P1, !PT ;  /* 0xffffffff02027810 */ /* 0x000fe40000ffe4ff */
[----:B------:R-:W-:Y:S01]  /*0560*/  ISETP.NE.U32.AND P1, PT, R6, RZ, PT ;  /* 0x000000ff0600720c */ /* 0x000fe20003f25070 */
[----:B------:R-:W-:Y:S01]  /*0570*/  FADD.FTZ R25, R25, R16 ;  /* 0x0000001019197221 */ /* 0x000fe20000010000 */
[----:B------:R-:W-:Y:S02]  /*0580*/  FADD.FTZ R22, R22, R17 ;  /* 0x0000001116167221 */ /* 0x000fe40000010000 */
[----:B------:R-:W-:Y:S01]  /*0590*/  ISETP.NE.AND.EX P1, PT, R2, RZ, PT, P1 ;  /* 0x000000ff0200720c */ /* 0x000fe20003f25310 */
[----:B------:R-:W-:Y:S01]  /*05a0*/  FADD.FTZ R25, R25, R18 ;  /* 0x0000001219197221 */ /* 0x000fe20000010000 */
[----:B------:R-:W-:-:S03]  /*05b0*/  FADD.FTZ R22, R22, R19 ;  /* 0x0000001316167221 */ /* 0x000fc60000010000 */
[----:B------:R-:W-:Y:S01]  /*05c0*/  FADD.FTZ R25, R25, R20 ;  /* 0x0000001419197221 */ /* 0x000fe20000010000 */
[----:B------:R-:W-:Y:S01]  /*05d0*/  FADD.FTZ R22, R22, R21 ;  /* 0x0000001516167221 */ /* 0x000fe20000010000 */
[----:B------:R-:W-:Y:S02]  /*05e0*/  IADD3 R7, P2, PT, R7, 0x10, RZ ;  /* 0x0000001007077810 */ /* 0x000fe40007f5e0ff */
[----:B0-----:R-:W-:Y:S02]  /*05f0*/  IADD3 R26, P3, PT, R26, 0x80, RZ ;  /* 0x000000801a1a7810 */ /* 0x001fe40007f7e0ff */
[----:B------:R-:W-:Y:S02]  /*0600*/  IADD3.X R4, PT, PT, RZ, R4, RZ, P2, !PT ;  /* 0x00000004ff047210 */ /* 0x000fe400017fe4ff */
[----:B------:R-:W-:Y:S01]  /*0610*/  IADD3.X R27, PT, PT, RZ, R27, RZ, P3, !PT ;  /* 0x0000001bff1b7210 */ /* 0x000fe20001ffe4ff */
[----:B--2---:R-:W-:Y:S01]  /*0620*/  FADD.FTZ R25, R25, R8 ;  /* 0x0000000819197221 */ /* 0x004fe20000010000 */
[----:B------:R-:W-:-:S03]  /*0630*/  FADD.FTZ R22, R22, R9 ;  /* 0x0000000916167221 */ /* 0x000fc60000010000 */
[----:B---3--:R-:W-:Y:S01]  /*0640*/  FADD.FTZ R8, R25, R10 ;  /* 0x0000000a19087221 */ /* 0x008fe20000010000 */
[----:B------:R-:W-:Y:S01]  /*0650*/  FADD.FTZ R9, R22, R11 ;  /* 0x0000000b16097221 */ /* 0x000fe20000010000 */
[----:B------:R-:W-:Y:S06]  /*0660*/  @P1 BRA `(.L_x_1203) ;  /* 0xfffffffc001c1947 */ /* 0x000fec000383ffff */
.L_x_1202:
[----:B------:R-:W-:Y:S05]  /*0670*/  BSYNC.RECONVERGENT B1 ;  /* 0x0000000000017941 */ /* 0x000fea0003800200 */
.L_x_1201:
        /* <DEDUP_REMOVED lines=20> */
[----:B------:R-:W-:Y:S02]  /*07c0*/  IMAD.X R4, RZ, RZ, R4, P0 ;  /* 0x000000ffff047224 */ /* 0x000fe400000e0604 */
[----:B--2---:R-:W-:Y:S01]  /*07d0*/  FADD.FTZ R5, R8, R10 ;  /* 0x0000000a08057221 */ /* 0x004fe20000010000 */
[----:B------:R-:W-:-:S03]  /*07e0*/  FADD.FTZ R2, R9, R11 ;  /* 0x0000000b09027221 */ /* 0x000fc60000010000 */
[----:B---3--:R-:W-:Y:S01]  /*07f0*/  FADD.FTZ R5, R5, R12 ;  /* 0x0000000c05057221 */ /* 0x008fe20000010000 */
[----:B------:R-:W-:-:S03]  /*0800*/  FADD.FTZ R2, R2, R13 ;  /* 0x0000000d02027221 */ /* 0x000fc60000010000 */
[----:B----4-:R-:W-:Y:S01]  /*0810*/  FADD.FTZ R5, R5, R14 ;  /* 0x0000000e05057221 */ /* 0x010fe20000010000 */
[----:B------:R-:W-:-:S03]  /*0820*/  FADD.FTZ R2, R2, R15 ;  /* 0x0000000f02027221 */ /* 0x000fc60000010000 */
[----:B-----5:R-:W-:Y:S01]  /*0830*/  FADD.FTZ R5, R5, R16 ;  /* 0x0000001005057221 */ /* 0x020fe20000010000 */
[----:B------:R-:W-:-:S03]  /*0840*/  FADD.FTZ R2, R2, R17 ;  /* 0x0000001102027221 */ /* 0x000fc60000010000 */
[----:B------:R-:W-:Y:S01]  /*0850*/  FADD.FTZ R5, R5, R18 ;  /* 0x0000001205057221 */ /* 0x000fe20000010000 */
[----:B------:R-:W-:-:S03]  /*0860*/  FADD.FTZ R2, R2, R19 ;  /* 0x0000001302027221 */ /* 0x000fc60000010000 */
[----:B------:R-:W-:Y:S01]  /*0870*/  FADD.FTZ R5, R5, R20 ;  /* 0x0000001405057221 */ /* 0x000fe20000010000 */
[----:B------:R-:W-:-:S03]  /*0880*/  FADD.FTZ R2, R2, R21 ;  /* 0x0000001502027221 */ /* 0x000fc60000010000 */
[----:B------:R-:W-:Y:S01]  /*0890*/  FADD.FTZ R5, R5, R22 ;  /* 0x0000001605057221 */ /* 0x000fe20000010000 */
[----:B------:R-:W-:-:S03]  /*08a0*/  FADD.FTZ R2, R2, R23 ;  /* 0x0000001702027221 */ /* 0x000fc60000010000 */
[----:B------:R-:W-:Y:S01]  /*08b0*/  FADD.FTZ R8, R5, R26 ;  /* 0x0000001a05087221 */ /* 0x000fe20000010000 */
[----:B------:R-:W-:-:S07]  /*08c0*/  FADD.FTZ R9, R2, R27 ;  /* 0x0000001b02097221 */ /* 0x000fce0000010000 */
.L_x_1205:
[----:B------:R-:W-:Y:S05]  /*08d0*/  BSYNC.RECONVERGENT B1 ;  /* 0x0000000000017941 */ /* 0x000fea0003800200 */
.L_x_1204:
[----:B------:R-:W-:Y:S05]  /*08e0*/  @!P1 BRA `(.L_x_1200) ;  /* 0x00000000009c9947 */ /* 0x000fea0003800000 */
[----:B------:R-:W-:-:S04]  /*08f0*/  ISETP.GE.U32.AND P0, PT, R6, 0x4, PT ;  /* 0x000000040600780c */ /* 0x000fc80003f06070 */
[----:B------:R-:W-:-:S13]  /*0900*/  ISETP.GE.U32.AND.EX P0, PT, RZ, RZ, PT, P0 ;  /* 0x000000ffff00720c */ /* 0x000fda0003f06100 */
[----:B------:R-:W0:Y:S02]  /*0910*/  @P0 LDC.64 R16, c[0x0][0x388] ;  /* 0x0000e200ff100b82 */ /* 0x000e240000000a00 */
[----:B0-----:R-:W-:-:S04]  /*0920*/  @P0 LEA R16, P1, R7, R16, 0x3 ;  /* 0x0000001007100211 */ /* 0x001fc800078218ff */
[----:B------:R-:W-:-:S05]  /*0930*/  @P0 LEA.HI.X R17, R7, R17, R4, 0x3, P1 ;  /* 0x0000001107110211 */ /* 0x000fca00008f1c04 */
[----:B------:R-:W2:Y:S04]  /*0940*/  @P0 LDG.E.64 R18, desc[UR4][R16.64] ;  /* 0x0000000410120981 */ /* 0x000ea8000c1e1b00 */
[----:B------:R-:W3:Y:S04]  /*0950*/  @P0 LDG.E.64 R10, desc[UR4][R16.64+0x8] ;  /* 0x00000804100a0981 */ /* 0x000ee8000c1e1b00 */
[----:B------:R-:W4:Y:S04]  /*0960*/  @P0 LDG.E.64 R12, desc[UR4][R16.64+0x10] ;  /* 0x00001004100c0981 */ /* 0x000f28000c1e1b00 */
[----:B------:R-:W5:Y:S01]  /*0970*/  @P0 LDG.E.64 R14, desc[UR4][R16.64+0x18] ;  /* 0x00001804100e0981 */ /* 0x000f62000c1e1b00 */
[----:B------:R-:W-:-:S02]  /*0980*/  LOP3.LUT R6, R3, 0x3, RZ, 0xc0, !PT ;  /* 0x0000000303067812 */ /* 0x000fc400078ec0ff */
[----:B------:R-:W-:Y:S02]  /*0990*/  @P0 IADD3 R7, P2, PT, R7, 0x4, RZ ;  /* 0x0000000407070810 */ /* 0x000fe40007f5e0ff */
[----:B------:R-:W-:Y:S02]  /*09a0*/  ISETP.NE.U32.AND P1, PT, R6, RZ, PT ;  /* 0x000000ff0600720c */ /* 0x000fe40003f25070 */
[----:B------:R-:W-:Y:S01]  /*09b0*/  @P0 IADD3.X R4, PT, PT, RZ, R4, RZ, P2, !PT ;  /* 0x00000004ff040210 */ /* 0x000fe200017fe4ff */
[----:B--2---:R-:W-:Y:S01]  /*09c0*/  @P0 FADD.FTZ R5, R8, R18 ;  /* 0x0000001208050221 */ /* 0x004fe20000010000 */
[----:B------:R-:W-:-:S03]  /*09d0*/  @P0 FADD.FTZ R2, R9, R19 ;  /* 0x0000001309020221 */ /* 0x000fc60000010000 */
[----:B---3--:R-:W-:Y:S01]  /*09e0*/  @P0 FADD.FTZ R5, R5, R10 ;  /* 0x0000000a05050221 */ /* 0x008fe20000010000 */
[----:B------:R-:W-:Y:S01]  /*09f0*/  MOV R10, RZ ;  /* 0x000000ff000a7202 */ /* 0x000fe20000000f00 */
[----:B------:R-:W-:Y:S02]  /*0a00*/  @P0 FADD.FTZ R2, R2, R11 ;  /* 0x0000000b02020221 */ /* 0x000fe40000010000 */
[----:B----4-:R-:W-:Y:S01]  /*0a10*/  @P0 FADD.FTZ R5, R5, R12 ;  /* 0x0000000c05050221 */ /* 0x010fe20000010000 */
[----:B------:R-:W-:Y:S01]  /*0a20*/  ISETP.NE.AND.EX P1, PT, R10, RZ, PT, P1 ;  /* 0x000000ff0a00720c */ /* 0x000fe20003f25310 */
[----:B------:R-:W-:Y:S02]  /*0a30*/  @P0 FADD.FTZ R2, R2, R13 ;  /* 0x0000000d02020221 */ /* 0x000fe40000010000 */
[----:B-----5:R-:W-:Y:S02]  /*0a40*/  @P0 FADD.FTZ R8, R5, R14 ;  /* 0x0000000e05080221 */ /* 0x020fe40000010000 */
[----:B------:R-:W-:-:S08]  /*0a50*/  @P0 FADD.FTZ R9, R2, R15 ;  /* 0x0000000f02090221 */ /* 0x000fd00000010000 */
[----:B------:R-:W-:Y:S05]  /*0a60*/  @!P1 BRA `(.L_x_1200) ;  /* 0x00000000003c9947 */ /* 0x000fea0003800000 */
[----:B------:R-:W0:Y:S02]  /*0a70*/  LDCU.64 UR6, c[0x0][0x388] ;  /* 0x00007100ff0677ac */ /* 0x000e240008000a00 */
[----:B0-----:R-:W-:-:S04]  /*0a80*/  LEA R5, P0, R7, UR6, 0x3 ;  /* 0x0000000607057c11 */ /* 0x001fc8000f8018ff */
[----:B------:R-:W-:-:S09]  /*0a90*/  LEA.HI.X R4, R7, UR7, R4, 0x3, P0 ;  /* 0x0000000707047c11 */ /* 0x000fd200080f1c04 */
.L_x_1206:
[----:B------:R-:W-:Y:S01]  /*0aa0*/  IMAD.MOV.U32 R2, RZ, RZ, R5 ;  /* 0x000000ffff027224 */ /* 0x000fe200078e0005 */
        /* <DEDUP_REMOVED lines=8> */
[----:B--2---:R-:W-:Y:S01]  /*0b30*/  FADD.FTZ R8, R2, R8 ;  /* 0x0000000802087221 */ /* 0x004fe20000010000 */
[----:B------:R-:W-:-:S11]  /*0b40*/  FADD.FTZ R9, R3, R9 ;  /* 0x0000000903097221 */ /* 0x000fd60000010000 */
[----:B------:R-:W-:Y:S05]  /*0b50*/  @P0 BRA `(.L_x_1206) ;  /* 0xfffffffc00d00947 */ /* 0x000fea000383ffff */
.L_x_1200:
[----:B------:R-:W-:Y:S05]  /*0b60*/  BSYNC.RECONVERGENT B0 ;  /* 0x0000000000007941 */ /* 0x000fea0003800200 */
.L_x_1199:
        /* <DEDUP_REMOVED lines=9> */
.L_x_1207:
        /* <DEDUP_REMOVED lines=16> */
.L_x_8782:


//--------------------- .text._ZN2at6native55_GLOBAL__N__0955718d_22_SparseCsrTensorMath_cu_868dd54534reduce_sparse_csr_dim1_cuda_kernelIN3c107complexIfEEiNS1_14ReductionAddOpIS5_EES5_EEvPT2_PKT_PKT0_SF_lT1_ --------------------------
	.section	.text._ZN2at6native55_GLOBAL__N__0955718d_22_SparseCsrTensorMath_cu_868dd54534reduce_sparse_csr_dim1_cuda_kernelIN3c107complexIfEEiNS1_14ReductionAddOpIS5_EES5_EEvPT2_PKT_PKT0_SF_lT1_,"ax",@progbits
	.align	128
.text._ZN2at6native55_GLOBAL__N__0955718d_22_SparseCsrTensorMath_cu_868dd54534reduce_sparse_csr_dim1_cuda_kernelIN3c107complexIfEEiNS1_14ReductionAddOpIS5_EES5_EEvPT2_PKT_PKT0_SF_lT1_:
        .type           _ZN2at6native55_GLOBAL__N__0955718d_22_SparseCsrTensorMath_cu_868dd54534reduce_sparse_csr_dim1_cuda_kernelIN3c107complexIfEEiNS1_14ReductionAddOpIS5_EES5_EEvPT2_PKT_PKT0_SF_lT1_,@function
        .size           _ZN2at6native55_GLOBAL__N__0955718d_22_SparseCsrTensorMath_cu_868dd54534reduce_sparse_csr_dim1_cuda_kernelIN3c107complexIfEEiNS1_14ReductionAddOpIS5_EES5_EEvPT2_PKT_PKT0_SF_lT1_,(.L_x_8783 - _ZN2at6native55_GLOBAL__N__0955718d_22_SparseCsrTensorMath_cu_868dd54534reduce_sparse_csr_dim1_cuda_kernelIN3c107complexIfEEiNS1_14ReductionAddOpIS5_EES5_EEvPT2_PKT_PKT0_SF_lT1_)
        .other          _ZN2at6native55_GLOBAL__N__0955718d_22_SparseCsrTensorMath_cu_868dd54534reduce_sparse_csr_dim1_cuda_kernelIN3c107complexIfEEiNS1_14ReductionAddOpIS5_EES5_EEvPT2_PKT_PKT0_SF_lT1_,@"STO_CUDA_ENTRY STV_DEFAULT"
_ZN2at6native55_GLOBAL__N__0955718d_22_SparseCsrTensorMath_cu_868dd54534reduce_sparse_csr_dim1_cuda_kernelIN3c107complexIfEEiNS1_14ReductionAddOpIS5_EES5_EEvPT2_PKT_PKT0_SF_lT1_:
        /* <DEDUP_REMOVED lines=21> */
[----:B------:R-:W-:-:S11]  /*0150*/  CS2R R20, SRZ ;  /* 0x0000000000147805 */ /* 0x000fd6000001ff00 */
[----:B------:R-:W-:Y:S05]  /*0160*/  @P0 BRA `(.L_x_1209) ;  /* 0x00000008001c0947 */ /* 0x000fea0003800000 */
[CC--:B------:R-:W-:Y:S01]  /*0170*/  IADD3 R4, PT, PT, R6.reuse, -R3.reuse, RZ ;  /* 0x8000000306047210 */ /* 0x0c0fe20007ffe0ff */
[----:B------:R-:W-:Y:S01]  /*0180*/  BSSY.RECONVERGENT B1, `(.L_x_1210) ;  /* 0x0000042000017945 */ /* 0x000fe20003800200 */
[----:B------:R-:W-:Y:S02]  /*0190*/  IADD3 R6, PT, PT, -R6, R3, RZ ;  /* 0x0000000306067210 */ /* 0x000fe40007ffe1ff */
[----:B------:R-:W-:Y:S02]  /*01a0*/  CS2R R20, SRZ ;  /* 0x0000000000147805 */ /* 0x000fe4000001ff00 */
[----:B------:R-:W-:Y:S02]  /*01b0*/  LOP3.LUT R5, R4, 0xf, RZ, 0xc0, !PT ;  /* 0x0000000f04057812 */ /* 0x000fe400078ec0ff */
[----:B------:R-:W-:Y:S02]  /*01c0*/  ISETP.GT.U32.AND P1, PT, R6, -0x10, PT ;  /* 0xfffffff00600780c */ /* 0x000fe40003f24070 */
[----:B------:R-:W-:-:S11]  /*01d0*/  ISETP.NE.AND P0, PT, R5, RZ, PT ;  /* 0x000000ff0500720c */ /* 0x000fd60003f05270 */
[----:B------:R-:W-:Y:S05]  /*01e0*/  @P1 BRA `(.L_x_1211) ;  /* 0x0000000000ec1947 */ /* 0x000fea0003800000 */
[----:B------:R-:W0:Y:S01]  /*01f0*/  LDC.64 R24, c[0x0][0x388] ;  /* 0x0000e200ff187b82 */ /* 0x000e220000000a00 */
[----:B------:R-:W-:Y:S01]  /*0200*/  LOP3.LUT R6, R4, 0xfffffff0, RZ, 0xc0, !PT ;  /* 0xfffffff004067812 */ /* 0x000fe200078ec0ff */
[----:B------:R-:W-:-:S03]  /*0210*/  HFMA2 R20, -RZ, RZ, 0, 0 ;  /* 0x00000000ff147431 */ /* 0x000fc600000001ff */
[----:B------:R-:W-:Y:S02]  /*0220*/  IADD3 R6, PT, PT, -R6, RZ, RZ ;  /* 0x000000ff06067210 */ /* 0x000fe40007ffe1ff */
[----:B0-----:R-:W-:-:S04]  /*0230*/  IADD3 R24, P1, PT, R24, 0x40, RZ ;  /* 0x0000004018187810 */ /* 0x001fc80007f3e0ff */
[----:B------:R-:W-:-:S09]  /*0240*/  IADD3.X R25, PT, PT, RZ, R25, RZ, P1, !PT ;  /* 0x00000019ff197210 */ /* 0x000fd20000ffe4ff */
.L_x_1212:
[----:B------:R-:W-:-:S05]  /*0250*/  IMAD.WIDE R26, R3, 0x8, R24 ;  /* 0x00000008031a7825 */ /* 0x000fca00078e0218 */
        /* <DEDUP_REMOVED lines=30> */
[----:B------:R-:W2:Y:S04]  /*0440*/  LDG.E.64 R20, desc[UR4][R26.64+0x30] ;  /* 0x000030041a147981 */ /* 0x000ea8000c1e1b00 */
[----:B------:R-:W2:Y:S01]  /*0450*/  LDG.E.64 R22, desc[UR4][R26.64+0x38] ;  /* 0x000038041a167981 */ /* 0x000ea2000c1e1b00 */
[----:B---3--:R-:W-:Y:S01]  /*0460*/  FADD.FTZ R7, R7, R18 ;  /* 0x0000001207077221 */ /* 0x008fe20000010000 */
[----:B------:R-:W-:-:S03]  /*0470*/  FADD.FTZ R28, R28, R19 ;  /* 0x000000131c1c7221 */ /* 0x000fc60000010000 */
[----:B----4-:R-:W-:Y:S01]  /*0480*/  FADD.FTZ R7, R7, R8 ;  /* 0x0000000807077221 */ /* 0x010fe20000010000 */
[----:B------:R-:W-:Y:S01]  /*0490*/  FADD.FTZ R28, R28, R9 ;  /* 0x000000091c1c7221 */ /* 0x000fe20000010000 */
[----:B------:R-:W-:Y:S02]  /*04a0*/  IADD3 R6, PT, PT, R6, 0x10, RZ ;  /* 0x0000001006067810 */ /* 0x000fe40007ffe0ff */
[----:B-----5:R-:W-:Y:S01]  /*04b0*/  FADD.FTZ R7, R7, R16 ;  /* 0x0000001007077221 */ /* 0x020fe20000010000 */
[----:B------:R-:W-:Y:S01]  /*04c0*/  FADD.FTZ R28, R28, R17 ;  /* 0x000000111c1c7221 */ /* 0x000fe20000010000 */
[----:B------:R-:W-:Y:S02]  /*04d0*/  ISETP.NE.AND P1, PT, R6, RZ, PT ;  /* 0x000000ff0600720c */ /* 0x000fe40003f25270 */
[----:B------:R-:W-:Y:S01]  /*04e0*/  FADD.FTZ R7, R7, R14 ;  /* 0x0000000e07077221 */ /* 0x000fe20000010000 */
[----:B------:R-:W-:-:S03]  /*04f0*/  FADD.FTZ R28, R28, R15 ;  /* 0x0000000f1c1c7221 */ /* 0x000fc60000010000 */
[----:B------:R-:W-:Y:S01]  /*0500*/  FADD.FTZ R7, R7, R12 ;  /* 0x0000000c07077221 */ /* 0x000fe20000010000 */
[----:B------:R-:W-:-:S03]  /*0510*/  FADD.FTZ R28, R28, R13 ;  /* 0x0000000d1c1c7221 */ /* 0x000fc60000010000 */
[----:B------:R-:W-:Y:S01]  /*0520*/  FADD.FTZ R7, R7, R10 ;  /* 0x0000000a07077221 */ /* 0x000fe20000010000 */
[----:B------:R-:W-:Y:S01]  /*0530*/  FADD.FTZ R28, R28, R11 ;  /* 0x0000000b1c1c7221 */ /* 0x000fe20000010000 */
[----:B------:R-:W-:Y:S02]  /*0540*/  IADD3 R3, PT, PT, R3, 0x10, RZ ;  /* 0x0000001003037810 */ /* 0x000fe40007ffe0ff */
[----:B--2---:R-:W-:Y:S01]  /*0550*/  FADD.FTZ R7, R7, R20 ;  /* 0x0000001407077221 */ /* 0x004fe20000010000 */
[----:B------:R-:W-:-:S03]  /*0560*/  FADD.FTZ R28, R28, R21 ;  /* 0x000000151c1c7221 */ /* 0x000fc60000010000 */
[----:B------:R-:W-:Y:S01]  /*0570*/  FADD.FTZ R20, R7, R22 ;  /* 0x0000001607147221 */ /* 0x000fe20000010000 */
[----:B------:R-:W-:Y:S01]  /*0580*/  FADD.FTZ R21, R28, R23 ;  /* 0x000000171c157221 */ /* 0x000fe20000010000 */
[----:B------:R-:W-:Y:S06]  /*0590*/  @P1 BRA `(.L_x_1212) ;  /* 0xfffffffc002c1947 */ /* 0x000fec000383ffff */
.L_x_1211:
[----:B------:R-:W-:Y:S05]  /*05a0*/  BSYNC.RECONVERGENT B1 ;  /* 0x0000000000017941 */ /* 0x000fea0003800200 */
.L_x_1210:
        /* <DEDUP_REMOVED lines=33> */
.L_x_1214:
[----:B------:R-:W-:Y:S05]  /*07c0*/  BSYNC.RECONVERGENT B1 ;  /* 0x0000000000017941 */ /* 0x000fea0003800200 */
.L_x_1213:
        /* <DEDUP_REMOVED lines=20> */
[----:B------:R-:W-:-:S07]  /*0910*/  FADD.FTZ R21, R12, R7 ;  /* 0x000000070c157221 */ /* 0x000fce0000010000 */
.L_x_1216:
[----:B------:R-:W-:Y:S05]  /*0920*/  BSYNC.RECONVERGENT B1 ;  /* 0x0000000000017941 */ /* 0x000fea0003800200 */
.L_x_1215:
[----:B------:R-:W-:Y:S05]  /*0930*/  @!P1 BRA `(.L_x_1209) ;  /* 0x0000000000289947 */ /* 0x000fea0003800000 */
[----:B------:R-:W0:Y:S01]  /*0940*/  LDC.64 R6, c[0x0][0x388] ;  /* 0x0000e200ff067b82 */ /* 0x000e220000000a00 */
[----:B------:R-:W-:-:S07]  /*0950*/  IADD3 R8, PT, PT, -R10, RZ, RZ ;  /* 0x000000ff0a087210 */ /* 0x000fce0007ffe1ff */
.L_x_1217:
[----:B0-----:R-:W-:-:S06]  /*0960*/  IMAD.WIDE R4, R3, 0x8, R6 ;  /* 0x0000000803047825 */ /* 0x001fcc00078e0206 */
[----:B------:R-:W2:Y:S01]  /*0970*/  LDG.E.64 R4, desc[UR4][R4.64] ;  /* 0x0000000404047981 */ /* 0x000ea2000c1e1b00 */
[----:B------:R-:W-:Y:S02]  /*0980*/  IADD3 R8, PT, PT, R8, 0x1, RZ ;  /* 0x0000000108087810 */ /* 0x000fe40007ffe0ff */
[----:B------:R-:W-:Y:S02]  /*0990*/  IADD3 R3, PT, PT, R3, 0x1, RZ ;  /* 0x0000000103037810 */ /* 0x000fe40007ffe0ff */
[----:B------:R-:W-:Y:S01]  /*09a0*/  ISETP.NE.AND P0, PT, R8, RZ, PT ;  /* 0x000000ff0800720c */ /* 0x000fe20003f05270 */
[----:B--2---:R-:W-:Y:S01]  /*09b0*/  FADD.FTZ R20, R4, R20 ;  /* 0x0000001404147221 */ /* 0x004fe20000010000 */
[----:B------:R-:W-:-:S11]  /*09c0*/  FADD.FTZ R21, R5, R21 ;  /* 0x0000001505157221 */ /* 0x000fd60000010000 */
[----:B------:R-:W-:Y:S05]  /*09d0*/  @P0 BRA `(.L_x_1217) ;  /* 0xfffffffc00e00947 */ /* 0x000fea000383ffff */
.L_x_1209:
[----:B------:R-:W-:Y:S05]  /*09e0*/  BSYNC.RECONVERGENT B0 ;  /* 0x0000000000007941 */ /* 0x000fea0003800200 */
.L_x_1208:
        /* <DEDUP_REMOVED lines=8> */
.L_x_1218:
        /* <DEDUP_REMOVED lines=9> */
.L_x_8783:


//--------------------- .text._ZN2at6native55_GLOBAL__N__0955718d_22_SparseCsrTensorMath_cu_868dd54534reduce_sparse_csr_dim0_cuda_kernelIN3c107complexIfEElNS1_14ReductionAddOpIS5_EES5_EEvPT2_PKT0_lPKT_SC_lT1_ --------------------------
	.section	.text._ZN2at6native55_GLOBAL__N__0955718d_22_SparseCsrTensorMath_cu_868dd54534reduce_sparse_csr_dim0_cuda_kernelIN3c107complexIfEElNS1_14ReductionAddOpIS5_EES5_EEvPT2_PKT0_lPKT_SC_lT1_,"ax",@progbits
	.align	128
.text._ZN2at6native55_GLOBAL__N__0955718d_22_SparseCsrTensorMath_cu_868dd54534reduce_sparse_csr_dim0_cuda_kernelIN3c107complexIfEElNS1_14ReductionAddOpIS5_EES5_EEvPT2_PKT0_lPKT_SC_lT1_:
        .type           _ZN2at6native55_GLOBAL__N__0955718d_22_SparseCsrTensorMath_cu_868dd54534reduce_sparse_csr_dim0_cuda_kernelIN3c107complexIfEElNS1_14ReductionAddOpIS5_EES5_EEvPT2_PKT0_lPKT_SC_lT1_,@function
        .size           _ZN2at6native55_GLOBAL__N__0955718d_22_SparseCsrTensorMath_cu_868dd54534reduce_sparse_csr_dim0_cuda_kernelIN3c107complexIfEElNS1_14ReductionAddOpIS5_EES5_EEvPT2_PKT0_lPKT_SC_lT1_,(.L_x_8784 - _ZN2at6native55_GLOBAL__N__0955718d_22_SparseCsrTensorMath_cu_868dd54534reduce_sparse_csr_dim0_cuda_kernelIN3c107complexIfEElNS1_14ReductionAddOpIS5_EES5_EEvPT2_PKT0_lPKT_SC_lT1_)
        .other          _ZN2at6native55_GLOBAL__N__0955718d_22_SparseCsrTensorMath_cu_868dd54534reduce_sparse_csr_dim0_cuda_kernelIN3c107complexIfEElNS1_14ReductionAddOpIS5_EES5_EEvPT2_PKT0_lPKT_SC_lT1_,@"STO_CUDA_ENTRY STV_DEFAULT"
_ZN2at6native55_GLOBAL__N__0955718d_22_SparseCsrTensorMath_cu_868dd54534reduce_sparse_csr_dim0_cuda_kernelIN3c107complexIfEElNS1_14ReductionAddOpIS5_EES5_EEvPT2_PKT0_lPKT_SC_lT1_:
        /* <DEDUP_REMOVED lines=11> */
[----:B------:R-:W-:Y:S02]  /*00b0*/  SHF.R.U32.HI R18, RZ, 0x1d, R18 ;  /* 0x0000001dff127819 */ /* 0x000fe40000011612 */
[----:B------:R-:W-:Y:S01]  /*00c0*/  CS2R R2, SRZ ;  /* 0x0000000000027805 */ /* 0x000fe2000001ff00 */
[----:B------:R-:W1:Y:S01]  /*00d0*/  LDCU.64 UR4, c[0x0][0x388] ;  /* 0x00007100ff0477ac */ /* 0x000e620008000a00 */
        /* <DEDUP_REMOVED lines=8> */
[----:B------:R-:W-:Y:S01]  /*0160*/  CS2R R2, SRZ ;  /* 0x0000000000027805 */ /* 0x000fe2000001ff00 */
        /* <DEDUP_REMOVED lines=11> */
[----:B------:R-:W-:Y:S02]  /*0220*/  ULOP3.LUT UR5, UR11, 0x7fffffff, URZ, 0xc0, !UPT ;  /* 0x7fffffff0b057892 */ /* 0x000fe4000f8ec0ff */
[----:B0-----:R-:W-:Y:S02]  /*0230*/  UIADD3 UR8, UP1, UPT, UR8, 0x20, URZ ;  /* 0x0000002008087890 */ /* 0x001fe4000ff3e0ff */
[----:B-1----:R-:W-:Y:S02]  /*0240*/  UIADD3 UR6, UP2, UPT, UR6, 0x20, URZ ;  /* 0x0000002006067890 */ /* 0x002fe4000ff5e0ff */
[----:B------:R-:W-:-:S02]  /*0250*/  UIADD3.X UR9, UPT, UPT, URZ, UR9, URZ, UP1, !UPT ;  /* 0x00000009ff097290 */ /* 0x000fc40008ffe4ff */
[----:B------:R-:W-:Y:S01]  /*0260*/  IMAD.U32 R6, RZ, RZ, UR8 ;  /* 0x00000008ff067e24 */ /* 0x000fe2000f8e00ff */
[----:B------:R-:W-:Y:S01]  /*0270*/  UIADD3.X UR7, UPT, UPT, URZ, UR7, URZ, UP2, !UPT ;  /* 0x00000007ff077290 */ /* 0x000fe200097fe4ff */
[----:B------:R-:W-:Y:S01]  /*0280*/  MOV R10, UR6 ;  /* 0x00000006000a7c02 */ /* 0x000fe20008000f00 */
[----:B------:R-:W-:Y:S01]  /*0290*/  UMOV UR6, UR4 ;  /* 0x0000000400067c82 */ /* 0x000fe20008000000 */
[----:B------:R-:W-:-:S03]  /*02a0*/  IMAD.U32 R7, RZ, RZ, UR9 ;  /* 0x00000009ff077e24 */ /* 0x000fc6000f8e00ff */
[----:B------:R-:W-:Y:S01]  /*02b0*/  IMAD.U32 R11, RZ, RZ, UR7 ;  /* 0x00000007ff0b7e24 */ /* 0x000fe2000f8e00ff */
[----:B------:R-:W-:-:S06]  /*02c0*/  UMOV UR7, UR5 ;  /* 0x0000000500077c82 */ /* 0x000fcc0008000000 */
.L_x_1221:
        /* <DEDUP_REMOVED lines=11> */
[----:B---3--:R-:W-:-:S02]  /*0380*/  ISETP.NE.U32.AND P5, PT, R4, R20, PT ;  /* 0x000000140400720c */ /* 0x008fc40003fa5070 */
[C---:B----4-:R-:W-:Y:S02]  /*0390*/  ISETP.NE.U32.AND P4, PT, R4.reuse, R22, PT ;  /* 0x000000160400720c */ /* 0x050fe40003f85070 */
[C---:B------:R-:W-:Y:S02]  /*03a0*/  ISETP.NE.AND.EX P5, PT, R5.reuse, R21, PT, P5 ;  /* 0x000000150500720c */ /* 0x040fe40003fa5350 */
[C---:B------:R-:W-:Y:S02]  /*03b0*/  ISETP.NE.U32.AND P3, PT, R4.reuse, R24, PT ;  /* 0x000000180400720c */ /* 0x040fe40003f65070 */
[C---:B------:R-:W-:Y:S02]  /*03c0*/  ISETP.NE.AND.EX P4, PT, R5.reuse, R23, PT, P4 ;  /* 0x000000170500720c */ /* 0x040fe40003f85340 */
[----:B------:R-:W-:Y:S02]  /*03d0*/  ISETP.NE.AND.EX P3, PT, R5, R25, PT, P3 ;  /* 0x000000190500720c */ /* 0x000fe40003f65330 */
[----:B------:R-:W-:-:S02]  /*03e0*/  ISETP.NE.U32.AND P2, PT, R4, R26, PT ;  /* 0x0000001a0400720c */ /* 0x000fc40003f45070 */
[C---:B------:R-:W-:Y:S02]  /*03f0*/  ISETP.NE.U32.AND P1, PT, R4.reuse, R16, PT ;  /* 0x000000100400720c */ /* 0x040fe40003f25070 */
[C---:B------:R-:W-:Y:S01]  /*0400*/  ISETP.NE.AND.EX P2, PT, R5.reuse, R27, PT, P2 ;  /* 0x0000001b0500720c */ /* 0x040fe20003f45320 */
[----:B------:R-:W3:Y:S01]  /*0410*/  @!P5 LDG.E.64 R20, desc[UR12][R10.64+-0x18] ;  /* 0xffffe80c0a14d981 */ /* 0x000ee2000c1e1b00 */
[C---:B------:R-:W-:Y:S02]  /*0420*/  ISETP.NE.AND.EX P1, PT, R5.reuse, R17, PT, P1 ;  /* 0x000000110500720c */ /* 0x040fe40003f25310 */
[----:B------:R-:W-:Y:S01]  /*0430*/  ISETP.NE.U32.AND P0, PT, R4, R12, PT ;  /* 0x0000000c0400720c */ /* 0x000fe20003f05070 */
[----:B------:R-:W4:Y:S03]  /*0440*/  @!P4 LDG.E.64 R16, desc[UR12][R10.64+-0x10] ;  /* 0xfffff00c0a10c981 */ /* 0x000f26000c1e1b00 */
[----:B------:R-:W-:-:S02]  /*0450*/  ISETP.NE.AND.EX P0, PT, R5, R13, PT, P0 ;  /* 0x0000000d0500720c */ /* 0x000fc40003f05300 */
[----:B------:R-:W4:Y:S04]  /*0460*/  @!P3 LDG.E.64 R12, desc[UR12][R10.64+-0x8] ;  /* 0xfffff80c0a0cb981 */ /* 0x000f28000c1e1b00 */
[----:B------:R-:W4:Y:S04]  /*0470*/  @!P2 LDG.E.64 R22, desc[UR12][R10.64] ;  /* 0x0000000c0a16a981 */ /* 0x000f28000c1e1b00 */
[----:B------:R-:W4:Y:S01]  /*0480*/  @!P1 LDG.E.64 R24, desc[UR12][R10.64+0x8] ;  /* 0x0000080c0a189981 */ /* 0x000f22000c1e1b00 */
[----:B--2---:R-:W-:Y:S01]  /*0490*/  @!P6 FADD.FTZ R2, R2, R14 ;  /* 0x0000000e0202e221 */ /* 0x004fe20000010000 */
[----:B------:R-:W-:Y:S01]  /*04a0*/  @!P6 FADD.FTZ R3, R3, R15 ;  /* 0x0000000f0303e221 */ /* 0x000fe20000010000 */
[----:B------:R-:W-:Y:S01]  /*04b0*/  ISETP.NE.U32.AND P6, PT, R4, R8, PT ;  /* 0x000000080400720c */ /* 0x000fe20003fc5070 */
[----:B------:R-:W2:Y:S03]  /*04c0*/  @!P0 LDG.E.64 R14, desc[UR12][R10.64+0x10] ;  /* 0x0000100c0a0e8981 */ /* 0x000ea6000c1e1b00 */
[----:B------:R-:W-:-:S13]  /*04d0*/  ISETP.NE.AND.EX P6, PT, R5, R9, PT, P6 ;  /* 0x000000090500720c */ /* 0x000fda0003fc5360 */
[----:B------:R0:W2:Y:S01]  /*04e0*/  @!P6 LDG.E.64 R8, desc[UR12][R10.64+0x18] ;  /* 0x0000180c0a08e981 */ /* 0x0000a2000c1e1b00 */
[----:B---3--:R-:W-:Y:S01]  /*04f0*/  @!P5 FADD.FTZ R2, R2, R20 ;  /* 0x000000140202d221 */ /* 0x008fe20000010000 */
[----:B------:R-:W-:Y:S01]  /*0500*/  @!P5 FADD.FTZ R3, R3, R21 ;  /* 0x000000150303d221 */ /* 0x000fe20000010000 */
[----:B------:R-:W-:Y:S02]  /*0510*/  UIADD3 UR6, UP1, UPT, UR6, -0x8, URZ ;  /* 0xfffffff806067890 */ /* 0x000fe4000ff3e0ff */
[----:B----4-:R-:W-:Y:S01]  /*0520*/  @!P4 FADD.FTZ R2, R2, R16 ;  /* 0x000000100202c221 */ /* 0x010fe20000010000 */
[----:B------:R-:W-:Y:S01]  /*0530*/  @!P4 FADD.FTZ R3, R3, R17 ;  /* 0x000000110303c221 */ /* 0x000fe20000010000 */
[----:B------:R-:W-:Y:S02]  /*0540*/  UIADD3.X UR7, UPT, UPT, UR7, -0x1, URZ, UP1, !UPT ;  /* 0xffffffff07077890 */ /* 0x000fe40008ffe4ff */
[----:B------:R-:W-:Y:S01]  /*0550*/  @!P3 FADD.FTZ R2, R2, R12 ;  /* 0x0000000c0202b221 */ /* 0x000fe20000010000 */
[----:B------:R-:W-:Y:S01]  /*0560*/  @!P3 FADD.FTZ R3, R3, R13 ;  /* 0x0000000d0303b221 */ /* 0x000fe20000010000 */
[----:B------:R-:W-:-:S02]  /*0570*/  UISETP.NE.U32.AND UP1, UPT, UR6, URZ, UPT ;  /* 0x000000ff0600728c */ /* 0x000fc4000bf25070 */
[----:B------:R-:W-:Y:S01]  /*0580*/  @!P2 FADD.FTZ R2, R2, R22 ;  /* 0x000000160202a221 */ /* 0x000fe20000010000 */
[----:B------:R-:W-:Y:S01]  /*0590*/  @!P2 FADD.FTZ R3, R3, R23 ;  /* 0x000000170303a221 */ /* 0x000fe20000010000 */
[----:B------:R-:W-:Y:S02]  /*05a0*/  UISETP.NE.AND.EX UP1, UPT, UR7, URZ, UPT, UP1 ;  /* 0x000000ff0700728c */ /* 0x000fe4000bf25310 */
[----:B------:R-:W-:Y:S01]  /*05b0*/  @!P1 FADD.FTZ R2, R2, R24 ;  /* 0x0000001802029221 */ /* 0x000fe20000010000 */
[----:B------:R-:W-:Y:S01]  /*05c0*/  @!P1 FADD.FTZ R3, R3, R25 ;  /* 0x0000001903039221 */ /* 0x000fe20000010000 */
[----:B0-----:R-:W-:Y:S02]  /*05d0*/  IADD3 R10, P2, PT, R10, 0x40, RZ ;  /* 0x000000400a0a7810 */ /* 0x001fe40007f5e0ff */
[----:B------:R-:W-:-:S03]  /*05e0*/  IADD3 R6, P1, PT, R6, 0x40, RZ ;  /* 0x0000004006067810 */ /* 0x000fc60007f3e0ff */
[----:B------:R-:W-:Y:S01]  /*05f0*/  IMAD.X R11, RZ, RZ, R11, P2 ;  /* 0x000000ffff0b7224 */ /* 0x000fe200010e060b */
[----:B------:R-:W-:Y:S01]  /*0600*/  IADD3.X R7, PT, PT, RZ, R7, RZ, P1, !PT ;  /* 0x00000007ff077210 */ /* 0x000fe20000ffe4ff */
[----:B--2---:R-:W-:Y:S01]  /*0610*/  @!P0 FADD.FTZ R2, R2, R14 ;  /* 0x0000000e02028221 */ /* 0x004fe20000010000 */
[----:B------:R-:W-:-:S03]  /*0620*/  @!P0 FADD.FTZ R3, R3, R15 ;  /* 0x0000000f03038221 */ /* 0x000fc60000010000 */
[----:B------:R-:W-:Y:S01]  /*0630*/  @!P6 FADD.FTZ R2, R2, R8 ;  /* 0x000000080202e221 */ /* 0x000fe20000010000 */
[----:B------:R-:W-:Y:S01]  /*0640*/  @!P6 FADD.FTZ R3, R3, R9 ;  /* 0x000000090303e221 */ /* 0x000fe20000010000 */
[----:B------:R-:W-:Y:S06]  /*0650*/  BRA.U UP1, `(.L_x_1221) ;  /* 0xfffffffd011c7547 */ /* 0x000fec000b83ffff */
.L_x_1220:
        /* <DEDUP_REMOVED lines=19> */
[----:B------:R-:W4:Y:S01]  /*0790*/  LDG.E.64 R12, desc[UR12][R14.64+0x18] ;  /* 0x0000180c0e0c7981 */ /* 0x000f22000c1e1b00 */
[----:B0-----:R-:W-:-:S04]  /*07a0*/  UIADD3 UR6, UP1, UPT, UR6, UR8, URZ ;  /* 0x0000000806067290 */ /* 0x001fc8000ff3e0ff */
[----:B------:R-:W-:Y:S01]  /*07b0*/  UIADD3.X UR7, UPT, UPT, UR7, UR9, URZ, UP1, !UPT ;  /* 0x0000000907077290 */ /* 0x000fe20008ffe4ff */
        /* <DEDUP_REMOVED lines=10> */
[----:B------:R-:W2:Y:S06]  /*0860*/  @!P0 LDG.E.64 R8, desc[UR12][R6.64] ;  /* 0x0000000c06088981 */ /* 0x000eac000c1e1b00 */
[----:B------:R-:W3:Y:S04]  /*0870*/  @!P1 LDG.E.64 R10, desc[UR12][R6.64+0x8] ;  /* 0x0000080c060a9981 */ /* 0x000ee8000c1e1b00 */
[----:B------:R-:W4:Y:S04]  /*0880*/  @!P2 LDG.E.64 R12, desc[UR12][R6.64+0x10] ;  /* 0x0000100c060ca981 */ /* 0x000f28000c1e1b00 */
[----:B------:R-:W4:Y:S01]  /*0890*/  @!P3 LDG.E.64 R14, desc[UR12][R6.64+0x18] ;  /* 0x0000180c060eb981 */ /* 0x000f22000c1e1b00 */
[----:B------:R-:W-:-:S04]  /*08a0*/  UIADD3 UR4, UP1, UPT, UR4, 0x4, URZ ;  /* 0x0000000404047890 */ /* 0x000fc8000ff3e0ff */
[----:B------:R-:W-:Y:S01]  /*08b0*/  UIADD3.X UR5, UPT, UPT, URZ, UR5, URZ, UP1, !UPT ;  /* 0x00000005ff057290 */ /* 0x000fe20008ffe4ff */
[----:B--2---:R-:W-:Y:S01]  /*08c0*/  @!P0 FADD.FTZ R2, R2, R8 ;  /* 0x0000000802028221 */ /* 0x004fe20000010000 */
[----:B------:R-:W-:-:S03]  /*08d0*/  @!P0 FADD.FTZ R3, R3, R9 ;  /* 0x0000000903038221 */ /* 0x000fc60000010000 */
[----:B---3--:R-:W-:Y:S01]  /*08e0*/  @!P1 FADD.FTZ R2, R2, R10 ;  /* 0x0000000a02029221 */ /* 0x008fe20000010000 */
[----:B------:R-:W-:-:S03]  /*08f0*/  @!P1 FADD.FTZ R3, R3, R11 ;  /* 0x0000000b03039221 */ /* 0x000fc60000010000 */
[----:B----4-:R-:W-:Y:S01]  /*0900*/  @!P2 FADD.FTZ R2, R2, R12 ;  /* 0x0000000c0202a221 */ /* 0x010fe20000010000 */
[----:B------:R-:W-:-:S03]  /*0910*/  @!P2 FADD.FTZ R3, R3, R13 ;  /* 0x0000000d0303a221 */ /* 0x000fc60000010000 */
[----:B------:R-:W-:Y:S01]  /*0920*/  @!P3 FADD.FTZ R2, R2, R14 ;  /* 0x0000000e0202b221 */ /* 0x000fe20000010000 */
[----:B------:R-:W-:-:S07]  /*0930*/  @!P3 FADD.FTZ R3, R3, R15 ;  /* 0x0000000f0303b221 */ /* 0x000fce0000010000 */
.L_x_1222:
        /* <DEDUP_REMOVED lines=19> */
[C---:B--2--5:R-:W-:Y:S01]  /*0a70*/  ISETP.NE.U32.AND P0, PT, R4.reuse, R6, PT ;  /* 0x000000060400720c */ /* 0x064fe20003f05070 */
[----:B------:R-:W-:Y:S01]  /*0a80*/  IMAD.U32 R6, RZ, RZ, UR8 ;  /* 0x00000008ff067e24 */ /* 0x000fe2000f8e00ff */
[----:B---3--:R-:W-:Y:S02]  /*0a90*/  ISETP.NE.U32.AND P1, PT, R4, R8, PT ;  /* 0x000000080400720c */ /* 0x008fe40003f25070 */
[C---:B------:R-:W-:Y:S02]  /*0aa0*/  ISETP.NE.AND.EX P0, PT, R5.reuse, R7, PT, P0 ;  /* 0x000000070500720c */ /* 0x040fe40003f05300 */
[----:B------:R-:W-:Y:S02]  /*0ab0*/  ISETP.NE.AND.EX P1, PT, R5, R9, PT, P1 ;  /* 0x000000090500720c */ /* 0x000fe40003f25310 */
[----:B------:R-:W-:-:S09]  /*0ac0*/  MOV R7, UR9 ;  /* 0x0000000900077c02 */ /* 0x000fd20008000f00 */
[----:B------:R-:W2:Y:S04]  /*0ad0*/  @!P0 LDG.E.64 R8, desc[UR12][R6.64] ;  /* 0x0000000c06088981 */ /* 0x000ea8000c1e1b00 */
[----:B------:R-:W3:Y:S01]  /*0ae0*/  @!P1 LDG.E.64 R10, desc[UR12][R6.64+0x8] ;  /* 0x0000080c060a9981 */ /* 0x000ee2000c1e1b00 */
[----:B------:R-:W-:-:S04]  /*0af0*/  UIADD3 UR4, UP1, UPT, UR4, 0x2, URZ ;  /* 0x0000000204047890 */ /* 0x000fc8000ff3e0ff */
[----:B------:R-:W-:Y:S01]  /*0b00*/  UIADD3.X UR5, UPT, UPT, URZ, UR5, URZ, UP1, !UPT ;  /* 0x00000005ff057290 */ /* 0x000fe20008ffe4ff */
[----:B--2---:R-:W-:Y:S01]  /*0b10*/  @!P0 FADD.FTZ R2, R2, R8 ;  /* 0x0000000802028221 */ /* 0x004fe20000010000 */
[----:B------:R-:W-:-:S03]  /*0b20*/  @!P0 FADD.FTZ R3, R3, R9 ;  /* 0x0000000903038221 */ /* 0x000fc60000010000 */
[----:B---3--:R-:W-:Y:S01]  /*0b30*/  @!P1 FADD.FTZ R2, R2, R10 ;  /* 0x0000000a02029221 */ /* 0x008fe20000010000 */
[----:B------:R-:W-:-:S07]  /*0b40*/  @!P1 FADD.FTZ R3, R3, R11 ;  /* 0x0000000b03039221 */ /* 0x000fce0000010000 */
.L_x_1223:
[----:B------:R-:W-:Y:S05]  /*0b50*/  BRA.U UP0, `(.L_x_1219) ;  /* 0x0000000100547547 */ /* 0x000fea000b800000 */
[----:B------:R-:W0:Y:S01]  /*0b60*/  LDCU.64 UR8, c[0x0][0x3a0] ;  /* 0x00007400ff0877ac */ /* 0x000e220008000a00 */
[----:B------:R-:W-:Y:S02]  /*0b70*/  USHF.L.U32 UR7, UR4, 0x3, URZ ;  /* 0x0000000304077899 */ /* 0x000fe400080006ff */
[----:B------:R-:W-:Y:S02]  /*0b80*/  USHF.L.U64.HI UR6, UR4, 0x3, UR5 ;  /* 0x0000000304067899 */ /* 0x000fe40008010205 */
[----:B0-----:R-:W-:-:S04]  /*0b90*/  UIADD3 UR4, UP0, UPT, UR7, UR8, URZ ;  /* 0x0000000807047290 */ /* 0x001fc8000ff1e0ff */
[----:B------:R-:W-:Y:S02]  /*0ba0*/  UIADD3.X UR5, UPT, UPT, UR6, UR9, URZ, UP0, !UPT ;  /* 0x0000000906057290 */ /* 0x000fe400087fe4ff */
        /* <DEDUP_REMOVED lines=11> */
[----:B------:R-:W-:-:S06]  /*0c60*/  IMAD.U32 R5, RZ, RZ, UR5 ;  /* 0x00000005ff057e24 */ /* 0x000fcc000f8e00ff */
[----:B------:R-:W2:Y:S02]  /*0c70*/  LDG.E.64 R4, desc[UR12][R4.64] ;  /* 0x0000000c04047981 */ /* 0x000ea4000c1e1b00 */
[----:B--2---:R-:W-:Y:S01]  /*0c80*/  FADD.FTZ R2, R2, R4 ;  /* 0x0000000402027221 */ /* 0x004fe20000010000 */
[----:B------:R-:W-:-:S07]  /*0c90*/  FADD.FTZ R3, R3, R5 ;  /* 0x0000000503037221 */ /* 0x000fce0000010000 */
.L_x_1224:
[----:B------:R-:W-:Y:S05]  /*0ca0*/  BSYNC.RECONVERGENT B0 ;  /* 0x0000000000007941 */ /* 0x000fea0003800200 */
.L_x_1219:
[----:B------:R-:W0:Y:S02]  /*0cb0*/  LDCU.64 UR4, c[0x0][0x380] ;  /* 0x00007000ff0477ac */ /* 0x000e240008000a00 */
[----:B0----5:R-:W-:-:S04]  /*0cc0*/  IADD3 R4, P0, PT, R0, UR4, RZ ;  /* 0x0000000400047c10 */ /* 0x021fc8000ff1e0ff */
[----:B------:R-:W-:-:S05]  /*0cd0*/  IADD3.X R5, PT, PT, R18, UR5, RZ, P0, !PT ;  /* 0x0000000512057c10 */ /* 0x000fca00087fe4ff */
[----:B------:R-:W-:Y:S01]  /*0ce0*/  STG.E.64 desc[UR12][R4.64], R2 ;  /* 0x0000000204007986 */ /* 0x000fe2000c101b0c */
[----:B------:R-:W-:Y:S05]  /*0cf0*/  EXIT ;  /* 0x000000000000794d */ /* 0x000fea0003800000 */
.L_x_1225:
        /* <DEDUP_REMOVED lines=16> */
.L_x_8784:


//--------------------- .text._ZN2at6native55_GLOBAL__N__0955718d_22_SparseCsrTensorMath_cu_868dd54534reduce_sparse_csr_dim0_cuda_kernelIN3c107complexIfEEiNS1_14ReductionAddOpIS5_EES5_EEvPT2_PKT0_lPKT_SC_lT1_ --------------------------
	.section	.text._ZN2at6native55_GLOBAL__N__0955718d_22_SparseCsrTensorMath_cu_868dd54534reduce_sparse_csr_dim0_cuda_kernelIN3c107complexIfEEiNS1_14ReductionAddOpIS5_EES5_EEvPT2_PKT0_lPKT_SC_lT1_,"ax",@progbits
	.align	128
.text._ZN2at6native55_GLOBAL__N__0955718d_22_SparseCsrTensorMath_cu_868dd54534reduce_sparse_csr_dim0_cuda_kernelIN3c107complexIfEEiNS1_14ReductionAddOpIS5_EES5_EEvPT2_PKT0_lPKT_SC_lT1_:
        .type           _ZN2at6native55_GLOBAL__N__0955718d_22_SparseCsrTensorMath_cu_868dd54534reduce_sparse_csr_dim0_cuda_kernelIN3c107complexIfEEiNS1_14ReductionAddOpIS5_EES5_EEvPT2_PKT0_lPKT_SC_lT1_,@function
        .size           _ZN2at6native55_GLOBAL__N__0955718d_22_SparseCsrTensorMath_cu_868dd54534reduce_sparse_csr_dim0_cuda_kernelIN3c107complexIfEEiNS1_14ReductionAddOpIS5_EES5_EEvPT2_PKT0_lPKT_SC_lT1_,(.L_x_8785 - _ZN2at6native55_GLOBAL__N__0955718d_22_SparseCsrTensorMath_cu_868dd54534reduce_sparse_csr_dim0_cuda_kernelIN3c107complexIfEEiNS1_14ReductionAddOpIS5_EES5_EEvPT2_PKT0_lPKT_SC_lT1_)
        .other          _ZN2at6native55_GLOBAL__N__0955718d_22_SparseCsrTensorMath_cu_868dd54534reduce_sparse_csr_dim0_cuda_kernelIN3c107complexIfEEiNS1_14ReductionAddOpIS5_EES5_EEvPT2_PKT0_lPKT_SC_lT1_,@"STO_CUDA_ENTRY STV_DEFAULT"
_ZN2at6native55_GLOBAL__N__0955718d_22_SparseCsrTensorMath_cu_868dd54534reduce_sparse_csr_dim0_cuda_kernelIN3c107complexIfEEiNS1_14ReductionAddOpIS5_EES5_EEvPT2_PKT0_lPKT_SC_lT1_:
        /* <DEDUP_REMOVED lines=10> */
[----:B------:R-:W-:Y:S01]  /*00a0*/  CS2R R2, SRZ ;  /* 0x0000000000027805 */ /* 0x000fe2000001ff00 */
        /* <DEDUP_REMOVED lines=19> */
[----:B------:R-:W1:Y:S01]  /*01e0*/  LDCU.64 UR6, c[0x0][0x398] ;  /* 0x00007300ff0677ac */ /* 0x000e620008000a00 */
[----:B------:R-:W-:Y:S02]  /*01f0*/  ULOP3.LUT UR4, UR10, 0xfffffff8, URZ, 0xc0, !UPT ;  /* 0xfffffff80a047892 */ /* 0x000fe4000f8ec0ff */
[----:B------:R-:W-:Y:S02]  /*0200*/  ULOP3.LUT UR5, UR11, 0x7fffffff, URZ, 0xc0, !UPT ;  /* 0x7fffffff0b057892 */ /* 0x000fe4000f8ec0ff */
[----:B0-----:R-:W-:Y:S02]  /*0210*/  UIADD3 UR8, UP1, UPT, UR8, 0x10, URZ ;  /* 0x0000001008087890 */ /* 0x001fe4000ff3e0ff */
[----:B-1----:R-:W-:Y:S02]  /*0220*/  UIADD3 UR6, UP2, UPT, UR6, 0x20, URZ ;  /* 0x0000002006067890 */ /* 0x002fe4000ff5e0ff */
[----:B------:R-:W-:-:S02]  /*0230*/  UIADD3.X UR9, UPT, UPT, URZ, UR9, URZ, UP1, !UPT ;  /* 0x00000009ff097290 */ /* 0x000fc40008ffe4ff */
[----:B------:R-:W-:Y:S01]  /*0240*/  MOV R6, UR8 ;  /* 0x0000000800067c02 */ /* 0x000fe20008000f00 */
[----:B------:R-:W-:Y:S01]  /*0250*/  UIADD3.X UR7, UPT, UPT, URZ, UR7, URZ, UP2, !UPT ;  /* 0x00000007ff077290 */ /* 0x000fe200097fe4ff */
[----:B------:R-:W-:Y:S01]  /*0260*/  IMAD.U32 R8, RZ, RZ, UR6 ;  /* 0x00000006ff087e24 */ /* 0x000fe2000f8e00ff */
[----:B------:R-:W-:Y:S01]  /*0270*/  UMOV UR6, UR4 ;  /* 0x0000000400067c82 */ /* 0x000fe20008000000 */
[----:B------:R-:W-:-:S03]  /*0280*/  MOV R7, UR9 ;  /* 0x0000000900077c02 */ /* 0x000fc60008000f00 */
[----:B------:R-:W-:Y:S01]  /*0290*/  IMAD.U32 R9, RZ, RZ, UR7 ;  /* 0x00000007ff097e24 */ /* 0x000fe2000f8e00ff */
[----:B------:R-:W-:-:S06]  /*02a0*/  UMOV UR7, UR5 ;  /* 0x0000000500077c82 */ /* 0x000fcc0008000000 */
.L_x_1228:
        /* <DEDUP_REMOVED lines=12> */
[C---:B------:R-:W-:Y:S02]  /*0370*/  ISETP.NE.AND P2, PT, R4.reuse, R17, PT ;  /* 0x000000110400720c */ /* 0x040fe40003f45270 */
[----:B------:R-:W-:-:S07]  /*0380*/  ISETP.NE.AND P3, PT, R4, R19, PT ;  /* 0x000000130400720c */ /* 0x000fce0003f65270 */
[----:B------:R-:W3:Y:S01]  /*0390*/  @!P0 LDG.E.64 R12, desc[UR12][R8.64+-0x18] ;  /* 0xffffe80c080c8981 */ /* 0x000ee2000c1e1b00 */
[----:B------:R-:W-:-:S03]  /*03a0*/  ISETP.NE.AND P5, PT, R4, R21, PT ;  /* 0x000000150400720c */ /* 0x000fc60003fa5270 */
[----:B------:R-:W4:Y:S04]  /*03b0*/  @!P1 LDG.E.64 R14, desc[UR12][R8.64+-0x10] ;  /* 0xfffff00c080e9981 */ /* 0x000f28000c1e1b00 */
[----:B------:R-:W4:Y:S04]  /*03c0*/  @!P2 LDG.E.64 R16, desc[UR12][R8.64+-0x8] ;  /* 0xfffff80c0810a981 */ /* 0x000f28000c1e1b00 */
[----:B------:R-:W4:Y:S01]  /*03d0*/  @!P3 LDG.E.64 R18, desc[UR12][R8.64] ;  /* 0x0000000c0812b981 */ /* 0x000f22000c1e1b00 */
[----:B--2---:R-:W-:Y:S01]  /*03e0*/  ISETP.NE.AND P4, PT, R4, R5, PT ;  /* 0x000000050400720c */ /* 0x004fe20003f85270 */
[----:B------:R-:W-:Y:S01]  /*03f0*/  @!P6 FADD.FTZ R2, R2, R10 ;  /* 0x0000000a0202e221 */ /* 0x000fe20000010000 */
[----:B------:R-:W-:Y:S01]  /*0400*/  @!P6 FADD.FTZ R3, R3, R11 ;  /* 0x0000000b0303e221 */ /* 0x000fe20000010000 */
[----:B------:R-:W-:-:S10]  /*0410*/  ISETP.NE.AND P6, PT, R4, R23, PT ;  /* 0x000000170400720c */ /* 0x000fd40003fc5270 */
[----:B------:R-:W2:Y:S04]  /*0420*/  @!P4 LDG.E.64 R20, desc[UR12][R8.64+0x8] ;  /* 0x0000080c0814c981 */ /* 0x000ea8000c1e1b00 */
[----:B------:R-:W2:Y:S04]  /*0430*/  @!P5 LDG.E.64 R22, desc[UR12][R8.64+0x10] ;  /* 0x0000100c0816d981 */ /* 0x000ea8000c1e1b00 */
[----:B------:R0:W2:Y:S01]  /*0440*/  @!P6 LDG.E.64 R10, desc[UR12][R8.64+0x18] ;  /* 0x0000180c080ae981 */ /* 0x0000a2000c1e1b00 */
[----:B---3--:R-:W-:Y:S01]  /*0450*/  @!P0 FADD.FTZ R2, R2, R12 ;  /* 0x0000000c02028221 */ /* 0x008fe20000010000 */
[----:B------:R-:W-:Y:S01]  /*0460*/  @!P0 FADD.FTZ R3, R3, R13 ;  /* 0x0000000d03038221 */ /* 0x000fe20000010000 */
[----:B------:R-:W-:-:S02]  /*0470*/  UIADD3 UR6, UP1, UPT, UR6, -0x8, URZ ;  /* 0xfffffff806067890 */ /* 0x000fc4000ff3e0ff */
[----:B----4-:R-:W-:Y:S01]  /*0480*/  @!P1 FADD.FTZ R2, R2, R14 ;  /* 0x0000000e02029221 */ /* 0x010fe20000010000 */
[----:B------:R-:W-:Y:S01]  /*0490*/  @!P1 FADD.FTZ R3, R3, R15 ;  /* 0x0000000f03039221 */ /* 0x000fe20000010000 */
[----:B------:R-:W-:Y:S02]  /*04a0*/  UIADD3.X UR7, UPT, UPT, UR7, -0x1, URZ, UP1, !UPT ;  /* 0xffffffff07077890 */ /* 0x000fe40008ffe4ff */
[----:B------:R-:W-:Y:S01]  /*04b0*/  @!P2 FADD.FTZ R2, R2, R16 ;  /* 0x000000100202a221 */ /* 0x000fe20000010000 */
[----:B------:R-:W-:Y:S01]  /*04c0*/  @!P2 FADD.FTZ R3, R3, R17 ;  /* 0x000000110303a221 */ /* 0x000fe20000010000 */
[----:B------:R-:W-:Y:S02]  /*04d0*/  UISETP.NE.U32.AND UP1, UPT, UR6, URZ, UPT ;  /* 0x000000ff0600728c */ /* 0x000fe4000bf25070 */
[----:B------:R-:W-:Y:S01]  /*04e0*/  @!P3 FADD.FTZ R2, R2, R18 ;  /* 0x000000120202b221 */ /* 0x000fe20000010000 */
[----:B------:R-:W-:Y:S01]  /*04f0*/  @!P3 FADD.FTZ R3, R3, R19 ;  /* 0x000000130303b221 */ /* 0x000fe20000010000 */
[----:B------:R-:W-:Y:S01]  /*0500*/  UISETP.NE.AND.EX UP1, UPT, UR7, URZ, UPT, UP1 ;  /* 0x000000ff0700728c */ /* 0x000fe2000bf25310 */
[----:B------:R-:W-:-:S02]  /*0510*/  IADD3 R6, P0, PT, R6, 0x20, RZ ;  /* 0x0000002006067810 */ /* 0x000fc40007f1e0ff */
[----:B0-----:R-:W-:Y:S02]  /*0520*/  IADD3 R8, P1, PT, R8, 0x40, RZ ;  /* 0x0000004008087810 */ /* 0x001fe40007f3e0ff */
[----:B------:R-:W-:Y:S02]  /*0530*/  IADD3.X R7, PT, PT, RZ, R7, RZ, P0, !PT ;  /* 0x00000007ff077210 */ /* 0x000fe400007fe4ff */
[----:B------:R-:W-:Y:S01]  /*0540*/  IADD3.X R9, PT, PT, RZ, R9, RZ, P1, !PT ;  /* 0x00000009ff097210 */ /* 0x000fe20000ffe4ff */
[----:B--2---:R-:W-:Y:S01]  /*0550*/  @!P4 FADD.FTZ R2, R2, R20 ;  /* 0x000000140202c221 */ /* 0x004fe20000010000 */
[----:B------:R-:W-:-:S03]  /*0560*/  @!P4 FADD.FTZ R3, R3, R21 ;  /* 0x000000150303c221 */ /* 0x000fc60000010000 */
[----:B------:R-:W-:Y:S01]  /*0570*/  @!P5 FADD.FTZ R2, R2, R22 ;  /* 0x000000160202d221 */ /* 0x000fe20000010000 */
[----:B------:R-:W-:-:S03]  /*0580*/  @!P5 FADD.FTZ R3, R3, R23 ;  /* 0x000000170303d221 */ /* 0x000fc60000010000 */
[----:B------:R-:W-:Y:S01]  /*0590*/  @!P6 FADD.FTZ R2, R2, R10 ;  /* 0x0000000a0202e221 */ /* 0x000fe20000010000 */
[----:B------:R-:W-:Y:S01]  /*05a0*/  @!P6 FADD.FTZ R3, R3, R11 ;  /* 0x0000000b0303e221 */ /* 0x000fe20000010000 */
[----:B------:R-:W-:Y:S06]  /*05b0*/  BRA.U UP1, `(.L_x_1228) ;  /* 0xfffffffd013c7547 */ /* 0x000fec000b83ffff */
.L_x_1227:
        /* <DEDUP_REMOVED lines=26> */
[----:B------:R-:W2:Y:S04]  /*0760*/  @!P0 LDG.E.64 R10, desc[UR12][R8.64] ;  /* 0x0000000c080a8981 */ /* 0x000ea8000c1e1b00 */
        /* <DEDUP_REMOVED lines=13> */
.L_x_1229:
        /* <DEDUP_REMOVED lines=17> */
[----:B------:R-:W-:Y:S01]  /*0950*/  IMAD.U32 R8, RZ, RZ, UR6 ;  /* 0x00000006ff087e24 */ /* 0x000fe2000f8e00ff */
[C---:B--2--5:R-:W-:Y:S02]  /*0960*/  ISETP.NE.AND P0, PT, R4.reuse, R5, PT ;  /* 0x000000050400720c */ /* 0x064fe40003f05270 */
[----:B---3--:R-:W-:Y:S02]  /*0970*/  ISETP.NE.AND P1, PT, R4, R9, PT ;  /* 0x000000090400720c */ /* 0x008fe40003f25270 */
        /* <DEDUP_REMOVED lines=9> */
.L_x_1230:
[----:B------:R-:W-:Y:S05]  /*0a10*/  BRA.U UP0, `(.L_x_1226) ;  /* 0x0000000100487547 */ /* 0x000fea000b800000 */
[----:B------:R-:W0:Y:S02]  /*0a20*/  LDCU.64 UR6, c[0x0][0x3a0] ;  /* 0x00007400ff0677ac */ /* 0x000e240008000a00 */
[----:B0-----:R-:W-:-:S04]  /*0a30*/  ULEA UR6, UP0, UR4, UR6, 0x2 ;  /* 0x0000000604067291 */ /* 0x001fc8000f8010ff */
[----:B------:R-:W-:Y:S02]  /*0a40*/  ULEA.HI.X UR7, UR4, UR7, UR5, 0x2, UP0 ;  /* 0x0000000704077291 */ /* 0x000fe400080f1405 */
[----:B------:R-:W-:-:S04]  /*0a50*/  MOV R6, UR6 ;  /* 0x0000000600067c02 */ /* 0x000fc80008000f00 */
[----:B------:R-:W-:-:S06]  /*0a60*/  IMAD.U32 R7, RZ, RZ, UR7 ;  /* 0x00000007ff077e24 */ /* 0x000fcc000f8e00ff */
        /* <DEDUP_REMOVED lines=10> */
[----:B--2---:R-:W-:Y:S01]  /*0b10*/  FADD.FTZ R2, R2, R4 ;  /* 0x0000000402027221 */ /* 0x004fe20000010000 */
[----:B------:R-:W-:-:S07]  /*0b20*/  FADD.FTZ R3, R3, R5 ;  /* 0x0000000503037221 */ /* 0x000fce0000010000 */
.L_x_1231:
[----:B------:R-:W-:Y:S05]  /*0b30*/  BSYNC.RECONVERGENT B0 ;  /* 0x0000000000007941 */ /* 0x000fea0003800200 */
.L_x_1226:
[----:B------:R-:W0:Y:S02]  /*0b40*/  LDCU.64 UR6, c[0x0][0x380] ;  /* 0x00007000ff0677ac */ /* 0x000e240008000a00 */
[----:B0----5:R-:W-:-:S04]  /*0b50*/  LEA R4, P0, R0, UR6, 0x3 ;  /* 0x0000000600047c11 */ /* 0x021fc8000f8018ff */
[----:B------:R-:W-:-:S05]  /*0b60*/  LEA.HI.X R5, R0, UR7, RZ, 0x3, P0 ;  /* 0x0000000700057c11 */ /* 0x000fca00080f1cff */
[----:B------:R-:W-:Y:S01]  /*0b70*/  STG.E.64 desc[UR12][R4.64], R2 ;  /* 0x0000000204007986 */ /* 0x000fe2000c101b0c */
[----:B------:R-:W-:Y:S05]  /*0b80*/  EXIT ;  /* 0x000000000000794d */ /* 0x000fea0003800000 */
.L_x_1232:
        /* <DEDUP_REMOVED lines=15> */
.L_x_8785:


//--------------------- .text._ZN2at6native55_GLOBAL__N__0955718d_22_SparseCsrTensorMath_cu_868dd54534reduce_sparse_csr_dim1_cuda_kernelIN3c107complexIdEElNS1_14ReductionAddOpIS5_EES5_EEvPT2_PKT_PKT0_SF_lT1_ --------------------------
	.section	.text._ZN2at6native55_GLOBAL__N__0955718d_22_SparseCsrTensorMath_cu_868dd54534reduce_sparse_csr_dim1_cuda_kernelIN3c107complexIdEElNS1_14ReductionAddOpIS5_EES5_EEvPT2_PKT_PKT0_SF_lT1_,"ax",@progbits
	.align	128
.text._ZN2at6native55_GLOBAL__N__0955718d_22_SparseCsrTensorMath_cu_868dd54534reduce_sparse_csr_dim1_cuda_kernelIN3c107complexIdEElNS1_14ReductionAddOpIS5_EES5_EEvPT2_PKT_PKT0_SF_lT1_:
        .type           _ZN2at6native55_GLOBAL__N__0955718d_22_SparseCsrTensorMath_cu_868dd54534reduce_sparse_csr_dim1_cuda_kernelIN3c107complexIdEElNS1_14ReductionAddOpIS5_EES5_EEvPT2_PKT_PKT0_SF_lT1_,@function
        .size           _ZN2at6native55_GLOBAL__N__0955718d_22_SparseCsrTensorMath_cu_868dd54534reduce_sparse_csr_dim1_cuda_kernelIN3c107complexIdEElNS1_14ReductionAddOpIS5_EES5_EEvPT2_PKT_PKT0_SF_lT1_,(.L_x_8786 - _ZN2at6native55_GLOBAL__N__0955718d_22_SparseCsrTensorMath_cu_868dd54534reduce_sparse_csr_dim1_cuda_kernelIN3c107complexIdEElNS1_14ReductionAddOpIS5_EES5_EEvPT2_PKT_PKT0_SF_lT1_)
        .other          _ZN2at6native55_GLOBAL__N__0955718d_22_SparseCsrTensorMath_cu_868dd54534reduce_sparse_csr_dim1_cuda_kernelIN3c107complexIdEElNS1_14ReductionAddOpIS5_EES5_EEvPT2_PKT_PKT0_SF_lT1_,@"STO_CUDA_ENTRY STV_DEFAULT"
_ZN2at6native55_GLOBAL__N__0955718d_22_SparseCsrTensorMath_cu_868dd54534reduce_sparse_csr_dim1_cuda_kernelIN3c107complexIdEElNS1_14ReductionAddOpIS5_EES5_EEvPT2_PKT_PKT0_SF_lT1_:
        /* <DEDUP_REMOVED lines=23> */
[----:B------:R-:W-:Y:S02]  /*0170*/  CS2R R6, SRZ ;  /* 0x0000000000067805 */ /* 0x000fe4000001ff00 */
        /* <DEDUP_REMOVED lines=11> */
[----:B------:R-:W-:-:S03]  /*0230*/  IMAD.X R27, R9, 0x1, ~R2, P2 ;  /* 0x00000001091b7824 */ /* 0x000fc600010e0e02 */
[----:B------:R-:W-:Y:S02]  /*0240*/  ISETP.GT.U32.AND.EX P1, PT, R4, -0x1, PT, P1 ;  /* 0xffffffff0400780c */ /* 0x000fe40003f24110 */
[----:B------:R-:W-:Y:S02]  /*0250*/  CS2R R4, SRZ ;  /* 0x0000000000047805 */ /* 0x000fe4000001ff00 */
[----:B------:R-:W-:-:S04]  /*0260*/  ISETP.NE.U32.AND P0, PT, R26, RZ, PT ;  /* 0x000000ff1a00720c */ /* 0x000fc80003f05070 */
[----:B------:R-:W-:-:S05]  /*0270*/  ISETP.NE.AND.EX P0, PT, RZ, RZ, PT, P0 ;  /* 0x000000ffff00720c */ /* 0x000fca0003f05300 */
[----:B------:R-:W-:Y:S08]  /*0280*/  @P1 BRA `(.L_x_1236) ;  /* 0x0000000800e81947 */ /* 0x000ff00003800000 */
[----:B------:R-:W0:Y:S01]  /*0290*/  LDCU.64 UR6, c[0x0][0x388] ;  /* 0x00007100ff0677ac */ /* 0x000e220008000a00 */
[----:B------:R-:W-:Y:S02]  /*02a0*/  LOP3.LUT R28, R0, 0xfffffff0, RZ, 0xc0, !PT ;  /* 0xfffffff0001c7812 */ /* 0x000fe400078ec0ff */
[----:B------:R-:W-:Y:S02]  /*02b0*/  CS2R R4, SRZ ;  /* 0x0000000000047805 */ /* 0x000fe4000001ff00 */
[----:B0-----:R-:W-:-:S04]  /*02c0*/  LEA R30, P1, R3, UR6, 0x4 ;  /* 0x00000006031e7c11 */ /* 0x001fc8000f8220ff */
[----:B------:R-:W-:Y:S02]  /*02d0*/  IADD3 R30, P2, PT, R30, 0x80, RZ ;  /* 0x000000801e1e7810 */ /* 0x000fe40007f5e0ff */
[----:B------:R-:W-:-:S05]  /*02e0*/  LEA.HI.X R31, R3, UR7, R2, 0x4, P1 ;  /* 0x00000007031f7c11 */ /* 0x000fca00088f2402 */
[----:B------:R-:W-:-:S07]  /*02f0*/  IMAD.X R31, RZ, RZ, R31, P2 ;  /* 0x000000ffff1f7224 */ /* 0x000fce00010e061f */
.L_x_1237:
[----:B------:R-:W2:Y:S04]  /*0300*/  LDG.E.128 R8, desc[UR4][R30.64+-0x80] ;  /* 0xffff80041e087981 */ /* 0x000ea8000c1e1d00 */
[----:B------:R-:W3:Y:S04]  /*0310*/  LDG.E.128 R12, desc[UR4][R30.64+-0x70] ;  /* 0xffff90041e0c7981 */ /* 0x000ee8000c1e1d00 */
[----:B------:R-:W4:Y:S04]  /*0320*/  LDG.E.128 R16, desc[UR4][R30.64+-0x60] ;  /* 0xffffa0041e107981 */ /* 0x000f28000c1e1d00 */
[----:B------:R-:W5:Y:S01]  /*0330*/  LDG.E.128 R20, desc[UR4][R30.64+-0x50] ;  /* 0xffffb0041e147981 */ /* 0x000f62000c1e1d00 */
[----:B--2---:R-:W3:-:S15]  /*0340*/  DADD R8, R8, R4 ;  /* 0x0000000008087229 */ /* 0x004ede0000000004 */
[----:B------:R-:W-:-:S15]  /*0350*/  NOP ;  /* 0x0000000000007918 */ /* 0x000fde0000000000 */
[----:B------:R-:W-:-:S15]  /*0360*/  NOP ;  /* 0x0000000000007918 */ /* 0x000fde0000000000 */
[----:B------:R-:W-:-:S15]  /*0370*/  NOP ;  /* 0x0000000000007918 */ /* 0x000fde0000000000 */
[----:B------:R-:W-:-:S04]  /*0380*/  NOP ;  /* 0x0000000000007918 */ /* 0x000fc80000000000 */
[----:B------:R0:W1:Y:S02]  /*0390*/  DADD R10, R10, R6 ;  /* 0x000000000a0a7229 */ /* 0x0000640000000006 */
[----:B0-----:R-:W2:-:S15]  /*03a0*/  LDG.E.128 R4, desc[UR4][R30.64+-0x20] ;  /* 0xffffe0041e047981 */ /* 0x001e9e000c1e1d00 */
[----:B------:R-:W-:-:S15]  /*03b0*/  NOP ;  /* 0x0000000000007918 */ /* 0x000fde0000000000 */
[----:B------:R-:W-:-:S15]  /*03c0*/  NOP ;  /* 0x0000000000007918 */ /* 0x000fde0000000000 */
[----:B------:R-:W-:-:S15]  /*03d0*/  NOP ;  /* 0x0000000000007918 */ /* 0x000fde0000000000 */
[----:B------:R-:W-:-:S02]  /*03e0*/  NOP ;  /* 0x0000000000007918 */ /* 0x000fc40000000000 */
[----:B---3--:R-:W4:-:S15]  /*03f0*/  DADD R8, R8, R12 ;  /* 0x0000000008087229 */ /* 0x008f1e000000000c */
[----:B------:R-:W-:-:S15]  /*0400*/  NOP ;  /* 0x0000000000007918 */ /* 0x000fde0000000000 */
[----:B------:R-:W-:-:S15]  /*0410*/  NOP ;  /* 0x0000000000007918 */ /* 0x000fde0000000000 */
[----:B------:R-:W-:-:S15]  /*0420*/  NOP ;  /* 0x0000000000007918 */ /* 0x000fde0000000000 */
[----:B------:R-:W-:-:S04]  /*0430*/  NOP ;  /* 0x0000000000007918 */ /* 0x000fc80000000000 */
[----:B-1----:R0:W1:Y:S02]  /*0440*/  DADD R10, R10, R14 ;  /* 0x000000000a0a7229 */ /* 0x002064000000000e */
[----:B0-----:R-:W3:-:S15]  /*0450*/  LDG.E.128 R12, desc[UR4][R30.64+-0x30] ;  /* 0xffffd0041e0c7981 */ /* 0x001ede000c1e1d00 */
[----:B------:R-:W-:-:S15]  /*0460*/  NOP ;  /* 0x0000000000007918 */ /* 0x000fde0000000000 */
[----:B------:R-:W-:-:S15]  /*0470*/  NOP ;  /* 0x0000000000007918 */ /* 0x000fde0000000000 */
[----:B------:R-:W-:-:S15]  /*0480*/  NOP ;  /* 0x0000000000007918 */ /* 0x000fde0000000000 */
[----:B------:R-:W-:-:S02]  /*0490*/  NOP ;  /* 0x0000000000007918 */ /* 0x000fc40000000000 */
[----:B----4-:R-:W5:-:S15]  /*04a0*/  DADD R16, R8, R16 ;  /* 0x0000000008107229 */ /* 0x010f5e0000000010 */
[----:B------:R-:W-:-:S15]  /*04b0*/  NOP ;  /* 0x0000000000007918 */ /* 0x000fde0000000000 */
[----:B------:R-:W-:-:S15]  /*04c0*/  NOP ;  /* 0x0000000000007918 */ /* 0x000fde0000000000 */
[----:B------:R-:W-:-:S15]  /*04d0*/  NOP ;  /* 0x0000000000007918 */ /* 0x000fde0000000000 */
[----:B------:R-:W-:-:S04]  /*04e0*/  NOP ;  /* 0x0000000000007918 */ /* 0x000fc80000000000 */
[----:B-1----:R0:W1:Y:S02]  /*04f0*/  DADD R18, R10, R18 ;  /* 0x000000000a127229 */ /* 0x0020640000000012 */
[----:B0-----:R-:W4:-:S15]  /*0500*/  LDG.E.128 R8, desc[UR4][R30.64+-0x40] ;  /* 0xffffc0041e087981 */ /* 0x001f1e000c1e1d00 */
[----:B------:R-:W-:-:S15]  /*0510*/  NOP ;  /* 0x0000000000007918 */ /* 0x000fde0000000000 */
[----:B------:R-:W-:-:S15]  /*0520*/  NOP ;  /* 0x0000000000007918 */ /* 0x000fde0000000000 */
[----:B------:R-:W-:-:S15]  /*0530*/  NOP ;  /* 0x0000000000007918 */ /* 0x000fde0000000000 */
[----:B------:R-:W-:-:S02]  /*0540*/  NOP ;  /* 0x0000000000007918 */ /* 0x000fc40000000000 */
[----:B-----5:R-:W4:-:S15]  /*0550*/  DADD R20, R16, R20 ;  /* 0x0000000010147229 */ /* 0x020f1e0000000014 */
[----:B------:R-:W-:-:S15]  /*0560*/  NOP ;  /* 0x0000000000007918 */ /* 0x000fde0000000000 */
[----:B------:R-:W-:-:S15]  /*0570*/  NOP ;  /* 0x0000000000007918 */ /* 0x000fde0000000000 */
[----:B------:R-:W-:-:S15]  /*0580*/  NOP ;  /* 0x0000000000007918 */ /* 0x000fde0000000000 */
[----:B------:R-:W-:-:S04]  /*0590*/  NOP ;  /* 0x0000000000007918 */ /* 0x000fc80000000000 */
[----:B-1----:R-:W0:-:S15]  /*05a0*/  DADD R18, R18, R22 ;  /* 0x0000000012127229 */ /* 0x002e1e0000000016 */
[----:B------:R-:W-:-:S15]  /*05b0*/  NOP ;  /* 0x0000000000007918 */ /* 0x000fde0000000000 */
[----:B------:R-:W-:-:S15]  /*05c0*/  NOP ;  /* 0x0000000000007918 */ /* 0x000fde0000000000 */
[----:B------:R-:W-:-:S15]  /*05d0*/  NOP ;  /* 0x0000000000007918 */ /* 0x000fde0000000000 */
[----:B------:R-:W-:-:S04]  /*05e0*/  NOP ;  /* 0x0000000000007918 */ /* 0x000fc80000000000 */
[----:B----4-:R-:W3:-:S15]  /*05f0*/  DADD R8, R20, R8 ;  /* 0x0000000014087229 */ /* 0x010ede0000000008 */
[----:B------:R-:W-:-:S15]  /*0600*/  NOP ;  /* 0x0000000000007918 */ /* 0x000fde0000000000 */
[----:B------:R-:W-:-:S15]  /*0610*/  NOP ;  /* 0x0000000000007918 */ /* 0x000fde0000000000 */
[----:B------:R-:W-:-:S15]  /*0620*/  NOP ;  /* 0x0000000000007918 */ /* 0x000fde0000000000 */
[----:B------:R-:W-:-:S04]  /*0630*/  NOP ;  /* 0x0000000000007918 */ /* 0x000fc80000000000 */
[----:B0-----:R0:W1:Y:S02]  /*0640*/  DADD R10, R18, R10 ;  /* 0x00000000120a7229 */ /* 0x001064000000000a */
[----:B0-----:R-:W4:-:S15]  /*0650*/  LDG.E.128 R16, desc[UR4][R30.64] ;  /* 0x000000041e107981 */ /* 0x001f1e000c1e1d00 */
[----:B------:R-:W-:-:S15]  /*0660*/  NOP ;  /* 0x0000000000007918 */ /* 0x000fde0000000000 */
[----:B------:R-:W-:-:S15]  /*0670*/  NOP ;  /* 0x0000000000007918 */ /* 0x000fde0000000000 */
[----:B------:R-:W-:-:S15]  /*0680*/  NOP ;  /* 0x0000000000007918 */ /* 0x000fde0000000000 */
[----:B------:R-:W-:-:S02]  /*0690*/  NOP ;  /* 0x0000000000007918 */ /* 0x000fc40000000000 */
[----:B---3--:R-:W2:-:S15]  /*06a0*/  DADD R8, R8, R12 ;  /* 0x0000000008087229 */ /* 0x008e9e000000000c */
        /* <DEDUP_REMOVED lines=10> */
[----:B--2---:R0:W3:Y:S02]  /*0750*/  DADD R4, R8, R4 ;  /* 0x0000000008047229 */ /* 0x0040e40000000004 */
[----:B0-----:R-:W2:-:S15]  /*0760*/  LDG.E.128 R8, desc[UR4][R30.64+0x10] ;  /* 0x000010041e087981 */ /* 0x001e9e000c1e1d00 */
[----:B------:R-:W-:-:S15]  /*0770*/  NOP ;  /* 0x0000000000007918 */ /* 0x000fde0000000000 */
[----:B------:R-:W-:-:S15]  /*0780*/  NOP ;  /* 0x0000000000007918 */ /* 0x000fde0000000000 */
[----:B------:R-:W-:-:S15]  /*0790*/  NOP ;  /* 0x0000000000007918 */ /* 0x000fde0000000000 */
[----:B------:R-:W-:-:S02]  /*07a0*/  NOP ;  /* 0x0000000000007918 */ /* 0x000fc40000000000 */
[----:B-1----:R-:W0:-:S15]  /*07b0*/  DADD R6, R20, R6 ;  /* 0x0000000014067229 */ /* 0x002e1e0000000006 */
[----:B------:R-:W-:-:S15]  /*07c0*/  NOP ;  /* 0x0000000000007918 */ /* 0x000fde0000000000 */
[----:B------:R-:W-:-:S15]  /*07d0*/  NOP ;  /* 0x0000000000007918 */ /* 0x000fde0000000000 */
[----:B------:R-:W-:-:S15]  /*07e0*/  NOP ;  /* 0x0000000000007918 */ /* 0x000fde0000000000 */
[----:B------:R-:W-:-:S04]  /*07f0*/  NOP ;  /* 0x0000000000007918 */ /* 0x000fc80000000000 */
[----:B---3--:R-:W4:-:S15]  /*0800*/  DADD R4, R4, R12 ;  /* 0x0000000004047229 */ /* 0x008f1e000000000c */
[----:B------:R-:W-:-:S15]  /*0810*/  NOP ;  /* 0x0000000000007918 */ /* 0x000fde0000000000 */
[----:B------:R-:W-:-:S15]  /*0820*/  NOP ;  /* 0x0000000000007918 */ /* 0x000fde0000000000 */
[----:B------:R-:W-:-:S15]  /*0830*/  NOP ;  /* 0x0000000000007918 */ /* 0x000fde0000000000 */
[----:B------:R-:W-:-:S04]  /*0840*/  NOP ;  /* 0x0000000000007918 */ /* 0x000fc80000000000 */
[----:B0-----:R0:W1:Y:S02]  /*0850*/  DADD R6, R6, R14 ;  /* 0x0000000006067229 */ /* 0x001064000000000e */
[----:B0-----:R-:W3:-:S15]  /*0860*/  LDG.E.128 R12, desc[UR4][R30.64+0x20] ;  /* 0x000020041e0c7981 */ /* 0x001ede000c1e1d00 */
[----:B------:R-:W-:-:S15]  /*0870*/  NOP ;  /* 0x0000000000007918 */ /* 0x000fde0000000000 */
[----:B------:R-:W-:-:S15]  /*0880*/  NOP ;  /* 0x0000000000007918 */ /* 0x000fde0000000000 */
[----:B------:R-:W-:-:S15]  /*0890*/  NOP ;  /* 0x0000000000007918 */ /* 0x000fde0000000000 */
[----:B------:R-:W-:-:S02]  /*08a0*/  NOP ;  /* 0x0000000000007918 */ /* 0x000fc40000000000 */
[----:B----4-:R-:W2:-:S15]  /*08b0*/  DADD R16, R4, R16 ;  /* 0x0000000004107229 */ /* 0x010e9e0000000010 */
        /* <DEDUP_REMOVED lines=21> */
[----:B---3--:R-:W2:-:S15]  /*0a10*/  DADD R8, R8, R12 ;  /* 0x0000000008087229 */ /* 0x008e9e000000000c */
        /* <DEDUP_REMOVED lines=10> */
[----:B--2---:R-:W4:-:S15]  /*0ac0*/  DADD R16, R8, R16 ;  /* 0x0000000008107229 */ /* 0x004f1e0000000010 */
[----:B------:R-:W-:-:S15]  /*0ad0*/  NOP ;  /* 0x0000000000007918 */ /* 0x000fde0000000000 */
[----:B------:R-:W-:-:S15]  /*0ae0*/  NOP ;  /* 0x0000000000007918 */ /* 0x000fde0000000000 */
[----:B------:R-:W-:-:S15]  /*0af0*/  NOP ;  /* 0x0000000000007918 */ /* 0x000fde0000000000 */
[----:B------:R-:W-:-:S04]  /*0b00*/  NOP ;  /* 0x0000000000007918 */ /* 0x000fc80000000000 */
[----:B-1----:R0:W1:Y:S02]  /*0b10*/  DADD R20, R10, R18 ;  /* 0x000000000a147229 */ /* 0x0020640000000012 */
[----:B0-----:R-:W2:-:S15]  /*0b20*/  LDG.E.128 R8, desc[UR4][R30.64+0x50] ;  /* 0x000050041e087981 */ /* 0x001e9e000c1e1d00 */
[----:B------:R-:W-:-:S15]  /*0b30*/  NOP ;  /* 0x0000000000007918 */ /* 0x000fde0000000000 */
[----:B------:R-:W-:-:S15]  /*0b40*/  NOP ;  /* 0x0000000000007918 */ /* 0x000fde0000000000 */
[----:B------:R-:W-:-:S15]  /*0b50*/  NOP ;  /* 0x0000000000007918 */ /* 0x000fde0000000000 */
[----:B------:R-:W-:-:S02]  /*0b60*/  NOP ;  /* 0x0000000000007918 */ /* 0x000fc40000000000 */
[----:B----4-:R0:W2:Y:S02]  /*0b70*/  DADD R4, R16, R4 ;  /* 0x0000000010047229 */ /* 0x0100a40000000004 */
[----:B0-----:R0:W4:Y:S01]  /*0b80*/  LDG.E.128 R16, desc[UR4][R30.64+0x70] ;  /* 0x000070041e107981 */ /* 0x001122000c1e1d00 */
        /* <DEDUP_REMOVED lines=10> */
[----:B-1----:R-:W0:-:S15]  /*0c30*/  DADD R6, R20, R6 ;  /* 0x0000000014067229 */ /* 0x002e1e0000000006 */
[----:B------:R-:W-:-:S15]  /*0c40*/  NOP ;  /* 0x0000000000007918 */ /* 0x000fde0000000000 */
[----:B------:R-:W-:-:S15]  /*0c50*/  NOP ;  /* 0x0000000000007918 */ /* 0x000fde0000000000 */
[----:B------:R-:W-:-:S15]  /*0c60*/  NOP ;  /* 0x0000000000007918 */ /* 0x000fde0000000000 */
[----:B------:R-:W-:-:S04]  /*0c70*/  NOP ;  /* 0x0000000000007918 */ /* 0x000fc80000000000 */
[----:B--2---:R-:W3:-:S15]  /*0c80*/  DADD R4, R4, R8 ;  /* 0x0000000004047229 */ /* 0x004ede0000000008 */
[----:B------:R-:W-:-:S15]  /*0c90*/  NOP ;  /* 0x0000000000007918 */ /* 0x000fde0000000000 */
[----:B------:R-:W-:-:S15]  /*0ca0*/  NOP ;  /* 0x0000000000007918 */ /* 0x000fde0000000000 */
[----:B------:R-:W-:-:S15]  /*0cb0*/  NOP ;  /* 0x0000000000007918 */ /* 0x000fde0000000000 */
[----:B------:R-:W-:-:S04]  /*0cc0*/  NOP ;  /* 0x0000000000007918 */ /* 0x000fc80000000000 */
[----:B0-----:R-:W0:-:S15]  /*0cd0*/  DADD R6, R6, R10 ;  /* 0x0000000006067229 */ /* 0x001e1e000000000a */
        /* <DEDUP_REMOVED lines=14> */
[----:B----4-:R1:W2:-:S15]  /*0dc0*/  DADD R4, R4, R16 ;  /* 0x0000000004047229 */ /* 0x01029e0000000010 */
[----:B------:R-:W-:-:S15]  /*0dd0*/  NOP ;  /* 0x0000000000007918 */ /* 0x000fde0000000000 */
[----:B------:R-:W-:-:S15]  /*0de0*/  NOP ;  /* 0x0000000000007918 */ /* 0x000fde0000000000 */
[----:B------:R-:W-:-:S15]  /*0df0*/  NOP ;  /* 0x0000000000007918 */ /* 0x000fde0000000000 */
[----:B------:R-:W-:-:S04]  /*0e00*/  NOP ;  /* 0x0000000000007918 */ /* 0x000fc80000000000 */
[----:B0-----:R1:W0:Y:S02]  /*0e10*/  DADD R6, R6, R18 ;  /* 0x0000000006067229 */ /* 0x0012240000000012 */
[----:B012---:R-:W-:Y:S05]  /*0e20*/  @P1 BRA `(.L_x_1237) ;  /* 0xfffffff400341947 */ /* 0x007fea000383ffff */
.L_x_1236:
[----:B------:R-:W-:Y:S05]  /*0e30*/  BSYNC.RECONVERGENT B1 ;  /* 0x0000000000017941 */ /* 0x000fea0003800200 */
.L_x_1235:
        /* <DEDUP_REMOVED lines=47> */
[----:B-----5:R1:W4:Y:S02]  /*1130*/  DADD R20, R8, R20 ;  /* 0x0000000008147229 */ /* 0x0203240000000014 */
[----:B-1----:R-:W4:-:S15]  /*1140*/  LDG.E.128 R8, desc[UR4][R28.64+0x40] ;  /* 0x000040041c087981 */ /* 0x002f1e000c1e1d00 */
[----:B------:R-:W-:-:S15]  /*1150*/  NOP ;  /* 0x0000000000007918 */ /* 0x000fde0000000000 */
[----:B------:R-:W-:-:S15]  /*1160*/  NOP ;  /* 0x0000000000007918 */ /* 0x000fde0000000000 */
[----:B------:R-:W-:-:S15]  /*1170*/  NOP ;  /* 0x0000000000007918 */ /* 0x000fde0000000000 */
[----:B------:R-:W-:-:S02]  /*1180*/  NOP ;  /* 0x0000000000007918 */ /* 0x000fc40000000000 */
[----:B0-----:R0:W1:Y:S02]  /*1190*/  DADD R22, R18, R22 ;  /* 0x0000000012167229 */ /* 0x0010640000000016 */
[----:B0-----:R-:W5:Y:S01]  /*11a0*/  LDG.E.128 R16, desc[UR4][R28.64+0x70] ;  /* 0x000070041c107981 */ /* 0x001f62000c1e1d00 */
[----:B------:R-:W-:-:S05]  /*11b0*/  IADD3 R3, P0, PT, R3, 0x8, RZ ;  /* 0x0000000803037810 */ /* 0x000fca0007f1e0ff */
[----:B------:R-:W-:-:S15]  /*11c0*/  IMAD.X R2, RZ, RZ, R2, P0 ;  /* 0x000000ffff027224 */ /* 0x000fde00000e0602 */
[----:B------:R-:W-:-:S15]  /*11d0*/  NOP ;  /* 0x0000000000007918 */ /* 0x000fde0000000000 */
[----:B------:R-:W-:-:S15]  /*11e0*/  NOP ;  /* 0x0000000000007918 */ /* 0x000fde0000000000 */
[----:B------:R-:W-:-:S11]  /*11f0*/  NOP ;  /* 0x0000000000007918 */ /* 0x000fd60000000000 */
[----:B----4-:R-:W2:-:S15]  /*1200*/  DADD R8, R20, R8 ;  /* 0x0000000014087229 */ /* 0x010e9e0000000008 */
        /* <DEDUP_REMOVED lines=19> */
[----:B---3--:R-:W5:-:S15]  /*1340*/  DADD R4, R4, R12 ;  /* 0x0000000004047229 */ /* 0x008f5e000000000c */
        /* <DEDUP_REMOVED lines=9> */
[----:B-----5:R1:W2:-:S15]  /*13e0*/  DADD R4, R4, R16 ;  /* 0x0000000004047229 */ /* 0x02029e0000000010 */
[----:B------:R-:W-:-:S15]  /*13f0*/  NOP ;  /* 0x0000000000007918 */ /* 0x000fde0000000000 */
[----:B------:R-:W-:-:S15]  /*1400*/  NOP ;  /* 0x0000000000007918 */ /* 0x000fde0000000000 */
[----:B------:R-:W-:-:S15]  /*1410*/  NOP ;  /* 0x0000000000007918 */ /* 0x000fde0000000000 */
[----:B------:R-:W-:-:S04]  /*1420*/  NOP ;  /* 0x0000000000007918 */ /* 0x000fc80000000000 */
[----:B0-2---:R1:W0:Y:S02]  /*1430*/  DADD R6, R6, R18 ;  /* 0x0000000006067229 */ /* 0x0052240000000012 */
.L_x_1239:
[----:B------:R-:W-:Y:S05]  /*1440*/  BSYNC.RECONVERGENT B1 ;  /* 0x0000000000017941 */ /* 0x000fea0003800200 */
.L_x_1238:
[----:B------:R-:W-:Y:S05]  /*1450*/  @!P1 BRA `(.L_x_1234) ;  /* 0x0000000400149947 */ /* 0x000fea0003800000 */
[----:B------:R-:W-:-:S04]  /*1460*/  ISETP.GE.U32.AND P0, PT, R27, 0x4, PT ;  /* 0x000000041b00780c */ /* 0x000fc80003f06070 */
[----:B------:R-:W-:-:S13]  /*1470*/  ISETP.GE.U32.AND.EX P0, PT, RZ, RZ, PT, P0 ;  /* 0x000000ffff00720c */ /* 0x000fda0003f06100 */
[----:B------:R-:W2:Y:S02]  /*1480*/  @P0 LDC.64 R26, c[0x0][0x388] ;  /* 0x0000e200ff1a0b82 */ /* 0x000ea40000000a00 */
[----:B--2---:R-:W-:-:S04]  /*1490*/  @P0 LEA R26, P1, R3, R26, 0x4 ;  /* 0x0000001a031a0211 */ /* 0x004fc800078220ff */
[----:B------:R-:W-:-:S05]  /*14a0*/  @P0 LEA.HI.X R27, R3, R27, R2, 0x4, P1 ;  /* 0x0000001b031b0211 */ /* 0x000fca00008f2402 */
[----:B------:R-:W2:Y:S04]  /*14b0*/  @P0 LDG.E.128 R8, desc[UR4][R26.64] ;  /* 0x000000041a080981 */ /* 0x000ea8000c1e1d00 */
[----:B------:R-:W3:Y:S04]  /*14c0*/  @P0 LDG.E.128 R12, desc[UR4][R26.64+0x10] ;  /* 0x000010041a0c0981 */ /* 0x000ee8000c1e1d00 */
[----:B-1----:R-:W4:Y:S04]  /*14d0*/  @P0 LDG.E.128 R16, desc[UR4][R26.64+0x20] ;  /* 0x000020041a100981 */ /* 0x002f28000c1e1d00 */
[----:B------:R-:W5:Y:S01]  /*14e0*/  @P0 LDG.E.128 R20, desc[UR4][R26.64+0x30] ;  /* 0x000030041a140981 */ /* 0x000f62000c1e1d00 */
[----:B------:R-:W-:-:S05]  /*14f0*/  @P0 IADD3 R3, P2, PT, R3, 0x4, RZ ;  /* 0x0000000403030810 */ /* 0x000fca0007f5e0ff */
[----:B------:R-:W-:Y:S01]  /*1500*/  @P0 IMAD.X R2, RZ, RZ, R2, P2 ;  /* 0x000000ffff020224 */ /* 0x000fe200010e0602 */
[----:B--2---:R-:W3:-:S15]  /*1510*/  @P0 DADD R8, R4, R8 ;  /* 0x0000000004080229 */ /* 0x004ede0000000008 */
[----:B------:R-:W-:-:S15]  /*1520*/  NOP ;  /* 0x0000000000007918 */ /* 0x000fde0000000000 */
[----:B------:R-:W-:-:S15]  /*1530*/  NOP ;  /* 0x0000000000007918 */ /* 0x000fde0000000000 */
[----:B------:R-:W-:-:S15]  /*1540*/  NOP ;  /* 0x0000000000007918 */ /* 0x000fde0000000000 */
[----:B------:R-:W-:-:S04]  /*1550*/  NOP ;  /* 0x0000000000007918 */ /* 0x000fc80000000000 */
[----:B---3--:R1:W-:Y:S02]  /*1560*/  @P0 DADD R8, R8, R12 ;  /* 0x0000000008080229 */ /* 0x0083e4000000000c */
[----:B-1----:R-:W-:Y:S01]  /*1570*/  LOP3.LUT R12, R0, 0x3, RZ, 0xc0, !PT ;  /* 0x00000003000c7812 */ /* 0x002fe200078ec0ff */
[----:B------:R-:W-:-:S03]  /*1580*/  IMAD.MOV.U32 R13, RZ, RZ, RZ ;  /* 0x000000ffff0d7224 */ /* 0x000fc600078e00ff */
[----:B------:R-:W-:-:S04]  /*1590*/  ISETP.NE.U32.AND P1, PT, R12, RZ, PT ;  /* 0x000000ff0c00720c */ /* 0x000fc80003f25070 */
[----:B------:R-:W-:-:S15]  /*15a0*/  ISETP.NE.AND.EX P1, PT, R13, RZ, PT, P1 ;  /* 0x000000ff0d00720c */ /* 0x000fde0003f25310 */
[----:B------:R-:W-:-:S15]  /*15b0*/  NOP ;  /* 0x0000000000007918 */ /* 0x000fde0000000000 */
[----:B------:R-:W-:-:S15]  /*15c0*/  NOP ;  /* 0x0000000000007918 */ /* 0x000fde0000000000 */
[----:B------:R-:W-:-:S09]  /*15d0*/  NOP ;  /* 0x0000000000007918 */ /* 0x000fd20000000000 */
[----:B0-----:R-:W0:-:S15]  /*15e0*/  @P0 DADD R10, R6, R10 ;  /* 0x00000000060a0229 */ /* 0x001e1e000000000a */
[----:B------:R-:W-:-:S15]  /*15f0*/  NOP ;  /* 0x0000000000007918 */ /* 0x000fde0000000000 */
[----:B------:R-:W-:-:S15]  /*1600*/  NOP ;  /* 0x0000000000007918 */ /* 0x000fde0000000000 */
[----:B------:R-:W-:-:S15]  /*1610*/  NOP ;  /* 0x0000000000007918 */ /* 0x000fde0000000000 */
[----:B------:R-:W-:-:S04]  /*1620*/  NOP ;  /* 0x0000000000007918 */ /* 0x000fc80000000000 */
[----:B0-----:R-:W0:-:S15]  /*1630*/  @P0 DADD R10, R10, R14 ;  /* 0x000000000a0a0229 */ /* 0x001e1e000000000e */
[----:B------:R-:W-:-:S15]  /*1640*/  NOP ;  /* 0x0000000000007918 */ /* 0x000fde0000000000 */
[----:B------:R-:W-:-:S15]  /*1650*/  NOP ;  /* 0x0000000000007918 */ /* 0x000fde0000000000 */
[----:B------:R-:W-:-:S15]  /*1660*/  NOP ;  /* 0x0000000000007918 */ /* 0x000fde0000000000 */
[----:B------:R-:W-:-:S04]  /*1670*/  NOP ;  /* 0x0000000000007918 */ /* 0x000fc80000000000 */
[----:B----4-:R-:W5:-:S15]  /*1680*/  @P0 DADD R8, R8, R16 ;  /* 0x0000000008080229 */ /* 0x010f5e0000000010 */
        /* <DEDUP_REMOVED lines=9> */
[----:B-----5:R2:W3:-:S15]  /*1720*/  @P0 DADD R4, R8, R20 ;  /* 0x0000000008040229 */ /* 0x0204de0000000014 */
[----:B------:R-:W-:-:S15]  /*1730*/  NOP ;  /* 0x0000000000007918 */ /* 0x000fde0000000000 */
[----:B------:R-:W-:-:S15]  /*1740*/  NOP ;  /* 0x0000000000007918 */ /* 0x000fde0000000000 */
[----:B------:R-:W-:-:S15]  /*1750*/  NOP ;  /* 0x0000000000007918 */ /* 0x000fde0000000000 */
[----:B------:R-:W-:-:S04]  /*1760*/  NOP ;  /* 0x0000000000007918 */ /* 0x000fc80000000000 */
[----:B0-----:R2:W4:Y:S02]  /*1770*/  @P0 DADD R6, R10, R22 ;  /* 0x000000000a060229 */ /* 0x0015240000000016 */
[----:B--234-:R-:W-:Y:S05]  /*1780*/  @!P1 BRA `(.L_x_1234) ;  /* 0x0000000000489947 */ /* 0x01cfea0003800000 */
[----:B------:R-:W0:Y:S02]  /*1790*/  LDCU.64 UR6, c[0x0][0x388] ;  /* 0x00007100ff0677ac */ /* 0x000e240008000a00 */
[----:B0-----:R-:W-:-:S04]  /*17a0*/  LEA R0, P0, R3, UR6, 0x4 ;  /* 0x0000000603007c11 */ /* 0x001fc8000f8020ff */
[----:B------:R-:W-:-:S09]  /*17b0*/  LEA.HI.X R3, R3, UR7, R2, 0x4, P0 ;  /* 0x0000000703037c11 */ /* 0x000fd200080f2402 */
.L_x_1240:
[----:B------:R-:W-:-:S05]  /*17c0*/  IMAD.MOV.U32 R2, RZ, RZ, R0 ;  /* 0x000000ffff027224 */ /* 0x000fca00078e0000 */
[----:B------:R0:W2:Y:S01]  /*17d0*/  LDG.E.128 R8, desc[UR4][R2.64] ;  /* 0x0000000402087981 */ /* 0x0000a2000c1e1d00 */
[----:B------:R-:W-:Y:S02]  /*17e0*/  IADD3 R12, P0, PT, R12, -0x1, RZ ;  /* 0xffffffff0c0c7810 */ /* 0x000fe40007f1e0ff */
[----:B------:R-:W-:Y:S02]  /*17f0*/  IADD3 R0, P1, PT, R0, 0x10, RZ ;  /* 0x0000001000007810 */ /* 0x000fe40007f3e0ff */
[----:B------:R-:W-:Y:S02]  /*1800*/  IADD3.X R13, PT, PT, R13, -0x1, RZ, P0, !PT ;  /* 0xffffffff0d0d7810 */ /* 0x000fe400007fe4ff */
[----:B------:R-:W-:Y:S01]  /*1810*/  ISETP.NE.U32.AND P0, PT, R12, RZ, PT ;  /* 0x000000ff0c00720c */ /* 0x000fe20003f05070 */
[----:B0-----:R-:W-:-:S03]  /*1820*/  IMAD.X R3, RZ, RZ, R3, P1 ;  /* 0x000000ffff037224 */ /* 0x001fc600008e0603 */
[----:B------:R-:W-:Y:S01]  /*1830*/  ISETP.NE.AND.EX P0, PT, R13, RZ, PT, P0 ;  /* 0x000000ff0d00720c */ /* 0x000fe20003f05300 */
[----:B--2---:R2:W3:-:S15]  /*1840*/  DADD R4, R8, R4 ;  /* 0x0000000008047229 */ /* 0x0044de0000000004 */
[----:B------:R-:W-:-:S15]  /*1850*/  NOP ;  /* 0x0000000000007918 */ /* 0x000fde0000000000 */
[----:B------:R-:W-:-:S15]  /*1860*/  NOP ;  /* 0x0000000000007918 */ /* 0x000fde0000000000 */
[----:B------:R-:W-:-:S15]  /*1870*/  NOP ;  /* 0x0000000000007918 */ /* 0x000fde0000000000 */
[----:B------:R-:W-:-:S04]  /*1880*/  NOP ;  /* 0x0000000000007918 */ /* 0x000fc80000000000 */
[----:B------:R2:W4:Y:S02]  /*1890*/  DADD R6, R10, R6 ;  /* 0x000000000a067229 */ /* 0x0005240000000006 */
[----:B--234-:R-:W-:Y:S05]  /*18a0*/  @P0 BRA `(.L_x_1240) ;  /* 0xfffffffc00c40947 */ /* 0x01cfea000383ffff */
.L_x_1234:
[----:B------:R-:W-:Y:S05]  /*18b0*/  BSYNC.RECONVERGENT B0 ;  /* 0x0000000000007941 */ /* 0x000fea0003800200 */
.L_x_1233:
[----:B------:R-:W2:Y:S02]  /*18c0*/  LDCU.64 UR6, c[0x0][0x398] ;  /* 0x00007300ff0677ac */ /* 0x000ea40008000a00 */
[----:B--2---:R-:W-:-:S04]  /*18d0*/  IADD3 R2, P0, PT, R25, UR6, RZ ;  /* 0x0000000619027c10 */ /* 0x004fc8000ff1e0ff */
[----:B------:R-:W-:Y:S01]  /*18e0*/  IADD3.X R3, PT, PT, R24, UR7, RZ, P0, !PT ;  /* 0x0000000718037c10 */ /* 0x000fe200087fe4ff */
[----:B------:R-:W2:Y:S05]  /*18f0*/  LDCU.64 UR6, c[0x0][0x380] ;  /* 0x00007000ff0677ac */ /* 0x000eaa0008000a00 */
[----:B------:R-:W2:Y:S02]  /*1900*/  LDG.E.64 R2, desc[UR4][R2.64] ;  /* 0x0000000402027981 */ /* 0x000ea4000c1e1b00 */
[----:B--2---:R-:W-:-:S04]  /*1910*/  LEA R8, P0, R2, UR6, 0x4 ;  /* 0x0000000602087c11 */ /* 0x004fc8000f8020ff */
[----:B------:R-:W-:-:S05]  /*1920*/  LEA.HI.X R9, R2, UR7, R3, 0x4, P0 ;  /* 0x0000000702097c11 */ /* 0x000fca00080f2403 */
[----:B0-----:R-:W-:Y:S01]  /*1930*/  STG.E.128 desc[UR4][R8.64], R4 ;  /* 0x0000000408007986 */ /* 0x001fe2000c101d04 */
[----:B------:R-:W-:Y:S05]  /*1940*/  EXIT ;  /* 0x000000000000794d */ /* 0x000fea0003800000 */
.L_x_1241:
        /* <DEDUP_REMOVED lines=11> */
.L_x_8786:


//--------------------- .text._ZN2at6native55_GLOBAL__N__0955718d_22_SparseCsrTensorMath_cu_868dd54534reduce_sparse_csr_dim1_cuda_kernelIN3c107complexIdEEiNS1_14ReductionAddOpIS5_EES5_EEvPT2_PKT_PKT0_SF_lT1_ --------------------------
	.section	.text._ZN2at6native55_GLOBAL__N__0955718d_22_SparseCsrTensorMath_cu_868dd54534reduce_sparse_csr_dim1_cuda_kernelIN3c107complexIdEEiNS1_14ReductionAddOpIS5_EES5_EEvPT2_PKT_PKT0_SF_lT1_,"ax",@progbits
	.align	128
.text._ZN2at6native55_GLOBAL__N__0955718d_22_SparseCsrTensorMath_cu_868dd54534reduce_sparse_csr_dim1_cuda_kernelIN3c107complexIdEEiNS1_14ReductionAddOpIS5_EES5_EEvPT2_PKT_PKT0_SF_lT1_:
        .type           _ZN2at6native55_GLOBAL__N__0955718d_22_SparseCsrTensorMath_cu_868dd54534reduce_sparse_csr_dim1_cuda_kernelIN3c107complexIdEEiNS1_14ReductionAddOpIS5_EES5_EEvPT2_PKT_PKT0_SF_lT1_,@function
        .size           _ZN2at6native55_GLOBAL__N__0955718d_22_SparseCsrTensorMath_cu_868dd54534reduce_sparse_csr_dim1_cuda_kernelIN3c107complexIdEEiNS1_14ReductionAddOpIS5_EES5_EEvPT2_PKT_PKT0_SF_lT1_,(.L_x_8787 - _ZN2at6native55_GLOBAL__N__0955718d_22_SparseCsrTensorMath_cu_868dd54534reduce_sparse_csr_dim1_cuda_kernelIN3c107complexIdEEiNS1_14ReductionAddOpIS5_EES5_EEvPT2_PKT_PKT0_SF_lT1_)
        .other          _ZN2at6native55_GLOBAL__N__0955718d_22_SparseCsrTensorMath_cu_868dd54534reduce_sparse_csr_dim1_cuda_kernelIN3c107complexIdEEiNS1_14ReductionAddOpIS5_EES5_EEvPT2_PKT_PKT0_SF_lT1_,@"STO_CUDA_ENTRY STV_DEFAULT"
_ZN2at6native55_GLOBAL__N__0955718d_22_SparseCsrTensorMath_cu_868dd54534reduce_sparse_csr_dim1_cuda_kernelIN3c107complexIdEEiNS1_14ReductionAddOpIS5_EES5_EEvPT2_PKT_PKT0_SF_lT1_:
        /* <DEDUP_REMOVED lines=21> */
[----:B------:R-:W-:Y:S02]  /*0150*/  CS2R R6, SRZ ;  /* 0x0000000000067805 */ /* 0x000fe4000001ff00 */
[----:B------:R-:W-:-:S09]  /*0160*/  CS2R R4, SRZ ;  /* 0x0000000000047805 */ /* 0x000fd2000001ff00 */
[----:B------:R-:W-:Y:S05]  /*0170*/  @P0 BRA `(.L_x_1243) ;  /* 0x00000014007c0947 */ /* 0x000fea0003800000 */
[----:B------:R-:W-:Y:S01]  /*0180*/  IMAD.IADD R24, R8, 0x1, -R3 ;  /* 0x0000000108187824 */ /* 0x000fe200078e0a03 */
[----:B------:R-:W-:Y:S01]  /*0190*/  BSSY.RECONVERGENT B1, `(.L_x_1244) ;  /* 0x00000be000017945 */ /* 0x000fe20003800200 */
[----:B------:R-:W-:Y:S01]  /*01a0*/  IMAD.IADD R8, R3, 0x1, -R8 ;  /* 0x0000000103087824 */ /* 0x000fe200078e0a08 */
[----:B------:R-:W-:Y:S02]  /*01b0*/  CS2R R4, SRZ ;  /* 0x0000000000047805 */ /* 0x000fe4000001ff00 */
[----:B------:R-:W-:Y:S02]  /*01c0*/  CS2R R6, SRZ ;  /* 0x0000000000067805 */ /* 0x000fe4000001ff00 */
[----:B------:R-:W-:Y:S02]  /*01d0*/  LOP3.LUT R20, R24, 0xf, RZ, 0xc0, !PT ;  /* 0x0000000f18147812 */ /* 0x000fe400078ec0ff */
[----:B------:R-:W-:Y:S02]  /*01e0*/  ISETP.GT.U32.AND P1, PT, R8, -0x10, PT ;  /* 0xfffffff00800780c */ /* 0x000fe40003f24070 */
[----:B------:R-:W-:-:S11]  /*01f0*/  ISETP.NE.AND P0, PT, R20, RZ, PT ;  /* 0x000000ff1400720c */ /* 0x000fd60003f05270 */
[----:B------:R-:W-:Y:S05]  /*0200*/  @P1 BRA `(.L_x_1245) ;  /* 0x0000000800d81947 */ /* 0x000fea0003800000 */
[----:B------:R-:W0:Y:S01]  /*0210*/  LDC.64 R22, c[0x0][0x388] ;  /* 0x0000e200ff167b82 */ /* 0x000e220000000a00 */
[----:B------:R-:W-:Y:S02]  /*0220*/  LOP3.LUT R21, R24, 0xfffffff0, RZ, 0xc0, !PT ;  /* 0xfffffff018157812 */ /* 0x000fe400078ec0ff */
[----:B------:R-:W-:-:S03]  /*0230*/  CS2R R4, SRZ ;  /* 0x0000000000047805 */ /* 0x000fc6000001ff00 */
[----:B------:R-:W-:Y:S01]  /*0240*/  IMAD.MOV R21, RZ, RZ, -R21 ;  /* 0x000000ffff157224 */ /* 0x000fe200078e0a15 */
[----:B0-----:R-:W-:-:S05]  /*0250*/  IADD3 R22, P1, PT, R22, 0x80, RZ ;  /* 0x0000008016167810 */ /* 0x001fca0007f3e0ff */
[----:B------:R-:W-:-:S08]  /*0260*/  IMAD.X R23, RZ, RZ, R23, P1 ;  /* 0x000000ffff177224 */ /* 0x000fd000008e0617 */
.L_x_1246:
[----:B------:R-:W-:-:S05]  /*0270*/  IMAD.WIDE R26, R3, 0x10, R22 ;  /* 0x00000010031a7825 */ /* 0x000fca00078e0216 */
[----:B------:R-:W2:Y:S04]  /*0280*/  LDG.E.128 R12, desc[UR4][R26.64+-0x80] ;  /* 0xffff80041a0c7981 */ /* 0x000ea8000c1e1d00 */
[----:B------:R-:W3:Y:S04]  /*0290*/  LDG.E.128 R16, desc[UR4][R26.64+-0x70] ;  /* 0xffff90041a107981 */ /* 0x000ee8000c1e1d00 */
[----:B------:R-:W4:Y:S01]  /*02a0*/  LDG.E.128 R8, desc[UR4][R26.64+-0x60] ;  /* 0xffffa0041a087981 */ /* 0x000f22000c1e1d00 */
        /* <DEDUP_REMOVED lines=22> */
[----:B----4-:R0:W3:Y:S02]  /*0410*/  DADD R8, R16, R8 ;  /* 0x0000000010087229 */ /* 0x0100e40000000008 */
[----:B0-----:R-:W4:-:S15]  /*0420*/  LDG.E.128 R16, desc[UR4][R26.64+-0x40] ;  /* 0xffffc0041a107981 */ /* 0x001f1e000c1e1d00 */
        /* <DEDUP_REMOVED lines=96> */
[----:B--2---:R1:W3:Y:S02]  /*0a30*/  DADD R28, R8, R4 ;  /* 0x00000000081c7229 */ /* 0x0042e40000000004 */
[----:B-1----:R-:W2:-:S15]  /*0a40*/  LDG.E.128 R8, desc[UR4][R26.64+0x50] ;  /* 0x000050041a087981 */ /* 0x002e9e000c1e1d00 */
[----:B------:R-:W-:-:S15]  /*0a50*/  NOP ;  /* 0x0000000000007918 */ /* 0x000fde0000000000 */
[----:B------:R-:W-:-:S15]  /*0a60*/  NOP ;  /* 0x0000000000007918 */ /* 0x000fde0000000000 */
[----:B------:R-:W-:-:S15]  /*0a70*/  NOP ;  /* 0x0000000000007918 */ /* 0x000fde0000000000 */
[----:B------:R-:W-:-:S02]  /*0a80*/  NOP ;  /* 0x0000000000007918 */ /* 0x000fc40000000000 */
[----:B0-----:R0:W1:Y:S02]  /*0a90*/  DADD R30, R18, R6 ;  /* 0x00000000121e7229 */ /* 0x0010640000000006 */
[----:B0-----:R-:W4:Y:S04]  /*0aa0*/  LDG.E.128 R4, desc[UR4][R26.64+0x60] ;  /* 0x000060041a047981 */ /* 0x001f28000c1e1d00 */
[----:B------:R-:W5:Y:S01]  /*0ab0*/  LDG.E.128 R16, desc[UR4][R26.64+0x70] ;  /* 0x000070041a107981 */ /* 0x000f62000c1e1d00 */
[----:B------:R-:W-:-:S05]  /*0ac0*/  VIADD R21, R21, 0x10 ;  /* 0x0000001015157836 */ /* 0x000fca0000000000 */
[----:B------:R-:W-:Y:S01]  /*0ad0*/  ISETP.NE.AND P1, PT, R21, RZ, PT ;  /* 0x000000ff1500720c */ /* 0x000fe20003f25270 */
[----:B------:R-:W-:-:S15]  /*0ae0*/  VIADD R3, R3, 0x10 ;  /* 0x0000001003037836 */ /* 0x000fde0000000000 */
[----:B------:R-:W-:-:S15]  /*0af0*/  NOP ;  /* 0x0000000000007918 */ /* 0x000fde0000000000 */
[----:B------:R-:W-:-:S15]  /*0b00*/  NOP ;  /* 0x0000000000007918 */ /* 0x000fde0000000000 */
[----:B------:R-:W-:-:S06]  /*0b10*/  NOP ;  /* 0x0000000000007918 */ /* 0x000fcc0000000000 */
[----:B---3--:R-:W2:-:S15]  /*0b20*/  DADD R12, R28, R12 ;  /* 0x000000001c0c7229 */ /* 0x008e9e000000000c */
        /* <DEDUP_REMOVED lines=9> */
[----:B--2---:R-:W4:-:S15]  /*0bc0*/  DADD R8, R12, R8 ;  /* 0x000000000c087229 */ /* 0x004f1e0000000008 */
        /* <DEDUP_REMOVED lines=9> */
[----:B----4-:R-:W5:-:S15]  /*0c60*/  DADD R4, R8, R4 ;  /* 0x0000000008047229 */ /* 0x010f5e0000000004 */
        /* <DEDUP_REMOVED lines=14> */
[----:B0-----:R1:W0:Y:S02]  /*0d50*/  DADD R6, R6, R18 ;  /* 0x0000000006067229 */ /* 0x0012240000000012 */
[----:B012---:R-:W-:Y:S05]  /*0d60*/  @P1 BRA `(.L_x_1246) ;  /* 0xfffffff400401947 */ /* 0x007fea000383ffff */
.L_x_1245:
[----:B------:R-:W-:Y:S05]  /*0d70*/  BSYNC.RECONVERGENT B1 ;  /* 0x0000000000017941 */ /* 0x000fea0003800200 */
.L_x_1244:
        /* <DEDUP_REMOVED lines=52> */
[----:B------:R-:W-:-:S15]  /*10c0*/  VIADD R3, R3, 0x8 ;  /* 0x0000000803037836 */ /* 0x000fde0000000000 */
[----:B------:R-:W-:-:S15]  /*10d0*/  NOP ;  /* 0x0000000000007918 */ /* 0x000fde0000000000 */
[----:B------:R-:W-:-:S15]  /*10e0*/  NOP ;  /* 0x0000000000007918 */ /* 0x000fde0000000000 */
[----:B------:R-:W-:-:S15]  /*10f0*/  NOP ;  /* 0x0000000000007918 */ /* 0x000fde0000000000 */
[----:B------:R-:W-:-:S01]  /*1100*/  NOP ;  /* 0x0000000000007918 */ /* 0x000fc20000000000 */
        /* <DEDUP_REMOVED lines=36> */
.L_x_1248:
[----:B------:R-:W-:Y:S05]  /*1350*/  BSYNC.RECONVERGENT B1 ;  /* 0x0000000000017941 */ /* 0x000fea0003800200 */
.L_x_1247:
        /* <DEDUP_REMOVED lines=8> */
[----:B------:R-:W2:Y:S04]  /*13e0*/  LDG.E.128 R8, desc[UR4][R26.64] ;  /* 0x000000041a087981 */ /* 0x000ea8000c1e1d00 */
[----:B------:R-:W3:Y:S04]  /*13f0*/  LDG.E.128 R12, desc[UR4][R26.64+0x10] ;  /* 0x000010041a0c7981 */ /* 0x000ee8000c1e1d00 */
[----:B-1----:R-:W4:Y:S04]  /*1400*/  LDG.E.128 R16, desc[UR4][R26.64+0x20] ;  /* 0x000020041a107981 */ /* 0x002f28000c1e1d00 */
[----:B------:R-:W5:Y:S01]  /*1410*/  LDG.E.128 R20, desc[UR4][R26.64+0x30] ;  /* 0x000030041a147981 */ /* 0x000f62000c1e1d00 */
[----:B------:R-:W-:Y:S01]  /*1420*/  VIADD R3, R3, 0x4 ;  /* 0x0000000403037836 */ /* 0x000fe20000000000 */
        /* <DEDUP_REMOVED lines=30> */
[----:B-----5:R2:W3:-:S15]  /*1610*/  DADD R4, R8, R20 ;  /* 0x0000000008047229 */ /* 0x0204de0000000014 */
[----:B------:R-:W-:-:S15]  /*1620*/  NOP ;  /* 0x0000000000007918 */ /* 0x000fde0000000000 */
[----:B------:R-:W-:-:S15]  /*1630*/  NOP ;  /* 0x0000000000007918 */ /* 0x000fde0000000000 */
[----:B------:R-:W-:-:S15]  /*1640*/  NOP ;  /* 0x0000000000007918 */ /* 0x000fde0000000000 */
[----:B------:R-:W-:-:S04]  /*1650*/  NOP ;  /* 0x0000000000007918 */ /* 0x000fc80000000000 */
[----:B0--3--:R2:W4:Y:S02]  /*1660*/  DADD R6, R10, R22 ;  /* 0x000000000a067229 */ /* 0x0095240000000016 */
.L_x_1250:
[----:B------:R-:W-:Y:S05]  /*1670*/  BSYNC.RECONVERGENT B1 ;  /* 0x0000000000017941 */ /* 0x000fea0003800200 */
.L_x_1249:
[----:B------:R-:W-:Y:S05]  /*1680*/  @!P1 BRA `(.L_x_1243) ;  /* 0x0000000000389947 */ /* 0x000fea0003800000 */
[----:B------:R-:W3:Y:S01]  /*1690*/  LDC.64 R12, c[0x0][0x388] ;  /* 0x0000e200ff0c7b82 */ /* 0x000ee20000000a00 */
[----:B------:R-:W-:-:S07]  /*16a0*/  IMAD.MOV R24, RZ, RZ, -R24 ;  /* 0x000000ffff187224 */ /* 0x000fce00078e0a18 */
.L_x_1251:
[----:B--23--:R-:W-:-:S06]  /*16b0*/  IMAD.WIDE R8, R3, 0x10, R12 ;  /* 0x0000001003087825 */ /* 0x00cfcc00078e020c */
[----:B------:R-:W2:Y:S01]  /*16c0*/  LDG.E.128 R8, desc[UR4][R8.64] ;  /* 0x0000000408087981 */ /* 0x000ea2000c1e1d00 */
[----:B------:R-:W-:Y:S02]  /*16d0*/  VIADD R24, R24, 0x1 ;  /* 0x0000000118187836 */ /* 0x000fe40000000000 */
[----:B------:R-:W-:-:S03]  /*16e0*/  VIADD R3, R3, 0x1 ;  /* 0x0000000103037836 */ /* 0x000fc60000000000 */
[----:B------:R-:W-:Y:S01]  /*16f0*/  ISETP.NE.AND P0, PT, R24, RZ, PT ;  /* 0x000000ff1800720c */ /* 0x000fe20003f05270 */
[----:B--2---:R2:W3:-:S15]  /*1700*/  DADD R4, R8, R4 ;  /* 0x0000000008047229 */ /* 0x0044de0000000004 */
[----:B------:R-:W-:-:S15]  /*1710*/  NOP ;  /* 0x0000000000007918 */ /* 0x000fde0000000000 */
[----:B------:R-:W-:-:S15]  /*1720*/  NOP ;  /* 0x0000000000007918 */ /* 0x000fde0000000000 */
[----:B------:R-:W-:-:S15]  /*1730*/  NOP ;  /* 0x0000000000007918 */ /* 0x000fde0000000000 */
[----:B------:R-:W-:-:S04]  /*1740*/  NOP ;  /* 0x0000000000007918 */ /* 0x000fc80000000000 */
[----:B0---4-:R2:W0:Y:S02]  /*1750*/  DADD R6, R10, R6 ;  /* 0x000000000a067229 */ /* 0x0114240000000006 */
[----:B0-23--:R-:W-:Y:S05]  /*1760*/  @P0 BRA `(.L_x_1251) ;  /* 0xfffffffc00d00947 */ /* 0x00dfea000383ffff */
.L_x_1243:
[----:B------:R-:W-:Y:S05]  /*1770*/  BSYNC.RECONVERGENT B0 ;  /* 0x0000000000007941 */ /* 0x000fea0003800200 */
.L_x_1242:
[----:B------:R-:W2:Y:S02]  /*1780*/  LDCU.64 UR6, c[0x0][0x398] ;  /* 0x00007300ff0677ac */ /* 0x000ea40008000a00 */
[----:B--2---:R-:W-:Y:S02]  /*1790*/  IADD3 R8, P0, PT, R2, UR6, RZ ;  /* 0x0000000602087c10 */ /* 0x004fe4000ff1e0ff */
[----:B------:R-:W2:Y:S02]  /*17a0*/  LDC.64 R2, c[0x0][0x380] ;  /* 0x0000e000ff027b82 */ /* 0x000ea40000000a00 */
[----:B------:R-:W-:-:S06]  /*17b0*/  IADD3.X R9, PT, PT, R0, UR7, RZ, P0, !PT ;  /* 0x0000000700097c10 */ /* 0x000fcc00087fe4ff */
[----:B------:R-:W2:Y:S02]  /*17c0*/  LDG.E R9, desc[UR4][R8.64] ;  /* 0x0000000408097981 */ /* 0x000ea4000c1e1900 */
[----:B--2---:R-:W-:-:S05]  /*17d0*/  IMAD.WIDE R2, R9, 0x10, R2 ;  /* 0x0000001009027825 */ /* 0x004fca00078e0202 */
[----:B0---4-:R-:W-:Y:S01]  /*17e0*/  STG.E.128 desc[UR4][R2.64], R4 ;  /* 0x0000000402007986 */ /* 0x011fe2000c101d04 */
[----:B------:R-:W-:Y:S05]  /*17f0*/  EXIT ;  /* 0x000000000000794d */ /* 0x000fea0003800000 */
.L_x_1252:
        /* <DEDUP_REMOVED lines=16> */
.L_x_8787:


//--------------------- .text._ZN2at6native55_GLOBAL__N__0955718d_22_SparseCsrTensorMath_cu_868dd54534reduce_sparse_csr_dim0_cuda_kernelIN3c107complexIdEElNS1_14ReductionAddOpIS5_EES5_EEvPT2_PKT0_lPKT_SC_lT1_ --------------------------
	.section	.text._ZN2at6native55_GLOBAL__N__0955718d_22_SparseCsrTensorMath_cu_868dd54534reduce_sparse_csr_dim0_cuda_kernelIN3c107complexIdEElNS1_14ReductionAddOpIS5_EES5_EEvPT2_PKT0_lPKT_SC_lT1_,"ax",@progbits
	.align	128
.text._ZN2at6native55_GLOBAL__N__0955718d_22_SparseCsrTensorMath_cu_868dd54534reduce_sparse_csr_dim0_cuda_kernelIN3c107complexIdEElNS1_14ReductionAddOpIS5_EES5_EEvPT2_PKT0_lPKT_SC_lT1_:
        .type           _ZN2at6native55_GLOBAL__N__0955718d_22_SparseCsrTensorMath_cu_868dd54534reduce_sparse_csr_dim0_cuda_kernelIN3c107complexIdEElNS1_14ReductionAddOpIS5_EES5_EEvPT2_PKT0_lPKT_SC_lT1_,@function
        .size           _ZN2at6native55_GLOBAL__N__0955718d_22_SparseCsrTensorMath_cu_868dd54534reduce_sparse_csr_dim0_cuda_kernelIN3c107complexIdEElNS1_14ReductionAddOpIS5_EES5_EEvPT2_PKT0_lPKT_SC_lT1_,(.L_x_8788 - _ZN2at6native55_GLOBAL__N__0955718d_22_SparseCsrTensorMath_cu_868dd54534reduce_sparse_csr_dim0_cuda_kernelIN3c107complexIdEElNS1_14ReductionAddOpIS5_EES5_EEvPT2_PKT0_lPKT_SC_lT1_)
        .other          _ZN2at6native55_GLOBAL__N__0955718d_22_SparseCsrTensorMath_cu_868dd54534reduce_sparse_csr_dim0_cuda_kernelIN3c107complexIdEElNS1_14ReductionAddOpIS5_EES5_EEvPT2_PKT0_lPKT_SC_lT1_,@"STO_CUDA_ENTRY STV_DEFAULT"
_ZN2at6native55_GLOBAL__N__0955718d_22_SparseCsrTensorMath_cu_868dd54534reduce_sparse_csr_dim0_cuda_kernelIN3c107complexIdEElNS1_14ReductionAddOpIS5_EES5_EEvPT2_PKT0_lPKT_SC_lT1_:
        /* <DEDUP_REMOVED lines=10> */
[----:B------:R-:W-:Y:S02]  /*00a0*/  CS2R R6, SRZ ;  /* 0x0000000000067805 */ /* 0x000fe4000001ff00 */
        /* <DEDUP_REMOVED lines=12> */
[----:B------:R-:W-:Y:S01]  /*0170*/  CS2R R6, SRZ ;  /* 0x0000000000067805 */ /* 0x000fe2000001ff00 */
[----:B------:R-:W-:Y:S02]  /*0180*/  UISETP.GE.U32.AND.EX UP1, UPT, UR11, URZ, UPT, UP1 ;  /* 0x000000ff0b00728c */ /* 0x000fe4000bf26110 */
[----:B------:R-:W-:Y:S01]  /*0190*/  UISETP.NE.U32.AND UP0, UPT, UR14, URZ, UPT ;  /* 0x000000ff0e00728c */ /* 0x000fe2000bf05070 */
[----:B------:R-:W-:Y:S01]  /*01a0*/  UMOV UR4, URZ ;  /* 0x000000ff00047c82 */ /* 0x000fe20008000000 */
[----:B------:R-:W-:Y:S02]  /*01b0*/  UMOV UR5, URZ ;  /* 0x000000ff00057c82 */ /* 0x000fe40008000000 */
[----:B------:R-:W-:-:S03]  /*01c0*/  UISETP.NE.AND.EX UP0, UPT, URZ, URZ, UPT, UP0 ;  /* 0x000000ffff00728c */ /* 0x000fc6000bf05300 */
[----:B------:R-:W-:Y:S08]  /*01d0*/  BRA.U !UP1, `(.L_x_1254) ;  /* 0x0000000509f47547 */ /* 0x000ff0000b800000 */
[----:B------:R-:W0:Y:S01]  /*01e0*/  LDCU.64 UR8, c[0x0][0x3a0] ;  /* 0x00007400ff0877ac */ /* 0x000e220008000a00 */
[----:B------:R-:W-:Y:S01]  /*01f0*/  CS2R R4, SRZ ;  /* 0x0000000000047805 */ /* 0x000fe2000001ff00 */
        /* <DEDUP_REMOVED lines=8> */
[----:B------:R-:W-:Y:S01]  /*0280*/  IMAD.U32 R24, RZ, RZ, UR6 ;  /* 0x00000006ff187e24 */ /* 0x000fe2000f8e00ff */
[----:B------:R-:W-:Y:S01]  /*0290*/  UMOV UR6, UR4 ;  /* 0x0000000400067c82 */ /* 0x000fe20008000000 */
[----:B------:R-:W-:-:S03]  /*02a0*/  IMAD.U32 R27, RZ, RZ, UR9 ;  /* 0x00000009ff1b7e24 */ /* 0x000fc6000f8e00ff */
[----:B------:R-:W-:Y:S01]  /*02b0*/  IMAD.U32 R25, RZ, RZ, UR7 ;  /* 0x00000007ff197e24 */ /* 0x000fe2000f8e00ff */
[----:B------:R-:W-:-:S06]  /*02c0*/  UMOV UR7, UR5 ;  /* 0x0000000500077c82 */ /* 0x000fcc0008000000 */
.L_x_1255:
[----:B------:R-:W2:Y:S04]  /*02d0*/  LDG.E.64 R8, desc[UR12][R26.64+-0x20] ;  /* 0xffffe00c1a087981 */ /* 0x000ea8000c1e1b00 */
[----:B------:R-:W3:Y:S04]  /*02e0*/  LDG.E.64 R10, desc[UR12][R26.64+-0x18] ;  /* 0xffffe80c1a0a7981 */ /* 0x000ee8000c1e1b00 */
[----:B------:R-:W4:Y:S04]  /*02f0*/  LDG.E.64 R16, desc[UR12][R26.64+-0x10] ;  /* 0xfffff00c1a107981 */ /* 0x000f28000c1e1b00 */
[----:B------:R-:W4:Y:S04]  /*0300*/  LDG.E.64 R22, desc[UR12][R26.64+-0x8] ;  /* 0xfffff80c1a167981 */ /* 0x000f28000c1e1b00 */
[----:B------:R-:W4:Y:S01]  /*0310*/  LDG.E.64 R20, desc[UR12][R26.64] ;  /* 0x0000000c1a147981 */ /* 0x000f22000c1e1b00 */
[----:B--2--5:R-:W-:-:S02]  /*0320*/  ISETP.NE.U32.AND P0, PT, R2, R8, PT ;  /* 0x000000080200720c */ /* 0x024fc40003f05070 */
[C---:B---3--:R-:W-:Y:S02]  /*0330*/  ISETP.NE.U32.AND P2, PT, R2.reuse, R10, PT ;  /* 0x0000000a0200720c */ /* 0x048fe40003f45070 */
[C---:B------:R-:W-:Y:S02]  /*0340*/  ISETP.NE.AND.EX P0, PT, R3.reuse, R9, PT, P0 ;  /* 0x000000090300720c */ /* 0x040fe40003f05300 */
[----:B------:R-:W-:Y:S02]  /*0350*/  ISETP.NE.AND.EX P2, PT, R3, R11, PT, P2 ;  /* 0x0000000b0300720c */ /* 0x000fe40003f45320 */
[----:B----4-:R-:W-:-:S04]  /*0360*/  ISETP.NE.U32.AND P1, PT, R2, R16, PT ;  /* 0x000000100200720c */ /* 0x010fc80003f25070 */
[----:B------:R-:W-:-:S05]  /*0370*/  ISETP.NE.AND.EX P1, PT, R3, R17, PT, P1 ;  /* 0x000000110300720c */ /* 0x000fca0003f25310 */
[----:B------:R-:W2:Y:S04]  /*0380*/  @!P0 LDG.E.128 R12, desc[UR12][R24.64+-0x40] ;  /* 0xffffc00c180c8981 */ /* 0x000ea8000c1e1d00 */
[----:B------:R-:W3:Y:S04]  /*0390*/  @!P2 LDG.E.128 R16, desc[UR12][R24.64+-0x30] ;  /* 0xffffd00c1810a981 */ /* 0x000ee8000c1e1d00 */
[----:B------:R-:W4:Y:S01]  /*03a0*/  @!P1 LDG.E.128 R8, desc[UR12][R24.64+-0x20] ;  /* 0xffffe00c18089981 */ /* 0x000f22000c1e1d00 */
[----:B--2---:R-:W3:-:S15]  /*03b0*/  @!P0 DADD R4, R4, R12 ;  /* 0x0000000004048229 */ /* 0x004ede000000000c */
[----:B------:R-:W-:-:S15]  /*03c0*/  NOP ;  /* 0x0000000000007918 */ /* 0x000fde0000000000 */
[----:B------:R-:W-:-:S15]  /*03d0*/  NOP ;  /* 0x0000000000007918 */ /* 0x000fde0000000000 */
[----:B------:R-:W-:-:S15]  /*03e0*/  NOP ;  /* 0x0000000000007918 */ /* 0x000fde0000000000 */
[----:B------:R-:W-:-:S04]  /*03f0*/  NOP ;  /* 0x0000000000007918 */ /* 0x000fc80000000000 */
[----:B------:R-:W0:-:S15]  /*0400*/  @!P0 DADD R6, R6, R14 ;  /* 0x0000000006068229 */ /* 0x000e1e000000000e */
[----:B------:R-:W-:-:S15]  /*0410*/  NOP ;  /* 0x0000000000007918 */ /* 0x000fde0000000000 */
[----:B------:R-:W-:-:S15]  /*0420*/  NOP ;  /* 0x0000000000007918 */ /* 0x000fde0000000000 */
[----:B------:R-:W-:-:S15]  /*0430*/  NOP ;  /* 0x0000000000007918 */ /* 0x000fde0000000000 */
[----:B------:R-:W-:-:S04]  /*0440*/  NOP ;  /* 0x0000000000007918 */ /* 0x000fc80000000000 */
[----:B---3--:R1:W4:Y:S02]  /*0450*/  @!P2 DADD R4, R4, R16 ;  /* 0x000000000404a229 */ /* 0x0083240000000010 */
[----:B-1----:R-:W2:-:S15]  /*0460*/  LDG.E.64 R16, desc[UR12][R26.64+0x10] ;  /* 0x0000100c1a107981 */ /* 0x002e9e000c1e1b00 */
[----:B------:R-:W-:-:S15]  /*0470*/  NOP ;  /* 0x0000000000007918 */ /* 0x000fde0000000000 */
[----:B------:R-:W-:-:S15]  /*0480*/  NOP ;  /* 0x0000000000007918 */ /* 0x000fde0000000000 */
[----:B------:R-:W-:-:S15]  /*0490*/  NOP ;  /* 0x0000000000007918 */ /* 0x000fde0000000000 */
[----:B------:R-:W-:-:S02]  /*04a0*/  NOP ;  /* 0x0000000000007918 */ /* 0x000fc40000000000 */
[----:B0-----:R0:W1:Y:S01]  /*04b0*/  @!P2 DADD R6, R6, R18 ;  /* 0x000000000606a229 */ /* 0x0010620000000012 */
[C---:B------:R-:W-:Y:S01]  /*04c0*/  ISETP.NE.U32.AND P2, PT, R2.reuse, R22, PT ;  /* 0x000000160200720c */ /* 0x040fe20003f45070 */
[----:B0-----:R-:W3:Y:S03]  /*04d0*/  LDG.E.64 R18, desc[UR12][R26.64+0x18] ;  /* 0x0000180c1a127981 */ /* 0x001ee6000c1e1b00 */
[----:B------:R-:W-:Y:S02]  /*04e0*/  ISETP.NE.AND.EX P2, PT, R3, R23, PT, P2 ;  /* 0x000000170300720c */ /* 0x000fe40003f45320 */
[----:B------:R-:W3:Y:S11]  /*04f0*/  LDG.E.64 R22, desc[UR12][R26.64+0x8] ;  /* 0x0000080c1a167981 */ /* 0x000ef6000c1e1b00 */
[----:B------:R-:W3:Y:S01]  /*0500*/  @!P2 LDG.E.128 R12, desc[UR12][R24.64+-0x10] ;  /* 0xfffff00c180ca981 */ /* 0x000ee2000c1e1d00 */
[----:B------:R-:W-:-:S04]  /*0510*/  ISETP.NE.U32.AND P0, PT, R2, R20, PT ;  /* 0x000000140200720c */ /* 0x000fc80003f05070 */
[----:B------:R-:W-:-:S15]  /*0520*/  ISETP.NE.AND.EX P0, PT, R3, R21, PT, P0 ;  /* 0x000000150300720c */ /* 0x000fde0003f05300 */
[----:B------:R-:W-:-:S15]  /*0530*/  NOP ;  /* 0x0000000000007918 */ /* 0x000fde0000000000 */
[----:B------:R-:W-:-:S11]  /*0540*/  NOP ;  /* 0x0000000000007918 */ /* 0x000fd60000000000 */
[----:B----4-:R-:W0:-:S15]  /*0550*/  @!P1 DADD R4, R4, R8 ;  /* 0x0000000004049229 */ /* 0x010e1e0000000008 */
[----:B------:R-:W-:-:S15]  /*0560*/  NOP ;  /* 0x0000000000007918 */ /* 0x000fde0000000000 */
[----:B------:R-:W-:-:S15]  /*0570*/  NOP ;  /* 0x0000000000007918 */ /* 0x000fde0000000000 */
[----:B------:R-:W-:-:S15]  /*0580*/  NOP ;  /* 0x0000000000007918 */ /* 0x000fde0000000000 */
[----:B------:R-:W-:-:S04]  /*0590*/  NOP ;  /* 0x0000000000007918 */ /* 0x000fc80000000000 */
[----:B-1----:R1:W4:Y:S02]  /*05a0*/  @!P1 DADD R6, R6, R10 ;  /* 0x0000000006069229 */ /* 0x002324000000000a */
[----:B-1----:R-:W4:Y:S01]  /*05b0*/  @!P0 LDG.E.128 R8, desc[UR12][R24.64] ;  /* 0x0000000c18088981 */ /* 0x002f22000c1e1d00 */
[----:B--2---:R-:W-:-:S04]  /*05c0*/  ISETP.NE.U32.AND P3, PT, R2, R16, PT ;  /* 0x000000100200720c */ /* 0x004fc80003f65070 */
[----:B------:R-:W-:Y:S02]  /*05d0*/  ISETP.NE.AND.EX P3, PT, R3, R17, PT, P3 ;  /* 0x000000110300720c */ /* 0x000fe40003f65330 */
[----:B---3--:R-:W-:-:S04]  /*05e0*/  ISETP.NE.U32.AND P1, PT, R2, R22, PT ;  /* 0x000000160200720c */ /* 0x008fc80003f25070 */
[----:B------:R-:W-:-:S15]  /*05f0*/  ISETP.NE.AND.EX P1, PT, R3, R23, PT, P1 ;  /* 0x000000170300720c */ /* 0x000fde0003f25310 */
[----:B------:R-:W-:-:S15]  /*0600*/  NOP ;  /* 0x0000000000007918 */ /* 0x000fde0000000000 */
[----:B------:R-:W-:-:S15]  /*0610*/  NOP ;  /* 0x0000000000007918 */ /* 0x000fde0000000000 */
[----:B------:R-:W-:-:S06]  /*0620*/  NOP ;  /* 0x0000000000007918 */ /* 0x000fcc0000000000 */
[----:B0-----:R-:W0:-:S15]  /*0630*/  @!P2 DADD R4, R4, R12 ;  /* 0x000000000404a229 */ /* 0x001e1e000000000c */
[----:B------:R-:W-:-:S15]  /*0640*/  NOP ;  /* 0x0000000000007918 */ /* 0x000fde0000000000 */
[----:B------:R-:W-:-:S15]  /*0650*/  NOP ;  /* 0x0000000000007918 */ /* 0x000fde0000000000 */
[----:B------:R-:W-:-:S15]  /*0660*/  NOP ;  /* 0x0000000000007918 */ /* 0x000fde0000000000 */
[----:B------:R-:W-:-:S04]  /*0670*/  NOP ;  /* 0x0000000000007918 */ /* 0x000fc80000000000 */
[----:B----4-:R1:W2:Y:S01]  /*0680*/  @!P2 DADD R6, R6, R14 ;  /* 0x000000000606a229 */ /* 0x0102a2000000000e */
[----:B------:R-:W-:Y:S01]  /*0690*/  ISETP.NE.U32.AND P2, PT, R2, R18, PT ;  /* 0x000000120200720c */ /* 0x000fe20003f45070 */
[----:B-1----:R-:W3:Y:S03]  /*06a0*/  @!P1 LDG.E.128 R12, desc[UR12][R24.64+0x10] ;  /* 0x0000100c180c9981 */ /* 0x002ee6000c1e1d00 */
[----:B------:R-:W-:Y:S02]  /*06b0*/  ISETP.NE.AND.EX P2, PT, R3, R19, PT, P2 ;  /* 0x000000130300720c */ /* 0x000fe40003f45320 */
[----:B------:R-:W4:Y:S11]  /*06c0*/  @!P3 LDG.E.128 R16, desc[UR12][R24.64+0x20] ;  /* 0x0000200c1810b981 */ /* 0x000f36000c1e1d00 */
[----:B------:R1:W4:Y:S01]  /*06d0*/  @!P2 LDG.E.128 R20, desc[UR12][R24.64+0x30] ;  /* 0x0000300c1814a981 */ /* 0x000322000c1e1d00 */
[----:B------:R-:W-:-:S04]  /*06e0*/  UIADD3 UR6, UP1, UPT, UR6, -0x8, URZ ;  /* 0xfffffff806067890 */ /* 0x000fc8000ff3e0ff */
[----:B------:R-:W-:Y:S02]  /*06f0*/  UIADD3.X UR7, UPT, UPT, UR7, -0x1, URZ, UP1, !UPT ;  /* 0xffffffff07077890 */ /* 0x000fe40008ffe4ff */
[----:B------:R-:W-:-:S04]  /*0700*/  UISETP.NE.U32.AND UP1, UPT, UR6, URZ, UPT ;  /* 0x000000ff0600728c */ /* 0x000fc8000bf25070 */
[----:B------:R-:W-:-:S15]  /*0710*/  UISETP.NE.AND.EX UP1, UPT, UR7, URZ, UPT, UP1 ;  /* 0x000000ff0700728c */ /* 0x000fde000bf25310 */
[----:B------:R-:W-:-:S15]  /*0720*/  NOP ;  /* 0x0000000000007918 */ /* 0x000fde0000000000 */
[----:B------:R-:W-:-:S05]  /*0730*/  NOP ;  /* 0x0000000000007918 */ /* 0x000fca0000000000 */
[----:B0-----:R-:W3:-:S15]  /*0740*/  @!P0 DADD R4, R4, R8 ;  /* 0x0000000004048229 */ /* 0x001ede0000000008 */
[----:B------:R-:W-:-:S15]  /*0750*/  NOP ;  /* 0x0000000000007918 */ /* 0x000fde0000000000 */
[----:B------:R-:W-:-:S15]  /*0760*/  NOP ;  /* 0x0000000000007918 */ /* 0x000fde0000000000 */
[----:B------:R-:W-:-:S15]  /*0770*/  NOP ;  /* 0x0000000000007918 */ /* 0x000fde0000000000 */
[----:B------:R-:W-:-:S04]  /*0780*/  NOP ;  /* 0x0000000000007918 */ /* 0x000fc80000000000 */
[----:B--2---:R-:W0:Y:S01]  /*0790*/  @!P0 DADD R6, R6, R10 ;  /* 0x0000000006068229 */ /* 0x004e22000000000a */
[----:B------:R-:W-:-:S05]  /*07a0*/  IADD3 R26, P0, PT, R26, 0x40, RZ ;  /* 0x000000401a1a7810 */ /* 0x000fca0007f1e0ff */
[----:B------:R-:W-:-:S15]  /*07b0*/  IMAD.X R27, RZ, RZ, R27, P0 ;  /* 0x000000ffff1b7224 */ /* 0x000fde00000e061b */
[----:B------:R-:W-:-:S15]  /*07c0*/  NOP ;  /* 0x0000000000007918 */ /* 0x000fde0000000000 */
[----:B------:R-:W-:-:S15]  /*07d0*/  NOP ;  /* 0x0000000000007918 */ /* 0x000fde0000000000 */
[----:B------:R-:W-:-:S13]  /*07e0*/  NOP ;  /* 0x0000000000007918 */ /* 0x000fda0000000000 */
[----:B---3--:R-:W4:-:S15]  /*07f0*/  @!P1 DADD R4, R4, R12 ;  /* 0x0000000004049229 */ /* 0x008f1e000000000c */
[----:B------:R-:W-:-:S15]  /*0800*/  NOP ;  /* 0x0000000000007918 */ /* 0x000fde0000000000 */
[----:B------:R-:W-:-:S15]  /*0810*/  NOP ;  /* 0x0000000000007918 */ /* 0x000fde0000000000 */
[----:B------:R-:W-:-:S15]  /*0820*/  NOP ;  /* 0x0000000000007918 */ /* 0x000fde0000000000 */
[----:B------:R-:W-:-:S04]  /*0830*/  NOP ;  /* 0x0000000000007918 */ /* 0x000fc80000000000 */
[----:B0-----:R-:W0:Y:S01]  /*0840*/  @!P1 DADD R6, R6, R14 ;  /* 0x0000000006069229 */ /* 0x001e22000000000e */
[----:B-1----:R-:W-:-:S05]  /*0850*/  IADD3 R24, P1, PT, R24, 0x80, RZ ;  /* 0x0000008018187810 */ /* 0x002fca0007f3e0ff */
[----:B------:R-:W-:-:S15]  /*0860*/  IMAD.X R25, RZ, RZ, R25, P1 ;  /* 0x000000ffff197224 */ /* 0x000fde00008e0619 */
[----:B------:R-:W-:-:S15]  /*0870*/  NOP ;  /* 0x0000000000007918 */ /* 0x000fde0000000000 */
[----:B------:R-:W-:-:S15]  /*0880*/  NOP ;  /* 0x0000000000007918 */ /* 0x000fde0000000000 */
[----:B------:R-:W-:-:S13]  /*0890*/  NOP ;  /* 0x0000000000007918 */ /* 0x000fda0000000000 */
[----:B----4-:R-:W1:-:S15]  /*08a0*/  @!P3 DADD R4, R4, R16 ;  /* 0x000000000404b229 */ /* 0x010e5e0000000010 */
[----:B------:R-:W-:-:S15]  /*08b0*/  NOP ;  /* 0x0000000000007918 */ /* 0x000fde0000000000 */
[----:B------:R-:W-:-:S15]  /*08c0*/  NOP ;  /* 0x0000000000007918 */ /* 0x000fde0000000000 */
[----:B------:R-:W-:-:S15]  /*08d0*/  NOP ;  /* 0x0000000000007918 */ /* 0x000fde0000000000 */
[----:B------:R-:W-:-:S04]  /*08e0*/  NOP ;  /* 0x0000000000007918 */ /* 0x000fc80000000000 */
[----:B0-----:R-:W0:-:S15]  /*08f0*/  @!P3 DADD R6, R6, R18 ;  /* 0x000000000606b229 */ /* 0x001e1e0000000012 */
[----:B------:R-:W-:-:S15]  /*0900*/  NOP ;  /* 0x0000000000007918 */ /* 0x000fde0000000000 */
[----:B------:R-:W-:-:S15]  /*0910*/  NOP ;  /* 0x0000000000007918 */ /* 0x000fde0000000000 */
[----:B------:R-:W-:-:S15]  /*0920*/  NOP ;  /* 0x0000000000007918 */ /* 0x000fde0000000000 */
[----:B------:R-:W-:-:S04]  /*0930*/  NOP ;  /* 0x0000000000007918 */ /* 0x000fc80000000000 */
[----:B-1----:R1:W2:-:S15]  /*0940*/  @!P2 DADD R4, R4, R20 ;  /* 0x000000000404a229 */ /* 0x00229e0000000014 */
[----:B------:R-:W-:-:S15]  /*0950*/  NOP ;  /* 0x0000000000007918 */ /* 0x000fde0000000000 */
[----:B------:R-:W-:-:S15]  /*0960*/  NOP ;  /* 0x0000000000007918 */ /* 0x000fde0000000000 */
[----:B------:R-:W-:-:S15]  /*0970*/  NOP ;  /* 0x0000000000007918 */ /* 0x000fde0000000000 */
[----:B------:R-:W-:-:S04]  /*0980*/  NOP ;  /* 0x0000000000007918 */ /* 0x000fc80000000000 */
[----:B0-----:R1:W0:Y:S02]  /*0990*/  @!P2 DADD R6, R6, R22 ;  /* 0x000000000606a229 */ /* 0x0012240000000016 */
[----:B012---:R-:W-:Y:S05]  /*09a0*/  BRA.U UP1, `(.L_x_1255) ;  /* 0xfffffff901487547 */ /* 0x007fea000b83ffff */
.L_x_1254:
        /* <DEDUP_REMOVED lines=30> */
[----:B------:R-:W2:Y:S04]  /*0b90*/  @!P0 LDG.E.128 R8, desc[UR12][R24.64] ;  /* 0x0000000c18088981 */ /* 0x000ea8000c1e1d00 */
[----:B------:R-:W3:Y:S04]  /*0ba0*/  @!P2 LDG.E.128 R12, desc[UR12][R24.64+0x10] ;  /* 0x0000100c180ca981 */ /* 0x000ee8000c1e1d00 */
[----:B------:R-:W4:Y:S04]  /*0bb0*/  @!P3 LDG.E.128 R16, desc[UR12][R24.64+0x20] ;  /* 0x0000200c1810b981 */ /* 0x000f28000c1e1d00 */
[----:B------:R-:W4:Y:S01]  /*0bc0*/  @!P1 LDG.E.128 R20, desc[UR12][R24.64+0x30] ;  /* 0x0000300c18149981 */ /* 0x000f22000c1e1d00 */
[----:B------:R-:W-:-:S04]  /*0bd0*/  UIADD3 UR4, UP1, UPT, UR4, 0x4, URZ ;  /* 0x0000000404047890 */ /* 0x000fc8000ff3e0ff */
[----:B------:R-:W-:Y:S01]  /*0be0*/  UIADD3.X UR5, UPT, UPT, URZ, UR5, URZ, UP1, !UPT ;  /* 0x00000005ff057290 */ /* 0x000fe20008ffe4ff */
        /* <DEDUP_REMOVED lines=10> */
[----:B---3--:R-:W4:-:S15]  /*0c90*/  @!P2 DADD R4, R4, R12 ;  /* 0x000000000404a229 */ /* 0x008f1e000000000c */
        /* <DEDUP_REMOVED lines=24> */
[----:B0-2---:R1:W0:Y:S02]  /*0e20*/  @!P1 DADD R6, R6, R22 ;  /* 0x0000000006069229 */ /* 0x0052240000000016 */
.L_x_1256:
        /* <DEDUP_REMOVED lines=11> */
[----:B------:R-:W-:-:S05]  /*0ee0*/  IMAD.U32 R13, RZ, RZ, UR7 ;  /* 0x00000007ff0d7e24 */ /* 0x000fca000f8e00ff */
[----:B------:R-:W2:Y:S01]  /*0ef0*/  LDG.E.64 R8, desc[UR12][R12.64] ;  /* 0x0000000c0c087981 */ /* 0x000ea2000c1e1b00 */
[----:B------:R-:W3:Y:S03]  /*0f00*/  LDCU.64 UR6, c[0x0][0x398] ;  /* 0x00007300ff0677ac */ /* 0x000ee60008000a00 */
[----:B------:R-:W4:Y:S01]  /*0f10*/  LDG.E.64 R10, desc[UR12][R12.64+0x8] ;  /* 0x0000080c0c0a7981 */ /* 0x000f22000c1e1b00 */
[----:B---3--:R-:W-:-:S04]  /*0f20*/  ULEA UR6, UP1, UR4, UR6, 0x4 ;  /* 0x0000000604067291 */ /* 0x008fc8000f8220ff */
[----:B------:R-:W-:Y:S02]  /*0f30*/  ULEA.HI.X UR7, UR4, UR7, UR5, 0x4, UP1 ;  /* 0x0000000704077291 */ /* 0x000fe400088f2405 */
[----:B------:R-:W-:-:S04]  /*0f40*/  IMAD.U32 R16, RZ, RZ, UR6 ;  /* 0x00000006ff107e24 */ /* 0x000fc8000f8e00ff */
[----:B------:R-:W-:Y:S01]  /*0f50*/  IMAD.U32 R17, RZ, RZ, UR7 ;  /* 0x00000007ff117e24 */ /* 0x000fe2000f8e00ff */
[C---:B--2--5:R-:W-:Y:S02]  /*0f60*/  ISETP.NE.U32.AND P0, PT, R2.reuse, R8, PT ;  /* 0x000000080200720c */ /* 0x064fe40003f05070 */
[----:B----4-:R-:W-:Y:S02]  /*0f70*/  ISETP.NE.U32.AND P1, PT, R2, R10, PT ;  /* 0x0000000a0200720c */ /* 0x010fe40003f25070 */
[C---:B------:R-:W-:Y:S02]  /*0f80*/  ISETP.NE.AND.EX P0, PT, R3.reuse, R9, PT, P0 ;  /* 0x000000090300720c */ /* 0x040fe40003f05300 */
[----:B------:R-:W-:-:S11]  /*0f90*/  ISETP.NE.AND.EX P1, PT, R3, R11, PT, P1 ;  /* 0x0000000b0300720c */ /* 0x000fd60003f25310 */
[----:B------:R-:W2:Y:S04]  /*0fa0*/  @!P0 LDG.E.128 R8, desc[UR12][R16.64] ;  /* 0x0000000c10088981 */ /* 0x000ea8000c1e1d00 */
[----:B------:R-:W3:Y:S01]  /*0fb0*/  @!P1 LDG.E.128 R12, desc[UR12][R16.64+0x10] ;  /* 0x0000100c100c9981 */ /* 0x000ee2000c1e1d00 */
[----:B------:R-:W-:-:S04]  /*0fc0*/  UIADD3 UR4, UP1, UPT, UR4, 0x2, URZ ;  /* 0x0000000204047890 */ /* 0x000fc8000ff3e0ff */
[----:B------:R-:W-:Y:S01]  /*0fd0*/  UIADD3.X UR5, UPT, UPT, URZ, UR5, URZ, UP1, !UPT ;  /* 0x00000005ff057290 */ /* 0x000fe20008ffe4ff */
[----:B--2---:R-:W3:-:S15]  /*0fe0*/  @!P0 DADD R4, R4, R8 ;  /* 0x0000000004048229 */ /* 0x004ede0000000008 */
        /* <DEDUP_REMOVED lines=9> */
[----:B---3--:R2:W3:-:S15]  /*1080*/  @!P1 DADD R4, R4, R12 ;  /* 0x0000000004049229 */ /* 0x0084de000000000c */
[----:B------:R-:W-:-:S15]  /*1090*/  NOP ;  /* 0x0000000000007918 */ /* 0x000fde0000000000 */
[----:B------:R-:W-:-:S15]  /*10a0*/  NOP ;  /* 0x0000000000007918 */ /* 0x000fde0000000000 */
[----:B------:R-:W-:-:S15]  /*10b0*/  NOP ;  /* 0x0000000000007918 */ /* 0x000fde0000000000 */
[----:B------:R-:W-:-:S04]  /*10c0*/  NOP ;  /* 0x0000000000007918 */ /* 0x000fc80000000000 */
[----:B0--3--:R2:W4:Y:S02]  /*10d0*/  @!P1 DADD R6, R6, R14 ;  /* 0x0000000006069229 */ /* 0x009524000000000e */
.L_x_1257:
[----:B------:R-:W-:Y:S05]  /*10e0*/  BRA.U UP0, `(.L_x_1253) ;  /* 0x00000001005c7547 */ /* 0x000fea000b800000 */
[----:B------:R-:W3:Y:S02]  /*10f0*/  LDCU.64 UR6, c[0x0][0x3a0] ;  /* 0x00007400ff0677ac */ /* 0x000ee40008000a00 */
[----:B---3--:R-:W-:-:S04]  /*1100*/  ULEA UR6, UP0, UR4, UR6, 0x3 ;  /* 0x0000000604067291 */ /* 0x008fc8000f8018ff */
[----:B------:R-:W-:Y:S02]  /*1110*/  ULEA.HI.X UR7, UR4, UR7, UR5, 0x3, UP0 ;  /* 0x0000000704077291 */ /* 0x000fe400080f1c05 */
[----:B------:R-:W-:-:S04]  /*1120*/  IMAD.U32 R8, RZ, RZ, UR6 ;  /* 0x00000006ff087e24 */ /* 0x000fc8000f8e00ff */
[----:B------:R-:W-:-:S06]  /*1130*/  IMAD.U32 R9, RZ, RZ, UR7 ;  /* 0x00000007ff097e24 */ /* 0x000fcc000f8e00ff */
[----:B------:R-:W3:Y:S01]  /*1140*/  LDG.E.64 R8, desc[UR12][R8.64] ;  /* 0x0000000c08087981 */ /* 0x000ee2000c1e1b00 */
[----:B------:R-:W-:Y:S01]  /*1150*/  BSSY.RECONVERGENT B0, `(.L_x_1253) ;  /* 0x0000010000007945 */ /* 0x000fe20003800200 */
[----:B---3-5:R-:W-:-:S04]  /*1160*/  ISETP.NE.U32.AND P0, PT, R2, R8, PT ;  /* 0x000000080200720c */ /* 0x028fc80003f05070 */
[----:B------:R-:W-:-:S13]  /*1170*/  ISETP.NE.AND.EX P0, PT, R3, R9, PT, P0 ;  /* 0x000000090300720c */ /* 0x000fda0003f05300 */
[----:B------:R-:W-:Y:S05]  /*1180*/  @P0 BRA `(.L_x_1258) ;  /* 0x0000000000300947 */ /* 0x000fea0003800000 */
[----:B------:R-:W3:Y:S02]  /*1190*/  LDCU.64 UR6, c[0x0][0x398] ;  /* 0x00007300ff0677ac */ /* 0x000ee40008000a00 */
[----:B---3--:R-:W-:-:S04]  /*11a0*/  ULEA UR6, UP0, UR4, UR6, 0x4 ;  /* 0x0000000604067291 */ /* 0x008fc8000f8020ff */
[----:B------:R-:W-:Y:S02]  /*11b0*/  ULEA.HI.X UR7, UR4, UR7, UR5, 0x4, UP0 ;  /* 0x0000000704077291 */ /* 0x000fe400080f2405 */
[----:B------:R-:W-:-:S04]  /*11c0*/  IMAD.U32 R8, RZ, RZ, UR6 ;  /* 0x00000006ff087e24 */ /* 0x000fc8000f8e00ff */
[----:B------:R-:W-:-:S06]  /*11d0*/  IMAD.U32 R9, RZ, RZ, UR7 ;  /* 0x00000007ff097e24 */ /* 0x000fcc000f8e00ff */
[----:B------:R-:W3:Y:S02]  /*11e0*/  LDG.E.128 R8, desc[UR12][R8.64] ;  /* 0x0000000c08087981 */ /* 0x000ee4000c1e1d00 */
[----:B---3--:R3:W0:-:S15]  /*11f0*/  DADD R4, R4, R8 ;  /* 0x0000000004047229 */ /* 0x00861e0000000008 */
[----:B------:R-:W-:-:S15]  /*1200*/  NOP ;  /* 0x0000000000007918 */ /* 0x000fde0000000000 */
[----:B------:R-:W-:-:S15]  /*1210*/  NOP ;  /* 0x0000000000007918 */ /* 0x000fde0000000000 */
[----:B------:R-:W-:-:S15]  /*1220*/  NOP ;  /* 0x0000000000007918 */ /* 0x000fde0000000000 */
[----:B------:R-:W-:-:S04]  /*1230*/  NOP ;  /* 0x0000000000007918 */ /* 0x000fc80000000000 */
[----:B0---4-:R3:W0:Y:S02]  /*1240*/  DADD R6, R6, R10 ;  /* 0x0000000006067229 */ /* 0x011624000000000a */
.L_x_1258:
[----:B------:R-:W-:Y:S05]  /*1250*/  BSYNC.RECONVERGENT B0 ;  /* 0x0000000000007941 */ /* 0x000fea0003800200 */
.L_x_1253:
[----:B------:R-:W0:Y:S02]  /*1260*/  LDCU.64 UR6, c[0x0][0x380] ;  /* 0x00007000ff0677ac */ /* 0x000e240008000a00 */
[----:B0----5:R-:W-:-:S04]  /*1270*/  LEA R2, P0, R0, UR6, 0x4 ;  /* 0x0000000600027c11 */ /* 0x021fc8000f8020ff */
[----:B------:R-:W-:-:S05]  /*1280*/  LEA.HI.X R3, R0, UR7, RZ, 0x4, P0 ;  /* 0x0000000700037c11 */ /* 0x000fca00080f24ff */
[----:B----4-:R-:W-:Y:S01]  /*1290*/  STG.E.128 desc[UR12][R2.64], R4 ;  /* 0x0000000402007986 */ /* 0x010fe2000c101d0c */
[----:B------:R-:W-:Y:S05]  /*12a0*/  EXIT ;  /* 0x000000000000794d */ /* 0x000fea0003800000 */
.L_x_1259:
        /* <DEDUP_REMOVED lines=13> */
.L_x_8788:


//--------------------- .text._ZN2at6native55_GLOBAL__N__0955718d_22_SparseCsrTensorMath_cu_868dd54534reduce_sparse_csr_dim0_cuda_kernelIN3c107complexIdEEiNS1_14ReductionAddOpIS5_EES5_EEvPT2_PKT0_lPKT_SC_lT1_ --------------------------
	.section	.text._ZN2at6native55_GLOBAL__N__0955718d_22_SparseCsrTensorMath_cu_868dd54534reduce_sparse_csr_dim0_cuda_kernelIN3c107complexIdEEiNS1_14ReductionAddOpIS5_EES5_EEvPT2_PKT0_lPKT_SC_lT1_,"ax",@progbits
	.align	128
.text._ZN2at6native55_GLOBAL__N__0955718d_22_SparseCsrTensorMath_cu_868dd54534reduce_sparse_csr_dim0_cuda_kernelIN3c107complexIdEEiNS1_14ReductionAddOpIS5_EES5_EEvPT2_PKT0_lPKT_SC_lT1_:
        .type           _ZN2at6native55_GLOBAL__N__0955718d_22_SparseCsrTensorMath_cu_868dd54534reduce_sparse_csr_dim0_cuda_kernelIN3c107complexIdEEiNS1_14ReductionAddOpIS5_EES5_EEvPT2_PKT0_lPKT_SC_lT1_,@function
        .size           _ZN2at6native55_GLOBAL__N__0955718d_22_SparseCsrTensorMath_cu_868dd54534reduce_sparse_csr_dim0_cuda_kernelIN3c107complexIdEEiNS1_14ReductionAddOpIS5_EES5_EEvPT2_PKT0_lPKT_SC_lT1_,(.L_x_8789 - _ZN2at6native55_GLOBAL__N__0955718d_22_SparseCsrTensorMath_cu_868dd54534reduce_sparse_csr_dim0_cuda_kernelIN3c107complexIdEEiNS1_14ReductionAddOpIS5_EES5_EEvPT2_PKT0_lPKT_SC_lT1_)
        .other          _ZN2at6native55_GLOBAL__N__0955718d_22_SparseCsrTensorMath_cu_868dd54534reduce_sparse_csr_dim0_cuda_kernelIN3c107complexIdEEiNS1_14ReductionAddOpIS5_EES5_EEvPT2_PKT0_lPKT_SC_lT1_,@"STO_CUDA_ENTRY STV_DEFAULT"
_ZN2at6native55_GLOBAL__N__0955718d_22_SparseCsrTensorMath_cu_868dd54534reduce_sparse_csr_dim0_cuda_kernelIN3c107complexIdEEiNS1_14ReductionAddOpIS5_EES5_EEvPT2_PKT0_lPKT_SC_lT1_:
        /* <DEDUP_REMOVED lines=29> */
[----:B0-----:R-:W-:Y:S08]  /*01d0*/  BRA.U !UP1, `(.L_x_1261) ;  /* 0x0000000509d87547 */ /* 0x001ff0000b800000 */
        /* <DEDUP_REMOVED lines=15> */
.L_x_1262:
[----:B------:R-:W2:Y:S04]  /*02d0*/  LDG.E R3, desc[UR12][R26.64+-0x10] ;  /* 0xfffff00c1a037981 */ /* 0x000ea8000c1e1900 */
[----:B------:R-:W3:Y:S04]  /*02e0*/  LDG.E R9, desc[UR12][R26.64+-0x8] ;  /* 0xfffff80c1a097981 */ /* 0x000ee8000c1e1900 */
[----:B------:R-:W4:Y:S04]  /*02f0*/  LDG.E R11, desc[UR12][R26.64+-0x4] ;  /* 0xfffffc0c1a0b7981 */ /* 0x000f28000c1e1900 */
[----:B------:R-:W4:Y:S01]  /*0300*/  LDG.E R29, desc[UR12][R26.64+0xc] ;  /* 0x00000c0c1a1d7981 */ /* 0x000f22000c1e1900 */
[----:B--2--5:R-:W-:-:S03]  /*0310*/  ISETP.NE.AND P1, PT, R0, R3, PT ;  /* 0x000000030000720c */ /* 0x024fc60003f25270 */
[----:B------:R-:W2:Y:S10]  /*0320*/  LDG.E R3, desc[UR12][R26.64+-0xc] ;  /* 0xfffff40c1a037981 */ /* 0x000eb4000c1e1900 */
[----:B------:R-:W2:Y:S01]  /*0330*/  @!P1 LDG.E.128 R16, desc[UR12][R24.64+-0x40] ;  /* 0xffffc00c18109981 */ /* 0x000ea2000c1e1d00 */
[----:B---3--:R-:W-:-:S02]  /*0340*/  ISETP.NE.AND P3, PT, R0, R9, PT ;  /* 0x000000090000720c */ /* 0x008fc40003f65270 */
[----:B----4-:R-:W-:-:S11]  /*0350*/  ISETP.NE.AND P0, PT, R0, R11, PT ;  /* 0x0000000b0000720c */ /* 0x010fd60003f05270 */
[----:B------:R-:W3:Y:S04]  /*0360*/  @!P3 LDG.E.128 R12, desc[UR12][R24.64+-0x20] ;  /* 0xffffe00c180cb981 */ /* 0x000ee8000c1e1d00 */
[----:B------:R-:W4:Y:S01]  /*0370*/  @!P0 LDG.E.128 R20, desc[UR12][R24.64+-0x10] ;  /* 0xfffff00c18148981 */ /* 0x000f22000c1e1d00 */
[----:B--2---:R-:W-:-:S03]  /*0380*/  ISETP.NE.AND P2, PT, R0, R3, PT ;  /* 0x000000030000720c */ /* 0x004fc60003f45270 */
[----:B------:R-:W2:Y:S01]  /*0390*/  LDG.E R3, desc[UR12][R26.64] ;  /* 0x0000000c1a037981 */ /* 0x000ea2000c1e1900 */
[----:B------:R0:W1:Y:S09]  /*03a0*/  @!P1 DADD R4, R4, R16 ;  /* 0x0000000004049229 */ /* 0x0000720000000010 */
[----:B------:R-:W1:Y:S04]  /*03b0*/  @!P2 LDG.E.128 R8, desc[UR12][R24.64+-0x30] ;  /* 0xffffd00c1808a981 */ /* 0x000e68000c1e1d00 */
[----:B0-----:R-:W4:-:S15]  /*03c0*/  LDG.E R17, desc[UR12][R26.64+0x4] ;  /* 0x0000040c1a117981 */ /* 0x001f1e000c1e1900 */
[----:B------:R-:W-:-:S15]  /*03d0*/  NOP ;  /* 0x0000000000007918 */ /* 0x000fde0000000000 */
[----:B------:R-:W-:-:S15]  /*03e0*/  NOP ;  /* 0x0000000000007918 */ /* 0x000fde0000000000 */
[----:B------:R-:W-:-:S06]  /*03f0*/  NOP ;  /* 0x0000000000007918 */ /* 0x000fcc0000000000 */
[----:B------:R0:W3:Y:S02]  /*0400*/  @!P1 DADD R6, R6, R18 ;  /* 0x0000000006069229 */ /* 0x0000e40000000012 */
[----:B0-----:R-:W4:Y:S01]  /*0410*/  LDG.E R19, desc[UR12][R26.64+0x8] ;  /* 0x0000080c1a137981 */ /* 0x001f22000c1e1900 */
[----:B------:R-:W-:-:S15]  /*0420*/  ISETP.NE.AND P1, PT, R0, R29, PT ;  /* 0x0000001d0000720c */ /* 0x000fde0003f25270 */
[----:B------:R-:W-:-:S15]  /*0430*/  NOP ;  /* 0x0000000000007918 */ /* 0x000fde0000000000 */
[----:B------:R-:W-:-:S15]  /*0440*/  NOP ;  /* 0x0000000000007918 */ /* 0x000fde0000000000 */
[----:B------:R-:W-:-:S15]  /*0450*/  NOP ;  /* 0x0000000000007918 */ /* 0x000fde0000000000 */
[----:B------:R-:W-:-:S01]  /*0460*/  NOP ;  /* 0x0000000000007918 */ /* 0x000fc20000000000 */
[----:B-1----:R-:W0:-:S15]  /*0470*/  @!P2 DADD R4, R4, R8 ;  /* 0x000000000404a229 */ /* 0x002e1e0000000008 */
[----:B------:R-:W-:-:S15]  /*0480*/  NOP ;  /* 0x0000000000007918 */ /* 0x000fde0000000000 */
[----:B------:R-:W-:-:S15]  /*0490*/  NOP ;  /* 0x0000000000007918 */ /* 0x000fde0000000000 */
[----:B------:R-:W-:-:S15]  /*04a0*/  NOP ;  /* 0x0000000000007918 */ /* 0x000fde0000000000 */
[----:B------:R-:W-:-:S04]  /*04b0*/  NOP ;  /* 0x0000000000007918 */ /* 0x000fc80000000000 */
[----:B---3--:R1:W3:Y:S01]  /*04c0*/  @!P2 DADD R6, R6, R10 ;  /* 0x000000000606a229 */ /* 0x0082e2000000000a */
[C---:B--2---:R-:W-:Y:S02]  /*04d0*/  ISETP.NE.AND P2, PT, R0.reuse, R3, PT ;  /* 0x000000030000720c */ /* 0x044fe40003f45270 */
[----:B----4-:R-:W-:-:S13]  /*04e0*/  ISETP.NE.AND P4, PT, R0, R19, PT ;  /* 0x000000130000720c */ /* 0x010fda0003f85270 */
[----:B-1----:R-:W2:-:S15]  /*04f0*/  @!P4 LDG.E.128 R8, desc[UR12][R24.64+0x20] ;  /* 0x0000200c1808c981 */ /* 0x002e9e000c1e1d00 */
[----:B------:R-:W-:-:S15]  /*0500*/  NOP ;  /* 0x0000000000007918 */ /* 0x000fde0000000000 */
[----:B------:R-:W-:-:S15]  /*0510*/  NOP ;  /* 0x0000000000007918 */ /* 0x000fde0000000000 */
[----:B------:R-:W-:-:S03]  /*0520*/  NOP ;  /* 0x0000000000007918 */ /* 0x000fc60000000000 */
[----:B0-----:R-:W0:-:S15]  /*0530*/  @!P3 DADD R4, R4, R12 ;  /* 0x000000000404b229 */ /* 0x001e1e000000000c */
[----:B------:R-:W-:-:S15]  /*0540*/  NOP ;  /* 0x0000000000007918 */ /* 0x000fde0000000000 */
[----:B------:R-:W-:-:S15]  /*0550*/  NOP ;  /* 0x0000000000007918 */ /* 0x000fde0000000000 */
[----:B------:R-:W-:-:S15]  /*0560*/  NOP ;  /* 0x0000000000007918 */ /* 0x000fde0000000000 */
[----:B------:R-:W-:-:S04]  /*0570*/  NOP ;  /* 0x0000000000007918 */ /* 0x000fc80000000000 */
[----:B---3--:R1:W3:Y:S01]  /*0580*/  @!P3 DADD R6, R6, R14 ;  /* 0x000000000606b229 */ /* 0x0082e2000000000e */
[----:B------:R-:W-:Y:S02]  /*0590*/  ISETP.NE.AND P3, PT, R0, R17, PT ;  /* 0x000000110000720c */ /* 0x000fe40003f65270 */
[----:B------:R-:W4:Y:S11]  /*05a0*/  @!P2 LDG.E.128 R16, desc[UR12][R24.64] ;  /* 0x0000000c1810a981 */ /* 0x000f36000c1e1d00 */
[----:B-1----:R-:W2:-:S15]  /*05b0*/  @!P3 LDG.E.128 R12, desc[UR12][R24.64+0x10] ;  /* 0x0000100c180cb981 */ /* 0x002e9e000c1e1d00 */
[----:B------:R-:W-:-:S15]  /*05c0*/  NOP ;  /* 0x0000000000007918 */ /* 0x000fde0000000000 */
[----:B------:R-:W-:-:S15]  /*05d0*/  NOP ;  /* 0x0000000000007918 */ /* 0x000fde0000000000 */
[----:B------:R-:W-:-:S05]  /*05e0*/  NOP ;  /* 0x0000000000007918 */ /* 0x000fca0000000000 */
[----:B0-----:R-:W4:-:S15]  /*05f0*/  @!P0 DADD R4, R4, R20 ;  /* 0x0000000004048229 */ /* 0x001f1e0000000014 */
[----:B------:R-:W-:-:S15]  /*0600*/  NOP ;  /* 0x0000000000007918 */ /* 0x000fde0000000000 */
[----:B------:R-:W-:-:S15]  /*0610*/  NOP ;  /* 0x0000000000007918 */ /* 0x000fde0000000000 */
[----:B------:R-:W-:-:S15]  /*0620*/  NOP ;  /* 0x0000000000007918 */ /* 0x000fde0000000000 */
[----:B------:R-:W-:-:S04]  /*0630*/  NOP ;  /* 0x0000000000007918 */ /* 0x000fc80000000000 */
[----:B---3--:R0:W1:Y:S02]  /*0640*/  @!P0 DADD R6, R6, R22 ;  /* 0x0000000006068229 */ /* 0x0080640000000016 */
[----:B0-----:R0:W3:Y:S01]  /*0650*/  @!P1 LDG.E.128 R20, desc[UR12][R24.64+0x30] ;  /* 0x0000300c18149981 */ /* 0x0010e2000c1e1d00 */
[----:B------:R-:W-:-:S04]  /*0660*/  UIADD3 UR6, UP1, UPT, UR6, -0x8, URZ ;  /* 0xfffffff806067890 */ /* 0x000fc8000ff3e0ff */
[----:B------:R-:W-:Y:S02]  /*0670*/  UIADD3.X UR7, UPT, UPT, UR7, -0x1, URZ, UP1, !UPT ;  /* 0xffffffff07077890 */ /* 0x000fe40008ffe4ff */
[----:B------:R-:W-:-:S04]  /*0680*/  UISETP.NE.U32.AND UP1, UPT, UR6, URZ, UPT ;  /* 0x000000ff0600728c */ /* 0x000fc8000bf25070 */
[----:B------:R-:W-:Y:S01]  /*0690*/  UISETP.NE.AND.EX UP1, UPT, UR7, URZ, UPT, UP1 ;  /* 0x000000ff0700728c */ /* 0x000fe2000bf25310 */
[----:B------:R-:W-:-:S05]  /*06a0*/  IADD3 R26, P0, PT, R26, 0x20, RZ ;  /* 0x000000201a1a7810 */ /* 0x000fca0007f1e0ff */
[----:B------:R-:W-:-:S15]  /*06b0*/  IMAD.X R27, RZ, RZ, R27, P0 ;  /* 0x000000ffff1b7224 */ /* 0x000fde00000e061b */
[----:B------:R-:W-:-:S15]  /*06c0*/  NOP ;  /* 0x0000000000007918 */ /* 0x000fde0000000000 */
[----:B------:R-:W-:-:S15]  /*06d0*/  NOP ;  /* 0x0000000000007918 */ /* 0x000fde0000000000 */
[----:B----4-:R-:W2:-:S15]  /*06e0*/  @!P2 DADD R4, R4, R16 ;  /* 0x000000000404a229 */ /* 0x010e9e0000000010 */
[----:B------:R-:W-:-:S15]  /*06f0*/  NOP ;  /* 0x0000000000007918 */ /* 0x000fde0000000000 */
[----:B------:R-:W-:-:S15]  /*0700*/  NOP ;  /* 0x0000000000007918 */ /* 0x000fde0000000000 */
[----:B------:R-:W-:-:S15]  /*0710*/  NOP ;  /* 0x0000000000007918 */ /* 0x000fde0000000000 */
[----:B------:R-:W-:-:S04]  /*0720*/  NOP ;  /* 0x0000000000007918 */ /* 0x000fc80000000000 */
[----:B-1----:R-:W1:Y:S01]  /*0730*/  @!P2 DADD R6, R6, R18 ;  /* 0x000000000606a229 */ /* 0x002e620000000012 */
[----:B0-----:R-:W-:-:S05]  /*0740*/  IADD3 R24, P2, PT, R24, 0x80, RZ ;  /* 0x0000008018187810 */ /* 0x001fca0007f5e0ff */
[----:B------:R-:W-:-:S15]  /*0750*/  IMAD.X R25, RZ, RZ, R25, P2 ;  /* 0x000000ffff197224 */ /* 0x000fde00010e0619 */
[----:B------:R-:W-:-:S15]  /*0760*/  NOP ;  /* 0x0000000000007918 */ /* 0x000fde0000000000 */
[----:B------:R-:W-:-:S15]  /*0770*/  NOP ;  /* 0x0000000000007918 */ /* 0x000fde0000000000 */
[----:B------:R-:W-:-:S13]  /*0780*/  NOP ;  /* 0x0000000000007918 */ /* 0x000fda0000000000 */
[----:B--2---:R-:W0:-:S15]  /*0790*/  @!P3 DADD R4, R4, R12 ;  /* 0x000000000404b229 */ /* 0x004e1e000000000c */
[----:B------:R-:W-:-:S15]  /*07a0*/  NOP ;  /* 0x0000000000007918 */ /* 0x000fde0000000000 */
[----:B------:R-:W-:-:S15]  /*07b0*/  NOP ;  /* 0x0000000000007918 */ /* 0x000fde0000000000 */
[----:B------:R-:W-:-:S15]  /*07c0*/  NOP ;  /* 0x0000000000007918 */ /* 0x000fde0000000000 */
[----:B------:R-:W-:-:S04]  /*07d0*/  NOP ;  /* 0x0000000000007918 */ /* 0x000fc80000000000 */
[----:B-1----:R-:W1:-:S15]  /*07e0*/  @!P3 DADD R6, R6, R14 ;  /* 0x000000000606b229 */ /* 0x002e5e000000000e */
[----:B------:R-:W-:-:S15]  /*07f0*/  NOP ;  /* 0x0000000000007918 */ /* 0x000fde0000000000 */
[----:B------:R-:W-:-:S15]  /*0800*/  NOP ;  /* 0x0000000000007918 */ /* 0x000fde0000000000 */
[----:B------:R-:W-:-:S15]  /*0810*/  NOP ;  /* 0x0000000000007918 */ /* 0x000fde0000000000 */
[----:B------:R-:W-:-:S04]  /*0820*/  NOP ;  /* 0x0000000000007918 */ /* 0x000fc80000000000 */
[----:B0-----:R-:W3:-:S15]  /*0830*/  @!P4 DADD R4, R4, R8 ;  /* 0x000000000404c229 */ /* 0x001ede0000000008 */
[----:B------:R-:W-:-:S15]  /*0840*/  NOP ;  /* 0x0000000000007918 */ /* 0x000fde0000000000 */
[----:B------:R-:W-:-:S15]  /*0850*/  NOP ;  /* 0x0000000000007918 */ /* 0x000fde0000000000 */
[----:B------:R-:W-:-:S15]  /*0860*/  NOP ;  /* 0x0000000000007918 */ /* 0x000fde0000000000 */
[----:B------:R-:W-:-:S04]  /*0870*/  NOP ;  /* 0x0000000000007918 */ /* 0x000fc80000000000 */
[----:B-1----:R-:W0:-:S15]  /*0880*/  @!P4 DADD R6, R6, R10 ;  /* 0x000000000606c229 */ /* 0x002e1e000000000a */
[----:B------:R-:W-:-:S15]  /*0890*/  NOP ;  /* 0x0000000000007918 */ /* 0x000fde0000000000 */
[----:B------:R-:W-:-:S15]  /*08a0*/  NOP ;  /* 0x0000000000007918 */ /* 0x000fde0000000000 */
[----:B------:R-:W-:-:S15]  /*08b0*/  NOP ;  /* 0x0000000000007918 */ /* 0x000fde0000000000 */
[----:B------:R-:W-:-:S04]  /*08c0*/  NOP ;  /* 0x0000000000007918 */ /* 0x000fc80000000000 */
[----:B---3--:R1:W2:-:S15]  /*08d0*/  @!P1 DADD R4, R4, R20 ;  /* 0x0000000004049229 */ /* 0x00829e0000000014 */
[----:B------:R-:W-:-:S15]  /*08e0*/  NOP ;  /* 0x0000000000007918 */ /* 0x000fde0000000000 */
[----:B------:R-:W-:-:S15]  /*08f0*/  NOP ;  /* 0x0000000000007918 */ /* 0x000fde0000000000 */
[----:B------:R-:W-:-:S15]  /*0900*/  NOP ;  /* 0x0000000000007918 */ /* 0x000fde0000000000 */
[----:B------:R-:W-:-:S04]  /*0910*/  NOP ;  /* 0x0000000000007918 */ /* 0x000fc80000000000 */
[----:B0-----:R1:W0:Y:S02]  /*0920*/  @!P1 DADD R6, R6, R22 ;  /* 0x0000000006069229 */ /* 0x0012240000000016 */
[----:B012---:R-:W-:Y:S05]  /*0930*/  BRA.U UP1, `(.L_x_1262) ;  /* 0xfffffff901647547 */ /* 0x007fea000b83ffff */
.L_x_1261:
        /* <DEDUP_REMOVED lines=24> */
[C---:B----4-:R-:W-:Y:S02]  /*0ac0*/  ISETP.NE.AND P2, PT, R0.reuse, R11, PT ;  /* 0x0000000b0000720c */ /* 0x050fe40003f45270 */
[----:B------:R-:W-:-:S07]  /*0ad0*/  ISETP.NE.AND P3, PT, R0, R15, PT ;  /* 0x0000000f0000720c */ /* 0x000fce0003f65270 */
        /* <DEDUP_REMOVED lines=42> */
.L_x_1263:
        /* <DEDUP_REMOVED lines=14> */
[----:B------:R-:W4:Y:S01]  /*0e60*/  LDG.E R9, desc[UR12][R16.64+0x4] ;  /* 0x0000040c10097981 */ /* 0x000f22000c1e1900 */
[----:B---3--:R-:W-:-:S04]  /*0e70*/  ULEA UR6, UP1, UR4, UR6, 0x4 ;  /* 0x0000000604067291 */ /* 0x008fc8000f8220ff */
[----:B------:R-:W-:Y:S02]  /*0e80*/  ULEA.HI.X UR7, UR4, UR7, UR5, 0x4, UP1 ;  /* 0x0000000704077291 */ /* 0x000fe400088f2405 */
[----:B------:R-:W-:-:S04]  /*0e90*/  IMAD.U32 R18, RZ, RZ, UR6 ;  /* 0x00000006ff127e24 */ /* 0x000fc8000f8e00ff */
[----:B------:R-:W-:Y:S01]  /*0ea0*/  IMAD.U32 R19, RZ, RZ, UR7 ;  /* 0x00000007ff137e24 */ /* 0x000fe2000f8e00ff */
[C---:B--2--5:R-:W-:Y:S02]  /*0eb0*/  ISETP.NE.AND P0, PT, R0.reuse, R3, PT ;  /* 0x000000030000720c */ /* 0x064fe40003f05270 */
[----:B----4-:R-:W-:-:S11]  /*0ec0*/  ISETP.NE.AND P1, PT, R0, R9, PT ;  /* 0x000000090000720c */ /* 0x010fd60003f25270 */
        /* <DEDUP_REMOVED lines=20> */
.L_x_1264:
[----:B------:R-:W-:Y:S05]  /*1010*/  BRA.U UP0, `(.L_x_1260) ;  /* 0x0000000100587547 */ /* 0x000fea000b800000 */
[----:B------:R-:W3:Y:S02]  /*1020*/  LDCU.64 UR6, c[0x0][0x3a0] ;  /* 0x00007400ff0677ac */ /* 0x000ee40008000a00 */
[----:B---3--:R-:W-:-:S04]  /*1030*/  ULEA UR6, UP0, UR4, UR6, 0x2 ;  /* 0x0000000604067291 */ /* 0x008fc8000f8010ff */
[----:B------:R-:W-:Y:S02]  /*1040*/  ULEA.HI.X UR7, UR4, UR7, UR5, 0x2, UP0 ;  /* 0x0000000704077291 */ /* 0x000fe400080f1405 */
[----:B------:R-:W-:-:S04]  /*1050*/  IMAD.U32 R8, RZ, RZ, UR6 ;  /* 0x00000006ff087e24 */ /* 0x000fc8000f8e00ff */
[----:B------:R-:W-:-:S06]  /*1060*/  IMAD.U32 R9, RZ, RZ, UR7 ;  /* 0x00000007ff097e24 */ /* 0x000fcc000f8e00ff */
[----:B------:R-:W3:Y:S01]  /*1070*/  LDG.E R9, desc[UR12][R8.64] ;  /* 0x0000000c08097981 */ /* 0x000ee2000c1e1900 */
[----:B------:R-:W-:Y:S01]  /*1080*/  BSSY.RECONVERGENT B0, `(.L_x_1260) ;  /* 0x000000f000007945 */ /* 0x000fe20003800200 */
[----:B---3-5:R-:W-:-:S13]  /*1090*/  ISETP.NE.AND P0, PT, R0, R9, PT ;  /* 0x000000090000720c */ /* 0x028fda0003f05270 */
        /* <DEDUP_REMOVED lines=13> */
.L_x_1265:
[----:B------:R-:W-:Y:S05]  /*1170*/  BSYNC.RECONVERGENT B0 ;  /* 0x0000000000007941 */ /* 0x000fea0003800200 */
.L_x_1260:
[----:B------:R-:W3:Y:S02]  /*1180*/  LDCU.64 UR6, c[0x0][0x380] ;  /* 0x00007000ff0677ac */ /* 0x000ee40008000a00 */
[----:B---3--:R-:W-:-:S04]  /*1190*/  LEA R8, P0, R2, UR6, 0x4 ;  /* 0x0000000602087c11 */ /* 0x008fc8000f8020ff */
[----:B------:R-:W-:-:S05]  /*11a0*/  LEA.HI.X R9, R2, UR7, RZ, 0x4, P0 ;  /* 0x0000000702097c11 */ /* 0x000fca00080f24ff */
[----:B0---4-:R-:W-:Y:S01]  /*11b0*/  STG.E.128 desc[UR12][R8.64], R4 ;  /* 0x0000000408007986 */ /* 0x011fe2000c101d0c */
[----:B------:R-:W-:Y:S05]  /*11c0*/  EXIT ;  /* 0x000000000000794d */ /* 0x000fea0003800000 */
.L_x_1266:
        /* <DEDUP_REMOVED lines=11> */
.L_x_8789:


//--------------------- .text._ZN2at6native55_GLOBAL__N__0955718d_22_SparseCsrTensorMath_cu_868dd54534reduce_sparse_csr_dim1_cuda_kernelIflNS1_14ReductionAddOpIfEEfEEvPT2_PKT_PKT0_SC_lT1_ --------------------------
	.section	.text._ZN2at6native55_GLOBAL__N__0955718d_22_SparseCsrTensorMath_cu_868dd54534reduce_sparse_csr_dim1_cuda_kernelIflNS1_14ReductionAddOpIfEEfEEvPT2_PKT_PKT0_SC_lT1_,"ax",@progbits
	.align	128
.text._ZN2at6native55_GLOBAL__N__0955718d_22_SparseCsrTensorMath_cu_868dd54534reduce_sparse_csr_dim1_cuda_kernelIflNS1_14ReductionAddOpIfEEfEEvPT2_PKT_PKT0_SC_lT1_:
        .type           _ZN2at6native55_GLOBAL__N__0955718d_22_SparseCsrTensorMath_cu_868dd54534reduce_sparse_csr_dim1_cuda_kernelIflNS1_14ReductionAddOpIfEEfEEvPT2_PKT_PKT0_SC_lT1_,@function
        .size           _ZN2at6native55_GLOBAL__N__0955718d_22_SparseCsrTensorMath_cu_868dd54534reduce_sparse_csr_dim1_cuda_kernelIflNS1_14ReductionAddOpIfEEfEEvPT2_PKT_PKT0_SC_lT1_,(.L_x_8790 - _ZN2at6native55_GLOBAL__N__0955718d_22_SparseCsrTensorMath_cu_868dd54534reduce_sparse_csr_dim1_cuda_kernelIflNS1_14ReductionAddOpIfEEfEEvPT2_PKT_PKT0_SC_lT1_)
        .other          _ZN2at6native55_GLOBAL__N__0955718d_22_SparseCsrTensorMath_cu_868dd54534reduce_sparse_csr_dim1_cuda_kernelIflNS1_14ReductionAddOpIfEEfEEvPT2_PKT_PKT0_SC_lT1_,@"STO_CUDA_ENTRY STV_DEFAULT"
_ZN2at6native55_GLOBAL__N__0955718d_22_SparseCsrTensorMath_cu_868dd54534reduce_sparse_csr_dim1_cuda_kernelIflNS1_14ReductionAddOpIfEEfEEvPT2_PKT_PKT0_SC_lT1_:
        /* <DEDUP_REMOVED lines=44> */
.L_x_1271:
        /* <DEDUP_REMOVED lines=15> */
[----:B--2---:R-:W-:-:S03]  /*03b0*/  FADD.FTZ R22, R22, R5 ;  /* 0x0000000516167221 */ /* 0x004fc60000010000 */
[----:B------:R0:W2:Y:S01]  /*03c0*/  LDG.E R5, desc[UR4][R2.64+0x1c] ;  /* 0x00001c0402057981 */ /* 0x0000a2000c1e1900 */
[----:B------:R-:W-:Y:S01]  /*03d0*/  IADD3 R26, P1, PT, R26, -0x10, RZ ;  /* 0xfffffff01a1a7810 */ /* 0x000fe20007f3e0ff */
[----:B---3--:R-:W-:Y:S01]  /*03e0*/  FADD.FTZ R22, R22, R23 ;  /* 0x0000001716167221 */ /* 0x008fe20000010000 */
[----:B------:R-:W-:Y:S02]  /*03f0*/  IADD3 R6, P2, PT, R6, 0x10, RZ ;  /* 0x0000001006067810 */ /* 0x000fe40007f5e0ff */
[----:B------:R-:W-:Y:S01]  /*0400*/  IADD3.X R12, PT, PT, R12, -0x1, RZ, P1, !PT ;  /* 0xffffffff0c0c7810 */ /* 0x000fe20000ffe4ff */
[----:B----4-:R-:W-:Y:S01]  /*0410*/  FADD.FTZ R22, R22, R25 ;  /* 0x0000001916167221 */ /* 0x010fe20000010000 */
[----:B------:R-:W-:Y:S01]  /*0420*/  ISETP.NE.U32.AND P1, PT, R26, RZ, PT ;  /* 0x000000ff1a00720c */ /* 0x000fe20003f25070 */
[----:B------:R-:W-:Y:S02]  /*0430*/  IMAD.X R7, RZ, RZ, R7, P2 ;  /* 0x000000ffff077224 */ /* 0x000fe400010e0607 */
[----:B-----5:R-:W-:Y:S01]  /*0440*/  FADD.FTZ R21, R22, R21 ;  /* 0x0000001516157221 */ /* 0x020fe20000010000 */
[----:B------:R-:W-:-:S02]  /*0450*/  ISETP.NE.AND.EX P1, PT, R12, RZ, PT, P1 ;  /* 0x000000ff0c00720c */ /* 0x000fc40003f25310 */
[----:B0-----:R-:W-:Y:S01]  /*0460*/  IADD3 R2, P3, PT, R2, 0x40, RZ ;  /* 0x0000004002027810 */ /* 0x001fe20007f7e0ff */
[----:B------:R-:W-:-:S04]  /*0470*/  FADD.FTZ R20, R21, R20 ;  /* 0x0000001415147221 */ /* 0x000fc80000010000 */
[----:B------:R-:W-:Y:S01]  /*0480*/  FADD.FTZ R19, R20, R19 ;  /* 0x0000001314137221 */ /* 0x000fe20000010000 */
[----:B------:R-:W-:-:S03]  /*0490*/  IMAD.X R3, RZ, RZ, R3, P3 ;  /* 0x000000ffff037224 */ /* 0x000fc600018e0603 */
[----:B------:R-:W-:-:S04]  /*04a0*/  FADD.FTZ R18, R19, R18 ;  /* 0x0000001213127221 */ /* 0x000fc80000010000 */
        /* <DEDUP_REMOVED lines=8> */
[----:B--2---:R-:W-:Y:S01]  /*0530*/  FADD.FTZ R5, R10, R5 ;  /* 0x000000050a057221 */ /* 0x004fe20000010000 */
[----:B------:R-:W-:Y:S06]  /*0540*/  @P1 BRA `(.L_x_1271) ;  /* 0xfffffffc005c1947 */ /* 0x000fec000383ffff */
.L_x_1270:
[----:B------:R-:W-:Y:S05]  /*0550*/  BSYNC.RECONVERGENT B1 ;  /* 0x0000000000017941 */ /* 0x000fea0003800200 */
.L_x_1269:
        /* <DEDUP_REMOVED lines=21> */
[----:B--2---:R-:W-:-:S04]  /*06b0*/  FADD.FTZ R10, R5, R10 ;  /* 0x0000000a050a7221 */ /* 0x004fc80000010000 */
[----:B---3--:R-:W-:-:S04]  /*06c0*/  FADD.FTZ R9, R10, R9 ;  /* 0x000000090a097221 */ /* 0x008fc80000010000 */
[----:B----4-:R-:W-:-:S04]  /*06d0*/  FADD.FTZ R9, R9, R12 ;  /* 0x0000000c09097221 */ /* 0x010fc80000010000 */
[----:B-----5:R-:W-:-:S04]  /*06e0*/  FADD.FTZ R9, R9, R14 ;  /* 0x0000000e09097221 */ /* 0x020fc80000010000 */
[----:B------:R-:W-:-:S04]  /*06f0*/  FADD.FTZ R9, R9, R16 ;  /* 0x0000001009097221 */ /* 0x000fc80000010000 */
[----:B------:R-:W-:-:S04]  /*0700*/  FADD.FTZ R9, R9, R18 ;  /* 0x0000001209097221 */ /* 0x000fc80000010000 */
[----:B------:R-:W-:-:S04]  /*0710*/  FADD.FTZ R9, R9, R20 ;  /* 0x0000001409097221 */ /* 0x000fc80000010000 */
[----:B------:R-:W-:-:S07]  /*0720*/  FADD.FTZ R5, R9, R22 ;  /* 0x0000001609057221 */ /* 0x000fce0000010000 */
.L_x_1273:
[----:B------:R-:W-:Y:S05]  /*0730*/  BSYNC.RECONVERGENT B1 ;  /* 0x0000000000017941 */ /* 0x000fea0003800200 */
.L_x_1272:
        /* <DEDUP_REMOVED lines=16> */
[----:B--2---:R-:W-:-:S04]  /*0840*/  @P0 FADD.FTZ R12, R5, R12 ;  /* 0x0000000c050c0221 */ /* 0x004fc80000010000 */
[----:B---3--:R-:W-:-:S04]  /*0850*/  @P0 FADD.FTZ R9, R12, R9 ;  /* 0x000000090c090221 */ /* 0x008fc80000010000 */
[----:B----4-:R-:W-:-:S04]  /*0860*/  @P0 FADD.FTZ R9, R9, R14 ;  /* 0x0000000e09090221 */ /* 0x010fc80000010000 */
[----:B-----5:R-:W-:Y:S01]  /*0870*/  @P0 FADD.FTZ R5, R9, R16 ;  /* 0x0000001009050221 */ /* 0x020fe20000010000 */
[----:B------:R-:W-:Y:S06]  /*0880*/  @!P1 BRA `(.L_x_1268) ;  /* 0x0000000000389947 */ /* 0x000fec0003800000 */
[----:B------:R-:W0:Y:S02]  /*0890*/  LDCU.64 UR6, c[0x0][0x388] ;  /* 0x00007100ff0677ac */ /* 0x000e240008000a00 */
[----:B0-----:R-:W-:-:S04]  /*08a0*/  LEA R8, P0, R6, UR6, 0x2 ;  /* 0x0000000606087c11 */ /* 0x001fc8000f8010ff */
[----:B------:R-:W-:-:S09]  /*08b0*/  LEA.HI.X R9, R6, UR7, R7, 0x2, P0 ;  /* 0x0000000706097c11 */ /* 0x000fd200080f1407 */
.L_x_1274:
        /* <DEDUP_REMOVED lines=9> */
[----:B--2---:R-:W-:-:S12]  /*0950*/  FADD.FTZ R5, R2, R5 ;  /* 0x0000000502057221 */ /* 0x004fd80000010000 */
[----:B------:R-:W-:Y:S05]  /*0960*/  @P0 BRA `(.L_x_1274) ;  /* 0xfffffffc00d40947 */ /* 0x000fea000383ffff */
.L_x_1268:
[----:B------:R-:W-:Y:S05]  /*0970*/  BSYNC.RECONVERGENT B0 ;  /* 0x0000000000007941 */ /* 0x000fea0003800200 */
.L_x_1267:
        /* <DEDUP_REMOVED lines=9> */
.L_x_1275:
        /* <DEDUP_REMOVED lines=15> */
.L_x_8790:


//--------------------- .text._ZN2at6native55_GLOBAL__N__0955718d_22_SparseCsrTensorMath_cu_868dd54534reduce_sparse_csr_dim1_cuda_kernelIfiNS1_14ReductionAddOpIfEEfEEvPT2_PKT_PKT0_SC_lT1_ --------------------------
	.section	.text._ZN2at6native55_GLOBAL__N__0955718d_22_SparseCsrTensorMath_cu_868dd54534reduce_sparse_csr_dim1_cuda_kernelIfiNS1_14ReductionAddOpIfEEfEEvPT2_PKT_PKT0_SC_lT1_,"ax",@progbits
	.align	128
.text._ZN2at6native55_GLOBAL__N__0955718d_22_SparseCsrTensorMath_cu_868dd54534reduce_sparse_csr_dim1_cuda_kernelIfiNS1_14ReductionAddOpIfEEfEEvPT2_PKT_PKT0_SC_lT1_:
        .type           _ZN2at6native55_GLOBAL__N__0955718d_22_SparseCsrTensorMath_cu_868dd54534reduce_sparse_csr_dim1_cuda_kernelIfiNS1_14ReductionAddOpIfEEfEEvPT2_PKT_PKT0_SC_lT1_,@function
        .size           _ZN2at6native55_GLOBAL__N__0955718d_22_SparseCsrTensorMath_cu_868dd54534reduce_sparse_csr_dim1_cuda_kernelIfiNS1_14ReductionAddOpIfEEfEEvPT2_PKT_PKT0_SC_lT1_,(.L_x_8791 - _ZN2at6native55_GLOBAL__N__0955718d_22_SparseCsrTensorMath_cu_868dd54534reduce_sparse_csr_dim1_cuda_kernelIfiNS1_14ReductionAddOpIfEEfEEvPT2_PKT_PKT0_SC_lT1_)
        .other          _ZN2at6native55_GLOBAL__N__0955718d_22_SparseCsrTensorMath_cu_868dd54534reduce_sparse_csr_dim1_cuda_kernelIfiNS1_14ReductionAddOpIfEEfEEvPT2_PKT_PKT0_SC_lT1_,@"STO_CUDA_ENTRY STV_DEFAULT"
_ZN2at6native55_GLOBAL__N__0955718d_22_SparseCsrTensorMath_cu_868dd54534reduce_sparse_csr_dim1_cuda_kernelIfiNS1_14ReductionAddOpIfEEfEEvPT2_PKT_PKT0_SC_lT1_:
        /* <DEDUP_REMOVED lines=37> */
.L_x_1280:
        /* <DEDUP_REMOVED lines=20> */
[----:B--2---:R-:W-:-:S04]  /*0390*/  FADD.FTZ R25, R25, R0 ;  /* 0x0000000019197221 */ /* 0x004fc80000010000 */
[----:B---3--:R-:W-:-:S04]  /*03a0*/  FADD.FTZ R24, R25, R24 ;  /* 0x0000001819187221 */ /* 0x008fc80000010000 */
[----:B----4-:R-:W-:-:S04]  /*03b0*/  FADD.FTZ R27, R24, R27 ;  /* 0x0000001b181b7221 */ /* 0x010fc80000010000 */
[----:B-----5:R-:W-:-:S04]  /*03c0*/  FADD.FTZ R22, R27, R22 ;  /* 0x000000161b167221 */ /* 0x020fc80000010000 */
        /* <DEDUP_REMOVED lines=11> */
[----:B------:R-:W-:Y:S01]  /*0480*/  FADD.FTZ R0, R10, R23 ;  /* 0x000000170a007221 */ /* 0x000fe20000010000 */
[----:B------:R-:W-:Y:S06]  /*0490*/  @P1 BRA `(.L_x_1280) ;  /* 0xfffffffc006c1947 */ /* 0x000fec000383ffff */
.L_x_1279:
[----:B------:R-:W-:Y:S05]  /*04a0*/  BSYNC.RECONVERGENT B1 ;  /* 0x0000000000017941 */ /* 0x000fea0003800200 */
.L_x_1278:
        /* <DEDUP_REMOVED lines=25> */
.L_x_1282:
[----:B------:R-:W-:Y:S05]  /*0640*/  BSYNC.RECONVERGENT B1 ;  /* 0x0000000000017941 */ /* 0x000fea0003800200 */
.L_x_1281:
        /* <DEDUP_REMOVED lines=13> */
[----:B--2---:R-:W-:-:S04]  /*0720*/  FADD.FTZ R5, R0, R5 ;  /* 0x0000000500057221 */ /* 0x004fc80000010000 */
[----:B---3--:R-:W-:-:S04]  /*0730*/  FADD.FTZ R4, R5, R4 ;  /* 0x0000000405047221 */ /* 0x008fc80000010000 */
[----:B----4-:R-:W-:-:S04]  /*0740*/  FADD.FTZ R4, R4, R11 ;  /* 0x0000000b04047221 */ /* 0x010fc80000010000 */
[----:B-----5:R-:W-:-:S07]  /*0750*/  FADD.FTZ R0, R4, R13 ;  /* 0x0000000d04007221 */ /* 0x020fce0000010000 */
.L_x_1284:
[----:B------:R-:W-:Y:S05]  /*0760*/  BSYNC.RECONVERGENT B1 ;  /* 0x0000000000017941 */ /* 0x000fea0003800200 */
.L_x_1283:
[----:B------:R-:W-:Y:S05]  /*0770*/  @!P1 BRA `(.L_x_1277) ;  /* 0x0000000000249947 */ /* 0x000fea0003800000 */
[----:B------:R-:W0:Y:S01]  /*0780*/  LDC.64 R4, c[0x0][0x388] ;  /* 0x0000e200ff047b82 */ /* 0x000e220000000a00 */
[----:B------:R-:W-:-:S07]  /*0790*/  IADD3 R8, PT, PT, -R8, RZ, RZ ;  /* 0x000000ff08087210 */ /* 0x000fce0007ffe1ff */
.L_x_1285:
[----:B0-----:R-:W-:-:S06]  /*07a0*/  IMAD.WIDE R2, R9, 0x4, R4 ;  /* 0x0000000409027825 */ /* 0x001fcc00078e0204 */
[----:B------:R-:W2:Y:S01]  /*07b0*/  LDG.E R3, desc[UR4][R2.64] ;  /* 0x0000000402037981 */ /* 0x000ea2000c1e1900 */
[----:B------:R-:W-:Y:S02]  /*07c0*/  IADD3 R8, PT, PT, R8, 0x1, RZ ;  /* 0x0000000108087810 */ /* 0x000fe40007ffe0ff */
[----:B------:R-:W-:Y:S02]  /*07d0*/  IADD3 R9, PT, PT, R9, 0x1, RZ ;  /* 0x0000000109097810 */ /* 0x000fe40007ffe0ff */
[----:B------:R-:W-:Y:S01]  /*07e0*/  ISETP.NE.AND P0, PT, R8, RZ, PT ;  /* 0x000000ff0800720c */ /* 0x000fe20003f05270 */
[----:B--2---:R-:W-:-:S12]  /*07f0*/  FADD.FTZ R0, R3, R0 ;  /* 0x0000000003007221 */ /* 0x004fd80000010000 */
[----:B------:R-:W-:Y:S05]  /*0800*/  @P0 BRA `(.L_x_1285) ;  /* 0xfffffffc00e40947 */ /* 0x000fea000383ffff */
.L_x_1277:
[----:B------:R-:W-:Y:S05]  /*0810*/  BSYNC.RECONVERGENT B0 ;  /* 0x0000000000007941 */ /* 0x000fea0003800200 */
.L_x_1276:
        /* <DEDUP_REMOVED lines=8> */
.L_x_1286:
        /* <DEDUP_REMOVED lines=14> */
.L_x_8791:


//--------------------- .text._ZN2at6native55_GLOBAL__N__0955718d_22_SparseCsrTensorMath_cu_868dd54534reduce_sparse_csr_dim0_cuda_kernelIflNS1_14ReductionAddOpIfEEfEEvPT2_PKT0_lPKT_S9_lT1_ --------------------------
	.section	.text._ZN2at6native55_GLOBAL__N__0955718d_22_SparseCsrTensorMath_cu_868dd54534reduce_sparse_csr_dim0_cuda_kernelIflNS1_14ReductionAddOpIfEEfEEvPT2_PKT0_lPKT_S9_lT1_,"ax",@progbits
	.align	128
.text._ZN2at6native55_GLOBAL__N__0955718d_22_SparseCsrTensorMath_cu_868dd54534reduce_sparse_csr_dim0_cuda_kernelIflNS1_14ReductionAddOpIfEEfEEvPT2_PKT0_lPKT_S9_lT1_:
        .type           _ZN2at6native55_GLOBAL__N__0955718d_22_SparseCsrTensorMath_cu_868dd54534reduce_sparse_csr_dim0_cuda_kernelIflNS1_14ReductionAddOpIfEEfEEvPT2_PKT0_lPKT_S9_lT1_,@function
        .size           _ZN2at6native55_GLOBAL__N__0955718d_22_SparseCsrTensorMath_cu_868dd54534reduce_sparse_csr_dim0_cuda_kernelIflNS1_14ReductionAddOpIfEEfEEvPT2_PKT0_lPKT_S9_lT1_,(.L_x_8792 - _ZN2at6native55_GLOBAL__N__0955718d_22_SparseCsrTensorMath_cu_868dd54534reduce_sparse_csr_dim0_cuda_kernelIflNS1_14ReductionAddOpIfEEfEEvPT2_PKT0_lPKT_S9_lT1_)
        .other          _ZN2at6native55_GLOBAL__N__0955718d_22_SparseCsrTensorMath_cu_868dd54534reduce_sparse_csr_dim0_cuda_kernelIflNS1_14ReductionAddOpIfEEfEEvPT2_PKT0_lPKT_S9_lT1_,@"STO_CUDA_ENTRY STV_DEFAULT"
_ZN2at6native55_GLOBAL__N__0955718d_22_SparseCsrTensorMath_cu_868dd54534reduce_sparse_csr_dim0_cuda_kernelIflNS1_14ReductionAddOpIfEEfEEvPT2_PKT0_lPKT_S9_lT1_:
        /* <DEDUP_REMOVED lines=43> */
.L_x_1289:
        /* <DEDUP_REMOVED lines=34> */
[----:B----4-:R-:W-:-:S03]  /*04d0*/  @!P2 FADD.FTZ R12, R12, R25 ;  /* 0x000000190c0ca221 */ /* 0x010fc60000010000 */
[----:B------:R-:W4:Y:S01]  /*04e0*/  @!P6 LDG.E R25, desc[UR14][R6.64+-0x10] ;  /* 0xfffff00e0619e981 */ /* 0x000f22000c1e1900 */
[----:B--2---:R-:W-:Y:S01]  /*04f0*/  @!P3 FADD.FTZ R12, R12, R27 ;  /* 0x0000001b0c0cb221 */ /* 0x004fe20000010000 */
[C---:B---3--:R-:W-:Y:S02]  /*0500*/  ISETP.NE.U32.AND P3, PT, R2.reuse, R14, PT ;  /* 0x0000000e0200720c */ /* 0x048fe40003f65070 */
[----:B------:R-:W2:Y:S01]  /*0510*/  @!P4 LDG.E R27, desc[UR14][R6.64+-0xc] ;  /* 0xfffff40e061bc981 */ /* 0x000ea2000c1e1900 */
[----:B------:R-:W-:Y:S02]  /*0520*/  ISETP.NE.U32.AND P2, PT, R2, R10, PT ;  /* 0x0000000a0200720c */ /* 0x000fe40003f45070 */
[C---:B------:R-:W-:Y:S02]  /*0530*/  ISETP.NE.AND.EX P3, PT, R3.reuse, R15, PT, P3 ;  /* 0x0000000f0300720c */ /* 0x040fe40003f65330 */
[----:B------:R-:W3:Y:S01]  /*0540*/  LDG.E.64 R14, desc[UR14][R4.64+0x18] ;  /* 0x0000180e040e7981 */ /* 0x000ee2000c1e1b00 */
[----:B------:R-:W-:-:S03]  /*0550*/  ISETP.NE.AND.EX P2, PT, R3, R11, PT, P2 ;  /* 0x0000000b0300720c */ /* 0x000fc60003f45320 */
[----:B------:R-:W3:Y:S01]  /*0560*/  LDG.E.64 R10, desc[UR14][R4.64+0x20] ;  /* 0x0000200e040a7981 */ /* 0x000ee2000c1e1b00 */
[----:B------:R-:W-:Y:S01]  /*0570*/  @!P0 FADD.FTZ R12, R12, R13 ;  /* 0x0000000d0c0c8221 */ /* 0x000fe20000010000 */
[----:B------:R-:W-:-:S05]  /*0580*/  ISETP.NE.U32.AND P0, PT, R2, R8, PT ;  /* 0x000000080200720c */ /* 0x000fca0003f05070 */
[----:B------:R-:W3:Y:S01]  /*0590*/  @!P3 LDG.E R13, desc[UR14][R6.64+-0x4] ;  /* 0xfffffc0e060db981 */ /* 0x000ee2000c1e1900 */
[----:B------:R-:W-:-:S03]  /*05a0*/  ISETP.NE.AND.EX P0, PT, R3, R9, PT, P0 ;  /* 0x000000090300720c */ /* 0x000fc60003f05300 */
[----:B------:R-:W3:Y:S04]  /*05b0*/  @!P2 LDG.E R18, desc[UR14][R6.64] ;  /* 0x0000000e0612a981 */ /* 0x000ee8000c1e1900 */
[----:B------:R-:W3:Y:S01]  /*05c0*/  LDG.E.64 R8, desc[UR14][R4.64+0x38] ;  /* 0x0000380e04087981 */ /* 0x000ee2000c1e1b00 */
[----:B------:R-:W-:Y:S01]  /*05d0*/  @!P1 FADD.FTZ R12, R12, R19 ;  /* 0x000000130c0c9221 */ /* 0x000fe20000010000 */
[----:B------:R-:W-:-:S04]  /*05e0*/  ISETP.NE.U32.AND P1, PT, R2, R16, PT ;  /* 0x000000100200720c */ /* 0x000fc80003f25070 */
[----:B------:R-:W-:Y:S01]  /*05f0*/  ISETP.NE.AND.EX P1, PT, R3, R17, PT, P1 ;  /* 0x000000110300720c */ /* 0x000fe20003f25310 */
[----:B----4-:R-:W-:-:S04]  /*0600*/  @!P6 FADD.FTZ R12, R12, R25 ;  /* 0x000000190c0ce221 */ /* 0x010fc80000010000 */
[----:B--2---:R-:W-:Y:S01]  /*0610*/  @!P4 FADD.FTZ R12, R12, R27 ;  /* 0x0000001b0c0cc221 */ /* 0x004fe20000010000 */
[----:B---3--:R-:W-:-:S03]  /*0620*/  ISETP.NE.U32.AND P6, PT, R2, R14, PT ;  /* 0x0000000e0200720c */ /* 0x008fc60003fc5070 */
[----:B------:R-:W-:Y:S01]  /*0630*/  @!P5 FADD.FTZ R12, R12, R29 ;  /* 0x0000001d0c0cd221 */ /* 0x000fe20000010000 */
[C---:B------:R-:W-:Y:S02]  /*0640*/  ISETP.NE.U32.AND P4, PT, R2.reuse, R10, PT ;  /* 0x0000000a0200720c */ /* 0x040fe40003f85070 */
[C---:B------:R-:W-:Y:S02]  /*0650*/  ISETP.NE.AND.EX P6, PT, R3.reuse, R15, PT, P6 ;  /* 0x0000000f0300720c */ /* 0x040fe40003fc5360 */
[----:B------:R-:W-:Y:S02]  /*0660*/  ISETP.NE.AND.EX P4, PT, R3, R11, PT, P4 ;  /* 0x0000000b0300720c */ /* 0x000fe40003f85340 */
[----:B------:R-:W-:Y:S01]  /*0670*/  ISETP.NE.U32.AND P5, PT, R2, R20, PT ;  /* 0x000000140200720c */ /* 0x000fe20003fa5070 */
[----:B------:R-:W2:Y:S01]  /*0680*/  @!P0 LDG.E R11, desc[UR14][R6.64+0x4] ;  /* 0x0000040e060b8981 */ /* 0x000ea2000c1e1900 */
[----:B------:R-:W-:Y:S01]  /*0690*/  @!P3 FADD.FTZ R12, R12, R13 ;  /* 0x0000000d0c0cb221 */ /* 0x000fe20000010000 */
[----:B------:R-:W-:-:S02]  /*06a0*/  ISETP.NE.U32.AND P3, PT, R2, R22, PT ;  /* 0x000000160200720c */ /* 0x000fc40003f65070 */
[C---:B------:R-:W-:Y:S01]  /*06b0*/  ISETP.NE.AND.EX P5, PT, R3.reuse, R21, PT, P5 ;  /* 0x000000150300720c */ /* 0x040fe20003fa5350 */
[----:B------:R-:W3:Y:S01]  /*06c0*/  @!P1 LDG.E R13, desc[UR14][R6.64+0x8] ;  /* 0x0000080e060d9981 */ /* 0x000ee2000c1e1900 */
[----:B------:R-:W-:Y:S01]  /*06d0*/  @!P2 FADD.FTZ R12, R12, R18 ;  /* 0x000000120c0ca221 */ /* 0x000fe20000010000 */
        /* <DEDUP_REMOVED lines=12> */
[----:B--2---:R-:W-:-:S04]  /*07a0*/  @!P0 FADD.FTZ R12, R12, R11 ;  /* 0x0000000b0c0c8221 */ /* 0x004fc80000010000 */
[----:B---3--:R-:W-:-:S04]  /*07b0*/  @!P1 FADD.FTZ R12, R12, R13 ;  /* 0x0000000d0c0c9221 */ /* 0x008fc80000010000 */
[----:B----4-:R-:W-:-:S04]  /*07c0*/  @!P6 FADD.FTZ R12, R12, R15 ;  /* 0x0000000f0c0ce221 */ /* 0x010fc80000010000 */
[----:B------:R-:W-:Y:S01]  /*07d0*/  @!P4 FADD.FTZ R12, R12, R9 ;  /* 0x000000090c0cc221 */ /* 0x000fe20000010000 */
[----:B------:R-:W-:-:S03]  /*07e0*/  IADD3 R4, P0, PT, R4, 0x80, RZ ;  /* 0x0000008004047810 */ /* 0x000fc60007f1e0ff */
[----:B------:R-:W-:Y:S01]  /*07f0*/  @!P5 FADD.FTZ R12, R12, R17 ;  /* 0x000000110c0cd221 */ /* 0x000fe20000010000 */
[----:B------:R-:W-:-:S03]  /*0800*/  IADD3 R13, P1, PT, R6, 0x40, RZ ;  /* 0x00000040060d7810 */ /* 0x000fc60007f3e0ff */
[----:B------:R-:W-:Y:S01]  /*0810*/  @!P3 FADD.FTZ R12, R12, R19 ;  /* 0x000000130c0cb221 */ /* 0x000fe20000010000 */
[----:B------:R-:W-:Y:S02]  /*0820*/  IMAD.X R5, RZ, RZ, R5, P0 ;  /* 0x000000ffff057224 */ /* 0x000fe400000e0605 */
[----:B------:R-:W-:Y:S02]  /*0830*/  IMAD.X R14, RZ, RZ, R7, P1 ;  /* 0x000000ffff0e7224 */ /* 0x000fe400008e0607 */
[----:B------:R-:W-:Y:S01]  /*0840*/  @!P2 FADD.FTZ R12, R12, R21 ;  /* 0x000000150c0ca221 */ /* 0x000fe20000010000 */
[----:B------:R-:W-:Y:S06]  /*0850*/  BRA.U UP1, `(.L_x_1289) ;  /* 0xfffffff901947547 */ /* 0x000fec000b83ffff */
.L_x_1288:
        /* <DEDUP_REMOVED lines=45> */
[----:B--2---:R-:W-:Y:S01]  /*0b30*/  @!P5 FADD.FTZ R12, R12, R13 ;  /* 0x0000000d0c0cd221 */ /* 0x004fe20000010000 */
[----:B------:R-:W-:-:S02]  /*0b40*/  ISETP.NE.U32.AND P5, PT, R2, R8, PT ;  /* 0x000000080200720c */ /* 0x000fc40003fa5070 */
[----:B------:R-:W2:Y:S02]  /*0b50*/  @!P1 LDG.E R13, desc[UR14][R4.64+0x14] ;  /* 0x0000140e040d9981 */ /* 0x000ea4000c1e1900 */
[----:B------:R-:W-:Y:S02]  /*0b60*/  ISETP.NE.AND.EX P5, PT, R3, R9, PT, P5 ;  /* 0x000000090300720c */ /* 0x000fe40003fa5350 */
[----:B------:R-:W2:Y:S11]  /*0b70*/  @!P2 LDG.E R9, desc[UR14][R4.64+0x10] ;  /* 0x0000100e0409a981 */ /* 0x000eb6000c1e1900 */
[----:B------:R-:W2:Y:S01]  /*0b80*/  @!P5 LDG.E R19, desc[UR14][R4.64+0x1c] ;  /* 0x00001c0e0413d981 */ /* 0x000ea2000c1e1900 */
[----:B---3--:R-:W-:-:S04]  /*0b90*/  @!P0 FADD.FTZ R12, R12, R11 ;  /* 0x0000000b0c0c8221 */ /* 0x008fc80000010000 */
[----:B----4-:R-:W-:-:S04]  /*0ba0*/  @!P4 FADD.FTZ R12, R12, R15 ;  /* 0x0000000f0c0cc221 */ /* 0x010fc80000010000 */
[----:B------:R-:W-:Y:S01]  /*0bb0*/  @!P3 FADD.FTZ R12, R12, R7 ;  /* 0x000000070c0cb221 */ /* 0x000fe20000010000 */
[----:B------:R-:W-:-:S04]  /*0bc0*/  UIADD3 UR5, UP1, UPT, UR5, 0x8, URZ ;  /* 0x0000000805057890 */ /* 0x000fc8000ff3e0ff */
[----:B------:R-:W-:Y:S01]  /*0bd0*/  UIADD3.X UR6, UPT, UPT, URZ, UR6, URZ, UP1, !UPT ;  /* 0x00000006ff067290 */ /* 0x000fe20008ffe4ff */
[----:B--2---:R-:W-:-:S04]  /*0be0*/  @!P2 FADD.FTZ R12, R12, R9 ;  /* 0x000000090c0ca221 */ /* 0x004fc80000010000 */
[----:B------:R-:W-:-:S04]  /*0bf0*/  @!P1 FADD.FTZ R12, R12, R13 ;  /* 0x0000000d0c0c9221 */ /* 0x000fc80000010000 */
[----:B------:R-:W-:-:S04]  /*0c00*/  @!P6 FADD.FTZ R12, R12, R17 ;  /* 0x000000110c0ce221 */ /* 0x000fc80000010000 */
[----:B------:R-:W-:-:S07]  /*0c10*/  @!P5 FADD.FTZ R12, R12, R19 ;  /* 0x000000130c0cd221 */ /* 0x000fce0000010000 */
.L_x_1290:
        /* <DEDUP_REMOVED lines=36> */
[----:B--2---:R-:W-:-:S04]  /*0e60*/  @!P0 FADD.FTZ R12, R12, R7 ;  /* 0x000000070c0c8221 */ /* 0x004fc80000010000 */
[----:B---3--:R-:W-:-:S04]  /*0e70*/  @!P1 FADD.FTZ R12, R12, R9 ;  /* 0x000000090c0c9221 */ /* 0x008fc80000010000 */
[----:B----4-:R-:W-:-:S04]  /*0e80*/  @!P2 FADD.FTZ R12, R12, R11 ;  /* 0x0000000b0c0ca221 */ /* 0x010fc80000010000 */
[----:B------:R-:W-:-:S07]  /*0e90*/  @!P3 FADD.FTZ R12, R12, R13 ;  /* 0x0000000d0c0cb221 */ /* 0x000fce0000010000 */
.L_x_1291:
[----:B------:R-:W-:Y:S05]  /*0ea0*/  BRA.U !UP0, `(.L_x_1287) ;  /* 0x0000000108607547 */ /* 0x000fea000b800000 */
[----:B------:R-:W0:Y:S01]  /*0eb0*/  LDCU.64 UR8, c[0x0][0x398] ;  /* 0x00007300ff0877ac */ /* 0x000e220008000a00 */
[----:B------:R-:W1:Y:S01]  /*0ec0*/  LDCU.64 UR12, c[0x0][0x3a0] ;  /* 0x00007400ff0c77ac */ /* 0x000e620008000a00 */
[----:B0-----:R-:W-:Y:S02]  /*0ed0*/  ULEA UR8, UP0, UR5, UR8, 0x2 ;  /* 0x0000000805087291 */ /* 0x001fe4000f8010ff */
[----:B-1----:R-:W-:Y:S02]  /*0ee0*/  ULEA UR7, UP1, UR5, UR12, 0x3 ;  /* 0x0000000c05077291 */ /* 0x002fe4000f8218ff */
[----:B------:R-:W-:Y:S02]  /*0ef0*/  ULEA.HI.X UR9, UR5, UR9, UR6, 0x2, UP0 ;  /* 0x0000000905097291 */ /* 0x000fe400080f1406 */
[----:B------:R-:W-:-:S12]  /*0f00*/  ULEA.HI.X UR5, UR5, UR13, UR6, 0x3, UP1 ;  /* 0x0000000d05057291 */ /* 0x000fd800088f1c06 */
.L_x_1292:
        /* <DEDUP_REMOVED lines=16> */
[----:B--2---:R-:W-:-:S04]  /*1010*/  @!P0 FADD.FTZ R12, R12, R7 ;  /* 0x000000070c0c8221 */ /* 0x004fc80000010000 */
[----:B------:R-:W-:Y:S07]  /*1020*/  BRA.U UP0, `(.L_x_1292) ;  /* 0xfffffffd00b87547 */ /* 0x000fee000b83ffff */
.L_x_1287:
[----:B------:R-:W0:Y:S02]  /*1030*/  LDCU.64 UR4, c[0x0][0x380] ;  /* 0x00007000ff0477ac */ /* 0x000e240008000a00 */
[----:B0----5:R-:W-:-:S04]  /*1040*/  LEA R2, P0, R0, UR4, 0x2 ;  /* 0x0000000400027c11 */ /* 0x021fc8000f8010ff */
[----:B------:R-:W-:-:S05]  /*1050*/  LEA.HI.X R3, R0, UR5, RZ, 0x2, P0 ;  /* 0x0000000500037c11 */ /* 0x000fca00080f14ff */
[----:B------:R-:W-:Y:S01]  /*1060*/  STG.E desc[UR14][R2.64], R12 ;  /* 0x0000000c02007986 */ /* 0x000fe2000c10190e */
[----:B------:R-:W-:Y:S05]  /*1070*/  EXIT ;  /* 0x000000000000794d */ /* 0x000fea0003800000 */
.L_x_1293:
        /* <DEDUP_REMOVED lines=16> */
.L_x_8792:


//--------------------- .text._ZN2at6native55_GLOBAL__N__0955718d_22_SparseCsrTensorMath_cu_868dd54534reduce_sparse_csr_dim0_cuda_kernelIfiNS1_14ReductionAddOpIfEEfEEvPT2_PKT0_lPKT_S9_lT1_ --------------------------
	.section	.text._ZN2at6native55_GLOBAL__N__0955718d_22_SparseCsrTensorMath_cu_868dd54534reduce_sparse_csr_dim0_cuda_kernelIfiNS1_14ReductionAddOpIfEEfEEvPT2_PKT0_lPKT_S9_lT1_,"ax",@progbits
	.align	128
.text._ZN2at6native55_GLOBAL__N__0955718d_22_SparseCsrTensorMath_cu_868dd54534reduce_sparse_csr_dim0_cuda_kernelIfiNS1_14ReductionAddOpIfEEfEEvPT2_PKT0_lPKT_S9_lT1_:
        .type           _ZN2at6native55_GLOBAL__N__0955718d_22_SparseCsrTensorMath_cu_868dd54534reduce_sparse_csr_dim0_cuda_kernelIfiNS1_14ReductionAddOpIfEEfEEvPT2_PKT0_lPKT_S9_lT1_,@function
        .size           _ZN2at6native55_GLOBAL__N__0955718d_22_SparseCsrTensorMath_cu_868dd54534reduce_sparse_csr_dim0_cuda_kernelIfiNS1_14ReductionAddOpIfEEfEEvPT2_PKT0_lPKT_S9_lT1_,(.L_x_8793 - _ZN2at6native55_GLOBAL__N__0955718d_22_SparseCsrTensorMath_cu_868dd54534reduce_sparse_csr_dim0_cuda_kernelIfiNS1_14ReductionAddOpIfEEfEEvPT2_PKT0_lPKT_S9_lT1_)
        .other          _ZN2at6native55_GLOBAL__N__0955718d_22_SparseCsrTensorMath_cu_868dd54534reduce_sparse_csr_dim0_cuda_kernelIfiNS1_14ReductionAddOpIfEEfEEvPT2_PKT0_lPKT_S9_lT1_,@"STO_CUDA_ENTRY STV_DEFAULT"
_ZN2at6native55_GLOBAL__N__0955718d_22_SparseCsrTensorMath_cu_868dd54534reduce_sparse_csr_dim0_cuda_kernelIfiNS1_14ReductionAddOpIfEEfEEvPT2_PKT0_lPKT_S9_lT1_:
        /* <DEDUP_REMOVED lines=45> */
.L_x_1296:
        /* <DEDUP_REMOVED lines=27> */
[----:B--2---:R-:W-:Y:S01]  /*0480*/  @!P2 FADD.FTZ R0, R0, R7 ;  /* 0x000000070000a221 */ /* 0x004fe20000010000 */
[----:B------:R-:W-:-:S02]  /*0490*/  ISETP.NE.AND P2, PT, R6, R23, PT ;  /* 0x000000170600720c */ /* 0x000fc40003f45270 */
[----:B------:R-:W2:Y:S01]  /*04a0*/  @!P6 LDG.E R7, desc[UR12][R8.64+-0x10] ;  /* 0xfffff00c0807e981 */ /* 0x000ea2000c1e1900 */
[----:B---3--:R-:W-:-:S03]  /*04b0*/  @!P3 FADD.FTZ R0, R0, R11 ;  /* 0x0000000b0000b221 */ /* 0x008fc60000010000 */
[----:B------:R-:W3:Y:S01]  /*04c0*/  LDG.E R23, desc[UR12][R4.64+0xc] ;  /* 0x00000c0c04177981 */ /* 0x000ee2000c1e1900 */
[----:B------:R-:W-:-:S03]  /*04d0*/  ISETP.NE.AND P3, PT, R6, R25, PT ;  /* 0x000000190600720c */ /* 0x000fc60003f65270 */
[----:B------:R-:W3:Y:S04]  /*04e0*/  @!P0 LDG.E R11, desc[UR12][R8.64+-0xc] ;  /* 0xfffff40c080b8981 */ /* 0x000ee8000c1e1900 */
[----:B------:R-:W3:Y:S04]  /*04f0*/  LDG.E R25, desc[UR12][R4.64+0x10] ;  /* 0x0000100c04197981 */ /* 0x000ee8000c1e1900 */
[----:B------:R-:W3:Y:S04]  /*0500*/  @!P2 LDG.E R19, desc[UR12][R8.64+-0x4] ;  /* 0xfffffc0c0813a981 */ /* 0x000ee8000c1e1900 */
[----:B------:R-:W3:Y:S01]  /*0510*/  @!P3 LDG.E R21, desc[UR12][R8.64] ;  /* 0x0000000c0815b981 */ /* 0x000ee2000c1e1900 */
[----:B----4-:R-:W-:Y:S01]  /*0520*/  @!P4 FADD.FTZ R0, R0, R13 ;  /* 0x0000000d0000c221 */ /* 0x010fe20000010000 */
[----:B------:R-:W-:-:S03]  /*0530*/  ISETP.NE.AND P4, PT, R6, R27, PT ;  /* 0x0000001b0600720c */ /* 0x000fc60003f85270 */
[----:B------:R-:W-:Y:S01]  /*0540*/  @!P5 FADD.FTZ R0, R0, R15 ;  /* 0x0000000f0000d221 */ /* 0x000fe20000010000 */
[----:B------:R-:W-:-:S03]  /*0550*/  ISETP.NE.AND P5, PT, R6, R29, PT ;  /* 0x0000001d0600720c */ /* 0x000fc60003fa5270 */
[----:B--2---:R-:W-:-:S06]  /*0560*/  @!P6 FADD.FTZ R0, R0, R7 ;  /* 0x000000070000e221 */ /* 0x004fcc0000010000 */
[----:B------:R-:W2:Y:S01]  /*0570*/  @!P4 LDG.E R7, desc[UR12][R8.64+0x4] ;  /* 0x0000040c0807c981 */ /* 0x000ea2000c1e1900 */
[----:B---3--:R-:W-:Y:S01]  /*0580*/  ISETP.NE.AND P6, PT, R6, R23, PT ;  /* 0x000000170600720c */ /* 0x008fe20003fc5270 */
[----:B------:R-:W-:Y:S02]  /*0590*/  @!P0 FADD.FTZ R0, R0, R11 ;  /* 0x0000000b00008221 */ /* 0x000fe40000010000 */
[----:B------:R-:W3:Y:S01]  /*05a0*/  @!P5 LDG.E R11, desc[UR12][R8.64+0x8] ;  /* 0x0000080c080bd981 */ /* 0x000ee2000c1e1900 */
[----:B------:R-:W-:Y:S01]  /*05b0*/  ISETP.NE.AND P0, PT, R6, R25, PT ;  /* 0x000000190600720c */ /* 0x000fe20003f05270 */
[----:B------:R-:W-:Y:S01]  /*05c0*/  @!P1 FADD.FTZ R0, R0, R17 ;  /* 0x0000001100009221 */ /* 0x000fe20000010000 */
[----:B------:R-:W-:-:S03]  /*05d0*/  ISETP.NE.AND P1, PT, R6, R10, PT ;  /* 0x0000000a0600720c */ /* 0x000fc60003f25270 */
[----:B------:R-:W-:Y:S01]  /*05e0*/  @!P2 FADD.FTZ R0, R0, R19 ;  /* 0x000000130000a221 */ /* 0x000fe20000010000 */
[----:B------:R-:W-:-:S03]  /*05f0*/  ISETP.NE.AND P2, PT, R6, R12, PT ;  /* 0x0000000c0600720c */ /* 0x000fc60003f45270 */
[----:B------:R-:W4:Y:S01]  /*0600*/  @!P6 LDG.E R13, desc[UR12][R8.64+0xc] ;  /* 0x00000c0c080de981 */ /* 0x000f22000c1e1900 */
[----:B------:R-:W-:Y:S01]  /*0610*/  @!P3 FADD.FTZ R0, R0, R21 ;  /* 0x000000150000b221 */ /* 0x000fe20000010000 */
        /* <DEDUP_REMOVED lines=15> */
[----:B0-----:R-:W-:-:S03]  /*0710*/  IADD3 R8, P1, PT, R8, 0x40, RZ ;  /* 0x0000004008087810 */ /* 0x001fc60007f3e0ff */
[----:B------:R-:W-:Y:S01]  /*0720*/  @!P2 FADD.FTZ R0, R0, R19 ;  /* 0x000000130000a221 */ /* 0x000fe20000010000 */
[----:B------:R-:W-:Y:S02]  /*0730*/  IMAD.X R5, RZ, RZ, R5, P0 ;  /* 0x000000ffff057224 */ /* 0x000fe400000e0605 */
[----:B------:R-:W-:Y:S02]  /*0740*/  IMAD.X R11, RZ, RZ, R9, P1 ;  /* 0x000000ffff0b7224 */ /* 0x000fe400008e0609 */
[----:B------:R-:W-:Y:S01]  /*0750*/  @!P3 FADD.FTZ R0, R0, R21 ;  /* 0x000000150000b221 */ /* 0x000fe20000010000 */
[----:B------:R-:W-:Y:S06]  /*0760*/  BRA.U UP1, `(.L_x_1296) ;  /* 0xfffffff901d87547 */ /* 0x000fec000b83ffff */
.L_x_1295:
        /* <DEDUP_REMOVED lines=41> */
[----:B--2---:R-:W-:Y:S01]  /*0a00*/  @!P6 FADD.FTZ R0, R0, R7 ;  /* 0x000000070000e221 */ /* 0x004fe20000010000 */
[----:B------:R-:W-:-:S02]  /*0a10*/  ISETP.NE.AND P6, PT, R6, R23, PT ;  /* 0x000000170600720c */ /* 0x000fc40003fc5270 */
        /* <DEDUP_REMOVED lines=11> */
.L_x_1297:
        /* <DEDUP_REMOVED lines=38> */
.L_x_1298:
        /* <DEDUP_REMOVED lines=9> */
.L_x_1299:
        /* <DEDUP_REMOVED lines=15> */
[----:B--2---:R-:W-:Y:S02]  /*0eb0*/  @!P0 FADD.FTZ R0, R0, R9 ;  /* 0x0000000900008221 */ /* 0x004fe40000010000 */
[----:B------:R-:W-:Y:S09]  /*0ec0*/  BRA.U UP0, `(.L_x_1299) ;  /* 0xfffffffd00bc7547 */ /* 0x000ff2000b83ffff */
.L_x_1294:
[----:B------:R-:W0:Y:S02]  /*0ed0*/  LDCU.64 UR4, c[0x0][0x380] ;  /* 0x00007000ff0477ac */ /* 0x000e240008000a00 */
[----:B0-----:R-:W-:-:S04]  /*0ee0*/  IADD3 R4, P0, PT, R3, UR4, RZ ;  /* 0x0000000403047c10 */ /* 0x001fc8000ff1e0ff */
[----:B------:R-:W-:-:S05]  /*0ef0*/  IADD3.X R5, PT, PT, R2, UR5, RZ, P0, !PT ;  /* 0x0000000502057c10 */ /* 0x000fca00087fe4ff */
[----:B------:R-:W-:Y:S01]  /*0f00*/  STG.E desc[UR12][R4.64], R0 ;  /* 0x0000000004007986 */ /* 0x000fe2000c10190c */
[----:B------:R-:W-:Y:S05]  /*0f10*/  EXIT ;  /* 0x000000000000794d */ /* 0x000fea0003800000 */
.L_x_1300:
        /* <DEDUP_REMOVED lines=14> */
.L_x_8793:


//--------------------- .text._ZN2at6native55_GLOBAL__N__0955718d_22_SparseCsrTensorMath_cu_868dd54534reduce_sparse_csr_dim1_cuda_kernelIdlNS1_14ReductionAddOpIdEEdEEvPT2_PKT_PKT0_SC_lT1_ --------------------------
	.section	.text._ZN2at6native55_GLOBAL__N__0955718d_22_SparseCsrTensorMath_cu_868dd54534reduce_sparse_csr_dim1_cuda_kernelIdlNS1_14ReductionAddOpIdEEdEEvPT2_PKT_PKT0_SC_lT1_,"ax",@progbits
	.align	128
.text._ZN2at6native55_GLOBAL__N__0955718d_22_SparseCsrTensorMath_cu_868dd54534reduce_sparse_csr_dim1_cuda_kernelIdlNS1_14ReductionAddOpIdEEdEEvPT2_PKT_PKT0_SC_lT1_:
        .type           _ZN2at6native55_GLOBAL__N__0955718d_22_SparseCsrTensorMath_cu_868dd54534reduce_sparse_csr_dim1_cuda_kernelIdlNS1_14ReductionAddOpIdEEdEEvPT2_PKT_PKT0_SC_lT1_,@function
        .size           _ZN2at6native55_GLOBAL__N__0955718d_22_SparseCsrTensorMath_cu_868dd54534reduce_sparse_csr_dim1_cuda_kernelIdlNS1_14ReductionAddOpIdEEdEEvPT2_PKT_PKT0_SC_lT1_,(.L_x_8794 - _ZN2at6native55_GLOBAL__N__0955718d_22_SparseCsrTensorMath_cu_868dd54534reduce_sparse_csr_dim1_cuda_kernelIdlNS1_14ReductionAddOpIdEEdEEvPT2_PKT_PKT0_SC_lT1_)
        .other          _ZN2at6native55_GLOBAL__N__0955718d_22_SparseCsrTensorMath_cu_868dd54534reduce_sparse_csr_dim1_cuda_kernelIdlNS1_14ReductionAddOpIdEEdEEvPT2_PKT_PKT0_SC_lT1_,@"STO_CUDA_ENTRY STV_DEFAULT"
_ZN2at6native55_GLOBAL__N__0955718d_22_SparseCsrTensorMath_cu_868dd54534reduce_sparse_csr_dim1_cuda_kernelIdlNS1_14ReductionAddOpIdEEdEEvPT2_PKT_PKT0_SC_lT1_:
        /* <DEDUP_REMOVED lines=41> */
[----:B------:R-:W-:Y:S02]  /*0290*/  CS2R R20, SRZ ;  /* 0x0000000000147805 */ /* 0x000fe4000001ff00 */
[----:B0-----:R-:W-:-:S04]  /*02a0*/  LEA R6, P1, R25, UR6, 0x3 ;  /* 0x0000000619067c11 */ /* 0x001fc8000f8218ff */
[----:B------:R-:W-:Y:S02]  /*02b0*/  IADD3 R6, P2, PT, R6, 0x40, RZ ;  /* 0x0000004006067810 */ /* 0x000fe40007f5e0ff */
[----:B------:R-:W-:-:S05]  /*02c0*/  LEA.HI.X R7, R25, UR7, R4, 0x3, P1 ;  /* 0x0000000719077c11 */ /* 0x000fca00088f1c04 */
[----:B------:R-:W-:-:S07]  /*02d0*/  IMAD.X R7, RZ, RZ, R7, P2 ;  /* 0x000000ffff077224 */ /* 0x000fce00010e0607 */
.L_x_1305:
[----:B------:R-:W2:Y:S04]  /*02e0*/  LDG.E.64 R8, desc[UR4][R6.64+-0x40] ;  /* 0xffffc00406087981 */ /* 0x000ea8000c1e1b00 */
[----:B------:R-:W3:Y:S04]  /*02f0*/  LDG.E.64 R18, desc[UR4][R6.64+-0x38] ;  /* 0xffffc80406127981 */ /* 0x000ee8000c1e1b00 */
[----:B------:R-:W4:Y:S04]  /*0300*/  LDG.E.64 R16, desc[UR4][R6.64+-0x30] ;  /* 0xffffd00406107981 */ /* 0x000f28000c1e1b00 */
[----:B------:R-:W5:Y:S04]  /*0310*/  LDG.E.64 R14, desc[UR4][R6.64+-0x28] ;  /* 0xffffd804060e7981 */ /* 0x000f68000c1e1b00 */
[----:B------:R-:W5:Y:S04]  /*0320*/  LDG.E.64 R10, desc[UR4][R6.64+-0x18] ;  /* 0xffffe804060a7981 */ /* 0x000f68000c1e1b00 */
[----:B------:R-:W5:Y:S04]  /*0330*/  LDG.E.64 R12, desc[UR4][R6.64+-0x10] ;  /* 0xfffff004060c7981 */ /* 0x000f68000c1e1b00 */
[----:B------:R-:W5:Y:S01]  /*0340*/  LDG.E.64 R22, desc[UR4][R6.64+-0x8] ;  /* 0xfffff80406167981 */ /* 0x000f62000c1e1b00 */
[----:B--2---:R0:W3:Y:S03]  /*0350*/  DADD R20, R8, R20 ;  /* 0x0000000008147229 */ /* 0x0040e60000000014 */
[----:B0-----:R-:W2:-:S15]  /*0360*/  LDG.E.64 R8, desc[UR4][R6.64+-0x20] ;  /* 0xffffe00406087981 */ /* 0x001e9e000c1e1b00 */
[----:B------:R-:W-:-:S15]  /*0370*/  NOP ;  /* 0x0000000000007918 */ /* 0x000fde0000000000 */
[----:B------:R-:W-:-:S15]  /*0380*/  NOP ;  /* 0x0000000000007918 */ /* 0x000fde0000000000 */
[----:B------:R-:W-:-:S15]  /*0390*/  NOP ;  /* 0x0000000000007918 */ /* 0x000fde0000000000 */
[----:B------:R-:W-:-:S01]  /*03a0*/  NOP ;  /* 0x0000000000007918 */ /* 0x000fc20000000000 */
[----:B---3--:R0:W4:Y:S02]  /*03b0*/  DADD R18, R20, R18 ;  /* 0x0000000014127229 */ /* 0x0081240000000012 */
[----:B0-----:R-:W3:-:S15]  /*03c0*/  LDG.E.64 R20, desc[UR4][R6.64] ;  /* 0x0000000406147981 */ /* 0x001ede000c1e1b00 */
[----:B------:R-:W-:-:S15]  /*03d0*/  NOP ;  /* 0x0000000000007918 */ /* 0x000fde0000000000 */
[----:B------:R-:W-:-:S15]  /*03e0*/  NOP ;  /* 0x0000000000007918 */ /* 0x000fde0000000000 */
[----:B------:R-:W-:-:S15]  /*03f0*/  NOP ;  /* 0x0000000000007918 */ /* 0x000fde0000000000 */
[----:B------:R-:W-:-:S02]  /*0400*/  NOP ;  /* 0x0000000000007918 */ /* 0x000fc40000000000 */
[----:B----4-:R0:W5:Y:S02]  /*0410*/  DADD R16, R18, R16 ;  /* 0x0000000012107229 */ /* 0x0101640000000010 */
[----:B0-----:R-:W4:-:S15]  /*0420*/  LDG.E.64 R18, desc[UR4][R6.64+0x30] ;  /* 0x0000300406127981 */ /* 0x001f1e000c1e1b00 */
[----:B------:R-:W-:-:S15]  /*0430*/  NOP ;  /* 0x0000000000007918 */ /* 0x000fde0000000000 */
[----:B------:R-:W-:-:S15]  /*0440*/  NOP ;  /* 0x0000000000007918 */ /* 0x000fde0000000000 */
[----:B------:R-:W-:-:S15]  /*0450*/  NOP ;  /* 0x0000000000007918 */ /* 0x000fde0000000000 */
[----:B------:R-:W-:-:S02]  /*0460*/  NOP ;  /* 0x0000000000007918 */ /* 0x000fc40000000000 */
[----:B-----5:R0:W2:Y:S02]  /*0470*/  DADD R14, R16, R14 ;  /* 0x00000000100e7229 */ /* 0x0200a4000000000e */
[----:B0-----:R-:W5:-:S15]  /*0480*/  LDG.E.64 R16, desc[UR4][R6.64+0x28] ;  /* 0x0000280406107981 */ /* 0x001f5e000c1e1b00 */
[----:B------:R-:W-:-:S15]  /*0490*/  NOP ;  /* 0x0000000000007918 */ /* 0x000fde0000000000 */
[----:B------:R-:W-:-:S15]  /*04a0*/  NOP ;  /* 0x0000000000007918 */ /* 0x000fde0000000000 */
[----:B------:R-:W-:-:S15]  /*04b0*/  NOP ;  /* 0x0000000000007918 */ /* 0x000fde0000000000 */
[----:B------:R-:W-:-:S02]  /*04c0*/  NOP ;  /* 0x0000000000007918 */ /* 0x000fc40000000000 */
[----:B--2---:R0:W1:Y:S02]  /*04d0*/  DADD R8, R14, R8 ;  /* 0x000000000e087229 */ /* 0x0040640000000008 */
[----:B0-----:R-:W2:-:S15]  /*04e0*/  LDG.E.64 R14, desc[UR4][R6.64+0x20] ;  /* 0x00002004060e7981 */ /* 0x001e9e000c1e1b00 */
[----:B------:R-:W-:-:S15]  /*04f0*/  NOP ;  /* 0x0000000000007918 */ /* 0x000fde0000000000 */
[----:B------:R-:W-:-:S15]  /*0500*/  NOP ;  /* 0x0000000000007918 */ /* 0x000fde0000000000 */
[----:B------:R-:W-:-:S15]  /*0510*/  NOP ;  /* 0x0000000000007918 */ /* 0x000fde0000000000 */
[----:B------:R-:W-:-:S02]  /*0520*/  NOP ;  /* 0x0000000000007918 */ /* 0x000fc40000000000 */
[----:B-1----:R0:W1:Y:S02]  /*0530*/  DADD R8, R8, R10 ;  /* 0x0000000008087229 */ /* 0x002064000000000a */
[----:B0-----:R-:W4:-:S15]  /*0540*/  LDG.E.64 R10, desc[UR4][R6.64+0x10] ;  /* 0x00001004060a7981 */ /* 0x001f1e000c1e1b00 */
[----:B------:R-:W-:-:S15]  /*0550*/  NOP ;  /* 0x0000000000007918 */ /* 0x000fde0000000000 */
[----:B------:R-:W-:-:S15]  /*0560*/  NOP ;  /* 0x0000000000007918 */ /* 0x000fde0000000000 */
[----:B------:R-:W-:-:S15]  /*0570*/  NOP ;  /* 0x0000000000007918 */ /* 0x000fde0000000000 */
[----:B------:R-:W-:-:S02]  /*0580*/  NOP ;  /* 0x0000000000007918 */ /* 0x000fc40000000000 */
[----:B-1----:R0:W1:Y:S02]  /*0590*/  DADD R8, R8, R12 ;  /* 0x0000000008087229 */ /* 0x002064000000000c */
[----:B0-----:R-:W5:-:S15]  /*05a0*/  LDG.E.64 R12, desc[UR4][R6.64+0x18] ;  /* 0x00001804060c7981 */ /* 0x001f5e000c1e1b00 */
[----:B------:R-:W-:-:S15]  /*05b0*/  NOP ;  /* 0x0000000000007918 */ /* 0x000fde0000000000 */
[----:B------:R-:W-:-:S15]  /*05c0*/  NOP ;  /* 0x0000000000007918 */ /* 0x000fde0000000000 */
[----:B------:R-:W-:-:S15]  /*05d0*/  NOP ;  /* 0x0000000000007918 */ /* 0x000fde0000000000 */
[----:B------:R-:W-:-:S02]  /*05e0*/  NOP ;  /* 0x0000000000007918 */ /* 0x000fc40000000000 */
[----:B-1----:R0:W3:Y:S02]  /*05f0*/  DADD R22, R8, R22 ;  /* 0x0000000008167229 */ /* 0x0020e40000000016 */
[----:B0-----:R-:W2:-:S15]  /*0600*/  LDG.E.64 R8, desc[UR4][R6.64+0x8] ;  /* 0x0000080406087981 */ /* 0x001e9e000c1e1b00 */
[----:B------:R-:W-:-:S15]  /*0610*/  NOP ;  /* 0x0000000000007918 */ /* 0x000fde0000000000 */
[----:B------:R-:W-:-:S15]  /*0620*/  NOP ;  /* 0x0000000000007918 */ /* 0x000fde0000000000 */
[----:B------:R-:W-:-:S15]  /*0630*/  NOP ;  /* 0x0000000000007918 */ /* 0x000fde0000000000 */
[----:B------:R-:W-:-:S02]  /*0640*/  NOP ;  /* 0x0000000000007918 */ /* 0x000fc40000000000 */
[----:B---3--:R0:W2:Y:S02]  /*0650*/  DADD R20, R22, R20 ;  /* 0x0000000016147229 */ /* 0x0080a40000000014 */
        /* <DEDUP_REMOVED lines=11> */
[----:B--2---:R-:W4:-:S15]  /*0710*/  DADD R8, R20, R8 ;  /* 0x0000000014087229 */ /* 0x004f1e0000000008 */
        /* <DEDUP_REMOVED lines=9> */
[----:B-----5:R-:W0:-:S15]  /*07b0*/  DADD R8, R8, R12 ;  /* 0x0000000008087229 */ /* 0x020e1e000000000c */
        /* <DEDUP_REMOVED lines=14> */
[----:B0-----:R-:W3:-:S15]  /*08a0*/  DADD R8, R8, R18 ;  /* 0x0000000008087229 */ /* 0x001ede0000000012 */
[----:B------:R-:W-:-:S15]  /*08b0*/  NOP ;  /* 0x0000000000007918 */ /* 0x000fde0000000000 */
[----:B------:R-:W-:-:S15]  /*08c0*/  NOP ;  /* 0x0000000000007918 */ /* 0x000fde0000000000 */
[----:B------:R-:W-:-:S15]  /*08d0*/  NOP ;  /* 0x0000000000007918 */ /* 0x000fde0000000000 */
[----:B------:R-:W-:-:S04]  /*08e0*/  NOP ;  /* 0x0000000000007918 */ /* 0x000fc80000000000 */
[----:B---3--:R0:W1:Y:S02]  /*08f0*/  DADD R20, R8, R22 ;  /* 0x0000000008147229 */ /* 0x0080640000000016 */
[----:B01----:R-:W-:Y:S05]  /*0900*/  @P1 BRA `(.L_x_1305) ;  /* 0xfffffff800741947 */ /* 0x003fea000383ffff */
.L_x_1304:
[----:B------:R-:W-:Y:S05]  /*0910*/  BSYNC.RECONVERGENT B1 ;  /* 0x0000000000017941 */ /* 0x000fea0003800200 */
.L_x_1303:
        /* <DEDUP_REMOVED lines=21> */
[----:B--2---:R-:W3:-:S15]  /*0a70*/  DADD R6, R20, R6 ;  /* 0x0000000014067229 */ /* 0x004ede0000000006 */
        /* <DEDUP_REMOVED lines=34> */
[----:B0-----:R0:W1:Y:S02]  /*0ca0*/  DADD R20, R6, R22 ;  /* 0x0000000006147229 */ /* 0x0010640000000016 */
.L_x_1307:
[----:B------:R-:W-:Y:S05]  /*0cb0*/  BSYNC.RECONVERGENT B1 ;  /* 0x0000000000017941 */ /* 0x000fea0003800200 */
.L_x_1306:
        /* <DEDUP_REMOVED lines=12> */
[----:B-1----:R-:W2:-:S15]  /*0d80*/  @P0 DADD R10, R20, R10 ;  /* 0x00000000140a0229 */ /* 0x002e9e000000000a */
[----:B------:R-:W-:-:S15]  /*0d90*/  NOP ;  /* 0x0000000000007918 */ /* 0x000fde0000000000 */
[----:B------:R-:W-:-:S15]  /*0da0*/  NOP ;  /* 0x0000000000007918 */ /* 0x000fde0000000000 */
[----:B------:R-:W-:-:S15]  /*0db0*/  NOP ;  /* 0x0000000000007918 */ /* 0x000fde0000000000 */
[----:B------:R-:W-:-:S04]  /*0dc0*/  NOP ;  /* 0x0000000000007918 */ /* 0x000fc80000000000 */
[----:B--2---:R0:W3:Y:S02]  /*0dd0*/  @P0 DADD R10, R10, R12 ;  /* 0x000000000a0a0229 */ /* 0x0040e4000000000c */
[----:B0-----:R-:W-:Y:S01]  /*0de0*/  LOP3.LUT R12, R5, 0x3, RZ, 0xc0, !PT ;  /* 0x00000003050c7812 */ /* 0x001fe200078ec0ff */
[----:B------:R-:W-:-:S03]  /*0df0*/  IMAD.MOV.U32 R13, RZ, RZ, RZ ;  /* 0x000000ffff0d7224 */ /* 0x000fc600078e00ff */
[----:B------:R-:W-:-:S04]  /*0e00*/  ISETP.NE.U32.AND P1, PT, R12, RZ, PT ;  /* 0x000000ff0c00720c */ /* 0x000fc80003f25070 */
[----:B------:R-:W-:-:S15]  /*0e10*/  ISETP.NE.AND.EX P1, PT, R13, RZ, PT, P1 ;  /* 0x000000ff0d00720c */ /* 0x000fde0003f25310 */
[----:B------:R-:W-:-:S15]  /*0e20*/  NOP ;  /* 0x0000000000007918 */ /* 0x000fde0000000000 */
[----:B------:R-:W-:-:S15]  /*0e30*/  NOP ;  /* 0x0000000000007918 */ /* 0x000fde0000000000 */
[----:B------:R-:W-:-:S09]  /*0e40*/  NOP ;  /* 0x0000000000007918 */ /* 0x000fd20000000000 */
[----:B---3--:R-:W4:-:S15]  /*0e50*/  @P0 DADD R10, R10, R14 ;  /* 0x000000000a0a0229 */ /* 0x008f1e000000000e */
[----:B------:R-:W-:-:S15]  /*0e60*/  NOP ;  /* 0x0000000000007918 */ /* 0x000fde0000000000 */
[----:B------:R-:W-:-:S15]  /*0e70*/  NOP ;  /* 0x0000000000007918 */ /* 0x000fde0000000000 */
[----:B------:R-:W-:-:S15]  /*0e80*/  NOP ;  /* 0x0000000000007918 */ /* 0x000fde0000000000 */
[----:B------:R-:W-:-:S04]  /*0e90*/  NOP ;  /* 0x0000000000007918 */ /* 0x000fc80000000000 */
[----:B----4-:R2:W3:Y:S02]  /*0ea0*/  @P0 DADD R20, R10, R6 ;  /* 0x000000000a140229 */ /* 0x0104e40000000006 */
[----:B--23--:R-:W-:Y:S05]  /*0eb0*/  @!P1 BRA `(.L_x_1302) ;  /* 0x0000000000389947 */ /* 0x00cfea0003800000 */
[----:B------:R-:W0:Y:S02]  /*0ec0*/  LDCU.64 UR6, c[0x0][0x388] ;  /* 0x00007100ff0677ac */ /* 0x000e240008000a00 */
[----:B0-----:R-:W-:-:S04]  /*0ed0*/  LEA R3, P0, R25, UR6, 0x3 ;  /* 0x0000000619037c11 */ /* 0x001fc8000f8018ff */
[----:B------:R-:W-:-:S09]  /*0ee0*/  LEA.HI.X R6, R25, UR7, R4, 0x3, P0 ;  /* 0x0000000719067c11 */ /* 0x000fd200080f1c04 */
.L_x_1308:
        /* <DEDUP_REMOVED lines=9> */
[----:B--2---:R2:W3:-:S12]  /*0f80*/  DADD R20, R4, R20 ;  /* 0x0000000004147229 */ /* 0x0044d80000000014 */
[----:B--23--:R-:W-:Y:S05]  /*0f90*/  @P0 BRA `(.L_x_1308) ;  /* 0xfffffffc00d40947 */ /* 0x00cfea000383ffff */
.L_x_1302:
[----:B------:R-:W-:Y:S05]  /*0fa0*/  BSYNC.RECONVERGENT B0 ;  /* 0x0000000000007941 */ /* 0x000fea0003800200 */
.L_x_1301:
        /* <DEDUP_REMOVED lines=9> */
.L_x_1309:
        /* <DEDUP_REMOVED lines=12> */
.L_x_8794:


//--------------------- .text._ZN2at6native55_GLOBAL__N__0955718d_22_SparseCsrTensorMath_cu_868dd54534reduce_sparse_csr_dim1_cuda_kernelIdiNS1_14ReductionAddOpIdEEdEEvPT2_PKT_PKT0_SC_lT1_ --------------------------
	.section	.text._ZN2at6native55_GLOBAL__N__0955718d_22_SparseCsrTensorMath_cu_868dd54534reduce_sparse_csr_dim1_cuda_kernelIdiNS1_14ReductionAddOpIdEEdEEvPT2_PKT_PKT0_SC_lT1_,"ax",@progbits
	.align	128
.text._ZN2at6native55_GLOBAL__N__0955718d_22_SparseCsrTensorMath_cu_868dd54534reduce_sparse_csr_dim1_cuda_kernelIdiNS1_14ReductionAddOpIdEEdEEvPT2_PKT_PKT0_SC_lT1_:
        .type           _ZN2at6native55_GLOBAL__N__0955718d_22_SparseCsrTensorMath_cu_868dd54534reduce_sparse_csr_dim1_cuda_kernelIdiNS1_14ReductionAddOpIdEEdEEvPT2_PKT_PKT0_SC_lT1_,@function
        .size           _ZN2at6native55_GLOBAL__N__0955718d_22_SparseCsrTensorMath_cu_868dd54534reduce_sparse_csr_dim1_cuda_kernelIdiNS1_14ReductionAddOpIdEEdEEvPT2_PKT_PKT0_SC_lT1_,(.L_x_8795 - _ZN2at6native55_GLOBAL__N__0955718d_22_SparseCsrTensorMath_cu_868dd54534reduce_sparse_csr_dim1_cuda_kernelIdiNS1_14ReductionAddOpIdEEdEEvPT2_PKT_PKT0_SC_lT1_)
        .other          _ZN2at6native55_GLOBAL__N__0955718d_22_SparseCsrTensorMath_cu_868dd54534reduce_sparse_csr_dim1_cuda_kernelIdiNS1_14ReductionAddOpIdEEdEEvPT2_PKT_PKT0_SC_lT1_,@"STO_CUDA_ENTRY STV_DEFAULT"
_ZN2at6native55_GLOBAL__N__0955718d_22_SparseCsrTensorMath_cu_868dd54534reduce_sparse_csr_dim1_cuda_kernelIdiNS1_14ReductionAddOpIdEEdEEvPT2_PKT_PKT0_SC_lT1_:
        /* <DEDUP_REMOVED lines=23> */
[----:B------:R-:W-:Y:S01]  /*0170*/  IMAD.IADD R4, R6, 0x1, -R3 ;  /* 0x0000000106047824 */ /* 0x000fe200078e0a03 */
[----:B------:R-:W-:Y:S01]  /*0180*/  BSSY.RECONVERGENT B1, `(.L_x_1312) ;  /* 0x000006d000017945 */ /* 0x000fe20003800200 */
[----:B------:R-:W-:Y:S01]  /*0190*/  IMAD.IADD R6, R3, 0x1, -R6 ;  /* 0x0000000103067824 */ /* 0x000fe200078e0a06 */
        /* <DEDUP_REMOVED lines=11> */
.L_x_1314:
        /* <DEDUP_REMOVED lines=21> */
[----:B----4-:R0:W2:Y:S02]  /*03a0*/  DADD R8, R18, R8 ;  /* 0x0000000012087229 */ /* 0x0100a40000000008 */
[----:B0-----:R-:W4:-:S15]  /*03b0*/  LDG.E.64 R18, desc[UR4][R24.64+0x8] ;  /* 0x0000080418127981 */ /* 0x001f1e000c1e1b00 */
[----:B------:R-:W-:-:S15]  /*03c0*/  NOP ;  /* 0x0000000000007918 */ /* 0x000fde0000000000 */
[----:B------:R-:W-:-:S15]  /*03d0*/  NOP ;  /* 0x0000000000007918 */ /* 0x000fde0000000000 */
[----:B------:R-:W-:-:S15]  /*03e0*/  NOP ;  /* 0x0000000000007918 */ /* 0x000fde0000000000 */
[----:B------:R-:W-:-:S02]  /*03f0*/  NOP ;  /* 0x0000000000007918 */ /* 0x000fc40000000000 */
[----:B--2---:R0:W5:Y:S02]  /*0400*/  DADD R8, R8, R10 ;  /* 0x0000000008087229 */ /* 0x004164000000000a */
[----:B0-----:R-:W2:-:S15]  /*0410*/  LDG.E.64 R10, desc[UR4][R24.64+0x28] ;  /* 0x00002804180a7981 */ /* 0x001e9e000c1e1b00 */
[----:B------:R-:W-:-:S15]  /*0420*/  NOP ;  /* 0x0000000000007918 */ /* 0x000fde0000000000 */
[----:B------:R-:W-:-:S15]  /*0430*/  NOP ;  /* 0x0000000000007918 */ /* 0x000fde0000000000 */
[----:B------:R-:W-:-:S15]  /*0440*/  NOP ;  /* 0x0000000000007918 */ /* 0x000fde0000000000 */
[----:B------:R-:W-:-:S02]  /*0450*/  NOP ;  /* 0x0000000000007918 */ /* 0x000fc40000000000 */
[----:B-----5:R0:W1:Y:S02]  /*0460*/  DADD R8, R8, R12 ;  /* 0x0000000008087229 */ /* 0x020064000000000c */
[----:B0-----:R-:W5:-:S15]  /*0470*/  LDG.E.64 R12, desc[UR4][R24.64+0x20] ;  /* 0x00002004180c7981 */ /* 0x001f5e000c1e1b00 */
[----:B------:R-:W-:-:S15]  /*0480*/  NOP ;  /* 0x0000000000007918 */ /* 0x000fde0000000000 */
[----:B------:R-:W-:-:S15]  /*0490*/  NOP ;  /* 0x0000000000007918 */ /* 0x000fde0000000000 */
[----:B------:R-:W-:-:S15]  /*04a0*/  NOP ;  /* 0x0000000000007918 */ /* 0x000fde0000000000 */
[----:B------:R-:W-:-:S02]  /*04b0*/  NOP ;  /* 0x0000000000007918 */ /* 0x000fc40000000000 */
[----:B-1----:R0:W1:Y:S02]  /*04c0*/  DADD R8, R8, R14 ;  /* 0x0000000008087229 */ /* 0x002064000000000e */
[----:B0-----:R-:W2:-:S15]  /*04d0*/  LDG.E.64 R14, desc[UR4][R24.64+0x18] ;  /* 0x00001804180e7981 */ /* 0x001e9e000c1e1b00 */
        /* <DEDUP_REMOVED lines=11> */
[----:B0-----:R-:W2:Y:S01]  /*0590*/  LDG.E.64 R8, desc[UR4][R24.64+0x30] ;  /* 0x0000300418087981 */ /* 0x001ea2000c1e1b00 */
[----:B------:R-:W-:-:S05]  /*05a0*/  VIADD R28, R28, 0x10 ;  /* 0x000000101c1c7836 */ /* 0x000fca0000000000 */
[----:B------:R-:W-:Y:S01]  /*05b0*/  ISETP.NE.AND P1, PT, R28, RZ, PT ;  /* 0x000000ff1c00720c */ /* 0x000fe20003f25270 */
[----:B------:R-:W-:-:S15]  /*05c0*/  VIADD R3, R3, 0x10 ;  /* 0x0000001003037836 */ /* 0x000fde0000000000 */
[----:B------:R-:W-:-:S15]  /*05d0*/  NOP ;  /* 0x0000000000007918 */ /* 0x000fde0000000000 */
[----:B------:R-:W-:-:S15]  /*05e0*/  NOP ;  /* 0x0000000000007918 */ /* 0x000fde0000000000 */
[----:B------:R-:W-:-:S10]  /*05f0*/  NOP ;  /* 0x0000000000007918 */ /* 0x000fd40000000000 */
        /* <DEDUP_REMOVED lines=10> */
[----:B-----5:R-:W2:-:S15]  /*06a0*/  DADD R16, R18, R16 ;  /* 0x0000000012107229 */ /* 0x020e9e0000000010 */
[----:B------:R-:W-:-:S15]  /*06b0*/  NOP ;  /* 0x0000000000007918 */ /* 0x000fde0000000000 */
[----:B------:R-:W-:-:S15]  /*06c0*/  NOP ;  /* 0x0000000000007918 */ /* 0x000fde0000000000 */
[----:B------:R-:W-:-:S15]  /*06d0*/  NOP ;  /* 0x0000000000007918 */ /* 0x000fde0000000000 */
[----:B------:R-:W-:-:S04]  /*06e0*/  NOP ;  /* 0x0000000000007918 */ /* 0x000fc80000000000 */
[----:B--2---:R-:W0:-:S15]  /*06f0*/  DADD R14, R16, R14 ;  /* 0x00000000100e7229 */ /* 0x004e1e000000000e */
        /* <DEDUP_REMOVED lines=20> */
[----:B01----:R-:W-:Y:S05]  /*0840*/  @P1 BRA `(.L_x_1314) ;  /* 0xfffffff800801947 */ /* 0x003fea000383ffff */
.L_x_1313:
[----:B------:R-:W-:Y:S05]  /*0850*/  BSYNC.RECONVERGENT B1 ;  /* 0x0000000000017941 */ /* 0x000fea0003800200 */
.L_x_1312:
        /* <DEDUP_REMOVED lines=53> */
.L_x_1316:
[----:B------:R-:W-:Y:S05]  /*0bb0*/  BSYNC.RECONVERGENT B1 ;  /* 0x0000000000017941 */ /* 0x000fea0003800200 */
.L_x_1315:
        /* <DEDUP_REMOVED lines=12> */
[----:B------:R-:W-:Y:S01]  /*0c80*/  VIADD R3, R3, 0x4 ;  /* 0x0000000403037836 */ /* 0x000fe20000000000 */
[----:B-1----:R-:W2:-:S15]  /*0c90*/  DADD R6, R22, R6 ;  /* 0x0000000016067229 */ /* 0x002e9e0000000006 */
        /* <DEDUP_REMOVED lines=14> */
[----:B----4-:R2:W3:Y:S02]  /*0d80*/  DADD R22, R6, R12 ;  /* 0x0000000006167229 */ /* 0x0104e4000000000c */
.L_x_1318:
[----:B------:R-:W-:Y:S05]  /*0d90*/  BSYNC.RECONVERGENT B1 ;  /* 0x0000000000017941 */ /* 0x000fea0003800200 */
.L_x_1317:
[----:B------:R-:W-:Y:S05]  /*0da0*/  @!P1 BRA `(.L_x_1311) ;  /* 0x0000000000249947 */ /* 0x000fea0003800000 */
[----:B0-2---:R-:W0:Y:S01]  /*0db0*/  LDC.64 R6, c[0x0][0x388] ;  /* 0x0000e200ff067b82 */ /* 0x005e220000000a00 */
[----:B------:R-:W-:-:S07]  /*0dc0*/  IMAD.MOV R8, RZ, RZ, -R14 ;  /* 0x000000ffff087224 */ /* 0x000fce00078e0a0e */
.L_x_1319:
[----:B0-----:R-:W-:-:S06]  /*0dd0*/  IMAD.WIDE R4, R3, 0x8, R6 ;  /* 0x0000000803047825 */ /* 0x001fcc00078e0206 */
[----:B------:R-:W1:Y:S01]  /*0de0*/  LDG.E.64 R4, desc[UR4][R4.64] ;  /* 0x0000000404047981 */ /* 0x000e62000c1e1b00 */
[----:B------:R-:W-:Y:S02]  /*0df0*/  VIADD R8, R8, 0x1 ;  /* 0x0000000108087836 */ /* 0x000fe40000000000 */
[----:B------:R-:W-:-:S03]  /*0e00*/  VIADD R3, R3, 0x1 ;  /* 0x0000000103037836 */ /* 0x000fc60000000000 */
[----:B------:R-:W-:Y:S01]  /*0e10*/  ISETP.NE.AND P0, PT, R8, RZ, PT ;  /* 0x000000ff0800720c */ /* 0x000fe20003f05270 */
[----:B-1-3--:R4:W0:-:S12]  /*0e20*/  DADD R22, R4, R22 ;  /* 0x0000000004167229 */ /* 0x00a8180000000016 */
[----:B0---4-:R-:W-:Y:S05]  /*0e30*/  @P0 BRA `(.L_x_1319) ;  /* 0xfffffffc00e40947 */ /* 0x011fea000383ffff */
.L_x_1311:
[----:B------:R-:W-:Y:S05]  /*0e40*/  BSYNC.RECONVERGENT B0 ;  /* 0x0000000000007941 */ /* 0x000fea0003800200 */
.L_x_1310:
        /* <DEDUP_REMOVED lines=8> */
.L_x_1320:
        /* <DEDUP_REMOVED lines=11> */
.L_x_8795:


//--------------------- .text._ZN2at6native55_GLOBAL__N__0955718d_22_SparseCsrTensorMath_cu_868dd54534reduce_sparse_csr_dim0_cuda_kernelIdlNS1_14ReductionAddOpIdEEdEEvPT2_PKT0_lPKT_S9_lT1_ --------------------------
	.section	.text._ZN2at6native55_GLOBAL__N__0955718d_22_SparseCsrTensorMath_cu_868dd54534reduce_sparse_csr_dim0_cuda_kernelIdlNS1_14ReductionAddOpIdEEdEEvPT2_PKT0_lPKT_S9_lT1_,"ax",@progbits
	.align	128
.text._ZN2at6native55_GLOBAL__N__0955718d_22_SparseCsrTensorMath_cu_868dd54534reduce_sparse_csr_dim0_cuda_kernelIdlNS1_14ReductionAddOpIdEEdEEvPT2_PKT0_lPKT_S9_lT1_:
        .type           _ZN2at6native55_GLOBAL__N__0955718d_22_SparseCsrTensorMath_cu_868dd54534reduce_sparse_csr_dim0_cuda_kernelIdlNS1_14ReductionAddOpIdEEdEEvPT2_PKT0_lPKT_S9_lT1_,@function
        .size           _ZN2at6native55_GLOBAL__N__0955718d_22_SparseCsrTensorMath_cu_868dd54534reduce_sparse_csr_dim0_cuda_kernelIdlNS1_14ReductionAddOpIdEEdEEvPT2_PKT0_lPKT_S9_lT1_,(.L_x_8796 - _ZN2at6native55_GLOBAL__N__0955718d_22_SparseCsrTensorMath_cu_868dd54534reduce_sparse_csr_dim0_cuda_kernelIdlNS1_14ReductionAddOpIdEEdEEvPT2_PKT0_lPKT_S9_lT1_)
        .other          _ZN2at6native55_GLOBAL__N__0955718d_22_SparseCsrTensorMath_cu_868dd54534reduce_sparse_csr_dim0_cuda_kernelIdlNS1_14ReductionAddOpIdEEdEEvPT2_PKT0_lPKT_S9_lT1_,@"STO_CUDA_ENTRY STV_DEFAULT"
_ZN2at6native55_GLOBAL__N__0955718d_22_SparseCsrTensorMath_cu_868dd54534reduce_sparse_csr_dim0_cuda_kernelIdlNS1_14ReductionAddOpIdEEdEEvPT2_PKT0_lPKT_S9_lT1_:
        /* <DEDUP_REMOVED lines=45> */
.L_x_1323:
        /* <DEDUP_REMOVED lines=29> */
[----:B--2---:R0:W3:Y:S01]  /*04a0*/  @!P6 DADD R2, R2, R10 ;  /* 0x000000000202e229 */ /* 0x0040e2000000000a */
[----:B------:R-:W-:-:S02]  /*04b0*/  ISETP.NE.U32.AND P6, PT, R4, R26, PT ;  /* 0x0000001a0400720c */ /* 0x000fc40003fc5070 */
[----:B0-----:R-:W2:Y:S02]  /*04c0*/  LDG.E.64 R10, desc[UR12][R6.64] ;  /* 0x0000000c060a7981 */ /* 0x001ea4000c1e1b00 */
[----:B------:R-:W-:-:S13]  /*04d0*/  ISETP.NE.AND.EX P6, PT, R5, R27, PT, P6 ;  /* 0x0000001b0500720c */ /* 0x000fda0003fc5360 */
[----:B------:R-:W2:-:S15]  /*04e0*/  @!P6 LDG.E.64 R26, desc[UR12][R8.64+-0x8] ;  /* 0xfffff80c081ae981 */ /* 0x000e9e000c1e1b00 */
[----:B------:R-:W-:-:S15]  /*04f0*/  NOP ;  /* 0x0000000000007918 */ /* 0x000fde0000000000 */
[----:B------:R-:W-:-:S15]  /*0500*/  NOP ;  /* 0x0000000000007918 */ /* 0x000fde0000000000 */
[----:B------:R-:W-:-:S01]  /*0510*/  NOP ;  /* 0x0000000000007918 */ /* 0x000fc20000000000 */
[----:B---3--:R0:W4:Y:S02]  /*0520*/  @!P0 DADD R2, R2, R22 ;  /* 0x0000000002028229 */ /* 0x0081240000000016 */
[----:B0-----:R-:W3:-:S15]  /*0530*/  LDG.E.64 R22, desc[UR12][R6.64+0x38] ;  /* 0x0000380c06167981 */ /* 0x001ede000c1e1b00 */
[----:B------:R-:W-:-:S15]  /*0540*/  NOP ;  /* 0x0000000000007918 */ /* 0x000fde0000000000 */
[----:B------:R-:W-:-:S15]  /*0550*/  NOP ;  /* 0x0000000000007918 */ /* 0x000fde0000000000 */
[----:B------:R-:W-:-:S15]  /*0560*/  NOP ;  /* 0x0000000000007918 */ /* 0x000fde0000000000 */
[----:B------:R-:W-:-:S02]  /*0570*/  NOP ;  /* 0x0000000000007918 */ /* 0x000fc40000000000 */
[----:B----4-:R0:W1:Y:S02]  /*0580*/  @!P1 DADD R2, R2, R20 ;  /* 0x0000000002029229 */ /* 0x0100640000000014 */
[----:B0-----:R-:W4:-:S15]  /*0590*/  LDG.E.64 R20, desc[UR12][R6.64+0x18] ;  /* 0x0000180c06147981 */ /* 0x001f1e000c1e1b00 */
[----:B------:R-:W-:-:S15]  /*05a0*/  NOP ;  /* 0x0000000000007918 */ /* 0x000fde0000000000 */
[----:B------:R-:W-:-:S15]  /*05b0*/  NOP ;  /* 0x0000000000007918 */ /* 0x000fde0000000000 */
[----:B------:R-:W-:-:S15]  /*05c0*/  NOP ;  /* 0x0000000000007918 */ /* 0x000fde0000000000 */
[----:B------:R-:W-:-:S02]  /*05d0*/  NOP ;  /* 0x0000000000007918 */ /* 0x000fc40000000000 */
[----:B-1----:R0:W1:Y:S02]  /*05e0*/  @!P2 DADD R2, R2, R18 ;  /* 0x000000000202a229 */ /* 0x0020640000000012 */
[----:B0-----:R-:W3:-:S15]  /*05f0*/  LDG.E.64 R18, desc[UR12][R6.64+0x20] ;  /* 0x0000200c06127981 */ /* 0x001ede000c1e1b00 */
[----:B------:R-:W-:-:S15]  /*0600*/  NOP ;  /* 0x0000000000007918 */ /* 0x000fde0000000000 */
[----:B------:R-:W-:-:S15]  /*0610*/  NOP ;  /* 0x0000000000007918 */ /* 0x000fde0000000000 */
[----:B------:R-:W-:-:S15]  /*0620*/  NOP ;  /* 0x0000000000007918 */ /* 0x000fde0000000000 */
[----:B------:R-:W-:-:S02]  /*0630*/  NOP ;  /* 0x0000000000007918 */ /* 0x000fc40000000000 */
[----:B-1----:R0:W1:Y:S02]  /*0640*/  @!P3 DADD R2, R2, R16 ;  /* 0x000000000202b229 */ /* 0x0020640000000010 */
[----:B0-----:R-:W3:Y:S01]  /*0650*/  LDG.E.64 R16, desc[UR12][R6.64+0x28] ;  /* 0x0000280c06107981 */ /* 0x001ee2000c1e1b00 */
[----:B--2---:R-:W-:-:S04]  /*0660*/  ISETP.NE.U32.AND P0, PT, R4, R10, PT ;  /* 0x0000000a0400720c */ /* 0x004fc80003f05070 */
[----:B------:R-:W-:Y:S02]  /*0670*/  ISETP.NE.AND.EX P0, PT, R5, R11, PT, P0 ;  /* 0x0000000b0500720c */ /* 0x000fe40003f05300 */
[----:B------:R-:W2:-:S15]  /*0680*/  LDG.E.64 R10, desc[UR12][R6.64+0x30] ;  /* 0x0000300c060a7981 */ /* 0x000e9e000c1e1b00 */
[----:B------:R-:W-:-:S15]  /*0690*/  NOP ;  /* 0x0000000000007918 */ /* 0x000fde0000000000 */
[----:B------:R-:W-:-:S15]  /*06a0*/  NOP ;  /* 0x0000000000007918 */ /* 0x000fde0000000000 */
[----:B------:R-:W-:-:S10]  /*06b0*/  NOP ;  /* 0x0000000000007918 */ /* 0x000fd40000000000 */
[----:B-1----:R0:W1:Y:S02]  /*06c0*/  @!P4 DADD R2, R2, R14 ;  /* 0x000000000202c229 */ /* 0x002064000000000e */
[----:B0-----:R-:W2:-:S15]  /*06d0*/  LDG.E.64 R14, desc[UR12][R6.64+0x8] ;  /* 0x0000080c060e7981 */ /* 0x001e9e000c1e1b00 */
[----:B------:R-:W-:-:S15]  /*06e0*/  NOP ;  /* 0x0000000000007918 */ /* 0x000fde0000000000 */
[----:B------:R-:W-:-:S15]  /*06f0*/  NOP ;  /* 0x0000000000007918 */ /* 0x000fde0000000000 */
[----:B------:R-:W-:-:S15]  /*0700*/  NOP ;  /* 0x0000000000007918 */ /* 0x000fde0000000000 */
[----:B------:R-:W-:-:S02]  /*0710*/  NOP ;  /* 0x0000000000007918 */ /* 0x000fc40000000000 */
[----:B-1----:R0:W1:Y:S02]  /*0720*/  @!P5 DADD R2, R2, R12 ;  /* 0x000000000202d229 */ /* 0x002064000000000c */
[----:B0-----:R-:W2:-:S15]  /*0730*/  LDG.E.64 R12, desc[UR12][R6.64+0x10] ;  /* 0x0000100c060c7981 */ /* 0x001e9e000c1e1b00 */
[----:B------:R-:W-:-:S15]  /*0740*/  NOP ;  /* 0x0000000000007918 */ /* 0x000fde0000000000 */
[----:B------:R-:W-:-:S15]  /*0750*/  NOP ;  /* 0x0000000000007918 */ /* 0x000fde0000000000 */
[----:B------:R-:W-:-:S15]  /*0760*/  NOP ;  /* 0x0000000000007918 */ /* 0x000fde0000000000 */
[----:B------:R-:W-:-:S02]  /*0770*/  NOP ;  /* 0x0000000000007918 */ /* 0x000fc40000000000 */
[----:B-1----:R0:W1:Y:S02]  /*0780*/  @!P6 DADD R2, R2, R26 ;  /* 0x000000000202e229 */ /* 0x002064000000001a */
        /* <DEDUP_REMOVED lines=18> */
[----:B-1----:R0:W2:Y:S01]  /*08b0*/  @!P0 DADD R2, R2, R26 ;  /* 0x0000000002028229 */ /* 0x0020a2000000001a */
        /* <DEDUP_REMOVED lines=10> */
[----:B--2---:R-:W4:Y:S01]  /*0960*/  @!P1 DADD R2, R2, R12 ;  /* 0x0000000002029229 */ /* 0x004f22000000000c */
[----:B------:R-:W-:-:S05]  /*0970*/  IADD3 R6, P1, PT, R6, 0x80, RZ ;  /* 0x0000008006067810 */ /* 0x000fca0007f3e0ff */
[----:B------:R-:W-:-:S15]  /*0980*/  IMAD.X R7, RZ, RZ, R7, P1 ;  /* 0x000000ffff077224 */ /* 0x000fde00008e0607 */
[----:B------:R-:W-:-:S15]  /*0990*/  NOP ;  /* 0x0000000000007918 */ /* 0x000fde0000000000 */
[----:B------:R-:W-:-:S15]  /*09a0*/  NOP ;  /* 0x0000000000007918 */ /* 0x000fde0000000000 */
[----:B------:R-:W-:-:S13]  /*09b0*/  NOP ;  /* 0x0000000000007918 */ /* 0x000fda0000000000 */
[----:B----4-:R-:W1:Y:S01]  /*09c0*/  @!P2 DADD R2, R2, R14 ;  /* 0x000000000202a229 */ /* 0x010e62000000000e */
[----:B0-----:R-:W-:-:S05]  /*09d0*/  IADD3 R8, P2, PT, R8, 0x80, RZ ;  /* 0x0000008008087810 */ /* 0x001fca0007f5e0ff */
[----:B------:R-:W-:-:S15]  /*09e0*/  IMAD.X R9, RZ, RZ, R9, P2 ;  /* 0x000000ffff097224 */ /* 0x000fde00010e0609 */
[----:B------:R-:W-:-:S15]  /*09f0*/  NOP ;  /* 0x0000000000007918 */ /* 0x000fde0000000000 */
[----:B------:R-:W-:-:S15]  /*0a00*/  NOP ;  /* 0x0000000000007918 */ /* 0x000fde0000000000 */
[----:B------:R-:W-:-:S13]  /*0a10*/  NOP ;  /* 0x0000000000007918 */ /* 0x000fda0000000000 */
[----:B-1----:R-:W3:-:S15]  /*0a20*/  @!P4 DADD R2, R2, R16 ;  /* 0x000000000202c229 */ /* 0x002ede0000000010 */
[----:B------:R-:W-:-:S15]  /*0a30*/  NOP ;  /* 0x0000000000007918 */ /* 0x000fde0000000000 */
[----:B------:R-:W-:-:S15]  /*0a40*/  NOP ;  /* 0x0000000000007918 */ /* 0x000fde0000000000 */
[----:B------:R-:W-:-:S15]  /*0a50*/  NOP ;  /* 0x0000000000007918 */ /* 0x000fde0000000000 */
[----:B------:R-:W-:-:S04]  /*0a60*/  NOP ;  /* 0x0000000000007918 */ /* 0x000fc80000000000 */
[----:B---3--:R-:W0:-:S15]  /*0a70*/  @!P5 DADD R2, R2, R18 ;  /* 0x000000000202d229 */ /* 0x008e1e0000000012 */
        /* <DEDUP_REMOVED lines=14> */
[----:B0-----:R0:W1:Y:S02]  /*0b60*/  @!P0 DADD R2, R2, R10 ;  /* 0x0000000002028229 */ /* 0x001064000000000a */
[----:B01----:R-:W-:Y:S05]  /*0b70*/  BRA.U UP1, `(.L_x_1323) ;  /* 0xfffffff501d47547 */ /* 0x003fea000b83ffff */
.L_x_1322:
        /* <DEDUP_REMOVED lines=48> */
[----:B--2---:R0:W3:Y:S01]  /*0e80*/  @!P1 DADD R2, R2, R14 ;  /* 0x0000000002029229 */ /* 0x0040e2000000000e */
        /* <DEDUP_REMOVED lines=8> */
[----:B---3--:R-:W4:-:S15]  /*0f10*/  @!P0 DADD R2, R2, R10 ;  /* 0x0000000002028229 */ /* 0x008f1e000000000a */
[----:B------:R-:W-:-:S15]  /*0f20*/  NOP ;  /* 0x0000000000007918 */ /* 0x000fde0000000000 */
[----:B------:R-:W-:-:S15]  /*0f30*/  NOP ;  /* 0x0000000000007918 */ /* 0x000fde0000000000 */
[----:B------:R-:W-:-:S15]  /*0f40*/  NOP ;  /* 0x0000000000007918 */ /* 0x000fde0000000000 */
[----:B------:R-:W-:-:S04]  /*0f50*/  NOP ;  /* 0x0000000000007918 */ /* 0x000fc80000000000 */
[----:B----4-:R-:W2:-:S15]  /*0f60*/  @!P2 DADD R2, R2, R12 ;  /* 0x000000000202a229 */ /* 0x010e9e000000000c */
[----:B------:R-:W-:-:S15]  /*0f70*/  NOP ;  /* 0x0000000000007918 */ /* 0x000fde0000000000 */
[----:B------:R-:W-:-:S15]  /*0f80*/  NOP ;  /* 0x0000000000007918 */ /* 0x000fde0000000000 */
[----:B------:R-:W-:-:S15]  /*0f90*/  NOP ;  /* 0x0000000000007918 */ /* 0x000fde0000000000 */
[----:B------:R-:W-:-:S04]  /*0fa0*/  NOP ;  /* 0x0000000000007918 */ /* 0x000fc80000000000 */
[----:B--2---:R-:W0:-:S15]  /*0fb0*/  @!P4 DADD R2, R2, R14 ;  /* 0x000000000202c229 */ /* 0x004e1e000000000e */
        /* <DEDUP_REMOVED lines=20> */
.L_x_1324:
        /* <DEDUP_REMOVED lines=38> */
[----:B-1----:R-:W2:-:S15]  /*1360*/  @!P0 DADD R2, R2, R6 ;  /* 0x0000000002028229 */ /* 0x002e9e0000000006 */
[----:B------:R-:W-:-:S15]  /*1370*/  NOP ;  /* 0x0000000000007918 */ /* 0x000fde0000000000 */
[----:B------:R-:W-:-:S15]  /*1380*/  NOP ;  /* 0x0000000000007918 */ /* 0x000fde0000000000 */
[----:B------:R-:W-:-:S15]  /*1390*/  NOP ;  /* 0x0000000000007918 */ /* 0x000fde0000000000 */
[----:B------:R-:W-:-:S04]  /*13a0*/  NOP ;  /* 0x0000000000007918 */ /* 0x000fc80000000000 */
[----:B--2---:R-:W3:-:S15]  /*13b0*/  @!P1 DADD R2, R2, R8 ;  /* 0x0000000002029229 */ /* 0x004ede0000000008 */
        /* <DEDUP_REMOVED lines=9> */
[----:B----4-:R2:W3:Y:S02]  /*1450*/  @!P3 DADD R2, R2, R12 ;  /* 0x000000000202b229 */ /* 0x0104e4000000000c */
.L_x_1325:
        /* <DEDUP_REMOVED lines=9> */
.L_x_1326:
        /* <DEDUP_REMOVED lines=16> */
[----:B-1-3--:R4:W0:Y:S02]  /*15f0*/  @!P0 DADD R2, R2, R6 ;  /* 0x0000000002028229 */ /* 0x00a8240000000006 */
[----:B0---4-:R-:W-:Y:S09]  /*1600*/  BRA.U UP0, `(.L_x_1326) ;  /* 0xfffffffd00b87547 */ /* 0x011ff2000b83ffff */
.L_x_1321:
[----:B------:R-:W4:Y:S02]  /*1610*/  LDCU.64 UR4, c[0x0][0x380] ;  /* 0x00007000ff0477ac */ /* 0x000f240008000a00 */
[----:B----45:R-:W-:-:S04]  /*1620*/  IADD3 R4, P0, PT, R0, UR4, RZ ;  /* 0x0000000400047c10 */ /* 0x030fc8000ff1e0ff */
[----:B------:R-:W-:-:S05]  /*1630*/  IADD3.X R5, PT, PT, R24, UR5, RZ, P0, !PT ;  /* 0x0000000518057c10 */ /* 0x000fca00087fe4ff */
[----:B-1-3--:R-:W-:Y:S01]  /*1640*/  STG.E.64 desc[UR12][R4.64], R2 ;  /* 0x0000000204007986 */ /* 0x00afe2000c101b0c */
[----:B------:R-:W-:Y:S05]  /*1650*/  EXIT ;  /* 0x000000000000794d */ /* 0x000fea0003800000 */
.L_x_1327:
        /* <DEDUP_REMOVED lines=10> */
.L_x_8796:


//--------------------- .text._ZN2at6native55_GLOBAL__N__0955718d_22_SparseCsrTensorMath_cu_868dd54534reduce_sparse_csr_dim0_cuda_kernelIdiNS1_14ReductionAddOpIdEEdEEvPT2_PKT0_lPKT_S9_lT1_ --------------------------
	.section	.text._ZN2at6native55_GLOBAL__N__0955718d_22_SparseCsrTensorMath_cu_868dd54534reduce_sparse_csr_dim0_cuda_kernelIdiNS1_14ReductionAddOpIdEEdEEvPT2_PKT0_lPKT_S9_lT1_,"ax",@progbits
	.align	128
.text._ZN2at6native55_GLOBAL__N__0955718d_22_SparseCsrTensorMath_cu_868dd54534reduce_sparse_csr_dim0_cuda_kernelIdiNS1_14ReductionAddOpIdEEdEEvPT2_PKT0_lPKT_S9_lT1_:
        .type           _ZN2at6native55_GLOBAL__N__0955718d_22_SparseCsrTensorMath_cu_868dd54534reduce_sparse_csr_dim0_cuda_kernelIdiNS1_14ReductionAddOpIdEEdEEvPT2_PKT0_lPKT_S9_lT1_,@function
        .size           _ZN2at6native55_GLOBAL__N__0955718d_22_SparseCsrTensorMath_cu_868dd54534reduce_sparse_csr_dim0_cuda_kernelIdiNS1_14ReductionAddOpIdEEdEEvPT2_PKT0_lPKT_S9_lT1_,(.L_x_8797 - _ZN2at6native55_GLOBAL__N__0955718d_22_SparseCsrTensorMath_cu_868dd54534reduce_sparse_csr_dim0_cuda_kernelIdiNS1_14ReductionAddOpIdEEdEEvPT2_PKT0_lPKT_S9_lT1_)
        .other          _ZN2at6native55_GLOBAL__N__0955718d_22_SparseCsrTensorMath_cu_868dd54534reduce_sparse_csr_dim0_cuda_kernelIdiNS1_14ReductionAddOpIdEEdEEvPT2_PKT0_lPKT_S9_lT1_,@"STO_CUDA_ENTRY STV_DEFAULT"
_ZN2at6native55_GLOBAL__N__0955718d_22_SparseCsrTensorMath_cu_868dd54534reduce_sparse_csr_dim0_cuda_kernelIdiNS1_14ReductionAddOpIdEEdEEvPT2_PKT0_lPKT_S9_lT1_:
        /* <DEDUP_REMOVED lines=43> */
.L_x_1330:
        /* <DEDUP_REMOVED lines=25> */
[----:B---3--:R-:W4:Y:S01]  /*0440*/  @!P0 DADD R2, R2, R14 ;  /* 0x0000000002028229 */ /* 0x008f22000000000e */
[----:B--2---:R-:W-:-:S02]  /*0450*/  ISETP.NE.AND P0, PT, R8, R9, PT ;  /* 0x000000090800720c */ /* 0x004fc40003f05270 */
[----:B------:R-:W2:-:S15]  /*0460*/  LDG.E R9, desc[UR14][R4.64+0x1c] ;  /* 0x00001c0e04097981 */ /* 0x000e9e000c1e1900 */
[----:B------:R-:W-:-:S15]  /*0470*/  NOP ;  /* 0x0000000000007918 */ /* 0x000fde0000000000 */
[----:B------:R-:W-:-:S15]  /*0480*/  NOP ;  /* 0x0000000000007918 */ /* 0x000fde0000000000 */
[----:B------:R-:W-:-:S15]  /*0490*/  NOP ;  /* 0x0000000000007918 */ /* 0x000fde0000000000 */
[----:B------:R-:W-:-:S01]  /*04a0*/  NOP ;  /* 0x0000000000007918 */ /* 0x000fc20000000000 */
[----:B----4-:R0:W1:Y:S01]  /*04b0*/  @!P2 DADD R2, R2, R12 ;  /* 0x000000000202a229 */ /* 0x010062000000000c */
[----:B------:R-:W-:Y:S02]  /*04c0*/  ISETP.NE.AND P2, PT, R8, R21, PT ;  /* 0x000000150800720c */ /* 0x000fe40003f45270 */
[----:B------:R-:W3:Y:S11]  /*04d0*/  LDG.E R21, desc[UR14][R4.64+0x4] ;  /* 0x0000040e04157981 */ /* 0x000ef6000c1e1900 */
[----:B0-----:R-:W4:-:S15]  /*04e0*/  @!P2 LDG.E.64 R12, desc[UR14][R6.64+-0x20] ;  /* 0xffffe00e060ca981 */ /* 0x001f1e000c1e1b00 */
[----:B------:R-:W-:-:S15]  /*04f0*/  NOP ;  /* 0x0000000000007918 */ /* 0x000fde0000000000 */
[----:B------:R-:W-:-:S15]  /*0500*/  NOP ;  /* 0x0000000000007918 */ /* 0x000fde0000000000 */
[----:B------:R-:W-:-:S05]  /*0510*/  NOP ;  /* 0x0000000000007918 */ /* 0x000fca0000000000 */
[----:B-1----:R0:W1:Y:S01]  /*0520*/  @!P3 DADD R2, R2, R16 ;  /* 0x000000000202b229 */ /* 0x0020620000000010 */
[----:B------:R-:W-:Y:S01]  /*0530*/  ISETP.NE.AND P3, PT, R8, R23, PT ;  /* 0x000000170800720c */ /* 0x000fe20003f65270 */
[----:B0-----:R-:W2:Y:S04]  /*0540*/  @!P4 LDG.E.64 R16, desc[UR14][R6.64+-0x10] ;  /* 0xfffff00e0610c981 */ /* 0x001ea8000c1e1b00 */
[----:B------:R-:W2:Y:S08]  /*0550*/  LDG.E R23, desc[UR14][R4.64+0x8] ;  /* 0x0000080e04177981 */ /* 0x000eb0000c1e1900 */
[----:B------:R-:W2:-:S15]  /*0560*/  @!P3 LDG.E.64 R14, desc[UR14][R6.64+-0x18] ;  /* 0xffffe80e060eb981 */ /* 0x000e9e000c1e1b00 */
[----:B------:R-:W-:-:S15]  /*0570*/  NOP ;  /* 0x0000000000007918 */ /* 0x000fde0000000000 */
[----:B------:R-:W-:-:S15]  /*0580*/  NOP ;  /* 0x0000000000007918 */ /* 0x000fde0000000000 */
[----:B------:R-:W-:-:S05]  /*0590*/  NOP ;  /* 0x0000000000007918 */ /* 0x000fca0000000000 */
[----:B-1----:R0:W4:Y:S02]  /*05a0*/  @!P1 DADD R2, R2, R10 ;  /* 0x0000000002029229 */ /* 0x002124000000000a */
[----:B0-----:R-:W2:Y:S01]  /*05b0*/  @!P0 LDG.E.64 R10, desc[UR14][R6.64] ;  /* 0x0000000e060a8981 */ /* 0x001ea2000c1e1b00 */
[C---:B------:R-:W-:Y:S02]  /*05c0*/  ISETP.NE.AND P1, PT, R8.reuse, R20, PT ;  /* 0x000000140800720c */ /* 0x040fe40003f25270 */
[----:B---3--:R-:W-:-:S15]  /*05d0*/  ISETP.NE.AND P6, PT, R8, R21, PT ;  /* 0x000000150800720c */ /* 0x008fde0003fc5270 */
[----:B------:R-:W-:-:S15]  /*05e0*/  NOP ;  /* 0x0000000000007918 */ /* 0x000fde0000000000 */
[----:B------:R-:W-:-:S15]  /*05f0*/  NOP ;  /* 0x0000000000007918 */ /* 0x000fde0000000000 */
[----:B------:R-:W-:-:S14]  /*0600*/  NOP ;  /* 0x0000000000007918 */ /* 0x000fdc0000000000 */
[----:B----4-:R0:W2:Y:S01]  /*0610*/  @!P2 DADD R2, R2, R12 ;  /* 0x000000000202a229 */ /* 0x0100a2000000000c */
[----:B------:R-:W-:Y:S01]  /*0620*/  ISETP.NE.AND P2, PT, R8, R29, PT ;  /* 0x0000001d0800720c */ /* 0x000fe20003f45270 */
[----:B0-----:R-:W3:-:S12]  /*0630*/  @!P6 LDG.E.64 R12, desc[UR14][R6.64+0x8] ;  /* 0x0000080e060ce981 */ /* 0x001ed8000c1e1b00 */
[----:B------:R-:W4:-:S15]  /*0640*/  @!P2 LDG.E.64 R20, desc[UR14][R6.64+0x28] ;  /* 0x0000280e0614a981 */ /* 0x000f1e000c1e1b00 */
[----:B------:R-:W-:-:S15]  /*0650*/  NOP ;  /* 0x0000000000007918 */ /* 0x000fde0000000000 */
[----:B------:R-:W-:-:S15]  /*0660*/  NOP ;  /* 0x0000000000007918 */ /* 0x000fde0000000000 */
[----:B------:R-:W-:-:S05]  /*0670*/  NOP ;  /* 0x0000000000007918 */ /* 0x000fca0000000000 */
[----:B--2---:R-:W0:Y:S01]  /*0680*/  @!P3 DADD R2, R2, R14 ;  /* 0x000000000202b229 */ /* 0x004e22000000000e */
[----:B------:R-:W-:-:S15]  /*0690*/  ISETP.NE.AND P3, PT, R8, R27, PT ;  /* 0x0000001b0800720c */ /* 0x000fde0003f65270 */
[----:B------:R-:W-:-:S15]  /*06a0*/  NOP ;  /* 0x0000000000007918 */ /* 0x000fde0000000000 */
[----:B------:R-:W-:-:S15]  /*06b0*/  NOP ;  /* 0x0000000000007918 */ /* 0x000fde0000000000 */
[----:B------:R-:W-:-:S15]  /*06c0*/  NOP ;  /* 0x0000000000007918 */ /* 0x000fde0000000000 */
[----:B------:R-:W-:-:S03]  /*06d0*/  NOP ;  /* 0x0000000000007918 */ /* 0x000fc60000000000 */
[----:B0-----:R0:W1:Y:S01]  /*06e0*/  @!P4 DADD R2, R2, R16 ;  /* 0x000000000202c229 */ /* 0x0010620000000010 */
[----:B------:R-:W-:-:S13]  /*06f0*/  ISETP.NE.AND P4, PT, R8, R25, PT ;  /* 0x000000190800720c */ /* 0x000fda0003f85270 */
[----:B0-----:R-:W2:-:S15]  /*0700*/  @!P4 LDG.E.64 R16, desc[UR14][R6.64+0x18] ;  /* 0x0000180e0610c981 */ /* 0x001e9e000c1e1b00 */
[----:B------:R-:W-:-:S15]  /*0710*/  NOP ;  /* 0x0000000000007918 */ /* 0x000fde0000000000 */
[----:B------:R-:W-:-:S15]  /*0720*/  NOP ;  /* 0x0000000000007918 */ /* 0x000fde0000000000 */
[----:B------:R-:W-:-:S05]  /*0730*/  NOP ;  /* 0x0000000000007918 */ /* 0x000fca0000000000 */
[----:B-1----:R0:W1:Y:S01]  /*0740*/  @!P5 DADD R2, R2, R18 ;  /* 0x000000000202d229 */ /* 0x0020620000000012 */
[----:B------:R-:W-:Y:S01]  /*0750*/  ISETP.NE.AND P5, PT, R8, R23, PT ;  /* 0x000000170800720c */ /* 0x000fe20003fa5270 */
[----:B0-----:R-:W4:Y:S04]  /*0760*/  @!P3 LDG.E.64 R18, desc[UR14][R6.64+0x20] ;  /* 0x0000200e0612b981 */ /* 0x001f28000c1e1b00 */
[----:B------:R-:W4:Y:S08]  /*0770*/  @!P1 LDG.E.64 R22, desc[UR14][R6.64+0x30] ;  /* 0x0000300e06169981 */ /* 0x000f30000c1e1b00 */
[----:B------:R-:W2:-:S15]  /*0780*/  @!P5 LDG.E.64 R14, desc[UR14][R6.64+0x10] ;  /* 0x0000100e060ed981 */ /* 0x000e9e000c1e1b00 */
[----:B------:R-:W-:-:S15]  /*0790*/  NOP ;  /* 0x0000000000007918 */ /* 0x000fde0000000000 */
[----:B------:R-:W-:-:S15]  /*07a0*/  NOP ;  /* 0x0000000000007918 */ /* 0x000fde0000000000 */
[----:B------:R-:W-:-:S05]  /*07b0*/  NOP ;  /* 0x0000000000007918 */ /* 0x000fca0000000000 */
[----:B-1----:R0:W3:Y:S01]  /*07c0*/  @!P0 DADD R2, R2, R10 ;  /* 0x0000000002028229 */ /* 0x0020e2000000000a */
        /* <DEDUP_REMOVED lines=8> */
[----:B---3--:R-:W2:-:S15]  /*0850*/  @!P6 DADD R2, R2, R12 ;  /* 0x000000000202e229 */ /* 0x008e9e000000000c */
[----:B------:R-:W-:-:S15]  /*0860*/  NOP ;  /* 0x0000000000007918 */ /* 0x000fde0000000000 */
[----:B------:R-:W-:-:S15]  /*0870*/  NOP ;  /* 0x0000000000007918 */ /* 0x000fde0000000000 */
[----:B------:R-:W-:-:S15]  /*0880*/  NOP ;  /* 0x0000000000007918 */ /* 0x000fde0000000000 */
[----:B------:R-:W-:-:S04]  /*0890*/  NOP ;  /* 0x0000000000007918 */ /* 0x000fc80000000000 */
[----:B--2---:R-:W1:-:S15]  /*08a0*/  @!P5 DADD R2, R2, R14 ;  /* 0x000000000202d229 */ /* 0x004e5e000000000e */
[----:B------:R-:W-:-:S15]  /*08b0*/  NOP ;  /* 0x0000000000007918 */ /* 0x000fde0000000000 */
[----:B------:R-:W-:-:S15]  /*08c0*/  NOP ;  /* 0x0000000000007918 */ /* 0x000fde0000000000 */
[----:B------:R-:W-:-:S15]  /*08d0*/  NOP ;  /* 0x0000000000007918 */ /* 0x000fde0000000000 */
[----:B------:R-:W-:-:S04]  /*08e0*/  NOP ;  /* 0x0000000000007918 */ /* 0x000fc80000000000 */
[----:B-1----:R-:W4:-:S15]  /*08f0*/  @!P4 DADD R2, R2, R16 ;  /* 0x000000000202c229 */ /* 0x002f1e0000000010 */
        /* <DEDUP_REMOVED lines=15> */
[----:B-1----:R-:W0:Y:S01]  /*09f0*/  @!P1 DADD R2, R2, R22 ;  /* 0x0000000002029229 */ /* 0x002e220000000016 */
[----:B------:R-:W-:-:S05]  /*0a00*/  IADD3 R4, P1, PT, R4, 0x40, RZ ;  /* 0x0000004004047810 */ /* 0x000fca0007f3e0ff */
[----:B------:R-:W-:-:S15]  /*0a10*/  IMAD.X R5, RZ, RZ, R5, P1 ;  /* 0x000000ffff057224 */ /* 0x000fde00008e0605 */
[----:B------:R-:W-:-:S15]  /*0a20*/  NOP ;  /* 0x0000000000007918 */ /* 0x000fde0000000000 */
[----:B------:R-:W-:-:S15]  /*0a30*/  NOP ;  /* 0x0000000000007918 */ /* 0x000fde0000000000 */
[----:B------:R-:W-:-:S13]  /*0a40*/  NOP ;  /* 0x0000000000007918 */ /* 0x000fda0000000000 */
[----:B0-----:R0:W1:Y:S02]  /*0a50*/  @!P0 DADD R2, R2, R10 ;  /* 0x0000000002028229 */ /* 0x001064000000000a */
[----:B01----:R-:W-:Y:S05]  /*0a60*/  BRA.U UP1, `(.L_x_1330) ;  /* 0xfffffff901107547 */ /* 0x003fea000b83ffff */
.L_x_1329:
        /* <DEDUP_REMOVED lines=40> */
[----:B--2---:R0:W3:Y:S01]  /*0cf0*/  @!P6 DADD R2, R2, R6 ;  /* 0x000000000202e229 */ /* 0x0040e20000000006 */
[----:B------:R-:W-:-:S13]  /*0d00*/  ISETP.NE.AND P6, PT, R8, R23, PT ;  /* 0x000000170800720c */ /* 0x000fda0003fc5270 */
[----:B0-----:R-:W2:Y:S01]  /*0d10*/  @!P6 LDG.E.64 R6, desc[UR14][R4.64+0x38] ;  /* 0x0000380e0406e981 */ /* 0x001ea2000c1e1b00 */
[----:B------:R-:W-:-:S04]  /*0d20*/  UIADD3 UR5, UP1, UPT, UR5, 0x8, URZ ;  /* 0x0000000805057890 */ /* 0x000fc8000ff3e0ff */
[----:B------:R-:W-:-:S15]  /*0d30*/  UIADD3.X UR6, UPT, UPT, URZ, UR6, URZ, UP1, !UPT ;  /* 0x00000006ff067290 */ /* 0x000fde0008ffe4ff */
[----:B------:R-:W-:-:S15]  /*0d40*/  NOP ;  /* 0x0000000000007918 */ /* 0x000fde0000000000 */
[----:B------:R-:W-:-:S15]  /*0d50*/  NOP ;  /* 0x0000000000007918 */ /* 0x000fde0000000000 */
[----:B---3--:R-:W4:-:S15]  /*0d60*/  @!P5 DADD R2, R2, R10 ;  /* 0x000000000202d229 */ /* 0x008f1e000000000a */
[----:B------:R-:W-:-:S15]  /*0d70*/  NOP ;  /* 0x0000000000007918 */ /* 0x000fde0000000000 */
[----:B------:R-:W-:-:S15]  /*0d80*/  NOP ;  /* 0x0000000000007918 */ /* 0x000fde0000000000 */
[----:B------:R-:W-:-:S15]  /*0d90*/  NOP ;  /* 0x0000000000007918 */ /* 0x000fde0000000000 */
[----:B------:R-:W-:-:S04]  /*0da0*/  NOP ;  /* 0x0000000000007918 */ /* 0x000fc80000000000 */
[----:B----4-:R-:W0:-:S15]  /*0db0*/  @!P4 DADD R2, R2, R12 ;  /* 0x000000000202c229 */ /* 0x010e1e000000000c */
        /* <DEDUP_REMOVED lines=19> */
[----:B0-----:R-:W2:-:S15]  /*0ef0*/  @!P0 DADD R2, R2, R20 ;  /* 0x0000000002028229 */ /* 0x001e9e0000000014 */
[----:B------:R-:W-:-:S15]  /*0f00*/  NOP ;  /* 0x0000000000007918 */ /* 0x000fde0000000000 */
[----:B------:R-:W-:-:S15]  /*0f10*/  NOP ;  /* 0x0000000000007918 */ /* 0x000fde0000000000 */
[----:B------:R-:W-:-:S15]  /*0f20*/  NOP ;  /* 0x0000000000007918 */ /* 0x000fde0000000000 */
[----:B------:R-:W-:-:S04]  /*0f30*/  NOP ;  /* 0x0000000000007918 */ /* 0x000fc80000000000 */
[----:B--2---:R0:W1:Y:S02]  /*0f40*/  @!P6 DADD R2, R2, R6 ;  /* 0x000000000202e229 */ /* 0x0040640000000006 */
.L_x_1331:
        /* <DEDUP_REMOVED lines=48> */
.L_x_1332:
[----:B------:R-:W-:Y:S05]  /*1250*/  BRA.U !UP0, `(.L_x_1328) ;  /* 0x00000001085c7547 */ /* 0x000fea000b800000 */
[----:B------:R-:W4:Y:S01]  /*1260*/  LDCU.64 UR8, c[0x0][0x398] ;  /* 0x00007300ff0877ac */ /* 0x000f220008000a00 */
[----:B------:R-:W0:Y:S01]  /*1270*/  LDCU.64 UR12, c[0x0][0x3a0] ;  /* 0x00007400ff0c77ac */ /* 0x000e220008000a00 */
[----:B----4-:R-:W-:Y:S02]  /*1280*/  ULEA UR8, UP0, UR5, UR8, 0x3 ;  /* 0x0000000805087291 */ /* 0x010fe4000f8018ff */
[----:B0-----:R-:W-:Y:S02]  /*1290*/  ULEA UR7, UP1, UR5, UR12, 0x2 ;  /* 0x0000000c05077291 */ /* 0x001fe4000f8210ff */
[----:B------:R-:W-:Y:S02]  /*12a0*/  ULEA.HI.X UR9, UR5, UR9, UR6, 0x3, UP0 ;  /* 0x0000000905097291 */ /* 0x000fe400080f1c06 */
[----:B------:R-:W-:-:S12]  /*12b0*/  ULEA.HI.X UR5, UR5, UR13, UR6, 0x2, UP1 ;  /* 0x0000000d05057291 */ /* 0x000fd800088f1406 */
.L_x_1333:
        /* <DEDUP_REMOVED lines=17> */
.L_x_1328:
[----:B------:R-:W4:Y:S02]  /*13d0*/  LDCU.64 UR4, c[0x0][0x380] ;  /* 0x00007000ff0477ac */ /* 0x000f240008000a00 */
[----:B----4-:R-:W-:-:S04]  /*13e0*/  LEA R4, P0, R0, UR4, 0x3 ;  /* 0x0000000400047c11 */ /* 0x010fc8000f8018ff */
[----:B------:R-:W-:-:S05]  /*13f0*/  LEA.HI.X R5, R0, UR5, RZ, 0x3, P0 ;  /* 0x0000000500057c11 */ /* 0x000fca00080f1cff */
[----:B-1-3--:R-:W-:Y:S01]  /*1400*/  STG.E.64 desc[UR14][R4.64], R2 ;  /* 0x0000000204007986 */ /* 0x00afe2000c101b0e */
[----:B------:R-:W-:Y:S05]  /*1410*/  EXIT ;  /* 0x000000000000794d */ /* 0x000fea0003800000 */
.L_x_1334:
        /* <DEDUP_REMOVED lines=14> */
.L_x_8797:


//--------------------- .text._ZN2at6native55_GLOBAL__N__0955718d_22_SparseCsrTensorMath_cu_868dd54534reduce_sparse_csr_dim1_cuda_kernelIslNS1_14ReductionAddOpIlEElEEvPT2_PKT_PKT0_SC_lT1_ --------------------------
	.section	.text._ZN2at6native55_GLOBAL__N__0955718d_22_SparseCsrTensorMath_cu_868dd54534reduce_sparse_csr_dim1_cuda_kernelIslNS1_14ReductionAddOpIlEElEEvPT2_PKT_PKT0_SC_lT1_,"ax",@progbits
	.align	128
.text._ZN2at6native55_GLOBAL__N__0955718d_22_SparseCsrTensorMath_cu_868dd54534reduce_sparse_csr_dim1_cuda_kernelIslNS1_14ReductionAddOpIlEElEEvPT2_PKT_PKT0_SC_lT1_:
        .type           _ZN2at6native55_GLOBAL__N__0955718d_22_SparseCsrTensorMath_cu_868dd54534reduce_sparse_csr_dim1_cuda_kernelIslNS1_14ReductionAddOpIlEElEEvPT2_PKT_PKT0_SC_lT1_,@function
        .size           _ZN2at6native55_GLOBAL__N__0955718d_22_SparseCsrTensorMath_cu_868dd54534reduce_sparse_csr_dim1_cuda_kernelIslNS1_14ReductionAddOpIlEElEEvPT2_PKT_PKT0_SC_lT1_,(.L_x_8798 - _ZN2at6native55_GLOBAL__N__0955718d_22_SparseCsrTensorMath_cu_868dd54534reduce_sparse_csr_dim1_cuda_kernelIslNS1_14ReductionAddOpIlEElEEvPT2_PKT_PKT0_SC_lT1_)
        .other          _ZN2at6native55_GLOBAL__N__0955718d_22_SparseCsrTensorMath_cu_868dd54534reduce_sparse_csr_dim1_cuda_kernelIslNS1_14ReductionAddOpIlEElEEvPT2_PKT_PKT0_SC_lT1_,@"STO_CUDA_ENTRY STV_DEFAULT"
_ZN2at6native55_GLOBAL__N__0955718d_22_SparseCsrTensorMath_cu_868dd54534reduce_sparse_csr_dim1_cuda_kernelIslNS1_14ReductionAddOpIlEElEEvPT2_PKT_PKT0_SC_lT1_:
        /* <DEDUP_REMOVED lines=46> */
.L_x_1339:
[----:B------:R-:W2:Y:S04]  /*02e0*/  LDG.E.S16 R23, desc[UR4][R2.64+-0x10] ;  /* 0xfffff00402177981 */ /* 0x000ea8000c1e1700 */
[----:B------:R-:W3:Y:S04]  /*02f0*/  LDG.E.S16 R24, desc[UR4][R2.64+-0xe] ;  /* 0xfffff20402187981 */ /* 0x000ee8000c1e1700 */
[----:B------:R-:W4:Y:S04]  /*0300*/  LDG.E.S16 R21, desc[UR4][R2.64+-0xc] ;  /* 0xfffff40402157981 */ /* 0x000f28000c1e1700 */
[----:B------:R-:W4:Y:S04]  /*0310*/  LDG.E.S16 R10, desc[UR4][R2.64+-0xa] ;  /* 0xfffff604020a7981 */ /* 0x000f28000c1e1700 */
[----:B------:R-:W5:Y:S04]  /*0320*/  LDG.E.S16 R19, desc[UR4][R2.64+-0x8] ;  /* 0xfffff80402137981 */ /* 0x000f68000c1e1700 */
        /* <DEDUP_REMOVED lines=8> */
[----:B------:R-:W5:Y:S01]  /*03b0*/  LDG.E.S16 R12, desc[UR4][R2.64+0xa] ;  /* 0x00000a04020c7981 */ /* 0x000f62000c1e1700 */
[----:B--2---:R-:W-:-:S02]  /*03c0*/  SHF.R.S32.HI R28, RZ, 0x1f, R23 ;  /* 0x0000001fff1c7819 */ /* 0x004fc40000011417 */
[----:B---3--:R-:W-:Y:S02]  /*03d0*/  IADD3 R8, P1, P2, R24, R8, R23 ;  /* 0x0000000818087210 */ /* 0x008fe40007a3e017 */
[----:B------:R-:W-:-:S04]  /*03e0*/  SHF.R.S32.HI R24, RZ, 0x1f, R24 ;  /* 0x0000001fff187819 */ /* 0x000fc80000011418 */
[----:B------:R-:W-:Y:S02]  /*03f0*/  IADD3.X R28, PT, PT, R24, R9, R28, P1, P2 ;  /* 0x00000009181c7210 */ /* 0x000fe40000fe441c */
[----:B------:R-:W2:Y:S04]  /*0400*/  LDG.E.S16 R24, desc[UR4][R2.64+0xc] ;  /* 0x00000c0402187981 */ /* 0x000ea8000c1e1700 */
[----:B------:R0:W2:Y:S01]  /*0410*/  LDG.E.S16 R9, desc[UR4][R2.64+0xe] ;  /* 0x00000e0402097981 */ /* 0x0000a2000c1e1700 */
[--C-:B----4-:R-:W-:Y:S02]  /*0420*/  IADD3 R8, P1, P2, R10, R8, R21.reuse ;  /* 0x000000080a087210 */ /* 0x110fe40007a3e015 */
[----:B------:R-:W-:Y:S02]  /*0430*/  SHF.R.S32.HI R21, RZ, 0x1f, R21 ;  /* 0x0000001fff157819 */ /* 0x000fe40000011415 */
[----:B------:R-:W-:-:S04]  /*0440*/  SHF.R.S32.HI R10, RZ, 0x1f, R10 ;  /* 0x0000001fff0a7819 */ /* 0x000fc8000001140a */
[----:B------:R-:W-:Y:S02]  /*0450*/  IADD3.X R10, PT, PT, R10, R28, R21, P1, P2 ;  /* 0x0000001c0a0a7210 */ /* 0x000fe40000fe4415 */
[--C-:B-----5:R-:W-:Y:S02]  /*0460*/  IADD3 R8, P1, P2, R22, R8, R19.reuse ;  /* 0x0000000816087210 */ /* 0x120fe40007a3e013 */
[----:B------:R-:W-:Y:S02]  /*0470*/  SHF.R.S32.HI R19, RZ, 0x1f, R19 ;  /* 0x0000001fff137819 */ /* 0x000fe40000011413 */
[----:B------:R-:W-:-:S04]  /*0480*/  SHF.R.S32.HI R22, RZ, 0x1f, R22 ;  /* 0x0000001fff167819 */ /* 0x000fc80000011416 */
[----:B------:R-:W-:Y:S02]  /*0490*/  IADD3.X R19, PT, PT, R22, R10, R19, P1, P2 ;  /* 0x0000000a16137210 */ /* 0x000fe40000fe4413 */
[--C-:B------:R-:W-:Y:S02]  /*04a0*/  IADD3 R8, P1, P2, R20, R8, R17.reuse ;  /* 0x0000000814087210 */ /* 0x100fe40007a3e011 */
        /* <DEDUP_REMOVED lines=11> */
[----:B------:R-:W-:Y:S02]  /*0560*/  IADD3 R26, P1, PT, R26, -0x10, RZ ;  /* 0xfffffff01a1a7810 */ /* 0x000fe40007f3e0ff */
[--C-:B------:R-:W-:Y:S02]  /*0570*/  IADD3 R8, P2, P3, R12, R8, R11.reuse ;  /* 0x000000080c087210 */ /* 0x100fe40007b5e00b */
[----:B------:R-:W-:Y:S02]  /*0580*/  IADD3.X R14, PT, PT, R14, -0x1, RZ, P1, !PT ;  /* 0xffffffff0e0e7810 */ /* 0x000fe40000ffe4ff */
[----:B------:R-:W-:Y:S02]  /*0590*/  ISETP.NE.U32.AND P1, PT, R26, RZ, PT ;  /* 0x000000ff1a00720c */ /* 0x000fe40003f25070 */
[----:B------:R-:W-:-:S02]  /*05a0*/  SHF.R.S32.HI R11, RZ, 0x1f, R11 ;  /* 0x0000001fff0b7819 */ /* 0x000fc4000001140b */
[----:B------:R-:W-:Y:S02]  /*05b0*/  ISETP.NE.AND.EX P1, PT, R14, RZ, PT, P1 ;  /* 0x000000ff0e00720c */ /* 0x000fe40003f25310 */
[----:B------:R-:W-:-:S04]  /*05c0*/  SHF.R.S32.HI R12, RZ, 0x1f, R12 ;  /* 0x0000001fff0c7819 */ /* 0x000fc8000001140c */
[----:B------:R-:W-:Y:S02]  /*05d0*/  IADD3.X R11, PT, PT, R12, R13, R11, P2, P3 ;  /* 0x0000000d0c0b7210 */ /* 0x000fe400017e640b */
[----:B------:R-:W-:Y:S02]  /*05e0*/  IADD3 R5, P2, PT, R5, 0x10, RZ ;  /* 0x0000001005057810 */ /* 0x000fe40007f5e0ff */
[----:B0-----:R-:W-:-:S03]  /*05f0*/  IADD3 R2, P3, PT, R2, 0x20, RZ ;  /* 0x0000002002027810 */ /* 0x001fc60007f7e0ff */
[----:B------:R-:W-:Y:S02]  /*0600*/  IMAD.X R6, RZ, RZ, R6, P2 ;  /* 0x000000ffff067224 */ /* 0x000fe400010e0606 */
[----:B------:R-:W-:Y:S01]  /*0610*/  IMAD.X R3, RZ, RZ, R3, P3 ;  /* 0x000000ffff037224 */ /* 0x000fe200018e0603 */
[--C-:B--2---:R-:W-:Y:S02]  /*0620*/  IADD3 R8, P4, P5, R9, R8, R24.reuse ;  /* 0x0000000809087210 */ /* 0x104fe40007d9e018 */
[----:B------:R-:W-:Y:S02]  /*0630*/  SHF.R.S32.HI R24, RZ, 0x1f, R24 ;  /* 0x0000001fff187819 */ /* 0x000fe40000011418 */
[----:B------:R-:W-:-:S04]  /*0640*/  SHF.R.S32.HI R9, RZ, 0x1f, R9 ;  /* 0x0000001fff097819 */ /* 0x000fc80000011409 */
[----:B------:R-:W-:Y:S01]  /*0650*/  IADD3.X R9, PT, PT, R9, R11, R24, P4, P5 ;  /* 0x0000000b09097210 */ /* 0x000fe200027ea418 */
[----:B------:R-:W-:Y:S06]  /*0660*/  @P1 BRA `(.L_x_1339) ;  /* 0xfffffffc001c1947 */ /* 0x000fec000383ffff */
.L_x_1338:
[----:B------:R-:W-:Y:S05]  /*0670*/  BSYNC.RECONVERGENT B1 ;  /* 0x0000000000017941 */ /* 0x000fea0003800200 */
.L_x_1337:
        /* <DEDUP_REMOVED lines=11> */
[----:B------:R-:W2:Y:S04]  /*0730*/  LDG.E.S16 R11, desc[UR4][R2.64] ;  /* 0x00000004020b7981 */ /* 0x000ea8000c1e1700 */
[----:B------:R-:W2:Y:S04]  /*0740*/  LDG.E.S16 R12, desc[UR4][R2.64+0x2] ;  /* 0x00000204020c7981 */ /* 0x000ea8000c1e1700 */
[----:B------:R-:W3:Y:S04]  /*0750*/  LDG.E.S16 R13, desc[UR4][R2.64+0x4] ;  /* 0x00000404020d7981 */ /* 0x000ee8000c1e1700 */
[----:B------:R-:W3:Y:S04]  /*0760*/  LDG.E.S16 R14, desc[UR4][R2.64+0x6] ;  /* 0x00000604020e7981 */ /* 0x000ee8000c1e1700 */
[----:B------:R-:W4:Y:S04]  /*0770*/  LDG.E.S16 R15, desc[UR4][R2.64+0x8] ;  /* 0x00000804020f7981 */ /* 0x000f28000c1e1700 */
[----:B------:R-:W4:Y:S04]  /*0780*/  LDG.E.S16 R16, desc[UR4][R2.64+0xa] ;  /* 0x00000a0402107981 */ /* 0x000f28000c1e1700 */
[----:B------:R-:W5:Y:S04]  /*0790*/  LDG.E.S16 R10, desc[UR4][R2.64+0xc] ;  /* 0x00000c04020a7981 */ /* 0x000f68000c1e1700 */
[----:B------:R-:W5:Y:S01]  /*07a0*/  LDG.E.S16 R17, desc[UR4][R2.64+0xe] ;  /* 0x00000e0402117981 */ /* 0x000f62000c1e1700 */
[----:B------:R-:W-:-:S05]  /*07b0*/  IADD3 R5, P3, PT, R5, 0x8, RZ ;  /* 0x0000000805057810 */ /* 0x000fca0007f7e0ff */
[----:B------:R-:W-:Y:S01]  /*07c0*/  IMAD.X R6, RZ, RZ, R6, P3 ;  /* 0x000000ffff067224 */ /* 0x000fe200018e0606 */
[--C-:B--2---:R-:W-:Y:S02]  /*07d0*/  IADD3 R19, P1, P2, R12, R8, R11.reuse ;  /* 0x000000080c137210 */ /* 0x104fe40007a3e00b */
[----:B------:R-:W-:Y:S02]  /*07e0*/  SHF.R.S32.HI R8, RZ, 0x1f, R11 ;  /* 0x0000001fff087819 */ /* 0x000fe4000001140b */
[----:B------:R-:W-:-:S04]  /*07f0*/  SHF.R.S32.HI R12, RZ, 0x1f, R12 ;  /* 0x0000001fff0c7819 */ /* 0x000fc8000001140c */
[----:B------:R-:W-:Y:S02]  /*0800*/  IADD3.X R12, PT, PT, R12, R9, R8, P1, P2 ;  /* 0x000000090c0c7210 */ /* 0x000fe40000fe4408 */
[--C-:B---3--:R-:W-:Y:S02]  /*0810*/  IADD3 R8, P1, P2, R14, R19, R13.reuse ;  /* 0x000000130e087210 */ /* 0x108fe40007a3e00d */
[----:B------:R-:W-:Y:S02]  /*0820*/  SHF.R.S32.HI R13, RZ, 0x1f, R13 ;  /* 0x0000001fff0d7819 */ /* 0x000fe4000001140d */
[----:B------:R-:W-:-:S04]  /*0830*/  SHF.R.S32.HI R14, RZ, 0x1f, R14 ;  /* 0x0000001fff0e7819 */ /* 0x000fc8000001140e */
[----:B------:R-:W-:Y:S02]  /*0840*/  IADD3.X R13, PT, PT, R14, R12, R13, P1, P2 ;  /* 0x0000000c0e0d7210 */ /* 0x000fe40000fe440d */
[--C-:B----4-:R-:W-:Y:S02]  /*0850*/  IADD3 R8, P1, P2, R16, R8, R15.reuse ;  /* 0x0000000810087210 */ /* 0x110fe40007a3e00f */
[----:B------:R-:W-:Y:S02]  /*0860*/  SHF.R.S32.HI R15, RZ, 0x1f, R15 ;  /* 0x0000001fff0f7819 */ /* 0x000fe4000001140f */
[----:B------:R-:W-:Y:S02]  /*0870*/  SHF.R.S32.HI R16, RZ, 0x1f, R16 ;  /* 0x0000001fff107819 */ /* 0x000fe40000011410 */
[----:B-----5:R-:W-:Y:S02]  /*0880*/  SHF.R.S32.HI R9, RZ, 0x1f, R10 ;  /* 0x0000001fff097819 */ /* 0x020fe4000001140a */
[----:B------:R-:W-:-:S02]  /*0890*/  IADD3.X R15, PT, PT, R16, R13, R15, P1, P2 ;  /* 0x0000000d100f7210 */ /* 0x000fc40000fe440f */
[----:B------:R-:W-:Y:S02]  /*08a0*/  IADD3 R8, P1, P2, R17, R8, R10 ;  /* 0x0000000811087210 */ /* 0x000fe40007a3e00a */
[----:B------:R-:W-:-:S04]  /*08b0*/  SHF.R.S32.HI R2, RZ, 0x1f, R17 ;  /* 0x0000001fff027819 */ /* 0x000fc80000011411 */
[----:B------:R-:W-:-:S07]  /*08c0*/  IADD3.X R9, PT, PT, R2, R15, R9, P1, P2 ;  /* 0x0000000f02097210 */ /* 0x000fce0000fe4409 */
.L_x_1341:
[----:B------:R-:W-:Y:S05]  /*08d0*/  BSYNC.RECONVERGENT B1 ;  /* 0x0000000000017941 */ /* 0x000fea0003800200 */
.L_x_1340:
[----:B------:R-:W-:Y:S05]  /*08e0*/  @!P0 BRA `(.L_x_1336) ;  /* 0x00000000009c8947 */ /* 0x000fea0003800000 */
[----:B------:R-:W-:-:S04]  /*08f0*/  ISETP.GE.U32.AND P0, PT, R18, 0x4, PT ;  /* 0x000000041200780c */ /* 0x000fc80003f06070 */
[----:B------:R-:W-:-:S13]  /*0900*/  ISETP.GE.U32.AND.EX P0, PT, RZ, RZ, PT, P0 ;  /* 0x000000ffff00720c */ /* 0x000fda0003f06100 */
[----:B------:R-:W0:Y:S02]  /*0910*/  @P0 LDC.64 R2, c[0x0][0x388] ;  /* 0x0000e200ff020b82 */ /* 0x000e240000000a00 */
[----:B0-----:R-:W-:-:S04]  /*0920*/  @P0 LEA R2, P1, R5, R2, 0x1 ;  /* 0x0000000205020211 */ /* 0x001fc800078208ff */
[----:B------:R-:W-:-:S05]  /*0930*/  @P0 LEA.HI.X R3, R5, R3, R6, 0x1, P1 ;  /* 0x0000000305030211 */ /* 0x000fca00008f0c06 */
[----:B------:R-:W2:Y:S04]  /*0940*/  @P0 LDG.E.S16 R13, desc[UR4][R2.64] ;  /* 0x00000004020d0981 */ /* 0x000ea8000c1e1700 */
[----:B------:R-:W3:Y:S04]  /*0950*/  @P0 LDG.E.S16 R14, desc[UR4][R2.64+0x2] ;  /* 0x00000204020e0981 */ /* 0x000ee8000c1e1700 */
[----:B------:R-:W4:Y:S04]  /*0960*/  @P0 LDG.E.S16 R16, desc[UR4][R2.64+0x4] ;  /* 0x0000040402100981 */ /* 0x000f28000c1e1700 */
[----:B------:R4:W5:Y:S01]  /*0970*/  @P0 LDG.E.S16 R15, desc[UR4][R2.64+0x6] ;  /* 0x00000604020f0981 */ /* 0x000962000c1e1700 */
[----:B------:R-:W-:Y:S01]  /*0980*/  LOP3.LUT R10, R7, 0x3, RZ, 0xc0, !PT ;  /* 0x00000003070a7812 */ /* 0x000fe200078ec0ff */
[----:B------:R-:W-:-:S03]  /*0990*/  IMAD.MOV.U32 R11, RZ, RZ, RZ ;  /* 0x000000ffff0b7224 */ /* 0x000fc600078e00ff */
[----:B------:R-:W-:-:S04]  /*09a0*/  ISETP.NE.U32.AND P1, PT, R10, RZ, PT ;  /* 0x000000ff0a00720c */ /* 0x000fc80003f25070 */
[----:B------:R-:W-:Y:S02]  /*09b0*/  ISETP.NE.AND.EX P1, PT, R11, RZ, PT, P1 ;  /* 0x000000ff0b00720c */ /* 0x000fe40003f25310 */
[--C-:B--2---:R-:W-:Y:S02]  /*09c0*/  @P0 SHF.R.S32.HI R12, RZ, 0x1f, R13.reuse ;  /* 0x0000001fff0c0819 */ /* 0x104fe4000001140d */
[----:B---3--:R-:W-:Y:S02]  /*09d0*/  @P0 IADD3 R13, P2, P3, R14, R8, R13 ;  /* 0x000000080e0d0210 */ /* 0x008fe40007b5e00d */
[----:B------:R-:W-:Y:S02]  /*09e0*/  @P0 SHF.R.S32.HI R14, RZ, 0x1f, R14 ;  /* 0x0000001fff0e0819 */ /* 0x000fe4000001140e */
[----:B----4-:R-:W-:Y:S02]  /*09f0*/  @P0 SHF.R.S32.HI R3, RZ, 0x1f, R16 ;  /* 0x0000001fff030819 */ /* 0x010fe40000011410 */
[----:B------:R-:W-:-:S02]  /*0a00*/  @P0 IADD3.X R12, PT, PT, R14, R9, R12, P2, P3 ;  /* 0x000000090e0c0210 */ /* 0x000fc400017e640c */
[----:B-----5:R-:W-:Y:S02]  /*0a10*/  @P0 IADD3 R8, P3, P4, R15, R13, R16 ;  /* 0x0000000d0f080210 */ /* 0x020fe40007c7e010 */
[----:B------:R-:W-:Y:S02]  /*0a20*/  @P0 IADD3 R5, P2, PT, R5, 0x4, RZ ;  /* 0x0000000405050810 */ /* 0x000fe40007f5e0ff */
[----:B------:R-:W-:-:S03]  /*0a30*/  @P0 SHF.R.S32.HI R15, RZ, 0x1f, R15 ;  /* 0x0000001fff0f0819 */ /* 0x000fc6000001140f */
[----:B------:R-:W-:Y:S01]  /*0a40*/  @P0 IMAD.X R6, RZ, RZ, R6, P2 ;  /* 0x000000ffff060224 */ /* 0x000fe200010e0606 */
[----:B------:R-:W-:Y:S01]  /*0a50*/  @P0 IADD3.X R9, PT, PT, R15, R12, R3, P3, P4 ;  /* 0x0000000c0f090210 */ /* 0x000fe20001fe8403 */
[----:B------:R-:W-:Y:S06]  /*0a60*/  @!P1 BRA `(.L_x_1336) ;  /* 0x00000000003c9947 */ /* 0x000fec0003800000 */
[----:B------:R-:W0:Y:S02]  /*0a70*/  LDCU.64 UR6, c[0x0][0x388] ;  /* 0x00007100ff0677ac */ /* 0x000e240008000a00 */
[----:B0-----:R-:W-:-:S04]  /*0a80*/  LEA R7, P0, R5, UR6, 0x1 ;  /* 0x0000000605077c11 */ /* 0x001fc8000f8008ff */
[----:B------:R-:W-:-:S09]  /*0a90*/  LEA.HI.X R6, R5, UR7, R6, 0x1, P0 ;  /* 0x0000000705067c11 */ /* 0x000fd200080f0c06 */
.L_x_1342:
[----:B------:R-:W-:Y:S02]  /*0aa0*/  IMAD.MOV.U32 R2, RZ, RZ, R7 ;  /* 0x000000ffff027224 */ /* 0x000fe400078e0007 */
[----:B------:R-:W-:-:S05]  /*0ab0*/  IMAD.MOV.U32 R3, RZ, RZ, R6 ;  /* 0x000000ffff037224 */ /* 0x000fca00078e0006 */
[----:B------:R-:W2:Y:S01]  /*0ac0*/  LDG.E.S16 R2, desc[UR4][R2.64] ;  /* 0x0000000402027981 */ /* 0x000ea2000c1e1700 */
[----:B------:R-:W-:Y:S02]  /*0ad0*/  IADD3 R10, P0, PT, R10, -0x1, RZ ;  /* 0xffffffff0a0a7810 */ /* 0x000fe40007f1e0ff */
[----:B------:R-:W-:Y:S02]  /*0ae0*/  IADD3 R7, P2, PT, R7, 0x2, RZ ;  /* 0x0000000207077810 */ /* 0x000fe40007f5e0ff */
[----:B------:R-:W-:Y:S02]  /*0af0*/  IADD3.X R11, PT, PT, R11, -0x1, RZ, P0, !PT ;  /* 0xffffffff0b0b7810 */ /* 0x000fe400007fe4ff */
[----:B------:R-:W-:Y:S01]  /*0b00*/  ISETP.NE.U32.AND P0, PT, R10, RZ, PT ;  /* 0x000000ff0a00720c */ /* 0x000fe20003f05070 */
[----:B------:R-:W-:-:S03]  /*0b10*/  IMAD.X R6, RZ, RZ, R6, P2 ;  /* 0x000000ffff067224 */ /* 0x000fc600010e0606 */
[----:B------:R-:W-:Y:S02]  /*0b20*/  ISETP.NE.AND.EX P0, PT, R11, RZ, PT, P0 ;  /* 0x000000ff0b00720c */ /* 0x000fe40003f05300 */
[----:B--2---:R-:W-:-:S04]  /*0b30*/  IADD3 R8, P1, PT, R2, R8, RZ ;  /* 0x0000000802087210 */ /* 0x004fc80007f3e0ff */
[----:B------:R-:W-:-:S07]  /*0b40*/  LEA.HI.X.SX32 R9, R2, R9, 0x1, P1 ;  /* 0x0000000902097211 */ /* 0x000fce00008f0eff */
[----:B------:R-:W-:Y:S05]  /*0b50*/  @P0 BRA `(.L_x_1342) ;  /* 0xfffffffc00d00947 */ /* 0x000fea000383ffff */
.L_x_1336:
[----:B------:R-:W-:Y:S05]  /*0b60*/  BSYNC.RECONVERGENT B0 ;  /* 0x0000000000007941 */ /* 0x000fea0003800200 */
.L_x_1335:
        /* <DEDUP_REMOVED lines=9> */
.L_x_1343:
        /* <DEDUP_REMOVED lines=16> */
.L_x_8798:


//--------------------- .text._ZN2at6native55_GLOBAL__N__0955718d_22_SparseCsrTensorMath_cu_868dd54534reduce_sparse_csr_dim1_cuda_kernelIsiNS1_14ReductionAddOpIlEElEEvPT2_PKT_PKT0_SC_lT1_ --------------------------
	.section	.text._ZN2at6native55_GLOBAL__N__0955718d_22_SparseCsrTensorMath_cu_868dd54534reduce_sparse_csr_dim1_cuda_kernelIsiNS1_14ReductionAddOpIlEElEEvPT2_PKT_PKT0_SC_lT1_,"ax",@progbits
	.align	128
.text._ZN2at6native55_GLOBAL__N__0955718d_22_SparseCsrTensorMath_cu_868dd54534reduce_sparse_csr_dim1_cuda_kernelIsiNS1_14ReductionAddOpIlEElEEvPT2_PKT_PKT0_SC_lT1_:
        .type           _ZN2at6native55_GLOBAL__N__0955718d_22_SparseCsrTensorMath_cu_868dd54534reduce_sparse_csr_dim1_cuda_kernelIsiNS1_14ReductionAddOpIlEElEEvPT2_PKT_PKT0_SC_lT1_,@function
        .size           _ZN2at6native55_GLOBAL__N__0955718d_22_SparseCsrTensorMath_cu_868dd54534reduce_sparse_csr_dim1_cuda_kernelIsiNS1_14ReductionAddOpIlEElEEvPT2_PKT_PKT0_SC_lT1_,(.L_x_8799 - _ZN2at6native55_GLOBAL__N__0955718d_22_SparseCsrTensorMath_cu_868dd54534reduce_sparse_csr_dim1_cuda_kernelIsiNS1_14ReductionAddOpIlEElEEvPT2_PKT_PKT0_SC_lT1_)
        .other          _ZN2at6native55_GLOBAL__N__0955718d_22_SparseCsrTensorMath_cu_868dd54534reduce_sparse_csr_dim1_cuda_kernelIsiNS1_14ReductionAddOpIlEElEEvPT2_PKT_PKT0_SC_lT1_,@"STO_CUDA_ENTRY STV_DEFAULT"
_ZN2at6native55_GLOBAL__N__0955718d_22_SparseCsrTensorMath_cu_868dd54534reduce_sparse_csr_dim1_cuda_kernelIsiNS1_14ReductionAddOpIlEElEEvPT2_PKT_PKT0_SC_lT1_:
        /* <DEDUP_REMOVED lines=37> */
.L_x_1348:
[----:B------:R-:W-:-:S05]  /*0250*/  IMAD.WIDE R2, R7, 0x2, R4 ;  /* 0x0000000207027825 */ /* 0x000fca00078e0204 */
        /* <DEDUP_REMOVED lines=15> */
[----:B------:R-:W2:Y:S01]  /*0350*/  LDG.E.S16 R23, desc[UR4][R2.64+0x8] ;  /* 0x0000080402177981 */ /* 0x000ea2000c1e1700 */
[----:B------:R-:W-:-:S04]  /*0360*/  SHF.R.S32.HI R24, RZ, 0x1f, R24 ;  /* 0x0000001fff187819 */ /* 0x000fc80000011418 */
[----:B------:R-:W-:Y:S02]  /*0370*/  IADD3.X R26, PT, PT, R24, R9, R26, P1, P2 ;  /* 0x00000009181a7210 */ /* 0x000fe40000fe441a */
[----:B------:R-:W3:Y:S04]  /*0380*/  LDG.E.S16 R9, desc[UR4][R2.64+0xc] ;  /* 0x00000c0402097981 */ /* 0x000ee8000c1e1700 */
[----:B------:R-:W3:Y:S01]  /*0390*/  LDG.E.S16 R24, desc[UR4][R2.64+0xe] ;  /* 0x00000e0402187981 */ /* 0x000ee2000c1e1700 */
        /* <DEDUP_REMOVED lines=18> */
[----:B------:R-:W-:Y:S01]  /*04c0*/  SHF.R.S32.HI R13, RZ, 0x1f, R13 ;  /* 0x0000001fff0d7819 */ /* 0x000fe2000001140d */
[----:B------:R-:W-:-:S03]  /*04d0*/  VIADD R11, R11, 0x10 ;  /* 0x000000100b0b7836 */ /* 0x000fc60000000000 */
[----:B------:R-:W-:Y:S01]  /*04e0*/  IADD3.X R12, PT, PT, R13, R14, R12, P1, P2 ;  /* 0x0000000e0d0c7210 */ /* 0x000fe20000fe440c */
[----:B------:R-:W-:Y:S01]  /*04f0*/  VIADD R7, R7, 0x10 ;  /* 0x0000001007077836 */ /* 0x000fe20000000000 */
[--C-:B--2---:R-:W-:Y:S02]  /*0500*/  IADD3 R8, P1, P2, R22, R8, R23.reuse ;  /* 0x0000000816087210 */ /* 0x104fe40007a3e017 */
[----:B------:R-:W-:Y:S02]  /*0510*/  SHF.R.S32.HI R23, RZ, 0x1f, R23 ;  /* 0x0000001fff177819 */ /* 0x000fe40000011417 */
[----:B------:R-:W-:-:S04]  /*0520*/  SHF.R.S32.HI R22, RZ, 0x1f, R22 ;  /* 0x0000001fff167819 */ /* 0x000fc80000011416 */
[----:B------:R-:W-:Y:S02]  /*0530*/  IADD3.X R22, PT, PT, R22, R12, R23, P1, P2 ;  /* 0x0000000c16167210 */ /* 0x000fe40000fe4417 */
[----:B------:R-:W-:Y:S02]  /*0540*/  ISETP.NE.AND P1, PT, R11, RZ, PT ;  /* 0x000000ff0b00720c */ /* 0x000fe40003f25270 */
[--C-:B---3--:R-:W-:Y:S02]  /*0550*/  IADD3 R8, P2, P3, R24, R8, R9.reuse ;  /* 0x0000000818087210 */ /* 0x108fe40007b5e009 */
[----:B------:R-:W-:Y:S02]  /*0560*/  SHF.R.S32.HI R9, RZ, 0x1f, R9 ;  /* 0x0000001fff097819 */ /* 0x000fe40000011409 */
[----:B------:R-:W-:-:S04]  /*0570*/  SHF.R.S32.HI R24, RZ, 0x1f, R24 ;  /* 0x0000001fff187819 */ /* 0x000fc80000011418 */
[----:B------:R-:W-:-:S03]  /*0580*/  IADD3.X R9, PT, PT, R24, R22, R9, P2, P3 ;  /* 0x0000001618097210 */ /* 0x000fc600017e6409 */
[----:B------:R-:W-:Y:S05]  /*0590*/  @P1 BRA `(.L_x_1348) ;  /* 0xfffffffc002c1947 */ /* 0x000fea000383ffff */
.L_x_1347:
[----:B------:R-:W-:Y:S05]  /*05a0*/  BSYNC.RECONVERGENT B1 ;  /* 0x0000000000017941 */ /* 0x000fea0003800200 */
.L_x_1346:
        /* <DEDUP_REMOVED lines=16> */
[----:B------:R-:W-:Y:S01]  /*06b0*/  VIADD R7, R7, 0x8 ;  /* 0x0000000807077836 */ /* 0x000fe20000000000 */
[----:B--2---:R-:W-:-:S02]  /*06c0*/  IADD3 R18, P1, P2, R4, R8, R5 ;  /* 0x0000000804127210 */ /* 0x004fc40007a3e005 */
        /* <DEDUP_REMOVED lines=10> */
[--C-:B-----5:R-:W-:Y:S02]  /*0770*/  IADD3 R8, P3, P4, R16, R8, R15.reuse ;  /* 0x0000000810087210 */ /* 0x120fe40007c7e00f */
[----:B------:R-:W-:-:S02]  /*0780*/  SHF.R.S32.HI R9, RZ, 0x1f, R15 ;  /* 0x0000001fff097819 */ /* 0x000fc4000001140f */
[----:B------:R-:W-:Y:S02]  /*0790*/  IADD3.X R13, PT, PT, R14, R11, R13, P1, P2 ;  /* 0x0000000b0e0d7210 */ /* 0x000fe40000fe440d */
[----:B------:R-:W-:-:S04]  /*07a0*/  SHF.R.S32.HI R16, RZ, 0x1f, R16 ;  /* 0x0000001fff107819 */ /* 0x000fc80000011410 */
[----:B------:R-:W-:-:S07]  /*07b0*/  IADD3.X R9, PT, PT, R16, R13, R9, P3, P4 ;  /* 0x0000000d10097210 */ /* 0x000fce0001fe8409 */
.L_x_1350:
[----:B------:R-:W-:Y:S05]  /*07c0*/  BSYNC.RECONVERGENT B1 ;  /* 0x0000000000017941 */ /* 0x000fea0003800200 */
.L_x_1349:
        /* <DEDUP_REMOVED lines=9> */
[----:B------:R-:W3:Y:S04]  /*0860*/  LDG.E.S16 R11, desc[UR4][R2.64+0x2] ;  /* 0x00000204020b7981 */ /* 0x000ee8000c1e1700 */
[----:B------:R-:W4:Y:S04]  /*0870*/  LDG.E.S16 R13, desc[UR4][R2.64+0x4] ;  /* 0x00000404020d7981 */ /* 0x000f28000c1e1700 */
[----:B------:R-:W4:Y:S01]  /*0880*/  LDG.E.S16 R12, desc[UR4][R2.64+0x6] ;  /* 0x00000604020c7981 */ /* 0x000f22000c1e1700 */
[----:B------:R-:W-:Y:S01]  /*0890*/  VIADD R7, R7, 0x4 ;  /* 0x0000000407077836 */ /* 0x000fe20000000000 */
[----:B--2---:R-:W-:-:S02]  /*08a0*/  SHF.R.S32.HI R4, RZ, 0x1f, R5 ;  /* 0x0000001fff047819 */ /* 0x004fc40000011405 */
[----:B---3--:R-:W-:Y:S02]  /*08b0*/  IADD3 R8, P1, P2, R11, R8, R5 ;  /* 0x000000080b087210 */ /* 0x008fe40007a3e005 */
[----:B------:R-:W-:-:S04]  /*08c0*/  SHF.R.S32.HI R11, RZ, 0x1f, R11 ;  /* 0x0000001fff0b7819 */ /* 0x000fc8000001140b */
[----:B------:R-:W-:Y:S02]  /*08d0*/  IADD3.X R4, PT, PT, R11, R9, R4, P1, P2 ;  /* 0x000000090b047210 */ /* 0x000fe40000fe4404 */
[--C-:B----4-:R-:W-:Y:S02]  /*08e0*/  IADD3 R8, P3, P4, R12, R8, R13.reuse ;  /* 0x000000080c087210 */ /* 0x110fe40007c7e00d */
[----:B------:R-:W-:Y:S02]  /*08f0*/  SHF.R.S32.HI R13, RZ, 0x1f, R13 ;  /* 0x0000001fff0d7819 */ /* 0x000fe4000001140d */
[----:B------:R-:W-:-:S04]  /*0900*/  SHF.R.S32.HI R9, RZ, 0x1f, R12 ;  /* 0x0000001fff097819 */ /* 0x000fc8000001140c */
[----:B------:R-:W-:-:S07]  /*0910*/  IADD3.X R9, PT, PT, R9, R4, R13, P3, P4 ;  /* 0x0000000409097210 */ /* 0x000fce0001fe840d */
.L_x_1352:
[----:B------:R-:W-:Y:S05]  /*0920*/  BSYNC.RECONVERGENT B1 ;  /* 0x0000000000017941 */ /* 0x000fea0003800200 */
.L_x_1351:
[----:B------:R-:W-:Y:S05]  /*0930*/  @!P0 BRA `(.L_x_1345) ;  /* 0x0000000000288947 */ /* 0x000fea0003800000 */
[----:B------:R-:W0:Y:S01]  /*0940*/  LDC.64 R4, c[0x0][0x388] ;  /* 0x0000e200ff047b82 */ /* 0x000e220000000a00 */
[----:B------:R-:W-:-:S07]  /*0950*/  IMAD.MOV R10, RZ, RZ, -R10 ;  /* 0x000000ffff0a7224 */ /* 0x000fce00078e0a0a */
.L_x_1353:
[----:B0-----:R-:W-:-:S06]  /*0960*/  IMAD.WIDE R2, R7, 0x2, R4 ;  /* 0x0000000207027825 */ /* 0x001fcc00078e0204 */
[----:B------:R-:W2:Y:S01]  /*0970*/  LDG.E.S16 R2, desc[UR4][R2.64] ;  /* 0x0000000402027981 */ /* 0x000ea2000c1e1700 */
[----:B------:R-:W-:Y:S02]  /*0980*/  VIADD R10, R10, 0x1 ;  /* 0x000000010a0a7836 */ /* 0x000fe40000000000 */
[----:B------:R-:W-:-:S03]  /*0990*/  VIADD R7, R7, 0x1 ;  /* 0x0000000107077836 */ /* 0x000fc60000000000 */
[----:B------:R-:W-:Y:S02]  /*09a0*/  ISETP.NE.AND P0, PT, R10, RZ, PT ;  /* 0x000000ff0a00720c */ /* 0x000fe40003f05270 */
[----:B--2---:R-:W-:-:S04]  /*09b0*/  IADD3 R8, P1, PT, R2, R8, RZ ;  /* 0x0000000802087210 */ /* 0x004fc80007f3e0ff */
[----:B------:R-:W-:-:S07]  /*09c0*/  LEA.HI.X.SX32 R9, R2, R9, 0x1, P1 ;  /* 0x0000000902097211 */ /* 0x000fce00008f0eff */
[----:B------:R-:W-:Y:S05]  /*09d0*/  @P0 BRA `(.L_x_1353) ;  /* 0xfffffffc00e00947 */ /* 0x000fea000383ffff */
.L_x_1345:
[----:B------:R-:W-:Y:S05]  /*09e0*/  BSYNC.RECONVERGENT B0 ;  /* 0x0000000000007941 */ /* 0x000fea0003800200 */
.L_x_1344:
        /* <DEDUP_REMOVED lines=8> */
.L_x_1354:
        /* <DEDUP_REMOVED lines=9> */
.L_x_8799:


//--------------------- .text._ZN2at6native55_GLOBAL__N__0955718d_22_SparseCsrTensorMath_cu_868dd54534reduce_sparse_csr_dim0_cuda_kernelIslNS1_14ReductionAddOpIlEElEEvPT2_PKT0_lPKT_S9_lT1_ --------------------------
	.section	.text._ZN2at6native55_GLOBAL__N__0955718d_22_SparseCsrTensorMath_cu_868dd54534reduce_sparse_csr_dim0_cuda_kernelIslNS1_14ReductionAddOpIlEElEEvPT2_PKT0_lPKT_S9_lT1_,"ax",@progbits
	.align	128
.text._ZN2at6native55_GLOBAL__N__0955718d_22_SparseCsrTensorMath_cu_868dd54534reduce_sparse_csr_dim0_cuda_kernelIslNS1_14ReductionAddOpIlEElEEvPT2_PKT0_lPKT_S9_lT1_:
        .type           _ZN2at6native55_GLOBAL__N__0955718d_22_SparseCsrTensorMath_cu_868dd54534reduce_sparse_csr_dim0_cuda_kernelIslNS1_14ReductionAddOpIlEElEEvPT2_PKT0_lPKT_S9_lT1_,@function
        .size           _ZN2at6native55_GLOBAL__N__0955718d_22_SparseCsrTensorMath_cu_868dd54534reduce_sparse_csr_dim0_cuda_kernelIslNS1_14ReductionAddOpIlEElEEvPT2_PKT0_lPKT_S9_lT1_,(.L_x_8800 - _ZN2at6native55_GLOBAL__N__0955718d_22_SparseCsrTensorMath_cu_868dd54534reduce_sparse_csr_dim0_cuda_kernelIslNS1_14ReductionAddOpIlEElEEvPT2_PKT0_lPKT_S9_lT1_)
        .other          _ZN2at6native55_GLOBAL__N__0955718d_22_SparseCsrTensorMath_cu_868dd54534reduce_sparse_csr_dim0_cuda_kernelIslNS1_14ReductionAddOpIlEElEEvPT2_PKT0_lPKT_S9_lT1_,@"STO_CUDA_ENTRY STV_DEFAULT"
_ZN2at6native55_GLOBAL__N__0955718d_22_SparseCsrTensorMath_cu_868dd54534reduce_sparse_csr_dim0_cuda_kernelIslNS1_14ReductionAddOpIlEElEEvPT2_PKT0_lPKT_S9_lT1_:
        /* <DEDUP_REMOVED lines=14> */
[----:B------:R-:W-:Y:S01]  /*00e0*/  IMAD.MOV.U32 R13, RZ, RZ, RZ ;  /* 0x000000ffff0d7224 */ /* 0x000fe200078e00ff */
        /* <DEDUP_REMOVED lines=10> */
[----:B------:R-:W-:Y:S01]  /*0190*/  IMAD.MOV.U32 R13, RZ, RZ, RZ ;  /* 0x000000ffff0d7224 */ /* 0x000fe200078e00ff */
[----:B------:R-:W-:Y:S02]  /*01a0*/  UISETP.GE.U32.AND.EX UP1, UPT, UR9, URZ, UPT, UP1 ;  /* 0x000000ff0900728c */ /* 0x000fe4000bf26110 */
[----:B------:R-:W-:Y:S01]  /*01b0*/  UISETP.NE.U32.AND UP0, UPT, UR12, URZ, UPT ;  /* 0x000000ff0c00728c */ /* 0x000fe2000bf05070 */
[----:B------:R-:W-:Y:S01]  /*01c0*/  UMOV UR5, URZ ;  /* 0x000000ff00057c82 */ /* 0x000fe20008000000 */
[----:B------:R-:W-:Y:S02]  /*01d0*/  UMOV UR6, URZ ;  /* 0x000000ff00067c82 */ /* 0x000fe40008000000 */
[----:B------:R-:W-:-:S03]  /*01e0*/  UISETP.NE.AND.EX UP0, UPT, URZ, URZ, UPT, UP0 ;  /* 0x000000ffff00728c */ /* 0x000fc6000bf05300 */
[----:B------:R-:W-:Y:S08]  /*01f0*/  BRA.U !UP1, `(.L_x_1356) ;  /* 0x0000000509ec7547 */ /* 0x000ff0000b800000 */
[----:B------:R-:W0:Y:S01]  /*0200*/  LDCU.64 UR6, c[0x0][0x3a0] ;  /* 0x00007400ff0677ac */ /* 0x000e220008000a00 */
[----:B------:R-:W-:Y:S02]  /*0210*/  IMAD.MOV.U32 R0, RZ, RZ, RZ ;  /* 0x000000ffff007224 */ /* 0x000fe400078e00ff */
[----:B------:R-:W-:Y:S01]  /*0220*/  IMAD.MOV.U32 R13, RZ, RZ, RZ ;  /* 0x000000ffff0d7224 */ /* 0x000fe200078e00ff */
        /* <DEDUP_REMOVED lines=8> */
[----:B------:R-:W-:Y:S01]  /*02b0*/  IMAD.U32 R22, RZ, RZ, UR4 ;  /* 0x00000004ff167e24 */ /* 0x000fe2000f8e00ff */
[----:B------:R-:W-:Y:S01]  /*02c0*/  UMOV UR4, UR5 ;  /* 0x0000000500047c82 */ /* 0x000fe20008000000 */
[----:B------:R-:W-:Y:S02]  /*02d0*/  IMAD.U32 R5, RZ, RZ, UR9 ;  /* 0x00000009ff057e24 */ /* 0x000fe4000f8e00ff */
[----:B------:R-:W-:Y:S01]  /*02e0*/  IMAD.U32 R23, RZ, RZ, UR7 ;  /* 0x00000007ff177e24 */ /* 0x000fe2000f8e00ff */
[----:B------:R-:W-:-:S06]  /*02f0*/  UMOV UR7, UR6 ;  /* 0x0000000600077c82 */ /* 0x000fcc0008000000 */
.L_x_1357:
        /* <DEDUP_REMOVED lines=10> */
[C---:B---3--:R-:W-:Y:S02]  /*03a0*/  ISETP.NE.U32.AND P3, PT, R2.reuse, R18, PT ;  /* 0x000000120200720c */ /* 0x048fe40003f65070 */
[C---:B----4-:R-:W-:Y:S02]  /*03b0*/  ISETP.NE.U32.AND P2, PT, R2.reuse, R20, PT ;  /* 0x000000140200720c */ /* 0x050fe40003f45070 */
[C---:B------:R-:W-:Y:S02]  /*03c0*/  ISETP.NE.AND.EX P3, PT, R3.reuse, R19, PT, P3 ;  /* 0x000000130300720c */ /* 0x040fe40003f65330 */
[----:B------:R-:W-:Y:S01]  /*03d0*/  ISETP.NE.AND.EX P2, PT, R3, R21, PT, P2 ;  /* 0x000000150300720c */ /* 0x000fe20003f45320 */
[----:B------:R-:W2:Y:S01]  /*03e0*/  LDG.E.64 R18, desc[UR14][R4.64+-0x10] ;  /* 0xfffff00e04127981 */ /* 0x000ea2000c1e1b00 */
[----:B------:R-:W-:-:S03]  /*03f0*/  ISETP.NE.U32.AND P4, PT, R2, R16, PT ;  /* 0x000000100200720c */ /* 0x000fc60003f85070 */
[----:B------:R-:W3:Y:S01]  /*0400*/  @!P1 LDG.E.S16 R22, desc[UR14][R6.64+-0x10] ;  /* 0xfffff00e06169981 */ /* 0x000ee2000c1e1700 */
[----:B------:R-:W-:-:S03]  /*0410*/  ISETP.NE.AND.EX P4, PT, R3, R17, PT, P4 ;  /* 0x000000110300720c */ /* 0x000fc60003f85340 */
[----:B------:R-:W4:Y:S04]  /*0420*/  LDG.E.64 R20, desc[UR14][R4.64+-0x8] ;  /* 0xfffff80e04147981 */ /* 0x000f28000c1e1b00 */
[----:B------:R-:W4:Y:S04]  /*0430*/  @!P3 LDG.E.S16 R24, desc[UR14][R6.64+-0xe] ;  /* 0xfffff20e0618b981 */ /* 0x000f28000c1e1700 */
[----:B------:R-:W4:Y:S01]  /*0440*/  @!P2 LDG.E.S16 R25, desc[UR14][R6.64+-0xc] ;  /* 0xfffff40e0619a981 */ /* 0x000f22000c1e1700 */
[----:B------:R-:W-:-:S03]  /*0450*/  ISETP.NE.U32.AND P5, PT, R2, R8, PT ;  /* 0x000000080200720c */ /* 0x000fc60003fa5070 */
[----:B------:R-:W4:Y:S04]  /*0460*/  LDG.E.64 R16, desc[UR14][R4.64] ;  /* 0x0000000e04107981 */ /* 0x000f28000c1e1b00 */
[----:B------:R-:W4:Y:S01]  /*0470*/  @!P4 LDG.E.S16 R23, desc[UR14][R6.64+-0xa] ;  /* 0xfffff60e0617c981 */ /* 0x000f22000c1e1700 */
[----:B------:R-:W-:-:S03]  /*0480*/  ISETP.NE.AND.EX P5, PT, R3, R9, PT, P5 ;  /* 0x000000090300720c */ /* 0x000fc60003fa5350 */
[----:B------:R-:W4:Y:S01]  /*0490*/  LDG.E.64 R8, desc[UR14][R4.64+0x8] ;  /* 0x0000080e04087981 */ /* 0x000f22000c1e1b00 */
[----:B------:R-:W-:-:S04]  /*04a0*/  ISETP.NE.U32.AND P0, PT, R2, R10, PT ;  /* 0x0000000a0200720c */ /* 0x000fc80003f05070 */
[----:B------:R-:W-:Y:S02]  /*04b0*/  ISETP.NE.AND.EX P0, PT, R3, R11, PT, P0 ;  /* 0x0000000b0300720c */ /* 0x000fe40003f05300 */
[----:B------:R-:W4:Y:S04]  /*04c0*/  LDG.E.64 R10, desc[UR14][R4.64+0x10] ;  /* 0x0000100e040a7981 */ /* 0x000f28000c1e1b00 */
[----:B------:R-:W4:Y:S01]  /*04d0*/  @!P5 LDG.E.S16 R15, desc[UR14][R6.64+-0x8] ;  /* 0xfffff80e060fd981 */ /* 0x000f22000c1e1700 */
[----:B---3--:R-:W-:-:S04]  /*04e0*/  @!P1 IADD3 R0, P6, PT, R22, R0, RZ ;  /* 0x0000000016009210 */ /* 0x008fc80007fde0ff */
[----:B------:R-:W-:Y:S02]  /*04f0*/  @!P1 LEA.HI.X.SX32 R13, R22, R13, 0x1, P6 ;  /* 0x0000000d160d9211 */ /* 0x000fe400030f0eff */
[----:B--2---:R-:W-:Y:S02]  /*0500*/  ISETP.NE.U32.AND P1, PT, R2, R18, PT ;  /* 0x000000120200720c */ /* 0x004fe40003f25070 */
[C---:B----4-:R-:W-:Y:S02]  /*0510*/  @!P3 IADD3 R0, P6, PT, R24.reuse, R0, RZ ;  /* 0x000000001800b210 */ /* 0x050fe40007fde0ff */
[----:B------:R-:W-:Y:S02]  /*0520*/  ISETP.NE.AND.EX P1, PT, R3, R19, PT, P1 ;  /* 0x000000130300720c */ /* 0x000fe40003f25310 */
[----:B------:R-:W-:Y:S01]  /*0530*/  @!P3 LEA.HI.X.SX32 R13, R24, R13, 0x1, P6 ;  /* 0x0000000d180db211 */ /* 0x000fe200030f0eff */
[----:B------:R-:W2:Y:S01]  /*0540*/  LDG.E.64 R18, desc[UR14][R4.64+0x20] ;  /* 0x0000200e04127981 */ /* 0x000ea2000c1e1b00 */
[----:B------:R-:W-:-:S02]  /*0550*/  @!P2 IADD3 R0, P6, PT, R25, R0, RZ ;  /* 0x000000001900a210 */ /* 0x000fc40007fde0ff */
[C---:B------:R-:W-:Y:S02]  /*0560*/  ISETP.NE.U32.AND P3, PT, R2.reuse, R20, PT ;  /* 0x000000140200720c */ /* 0x040fe40003f65070 */
[----:B------:R-:W-:Y:S01]  /*0570*/  @!P2 LEA.HI.X.SX32 R13, R25, R13, 0x1, P6 ;  /* 0x0000000d190da211 */ /* 0x000fe200030f0eff */
[----:B------:R-:W3:Y:S01]  /*0580*/  @!P0 LDG.E.S16 R20, desc[UR14][R6.64+-0x6] ;  /* 0xfffffa0e06148981 */ /* 0x000ee2000c1e1700 */
[----:B------:R-:W-:Y:S02]  /*0590*/  ISETP.NE.AND.EX P2, PT, R3, R21, PT, P3 ;  /* 0x000000150300720c */ /* 0x000fe40003f45330 */
[----:B------:R-:W-:Y:S01]  /*05a0*/  ISETP.NE.U32.AND P3, PT, R2, R16, PT ;  /* 0x000000100200720c */ /* 0x000fe20003f65070 */
[----:B------:R-:W4:Y:S01]  /*05b0*/  @!P1 LDG.E.S16 R21, desc[UR14][R6.64+-0x4] ;  /* 0xfffffc0e06159981 */ /* 0x000f22000c1e1700 */
[----:B------:R-:W-:Y:S02]  /*05c0*/  @!P4 IADD3 R0, P6, PT, R23, R0, RZ ;  /* 0x000000001700c210 */ /* 0x000fe40007fde0ff */
[----:B------:R-:W-:-:S02]  /*05d0*/  ISETP.NE.AND.EX P3, PT, R3, R17, PT, P3 ;  /* 0x000000110300720c */ /* 0x000fc40003f65330 */
[----:B------:R-:W-:Y:S01]  /*05e0*/  @!P4 LEA.HI.X.SX32 R13, R23, R13, 0x1, P6 ;  /* 0x0000000d170dc211 */ /* 0x000fe200030f0eff */
[----:B------:R-:W2:Y:S01]  /*05f0*/  LDG.E.64 R16, desc[UR14][R4.64+0x18] ;  /* 0x0000180e04107981 */ /* 0x000ea2000c1e1b00 */
[----:B------:R-:W-:-:S03]  /*0600*/  ISETP.NE.U32.AND P4, PT, R2, R8, PT ;  /* 0x000000080200720c */ /* 0x000fc60003f85070 */
[----:B------:R-:W2:Y:S01]  /*0610*/  @!P2 LDG.E.S16 R24, desc[UR14][R6.64+-0x2] ;  /* 0xfffffe0e0618a981 */ /* 0x000ea2000c1e1700 */
[----:B------:R-:W-:Y:S02]  /*0620*/  ISETP.NE.AND.EX P4, PT, R3, R9, PT, P4 ;  /* 0x000000090300720c */ /* 0x000fe40003f85340 */
[C---:B------:R-:W-:Y:S01]  /*0630*/  @!P5 IADD3 R0, P6, PT, R15.reuse, R0, RZ ;  /* 0x000000000f00d210 */ /* 0x040fe20007fde0ff */
[----:B------:R-:W2:Y:S04]  /*0640*/  LDG.E.64 R8, desc[UR14][R4.64+0x28] ;  /* 0x0000280e04087981 */ /* 0x000ea8000c1e1b00 */
[----:B------:R-:W2:Y:S01]  /*0650*/  @!P3 LDG.E.S16 R25, desc[UR14][R6.64] ;  /* 0x0000000e0619b981 */ /* 0x000ea2000c1e1700 */
[----:B------:R-:W-:Y:S02]  /*0660*/  @!P5 LEA.HI.X.SX32 R13, R15, R13, 0x1, P6 ;  /* 0x0000000d0f0dd211 */ /* 0x000fe400030f0eff */
[----:B------:R-:W-:Y:S01]  /*0670*/  ISETP.NE.U32.AND P5, PT, R2, R10, PT ;  /* 0x0000000a0200720c */ /* 0x000fe20003fa5070 */
[----:B------:R-:W2:Y:S04]  /*0680*/  LDG.E.64 R22, desc[UR14][R4.64+0x30] ;  /* 0x0000300e04167981 */ /* 0x000ea8000c1e1b00 */
[----:B------:R-:W2:Y:S01]  /*0690*/  @!P4 LDG.E.S16 R15, desc[UR14][R6.64+0x2] ;  /* 0x0000020e060fc981 */ /* 0x000ea2000c1e1700 */
[----:B------:R-:W-:-:S03]  /*06a0*/  ISETP.NE.AND.EX P5, PT, R3, R11, PT, P5 ;  /* 0x0000000b0300720c */ /* 0x000fc60003fa5350 */
[----:B------:R-:W2:Y:S01]  /*06b0*/  LDG.E.64 R10, desc[UR14][R4.64+0x38] ;  /* 0x0000380e040a7981 */ /* 0x000ea2000c1e1b00 */
[----:B---3--:R-:W-:-:S04]  /*06c0*/  @!P0 IADD3 R0, P6, PT, R20, R0, RZ ;  /* 0x0000000014008210 */ /* 0x008fc80007fde0ff */
[----:B------:R-:W-:Y:S02]  /*06d0*/  @!P0 LEA.HI.X.SX32 R13, R20, R13, 0x1, P6 ;  /* 0x0000000d140d8211 */ /* 0x000fe400030f0eff */
[C---:B----4-:R-:W-:Y:S02]  /*06e0*/  @!P1 IADD3 R0, P6, PT, R21.reuse, R0, RZ ;  /* 0x0000000015009210 */ /* 0x050fe40007fde0ff */
[----:B--2---:R-:W-:Y:S02]  /*06f0*/  ISETP.NE.U32.AND P0, PT, R2, R16, PT ;  /* 0x000000100200720c */ /* 0x004fe40003f05070 */
[----:B------:R-:W-:Y:S02]  /*0700*/  @!P1 LEA.HI.X.SX32 R13, R21, R13, 0x1, P6 ;  /* 0x0000000d150d9211 */ /* 0x000fe400030f0eff */
[----:B------:R-:W-:Y:S02]  /*0710*/  @!P2 IADD3 R0, P6, PT, R24, R0, RZ ;  /* 0x000000001800a210 */ /* 0x000fe40007fde0ff */
[----:B------:R-:W-:-:S02]  /*0720*/  ISETP.NE.AND.EX P0, PT, R3, R17, PT, P0 ;  /* 0x000000110300720c */ /* 0x000fc40003f05300 */
[----:B------:R-:W-:Y:S02]  /*0730*/  ISETP.NE.U32.AND P1, PT, R2, R18, PT ;  /* 0x000000120200720c */ /* 0x000fe40003f25070 */
[----:B------:R-:W-:Y:S02]  /*0740*/  @!P2 LEA.HI.X.SX32 R13, R24, R13, 0x1, P6 ;  /* 0x0000000d180da211 */ /* 0x000fe400030f0eff */
[----:B------:R-:W-:Y:S02]  /*0750*/  @!P3 IADD3 R0, P2, PT, R25, R0, RZ ;  /* 0x000000001900b210 */ /* 0x000fe40007f5e0ff */
[----:B------:R-:W-:Y:S02]  /*0760*/  ISETP.NE.AND.EX P1, PT, R3, R19, PT, P1 ;  /* 0x000000130300720c */ /* 0x000fe40003f25310 */
[----:B------:R-:W-:Y:S02]  /*0770*/  ISETP.NE.U32.AND P6, PT, R2, R8, PT ;  /* 0x000000080200720c */ /* 0x000fe40003fc5070 */
[----:B------:R-:W-:Y:S01]  /*0780*/  @!P3 LEA.HI.X.SX32 R13, R25, R13, 0x1, P2 ;  /* 0x0000000d190db211 */ /* 0x000fe200010f0eff */
[----:B------:R-:W2:Y:S01]  /*0790*/  @!P5 LDG.E.S16 R8, desc[UR14][R6.64+0x4] ;  /* 0x0000040e0608d981 */ /* 0x000ea2000c1e1700 */
[----:B------:R-:W-:-:S02]  /*07a0*/  ISETP.NE.AND.EX P2, PT, R3, R9, PT, P6 ;  /* 0x000000090300720c */ /* 0x000fc40003f45360 */
[C---:B------:R-:W-:Y:S01]  /*07b0*/  @!P4 IADD3 R0, P6, PT, R15.reuse, R0, RZ ;  /* 0x000000000f00c210 */ /* 0x040fe20007fde0ff */
[----:B------:R-:W3:Y:S01]  /*07c0*/  @!P0 LDG.E.S16 R9, desc[UR14][R6.64+0x6] ;  /* 0x0000060e06098981 */ /* 0x000ee2000c1e1700 */
[C---:B------:R-:W-:Y:S02]  /*07d0*/  ISETP.NE.U32.AND P3, PT, R2.reuse, R22, PT ;  /* 0x000000160200720c */ /* 0x040fe40003f65070 */
[----:B------:R-:W-:Y:S02]  /*07e0*/  @!P4 LEA.HI.X.SX32 R13, R15, R13, 0x1, P6 ;  /* 0x0000000d0f0dc211 */ /* 0x000fe400030f0eff */
[C---:B------:R-:W-:Y:S02]  /*07f0*/  ISETP.NE.AND.EX P3, PT, R3.reuse, R23, PT, P3 ;  /* 0x000000170300720c */ /* 0x040fe40003f65330 */
[----:B------:R-:W-:Y:S02]  /*0800*/  ISETP.NE.U32.AND P4, PT, R2, R10, PT ;  /* 0x0000000a0200720c */ /* 0x000fe40003f85070 */
[----:B------:R-:W4:Y:S02]  /*0810*/  @!P1 LDG.E.S16 R10, desc[UR14][R6.64+0x8] ;  /* 0x0000080e060a9981 */ /* 0x000f24000c1e1700 */
[----:B------:R-:W-:-:S02]  /*0820*/  ISETP.NE.AND.EX P4, PT, R3, R11, PT, P4 ;  /* 0x0000000b0300720c */ /* 0x000fc40003f85340 */
[----:B------:R-:W4:Y:S05]  /*0830*/  @!P2 LDG.E.S16 R11, desc[UR14][R6.64+0xa] ;  /* 0x00000a0e060ba981 */ /* 0x000f2a000c1e1700 */
[----:B------:R-:W4:Y:S06]  /*0840*/  @!P3 LDG.E.S16 R15, desc[UR14][R6.64+0xc] ;  /* 0x00000c0e060fb981 */ /* 0x000f2c000c1e1700 */
[----:B------:R-:W4:Y:S01]  /*0850*/  @!P4 LDG.E.S16 R16, desc[UR14][R6.64+0xe] ;  /* 0x00000e0e0610c981 */ /* 0x000f22000c1e1700 */
[----:B------:R-:W-:-:S04]  /*0860*/  UIADD3 UR4, UP1, UPT, UR4, -0x10, URZ ;  /* 0xfffffff004047890 */ /* 0x000fc8000ff3e0ff */
[----:B------:R-:W-:Y:S02]  /*0870*/  UIADD3.X UR7, UPT, UPT, UR7, -0x1, URZ, UP1, !UPT ;  /* 0xffffffff07077890 */ /* 0x000fe40008ffe4ff */
[----:B------:R-:W-:-:S04]  /*0880*/  UISETP.NE.U32.AND UP1, UPT, UR4, URZ, UPT ;  /* 0x000000ff0400728c */ /* 0x000fc8000bf25070 */
[----:B------:R-:W-:Y:S01]  /*0890*/  UISETP.NE.AND.EX UP1, UPT, UR7, URZ, UPT, UP1 ;  /* 0x000000ff0700728c */ /* 0x000fe2000bf25310 */
[----:B--2---:R-:W-:-:S04]  /*08a0*/  @!P5 IADD3 R0, P6, PT, R8, R0, RZ ;  /* 0x000000000800d210 */ /* 0x004fc80007fde0ff */
[----:B------:R-:W-:Y:S02]  /*08b0*/  @!P5 LEA.HI.X.SX32 R13, R8, R13, 0x1, P6 ;  /* 0x0000000d080dd211 */ /* 0x000fe400030f0eff */
[----:B---3--:R-:W-:-:S04]  /*08c0*/  @!P0 IADD3 R0, P5, PT, R9, R0, RZ ;  /* 0x0000000009008210 */ /* 0x008fc80007fbe0ff */
[----:B------:R-:W-:Y:S02]  /*08d0*/  @!P0 LEA.HI.X.SX32 R13, R9, R13, 0x1, P5 ;  /* 0x0000000d090d8211 */ /* 0x000fe400028f0eff */
[----:B----4-:R-:W-:-:S04]  /*08e0*/  @!P1 IADD3 R0, P0, PT, R10, R0, RZ ;  /* 0x000000000a009210 */ /* 0x010fc80007f1e0ff */
[----:B------:R-:W-:Y:S02]  /*08f0*/  @!P1 LEA.HI.X.SX32 R13, R10, R13, 0x1, P0 ;  /* 0x0000000d0a0d9211 */ /* 0x000fe400000f0eff */
[----:B------:R-:W-:-:S04]  /*0900*/  @!P2 IADD3 R0, P0, PT, R11, R0, RZ ;  /* 0x000000000b00a210 */ /* 0x000fc80007f1e0ff */
[----:B------:R-:W-:Y:S02]  /*0910*/  @!P2 LEA.HI.X.SX32 R13, R11, R13, 0x1, P0 ;  /* 0x0000000d0b0da211 */ /* 0x000fe400000f0eff */
[C---:B------:R-:W-:Y:S02]  /*0920*/  @!P3 IADD3 R0, P0, PT, R15.reuse, R0, RZ ;  /* 0x000000000f00b210 */ /* 0x040fe40007f1e0ff */
[----:B------:R-:W-:Y:S02]  /*0930*/  IADD3 R4, P2, PT, R4, 0x80, RZ ;  /* 0x0000008004047810 */ /* 0x000fe40007f5e0ff */
[----:B------:R-:W-:Y:S02]  /*0940*/  IADD3 R22, P5, PT, R6, 0x20, RZ ;  /* 0x0000002006167810 */ /* 0x000fe40007fbe0ff */
[----:B------:R-:W-:Y:S02]  /*0950*/  @!P4 IADD3 R0, P1, PT, R16, R0, RZ ;  /* 0x000000001000c210 */ /* 0x000fe40007f3e0ff */
[----:B------:R-:W-:Y:S01]  /*0960*/  @!P3 LEA.HI.X.SX32 R13, R15, R13, 0x1, P0 ;  /* 0x0000000d0f0db211 */ /* 0x000fe200000f0eff */
[----:B------:R-:W-:-:S02]  /*0970*/  IMAD.X R5, RZ, RZ, R5, P2 ;  /* 0x000000ffff057224 */ /* 0x000fc400010e0605 */
[----:B------:R-:W-:Y:S01]  /*0980*/  IMAD.X R23, RZ, RZ, R7, P5 ;  /* 0x000000ffff177224 */ /* 0x000fe200028e0607 */
[----:B------:R-:W-:Y:S01]  /*0990*/  @!P4 LEA.HI.X.SX32 R13, R16, R13, 0x1, P1 ;  /* 0x0000000d100dc211 */ /* 0x000fe200008f0eff */
[----:B------:R-:W-:Y:S06]  /*09a0*/  BRA.U UP1, `(.L_x_1357) ;  /* 0xfffffff901547547 */ /* 0x000fec000b83ffff */
.L_x_1356:
        /* <DEDUP_REMOVED lines=22> */
[----:B------:R-:W4:Y:S01]  /*0b10*/  LDG.E.64 R22, desc[UR14][R4.64+0x38] ;  /* 0x0000380e04167981 */ /* 0x000f22000c1e1b00 */
[C---:B--2--5:R-:W-:Y:S02]  /*0b20*/  ISETP.NE.U32.AND P2, PT, R2.reuse, R6, PT ;  /* 0x000000060200720c */ /* 0x064fe40003f45070 */
[----:B---3--:R-:W-:-:S02]  /*0b30*/  ISETP.NE.U32.AND P3, PT, R2, R8, PT ;  /* 0x000000080200720c */ /* 0x008fc40003f65070 */
[C---:B------:R-:W-:Y:S02]  /*0b40*/  ISETP.NE.AND.EX P2, PT, R3.reuse, R7, PT, P2 ;  /* 0x000000070300720c */ /* 0x040fe40003f45320 */
[----:B------:R-:W-:Y:S02]  /*0b50*/  ISETP.NE.AND.EX P3, PT, R3, R9, PT, P3 ;  /* 0x000000090300720c */ /* 0x000fe40003f65330 */
[----:B------:R-:W2:Y:S01]  /*0b60*/  LDG.E.64 R8, desc[UR14][R4.64+0x10] ;  /* 0x0000100e04087981 */ /* 0x000ea2000c1e1b00 */
[----:B------:R-:W-:Y:S02]  /*0b70*/  IMAD.U32 R6, RZ, RZ, UR4 ;  /* 0x00000004ff067e24 */ /* 0x000fe4000f8e00ff */
[----:B------:R-:W-:-:S06]  /*0b80*/  IMAD.U32 R7, RZ, RZ, UR7 ;  /* 0x00000007ff077e24 */ /* 0x000fcc000f8e00ff */
[----:B------:R-:W3:Y:S04]  /*0b90*/  @!P2 LDG.E.S16 R15, desc[UR14][R6.64] ;  /* 0x0000000e060fa981 */ /* 0x000ee8000c1e1700 */
[----:B------:R-:W3:Y:S01]  /*0ba0*/  @!P3 LDG.E.S16 R24, desc[UR14][R6.64+0x2] ;  /* 0x0000020e0618b981 */ /* 0x000ee2000c1e1700 */
[C---:B----4-:R-:W-:Y:S02]  /*0bb0*/  ISETP.NE.U32.AND P0, PT, R2.reuse, R18, PT ;  /* 0x000000120200720c */ /* 0x050fe40003f05070 */
[C---:B------:R-:W-:Y:S02]  /*0bc0*/  ISETP.NE.U32.AND P5, PT, R2.reuse, R16, PT ;  /* 0x000000100200720c */ /* 0x040fe40003fa5070 */
[----:B------:R-:W-:Y:S02]  /*0bd0*/  ISETP.NE.AND.EX P0, PT, R3, R19, PT, P0 ;  /* 0x000000130300720c */ /* 0x000fe40003f05300 */
[----:B------:R-:W-:-:S04]  /*0be0*/  ISETP.NE.U32.AND P4, PT, R2, R10, PT ;  /* 0x0000000a0200720c */ /* 0x000fc80003f85070 */
[----:B------:R-:W-:-:S07]  /*0bf0*/  ISETP.NE.AND.EX P4, PT, R3, R11, PT, P4 ;  /* 0x0000000b0300720c */ /* 0x000fce0003f85340 */
[----:B------:R-:W4:Y:S01]  /*0c00*/  @!P0 LDG.E.S16 R5, desc[UR14][R6.64+0x6] ;  /* 0x0000060e06058981 */ /* 0x000f22000c1e1700 */
[----:B--2---:R-:W-:-:S04]  /*0c10*/  ISETP.NE.U32.AND P1, PT, R2, R8, PT ;  /* 0x000000080200720c */ /* 0x004fc80003f25070 */
[----:B------:R-:W-:Y:S02]  /*0c20*/  ISETP.NE.AND.EX P1, PT, R3, R9, PT, P1 ;  /* 0x000000090300720c */ /* 0x000fe40003f25310 */
[----:B------:R-:W2:Y:S01]  /*0c30*/  @!P4 LDG.E.S16 R9, desc[UR14][R6.64+0xa] ;  /* 0x00000a0e0609c981 */ /* 0x000ea2000c1e1700 */
[----:B---3--:R-:W-:-:S04]  /*0c40*/  @!P2 IADD3 R0, P6, PT, R15, R0, RZ ;  /* 0x000000000f00a210 */ /* 0x008fc80007fde0ff */
[----:B------:R-:W-:Y:S02]  /*0c50*/  @!P2 LEA.HI.X.SX32 R13, R15, R13, 0x1, P6 ;  /* 0x0000000d0f0da211 */ /* 0x000fe400030f0eff */
[C---:B------:R-:W-:Y:S02]  /*0c60*/  ISETP.NE.AND.EX P2, PT, R3.reuse, R17, PT, P5 ;  /* 0x000000110300720c */ /* 0x040fe40003f45350 */
[----:B------:R-:W-:Y:S02]  /*0c70*/  @!P3 IADD3 R0, P6, PT, R24, R0, RZ ;  /* 0x000000001800b210 */ /* 0x000fe40007fde0ff */
[----:B------:R-:W3:Y:S01]  /*0c80*/  @!P1 LDG.E.S16 R4, desc[UR14][R6.64+0x4] ;  /* 0x0000040e06049981 */ /* 0x000ee2000c1e1700 */
[----:B------:R-:W-:Y:S02]  /*0c90*/  ISETP.NE.U32.AND P5, PT, R2, R20, PT ;  /* 0x000000140200720c */ /* 0x000fe40003fa5070 */
[----:B------:R-:W-:Y:S02]  /*0ca0*/  @!P3 LEA.HI.X.SX32 R13, R24, R13, 0x1, P6 ;  /* 0x0000000d180db211 */ /* 0x000fe400030f0eff */
[----:B------:R-:W-:-:S02]  /*0cb0*/  ISETP.NE.AND.EX P3, PT, R3, R21, PT, P5 ;  /* 0x000000150300720c */ /* 0x000fc40003f65350 */
[----:B------:R-:W-:Y:S02]  /*0cc0*/  ISETP.NE.U32.AND P5, PT, R2, R22, PT ;  /* 0x000000160200720c */ /* 0x000fe40003fa5070 */
[----:B------:R-:W2:Y:S02]  /*0cd0*/  @!P2 LDG.E.S16 R8, desc[UR14][R6.64+0x8] ;  /* 0x0000080e0608a981 */ /* 0x000ea4000c1e1700 */
[----:B------:R-:W-:-:S07]  /*0ce0*/  ISETP.NE.AND.EX P5, PT, R3, R23, PT, P5 ;  /* 0x000000170300720c */ /* 0x000fce0003fa5350 */
[----:B------:R-:W2:Y:S06]  /*0cf0*/  @!P3 LDG.E.S16 R10, desc[UR14][R6.64+0xc] ;  /* 0x00000c0e060ab981 */ /* 0x000eac000c1e1700 */
[----:B------:R-:W2:Y:S01]  /*0d00*/  @!P5 LDG.E.S16 R11, desc[UR14][R6.64+0xe] ;  /* 0x00000e0e060bd981 */ /* 0x000ea2000c1e1700 */
[----:B------:R-:W-:-:S04]  /*0d10*/  UIADD3 UR5, UP1, UPT, UR5, 0x8, URZ ;  /* 0x0000000805057890 */ /* 0x000fc8000ff3e0ff */
[----:B------:R-:W-:Y:S01]  /*0d20*/  UIADD3.X UR6, UPT, UPT, URZ, UR6, URZ, UP1, !UPT ;  /* 0x00000006ff067290 */ /* 0x000fe20008ffe4ff */
[----:B---3--:R-:W-:-:S04]  /*0d30*/  @!P1 IADD3 R0, P6, PT, R4, R0, RZ ;  /* 0x0000000004009210 */ /* 0x008fc80007fde0ff */
[----:B------:R-:W-:Y:S02]  /*0d40*/  @!P1 LEA.HI.X.SX32 R13, R4, R13, 0x1, P6 ;  /* 0x0000000d040d9211 */ /* 0x000fe400030f0eff */
[----:B----4-:R-:W-:-:S04]  /*0d50*/  @!P0 IADD3 R0, P6, PT, R5, R0, RZ ;  /* 0x0000000005008210 */ /* 0x010fc80007fde0ff */
[C---:B--2---:R-:W-:Y:S02]  /*0d60*/  @!P2 IADD3 R0, P1, PT, R8.reuse, R0, RZ ;  /* 0x000000000800a210 */ /* 0x044fe40007f3e0ff */
[----:B------:R-:W-:Y:S02]  /*0d70*/  @!P0 LEA.HI.X.SX32 R13, R5, R13, 0x1, P6 ;  /* 0x0000000d050d8211 */ /* 0x000fe400030f0eff */
[C---:B------:R-:W-:Y:S02]  /*0d80*/  @!P4 IADD3 R0, P0, PT, R9.reuse, R0, RZ ;  /* 0x000000000900c210 */ /* 0x040fe40007f1e0ff */
[----:B------:R-:W-:Y:S02]  /*0d90*/  @!P2 LEA.HI.X.SX32 R13, R8, R13, 0x1, P1 ;  /* 0x0000000d080da211 */ /* 0x000fe400008f0eff */
[----:B------:R-:W-:Y:S02]  /*0da0*/  @!P3 IADD3 R0, P1, PT, R10, R0, RZ ;  /* 0x000000000a00b210 */ /* 0x000fe40007f3e0ff */
[----:B------:R-:W-:-:S02]  /*0db0*/  @!P4 LEA.HI.X.SX32 R13, R9, R13, 0x1, P0 ;  /* 0x0000000d090dc211 */ /* 0x000fc400000f0eff */
[----:B------:R-:W-:Y:S02]  /*0dc0*/  @!P5 IADD3 R0, P0, PT, R11, R0, RZ ;  /* 0x000000000b00d210 */ /* 0x000fe40007f1e0ff */
[----:B------:R-:W-:-:S04]  /*0dd0*/  @!P3 LEA.HI.X.SX32 R13, R10, R13, 0x1, P1 ;  /* 0x0000000d0a0db211 */ /* 0x000fc800008f0eff */
[----:B------:R-:W-:-:S07]  /*0de0*/  @!P5 LEA.HI.X.SX32 R13, R11, R13, 0x1, P0 ;  /* 0x0000000d0b0dd211 */ /* 0x000fce00000f0eff */
.L_x_1358:
        /* <DEDUP_REMOVED lines=30> */
[----:B------:R-:W2:Y:S06]  /*0fd0*/  @!P0 LDG.E.S16 R6, desc[UR14][R4.64] ;  /* 0x0000000e04068981 */ /* 0x000eac000c1e1700 */
[----:B------:R-:W3:Y:S04]  /*0fe0*/  @!P1 LDG.E.S16 R7, desc[UR14][R4.64+0x2] ;  /* 0x0000020e04079981 */ /* 0x000ee8000c1e1700 */
[----:B------:R-:W4:Y:S04]  /*0ff0*/  @!P2 LDG.E.S16 R8, desc[UR14][R4.64+0x4] ;  /* 0x0000040e0408a981 */ /* 0x000f28000c1e1700 */
[----:B------:R-:W4:Y:S01]  /*1000*/  @!P3 LDG.E.S16 R9, desc[UR14][R4.64+0x6] ;  /* 0x0000060e0409b981 */ /* 0x000f22000c1e1700 */
[----:B------:R-:W-:-:S04]  /*1010*/  UIADD3 UR5, UP1, UPT, UR5, 0x4, URZ ;  /* 0x0000000405057890 */ /* 0x000fc8000ff3e0ff */
[----:B------:R-:W-:Y:S01]  /*1020*/  UIADD3.X UR6, UPT, UPT, URZ, UR6, URZ, UP1, !UPT ;  /* 0x00000006ff067290 */ /* 0x000fe20008ffe4ff */
[----:B--2---:R-:W-:-:S04]  /*1030*/  @!P0 IADD3 R0, P4, PT, R6, R0, RZ ;  /* 0x0000000006008210 */ /* 0x004fc80007f9e0ff */
[----:B------:R-:W-:Y:S02]  /*1040*/  @!P0 LEA.HI.X.SX32 R13, R6, R13, 0x1, P4 ;  /* 0x0000000d060d8211 */ /* 0x000fe400020f0eff */
[----:B---3--:R-:W-:-:S04]  /*1050*/  @!P1 IADD3 R0, P5, PT, R7, R0, RZ ;  /* 0x0000000007009210 */ /* 0x008fc80007fbe0ff */
[C---:B----4-:R-:W-:Y:S02]  /*1060*/  @!P2 IADD3 R0, P0, PT, R8.reuse, R0, RZ ;  /* 0x000000000800a210 */ /* 0x050fe40007f1e0ff */
[----:B------:R-:W-:Y:S02]  /*1070*/  @!P1 LEA.HI.X.SX32 R13, R7, R13, 0x1, P5 ;  /* 0x0000000d070d9211 */ /* 0x000fe400028f0eff */
[----:B------:R-:W-:Y:S02]  /*1080*/  @!P3 IADD3 R0, P1, PT, R9, R0, RZ ;  /* 0x000000000900b210 */ /* 0x000fe40007f3e0ff */
[----:B------:R-:W-:-:S04]  /*1090*/  @!P2 LEA.HI.X.SX32 R13, R8, R13, 0x1, P0 ;  /* 0x0000000d080da211 */ /* 0x000fc800000f0eff */
[----:B------:R-:W-:-:S07]  /*10a0*/  @!P3 LEA.HI.X.SX32 R13, R9, R13, 0x1, P1 ;  /* 0x0000000d090db211 */ /* 0x000fce00008f0eff */
.L_x_1359:
[----:B------:R-:W-:Y:S05]  /*10b0*/  BRA.U !UP0, `(.L_x_1355) ;  /* 0x0000000108647547 */ /* 0x000fea000b800000 */
[----:B------:R-:W0:Y:S01]  /*10c0*/  LDCU.64 UR8, c[0x0][0x398] ;  /* 0x00007300ff0877ac */ /* 0x000e220008000a00 */
[----:B------:R-:W1:Y:S01]  /*10d0*/  LDCU.64 UR12, c[0x0][0x3a0] ;  /* 0x00007400ff0c77ac */ /* 0x000e620008000a00 */
[----:B0-----:R-:W-:Y:S02]  /*10e0*/  ULEA UR8, UP0, UR5, UR8, 0x1 ;  /* 0x0000000805087291 */ /* 0x001fe4000f8008ff */
[----:B-1----:R-:W-:Y:S02]  /*10f0*/  ULEA UR7, UP1, UR5, UR12, 0x3 ;  /* 0x0000000c05077291 */ /* 0x002fe4000f8218ff */
[----:B------:R-:W-:Y:S02]  /*1100*/  ULEA.HI.X UR9, UR5, UR9, UR6, 0x1, UP0 ;  /* 0x0000000905097291 */ /* 0x000fe400080f0c06 */
[----:B------:R-:W-:-:S12]  /*1110*/  ULEA.HI.X UR5, UR5, UR13, UR6, 0x3, UP1 ;  /* 0x0000000d05057291 */ /* 0x000fd800088f1c06 */
.L_x_1360:
[----:B------:R-:W-:Y:S02]  /*1120*/  IMAD.U32 R4, RZ, RZ, UR7 ;  /* 0x00000007ff047e24 */ /* 0x000fe4000f8e00ff */
[----:B------:R-:W-:-:S06]  /*1130*/  IMAD.U32 R5, RZ, RZ, UR5 ;  /* 0x00000005ff057e24 */ /* 0x000fcc000f8e00ff */
[----:B------:R-:W2:Y:S01]  /*1140*/  LDG.E.64 R4, desc[UR14][R4.64] ;  /* 0x0000000e04047981 */ /* 0x000ea2000c1e1b00 */
[----:B------:R-:W-:Y:S02]  /*1150*/  IMAD.U32 R6, RZ, RZ, UR8 ;  /* 0x00000008ff067e24 */ /* 0x000fe4000f8e00ff */
[----:B------:R-:W-:Y:S01]  /*1160*/  IMAD.U32 R7, RZ, RZ, UR9 ;  /* 0x00000009ff077e24 */ /* 0x000fe2000f8e00ff */
[----:B--2--5:R-:W-:-:S04]  /*1170*/  ISETP.NE.U32.AND P0, PT, R2, R4, PT ;  /* 0x000000040200720c */ /* 0x024fc80003f05070 */
[----:B------:R-:W-:-:S13]  /*1180*/  ISETP.NE.AND.EX P0, PT, R3, R5, PT, P0 ;  /* 0x000000050300720c */ /* 0x000fda0003f05300 */
[----:B------:R-:W2:Y:S01]  /*1190*/  @!P0 LDG.E.S16 R6, desc[UR14][R6.64] ;  /* 0x0000000e06068981 */ /* 0x000ea2000c1e1700 */
        /* <DEDUP_REMOVED lines=8> */
[----:B--2---:R-:W-:-:S04]  /*1220*/  @!P0 IADD3 R0, P1, PT, R6, R0, RZ ;  /* 0x0000000006008210 */ /* 0x004fc80007f3e0ff */
[----:B------:R-:W-:Y:S01]  /*1230*/  @!P0 LEA.HI.X.SX32 R13, R6, R13, 0x1, P1 ;  /* 0x0000000d060d8211 */ /* 0x000fe200008f0eff */
[----:B------:R-:W-:Y:S08]  /*1240*/  BRA.U UP0, `(.L_x_1360) ;  /* 0xfffffffd00b47547 */ /* 0x000ff0000b83ffff */
.L_x_1355:
[----:B------:R-:W0:Y:S02]  /*1250*/  LDCU.64 UR4, c[0x0][0x380] ;  /* 0x00007000ff0477ac */ /* 0x000e240008000a00 */
[----:B0----5:R-:W-:Y:S01]  /*1260*/  IADD3 R2, P0, PT, R12, UR4, RZ ;  /* 0x000000040c027c10 */ /* 0x021fe2000ff1e0ff */
[----:B------:R-:W-:-:S03]  /*1270*/  IMAD.MOV.U32 R12, RZ, RZ, R0 ;  /* 0x000000ffff0c7224 */ /* 0x000fc600078e0000 */
[----:B------:R-:W-:-:S05]  /*1280*/  IADD3.X R3, PT, PT, R14, UR5, RZ, P0, !PT ;  /* 0x000000050e037c10 */ /* 0x000fca00087fe4ff */
[----:B------:R-:W-:Y:S01]  /*1290*/  STG.E.64 desc[UR14][R2.64], R12 ;  /* 0x0000000c02007986 */ /* 0x000fe2000c101b0e */
[----:B------:R-:W-:Y:S05]  /*12a0*/  EXIT ;  /* 0x000000000000794d */ /* 0x000fea0003800000 */
.L_x_1361:
        /* <DEDUP_REMOVED lines=13> */
.L_x_8800:


//--------------------- .text._ZN2at6native55_GLOBAL__N__0955718d_22_SparseCsrTensorMath_cu_868dd54534reduce_sparse_csr_dim0_cuda_kernelIsiNS1_14ReductionAddOpIlEElEEvPT2_PKT0_lPKT_S9_lT1_ --------------------------
	.section	.text._ZN2at6native55_GLOBAL__N__0955718d_22_SparseCsrTensorMath_cu_868dd54534reduce_sparse_csr_dim0_cuda_kernelIsiNS1_14ReductionAddOpIlEElEEvPT2_PKT0_lPKT_S9_lT1_,"ax",@progbits
	.align	128
.text._ZN2at6native55_GLOBAL__N__0955718d_22_SparseCsrTensorMath_cu_868dd54534reduce_sparse_csr_dim0_cuda_kernelIsiNS1_14ReductionAddOpIlEElEEvPT2_PKT0_lPKT_S9_lT1_:
        .type           _ZN2at6native55_GLOBAL__N__0955718d_22_SparseCsrTensorMath_cu_868dd54534reduce_sparse_csr_dim0_cuda_kernelIsiNS1_14ReductionAddOpIlEElEEvPT2_PKT0_lPKT_S9_lT1_,@function
        .size           _ZN2at6native55_GLOBAL__N__0955718d_22_SparseCsrTensorMath_cu_868dd54534reduce_sparse_csr_dim0_cuda_kernelIsiNS1_14ReductionAddOpIlEElEEvPT2_PKT0_lPKT_S9_lT1_,(.L_x_8801 - _ZN2at6native55_GLOBAL__N__0955718d_22_SparseCsrTensorMath_cu_868dd54534reduce_sparse_csr_dim0_cuda_kernelIsiNS1_14ReductionAddOpIlEElEEvPT2_PKT0_lPKT_S9_lT1_)
        .other          _ZN2at6native55_GLOBAL__N__0955718d_22_SparseCsrTensorMath_cu_868dd54534reduce_sparse_csr_dim0_cuda_kernelIsiNS1_14ReductionAddOpIlEElEEvPT2_PKT0_lPKT_S9_lT1_,@"STO_CUDA_ENTRY STV_DEFAULT"
_ZN2at6native55_GLOBAL__N__0955718d_22_SparseCsrTensorMath_cu_868dd54534reduce_sparse_csr_dim0_cuda_kernelIsiNS1_14ReductionAddOpIlEElEEvPT2_PKT0_lPKT_S9_lT1_:
        /* <DEDUP_REMOVED lines=10> */
[----:B------:R-:W-:Y:S02]  /*00a0*/  IMAD.MOV.U32 R0, RZ, RZ, RZ ;  /* 0x000000ffff007224 */ /* 0x000fe400078e00ff */
        /* <DEDUP_REMOVED lines=18> */
[----:B0-----:R-:W-:Y:S08]  /*01d0*/  BRA.U !UP1, `(.L_x_1363) ;  /* 0x0000000509a87547 */ /* 0x001ff0000b800000 */
        /* <DEDUP_REMOVED lines=16> */
.L_x_1364:
        /* <DEDUP_REMOVED lines=10> */
[C---:B---3--:R-:W-:Y:S01]  /*0380*/  ISETP.NE.AND P1, PT, R6.reuse, R9, PT ;  /* 0x000000090600720c */ /* 0x048fe20003f25270 */
[----:B------:R-:W-:Y:S02]  /*0390*/  IMAD.MOV.U32 R9, RZ, RZ, R17 ;  /* 0x000000ffff097224 */ /* 0x000fe400078e0011 */
[----:B------:R-:W2:Y:S01]  /*03a0*/  LDG.E R17, desc[UR14][R4.64+-0xc] ;  /* 0xfffff40e04117981 */ /* 0x000ea2000c1e1900 */
[----:B----4-:R-:W-:-:S07]  /*03b0*/  ISETP.NE.AND P2, PT, R6, R11, PT ;  /* 0x0000000b0600720c */ /* 0x010fce0003f45270 */
[----:B------:R-:W3:Y:S01]  /*03c0*/  @!P0 LDG.E.S16 R7, desc[UR14][R8.64+-0x10] ;  /* 0xfffff00e08078981 */ /* 0x000ee2000c1e1700 */
[----:B------:R-:W-:-:S03]  /*03d0*/  ISETP.NE.AND P3, PT, R6, R13, PT ;  /* 0x0000000d0600720c */ /* 0x000fc60003f65270 */
[----:B------:R-:W4:Y:S04]  /*03e0*/  @!P1 LDG.E.S16 R10, desc[UR14][R8.64+-0xe] ;  /* 0xfffff20e080a9981 */ /* 0x000f28000c1e1700 */
[----:B------:R-:W4:Y:S04]  /*03f0*/  LDG.E R13, desc[UR14][R4.64+-0x8] ;  /* 0xfffff80e040d7981 */ /* 0x000f28000c1e1900 */
[----:B------:R-:W4:Y:S04]  /*0400*/  @!P2 LDG.E.S16 R11, desc[UR14][R8.64+-0xc] ;  /* 0xfffff40e080ba981 */ /* 0x000f28000c1e1700 */
[----:B------:R-:W4:Y:S01]  /*0410*/  @!P3 LDG.E.S16 R12, desc[UR14][R8.64+-0xa] ;  /* 0xfffff60e080cb981 */ /* 0x000f22000c1e1700 */
[----:B------:R-:W-:-:S03]  /*0420*/  ISETP.NE.AND P5, PT, R6, R15, PT ;  /* 0x0000000f0600720c */ /* 0x000fc60003fa5270 */
[----:B------:R-:W4:Y:S01]  /*0430*/  LDG.E R15, desc[UR14][R4.64+0x8] ;  /* 0x0000080e040f7981 */ /* 0x000f22000c1e1900 */
[----:B--2---:R-:W-:-:S03]  /*0440*/  ISETP.NE.AND P4, PT, R6, R17, PT ;  /* 0x000000110600720c */ /* 0x004fc60003f85270 */
[----:B------:R-:W2:Y:S01]  /*0450*/  LDG.E R17, desc[UR14][R4.64+0xc] ;  /* 0x00000c0e04117981 */ /* 0x000ea2000c1e1900 */
[----:B---3--:R-:W-:-:S04]  /*0460*/  @!P0 IADD3 R0, P6, PT, R7, R0, RZ ;  /* 0x0000000007008210 */ /* 0x008fc80007fde0ff */
[----:B------:R-:W-:Y:S02]  /*0470*/  @!P0 LEA.HI.X.SX32 R3, R7, R3, 0x1, P6 ;  /* 0x0000000307038211 */ /* 0x000fe400030f0eff */
[----:B----4-:R-:W-:Y:S01]  /*0480*/  @!P1 IADD3 R0, P6, PT, R10, R0, RZ ;  /* 0x000000000a009210 */ /* 0x010fe20007fde0ff */
[----:B------:R-:W3:Y:S01]  /*0490*/  @!P5 LDG.E.S16 R7, desc[UR14][R8.64+-0x8] ;  /* 0xfffff80e0807d981 */ /* 0x000ee2000c1e1700 */
[----:B------:R-:W-:Y:S02]  /*04a0*/  ISETP.NE.AND P0, PT, R6, R13, PT ;  /* 0x0000000d0600720c */ /* 0x000fe40003f05270 */
[----:B------:R-:W-:Y:S02]  /*04b0*/  @!P1 LEA.HI.X.SX32 R3, R10, R3, 0x1, P6 ;  /* 0x000000030a039211 */ /* 0x000fe400030f0eff */
[----:B------:R-:W-:Y:S01]  /*04c0*/  ISETP.NE.AND P1, PT, R6, R19, PT ;  /* 0x000000130600720c */ /* 0x000fe20003f25270 */
[----:B------:R-:W4:Y:S01]  /*04d0*/  @!P4 LDG.E.S16 R10, desc[UR14][R8.64+-0x6] ;  /* 0xfffffa0e080ac981 */ /* 0x000f22000c1e1700 */
[----:B------:R-:W-:-:S03]  /*04e0*/  @!P2 IADD3 R0, P6, PT, R11, R0, RZ ;  /* 0x000000000b00a210 */ /* 0x000fc60007fde0ff */
[----:B------:R-:W2:Y:S01]  /*04f0*/  LDG.E R19, desc[UR14][R4.64+0x10] ;  /* 0x0000100e04137981 */ /* 0x000ea2000c1e1900 */
[----:B------:R-:W-:Y:S02]  /*0500*/  @!P2 LEA.HI.X.SX32 R3, R11, R3, 0x1, P6 ;  /* 0x000000030b03a211 */ /* 0x000fe400030f0eff */
[----:B------:R-:W-:Y:S01]  /*0510*/  ISETP.NE.AND P2, PT, R6, R21, PT ;  /* 0x000000150600720c */ /* 0x000fe20003f45270 */
[----:B------:R-:W2:Y:S01]  /*0520*/  @!P0 LDG.E.S16 R11, desc[UR14][R8.64+-0x4] ;  /* 0xfffffc0e080b8981 */ /* 0x000ea2000c1e1700 */
[----:B------:R-:W-:-:S03]  /*0530*/  @!P3 IADD3 R0, P6, PT, R12, R0, RZ ;  /* 0x000000000c00b210 */ /* 0x000fc60007fde0ff */
[----:B------:R-:W2:Y:S01]  /*0540*/  LDG.E R21, desc[UR14][R4.64+0x14] ;  /* 0x0000140e04157981 */ /* 0x000ea2000c1e1900 */
[----:B------:R-:W-:Y:S02]  /*0550*/  @!P3 LEA.HI.X.SX32 R3, R12, R3, 0x1, P6 ;  /* 0x000000030c03b211 */ /* 0x000fe400030f0eff */
[----:B------:R-:W-:Y:S01]  /*0560*/  ISETP.NE.AND P3, PT, R6, R23, PT ;  /* 0x000000170600720c */ /* 0x000fe20003f65270 */
[----:B------:R-:W2:Y:S04]  /*0570*/  @!P1 LDG.E.S16 R12, desc[UR14][R8.64+-0x2] ;  /* 0xfffffe0e080c9981 */ /* 0x000ea8000c1e1700 */
[----:B------:R-:W2:Y:S04]  /*0580*/  @!P2 LDG.E.S16 R13, desc[UR14][R8.64] ;  /* 0x0000000e080da981 */ /* 0x000ea8000c1e1700 */
[----:B------:R-:W2:Y:S04]  /*0590*/  LDG.E R23, desc[UR14][R4.64+0x18] ;  /* 0x0000180e04177981 */ /* 0x000ea8000c1e1900 */
[----:B------:R-:W2:Y:S01]  /*05a0*/  @!P3 LDG.E.S16 R14, desc[UR14][R8.64+0x2] ;  /* 0x0000020e080eb981 */ /* 0x000ea2000c1e1700 */
[----:B---3--:R-:W-:-:S04]  /*05b0*/  @!P5 IADD3 R0, P6, PT, R7, R0, RZ ;  /* 0x000000000700d210 */ /* 0x008fc80007fde0ff */
[----:B------:R-:W-:Y:S02]  /*05c0*/  @!P5 LEA.HI.X.SX32 R3, R7, R3, 0x1, P6 ;  /* 0x000000030703d211 */ /* 0x000fe400030f0eff */
[----:B----4-:R-:W-:Y:S02]  /*05d0*/  @!P4 IADD3 R0, P6, PT, R10, R0, RZ ;  /* 0x000000000a00c210 */ /* 0x010fe40007fde0ff */
[----:B------:R-:W-:Y:S02]  /*05e0*/  ISETP.NE.AND P5, PT, R6, R15, PT ;  /* 0x0000000f0600720c */ /* 0x000fe40003fa5270 */
[----:B------:R-:W-:Y:S02]  /*05f0*/  @!P4 LEA.HI.X.SX32 R3, R10, R3, 0x1, P6 ;  /* 0x000000030a03c211 */ /* 0x000fe400030f0eff */
[----:B--2---:R-:W-:Y:S02]  /*0600*/  ISETP.NE.AND P4, PT, R6, R17, PT ;  /* 0x000000110600720c */ /* 0x004fe40003f85270 */
[----:B------:R-:W-:-:S04]  /*0610*/  @!P0 IADD3 R0, P6, PT, R11, R0, RZ ;  /* 0x000000000b008210 */ /* 0x000fc80007fde0ff */
[----:B------:R-:W-:Y:S02]  /*0620*/  @!P0 LEA.HI.X.SX32 R3, R11, R3, 0x1, P6 ;  /* 0x000000030b038211 */ /* 0x000fe400030f0eff */
[----:B------:R-:W-:Y:S01]  /*0630*/  ISETP.NE.AND P0, PT, R6, R19, PT ;  /* 0x000000130600720c */ /* 0x000fe20003f05270 */
[----:B------:R-:W2:Y:S01]  /*0640*/  @!P5 LDG.E.S16 R7, desc[UR14][R8.64+0x4] ;  /* 0x0000040e0807d981 */ /* 0x000ea2000c1e1700 */
[----:B------:R-:W-:-:S03]  /*0650*/  @!P1 IADD3 R0, P6, PT, R12, R0, RZ ;  /* 0x000000000c009210 */ /* 0x000fc60007fde0ff */
[----:B------:R-:W3:Y:S01]  /*0660*/  @!P4 LDG.E.S16 R10, desc[UR14][R8.64+0x6] ;  /* 0x0000060e080ac981 */ /* 0x000ee2000c1e1700 */
[----:B------:R-:W-:Y:S02]  /*0670*/  @!P1 LEA.HI.X.SX32 R3, R12, R3, 0x1, P6 ;  /* 0x000000030c039211 */ /* 0x000fe400030f0eff */
[C---:B------:R-:W-:Y:S02]  /*0680*/  @!P2 IADD3 R0, P6, PT, R13.reuse, R0, RZ ;  /* 0x000000000d00a210 */ /* 0x040fe40007fde0ff */
[----:B------:R-:W-:Y:S02]  /*0690*/  ISETP.NE.AND P1, PT, R6, R21, PT ;  /* 0x000000150600720c */ /* 0x000fe40003f25270 */
[----:B------:R-:W-:Y:S01]  /*06a0*/  @!P2 LEA.HI.X.SX32 R3, R13, R3, 0x1, P6 ;  /* 0x000000030d03a211 */ /* 0x000fe200030f0eff */
[----:B------:R-:W4:Y:S01]  /*06b0*/  @!P0 LDG.E.S16 R11, desc[UR14][R8.64+0x8] ;  /* 0x0000080e080b8981 */ /* 0x000f22000c1e1700 */
[----:B------:R-:W-:Y:S02]  /*06c0*/  @!P3 IADD3 R0, P6, PT, R14, R0, RZ ;  /* 0x000000000e00b210 */ /* 0x000fe40007fde0ff */
[----:B------:R-:W-:-:S02]  /*06d0*/  ISETP.NE.AND P2, PT, R6, R23, PT ;  /* 0x000000170600720c */ /* 0x000fc40003f45270 */
[----:B------:R-:W-:Y:S02]  /*06e0*/  @!P3 LEA.HI.X.SX32 R3, R14, R3, 0x1, P6 ;  /* 0x000000030e03b211 */ /* 0x000fe400030f0eff */
[----:B------:R-:W-:-:S03]  /*06f0*/  ISETP.NE.AND P3, PT, R6, R25, PT ;  /* 0x000000190600720c */ /* 0x000fc60003f65270 */
[----:B------:R-:W4:Y:S06]  /*0700*/  @!P1 LDG.E.S16 R12, desc[UR14][R8.64+0xa] ;  /* 0x00000a0e080c9981 */ /* 0x000f2c000c1e1700 */
[----:B------:R-:W4:Y:S04]  /*0710*/  @!P2 LDG.E.S16 R13, desc[UR14][R8.64+0xc] ;  /* 0x00000c0e080da981 */ /* 0x000f28000c1e1700 */
[----:B------:R0:W4:Y:S01]  /*0720*/  @!P3 LDG.E.S16 R14, desc[UR14][R8.64+0xe] ;  /* 0x00000e0e080eb981 */ /* 0x000122000c1e1700 */
        /* <DEDUP_REMOVED lines=14> */
[----:B0-----:R-:W-:Y:S02]  /*0810*/  IADD3 R8, P5, PT, R8, 0x20, RZ ;  /* 0x0000002008087810 */ /* 0x001fe40007fbe0ff */
[----:B------:R-:W-:Y:S02]  /*0820*/  @!P3 IADD3 R0, P1, PT, R14, R0, RZ ;  /* 0x000000000e00b210 */ /* 0x000fe40007f3e0ff */
[----:B------:R-:W-:Y:S01]  /*0830*/  @!P2 LEA.HI.X.SX32 R3, R13, R3, 0x1, P0 ;  /* 0x000000030d03a211 */ /* 0x000fe200000f0eff */
[----:B------:R-:W-:-:S02]  /*0840*/  IMAD.X R5, RZ, RZ, R5, P4 ;  /* 0x000000ffff057224 */ /* 0x000fc400020e0605 */
[----:B------:R-:W-:Y:S01]  /*0850*/  IMAD.X R17, RZ, RZ, R9, P5 ;  /* 0x000000ffff117224 */ /* 0x000fe200028e0609 */
[----:B------:R-:W-:Y:S01]  /*0860*/  @!P3 LEA.HI.X.SX32 R3, R14, R3, 0x1, P1 ;  /* 0x000000030e03b211 */ /* 0x000fe200008f0eff */
[----:B------:R-:W-:Y:S06]  /*0870*/  BRA.U UP1, `(.L_x_1364) ;  /* 0xfffffff901987547 */ /* 0x000fec000b83ffff */
.L_x_1363:
        /* <DEDUP_REMOVED lines=25> */
[C---:B--2--5:R-:W-:Y:S01]  /*0a10*/  ISETP.NE.AND P0, PT, R6.reuse, R5, PT ;  /* 0x000000050600720c */ /* 0x064fe20003f05270 */
[----:B------:R-:W-:Y:S01]  /*0a20*/  IMAD.U32 R5, RZ, RZ, UR7 ;  /* 0x00000007ff057e24 */ /* 0x000fe2000f8e00ff */
[----:B---3--:R-:W-:-:S11]  /*0a30*/  ISETP.NE.AND P5, PT, R6, R7, PT ;  /* 0x000000070600720c */ /* 0x008fd60003fa5270 */
[----:B------:R-:W2:Y:S04]  /*0a40*/  @!P0 LDG.E.S16 R7, desc[UR14][R4.64] ;  /* 0x0000000e04078981 */ /* 0x000ea8000c1e1700 */
[----:B------:R-:W3:Y:S01]  /*0a50*/  @!P5 LDG.E.S16 R10, desc[UR14][R4.64+0x2] ;  /* 0x0000020e040ad981 */ /* 0x000ee2000c1e1700 */
[C---:B----4-:R-:W-:Y:S02]  /*0a60*/  ISETP.NE.AND P4, PT, R6.reuse, R11, PT ;  /* 0x0000000b0600720c */ /* 0x050fe40003f85270 */
[C---:B------:R-:W-:Y:S02]  /*0a70*/  ISETP.NE.AND P3, PT, R6.reuse, R13, PT ;  /* 0x0000000d0600720c */ /* 0x040fe40003f65270 */
[C---:B------:R-:W-:Y:S02]  /*0a80*/  ISETP.NE.AND P2, PT, R6.reuse, R15, PT ;  /* 0x0000000f0600720c */ /* 0x040fe40003f45270 */
[----:B------:R-:W-:-:S07]  /*0a90*/  ISETP.NE.AND P1, PT, R6, R17, PT ;  /* 0x000000110600720c */ /* 0x000fce0003f25270 */
[----:B------:R-:W4:Y:S04]  /*0aa0*/  @!P4 LDG.E.S16 R11, desc[UR14][R4.64+0x4] ;  /* 0x0000040e040bc981 */ /* 0x000f28000c1e1700 */
[----:B------:R-:W4:Y:S04]  /*0ab0*/  @!P2 LDG.E.S16 R8, desc[UR14][R4.64+0x8] ;  /* 0x0000080e0408a981 */ /* 0x000f28000c1e1700 */
[----:B------:R-:W4:Y:S01]  /*0ac0*/  @!P1 LDG.E.S16 R9, desc[UR14][R4.64+0xa] ;  /* 0x00000a0e04099981 */ /* 0x000f22000c1e1700 */
[----:B--2---:R-:W-:-:S04]  /*0ad0*/  @!P0 IADD3 R0, P6, PT, R7, R0, RZ ;  /* 0x0000000007008210 */ /* 0x004fc80007fde0ff */
[----:B------:R-:W-:Y:S02]  /*0ae0*/  @!P0 LEA.HI.X.SX32 R3, R7, R3, 0x1, P6 ;  /* 0x0000000307038211 */ /* 0x000fe400030f0eff */
[----:B---3--:R-:W-:Y:S01]  /*0af0*/  @!P5 IADD3 R0, P6, PT, R10, R0, RZ ;  /* 0x000000000a00d210 */ /* 0x008fe20007fde0ff */
[----:B------:R-:W2:Y:S01]  /*0b00*/  @!P3 LDG.E.S16 R7, desc[UR14][R4.64+0x6] ;  /* 0x0000060e0407b981 */ /* 0x000ea2000c1e1700 */
[----:B------:R-:W-:Y:S02]  /*0b10*/  ISETP.NE.AND P0, PT, R6, R19, PT ;  /* 0x000000130600720c */ /* 0x000fe40003f05270 */
[----:B------:R-:W-:Y:S02]  /*0b20*/  @!P5 LEA.HI.X.SX32 R3, R10, R3, 0x1, P6 ;  /* 0x000000030a03d211 */ /* 0x000fe400030f0eff */
[----:B------:R-:W-:-:S09]  /*0b30*/  ISETP.NE.AND P5, PT, R6, R21, PT ;  /* 0x000000150600720c */ /* 0x000fd20003fa5270 */
[----:B------:R-:W3:Y:S04]  /*0b40*/  @!P0 LDG.E.S16 R10, desc[UR14][R4.64+0xc] ;  /* 0x00000c0e040a8981 */ /* 0x000ee8000c1e1700 */
[----:B------:R-:W3:Y:S01]  /*0b50*/  @!P5 LDG.E.S16 R12, desc[UR14][R4.64+0xe] ;  /* 0x00000e0e040cd981 */ /* 0x000ee2000c1e1700 */
[----:B----4-:R-:W-:-:S04]  /*0b60*/  @!P4 IADD3 R0, P6, PT, R11, R0, RZ ;  /* 0x000000000b00c210 */ /* 0x010fc80007fde0ff */
[----:B------:R-:W-:Y:S01]  /*0b70*/  @!P4 LEA.HI.X.SX32 R3, R11, R3, 0x1, P6 ;  /* 0x000000030b03c211 */ /* 0x000fe200030f0eff */
[----:B------:R-:W-:-:S04]  /*0b80*/  UIADD3 UR5, UP1, UPT, UR5, 0x8, URZ ;  /* 0x0000000805057890 */ /* 0x000fc8000ff3e0ff */
[----:B------:R-:W-:Y:S01]  /*0b90*/  UIADD3.X UR6, UPT, UPT, URZ, UR6, URZ, UP1, !UPT ;  /* 0x00000006ff067290 */ /* 0x000fe20008ffe4ff */
[----:B--2---:R-:W-:-:S04]  /*0ba0*/  @!P3 IADD3 R0, P6, PT, R7, R0, RZ ;  /* 0x000000000700b210 */ /* 0x004fc80007fde0ff */
[C---:B------:R-:W-:Y:S02]  /*0bb0*/  @!P2 IADD3 R0, P4, PT, R8.reuse, R0, RZ ;  /* 0x000000000800a210 */ /* 0x040fe40007f9e0ff */
[----:B------:R-:W-:Y:S02]  /*0bc0*/  @!P3 LEA.HI.X.SX32 R3, R7, R3, 0x1, P6 ;  /* 0x000000030703b211 */ /* 0x000fe400030f0eff */
[C---:B------:R-:W-:Y:S02]  /*0bd0*/  @!P1 IADD3 R0, P3, PT, R9.reuse, R0, RZ ;  /* 0x0000000009009210 */ /* 0x040fe40007f7e0ff */
[----:B------:R-:W-:Y:S02]  /*0be0*/  @!P2 LEA.HI.X.SX32 R3, R8, R3, 0x1, P4 ;  /* 0x000000030803a211 */ /* 0x000fe400020f0eff */
[----:B---3--:R-:W-:Y:S02]  /*0bf0*/  @!P0 IADD3 R0, P2, PT, R10, R0, RZ ;  /* 0x000000000a008210 */ /* 0x008fe40007f5e0ff */
[----:B------:R-:W-:-:S02]  /*0c00*/  @!P1 LEA.HI.X.SX32 R3, R9, R3, 0x1, P3 ;  /* 0x0000000309039211 */ /* 0x000fc400018f0eff */
[----:B------:R-:W-:Y:S02]  /*0c10*/  @!P5 IADD3 R0, P1, PT, R12, R0, RZ ;  /* 0x000000000c00d210 */ /* 0x000fe40007f3e0ff */
[----:B------:R-:W-:-:S04]  /*0c20*/  @!P0 LEA.HI.X.SX32 R3, R10, R3, 0x1, P2 ;  /* 0x000000030a038211 */ /* 0x000fc800010f0eff */
[----:B------:R-:W-:-:S07]  /*0c30*/  @!P5 LEA.HI.X.SX32 R3, R12, R3, 0x1, P1 ;  /* 0x000000030c03d211 */ /* 0x000fce00008f0eff */
.L_x_1365:
        /* <DEDUP_REMOVED lines=21> */
[C---:B--2--5:R-:W-:Y:S02]  /*0d90*/  ISETP.NE.AND P2, PT, R6.reuse, R7, PT ;  /* 0x000000070600720c */ /* 0x064fe40003f45270 */
[C---:B---3--:R-:W-:Y:S01]  /*0da0*/  ISETP.NE.AND P3, PT, R6.reuse, R9, PT ;  /* 0x000000090600720c */ /* 0x048fe20003f65270 */
[----:B------:R-:W-:Y:S01]  /*0db0*/  IMAD.U32 R9, RZ, RZ, UR9 ;  /* 0x00000009ff097e24 */ /* 0x000fe2000f8e00ff */
[C---:B----4-:R-:W-:Y:S02]  /*0dc0*/  ISETP.NE.AND P1, PT, R6.reuse, R11, PT ;  /* 0x0000000b0600720c */ /* 0x050fe40003f25270 */
[----:B------:R-:W-:-:S07]  /*0dd0*/  ISETP.NE.AND P0, PT, R6, R13, PT ;  /* 0x0000000d0600720c */ /* 0x000fce0003f05270 */
[----:B------:R-:W2:Y:S04]  /*0de0*/  @!P2 LDG.E.S16 R7, desc[UR14][R8.64] ;  /* 0x0000000e0807a981 */ /* 0x000ea8000c1e1700 */
[----:B------:R-:W3:Y:S04]  /*0df0*/  @!P3 LDG.E.S16 R4, desc[UR14][R8.64+0x2] ;  /* 0x0000020e0804b981 */ /* 0x000ee8000c1e1700 */
[----:B------:R-:W4:Y:S04]  /*0e00*/  @!P1 LDG.E.S16 R5, desc[UR14][R8.64+0x4] ;  /* 0x0000040e08059981 */ /* 0x000f28000c1e1700 */
[----:B------:R-:W4:Y:S01]  /*0e10*/  @!P0 LDG.E.S16 R10, desc[UR14][R8.64+0x6] ;  /* 0x0000060e080a8981 */ /* 0x000f22000c1e1700 */
[----:B------:R-:W-:-:S04]  /*0e20*/  UIADD3 UR5, UP1, UPT, UR5, 0x4, URZ ;  /* 0x0000000405057890 */ /* 0x000fc8000ff3e0ff */
[----:B------:R-:W-:Y:S01]  /*0e30*/  UIADD3.X UR6, UPT, UPT, URZ, UR6, URZ, UP1, !UPT ;  /* 0x00000006ff067290 */ /* 0x000fe20008ffe4ff */
[----:B--2---:R-:W-:-:S04]  /*0e40*/  @!P2 IADD3 R0, P4, PT, R7, R0, RZ ;  /* 0x000000000700a210 */ /* 0x004fc80007f9e0ff */
[C---:B---3--:R-:W-:Y:S02]  /*0e50*/  @!P3 IADD3 R0, P5, PT, R4.reuse, R0, RZ ;  /* 0x000000000400b210 */ /* 0x048fe40007fbe0ff */
[----:B------:R-:W-:Y:S02]  /*0e60*/  @!P2 LEA.HI.X.SX32 R3, R7, R3, 0x1, P4 ;  /* 0x000000030703a211 */ /* 0x000fe400020f0eff */
[C---:B----4-:R-:W-:Y:S02]  /*0e70*/  @!P1 IADD3 R0, P2, PT, R5.reuse, R0, RZ ;  /* 0x0000000005009210 */ /* 0x050fe40007f5e0ff */
[----:B------:R-:W-:Y:S02]  /*0e80*/  @!P3 LEA.HI.X.SX32 R3, R4, R3, 0x1, P5 ;  /* 0x000000030403b211 */ /* 0x000fe400028f0eff */
[----:B------:R-:W-:Y:S02]  /*0e90*/  @!P0 IADD3 R0, P3, PT, R10, R0, RZ ;  /* 0x000000000a008210 */ /* 0x000fe40007f7e0ff */
[----:B------:R-:W-:-:S04]  /*0ea0*/  @!P1 LEA.HI.X.SX32 R3, R5, R3, 0x1, P2 ;  /* 0x0000000305039211 */ /* 0x000fc800010f0eff */
[----:B------:R-:W-:-:S07]  /*0eb0*/  @!P0 LEA.HI.X.SX32 R3, R10, R3, 0x1, P3 ;  /* 0x000000030a038211 */ /* 0x000fce00018f0eff */
.L_x_1366:
[----:B------:R-:W-:Y:S05]  /*0ec0*/  BRA.U !UP0, `(.L_x_1362) ;  /* 0x0000000108607547 */ /* 0x000fea000b800000 */
[----:B------:R-:W0:Y:S01]  /*0ed0*/  LDCU.64 UR8, c[0x0][0x398] ;  /* 0x00007300ff0877ac */ /* 0x000e220008000a00 */
[----:B------:R-:W1:Y:S01]  /*0ee0*/  LDCU.64 UR12, c[0x0][0x3a0] ;  /* 0x00007400ff0c77ac */ /* 0x000e620008000a00 */
[----:B0-----:R-:W-:Y:S02]  /*0ef0*/  ULEA UR8, UP0, UR5, UR8, 0x1 ;  /* 0x0000000805087291 */ /* 0x001fe4000f8008ff */
[----:B-1----:R-:W-:Y:S02]  /*0f00*/  ULEA UR7, UP1, UR5, UR12, 0x2 ;  /* 0x0000000c05077291 */ /* 0x002fe4000f8210ff */
[----:B------:R-:W-:Y:S02]  /*0f10*/  ULEA.HI.X UR9, UR5, UR9, UR6, 0x1, UP0 ;  /* 0x0000000905097291 */ /* 0x000fe400080f0c06 */
[----:B------:R-:W-:-:S12]  /*0f20*/  ULEA.HI.X UR5, UR5, UR13, UR6, 0x2, UP1 ;  /* 0x0000000d05057291 */ /* 0x000fd800088f1406 */
.L_x_1367:
[----:B------:R-:W-:Y:S02]  /*0f30*/  IMAD.U32 R5, RZ, RZ, UR5 ;  /* 0x00000005ff057e24 */ /* 0x000fe4000f8e00ff */
[----:B------:R-:W-:-:S05]  /*0f40*/  IMAD.U32 R4, RZ, RZ, UR7 ;  /* 0x00000007ff047e24 */ /* 0x000fca000f8e00ff */
[----:B------:R-:W2:Y:S01]  /*0f50*/  LDG.E R5, desc[UR14][R4.64] ;  /* 0x0000000e04057981 */ /* 0x000ea2000c1e1900 */
[----:B------:R-:W-:Y:S02]  /*0f60*/  IMAD.U32 R8, RZ, RZ, UR8 ;  /* 0x00000008ff087e24 */ /* 0x000fe4000f8e00ff */
[----:B------:R-:W-:Y:S01]  /*0f70*/  IMAD.U32 R9, RZ, RZ, UR9 ;  /* 0x00000009ff097e24 */ /* 0x000fe2000f8e00ff */
[----:B--2--5:R-:W-:-:S13]  /*0f80*/  ISETP.NE.AND P0, PT, R6, R5, PT ;  /* 0x000000050600720c */ /* 0x024fda0003f05270 */
        /* <DEDUP_REMOVED lines=12> */
.L_x_1362:
[----:B------:R-:W0:Y:S02]  /*1050*/  LDCU.64 UR4, c[0x0][0x380] ;  /* 0x00007000ff0477ac */ /* 0x000e240008000a00 */
[----:B0-----:R-:W-:-:S04]  /*1060*/  LEA R4, P0, R2, UR4, 0x3 ;  /* 0x0000000402047c11 */ /* 0x001fc8000f8018ff */
[----:B------:R-:W-:Y:S01]  /*1070*/  LEA.HI.X R5, R2, UR5, RZ, 0x3, P0 ;  /* 0x0000000502057c11 */ /* 0x000fe200080f1cff */
[----:B------:R-:W-:-:S05]  /*1080*/  IMAD.MOV.U32 R2, RZ, RZ, R0 ;  /* 0x000000ffff027224 */ /* 0x000fca00078e0000 */
[----:B------:R-:W-:Y:S01]  /*1090*/  STG.E.64 desc[UR14][R4.64], R2 ;  /* 0x0000000204007986 */ /* 0x000fe2000c101b0e */
[----:B------:R-:W-:Y:S05]  /*10a0*/  EXIT ;  /* 0x000000000000794d */ /* 0x000fea0003800000 */
.L_x_1368:
        /* <DEDUP_REMOVED lines=13> */
.L_x_8801:


//--------------------- .text._ZN2at6native55_GLOBAL__N__0955718d_22_SparseCsrTensorMath_cu_868dd54534reduce_sparse_csr_dim1_cuda_kernelIllNS1_14ReductionAddOpIlEElEEvPT2_PKT_PKT0_SC_lT1_ --------------------------
	.section	.text._ZN2at6native55_GLOBAL__N__0955718d_22_SparseCsrTensorMath_cu_868dd54534reduce_sparse_csr_dim1_cuda_kernelIllNS1_14ReductionAddOpIlEElEEvPT2_PKT_PKT0_SC_lT1_,"ax",@progbits
	.align	128
.text._ZN2at6native55_GLOBAL__N__0955718d_22_SparseCsrTensorMath_cu_868dd54534reduce_sparse_csr_dim1_cuda_kernelIllNS1_14ReductionAddOpIlEElEEvPT2_PKT_PKT0_SC_lT1_:
        .type           _ZN2at6native55_GLOBAL__N__0955718d_22_SparseCsrTensorMath_cu_868dd54534reduce_sparse_csr_dim1_cuda_kernelIllNS1_14ReductionAddOpIlEElEEvPT2_PKT_PKT0_SC_lT1_,@function
        .size           _ZN2at6native55_GLOBAL__N__0955718d_22_SparseCsrTensorMath_cu_868dd54534reduce_sparse_csr_dim1_cuda_kernelIllNS1_14ReductionAddOpIlEElEEvPT2_PKT_PKT0_SC_lT1_,(.L_x_8802 - _ZN2at6native55_GLOBAL__N__0955718d_22_SparseCsrTensorMath_cu_868dd54534reduce_sparse_csr_dim1_cuda_kernelIllNS1_14ReductionAddOpIlEElEEvPT2_PKT_PKT0_SC_lT1_)
        .other          _ZN2at6native55_GLOBAL__N__0955718d_22_SparseCsrTensorMath_cu_868dd54534reduce_sparse_csr_dim1_cuda_kernelIllNS1_14ReductionAddOpIlEElEEvPT2_PKT_PKT0_SC_lT1_,@"STO_CUDA_ENTRY STV_DEFAULT"
_ZN2at6native55_GLOBAL__N__0955718d_22_SparseCsrTensorMath_cu_868dd54534reduce_sparse_csr_dim1_cuda_kernelIllNS1_14ReductionAddOpIlEElEEvPT2_PKT_PKT0_SC_lT1_:
        /* <DEDUP_REMOVED lines=23> */
[----:B------:R-:W-:Y:S01]  /*0170*/  IMAD.MOV.U32 R23, RZ, RZ, RZ ;  /* 0x000000ffff177224 */ /* 0x000fe200078e00ff */
[----:B------:R-:W-:Y:S01]  /*0180*/  ISETP.GE.U32.AND P0, PT, R3, R6, PT ;  /* 0x000000060300720c */ /* 0x000fe20003f06070 */
[----:B------:R-:W-:-:S03]  /*0190*/  IMAD.MOV.U32 R25, RZ, RZ, RZ ;  /* 0x000000ffff197224 */ /* 0x000fc600078e00ff */
        /* <DEDUP_REMOVED lines=9> */
[----:B------:R-:W-:Y:S02]  /*0230*/  IMAD.X R7, R7, 0x1, ~R4, P2 ;  /* 0x0000000107077824 */ /* 0x000fe400010e0e04 */
[----:B------:R-:W-:Y:S01]  /*0240*/  IMAD.MOV.U32 R25, RZ, RZ, RZ ;  /* 0x000000ffff197224 */ /* 0x000fe200078e00ff */
[----:B------:R-:W-:-:S02]  /*0250*/  ISETP.GT.U32.AND.EX P1, PT, R8, -0x1, PT, P1 ;  /* 0xffffffff0800780c */ /* 0x000fc40003f24110 */
[----:B------:R-:W-:-:S04]  /*0260*/  ISETP.NE.U32.AND P0, PT, R6, RZ, PT ;  /* 0x000000ff0600720c */ /* 0x000fc80003f05070 */
[----:B------:R-:W-:-:S07]  /*0270*/  ISETP.NE.AND.EX P0, PT, RZ, RZ, PT, P0 ;  /* 0x000000ffff00720c */ /* 0x000fce0003f05300 */
[----:B------:R-:W-:Y:S06]  /*0280*/  @P1 BRA `(.L_x_1372) ;  /* 0x0000000000c81947 */ /* 0x000fec0003800000 */
[----:B------:R-:W0:Y:S01]  /*0290*/  LDCU.64 UR6, c[0x0][0x388] ;  /* 0x00007100ff0677ac */ /* 0x000e220008000a00 */
[----:B------:R-:W-:Y:S01]  /*02a0*/  LOP3.LUT R22, R5, 0xfffffff0, RZ, 0xc0, !PT ;  /* 0xfffffff005167812 */ /* 0x000fe200078ec0ff */
[----:B------:R-:W-:Y:S02]  /*02b0*/  IMAD.MOV.U32 R23, RZ, RZ, RZ ;  /* 0x000000ffff177224 */ /* 0x000fe400078e00ff */
[----:B------:R-:W-:Y:S01]  /*02c0*/  IMAD.MOV.U32 R25, RZ, RZ, RZ ;  /* 0x000000ffff197224 */ /* 0x000fe200078e00ff */
[----:B0-----:R-:W-:-:S04]  /*02d0*/  LEA R10, P1, R3, UR6, 0x3 ;  /* 0x00000006030a7c11 */ /* 0x001fc8000f8218ff */
[----:B------:R-:W-:Y:S02]  /*02e0*/  IADD3 R10, P2, PT, R10, 0x40, RZ ;  /* 0x000000400a0a7810 */ /* 0x000fe40007f5e0ff */
[----:B------:R-:W-:-:S05]  /*02f0*/  LEA.HI.X R9, R3, UR7, R4, 0x3, P1 ;  /* 0x0000000703097c11 */ /* 0x000fca00088f1c04 */
[----:B------:R-:W-:-:S07]  /*0300*/  IMAD.X R9, RZ, RZ, R9, P2 ;  /* 0x000000ffff097224 */ /* 0x000fce00010e0609 */
.L_x_1373:
[----:B------:R-:W-:-:S05]  /*0310*/  IMAD.MOV.U32 R8, RZ, RZ, R10 ;  /* 0x000000ffff087224 */ /* 0x000fca00078e000a */
[----:B------:R-:W2:Y:S04]  /*0320*/  LDG.E.64 R12, desc[UR4][R8.64+-0x40] ;  /* 0xffffc004080c7981 */ /* 0x000ea8000c1e1b00 */
[----:B------:R-:W2:Y:S04]  /*0330*/  LDG.E.64 R10, desc[UR4][R8.64+-0x38] ;  /* 0xffffc804080a7981 */ /* 0x000ea8000c1e1b00 */
[----:B------:R-:W3:Y:S04]  /*0340*/  LDG.E.64 R20, desc[UR4][R8.64+-0x30] ;  /* 0xffffd00408147981 */ /* 0x000ee8000c1e1b00 */
[----:B------:R-:W3:Y:S04]  /*0350*/  LDG.E.64 R18, desc[UR4][R8.64+-0x28] ;  /* 0xffffd80408127981 */ /* 0x000ee8000c1e1b00 */
[----:B------:R-:W4:Y:S04]  /*0360*/  LDG.E.64 R16, desc[UR4][R8.64+-0x20] ;  /* 0xffffe00408107981 */ /* 0x000f28000c1e1b00 */
[----:B------:R-:W4:Y:S01]  /*0370*/  LDG.E.64 R14, desc[UR4][R8.64+-0x18] ;  /* 0xffffe804080e7981 */ /* 0x000f22000c1e1b00 */
[----:B--2---:R-:W-:-:S04]  /*0380*/  IADD3 R23, P1, P2, R10, R12, R23 ;  /* 0x0000000c0a177210 */ /* 0x004fc80007a3e017 */
[----:B------:R-:W-:Y:S02]  /*0390*/  IADD3.X R25, PT, PT, R11, R13, R25, P1, P2 ;  /* 0x0000000d0b197210 */ /* 0x000fe40000fe4419 */
[----:B------:R-:W2:Y:S01]  /*03a0*/  LDG.E.64 R12, desc[UR4][R8.64+-0x10] ;  /* 0xfffff004080c7981 */ /* 0x000ea2000c1e1b00 */
[----:B---3--:R-:W-:-:S03]  /*03b0*/  IADD3 R23, P1, P2, R18, R20, R23 ;  /* 0x0000001412177210 */ /* 0x008fc60007a3e017 */
[----:B------:R-:W2:Y:S01]  /*03c0*/  LDG.E.64 R10, desc[UR4][R8.64+-0x8] ;  /* 0xfffff804080a7981 */ /* 0x000ea2000c1e1b00 */
[----:B------:R-:W-:-:S03]  /*03d0*/  IADD3.X R25, PT, PT, R19, R21, R25, P1, P2 ;  /* 0x0000001513197210 */ /* 0x000fc60000fe4419 */
[----:B------:R-:W3:Y:S04]  /*03e0*/  LDG.E.64 R18, desc[UR4][R8.64] ;  /* 0x0000000408127981 */ /* 0x000ee8000c1e1b00 */
[----:B------:R-:W3:Y:S01]  /*03f0*/  LDG.E.64 R20, desc[UR4][R8.64+0x8] ;  /* 0x0000080408147981 */ /* 0x000ee2000c1e1b00 */
[----:B----4-:R-:W-:-:S04]  /*0400*/  IADD3 R23, P1, P2, R14, R16, R23 ;  /* 0x000000100e177210 */ /* 0x010fc80007a3e017 */
[----:B------:R-:W-:Y:S02]  /*0410*/  IADD3.X R25, PT, PT, R15, R17, R25, P1, P2 ;  /* 0x000000110f197210 */ /* 0x000fe40000fe4419 */
        /* <DEDUP_REMOVED lines=10> */
[----:B----4-:R-:W-:Y:S02]  /*04c0*/  IADD3 R23, P1, P2, R14, R16, R23 ;  /* 0x000000100e177210 */ /* 0x010fe40007a3e017 */
[----:B------:R-:W-:Y:S02]  /*04d0*/  IADD3 R22, P4, PT, R22, -0x10, RZ ;  /* 0xfffffff016167810 */ /* 0x000fe40007f9e0ff */
[----:B------:R-:W-:Y:S02]  /*04e0*/  IADD3.X R15, PT, PT, R15, R17, R25, P1, P2 ;  /* 0x000000110f0f7210 */ /* 0x000fe40000fe4419 */
[----:B------:R-:W-:-:S02]  /*04f0*/  IADD3.X R7, PT, PT, R7, -0x1, RZ, P4, !PT ;  /* 0xffffffff07077810 */ /* 0x000fc400027fe4ff */
[----:B------:R-:W-:-:S04]  /*0500*/  ISETP.NE.U32.AND P1, PT, R22, RZ, PT ;  /* 0x000000ff1600720c */ /* 0x000fc80003f25070 */
[----:B------:R-:W-:Y:S02]  /*0510*/  ISETP.NE.AND.EX P1, PT, R7, RZ, PT, P1 ;  /* 0x000000ff0700720c */ /* 0x000fe40003f25310 */
[----:B------:R-:W-:-:S05]  /*0520*/  IADD3 R3, P4, PT, R3, 0x10, RZ ;  /* 0x0000001003037810 */ /* 0x000fca0007f9e0ff */
[----:B------:R-:W-:Y:S01]  /*0530*/  IMAD.X R4, RZ, RZ, R4, P4 ;  /* 0x000000ffff047224 */ /* 0x000fe200020e0604 */
[----:B--2---:R-:W-:Y:S02]  /*0540*/  IADD3 R23, P2, P3, R10, R12, R23 ;  /* 0x0000000c0a177210 */ /* 0x004fe40007b5e017 */
[----:B------:R-:W-:Y:S02]  /*0550*/  IADD3 R10, P5, PT, R8, 0x80, RZ ;  /* 0x00000080080a7810 */ /* 0x000fe40007fbe0ff */
[----:B------:R-:W-:Y:S02]  /*0560*/  IADD3.X R11, PT, PT, R11, R13, R15, P2, P3 ;  /* 0x0000000d0b0b7210 */ /* 0x000fe400017e640f */
[----:B---3--:R-:W-:Y:S01]  /*0570*/  IADD3 R23, P2, P3, R20, R18, R23 ;  /* 0x0000001214177210 */ /* 0x008fe20007b5e017 */
[----:B------:R-:W-:-:S03]  /*0580*/  IMAD.X R9, RZ, RZ, R9, P5 ;  /* 0x000000ffff097224 */ /* 0x000fc600028e0609 */
[----:B------:R-:W-:Y:S01]  /*0590*/  IADD3.X R25, PT, PT, R21, R19, R11, P2, P3 ;  /* 0x0000001315197210 */ /* 0x000fe200017e640b */
[----:B------:R-:W-:Y:S08]  /*05a0*/  @P1 BRA `(.L_x_1373) ;  /* 0xfffffffc00581947 */ /* 0x000ff0000383ffff */
.L_x_1372:
[----:B------:R-:W-:Y:S05]  /*05b0*/  BSYNC.RECONVERGENT B1 ;  /* 0x0000000000017941 */ /* 0x000fea0003800200 */
.L_x_1371:
        /* <DEDUP_REMOVED lines=12> */
[----:B------:R-:W2:Y:S04]  /*0680*/  LDG.E.64 R6, desc[UR4][R26.64+0x8] ;  /* 0x000008041a067981 */ /* 0x000ea8000c1e1b00 */
[----:B------:R-:W3:Y:S04]  /*0690*/  LDG.E.64 R8, desc[UR4][R26.64+0x10] ;  /* 0x000010041a087981 */ /* 0x000ee8000c1e1b00 */
[----:B------:R-:W3:Y:S04]  /*06a0*/  LDG.E.64 R10, desc[UR4][R26.64+0x18] ;  /* 0x000018041a0a7981 */ /* 0x000ee8000c1e1b00 */
[----:B------:R-:W4:Y:S04]  /*06b0*/  LDG.E.64 R12, desc[UR4][R26.64+0x20] ;  /* 0x000020041a0c7981 */ /* 0x000f28000c1e1b00 */
[----:B------:R-:W4:Y:S04]  /*06c0*/  LDG.E.64 R14, desc[UR4][R26.64+0x28] ;  /* 0x000028041a0e7981 */ /* 0x000f28000c1e1b00 */
[----:B------:R-:W5:Y:S04]  /*06d0*/  LDG.E.64 R16, desc[UR4][R26.64+0x30] ;  /* 0x000030041a107981 */ /* 0x000f68000c1e1b00 */
[----:B------:R-:W5:Y:S01]  /*06e0*/  LDG.E.64 R18, desc[UR4][R26.64+0x38] ;  /* 0x000038041a127981 */ /* 0x000f62000c1e1b00 */
[----:B------:R-:W-:-:S05]  /*06f0*/  IADD3 R3, P5, PT, R3, 0x8, RZ ;  /* 0x0000000803037810 */ /* 0x000fca0007fbe0ff */
[----:B------:R-:W-:Y:S01]  /*0700*/  IMAD.X R4, RZ, RZ, R4, P5 ;  /* 0x000000ffff047224 */ /* 0x000fe200028e0604 */
[----:B--2---:R-:W-:-:S04]  /*0710*/  IADD3 R23, P1, P2, R6, R20, R23 ;  /* 0x0000001406177210 */ /* 0x004fc80007a3e017 */
[----:B------:R-:W-:Y:S02]  /*0720*/  IADD3.X R7, PT, PT, R7, R21, R25, P1, P2 ;  /* 0x0000001507077210 */ /* 0x000fe40000fe4419 */
[----:B---3--:R-:W-:-:S04]  /*0730*/  IADD3 R23, P3, P4, R10, R8, R23 ;  /* 0x000000080a177210 */ /* 0x008fc80007c7e017 */
[----:B------:R-:W-:Y:S02]  /*0740*/  IADD3.X R9, PT, PT, R11, R9, R7, P3, P4 ;  /* 0x000000090b097210 */ /* 0x000fe40001fe8407 */
[----:B----4-:R-:W-:-:S04]  /*0750*/  IADD3 R23, P2, P1, R14, R12, R23 ;  /* 0x0000000c0e177210 */ /* 0x010fc8000795e017 */
[----:B------:R-:W-:Y:S02]  /*0760*/  IADD3.X R13, PT, PT, R15, R13, R9, P2, P1 ;  /* 0x0000000d0f0d7210 */ /* 0x000fe400017e2409 */
[----:B-----5:R-:W-:-:S04]  /*0770*/  IADD3 R23, P3, P4, R18, R16, R23 ;  /* 0x0000001012177210 */ /* 0x020fc80007c7e017 */
[----:B------:R-:W-:-:S09]  /*0780*/  IADD3.X R25, PT, PT, R19, R17, R13, P3, P4 ;  /* 0x0000001113197210 */ /* 0x000fd20001fe840d */
.L_x_1375:
[----:B------:R-:W-:Y:S05]  /*0790*/  BSYNC.RECONVERGENT B1 ;  /* 0x0000000000017941 */ /* 0x000fea0003800200 */
.L_x_1374:
[----:B------:R-:W-:Y:S05]  /*07a0*/  @!P0 BRA `(.L_x_1370) ;  /* 0x00000000008c8947 */ /* 0x000fea0003800000 */
[----:B------:R-:W-:-:S04]  /*07b0*/  ISETP.GE.U32.AND P0, PT, R22, 0x4, PT ;  /* 0x000000041600780c */ /* 0x000fc80003f06070 */
[----:B------:R-:W-:-:S13]  /*07c0*/  ISETP.GE.U32.AND.EX P0, PT, RZ, RZ, PT, P0 ;  /* 0x000000ffff00720c */ /* 0x000fda0003f06100 */
[----:B------:R-:W0:Y:S02]  /*07d0*/  @P0 LDC.64 R14, c[0x0][0x388] ;  /* 0x0000e200ff0e0b82 */ /* 0x000e240000000a00 */
[----:B0-----:R-:W-:-:S04]  /*07e0*/  @P0 LEA R14, P1, R3, R14, 0x3 ;  /* 0x0000000e030e0211 */ /* 0x001fc800078218ff */
[----:B------:R-:W-:-:S05]  /*07f0*/  @P0 LEA.HI.X R15, R3, R15, R4, 0x3, P1 ;  /* 0x0000000f030f0211 */ /* 0x000fca00008f1c04 */
[----:B------:R-:W2:Y:S04]  /*0800*/  @P0 LDG.E.64 R10, desc[UR4][R14.64] ;  /* 0x000000040e0a0981 */ /* 0x000ea8000c1e1b00 */
[----:B------:R-:W2:Y:S04]  /*0810*/  @P0 LDG.E.64 R8, desc[UR4][R14.64+0x8] ;  /* 0x000008040e080981 */ /* 0x000ea8000c1e1b00 */
[----:B------:R-:W3:Y:S04]  /*0820*/  @P0 LDG.E.64 R6, desc[UR4][R14.64+0x10] ;  /* 0x000010040e060981 */ /* 0x000ee8000c1e1b00 */
[----:B------:R-:W3:Y:S01]  /*0830*/  @P0 LDG.E.64 R12, desc[UR4][R14.64+0x18] ;  /* 0x000018040e0c0981 */ /* 0x000ee2000c1e1b00 */
[----:B------:R-:W-:Y:S01]  /*0840*/  LOP3.LUT R16, R5, 0x3, RZ, 0xc0, !PT ;  /* 0x0000000305107812 */ /* 0x000fe200078ec0ff */
[----:B------:R-:W-:Y:S01]  /*0850*/  IMAD.MOV.U32 R17, RZ, RZ, RZ ;  /* 0x000000ffff117224 */ /* 0x000fe200078e00ff */
[----:B------:R-:W-:-:S02]  /*0860*/  @P0 IADD3 R3, P4, PT, R3, 0x4, RZ ;  /* 0x0000000403030810 */ /* 0x000fc40007f9e0ff */
[----:B------:R-:W-:-:S03]  /*0870*/  ISETP.NE.U32.AND P1, PT, R16, RZ, PT ;  /* 0x000000ff1000720c */ /* 0x000fc60003f25070 */
[----:B------:R-:W-:Y:S01]  /*0880*/  @P0 IMAD.X R4, RZ, RZ, R4, P4 ;  /* 0x000000ffff040224 */ /* 0x000fe200020e0604 */
[----:B------:R-:W-:Y:S02]  /*0890*/  ISETP.NE.AND.EX P1, PT, R17, RZ, PT, P1 ;  /* 0x000000ff1100720c */ /* 0x000fe40003f25310 */
[----:B--2---:R-:W-:-:S04]  /*08a0*/  @P0 IADD3 R5, P3, P2, R8, R10, R23 ;  /* 0x0000000a08050210 */ /* 0x004fc80007a7e017 */
[----:B------:R-:W-:Y:S02]  /*08b0*/  @P0 IADD3.X R9, PT, PT, R9, R11, R25, P3, P2 ;  /* 0x0000000b09090210 */ /* 0x000fe40001fe4419 */
[----:B---3--:R-:W-:-:S04]  /*08c0*/  @P0 IADD3 R23, P5, P6, R12, R6, R5 ;  /* 0x000000060c170210 */ /* 0x008fc80007ebe005 */
[----:B------:R-:W-:Y:S01]  /*08d0*/  @P0 IADD3.X R25, PT, PT, R13, R7, R9, P5, P6 ;  /* 0x000000070d190210 */ /* 0x000fe20002fec409 */
[----:B------:R-:W-:Y:S08]  /*08e0*/  @!P1 BRA `(.L_x_1370) ;  /* 0x00000000003c9947 */ /* 0x000ff00003800000 */
[----:B------:R-:W0:Y:S02]  /*08f0*/  LDCU.64 UR6, c[0x0][0x388] ;  /* 0x00007100ff0677ac */ /* 0x000e240008000a00 */
[----:B0-----:R-:W-:-:S04]  /*0900*/  LEA R6, P0, R3, UR6, 0x3 ;  /* 0x0000000603067c11 */ /* 0x001fc8000f8018ff */
[----:B------:R-:W-:-:S09]  /*0910*/  LEA.HI.X R7, R3, UR7, R4, 0x3, P0 ;  /* 0x0000000703077c11 */ /* 0x000fd200080f1c04 */
.L_x_1376:
        /* <DEDUP_REMOVED lines=8> */
[----:B------:R-:W-:Y:S02]  /*09a0*/  ISETP.NE.AND.EX P0, PT, R17, RZ, PT, P0 ;  /* 0x000000ff1100720c */ /* 0x000fe40003f05300 */
[----:B--2---:R-:W-:-:S05]  /*09b0*/  IADD3 R23, P1, PT, R4, R23, RZ ;  /* 0x0000001704177210 */ /* 0x004fca0007f3e0ff */
[----:B------:R-:W-:-:S06]  /*09c0*/  IMAD.X R25, R5, 0x1, R25, P1 ;  /* 0x0000000105197824 */ /* 0x000fcc00008e0619 */
[----:B------:R-:W-:Y:S05]  /*09d0*/  @P0 BRA `(.L_x_1376) ;  /* 0xfffffffc00d00947 */ /* 0x000fea000383ffff */
.L_x_1370:
[----:B------:R-:W-:Y:S05]  /*09e0*/  BSYNC.RECONVERGENT B0 ;  /* 0x0000000000007941 */ /* 0x000fea0003800200 */
.L_x_1369:
[----:B------:R-:W0:Y:S02]  /*09f0*/  LDCU.64 UR6, c[0x0][0x398] ;  /* 0x00007300ff0677ac */ /* 0x000e240008000a00 */
[----:B0-----:R-:W-:-:S04]  /*0a00*/  IADD3 R4, P0, PT, R0, UR6, RZ ;  /* 0x0000000600047c10 */ /* 0x001fc8000ff1e0ff */
[----:B------:R-:W-:Y:S01]  /*0a10*/  IADD3.X R5, PT, PT, R2, UR7, RZ, P0, !PT ;  /* 0x0000000702057c10 */ /* 0x000fe200087fe4ff */
[----:B------:R-:W0:Y:S04]  /*0a20*/  LDCU.64 UR6, c[0x0][0x380] ;  /* 0x00007000ff0677ac */ /* 0x000e280008000a00 */
[----:B------:R-:W0:Y:S01]  /*0a30*/  LDG.E.64 R2, desc[UR4][R4.64] ;  /* 0x0000000404027981 */ /* 0x000e22000c1e1b00 */
[----:B------:R-:W-:Y:S01]  /*0a40*/  IMAD.MOV.U32 R24, RZ, RZ, R23 ;  /* 0x000000ffff187224 */ /* 0x000fe200078e0017 */
[----:B0-----:R-:W-:-:S04]  /*0a50*/  LEA R6, P0, R2, UR6, 0x3 ;  /* 0x0000000602067c11 */ /* 0x001fc8000f8018ff */
[----:B------:R-:W-:-:S05]  /*0a60*/  LEA.HI.X R7, R2, UR7, R3, 0x3, P0 ;  /* 0x0000000702077c11 */ /* 0x000fca00080f1c03 */
[----:B------:R-:W-:Y:S01]  /*0a70*/  STG.E.64 desc[UR4][R6.64], R24 ;  /* 0x0000001806007986 */ /* 0x000fe2000c101b04 */
[----:B------:R-:W-:Y:S05]  /*0a80*/  EXIT ;  /* 0x000000000000794d */ /* 0x000fea0003800000 */
.L_x_1377:
        /* <DEDUP_REMOVED lines=15> */
.L_x_8802:


//--------------------- .text._ZN2at6native55_GLOBAL__N__0955718d_22_SparseCsrTensorMath_cu_868dd54534reduce_sparse_csr_dim1_cuda_kernelIliNS1_14ReductionAddOpIlEElEEvPT2_PKT_PKT0_SC_lT1_ --------------------------
	.section	.text._ZN2at6native55_GLOBAL__N__0955718d_22_SparseCsrTensorMath_cu_868dd54534reduce_sparse_csr_dim1_cuda_kernelIliNS1_14ReductionAddOpIlEElEEvPT2_PKT_PKT0_SC_lT1_,"ax",@progbits
	.align	128
.text._ZN2at6native55_GLOBAL__N__0955718d_22_SparseCsrTensorMath_cu_868dd54534reduce_sparse_csr_dim1_cuda_kernelIliNS1_14ReductionAddOpIlEElEEvPT2_PKT_PKT0_SC_lT1_:
        .type           _ZN2at6native55_GLOBAL__N__0955718d_22_SparseCsrTensorMath_cu_868dd54534reduce_sparse_csr_dim1_cuda_kernelIliNS1_14ReductionAddOpIlEElEEvPT2_PKT_PKT0_SC_lT1_,@function
        .size           _ZN2at6native55_GLOBAL__N__0955718d_22_SparseCsrTensorMath_cu_868dd54534reduce_sparse_csr_dim1_cuda_kernelIliNS1_14ReductionAddOpIlEElEEvPT2_PKT_PKT0_SC_lT1_,(.L_x_8803 - _ZN2at6native55_GLOBAL__N__0955718d_22_SparseCsrTensorMath_cu_868dd54534reduce_sparse_csr_dim1_cuda_kernelIliNS1_14ReductionAddOpIlEElEEvPT2_PKT_PKT0_SC_lT1_)
        .other          _ZN2at6native55_GLOBAL__N__0955718d_22_SparseCsrTensorMath_cu_868dd54534reduce_sparse_csr_dim1_cuda_kernelIliNS1_14ReductionAddOpIlEElEEvPT2_PKT_PKT0_SC_lT1_,@"STO_CUDA_ENTRY STV_DEFAULT"
_ZN2at6native55_GLOBAL__N__0955718d_22_SparseCsrTensorMath_cu_868dd54534reduce_sparse_csr_dim1_cuda_kernelIliNS1_14ReductionAddOpIlEElEEvPT2_PKT_PKT0_SC_lT1_:
        /* <DEDUP_REMOVED lines=21> */
[----:B------:R-:W-:Y:S02]  /*0150*/  IMAD.MOV.U32 R17, RZ, RZ, RZ ;  /* 0x000000ffff117224 */ /* 0x000fe400078e00ff */
[----:B------:R-:W-:-:S09]  /*0160*/  IMAD.MOV.U32 R25, RZ, RZ, RZ ;  /* 0x000000ffff197224 */ /* 0x000fd200078e00ff */
[----:B------:R-:W-:Y:S05]  /*0170*/  @P0 BRA `(.L_x_1379) ;  /* 0x0000000400b40947 */ /* 0x000fea0003800000 */
[----:B------:R-:W-:Y:S01]  /*0180*/  IMAD.IADD R5, R6, 0x1, -R3 ;  /* 0x0000000106057824 */ /* 0x000fe200078e0a03 */
[----:B------:R-:W-:Y:S01]  /*0190*/  BSSY.RECONVERGENT B1, `(.L_x_1380) ;  /* 0x0000034000017945 */ /* 0x000fe20003800200 */
[----:B------:R-:W-:Y:S02]  /*01a0*/  IMAD.IADD R6, R3, 0x1, -R6 ;  /* 0x0000000103067824 */ /* 0x000fe400078e0a06 */
[----:B------:R-:W-:Y:S01]  /*01b0*/  IMAD.MOV.U32 R17, RZ, RZ, RZ ;  /* 0x000000ffff117224 */ /* 0x000fe200078e00ff */
[----:B------:R-:W-:Y:S01]  /*01c0*/  LOP3.LUT R26, R5, 0xf, RZ, 0xc0, !PT ;  /* 0x0000000f051a7812 */ /* 0x000fe200078ec0ff */
[----:B------:R-:W-:Y:S01]  /*01d0*/  IMAD.MOV.U32 R25, RZ, RZ, RZ ;  /* 0x000000ffff197224 */ /* 0x000fe200078e00ff */
[----:B------:R-:W-:Y:S02]  /*01e0*/  ISETP.GT.U32.AND P1, PT, R6, -0x10, PT ;  /* 0xfffffff00600780c */ /* 0x000fe40003f24070 */
[----:B------:R-:W-:-:S11]  /*01f0*/  ISETP.NE.AND P0, PT, R26, RZ, PT ;  /* 0x000000ff1a00720c */ /* 0x000fd60003f05270 */
[----:B------:R-:W-:Y:S05]  /*0200*/  @P1 BRA `(.L_x_1381) ;  /* 0x0000000000b01947 */ /* 0x000fea0003800000 */
[----:B------:R-:W0:Y:S01]  /*0210*/  LDC.64 R8, c[0x0][0x388] ;  /* 0x0000e200ff087b82 */ /* 0x000e220000000a00 */
[----:B------:R-:W-:Y:S01]  /*0220*/  LOP3.LUT R4, R5, 0xfffffff0, RZ, 0xc0, !PT ;  /* 0xfffffff005047812 */ /* 0x000fe200078ec0ff */
[----:B------:R-:W-:Y:S02]  /*0230*/  IMAD.MOV.U32 R17, RZ, RZ, RZ ;  /* 0x000000ffff117224 */ /* 0x000fe400078e00ff */
[----:B------:R-:W-:Y:S02]  /*0240*/  IMAD.MOV.U32 R25, RZ, RZ, RZ ;  /* 0x000000ffff197224 */ /* 0x000fe400078e00ff */
[----:B------:R-:W-:Y:S01]  /*0250*/  IMAD.MOV R4, RZ, RZ, -R4 ;  /* 0x000000ffff047224 */ /* 0x000fe200078e0a04 */
[----:B0-----:R-:W-:-:S05]  /*0260*/  IADD3 R8, P1, PT, R8, 0x40, RZ ;  /* 0x0000004008087810 */ /* 0x001fca0007f3e0ff */
[----:B------:R-:W-:-:S08]  /*0270*/  IMAD.X R9, RZ, RZ, R9, P1 ;  /* 0x000000ffff097224 */ /* 0x000fd000008e0609 */
.L_x_1382:
[----:B------:R-:W-:-:S05]  /*0280*/  IMAD.WIDE R10, R3, 0x8, R8 ;  /* 0x00000008030a7825 */ /* 0x000fca00078e0208 */
[----:B------:R-:W2:Y:S04]  /*0290*/  LDG.E.64 R6, desc[UR4][R10.64+-0x40] ;  /* 0xffffc0040a067981 */ /* 0x000ea8000c1e1b00 */
[----:B------:R-:W2:Y:S04]  /*02a0*/  LDG.E.64 R20, desc[UR4][R10.64+-0x38] ;  /* 0xffffc8040a147981 */ /* 0x000ea8000c1e1b00 */
[----:B------:R-:W3:Y:S04]  /*02b0*/  LDG.E.64 R12, desc[UR4][R10.64+-0x30] ;  /* 0xffffd0040a0c7981 */ /* 0x000ee8000c1e1b00 */
[----:B------:R-:W3:Y:S04]  /*02c0*/  LDG.E.64 R18, desc[UR4][R10.64+-0x28] ;  /* 0xffffd8040a127981 */ /* 0x000ee8000c1e1b00 */
[----:B------:R-:W4:Y:S04]  /*02d0*/  LDG.E.64 R14, desc[UR4][R10.64+-0x20] ;  /* 0xffffe0040a0e7981 */ /* 0x000f28000c1e1b00 */
[----:B------:R-:W5:Y:S01]  /*02e0*/  LDG.E.64 R22, desc[UR4][R10.64+0x20] ;  /* 0x000020040a167981 */ /* 0x000f62000c1e1b00 */
[----:B--2---:R-:W-:-:S03]  /*02f0*/  IADD3 R27, P1, P2, R20, R6, R17 ;  /* 0x00000006141b7210 */ /* 0x004fc60007a3e011 */
[----:B------:R-:W4:Y:S01]  /*0300*/  LDG.E.64 R16, desc[UR4][R10.64+-0x18] ;  /* 0xffffe8040a107981 */ /* 0x000f22000c1e1b00 */
[----:B------:R-:W-:-:S03]  /*0310*/  IADD3.X R29, PT, PT, R21, R7, R25, P1, P2 ;  /* 0x00000007151d7210 */ /* 0x000fc60000fe4419 */
[----:B------:R-:W2:Y:S04]  /*0320*/  LDG.E.64 R20, desc[UR4][R10.64+-0x10] ;  /* 0xfffff0040a147981 */ /* 0x000ea8000c1e1b00 */
[----:B------:R-:W2:Y:S01]  /*0330*/  LDG.E.64 R6, desc[UR4][R10.64+-0x8] ;  /* 0xfffff8040a067981 */ /* 0x000ea2000c1e1b00 */
[----:B---3--:R-:W-:-:S03]  /*0340*/  IADD3 R27, P1, P2, R18, R12, R27 ;  /* 0x0000000c121b7210 */ /* 0x008fc60007a3e01b */
[----:B------:R-:W3:Y:S01]  /*0350*/  LDG.E.64 R24, desc[UR4][R10.64+0x38] ;  /* 0x000038040a187981 */ /* 0x000ee2000c1e1b00 */
[----:B------:R-:W-:-:S03]  /*0360*/  IADD3.X R29, PT, PT, R19, R13, R29, P1, P2 ;  /* 0x0000000d131d7210 */ /* 0x000fc60000fe441d */
[----:B------:R-:W5:Y:S04]  /*0370*/  LDG.E.64 R12, desc[UR4][R10.64] ;  /* 0x000000040a0c7981 */ /* 0x000f68000c1e1b00 */
[----:B------:R-:W5:Y:S01]  /*0380*/  LDG.E.64 R18, desc[UR4][R10.64+0x8] ;  /* 0x000008040a127981 */ /* 0x000f62000c1e1b00 */
[----:B----4-:R-:W-:-:S04]  /*0390*/  IADD3 R27, P1, P2, R16, R14, R27 ;  /* 0x0000000e101b7210 */ /* 0x010fc80007a3e01b */
[----:B------:R-:W-:Y:S02]  /*03a0*/  IADD3.X R29, PT, PT, R17, R15, R29, P1, P2 ;  /* 0x0000000f111d7210 */ /* 0x000fe40000fe441d */
[----:B------:R-:W4:Y:S04]  /*03b0*/  LDG.E.64 R16, desc[UR4][R10.64+0x10] ;  /* 0x000010040a107981 */ /* 0x000f28000c1e1b00 */
[----:B------:R-:W4:Y:S01]  /*03c0*/  LDG.E.64 R14, desc[UR4][R10.64+0x18] ;  /* 0x000018040a0e7981 */ /* 0x000f22000c1e1b00 */
[----:B--2---:R-:W-:-:S04]  /*03d0*/  IADD3 R27, P1, P2, R6, R20, R27 ;  /* 0x00000014061b7210 */ /* 0x004fc80007a3e01b */
[----:B------:R-:W-:Y:S02]  /*03e0*/  IADD3.X R29, PT, PT, R7, R21, R29, P1, P2 ;  /* 0x00000015071d7210 */ /* 0x000fe40000fe441d */
[----:B------:R-:W2:Y:S04]  /*03f0*/  LDG.E.64 R20, desc[UR4][R10.64+0x28] ;  /* 0x000028040a147981 */ /* 0x000ea8000c1e1b00 */
[----:B------:R-:W3:Y:S01]  /*0400*/  LDG.E.64 R6, desc[UR4][R10.64+0x30] ;  /* 0x000030040a067981 */ /* 0x000ee2000c1e1b00 */
[----:B-----5:R-:W-:Y:S01]  /*0410*/  IADD3 R27, P1, P2, R18, R12, R27 ;  /* 0x0000000c121b7210 */ /* 0x020fe20007a3e01b */
[----:B------:R-:W-:-:S03]  /*0420*/  VIADD R4, R4, 0x10 ;  /* 0x0000001004047836 */ /* 0x000fc60000000000 */
[----:B------:R-:W-:Y:S01]  /*0430*/  IADD3.X R19, PT, PT, R19, R13, R29, P1, P2 ;  /* 0x0000000d13137210 */ /* 0x000fe20000fe441d */
[----:B------:R-:W-:Y:S01]  /*0440*/  VIADD R3, R3, 0x10 ;  /* 0x0000001003037836 */ /* 0x000fe20000000000 */
[----:B----4-:R-:W-:-:S04]  /*0450*/  IADD3 R13, P3, P4, R14, R16, R27 ;  /* 0x000000100e0d7210 */ /* 0x010fc80007c7e01b */
[----:B------:R-:W-:Y:S02]  /*0460*/  IADD3.X R15, PT, PT, R15, R17, R19, P3, P4 ;  /* 0x000000110f0f7210 */ /* 0x000fe40001fe8413 */
[----:B------:R-:W-:Y:S02]  /*0470*/  ISETP.NE.AND P3, PT, R4, RZ, PT ;  /* 0x000000ff0400720c */ /* 0x000fe40003f65270 */
[----:B--2---:R-:W-:-:S04]  /*0480*/  IADD3 R13, P1, P2, R20, R22, R13 ;  /* 0x00000016140d7210 */ /* 0x004fc80007a3e00d */
[----:B---3--:R-:W-:Y:S02]  /*0490*/  IADD3 R17, P4, P5, R24, R6, R13 ;  /* 0x0000000618117210 */ /* 0x008fe40007d9e00d */
[----:B------:R-:W-:-:S04]  /*04a0*/  IADD3.X R21, PT, PT, R21, R23, R15, P1, P2 ;  /* 0x0000001715157210 */ /* 0x000fc80000fe440f */
[----:B------:R-:W-:Y:S01]  /*04b0*/  IADD3.X R25, PT, PT, R25, R7, R21, P4, P5 ;  /* 0x0000000719197210 */ /* 0x000fe200027ea415 */
[----:B------:R-:W-:Y:S06]  /*04c0*/  @P3 BRA `(.L_x_1382) ;  /* 0xfffffffc006c3947 */ /* 0x000fec000383ffff */
.L_x_1381:
[----:B------:R-:W-:Y:S05]  /*04d0*/  BSYNC.RECONVERGENT B1 ;  /* 0x0000000000017941 */ /* 0x000fea0003800200 */
.L_x_1380:
        /* <DEDUP_REMOVED lines=16> */
[----:B------:R-:W-:Y:S01]  /*05e0*/  VIADD R3, R3, 0x8 ;  /* 0x0000000803037836 */ /* 0x000fe20000000000 */
        /* <DEDUP_REMOVED lines=8> */
.L_x_1384:
[----:B------:R-:W-:Y:S05]  /*0670*/  BSYNC.RECONVERGENT B1 ;  /* 0x0000000000017941 */ /* 0x000fea0003800200 */
.L_x_1383:
        /* <DEDUP_REMOVED lines=11> */
[----:B------:R-:W3:Y:S01]  /*0730*/  LDG.E.64 R12, desc[UR4][R4.64+0x18] ;  /* 0x00001804040c7981 */ /* 0x000ee2000c1e1b00 */
[----:B------:R-:W-:Y:S01]  /*0740*/  VIADD R3, R3, 0x4 ;  /* 0x0000000403037836 */ /* 0x000fe20000000000 */
[----:B--2---:R-:W-:-:S04]  /*0750*/  IADD3 R17, P0, P2, R8, R6, R17 ;  /* 0x0000000608117210 */ /* 0x004fc80007a1e011 */
[----:B------:R-:W-:Y:S02]  /*0760*/  IADD3.X R25, PT, PT, R9, R7, R25, P0, P2 ;  /* 0x0000000709197210 */ /* 0x000fe400007e4419 */
[----:B---3--:R-:W-:-:S04]  /*0770*/  IADD3 R17, P3, P4, R12, R10, R17 ;  /* 0x0000000a0c117210 */ /* 0x008fc80007c7e011 */
[----:B------:R-:W-:-:S09]  /*0780*/  IADD3.X R25, PT, PT, R13, R11, R25, P3, P4 ;  /* 0x0000000b0d197210 */ /* 0x000fd20001fe8419 */
.L_x_1386:
[----:B------:R-:W-:Y:S05]  /*0790*/  BSYNC.RECONVERGENT B1 ;  /* 0x0000000000017941 */ /* 0x000fea0003800200 */
.L_x_1385:
[----:B------:R-:W-:Y:S05]  /*07a0*/  @!P1 BRA `(.L_x_1379) ;  /* 0x0000000000289947 */ /* 0x000fea0003800000 */
[----:B------:R-:W0:Y:S01]  /*07b0*/  LDC.64 R6, c[0x0][0x388] ;  /* 0x0000e200ff067b82 */ /* 0x000e220000000a00 */
[----:B------:R-:W-:-:S07]  /*07c0*/  IMAD.MOV R8, RZ, RZ, -R14 ;  /* 0x000000ffff087224 */ /* 0x000fce00078e0a0e */
.L_x_1387:
[----:B0-----:R-:W-:-:S06]  /*07d0*/  IMAD.WIDE R4, R3, 0x8, R6 ;  /* 0x0000000803047825 */ /* 0x001fcc00078e0206 */
[----:B------:R-:W2:Y:S01]  /*07e0*/  LDG.E.64 R4, desc[UR4][R4.64] ;  /* 0x0000000404047981 */ /* 0x000ea2000c1e1b00 */
[----:B------:R-:W-:Y:S02]  /*07f0*/  VIADD R8, R8, 0x1 ;  /* 0x0000000108087836 */ /* 0x000fe40000000000 */
[----:B------:R-:W-:-:S03]  /*0800*/  VIADD R3, R3, 0x1 ;  /* 0x0000000103037836 */ /* 0x000fc60000000000 */
[----:B------:R-:W-:Y:S02]  /*0810*/  ISETP.NE.AND P0, PT, R8, RZ, PT ;  /* 0x000000ff0800720c */ /* 0x000fe40003f05270 */
[----:B--2---:R-:W-:-:S05]  /*0820*/  IADD3 R17, P1, PT, R4, R17, RZ ;  /* 0x0000001104117210 */ /* 0x004fca0007f3e0ff */
[----:B------:R-:W-:-:S06]  /*0830*/  IMAD.X R25, R5, 0x1, R25, P1 ;  /* 0x0000000105197824 */ /* 0x000fcc00008e0619 */
[----:B------:R-:W-:Y:S05]  /*0840*/  @P0 BRA `(.L_x_1387) ;  /* 0xfffffffc00e00947 */ /* 0x000fea000383ffff */
.L_x_1379:
[----:B------:R-:W-:Y:S05]  /*0850*/  BSYNC.RECONVERGENT B0 ;  /* 0x0000000000007941 */ /* 0x000fea0003800200 */
.L_x_1378:
[----:B------:R-:W0:Y:S02]  /*0860*/  LDCU.64 UR6, c[0x0][0x398] ;  /* 0x00007300ff0677ac */ /* 0x000e240008000a00 */
[----:B0-----:R-:W-:-:S04]  /*0870*/  IADD3 R4, P0, PT, R0, UR6, RZ ;  /* 0x0000000600047c10 */ /* 0x001fc8000ff1e0ff */
[----:B------:R-:W-:Y:S02]  /*0880*/  IADD3.X R5, PT, PT, R2, UR7, RZ, P0, !PT ;  /* 0x0000000702057c10 */ /* 0x000fe400087fe4ff */
[----:B------:R-:W0:Y:S04]  /*0890*/  LDC.64 R2, c[0x0][0x380] ;  /* 0x0000e000ff027b82 */ /* 0x000e280000000a00 */
[----:B------:R-:W0:Y:S01]  /*08a0*/  LDG.E R5, desc[UR4][R4.64] ;  /* 0x0000000404057981 */ /* 0x000e22000c1e1900 */
[----:B------:R-:W-:Y:S02]  /*08b0*/  IMAD.MOV.U32 R24, RZ, RZ, R17 ;  /* 0x000000ffff187224 */ /* 0x000fe400078e0011 */
[----:B0-----:R-:W-:-:S05]  /*08c0*/  IMAD.WIDE R2, R5, 0x8, R2 ;  /* 0x0000000805027825 */ /* 0x001fca00078e0202 */
[----:B------:R-:W-:Y:S01]  /*08d0*/  STG.E.64 desc[UR4][R2.64], R24 ;  /* 0x0000001802007986 */ /* 0x000fe2000c101b04 */
[----:B------:R-:W-:Y:S05]  /*08e0*/  EXIT ;  /* 0x000000000000794d */ /* 0x000fea0003800000 */
.L_x_1388:
        /* <DEDUP_REMOVED lines=9> */
.L_x_8803:


//--------------------- .text._ZN2at6native55_GLOBAL__N__0955718d_22_SparseCsrTensorMath_cu_868dd54534reduce_sparse_csr_dim0_cuda_kernelIllNS1_14ReductionAddOpIlEElEEvPT2_PKT0_lPKT_S9_lT1_ --------------------------
	.section	.text._ZN2at6native55_GLOBAL__N__0955718d_22_SparseCsrTensorMath_cu_868dd54534reduce_sparse_csr_dim0_cuda_kernelIllNS1_14ReductionAddOpIlEElEEvPT2_PKT0_lPKT_S9_lT1_,"ax",@progbits
	.align	128
.text._ZN2at6native55_GLOBAL__N__0955718d_22_SparseCsrTensorMath_cu_868dd54534reduce_sparse_csr_dim0_cuda_kernelIllNS1_14ReductionAddOpIlEElEEvPT2_PKT0_lPKT_S9_lT1_:
        .type           _ZN2at6native55_GLOBAL__N__0955718d_22_SparseCsrTensorMath_cu_868dd54534reduce_sparse_csr_dim0_cuda_kernelIllNS1_14ReductionAddOpIlEElEEvPT2_PKT0_lPKT_S9_lT1_,@function
        .size           _ZN2at6native55_GLOBAL__N__0955718d_22_SparseCsrTensorMath_cu_868dd54534reduce_sparse_csr_dim0_cuda_kernelIllNS1_14ReductionAddOpIlEElEEvPT2_PKT0_lPKT_S9_lT1_,(.L_x_8804 - _ZN2at6native55_GLOBAL__N__0955718d_22_SparseCsrTensorMath_cu_868dd54534reduce_sparse_csr_dim0_cuda_kernelIllNS1_14ReductionAddOpIlEElEEvPT2_PKT0_lPKT_S9_lT1_)
        .other          _ZN2at6native55_GLOBAL__N__0955718d_22_SparseCsrTensorMath_cu_868dd54534reduce_sparse_csr_dim0_cuda_kernelIllNS1_14ReductionAddOpIlEElEEvPT2_PKT0_lPKT_S9_lT1_,@"STO_CUDA_ENTRY STV_DEFAULT"
_ZN2at6native55_GLOBAL__N__0955718d_22_SparseCsrTensorMath_cu_868dd54534reduce_sparse_csr_dim0_cuda_kernelIllNS1_14ReductionAddOpIlEElEEvPT2_PKT0_lPKT_S9_lT1_:
        /* <DEDUP_REMOVED lines=48> */
.L_x_1391:
[----:B------:R-:W2:Y:S04]  /*0300*/  LDG.E.64 R10, desc[UR12][R6.64+-0x40] ;  /* 0xffffc00c060a7981 */ /* 0x000ea8000c1e1b00 */
[----:B------:R-:W3:Y:S04]  /*0310*/  LDG.E.64 R12, desc[UR12][R6.64+-0x38] ;  /* 0xffffc80c060c7981 */ /* 0x000ee8000c1e1b00 */
[----:B------:R-:W4:Y:S04]  /*0320*/  LDG.E.64 R8, desc[UR12][R6.64+-0x30] ;  /* 0xffffd00c06087981 */ /* 0x000f28000c1e1b00 */
[----:B------:R-:W4:Y:S04]  /*0330*/  LDG.E.64 R18, desc[UR12][R6.64+-0x28] ;  /* 0xffffd80c06127981 */ /* 0x000f28000c1e1b00 */
[----:B------:R-:W4:Y:S04]  /*0340*/  LDG.E.64 R20, desc[UR12][R6.64+-0x20] ;  /* 0xffffe00c06147981 */ /* 0x000f28000c1e1b00 */
[----:B------:R-:W4:Y:S01]  /*0350*/  LDG.E.64 R16, desc[UR12][R6.64+-0x18] ;  /* 0xffffe80c06107981 */ /* 0x000f22000c1e1b00 */
[----:B--2--5:R-:W-:-:S04]  /*0360*/  ISETP.NE.U32.AND P3, PT, R4, R10, PT ;  /* 0x0000000a0400720c */ /* 0x024fc80003f65070 */
[----:B------:R-:W-:Y:S01]  /*0370*/  ISETP.NE.AND.EX P3, PT, R5, R11, PT, P3 ;  /* 0x0000000b0500720c */ /* 0x000fe20003f65330 */
[----:B------:R-:W-:Y:S02]  /*0380*/  IMAD.MOV.U32 R10, RZ, RZ, R14 ;  /* 0x000000ffff0a7224 */ /* 0x000fe400078e000e */
[----:B------:R-:W-:Y:S01]  /*0390*/  IMAD.MOV.U32 R11, RZ, RZ, R15 ;  /* 0x000000ffff0b7224 */ /* 0x000fe200078e000f */
[----:B---3--:R-:W-:-:S09]  /*03a0*/  ISETP.NE.U32.AND P0, PT, R4, R12, PT ;  /* 0x0000000c0400720c */ /* 0x008fd20003f05070 */
[----:B------:R-:W2:Y:S01]  /*03b0*/  @!P3 LDG.E.64 R14, desc[UR12][R10.64+-0x40] ;  /* 0xffffc00c0a0eb981 */ /* 0x000ea2000c1e1b00 */
[----:B------:R-:W-:-:S03]  /*03c0*/  ISETP.NE.AND.EX P0, PT, R5, R13, PT, P0 ;  /* 0x0000000d0500720c */ /* 0x000fc60003f05300 */
[----:B------:R-:W3:Y:S01]  /*03d0*/  LDG.E.64 R12, desc[UR12][R6.64+-0x10] ;  /* 0xfffff00c060c7981 */ /* 0x000ee2000c1e1b00 */
[----:B----4-:R-:W-:-:S04]  /*03e0*/  ISETP.NE.U32.AND P5, PT, R4, R8, PT ;  /* 0x000000080400720c */ /* 0x010fc80003fa5070 */
[----:B------:R-:W-:-:S05]  /*03f0*/  ISETP.NE.AND.EX P5, PT, R5, R9, PT, P5 ;  /* 0x000000090500720c */ /* 0x000fca0003fa5350 */
[----:B------:R-:W4:Y:S08]  /*0400*/  @!P0 LDG.E.64 R8, desc[UR12][R10.64+-0x38] ;  /* 0xffffc80c0a088981 */ /* 0x000f30000c1e1b00 */
[----:B------:R-:W4:Y:S01]  /*0410*/  @!P5 LDG.E.64 R24, desc[UR12][R10.64+-0x30] ;  /* 0xffffd00c0a18d981 */ /* 0x000f22000c1e1b00 */
[----:B------:R-:W-:-:S04]  /*0420*/  ISETP.NE.U32.AND P1, PT, R4, R18, PT ;  /* 0x000000120400720c */ /* 0x000fc80003f25070 */
[C---:B------:R-:W-:Y:S02]  /*0430*/  ISETP.NE.AND.EX P1, PT, R5.reuse, R19, PT, P1 ;  /* 0x000000130500720c */ /* 0x040fe40003f25310 */
[C---:B------:R-:W-:Y:S01]  /*0440*/  ISETP.NE.U32.AND P2, PT, R4.reuse, R20, PT ;  /* 0x000000140400720c */ /* 0x040fe20003f45070 */
[----:B------:R-:W4:Y:S03]  /*0450*/  LDG.E.64 R18, desc[UR12][R6.64] ;  /* 0x0000000c06127981 */ /* 0x000f26000c1e1b00 */
[----:B------:R-:W-:Y:S02]  /*0460*/  ISETP.NE.AND.EX P2, PT, R5, R21, PT, P2 ;  /* 0x000000150500720c */ /* 0x000fe40003f45320 */
[----:B------:R-:W4:Y:S01]  /*0470*/  LDG.E.64 R20, desc[UR12][R6.64+-0x8] ;  /* 0xfffff80c06147981 */ /* 0x000f22000c1e1b00 */
[----:B------:R-:W-:-:S04]  /*0480*/  ISETP.NE.U32.AND P4, PT, R4, R16, PT ;  /* 0x000000100400720c */ /* 0x000fc80003f85070 */
[----:B------:R-:W4:Y:S01]  /*0490*/  @!P1 LDG.E.64 R22, desc[UR12][R10.64+-0x28] ;  /* 0xffffd80c0a169981 */ /* 0x000f22000c1e1b00 */
[----:B--2---:R-:W-:-:S05]  /*04a0*/  @!P3 IADD3 R0, P6, PT, R14, R0, RZ ;  /* 0x000000000e00b210 */ /* 0x004fca0007fde0ff */
[----:B------:R-:W-:Y:S01]  /*04b0*/  @!P3 IMAD.X R3, R15, 0x1, R3, P6 ;  /* 0x000000010f03b824 */ /* 0x000fe200030e0603 */
[----:B------:R-:W-:Y:S01]  /*04c0*/  ISETP.NE.AND.EX P3, PT, R5, R17, PT, P4 ;  /* 0x000000110500720c */ /* 0x000fe20003f65340 */
[----:B------:R-:W2:Y:S01]  /*04d0*/  @!P2 LDG.E.64 R14, desc[UR12][R10.64+-0x20] ;  /* 0xffffe00c0a0ea981 */ /* 0x000ea2000c1e1b00 */
[----:B---3--:R-:W-:-:S03]  /*04e0*/  ISETP.NE.U32.AND P4, PT, R4, R12, PT ;  /* 0x0000000c0400720c */ /* 0x008fc60003f85070 */
[----:B------:R-:W3:Y:S01]  /*04f0*/  LDG.E.64 R16, desc[UR12][R6.64+0x8] ;  /* 0x0000080c06107981 */ /* 0x000ee2000c1e1b00 */
[----:B------:R-:W-:Y:S02]  /*0500*/  ISETP.NE.AND.EX P4, PT, R5, R13, PT, P4 ;  /* 0x0000000d0500720c */ /* 0x000fe40003f85340 */
[----:B----4-:R-:W-:-:S05]  /*0510*/  @!P0 IADD3 R0, P6, PT, R8, R0, RZ ;  /* 0x0000000008008210 */ /* 0x010fca0007fde0ff */
[----:B------:R-:W4:Y:S01]  /*0520*/  @!P3 LDG.E.64 R12, desc[UR12][R10.64+-0x18] ;  /* 0xffffe80c0a0cb981 */ /* 0x000f22000c1e1b00 */
[----:B------:R-:W-:Y:S01]  /*0530*/  @!P0 IMAD.X R3, R9, 0x1, R3, P6 ;  /* 0x0000000109038824 */ /* 0x000fe200030e0603 */
[----:B------:R-:W-:-:S04]  /*0540*/  @!P5 IADD3 R0, P0, PT, R24, R0, RZ ;  /* 0x000000001800d210 */ /* 0x000fc80007f1e0ff */
[----:B------:R-:W4:Y:S01]  /*0550*/  @!P4 LDG.E.64 R8, desc[UR12][R10.64+-0x10] ;  /* 0xfffff00c0a08c981 */ /* 0x000f22000c1e1b00 */
[----:B------:R-:W-:-:S03]  /*0560*/  @!P5 IMAD.X R3, R25, 0x1, R3, P0 ;  /* 0x000000011903d824 */ /* 0x000fc600000e0603 */
[----:B------:R-:W4:Y:S01]  /*0570*/  LDG.E.64 R24, desc[UR12][R6.64+0x10] ;  /* 0x0000100c06187981 */ /* 0x000f22000c1e1b00 */
[C---:B------:R-:W-:Y:S02]  /*0580*/  ISETP.NE.U32.AND P0, PT, R4.reuse, R20, PT ;  /* 0x000000140400720c */ /* 0x040fe40003f05070 */
[----:B------:R-:W-:Y:S02]  /*0590*/  ISETP.NE.U32.AND P5, PT, R4, R18, PT ;  /* 0x000000120400720c */ /* 0x000fe40003fa5070 */
[----:B------:R-:W-:Y:S02]  /*05a0*/  ISETP.NE.AND.EX P0, PT, R5, R21, PT, P0 ;  /* 0x000000150500720c */ /* 0x000fe40003f05300 */
[----:B------:R-:W-:-:S05]  /*05b0*/  @!P1 IADD3 R0, P6, PT, R22, R0, RZ ;  /* 0x0000000016009210 */ /* 0x000fca0007fde0ff */
[----:B------:R-:W-:Y:S01]  /*05c0*/  @!P1 IMAD.X R3, R23, 0x1, R3, P6 ;  /* 0x0000000117039824 */ /* 0x000fe200030e0603 */
[----:B------:R-:W-:Y:S01]  /*05d0*/  ISETP.NE.AND.EX P1, PT, R5, R19, PT, P5 ;  /* 0x000000130500720c */ /* 0x000fe20003f25350 */
[----:B------:R-:W4:Y:S04]  /*05e0*/  LDG.E.64 R22, desc[UR12][R6.64+0x18] ;  /* 0x0000180c06167981 */ /* 0x000f28000c1e1b00 */
[----:B------:R-:W4:Y:S04]  /*05f0*/  @!P0 LDG.E.64 R20, desc[UR12][R10.64+-0x8] ;  /* 0xfffff80c0a148981 */ /* 0x000f28000c1e1b00 */
[----:B------:R-:W4:Y:S01]  /*0600*/  LDG.E.64 R18, desc[UR12][R6.64+0x20] ;  /* 0x0000200c06127981 */ /* 0x000f22000c1e1b00 */
[----:B--2---:R-:W-:-:S02]  /*0610*/  @!P2 IADD3 R0, P6, PT, R14, R0, RZ ;  /* 0x000000000e00a210 */ /* 0x004fc40007fde0ff */
[----:B---3--:R-:W-:-:S03]  /*0620*/  ISETP.NE.U32.AND P5, PT, R4, R16, PT ;  /* 0x000000100400720c */ /* 0x008fc60003fa5070 */
[----:B------:R-:W-:Y:S02]  /*0630*/  @!P2 IMAD.X R3, R15, 0x1, R3, P6 ;  /* 0x000000010f03a824 */ /* 0x000fe400030e0603 */
[----:B------:R-:W2:Y:S01]  /*0640*/  LDG.E.64 R14, desc[UR12][R6.64+0x30] ;  /* 0x0000300c060e7981 */ /* 0x000ea2000c1e1b00 */
[----:B------:R-:W-:-:S03]  /*0650*/  ISETP.NE.AND.EX P2, PT, R5, R17, PT, P5 ;  /* 0x000000110500720c */ /* 0x000fc60003f45350 */
[----:B------:R-:W3:Y:S01]  /*0660*/  @!P1 LDG.E.64 R16, desc[UR12][R10.64] ;  /* 0x0000000c0a109981 */ /* 0x000ee2000c1e1b00 */
[----:B----4-:R-:W-:-:S05]  /*0670*/  @!P3 IADD3 R0, P5, PT, R12, R0, RZ ;  /* 0x000000000c00b210 */ /* 0x010fca0007fbe0ff */
[----:B------:R-:W-:Y:S01]  /*0680*/  @!P3 IMAD.X R3, R13, 0x1, R3, P5 ;  /* 0x000000010d03b824 */ /* 0x000fe200028e0603 */
[----:B------:R-:W-:Y:S01]  /*0690*/  @!P4 IADD3 R0, P3, PT, R8, R0, RZ ;  /* 0x000000000800c210 */ /* 0x000fe20007f7e0ff */
[----:B------:R-:W4:Y:S04]  /*06a0*/  LDG.E.64 R12, desc[UR12][R6.64+0x28] ;  /* 0x0000280c060c7981 */ /* 0x000f28000c1e1b00 */
[----:B------:R-:W-:Y:S02]  /*06b0*/  @!P4 IMAD.X R3, R9, 0x1, R3, P3 ;  /* 0x000000010903c824 */ /* 0x000fe400018e0603 */
[----:B------:R-:W2:Y:S01]  /*06c0*/  @!P2 LDG.E.64 R8, desc[UR12][R10.64+0x8] ;  /* 0x0000080c0a08a981 */ /* 0x000ea2000c1e1b00 */
[----:B------:R-:W-:-:S04]  /*06d0*/  ISETP.NE.U32.AND P4, PT, R4, R24, PT ;  /* 0x000000180400720c */ /* 0x000fc80003f85070 */
[C---:B------:R-:W-:Y:S02]  /*06e0*/  ISETP.NE.AND.EX P4, PT, R5.reuse, R25, PT, P4 ;  /* 0x000000190500720c */ /* 0x040fe40003f85340 */
[----:B------:R-:W2:Y:S01]  /*06f0*/  LDG.E.64 R24, desc[UR12][R6.64+0x38] ;  /* 0x0000380c06187981 */ /* 0x000ea2000c1e1b00 */
[----:B------:R-:W-:Y:S02]  /*0700*/  ISETP.NE.U32.AND P3, PT, R4, R22, PT ;  /* 0x000000160400720c */ /* 0x000fe40003f65070 */
[----:B------:R-:W-:Y:S02]  /*0710*/  @!P0 IADD3 R0, P6, PT, R20, R0, RZ ;  /* 0x0000000014008210 */ /* 0x000fe40007fde0ff */
[----:B------:R-:W-:-:S03]  /*0720*/  ISETP.NE.AND.EX P3, PT, R5, R23, PT, P3 ;  /* 0x000000170500720c */ /* 0x000fc60003f65330 */
[----:B------:R-:W-:Y:S01]  /*0730*/  @!P0 IMAD.X R3, R21, 0x1, R3, P6 ;  /* 0x0000000115038824 */ /* 0x000fe200030e0603 */
[----:B------:R-:W-:-:S04]  /*0740*/  ISETP.NE.U32.AND P5, PT, R4, R18, PT ;  /* 0x000000120400720c */ /* 0x000fc80003fa5070 */
[----:B------:R-:W-:-:S13]  /*0750*/  ISETP.NE.AND.EX P0, PT, R5, R19, PT, P5 ;  /* 0x000000130500720c */ /* 0x000fda0003f05350 */
[----:B------:R-:W2:Y:S01]  /*0760*/  @!P0 LDG.E.64 R18, desc[UR12][R10.64+0x20] ;  /* 0x0000200c0a128981 */ /* 0x000ea2000c1e1b00 */
[----:B---3--:R-:W-:-:S05]  /*0770*/  @!P1 IADD3 R0, P6, PT, R16, R0, RZ ;  /* 0x0000000010009210 */ /* 0x008fca0007fde0ff */
[----:B------:R-:W-:Y:S02]  /*0780*/  @!P1 IMAD.X R3, R17, 0x1, R3, P6 ;  /* 0x0000000111039824 */ /* 0x000fe400030e0603 */
[----:B------:R-:W3:Y:S01]  /*0790*/  @!P4 LDG.E.64 R16, desc[UR12][R10.64+0x10] ;  /* 0x0000100c0a10c981 */ /* 0x000ee2000c1e1b00 */
[----:B----4-:R-:W-:-:S04]  /*07a0*/  ISETP.NE.U32.AND P5, PT, R4, R12, PT ;  /* 0x0000000c0400720c */ /* 0x010fc80003fa5070 */
[----:B------:R-:W-:Y:S02]  /*07b0*/  ISETP.NE.AND.EX P1, PT, R5, R13, PT, P5 ;  /* 0x0000000d0500720c */ /* 0x000fe40003f25350 */
[----:B--2---:R-:W-:Y:S01]  /*07c0*/  @!P2 IADD3 R0, P6, PT, R8, R0, RZ ;  /* 0x000000000800a210 */ /* 0x004fe20007fde0ff */
[----:B------:R-:W2:Y:S01]  /*07d0*/  @!P3 LDG.E.64 R12, desc[UR12][R10.64+0x18] ;  /* 0x0000180c0a0cb981 */ /* 0x000ea2000c1e1b00 */
[----:B------:R-:W-:-:S03]  /*07e0*/  ISETP.NE.U32.AND P5, PT, R4, R14, PT ;  /* 0x0000000e0400720c */ /* 0x000fc60003fa5070 */
[----:B------:R-:W-:Y:S01]  /*07f0*/  @!P2 IMAD.X R3, R9, 0x1, R3, P6 ;  /* 0x000000010903a824 */ /* 0x000fe200030e0603 */
[----:B------:R-:W-:Y:S02]  /*0800*/  ISETP.NE.AND.EX P2, PT, R5, R15, PT, P5 ;  /* 0x0000000f0500720c */ /* 0x000fe40003f45350 */
[----:B------:R-:W-:-:S03]  /*0810*/  ISETP.NE.U32.AND P5, PT, R4, R24, PT ;  /* 0x000000180400720c */ /* 0x000fc60003fa5070 */
[----:B------:R-:W4:Y:S01]  /*0820*/  @!P1 LDG.E.64 R20, desc[UR12][R10.64+0x28] ;  /* 0x0000280c0a149981 */ /* 0x000f22000c1e1b00 */
[----:B------:R-:W-:-:S07]  /*0830*/  ISETP.NE.AND.EX P5, PT, R5, R25, PT, P5 ;  /* 0x000000190500720c */ /* 0x000fce0003fa5350 */
[----:B------:R-:W4:Y:S06]  /*0840*/  @!P2 LDG.E.64 R14, desc[UR12][R10.64+0x30] ;  /* 0x0000300c0a0ea981 */ /* 0x000f2c000c1e1b00 */
[----:B------:R-:W4:Y:S01]  /*0850*/  @!P5 LDG.E.64 R8, desc[UR12][R10.64+0x38] ;  /* 0x0000380c0a08d981 */ /* 0x000f22000c1e1b00 */
[----:B------:R-:W-:-:S04]  /*0860*/  UIADD3 UR4, UP1, UPT, UR4, -0x10, URZ ;  /* 0xfffffff004047890 */ /* 0x000fc8000ff3e0ff */
[----:B------:R-:W-:Y:S02]  /*0870*/  UIADD3.X UR7, UPT, UPT, UR7, -0x1, URZ, UP1, !UPT ;  /* 0xffffffff07077890 */ /* 0x000fe40008ffe4ff */
[----:B------:R-:W-:-:S04]  /*0880*/  UISETP.NE.U32.AND UP1, UPT, UR4, URZ, UPT ;  /* 0x000000ff0400728c */ /* 0x000fc8000bf25070 */
[----:B------:R-:W-:Y:S01]  /*0890*/  UISETP.NE.AND.EX UP1, UPT, UR7, URZ, UPT, UP1 ;  /* 0x000000ff0700728c */ /* 0x000fe2000bf25310 */
[----:B---3--:R-:W-:-:S05]  /*08a0*/  @!P4 IADD3 R0, P6, PT, R16, R0, RZ ;  /* 0x000000001000c210 */ /* 0x008fca0007fde0ff */
[----:B------:R-:W-:Y:S01]  /*08b0*/  @!P4 IMAD.X R3, R17, 0x1, R3, P6 ;  /* 0x000000011103c824 */ /* 0x000fe200030e0603 */
[----:B--2---:R-:W-:-:S05]  /*08c0*/  @!P3 IADD3 R0, P4, PT, R12, R0, RZ ;  /* 0x000000000c00b210 */ /* 0x004fca0007f9e0ff */
[----:B------:R-:W-:Y:S01]  /*08d0*/  @!P3 IMAD.X R3, R13, 0x1, R3, P4 ;  /* 0x000000010d03b824 */ /* 0x000fe200020e0603 */
[----:B------:R-:W-:-:S05]  /*08e0*/  @!P0 IADD3 R0, P3, PT, R18, R0, RZ ;  /* 0x0000000012008210 */ /* 0x000fca0007f7e0ff */
[----:B------:R-:W-:Y:S01]  /*08f0*/  @!P0 IMAD.X R3, R19, 0x1, R3, P3 ;  /* 0x0000000113038824 */ /* 0x000fe200018e0603 */
[----:B----4-:R-:W-:-:S05]  /*0900*/  @!P1 IADD3 R0, P0, PT, R20, R0, RZ ;  /* 0x0000000014009210 */ /* 0x010fca0007f1e0ff */
[----:B------:R-:W-:Y:S01]  /*0910*/  @!P1 IMAD.X R3, R21, 0x1, R3, P0 ;  /* 0x0000000115039824 */ /* 0x000fe200000e0603 */
[----:B------:R-:W-:Y:S02]  /*0920*/  @!P2 IADD3 R0, P0, PT, R14, R0, RZ ;  /* 0x000000000e00a210 */ /* 0x000fe40007f1e0ff */
[----:B------:R-:W-:Y:S02]  /*0930*/  IADD3 R6, P3, PT, R6, 0x80, RZ ;  /* 0x0000008006067810 */ /* 0x000fe40007f7e0ff */
[----:B------:R-:W-:Y:S01]  /*0940*/  IADD3 R14, P4, PT, R10, 0x80, RZ ;  /* 0x000000800a0e7810 */ /* 0x000fe20007f9e0ff */
[----:B------:R-:W-:Y:S01]  /*0950*/  @!P2 IMAD.X R3, R15, 0x1, R3, P0 ;  /* 0x000000010f03a824 */ /* 0x000fe200000e0603 */
[----:B------:R-:W-:Y:S01]  /*0960*/  @!P5 IADD3 R0, P1, PT, R8, R0, RZ ;  /* 0x000000000800d210 */ /* 0x000fe20007f3e0ff */
[----:B------:R-:W-:Y:S02]  /*0970*/  IMAD.X R7, RZ, RZ, R7, P3 ;  /* 0x000000ffff077224 */ /* 0x000fe400018e0607 */
[----:B------:R-:W-:-:S02]  /*0980*/  IMAD.X R15, RZ, RZ, R11, P4 ;  /* 0x000000ffff0f7224 */ /* 0x000fc400020e060b */
[----:B------:R-:W-:Y:S01]  /*0990*/  @!P5 IMAD.X R3, R9, 0x1, R3, P1 ;  /* 0x000000010903d824 */ /* 0x000fe200008e0603 */
[----:B------:R-:W-:Y:S07]  /*09a0*/  BRA.U UP1, `(.L_x_1391) ;  /* 0xfffffff901547547 */ /* 0x000fee000b83ffff */
.L_x_1390:
        /* <DEDUP_REMOVED lines=25> */
[----:B--2--5:R-:W-:-:S04]  /*0b40*/  ISETP.NE.U32.AND P2, PT, R4, R6, PT ;  /* 0x000000060400720c */ /* 0x024fc80003f45070 */
[C---:B------:R-:W-:Y:S02]  /*0b50*/  ISETP.NE.AND.EX P2, PT, R5.reuse, R7, PT, P2 ;  /* 0x000000070500720c */ /* 0x040fe40003f45320 */
[----:B---3--:R-:W-:Y:S01]  /*0b60*/  ISETP.NE.U32.AND P3, PT, R4, R8, PT ;  /* 0x000000080400720c */ /* 0x008fe20003f65070 */
[----:B------:R-:W2:Y:S01]  /*0b70*/  LDG.E.64 R6, desc[UR12][R24.64+0x10] ;  /* 0x0000100c18067981 */ /* 0x000ea2000c1e1b00 */
[----:B------:R-:W-:Y:S02]  /*0b80*/  IMAD.U32 R8, RZ, RZ, UR4 ;  /* 0x00000004ff087e24 */ /* 0x000fe4000f8e00ff */
[----:B------:R-:W-:Y:S01]  /*0b90*/  ISETP.NE.AND.EX P3, PT, R5, R9, PT, P3 ;  /* 0x000000090500720c */ /* 0x000fe20003f65330 */
[----:B------:R-:W-:-:S06]  /*0ba0*/  IMAD.U32 R9, RZ, RZ, UR7 ;  /* 0x00000007ff097e24 */ /* 0x000fcc000f8e00ff */
[----:B------:R-:W3:Y:S06]  /*0bb0*/  @!P2 LDG.E.64 R12, desc[UR12][R8.64] ;  /* 0x0000000c080ca981 */ /* 0x000eec000c1e1b00 */
[----:B------:R-:W3:Y:S01]  /*0bc0*/  @!P3 LDG.E.64 R18, desc[UR12][R8.64+0x8] ;  /* 0x0000080c0812b981 */ /* 0x000ee2000c1e1b00 */
[C---:B----4-:R-:W-:Y:S02]  /*0bd0*/  ISETP.NE.U32.AND P0, PT, R4.reuse, R10, PT ;  /* 0x0000000a0400720c */ /* 0x050fe40003f05070 */
[----:B------:R-:W-:Y:S02]  /*0be0*/  ISETP.NE.U32.AND P5, PT, R4, R14, PT ;  /* 0x0000000e0400720c */ /* 0x000fe40003fa5070 */
[----:B------:R-:W-:-:S02]  /*0bf0*/  ISETP.NE.AND.EX P0, PT, R5, R11, PT, P0 ;  /* 0x0000000b0500720c */ /* 0x000fc40003f05300 */
[----:B------:R-:W-:-:S04]  /*0c00*/  ISETP.NE.U32.AND P4, PT, R4, R16, PT ;  /* 0x000000100400720c */ /* 0x000fc80003f85070 */
[----:B------:R-:W-:-:S07]  /*0c10*/  ISETP.NE.AND.EX P4, PT, R5, R17, PT, P4 ;  /* 0x000000110500720c */ /* 0x000fce0003f85340 */
[----:B------:R-:W4:Y:S01]  /*0c20*/  @!P0 LDG.E.64 R10, desc[UR12][R8.64+0x18] ;  /* 0x0000180c080a8981 */ /* 0x000f22000c1e1b00 */
[----:B--2---:R-:W-:-:S04]  /*0c30*/  ISETP.NE.U32.AND P1, PT, R4, R6, PT ;  /* 0x000000060400720c */ /* 0x004fc80003f25070 */
[----:B------:R-:W-:Y:S02]  /*0c40*/  ISETP.NE.AND.EX P1, PT, R5, R7, PT, P1 ;  /* 0x000000070500720c */ /* 0x000fe40003f25310 */
[----:B---3--:R-:W-:-:S05]  /*0c50*/  @!P2 IADD3 R0, P6, PT, R12, R0, RZ ;  /* 0x000000000c00a210 */ /* 0x008fca0007fde0ff */
[----:B------:R-:W-:Y:S01]  /*0c60*/  @!P2 IMAD.X R3, R13, 0x1, R3, P6 ;  /* 0x000000010d03a824 */ /* 0x000fe200030e0603 */
[----:B------:R-:W-:-:S05]  /*0c70*/  ISETP.NE.AND.EX P2, PT, R5, R15, PT, P5 ;  /* 0x0000000f0500720c */ /* 0x000fca0003f45350 */
[----:B------:R-:W2:Y:S01]  /*0c80*/  @!P1 LDG.E.64 R6, desc[UR12][R8.64+0x10] ;  /* 0x0000100c08069981 */ /* 0x000ea2000c1e1b00 */
[----:B------:R-:W-:Y:S02]  /*0c90*/  @!P3 IADD3 R0, P6, PT, R18, R0, RZ ;  /* 0x000000001200b210 */ /* 0x000fe40007fde0ff */
[C---:B------:R-:W-:Y:S01]  /*0ca0*/  ISETP.NE.U32.AND P5, PT, R4.reuse, R20, PT ;  /* 0x000000140400720c */ /* 0x040fe20003fa5070 */
[----:B------:R-:W3:Y:S02]  /*0cb0*/  @!P4 LDG.E.64 R14, desc[UR12][R8.64+0x28] ;  /* 0x0000280c080ec981 */ /* 0x000ee4000c1e1b00 */
[----:B------:R-:W-:Y:S01]  /*0cc0*/  @!P3 IMAD.X R3, R19, 0x1, R3, P6 ;  /* 0x000000011303b824 */ /* 0x000fe200030e0603 */
[C---:B------:R-:W-:Y:S02]  /*0cd0*/  ISETP.NE.AND.EX P3, PT, R5.reuse, R21, PT, P5 ;  /* 0x000000150500720c */ /* 0x040fe40003f65350 */
[----:B------:R-:W-:Y:S01]  /*0ce0*/  ISETP.NE.U32.AND P5, PT, R4, R22, PT ;  /* 0x000000160400720c */ /* 0x000fe20003fa5070 */
[----:B------:R-:W3:Y:S03]  /*0cf0*/  @!P2 LDG.E.64 R12, desc[UR12][R8.64+0x20] ;  /* 0x0000200c080ca981 */ /* 0x000ee6000c1e1b00 */
[----:B------:R-:W-:-:S07]  /*0d00*/  ISETP.NE.AND.EX P5, PT, R5, R23, PT, P5 ;  /* 0x000000170500720c */ /* 0x000fce0003fa5350 */
[----:B------:R-:W3:Y:S06]  /*0d10*/  @!P3 LDG.E.64 R16, desc[UR12][R8.64+0x30] ;  /* 0x0000300c0810b981 */ /* 0x000eec000c1e1b00 */
[----:B------:R-:W3:Y:S01]  /*0d20*/  @!P5 LDG.E.64 R18, desc[UR12][R8.64+0x38] ;  /* 0x0000380c0812d981 */ /* 0x000ee2000c1e1b00 */
[----:B------:R-:W-:-:S04]  /*0d30*/  UIADD3 UR5, UP1, UPT, UR5, 0x8, URZ ;  /* 0x0000000805057890 */ /* 0x000fc8000ff3e0ff */
[----:B------:R-:W-:Y:S01]  /*0d40*/  UIADD3.X UR6, UPT, UPT, URZ, UR6, URZ, UP1, !UPT ;  /* 0x00000006ff067290 */ /* 0x000fe20008ffe4ff */
[----:B--2---:R-:W-:-:S05]  /*0d50*/  @!P1 IADD3 R0, P6, PT, R6, R0, RZ ;  /* 0x0000000006009210 */ /* 0x004fca0007fde0ff */
[----:B------:R-:W-:Y:S01]  /*0d60*/  @!P1 IMAD.X R3, R7, 0x1, R3, P6 ;  /* 0x0000000107039824 */ /* 0x000fe200030e0603 */
[----:B----4-:R-:W-:-:S05]  /*0d70*/  @!P0 IADD3 R0, P6, PT, R10, R0, RZ ;  /* 0x000000000a008210 */ /* 0x010fca0007fde0ff */
[----:B------:R-:W-:Y:S01]  /*0d80*/  @!P0 IMAD.X R3, R11, 0x1, R3, P6 ;  /* 0x000000010b038824 */ /* 0x000fe200030e0603 */
[----:B---3--:R-:W-:-:S04]  /*0d90*/  @!P2 IADD3 R0, P1, PT, R12, R0, RZ ;  /* 0x000000000c00a210 */ /* 0x008fc80007f3e0ff */
[----:B------:R-:W-:Y:S01]  /*0da0*/  @!P4 IADD3 R0, P0, PT, R14, R0, RZ ;  /* 0x000000000e00c210 */ /* 0x000fe20007f1e0ff */
[----:B------:R-:W-:-:S03]  /*0db0*/  @!P2 IMAD.X R3, R13, 0x1, R3, P1 ;  /* 0x000000010d03a824 */ /* 0x000fc600008e0603 */
[----:B------:R-:W-:Y:S01]  /*0dc0*/  @!P3 IADD3 R0, P1, PT, R16, R0, RZ ;  /* 0x000000001000b210 */ /* 0x000fe20007f3e0ff */
[----:B------:R-:W-:-:S04]  /*0dd0*/  @!P4 IMAD.X R3, R15, 0x1, R3, P0 ;  /* 0x000000010f03c824 */ /* 0x000fc800000e0603 */
[----:B------:R-:W-:Y:S01]  /*0de0*/  @!P3 IMAD.X R3, R17, 0x1, R3, P1 ;  /* 0x000000011103b824 */ /* 0x000fe200008e0603 */
[----:B------:R-:W-:-:S05]  /*0df0*/  @!P5 IADD3 R0, P0, PT, R18, R0, RZ ;  /* 0x000000001200d210 */ /* 0x000fca0007f1e0ff */
[----:B------:R-:W-:-:S08]  /*0e00*/  @!P5 IMAD.X R3, R19, 0x1, R3, P0 ;  /* 0x000000011303d824 */ /* 0x000fd000000e0603 */
.L_x_1392:
        /* <DEDUP_REMOVED lines=25> */
[C---:B------:R-:W-:Y:S02]  /*0fa0*/  ISETP.NE.AND.EX P0, PT, R5.reuse, R7, PT, P0 ;  /* 0x000000070500720c */ /* 0x040fe40003f05300 */
        /* <DEDUP_REMOVED lines=12> */
[----:B--2---:R-:W-:-:S05]  /*1070*/  @!P0 IADD3 R0, P4, PT, R6, R0, RZ ;  /* 0x0000000006008210 */ /* 0x004fca0007f9e0ff */
[----:B------:R-:W-:Y:S01]  /*1080*/  @!P0 IMAD.X R3, R7, 0x1, R3, P4 ;  /* 0x0000000107038824 */ /* 0x000fe200020e0603 */
[----:B---3--:R-:W-:-:S04]  /*1090*/  @!P1 IADD3 R0, P5, PT, R8, R0, RZ ;  /* 0x0000000008009210 */ /* 0x008fc80007fbe0ff */
[----:B----4-:R-:W-:Y:S01]  /*10a0*/  @!P2 IADD3 R0, P0, PT, R10, R0, RZ ;  /* 0x000000000a00a210 */ /* 0x010fe20007f1e0ff */
[----:B------:R-:W-:-:S03]  /*10b0*/  @!P1 IMAD.X R3, R9, 0x1, R3, P5 ;  /* 0x0000000109039824 */ /* 0x000fc600028e0603 */
[----:B------:R-:W-:Y:S01]  /*10c0*/  @!P3 IADD3 R0, P1, PT, R12, R0, RZ ;  /* 0x000000000c00b210 */ /* 0x000fe20007f3e0ff */
[----:B------:R-:W-:-:S04]  /*10d0*/  @!P2 IMAD.X R3, R11, 0x1, R3, P0 ;  /* 0x000000010b03a824 */ /* 0x000fc800000e0603 */
[----:B------:R-:W-:-:S08]  /*10e0*/  @!P3 IMAD.X R3, R13, 0x1, R3, P1 ;  /* 0x000000010d03b824 */ /* 0x000fd000008e0603 */
.L_x_1393:
        /* <DEDUP_REMOVED lines=9> */
.L_x_1394:
[----:B------:R-:W-:Y:S02]  /*1180*/  IMAD.U32 R8, RZ, RZ, UR5 ;  /* 0x00000005ff087e24 */ /* 0x000fe4000f8e00ff */
[----:B------:R-:W-:-:S05]  /*1190*/  IMAD.U32 R9, RZ, RZ, UR6 ;  /* 0x00000006ff097e24 */ /* 0x000fca000f8e00ff */
[----:B------:R-:W2:Y:S02]  /*11a0*/  LDG.E.64 R6, desc[UR12][R8.64] ;  /* 0x0000000c08067981 */ /* 0x000ea4000c1e1b00 */
[----:B--2--5:R-:W-:Y:S01]  /*11b0*/  ISETP.NE.U32.AND P0, PT, R4, R6, PT ;  /* 0x000000060400720c */ /* 0x024fe20003f05070 */
[----:B------:R-:W-:-:S03]  /*11c0*/  IMAD.U32 R6, RZ, RZ, UR7 ;  /* 0x00000007ff067e24 */ /* 0x000fc6000f8e00ff */
[----:B------:R-:W-:Y:S01]  /*11d0*/  ISETP.NE.AND.EX P0, PT, R5, R7, PT, P0 ;  /* 0x000000070500720c */ /* 0x000fe20003f05300 */
[----:B------:R-:W-:-:S12]  /*11e0*/  IMAD.U32 R7, RZ, RZ, UR8 ;  /* 0x00000008ff077e24 */ /* 0x000fd8000f8e00ff */
        /* <DEDUP_REMOVED lines=9> */
[----:B--2---:R-:W-:-:S05]  /*1280*/  @!P0 IADD3 R0, P1, PT, R6, R0, RZ ;  /* 0x0000000006008210 */ /* 0x004fca0007f3e0ff */
[----:B------:R-:W-:Y:S01]  /*1290*/  @!P0 IMAD.X R3, R7, 0x1, R3, P1 ;  /* 0x0000000107038824 */ /* 0x000fe200008e0603 */
[----:B------:R-:W-:Y:S07]  /*12a0*/  BRA.U UP0, `(.L_x_1394) ;  /* 0xfffffffd00b47547 */ /* 0x000fee000b83ffff */
.L_x_1389:
[----:B------:R-:W0:Y:S02]  /*12b0*/  LDCU.64 UR4, c[0x0][0x380] ;  /* 0x00007000ff0477ac */ /* 0x000e240008000a00 */
[----:B0----5:R-:W-:Y:S01]  /*12c0*/  IADD3 R4, P0, PT, R2, UR4, RZ ;  /* 0x0000000402047c10 */ /* 0x021fe2000ff1e0ff */
[----:B------:R-:W-:-:S03]  /*12d0*/  IMAD.MOV.U32 R2, RZ, RZ, R0 ;  /* 0x000000ffff027224 */ /* 0x000fc600078e0000 */
[----:B------:R-:W-:-:S05]  /*12e0*/  IADD3.X R5, PT, PT, R26, UR5, RZ, P0, !PT ;  /* 0x000000051a057c10 */ /* 0x000fca00087fe4ff */
[----:B------:R-:W-:Y:S01]  /*12f0*/  STG.E.64 desc[UR12][R4.64], R2 ;  /* 0x0000000204007986 */ /* 0x000fe2000c101b0c */
[----:B------:R-:W-:Y:S05]  /*1300*/  EXIT ;  /* 0x000000000000794d */ /* 0x000fea0003800000 */
.L_x_1395:
        /* <DEDUP_REMOVED lines=15> */
.L_x_8804:


//--------------------- .text._ZN2at6native55_GLOBAL__N__0955718d_22_SparseCsrTensorMath_cu_868dd54534reduce_sparse_csr_dim0_cuda_kernelIliNS1_14ReductionAddOpIlEElEEvPT2_PKT0_lPKT_S9_lT1_ --------------------------
	.section	.text._ZN2at6native55_GLOBAL__N__0955718d_22_SparseCsrTensorMath_cu_868dd54534reduce_sparse_csr_dim0_cuda_kernelIliNS1_14ReductionAddOpIlEElEEvPT2_PKT0_lPKT_S9_lT1_,"ax",@progbits
	.align	128
.text._ZN2at6native55_GLOBAL__N__0955718d_22_SparseCsrTensorMath_cu_868dd54534reduce_sparse_csr_dim0_cuda_kernelIliNS1_14ReductionAddOpIlEElEEvPT2_PKT0_lPKT_S9_lT1_:
        .type           _ZN2at6native55_GLOBAL__N__0955718d_22_SparseCsrTensorMath_cu_868dd54534reduce_sparse_csr_dim0_cuda_kernelIliNS1_14ReductionAddOpIlEElEEvPT2_PKT0_lPKT_S9_lT1_,@function
        .size           _ZN2at6native55_GLOBAL__N__0955718d_22_SparseCsrTensorMath_cu_868dd54534reduce_sparse_csr_dim0_cuda_kernelIliNS1_14ReductionAddOpIlEElEEvPT2_PKT0_lPKT_S9_lT1_,(.L_x_8805 - _ZN2at6native55_GLOBAL__N__0955718d_22_SparseCsrTensorMath_cu_868dd54534reduce_sparse_csr_dim0_cuda_kernelIliNS1_14ReductionAddOpIlEElEEvPT2_PKT0_lPKT_S9_lT1_)
        .other          _ZN2at6native55_GLOBAL__N__0955718d_22_SparseCsrTensorMath_cu_868dd54534reduce_sparse_csr_dim0_cuda_kernelIliNS1_14ReductionAddOpIlEElEEvPT2_PKT0_lPKT_S9_lT1_,@"STO_CUDA_ENTRY STV_DEFAULT"
_ZN2at6native55_GLOBAL__N__0955718d_22_SparseCsrTensorMath_cu_868dd54534reduce_sparse_csr_dim0_cuda_kernelIliNS1_14ReductionAddOpIlEElEEvPT2_PKT0_lPKT_S9_lT1_:
        /* <DEDUP_REMOVED lines=46> */
.L_x_1398:
        /* <DEDUP_REMOVED lines=17> */
[----:B------:R-:W4:Y:S01]  /*03f0*/  @!P1 LDG.E.64 R10, desc[UR14][R4.64+-0x38] ;  /* 0xffffc80e040a9981 */ /* 0x000f22000c1e1b00 */
[----:B------:R-:W-:-:S03]  /*0400*/  ISETP.NE.AND P3, PT, R8, R15, PT ;  /* 0x0000000f0800720c */ /* 0x000fc60003f65270 */
[----:B------:R-:W2:Y:S10]  /*0410*/  @!P2 LDG.E.64 R16, desc[UR14][R4.64+-0x30] ;  /* 0xffffd00e0410a981 */ /* 0x000eb4000c1e1b00 */
[----:B------:R-:W2:Y:S01]  /*0420*/  @!P3 LDG.E.64 R14, desc[UR14][R4.64+-0x28] ;  /* 0xffffd80e040eb981 */ /* 0x000ea2000c1e1b00 */
[----:B------:R-:W-:-:S02]  /*0430*/  ISETP.NE.AND P5, PT, R8, R19, PT ;  /* 0x000000130800720c */ /* 0x000fc40003fa5270 */
[----:B------:R-:W-:Y:S02]  /*0440*/  ISETP.NE.AND P4, PT, R8, R21, PT ;  /* 0x000000150800720c */ /* 0x000fe40003f85270 */
[----:B---3--:R-:W-:-:S05]  /*0450*/  @!P0 IADD3 R0, P6, PT, R12, R0, RZ ;  /* 0x000000000c008210 */ /* 0x008fca0007fde0ff */
[----:B------:R-:W-:Y:S01]  /*0460*/  @!P0 IMAD.X R7, R13, 0x1, R7, P6 ;  /* 0x000000010d078824 */ /* 0x000fe200030e0607 */
[----:B----4-:R-:W-:-:S05]  /*0470*/  @!P1 IADD3 R0, P6, PT, R10, R0, RZ ;  /* 0x000000000a009210 */ /* 0x010fca0007fde0ff */
[----:B------:R-:W3:Y:S01]  /*0480*/  @!P4 LDG.E.64 R12, desc[UR14][R4.64+-0x18] ;  /* 0xffffe80e040cc981 */ /* 0x000ee2000c1e1b00 */
[C---:B------:R-:W-:Y:S01]  /*0490*/  ISETP.NE.AND P0, PT, R8.reuse, R23, PT ;  /* 0x000000170800720c */ /* 0x040fe20003f05270 */
[----:B------:R-:W-:Y:S02]  /*04a0*/  @!P1 IMAD.X R7, R11, 0x1, R7, P6 ;  /* 0x000000010b079824 */ /* 0x000fe400030e0607 */
[----:B------:R-:W4:Y:S04]  /*04b0*/  LDG.E R23, desc[UR14][R2.64+0x8] ;  /* 0x0000080e02177981 */ /* 0x000f28000c1e1900 */
[----:B------:R-:W3:Y:S01]  /*04c0*/  @!P5 LDG.E.64 R10, desc[UR14][R4.64+-0x20] ;  /* 0xffffe00e040ad981 */ /* 0x000ee2000c1e1b00 */
[----:B------:R-:W-:Y:S02]  /*04d0*/  ISETP.NE.AND P1, PT, R8, R25, PT ;  /* 0x000000190800720c */ /* 0x000fe40003f25270 */
[----:B--2---:R-:W-:Y:S01]  /*04e0*/  @!P2 IADD3 R0, P6, PT, R16, R0, RZ ;  /* 0x000000001000a210 */ /* 0x004fe20007fde0ff */
[----:B------:R-:W2:Y:S04]  /*04f0*/  LDG.E R25, desc[UR14][R2.64+0x18] ;  /* 0x0000180e02197981 */ /* 0x000ea8000c1e1900 */
[----:B------:R-:W-:Y:S01]  /*0500*/  @!P2 IMAD.X R7, R17, 0x1, R7, P6 ;  /* 0x000000011107a824 */ /* 0x000fe200030e0607 */
[----:B------:R-:W-:Y:S01]  /*0510*/  ISETP.NE.AND P2, PT, R8, R27, PT ;  /* 0x0000001b0800720c */ /* 0x000fe20003f45270 */
[----:B------:R-:W2:Y:S01]  /*0520*/  @!P0 LDG.E.64 R18, desc[UR14][R4.64+-0x10] ;  /* 0xfffff00e04128981 */ /* 0x000ea2000c1e1b00 */
[----:B------:R-:W-:-:S03]  /*0530*/  @!P3 IADD3 R0, P6, PT, R14, R0, RZ ;  /* 0x000000000e00b210 */ /* 0x000fc60007fde0ff */
[----:B------:R-:W2:Y:S02]  /*0540*/  LDG.E R27, desc[UR14][R2.64+0xc] ;  /* 0x00000c0e021b7981 */ /* 0x000ea4000c1e1900 */
[----:B------:R-:W-:Y:S01]  /*0550*/  @!P3 IMAD.X R7, R15, 0x1, R7, P6 ;  /* 0x000000010f07b824 */ /* 0x000fe200030e0607 */
[----:B------:R-:W-:Y:S01]  /*0560*/  ISETP.NE.AND P3, PT, R8, R9, PT ;  /* 0x000000090800720c */ /* 0x000fe20003f65270 */
[----:B------:R-:W2:Y:S04]  /*0570*/  @!P1 LDG.E.64 R20, desc[UR14][R4.64+-0x8] ;  /* 0xfffff80e04149981 */ /* 0x000ea8000c1e1b00 */
[----:B------:R-:W2:Y:S04]  /*0580*/  @!P2 LDG.E.64 R14, desc[UR14][R4.64] ;  /* 0x0000000e040ea981 */ /* 0x000ea8000c1e1b00 */
[----:B------:R-:W2:Y:S04]  /*0590*/  LDG.E R9, desc[UR14][R2.64+0x1c] ;  /* 0x00001c0e02097981 */ /* 0x000ea8000c1e1900 */
[----:B------:R-:W2:Y:S01]  /*05a0*/  @!P3 LDG.E.64 R16, desc[UR14][R4.64+0x8] ;  /* 0x0000080e0410b981 */ /* 0x000ea2000c1e1b00 */
[----:B---3--:R-:W-:-:S05]  /*05b0*/  @!P5 IADD3 R0, P6, PT, R10, R0, RZ ;  /* 0x000000000a00d210 */ /* 0x008fca0007fde0ff */
[----:B------:R-:W-:Y:S01]  /*05c0*/  @!P5 IMAD.X R7, R11, 0x1, R7, P6 ;  /* 0x000000010b07d824 */ /* 0x000fe200030e0607 */
[----:B------:R-:W-:Y:S02]  /*05d0*/  @!P4 IADD3 R0, P6, PT, R12, R0, RZ ;  /* 0x000000000c00c210 */ /* 0x000fe40007fde0ff */
[----:B----4-:R-:W-:-:S03]  /*05e0*/  ISETP.NE.AND P5, PT, R8, R23, PT ;  /* 0x000000170800720c */ /* 0x010fc60003fa5270 */
[----:B------:R-:W-:Y:S01]  /*05f0*/  @!P4 IMAD.X R7, R13, 0x1, R7, P6 ;  /* 0x000000010d07c824 */ /* 0x000fe200030e0607 */
[----:B--2---:R-:W-:Y:S02]  /*0600*/  @!P0 IADD3 R0, P6, PT, R18, R0, RZ ;  /* 0x0000000012008210 */ /* 0x004fe40007fde0ff */
[----:B------:R-:W-:-:S03]  /*0610*/  ISETP.NE.AND P4, PT, R8, R27, PT ;  /* 0x0000001b0800720c */ /* 0x000fc60003f85270 */
[----:B------:R-:W-:Y:S01]  /*0620*/  @!P0 IMAD.X R7, R19, 0x1, R7, P6 ;  /* 0x0000000113078824 */ /* 0x000fe200030e0607 */
[----:B------:R-:W-:Y:S02]  /*0630*/  @!P1 IADD3 R0, P6, PT, R20, R0, RZ ;  /* 0x0000000014009210 */ /* 0x000fe40007fde0ff */
[----:B------:R-:W-:Y:S01]  /*0640*/  ISETP.NE.AND P0, PT, R8, R29, PT ;  /* 0x0000001d0800720c */ /* 0x000fe20003f05270 */
[----:B------:R-:W2:Y:S02]  /*0650*/  @!P5 LDG.E.64 R12, desc[UR14][R4.64+0x10] ;  /* 0x0000100e040cd981 */ /* 0x000ea4000c1e1b00 */
[----:B------:R-:W-:Y:S01]  /*0660*/  @!P1 IMAD.X R7, R21, 0x1, R7, P6 ;  /* 0x0000000115079824 */ /* 0x000fe200030e0607 */
[----:B------:R-:W-:Y:S02]  /*0670*/  @!P2 IADD3 R0, P6, PT, R14, R0, RZ ;  /* 0x000000000e00a210 */ /* 0x000fe40007fde0ff */
[----:B------:R-:W-:Y:S01]  /*0680*/  ISETP.NE.AND P1, PT, R8, R22, PT ;  /* 0x000000160800720c */ /* 0x000fe20003f25270 */
[----:B------:R-:W3:Y:S02]  /*0690*/  @!P4 LDG.E.64 R10, desc[UR14][R4.64+0x18] ;  /* 0x0000180e040ac981 */ /* 0x000ee4000c1e1b00 */
[----:B------:R-:W-:Y:S01]  /*06a0*/  @!P2 IMAD.X R7, R15, 0x1, R7, P6 ;  /* 0x000000010f07a824 */ /* 0x000fe200030e0607 */
[----:B------:R-:W-:-:S02]  /*06b0*/  @!P3 IADD3 R0, P6, PT, R16, R0, RZ ;  /* 0x000000001000b210 */ /* 0x000fc40007fde0ff */
[C---:B------:R-:W-:Y:S01]  /*06c0*/  ISETP.NE.AND P2, PT, R8.reuse, R25, PT ;  /* 0x000000190800720c */ /* 0x040fe20003f45270 */
[----:B------:R-:W4:Y:S02]  /*06d0*/  @!P0 LDG.E.64 R18, desc[UR14][R4.64+0x20] ;  /* 0x0000200e04128981 */ /* 0x000f24000c1e1b00 */
[----:B------:R-:W-:Y:S01]  /*06e0*/  @!P3 IMAD.X R7, R17, 0x1, R7, P6 ;  /* 0x000000011107b824 */ /* 0x000fe200030e0607 */
[----:B------:R-:W-:-:S03]  /*06f0*/  ISETP.NE.AND P3, PT, R8, R9, PT ;  /* 0x000000090800720c */ /* 0x000fc60003f65270 */
[----:B------:R-:W4:Y:S06]  /*0700*/  @!P1 LDG.E.64 R16, desc[UR14][R4.64+0x28] ;  /* 0x0000280e04109981 */ /* 0x000f2c000c1e1b00 */
[----:B------:R-:W4:Y:S04]  /*0710*/  @!P2 LDG.E.64 R20, desc[UR14][R4.64+0x30] ;  /* 0x0000300e0414a981 */ /* 0x000f28000c1e1b00 */
[----:B------:R0:W4:Y:S01]  /*0720*/  @!P3 LDG.E.64 R14, desc[UR14][R4.64+0x38] ;  /* 0x0000380e040eb981 */ /* 0x000122000c1e1b00 */
[----:B------:R-:W-:-:S04]  /*0730*/  UIADD3 UR4, UP1, UPT, UR4, -0x10, URZ ;  /* 0xfffffff004047890 */ /* 0x000fc8000ff3e0ff */
[----:B------:R-:W-:Y:S02]  /*0740*/  UIADD3.X UR7, UPT, UPT, UR7, -0x1, URZ, UP1, !UPT ;  /* 0xffffffff07077890 */ /* 0x000fe40008ffe4ff */
[----:B------:R-:W-:-:S04]  /*0750*/  UISETP.NE.U32.AND UP1, UPT, UR4, URZ, UPT ;  /* 0x000000ff0400728c */ /* 0x000fc8000bf25070 */
[----:B------:R-:W-:Y:S01]  /*0760*/  UISETP.NE.AND.EX UP1, UPT, UR7, URZ, UPT, UP1 ;  /* 0x000000ff0700728c */ /* 0x000fe2000bf25310 */
[----:B--2---:R-:W-:-:S05]  /*0770*/  @!P5 IADD3 R0, P6, PT, R12, R0, RZ ;  /* 0x000000000c00d210 */ /* 0x004fca0007fde0ff */
[----:B------:R-:W-:Y:S01]  /*0780*/  @!P5 IMAD.X R7, R13, 0x1, R7, P6 ;  /* 0x000000010d07d824 */ /* 0x000fe200030e0607 */
[----:B---3--:R-:W-:-:S05]  /*0790*/  @!P4 IADD3 R0, P5, PT, R10, R0, RZ ;  /* 0x000000000a00c210 */ /* 0x008fca0007fbe0ff */
[----:B------:R-:W-:Y:S01]  /*07a0*/  @!P4 IMAD.X R7, R11, 0x1, R7, P5 ;  /* 0x000000010b07c824 */ /* 0x000fe200028e0607 */
[----:B----4-:R-:W-:-:S05]  /*07b0*/  @!P0 IADD3 R0, P4, PT, R18, R0, RZ ;  /* 0x0000000012008210 */ /* 0x010fca0007f9e0ff */
[----:B------:R-:W-:Y:S01]  /*07c0*/  @!P0 IMAD.X R7, R19, 0x1, R7, P4 ;  /* 0x0000000113078824 */ /* 0x000fe200020e0607 */
[----:B------:R-:W-:-:S05]  /*07d0*/  @!P1 IADD3 R0, P0, PT, R16, R0, RZ ;  /* 0x0000000010009210 */ /* 0x000fca0007f1e0ff */
[----:B------:R-:W-:Y:S01]  /*07e0*/  @!P1 IMAD.X R7, R17, 0x1, R7, P0 ;  /* 0x0000000111079824 */ /* 0x000fe200000e0607 */
[----:B------:R-:W-:Y:S02]  /*07f0*/  @!P2 IADD3 R0, P0, PT, R20, R0, RZ ;  /* 0x000000001400a210 */ /* 0x000fe40007f1e0ff */
[----:B------:R-:W-:Y:S02]  /*0800*/  IADD3 R2, P4, PT, R2, 0x40, RZ ;  /* 0x0000004002027810 */ /* 0x000fe40007f9e0ff */
[----:B0-----:R-:W-:Y:S01]  /*0810*/  IADD3 R4, P5, PT, R4, 0x80, RZ ;  /* 0x0000008004047810 */ /* 0x001fe20007fbe0ff */
[----:B------:R-:W-:Y:S01]  /*0820*/  @!P2 IMAD.X R7, R21, 0x1, R7, P0 ;  /* 0x000000011507a824 */ /* 0x000fe200000e0607 */
[----:B------:R-:W-:Y:S01]  /*0830*/  @!P3 IADD3 R0, P1, PT, R14, R0, RZ ;  /* 0x000000000e00b210 */ /* 0x000fe20007f3e0ff */
[----:B------:R-:W-:Y:S02]  /*0840*/  IMAD.X R3, RZ, RZ, R3, P4 ;  /* 0x000000ffff037224 */ /* 0x000fe400020e0603 */
[----:B------:R-:W-:-:S02]  /*0850*/  IMAD.X R13, RZ, RZ, R5, P5 ;  /* 0x000000ffff0d7224 */ /* 0x000fc400028e0605 */
[----:B------:R-:W-:Y:S01]  /*0860*/  @!P3 IMAD.X R7, R15, 0x1, R7, P1 ;  /* 0x000000010f07b824 */ /* 0x000fe200008e0607 */
[----:B------:R-:W-:Y:S07]  /*0870*/  BRA.U UP1, `(.L_x_1398) ;  /* 0xfffffff901987547 */ /* 0x000fee000b83ffff */
.L_x_1397:
        /* <DEDUP_REMOVED lines=28> */
[----:B------:R-:W2:Y:S04]  /*0a40*/  @!P0 LDG.E.64 R12, desc[UR14][R2.64] ;  /* 0x0000000e020c8981 */ /* 0x000ea8000c1e1b00 */
[----:B------:R-:W3:Y:S01]  /*0a50*/  @!P5 LDG.E.64 R4, desc[UR14][R2.64+0x8] ;  /* 0x0000080e0204d981 */ /* 0x000ee2000c1e1b00 */
[C---:B----4-:R-:W-:Y:S02]  /*0a60*/  ISETP.NE.AND P4, PT, R8.reuse, R9, PT ;  /* 0x000000090800720c */ /* 0x050fe40003f85270 */
[C---:B------:R-:W-:Y:S02]  /*0a70*/  ISETP.NE.AND P3, PT, R8.reuse, R15, PT ;  /* 0x0000000f0800720c */ /* 0x040fe40003f65270 */
[C---:B------:R-:W-:Y:S02]  /*0a80*/  ISETP.NE.AND P2, PT, R8.reuse, R17, PT ;  /* 0x000000110800720c */ /* 0x040fe40003f45270 */
[----:B------:R-:W-:-:S07]  /*0a90*/  ISETP.NE.AND P1, PT, R8, R19, PT ;  /* 0x000000130800720c */ /* 0x000fce0003f25270 */
[----:B------:R-:W4:Y:S06]  /*0aa0*/  @!P4 LDG.E.64 R14, desc[UR14][R2.64+0x10] ;  /* 0x0000100e020ec981 */ /* 0x000f2c000c1e1b00 */
[----:B------:R-:W4:Y:S01]  /*0ab0*/  @!P1 LDG.E.64 R10, desc[UR14][R2.64+0x28] ;  /* 0x0000280e020a9981 */ /* 0x000f22000c1e1b00 */
[----:B--2---:R-:W-:-:S05]  /*0ac0*/  @!P0 IADD3 R0, P6, PT, R12, R0, RZ ;  /* 0x000000000c008210 */ /* 0x004fca0007fde0ff */
[----:B------:R-:W-:Y:S01]  /*0ad0*/  @!P0 IMAD.X R7, R13, 0x1, R7, P6 ;  /* 0x000000010d078824 */ /* 0x000fe200030e0607 */
[----:B---3--:R-:W-:Y:S01]  /*0ae0*/  @!P5 IADD3 R0, P6, PT, R4, R0, RZ ;  /* 0x000000000400d210 */ /* 0x008fe20007fde0ff */
[----:B------:R-:W2:Y:S01]  /*0af0*/  @!P3 LDG.E.64 R12, desc[UR14][R2.64+0x18] ;  /* 0x0000180e020cb981 */ /* 0x000ea2000c1e1b00 */
[----:B------:R-:W-:-:S03]  /*0b00*/  ISETP.NE.AND P0, PT, R8, R21, PT ;  /* 0x000000150800720c */ /* 0x000fc60003f05270 */
[----:B------:R-:W-:Y:S01]  /*0b10*/  @!P5 IMAD.X R7, R5, 0x1, R7, P6 ;  /* 0x000000010507d824 */ /* 0x000fe200030e0607 */
[----:B------:R-:W-:Y:S01]  /*0b20*/  ISETP.NE.AND P5, PT, R8, R23, PT ;  /* 0x000000170800720c */ /* 0x000fe20003fa5270 */
[----:B------:R-:W3:Y:S08]  /*0b30*/  @!P2 LDG.E.64 R4, desc[UR14][R2.64+0x20] ;  /* 0x0000200e0204a981 */ /* 0x000ef0000c1e1b00 */
[----:B------:R-:W3:Y:S04]  /*0b40*/  @!P0 LDG.E.64 R16, desc[UR14][R2.64+0x30] ;  /* 0x0000300e02108981 */ /* 0x000ee8000c1e1b00 */
[----:B------:R-:W3:Y:S01]  /*0b50*/  @!P5 LDG.E.64 R18, desc[UR14][R2.64+0x38] ;  /* 0x0000380e0212d981 */ /* 0x000ee2000c1e1b00 */
[----:B----4-:R-:W-:-:S05]  /*0b60*/  @!P4 IADD3 R0, P6, PT, R14, R0, RZ ;  /* 0x000000000e00c210 */ /* 0x010fca0007fde0ff */
[----:B------:R-:W-:Y:S01]  /*0b70*/  @!P4 IMAD.X R7, R15, 0x1, R7, P6 ;  /* 0x000000010f07c824 */ /* 0x000fe200030e0607 */
[----:B------:R-:W-:-:S04]  /*0b80*/  UIADD3 UR5, UP1, UPT, UR5, 0x8, URZ ;  /* 0x0000000805057890 */ /* 0x000fc8000ff3e0ff */
[----:B------:R-:W-:Y:S01]  /*0b90*/  UIADD3.X UR6, UPT, UPT, URZ, UR6, URZ, UP1, !UPT ;  /* 0x00000006ff067290 */ /* 0x000fe20008ffe4ff */
[----:B--2---:R-:W-:-:S05]  /*0ba0*/  @!P3 IADD3 R0, P6, PT, R12, R0, RZ ;  /* 0x000000000c00b210 */ /* 0x004fca0007fde0ff */
[----:B------:R-:W-:Y:S01]  /*0bb0*/  @!P3 IMAD.X R7, R13, 0x1, R7, P6 ;  /* 0x000000010d07b824 */ /* 0x000fe200030e0607 */
[----:B---3--:R-:W-:-:S04]  /*0bc0*/  @!P2 IADD3 R0, P4, PT, R4, R0, RZ ;  /* 0x000000000400a210 */ /* 0x008fc80007f9e0ff */
[----:B------:R-:W-:Y:S01]  /*0bd0*/  @!P1 IADD3 R0, P3, PT, R10, R0, RZ ;  /* 0x000000000a009210 */ /* 0x000fe20007f7e0ff */
[----:B------:R-:W-:-:S03]  /*0be0*/  @!P2 IMAD.X R7, R5, 0x1, R7, P4 ;  /* 0x000000010507a824 */ /* 0x000fc600020e0607 */
[----:B------:R-:W-:Y:S01]  /*0bf0*/  @!P0 IADD3 R0, P2, PT, R16, R0, RZ ;  /* 0x0000000010008210 */ /* 0x000fe20007f5e0ff */
[----:B------:R-:W-:-:S03]  /*0c00*/  @!P1 IMAD.X R7, R11, 0x1, R7, P3 ;  /* 0x000000010b079824 */ /* 0x000fc600018e0607 */
[----:B------:R-:W-:Y:S01]  /*0c10*/  @!P5 IADD3 R0, P1, PT, R18, R0, RZ ;  /* 0x000000001200d210 */ /* 0x000fe20007f3e0ff */
[----:B------:R-:W-:-:S04]  /*0c20*/  @!P0 IMAD.X R7, R17, 0x1, R7, P2 ;  /* 0x0000000111078824 */ /* 0x000fc800010e0607 */
[----:B------:R-:W-:-:S08]  /*0c30*/  @!P5 IMAD.X R7, R19, 0x1, R7, P1 ;  /* 0x000000011307d824 */ /* 0x000fd000008e0607 */
.L_x_1399:
        /* <DEDUP_REMOVED lines=32> */
[----:B--2---:R-:W-:-:S04]  /*0e40*/  @!P2 IADD3 R0, P4, PT, R2, R0, RZ ;  /* 0x000000000200a210 */ /* 0x004fc80007f9e0ff */
[----:B---3--:R-:W-:Y:S01]  /*0e50*/  @!P3 IADD3 R0, P5, PT, R4, R0, RZ ;  /* 0x000000000400b210 */ /* 0x008fe20007fbe0ff */
[----:B------:R-:W-:-:S03]  /*0e60*/  @!P2 IMAD.X R7, R3, 0x1, R7, P4 ;  /* 0x000000010307a824 */ /* 0x000fc600020e0607 */
[----:B----4-:R-:W-:Y:S01]  /*0e70*/  @!P1 IADD3 R0, P2, PT, R10, R0, RZ ;  /* 0x000000000a009210 */ /* 0x010fe20007f5e0ff */
[----:B------:R-:W-:-:S03]  /*0e80*/  @!P3 IMAD.X R7, R5, 0x1, R7, P5 ;  /* 0x000000010507b824 */ /* 0x000fc600028e0607 */
[----:B------:R-:W-:Y:S01]  /*0e90*/  @!P0 IADD3 R0, P3, PT, R12, R0, RZ ;  /* 0x000000000c008210 */ /* 0x000fe20007f7e0ff */
[----:B------:R-:W-:-:S04]  /*0ea0*/  @!P1 IMAD.X R7, R11, 0x1, R7, P2 ;  /* 0x000000010b079824 */ /* 0x000fc800010e0607 */
[----:B------:R-:W-:-:S08]  /*0eb0*/  @!P0 IMAD.X R7, R13, 0x1, R7, P3 ;  /* 0x000000010d078824 */ /* 0x000fd000018e0607 */
.L_x_1400:
[----:B------:R-:W-:Y:S05]  /*0ec0*/  BRA.U !UP0, `(.L_x_1396) ;  /* 0x0000000108607547 */ /* 0x000fea000b800000 */
[----:B------:R-:W0:Y:S01]  /*0ed0*/  LDCU.64 UR8, c[0x0][0x398] ;  /* 0x00007300ff0877ac */ /* 0x000e220008000a00 */
[----:B------:R-:W1:Y:S01]  /*0ee0*/  LDCU.64 UR12, c[0x0][0x3a0] ;  /* 0x00007400ff0c77ac */ /* 0x000e620008000a00 */
[----:B0-----:R-:W-:Y:S02]  /*0ef0*/  ULEA UR8, UP0, UR5, UR8, 0x3 ;  /* 0x0000000805087291 */ /* 0x001fe4000f8018ff */
[----:B-1----:R-:W-:Y:S02]  /*0f00*/  ULEA UR7, UP1, UR5, UR12, 0x2 ;  /* 0x0000000c05077291 */ /* 0x002fe4000f8210ff */
[----:B------:R-:W-:Y:S02]  /*0f10*/  ULEA.HI.X UR9, UR5, UR9, UR6, 0x3, UP0 ;  /* 0x0000000905097291 */ /* 0x000fe400080f1c06 */
[----:B------:R-:W-:-:S12]  /*0f20*/  ULEA.HI.X UR5, UR5, UR13, UR6, 0x2, UP1 ;  /* 0x0000000d05057291 */ /* 0x000fd800088f1406 */
.L_x_1401:
[----:B------:R-:W-:Y:S02]  /*0f30*/  IMAD.U32 R5, RZ, RZ, UR5 ;  /* 0x00000005ff057e24 */ /* 0x000fe4000f8e00ff */
[----:B------:R-:W-:-:S05]  /*0f40*/  IMAD.U32 R4, RZ, RZ, UR7 ;  /* 0x00000007ff047e24 */ /* 0x000fca000f8e00ff */
[----:B------:R-:W2:Y:S01]  /*0f50*/  LDG.E R5, desc[UR14][R4.64] ;  /* 0x0000000e04057981 */ /* 0x000ea2000c1e1900 */
[----:B------:R-:W-:Y:S02]  /*0f60*/  IMAD.U32 R2, RZ, RZ, UR8 ;  /* 0x00000008ff027e24 */ /* 0x000fe4000f8e00ff */
[----:B------:R-:W-:Y:S01]  /*0f70*/  IMAD.U32 R3, RZ, RZ, UR9 ;  /* 0x00000009ff037e24 */ /* 0x000fe2000f8e00ff */
        /* <DEDUP_REMOVED lines=13> */
.L_x_1396:
[----:B------:R-:W0:Y:S02]  /*1050*/  LDCU.64 UR4, c[0x0][0x380] ;  /* 0x00007000ff0477ac */ /* 0x000e240008000a00 */
[----:B0-----:R-:W-:-:S04]  /*1060*/  LEA R2, P0, R6, UR4, 0x3 ;  /* 0x0000000406027c11 */ /* 0x001fc8000f8018ff */
[----:B------:R-:W-:Y:S01]  /*1070*/  LEA.HI.X R3, R6, UR5, RZ, 0x3, P0 ;  /* 0x0000000506037c11 */ /* 0x000fe200080f1cff */
[----:B------:R-:W-:-:S05]  /*1080*/  IMAD.MOV.U32 R6, RZ, RZ, R0 ;  /* 0x000000ffff067224 */ /* 0x000fca00078e0000 */
[----:B------:R-:W-:Y:S01]  /*1090*/  STG.E.64 desc[UR14][R2.64], R6 ;  /* 0x0000000602007986 */ /* 0x000fe2000c101b0e */
[----:B------:R-:W-:Y:S05]  /*10a0*/  EXIT ;  /* 0x000000000000794d */ /* 0x000fea0003800000 */
.L_x_1402:
        /* <DEDUP_REMOVED lines=13> */
.L_x_8805:


//--------------------- .text._ZN2at6native55_GLOBAL__N__0955718d_22_SparseCsrTensorMath_cu_868dd54534reduce_sparse_csr_dim1_cuda_kernelIilNS1_14ReductionAddOpIlEElEEvPT2_PKT_PKT0_SC_lT1_ --------------------------
	.section	.text._ZN2at6native55_GLOBAL__N__0955718d_22_SparseCsrTensorMath_cu_868dd54534reduce_sparse_csr_dim1_cuda_kernelIilNS1_14ReductionAddOpIlEElEEvPT2_PKT_PKT0_SC_lT1_,"ax",@progbits
	.align	128
.text._ZN2at6native55_GLOBAL__N__0955718d_22_SparseCsrTensorMath_cu_868dd54534reduce_sparse_csr_dim1_cuda_kernelIilNS1_14ReductionAddOpIlEElEEvPT2_PKT_PKT0_SC_lT1_:
        .type           _ZN2at6native55_GLOBAL__N__0955718d_22_SparseCsrTensorMath_cu_868dd54534reduce_sparse_csr_dim1_cuda_kernelIilNS1_14ReductionAddOpIlEElEEvPT2_PKT_PKT0_SC_lT1_,@function
        .size           _ZN2at6native55_GLOBAL__N__0955718d_22_SparseCsrTensorMath_cu_868dd54534reduce_sparse_csr_dim1_cuda_kernelIilNS1_14ReductionAddOpIlEElEEvPT2_PKT_PKT0_SC_lT1_,(.L_x_8806 - _ZN2at6native55_GLOBAL__N__0955718d_22_SparseCsrTensorMath_cu_868dd54534reduce_sparse_csr_dim1_cuda_kernelIilNS1_14ReductionAddOpIlEElEEvPT2_PKT_PKT0_SC_lT1_)
        .other          _ZN2at6native55_GLOBAL__N__0955718d_22_SparseCsrTensorMath_cu_868dd54534reduce_sparse_csr_dim1_cuda_kernelIilNS1_14ReductionAddOpIlEElEEvPT2_PKT_PKT0_SC_lT1_,@"STO_CUDA_ENTRY STV_DEFAULT"
_ZN2at6native55_GLOBAL__N__0955718d_22_SparseCsrTensorMath_cu_868dd54534reduce_sparse_csr_dim1_cuda_kernelIilNS1_14ReductionAddOpIlEElEEvPT2_PKT_PKT0_SC_lT1_:
        /* <DEDUP_REMOVED lines=46> */
.L_x_1407:
[----:B------:R-:W2:Y:S04]  /*02e0*/  LDG.E R23, desc[UR4][R2.64+-0x20] ;  /* 0xffffe00402177981 */ /* 0x000ea8000c1e1900 */
[----:B------:R-:W3:Y:S04]  /*02f0*/  LDG.E R24, desc[UR4][R2.64+-0x1c] ;  /* 0xffffe40402187981 */ /* 0x000ee8000c1e1900 */
[----:B------:R-:W4:Y:S04]  /*0300*/  LDG.E R21, desc[UR4][R2.64+-0x18] ;  /* 0xffffe80402157981 */ /* 0x000f28000c1e1900 */
        /* <DEDUP_REMOVED lines=11> */
[----:B--2---:R-:W-:-:S02]  /*03c0*/  SHF.R.S32.HI R28, RZ, 0x1f, R23 ;  /* 0x0000001fff1c7819 */ /* 0x004fc40000011417 */
[----:B---3--:R-:W-:Y:S02]  /*03d0*/  IADD3 R8, P1, P2, R24, R8, R23 ;  /* 0x0000000818087210 */ /* 0x008fe40007a3e017 */
[----:B------:R-:W-:-:S04]  /*03e0*/  SHF.R.S32.HI R24, RZ, 0x1f, R24 ;  /* 0x0000001fff187819 */ /* 0x000fc80000011418 */
[----:B------:R-:W-:Y:S02]  /*03f0*/  IADD3.X R28, PT, PT, R24, R9, R28, P1, P2 ;  /* 0x00000009181c7210 */ /* 0x000fe40000fe441c */
[----:B------:R-:W2:Y:S04]  /*0400*/  LDG.E R24, desc[UR4][R2.64+0x18] ;  /* 0x0000180402187981 */ /* 0x000ea8000c1e1900 */
[----:B------:R0:W2:Y:S01]  /*0410*/  LDG.E R9, desc[UR4][R2.64+0x1c] ;  /* 0x00001c0402097981 */ /* 0x0000a2000c1e1900 */
        /* <DEDUP_REMOVED lines=37> */
.L_x_1406:
[----:B------:R-:W-:Y:S05]  /*0670*/  BSYNC.RECONVERGENT B1 ;  /* 0x0000000000017941 */ /* 0x000fea0003800200 */
.L_x_1405:
        /* <DEDUP_REMOVED lines=12> */
[----:B------:R-:W2:Y:S04]  /*0740*/  LDG.E R12, desc[UR4][R2.64+0x4] ;  /* 0x00000404020c7981 */ /* 0x000ea8000c1e1900 */
[----:B------:R-:W3:Y:S04]  /*0750*/  LDG.E R13, desc[UR4][R2.64+0x8] ;  /* 0x00000804020d7981 */ /* 0x000ee8000c1e1900 */
[----:B------:R-:W3:Y:S04]  /*0760*/  LDG.E R14, desc[UR4][R2.64+0xc] ;  /* 0x00000c04020e7981 */ /* 0x000ee8000c1e1900 */
[----:B------:R-:W4:Y:S04]  /*0770*/  LDG.E R15, desc[UR4][R2.64+0x10] ;  /* 0x00001004020f7981 */ /* 0x000f28000c1e1900 */
[----:B------:R-:W4:Y:S04]  /*0780*/  LDG.E R16, desc[UR4][R2.64+0x14] ;  /* 0x0000140402107981 */ /* 0x000f28000c1e1900 */
[----:B------:R-:W5:Y:S04]  /*0790*/  LDG.E R10, desc[UR4][R2.64+0x18] ;  /* 0x00001804020a7981 */ /* 0x000f68000c1e1900 */
[----:B------:R-:W5:Y:S01]  /*07a0*/  LDG.E R17, desc[UR4][R2.64+0x1c] ;  /* 0x00001c0402117981 */ /* 0x000f62000c1e1900 */
        /* <DEDUP_REMOVED lines=18> */
.L_x_1409:
[----:B------:R-:W-:Y:S05]  /*08d0*/  BSYNC.RECONVERGENT B1 ;  /* 0x0000000000017941 */ /* 0x000fea0003800200 */
.L_x_1408:
        /* <DEDUP_REMOVED lines=9> */
[----:B------:R4:W5:Y:S01]  /*0970*/  @P0 LDG.E R15, desc[UR4][R2.64+0xc] ;  /* 0x00000c04020f0981 */ /* 0x000962000c1e1900 */
        /* <DEDUP_REMOVED lines=18> */
.L_x_1410:
        /* <DEDUP_REMOVED lines=12> */
.L_x_1404:
[----:B------:R-:W-:Y:S05]  /*0b60*/  BSYNC.RECONVERGENT B0 ;  /* 0x0000000000007941 */ /* 0x000fea0003800200 */
.L_x_1403:
        /* <DEDUP_REMOVED lines=9> */
.L_x_1411:
        /* <DEDUP_REMOVED lines=16> */
.L_x_8806:


//--------------------- .text._ZN2at6native55_GLOBAL__N__0955718d_22_SparseCsrTensorMath_cu_868dd54534reduce_sparse_csr_dim1_cuda_kernelIiiNS1_14ReductionAddOpIlEElEEvPT2_PKT_PKT0_SC_lT1_ --------------------------
	.section	.text._ZN2at6native55_GLOBAL__N__0955718d_22_SparseCsrTensorMath_cu_868dd54534reduce_sparse_csr_dim1_cuda_kernelIiiNS1_14ReductionAddOpIlEElEEvPT2_PKT_PKT0_SC_lT1_,"ax",@progbits
	.align	128
.text._ZN2at6native55_GLOBAL__N__0955718d_22_SparseCsrTensorMath_cu_868dd54534reduce_sparse_csr_dim1_cuda_kernelIiiNS1_14ReductionAddOpIlEElEEvPT2_PKT_PKT0_SC_lT1_:
        .type           _ZN2at6native55_GLOBAL__N__0955718d_22_SparseCsrTensorMath_cu_868dd54534reduce_sparse_csr_dim1_cuda_kernelIiiNS1_14ReductionAddOpIlEElEEvPT2_PKT_PKT0_SC_lT1_,@function
        .size           _ZN2at6native55_GLOBAL__N__0955718d_22_SparseCsrTensorMath_cu_868dd54534reduce_sparse_csr_dim1_cuda_kernelIiiNS1_14ReductionAddOpIlEElEEvPT2_PKT_PKT0_SC_lT1_,(.L_x_8807 - _ZN2at6native55_GLOBAL__N__0955718d_22_SparseCsrTensorMath_cu_868dd54534reduce_sparse_csr_dim1_cuda_kernelIiiNS1_14ReductionAddOpIlEElEEvPT2_PKT_PKT0_SC_lT1_)
        .other          _ZN2at6native55_GLOBAL__N__0955718d_22_SparseCsrTensorMath_cu_868dd54534reduce_sparse_csr_dim1_cuda_kernelIiiNS1_14ReductionAddOpIlEElEEvPT2_PKT_PKT0_SC_lT1_,@"STO_CUDA_ENTRY STV_DEFAULT"
_ZN2at6native55_GLOBAL__N__0955718d_22_SparseCsrTensorMath_cu_868dd54534reduce_sparse_csr_dim1_cuda_kernelIiiNS1_14ReductionAddOpIlEElEEvPT2_PKT_PKT0_SC_lT1_:
        /* <DEDUP_REMOVED lines=37> */
.L_x_1416:
[----:B------:R-:W-:-:S05]  /*0250*/  IMAD.WIDE R2, R7, 0x4, R4 ;  /* 0x0000000407027825 */ /* 0x000fca00078e0204 */
        /* <DEDUP_REMOVED lines=15> */
[----:B------:R-:W2:Y:S01]  /*0350*/  LDG.E R23, desc[UR4][R2.64+0x10] ;  /* 0x0000100402177981 */ /* 0x000ea2000c1e1900 */
[----:B------:R-:W-:-:S04]  /*0360*/  SHF.R.S32.HI R24, RZ, 0x1f, R24 ;  /* 0x0000001fff187819 */ /* 0x000fc80000011418 */
[----:B------:R-:W-:Y:S02]  /*0370*/  IADD3.X R26, PT, PT, R24, R9, R26, P1, P2 ;  /* 0x00000009181a7210 */ /* 0x000fe40000fe441a */
[----:B------:R-:W3:Y:S04]  /*0380*/  LDG.E R9, desc[UR4][R2.64+0x18] ;  /* 0x0000180402097981 */ /* 0x000ee8000c1e1900 */
[----:B------:R-:W3:Y:S01]  /*0390*/  LDG.E R24, desc[UR4][R2.64+0x1c] ;  /* 0x00001c0402187981 */ /* 0x000ee2000c1e1900 */
        /* <DEDUP_REMOVED lines=32> */
.L_x_1415:
[----:B------:R-:W-:Y:S05]  /*05a0*/  BSYNC.RECONVERGENT B1 ;  /* 0x0000000000017941 */ /* 0x000fea0003800200 */
.L_x_1414:
        /* <DEDUP_REMOVED lines=33> */
.L_x_1418:
[----:B------:R-:W-:Y:S05]  /*07c0*/  BSYNC.RECONVERGENT B1 ;  /* 0x0000000000017941 */ /* 0x000fea0003800200 */
.L_x_1417:
        /* <DEDUP_REMOVED lines=11> */
[----:B------:R-:W4:Y:S01]  /*0880*/  LDG.E R12, desc[UR4][R2.64+0xc] ;  /* 0x00000c04020c7981 */ /* 0x000f22000c1e1900 */
        /* <DEDUP_REMOVED lines=9> */
.L_x_1420:
[----:B------:R-:W-:Y:S05]  /*0920*/  BSYNC.RECONVERGENT B1 ;  /* 0x0000000000017941 */ /* 0x000fea0003800200 */
.L_x_1419:
[----:B------:R-:W-:Y:S05]  /*0930*/  @!P0 BRA `(.L_x_1413) ;  /* 0x0000000000288947 */ /* 0x000fea0003800000 */
[----:B------:R-:W0:Y:S01]  /*0940*/  LDC.64 R4, c[0x0][0x388] ;  /* 0x0000e200ff047b82 */ /* 0x000e220000000a00 */
[----:B------:R-:W-:-:S07]  /*0950*/  IMAD.MOV R10, RZ, RZ, -R10 ;  /* 0x000000ffff0a7224 */ /* 0x000fce00078e0a0a */
.L_x_1421:
[----:B0-----:R-:W-:-:S06]  /*0960*/  IMAD.WIDE R2, R7, 0x4, R4 ;  /* 0x0000000407027825 */ /* 0x001fcc00078e0204 */
[----:B------:R-:W2:Y:S01]  /*0970*/  LDG.E R2, desc[UR4][R2.64] ;  /* 0x0000000402027981 */ /* 0x000ea2000c1e1900 */
[----:B------:R-:W-:Y:S02]  /*0980*/  VIADD R10, R10, 0x1 ;  /* 0x000000010a0a7836 */ /* 0x000fe40000000000 */
[----:B------:R-:W-:-:S03]  /*0990*/  VIADD R7, R7, 0x1 ;  /* 0x0000000107077836 */ /* 0x000fc60000000000 */
[----:B------:R-:W-:Y:S02]  /*09a0*/  ISETP.NE.AND P0, PT, R10, RZ, PT ;  /* 0x000000ff0a00720c */ /* 0x000fe40003f05270 */
[----:B--2---:R-:W-:-:S04]  /*09b0*/  IADD3 R8, P1, PT, R2, R8, RZ ;  /* 0x0000000802087210 */ /* 0x004fc80007f3e0ff */
[----:B------:R-:W-:-:S07]  /*09c0*/  LEA.HI.X.SX32 R9, R2, R9, 0x1, P1 ;  /* 0x0000000902097211 */ /* 0x000fce00008f0eff */
[----:B------:R-:W-:Y:S05]  /*09d0*/  @P0 BRA `(.L_x_1421) ;  /* 0xfffffffc00e00947 */ /* 0x000fea000383ffff */
.L_x_1413:
[----:B------:R-:W-:Y:S05]  /*09e0*/  BSYNC.RECONVERGENT B0 ;  /* 0x0000000000007941 */ /* 0x000fea0003800200 */
.L_x_1412:
        /* <DEDUP_REMOVED lines=8> */
.L_x_1422:
        /* <DEDUP_REMOVED lines=9> */
.L_x_8807:


//--------------------- .text._ZN2at6native55_GLOBAL__N__0955718d_22_SparseCsrTensorMath_cu_868dd54534reduce_sparse_csr_dim0_cuda_kernelIilNS1_14ReductionAddOpIlEElEEvPT2_PKT0_lPKT_S9_lT1_ --------------------------
	.section	.text._ZN2at6native55_GLOBAL__N__0955718d_22_SparseCsrTensorMath_cu_868dd54534reduce_sparse_csr_dim0_cuda_kernelIilNS1_14ReductionAddOpIlEElEEvPT2_PKT0_lPKT_S9_lT1_,"ax",@progbits
	.align	128
.text._ZN2at6native55_GLOBAL__N__0955718d_22_SparseCsrTensorMath_cu_868dd54534reduce_sparse_csr_dim0_cuda_kernelIilNS1_14ReductionAddOpIlEElEEvPT2_PKT0_lPKT_S9_lT1_:
        .type           _ZN2at6native55_GLOBAL__N__0955718d_22_SparseCsrTensorMath_cu_868dd54534reduce_sparse_csr_dim0_cuda_kernelIilNS1_14ReductionAddOpIlEElEEvPT2_PKT0_lPKT_S9_lT1_,@function
        .size           _ZN2at6native55_GLOBAL__N__0955718d_22_SparseCsrTensorMath_cu_868dd54534reduce_sparse_csr_dim0_cuda_kernelIilNS1_14ReductionAddOpIlEElEEvPT2_PKT0_lPKT_S9_lT1_,(.L_x_8808 - _ZN2at6native55_GLOBAL__N__0955718d_22_SparseCsrTensorMath_cu_868dd54534reduce_sparse_csr_dim0_cuda_kernelIilNS1_14ReductionAddOpIlEElEEvPT2_PKT0_lPKT_S9_lT1_)
        .other          _ZN2at6native55_GLOBAL__N__0955718d_22_SparseCsrTensorMath_cu_868dd54534reduce_sparse_csr_dim0_cuda_kernelIilNS1_14ReductionAddOpIlEElEEvPT2_PKT0_lPKT_S9_lT1_,@"STO_CUDA_ENTRY STV_DEFAULT"
_ZN2at6native55_GLOBAL__N__0955718d_22_SparseCsrTensorMath_cu_868dd54534reduce_sparse_csr_dim0_cuda_kernelIilNS1_14ReductionAddOpIlEElEEvPT2_PKT0_lPKT_S9_lT1_:
        /* <DEDUP_REMOVED lines=48> */
.L_x_1425:
        /* <DEDUP_REMOVED lines=16> */
[----:B------:R-:W3:Y:S01]  /*0400*/  @!P1 LDG.E R22, desc[UR14][R6.64+-0x20] ;  /* 0xffffe00e06169981 */ /* 0x000ee2000c1e1900 */
[----:B------:R-:W-:-:S03]  /*0410*/  ISETP.NE.AND.EX P4, PT, R3, R17, PT, P4 ;  /* 0x000000110300720c */ /* 0x000fc60003f85340 */
[----:B------:R-:W4:Y:S04]  /*0420*/  LDG.E.64 R20, desc[UR14][R4.64+-0x8] ;  /* 0xfffff80e04147981 */ /* 0x000f28000c1e1b00 */
[----:B------:R-:W4:Y:S04]  /*0430*/  @!P3 LDG.E R24, desc[UR14][R6.64+-0x1c] ;  /* 0xffffe40e0618b981 */ /* 0x000f28000c1e1900 */
[----:B------:R-:W4:Y:S01]  /*0440*/  @!P2 LDG.E R25, desc[UR14][R6.64+-0x18] ;  /* 0xffffe80e0619a981 */ /* 0x000f22000c1e1900 */
[----:B------:R-:W-:-:S03]  /*0450*/  ISETP.NE.U32.AND P5, PT, R2, R8, PT ;  /* 0x000000080200720c */ /* 0x000fc60003fa5070 */
[----:B------:R-:W4:Y:S04]  /*0460*/  LDG.E.64 R16, desc[UR14][R4.64] ;  /* 0x0000000e04107981 */ /* 0x000f28000c1e1b00 */
[----:B------:R-:W4:Y:S01]  /*0470*/  @!P4 LDG.E R23, desc[UR14][R6.64+-0x14] ;  /* 0xffffec0e0617c981 */ /* 0x000f22000c1e1900 */
[----:B------:R-:W-:-:S03]  /*0480*/  ISETP.NE.AND.EX P5, PT, R3, R9, PT, P5 ;  /* 0x000000090300720c */ /* 0x000fc60003fa5350 */
[----:B------:R-:W4:Y:S01]  /*0490*/  LDG.E.64 R8, desc[UR14][R4.64+0x8] ;  /* 0x0000080e04087981 */ /* 0x000f22000c1e1b00 */
[----:B------:R-:W-:-:S04]  /*04a0*/  ISETP.NE.U32.AND P0, PT, R2, R10, PT ;  /* 0x0000000a0200720c */ /* 0x000fc80003f05070 */
[----:B------:R-:W-:Y:S02]  /*04b0*/  ISETP.NE.AND.EX P0, PT, R3, R11, PT, P0 ;  /* 0x0000000b0300720c */ /* 0x000fe40003f05300 */
[----:B------:R-:W4:Y:S04]  /*04c0*/  LDG.E.64 R10, desc[UR14][R4.64+0x10] ;  /* 0x0000100e040a7981 */ /* 0x000f28000c1e1b00 */
[----:B------:R-:W4:Y:S01]  /*04d0*/  @!P5 LDG.E R15, desc[UR14][R6.64+-0x10] ;  /* 0xfffff00e060fd981 */ /* 0x000f22000c1e1900 */
        /* <DEDUP_REMOVED lines=10> */
[----:B------:R-:W3:Y:S01]  /*0580*/  @!P0 LDG.E R20, desc[UR14][R6.64+-0xc] ;  /* 0xfffff40e06148981 */ /* 0x000ee2000c1e1900 */
[----:B------:R-:W-:Y:S02]  /*0590*/  ISETP.NE.AND.EX P2, PT, R3, R21, PT, P3 ;  /* 0x000000150300720c */ /* 0x000fe40003f45330 */
[----:B------:R-:W-:Y:S01]  /*05a0*/  ISETP.NE.U32.AND P3, PT, R2, R16, PT ;  /* 0x000000100200720c */ /* 0x000fe20003f65070 */
[----:B------:R-:W4:Y:S01]  /*05b0*/  @!P1 LDG.E R21, desc[UR14][R6.64+-0x8] ;  /* 0xfffff80e06159981 */ /* 0x000f22000c1e1900 */
[----:B------:R-:W-:Y:S02]  /*05c0*/  @!P4 IADD3 R0, P6, PT, R23, R0, RZ ;  /* 0x000000001700c210 */ /* 0x000fe40007fde0ff */
[----:B------:R-:W-:-:S02]  /*05d0*/  ISETP.NE.AND.EX P3, PT, R3, R17, PT, P3 ;  /* 0x000000110300720c */ /* 0x000fc40003f65330 */
[----:B------:R-:W-:Y:S01]  /*05e0*/  @!P4 LEA.HI.X.SX32 R13, R23, R13, 0x1, P6 ;  /* 0x0000000d170dc211 */ /* 0x000fe200030f0eff */
[----:B------:R-:W2:Y:S01]  /*05f0*/  LDG.E.64 R16, desc[UR14][R4.64+0x18] ;  /* 0x0000180e04107981 */ /* 0x000ea2000c1e1b00 */
[----:B------:R-:W-:-:S03]  /*0600*/  ISETP.NE.U32.AND P4, PT, R2, R8, PT ;  /* 0x000000080200720c */ /* 0x000fc60003f85070 */
[----:B------:R-:W2:Y:S01]  /*0610*/  @!P2 LDG.E R24, desc[UR14][R6.64+-0x4] ;  /* 0xfffffc0e0618a981 */ /* 0x000ea2000c1e1900 */
[----:B------:R-:W-:Y:S02]  /*0620*/  ISETP.NE.AND.EX P4, PT, R3, R9, PT, P4 ;  /* 0x000000090300720c */ /* 0x000fe40003f85340 */
[C---:B------:R-:W-:Y:S01]  /*0630*/  @!P5 IADD3 R0, P6, PT, R15.reuse, R0, RZ ;  /* 0x000000000f00d210 */ /* 0x040fe20007fde0ff */
[----:B------:R-:W2:Y:S04]  /*0640*/  LDG.E.64 R8, desc[UR14][R4.64+0x28] ;  /* 0x0000280e04087981 */ /* 0x000ea8000c1e1b00 */
[----:B------:R-:W2:Y:S01]  /*0650*/  @!P3 LDG.E R25, desc[UR14][R6.64] ;  /* 0x0000000e0619b981 */ /* 0x000ea2000c1e1900 */
[----:B------:R-:W-:Y:S02]  /*0660*/  @!P5 LEA.HI.X.SX32 R13, R15, R13, 0x1, P6 ;  /* 0x0000000d0f0dd211 */ /* 0x000fe400030f0eff */
[----:B------:R-:W-:Y:S01]  /*0670*/  ISETP.NE.U32.AND P5, PT, R2, R10, PT ;  /* 0x0000000a0200720c */ /* 0x000fe20003fa5070 */
[----:B------:R-:W2:Y:S04]  /*0680*/  LDG.E.64 R22, desc[UR14][R4.64+0x30] ;  /* 0x0000300e04167981 */ /* 0x000ea8000c1e1b00 */
[----:B------:R-:W2:Y:S01]  /*0690*/  @!P4 LDG.E R15, desc[UR14][R6.64+0x4] ;  /* 0x0000040e060fc981 */ /* 0x000ea2000c1e1900 */
        /* <DEDUP_REMOVED lines=15> */
[----:B------:R-:W2:Y:S01]  /*0790*/  @!P5 LDG.E R8, desc[UR14][R6.64+0x8] ;  /* 0x0000080e0608d981 */ /* 0x000ea2000c1e1900 */
[----:B------:R-:W-:-:S02]  /*07a0*/  ISETP.NE.AND.EX P2, PT, R3, R9, PT, P6 ;  /* 0x000000090300720c */ /* 0x000fc40003f45360 */
[C---:B------:R-:W-:Y:S01]  /*07b0*/  @!P4 IADD3 R0, P6, PT, R15.reuse, R0, RZ ;  /* 0x000000000f00c210 */ /* 0x040fe20007fde0ff */
[----:B------:R-:W3:Y:S01]  /*07c0*/  @!P0 LDG.E R9, desc[UR14][R6.64+0xc] ;  /* 0x00000c0e06098981 */ /* 0x000ee2000c1e1900 */
[C---:B------:R-:W-:Y:S02]  /*07d0*/  ISETP.NE.U32.AND P3, PT, R2.reuse, R22, PT ;  /* 0x000000160200720c */ /* 0x040fe40003f65070 */
[----:B------:R-:W-:Y:S02]  /*07e0*/  @!P4 LEA.HI.X.SX32 R13, R15, R13, 0x1, P6 ;  /* 0x0000000d0f0dc211 */ /* 0x000fe400030f0eff */
[C---:B------:R-:W-:Y:S02]  /*07f0*/  ISETP.NE.AND.EX P3, PT, R3.reuse, R23, PT, P3 ;  /* 0x000000170300720c */ /* 0x040fe40003f65330 */
[----:B------:R-:W-:Y:S02]  /*0800*/  ISETP.NE.U32.AND P4, PT, R2, R10, PT ;  /* 0x0000000a0200720c */ /* 0x000fe40003f85070 */
[----:B------:R-:W4:Y:S02]  /*0810*/  @!P1 LDG.E R10, desc[UR14][R6.64+0x10] ;  /* 0x0000100e060a9981 */ /* 0x000f24000c1e1900 */
[----:B------:R-:W-:-:S02]  /*0820*/  ISETP.NE.AND.EX P4, PT, R3, R11, PT, P4 ;  /* 0x0000000b0300720c */ /* 0x000fc40003f85340 */
[----:B------:R-:W4:Y:S05]  /*0830*/  @!P2 LDG.E R11, desc[UR14][R6.64+0x14] ;  /* 0x0000140e060ba981 */ /* 0x000f2a000c1e1900 */
[----:B------:R-:W4:Y:S06]  /*0840*/  @!P3 LDG.E R15, desc[UR14][R6.64+0x18] ;  /* 0x0000180e060fb981 */ /* 0x000f2c000c1e1900 */
[----:B------:R-:W4:Y:S01]  /*0850*/  @!P4 LDG.E R16, desc[UR14][R6.64+0x1c] ;  /* 0x00001c0e0610c981 */ /* 0x000f22000c1e1900 */
        /* <DEDUP_REMOVED lines=21> */
.L_x_1424:
        /* <DEDUP_REMOVED lines=30> */
[----:B------:R-:W3:Y:S04]  /*0b90*/  @!P2 LDG.E R15, desc[UR14][R6.64] ;  /* 0x0000000e060fa981 */ /* 0x000ee8000c1e1900 */
[----:B------:R-:W3:Y:S01]  /*0ba0*/  @!P3 LDG.E R24, desc[UR14][R6.64+0x4] ;  /* 0x0000040e0618b981 */ /* 0x000ee2000c1e1900 */
[C---:B----4-:R-:W-:Y:S02]  /*0bb0*/  ISETP.NE.U32.AND P0, PT, R2.reuse, R18, PT ;  /* 0x000000120200720c */ /* 0x050fe40003f05070 */
[C---:B------:R-:W-:Y:S02]  /*0bc0*/  ISETP.NE.U32.AND P5, PT, R2.reuse, R16, PT ;  /* 0x000000100200720c */ /* 0x040fe40003fa5070 */
[----:B------:R-:W-:Y:S02]  /*0bd0*/  ISETP.NE.AND.EX P0, PT, R3, R19, PT, P0 ;  /* 0x000000130300720c */ /* 0x000fe40003f05300 */
[----:B------:R-:W-:-:S04]  /*0be0*/  ISETP.NE.U32.AND P4, PT, R2, R10, PT ;  /* 0x0000000a0200720c */ /* 0x000fc80003f85070 */
[----:B------:R-:W-:-:S07]  /*0bf0*/  ISETP.NE.AND.EX P4, PT, R3, R11, PT, P4 ;  /* 0x0000000b0300720c */ /* 0x000fce0003f85340 */
[----:B------:R-:W4:Y:S01]  /*0c00*/  @!P0 LDG.E R5, desc[UR14][R6.64+0xc] ;  /* 0x00000c0e06058981 */ /* 0x000f22000c1e1900 */
[----:B--2---:R-:W-:-:S04]  /*0c10*/  ISETP.NE.U32.AND P1, PT, R2, R8, PT ;  /* 0x000000080200720c */ /* 0x004fc80003f25070 */
[----:B------:R-:W-:Y:S02]  /*0c20*/  ISETP.NE.AND.EX P1, PT, R3, R9, PT, P1 ;  /* 0x000000090300720c */ /* 0x000fe40003f25310 */
[----:B------:R-:W2:Y:S01]  /*0c30*/  @!P4 LDG.E R9, desc[UR14][R6.64+0x14] ;  /* 0x0000140e0609c981 */ /* 0x000ea2000c1e1900 */
[----:B---3--:R-:W-:-:S04]  /*0c40*/  @!P2 IADD3 R0, P6, PT, R15, R0, RZ ;  /* 0x000000000f00a210 */ /* 0x008fc80007fde0ff */
[----:B------:R-:W-:Y:S02]  /*0c50*/  @!P2 LEA.HI.X.SX32 R13, R15, R13, 0x1, P6 ;  /* 0x0000000d0f0da211 */ /* 0x000fe400030f0eff */
[C---:B------:R-:W-:Y:S02]  /*0c60*/  ISETP.NE.AND.EX P2, PT, R3.reuse, R17, PT, P5 ;  /* 0x000000110300720c */ /* 0x040fe40003f45350 */
[----:B------:R-:W-:Y:S02]  /*0c70*/  @!P3 IADD3 R0, P6, PT, R24, R0, RZ ;  /* 0x000000001800b210 */ /* 0x000fe40007fde0ff */
[----:B------:R-:W3:Y:S01]  /*0c80*/  @!P1 LDG.E R4, desc[UR14][R6.64+0x8] ;  /* 0x0000080e06049981 */ /* 0x000ee2000c1e1900 */
[----:B------:R-:W-:Y:S02]  /*0c90*/  ISETP.NE.U32.AND P5, PT, R2, R20, PT ;  /* 0x000000140200720c */ /* 0x000fe40003fa5070 */
[----:B------:R-:W-:Y:S02]  /*0ca0*/  @!P3 LEA.HI.X.SX32 R13, R24, R13, 0x1, P6 ;  /* 0x0000000d180db211 */ /* 0x000fe400030f0eff */
[----:B------:R-:W-:-:S02]  /*0cb0*/  ISETP.NE.AND.EX P3, PT, R3, R21, PT, P5 ;  /* 0x000000150300720c */ /* 0x000fc40003f65350 */
[----:B------:R-:W-:Y:S02]  /*0cc0*/  ISETP.NE.U32.AND P5, PT, R2, R22, PT ;  /* 0x000000160200720c */ /* 0x000fe40003fa5070 */
[----:B------:R-:W2:Y:S02]  /*0cd0*/  @!P2 LDG.E R8, desc[UR14][R6.64+0x10] ;  /* 0x0000100e0608a981 */ /* 0x000ea4000c1e1900 */
[----:B------:R-:W-:-:S07]  /*0ce0*/  ISETP.NE.AND.EX P5, PT, R3, R23, PT, P5 ;  /* 0x000000170300720c */ /* 0x000fce0003fa5350 */
[----:B------:R-:W2:Y:S06]  /*0cf0*/  @!P3 LDG.E R10, desc[UR14][R6.64+0x18] ;  /* 0x0000180e060ab981 */ /* 0x000eac000c1e1900 */
[----:B------:R-:W2:Y:S01]  /*0d00*/  @!P5 LDG.E R11, desc[UR14][R6.64+0x1c] ;  /* 0x00001c0e060bd981 */ /* 0x000ea2000c1e1900 */
        /* <DEDUP_REMOVED lines=14> */
.L_x_1426:
        /* <DEDUP_REMOVED lines=44> */
.L_x_1427:
[----:B------:R-:W-:Y:S05]  /*10b0*/  BRA.U !UP0, `(.L_x_1423) ;  /* 0x0000000108647547 */ /* 0x000fea000b800000 */
[----:B------:R-:W0:Y:S01]  /*10c0*/  LDCU.64 UR8, c[0x0][0x398] ;  /* 0x00007300ff0877ac */ /* 0x000e220008000a00 */
[----:B------:R-:W1:Y:S01]  /*10d0*/  LDCU.64 UR12, c[0x0][0x3a0] ;  /* 0x00007400ff0c77ac */ /* 0x000e620008000a00 */
[----:B0-----:R-:W-:Y:S02]  /*10e0*/  ULEA UR8, UP0, UR5, UR8, 0x2 ;  /* 0x0000000805087291 */ /* 0x001fe4000f8010ff */
[----:B-1----:R-:W-:Y:S02]  /*10f0*/  ULEA UR7, UP1, UR5, UR12, 0x3 ;  /* 0x0000000c05077291 */ /* 0x002fe4000f8218ff */
[----:B------:R-:W-:Y:S02]  /*1100*/  ULEA.HI.X UR9, UR5, UR9, UR6, 0x2, UP0 ;  /* 0x0000000905097291 */ /* 0x000fe400080f1406 */
[----:B------:R-:W-:-:S12]  /*1110*/  ULEA.HI.X UR5, UR5, UR13, UR6, 0x3, UP1 ;  /* 0x0000000d05057291 */ /* 0x000fd800088f1c06 */
.L_x_1428:
        /* <DEDUP_REMOVED lines=19> */
.L_x_1423:
[----:B------:R-:W0:Y:S02]  /*1250*/  LDCU.64 UR4, c[0x0][0x380] ;  /* 0x00007000ff0477ac */ /* 0x000e240008000a00 */
[----:B0----5:R-:W-:Y:S01]  /*1260*/  IADD3 R2, P0, PT, R12, UR4, RZ ;  /* 0x000000040c027c10 */ /* 0x021fe2000ff1e0ff */
[----:B------:R-:W-:-:S03]  /*1270*/  IMAD.MOV.U32 R12, RZ, RZ, R0 ;  /* 0x000000ffff0c7224 */ /* 0x000fc600078e0000 */
[----:B------:R-:W-:-:S05]  /*1280*/  IADD3.X R3, PT, PT, R14, UR5, RZ, P0, !PT ;  /* 0x000000050e037c10 */ /* 0x000fca00087fe4ff */
[----:B------:R-:W-:Y:S01]  /*1290*/  STG.E.64 desc[UR14][R2.64], R12 ;  /* 0x0000000c02007986 */ /* 0x000fe2000c101b0e */
[----:B------:R-:W-:Y:S05]  /*12a0*/  EXIT ;  /* 0x000000000000794d */ /* 0x000fea0003800000 */
.L_x_1429:
        /* <DEDUP_REMOVED lines=13> */
.L_x_8808:


//--------------------- .text._ZN2at6native55_GLOBAL__N__0955718d_22_SparseCsrTensorMath_cu_868dd54534reduce_sparse_csr_dim0_cuda_kernelIiiNS1_14ReductionAddOpIlEElEEvPT2_PKT0_lPKT_S9_lT1_ --------------------------
	.section	.text._ZN2at6native55_GLOBAL__N__0955718d_22_SparseCsrTensorMath_cu_868dd54534reduce_sparse_csr_dim0_cuda_kernelIiiNS1_14ReductionAddOpIlEElEEvPT2_PKT0_lPKT_S9_lT1_,"ax",@progbits
	.align	128
.text._ZN2at6native55_GLOBAL__N__0955718d_22_SparseCsrTensorMath_cu_868dd54534reduce_sparse_csr_dim0_cuda_kernelIiiNS1_14ReductionAddOpIlEElEEvPT2_PKT0_lPKT_S9_lT1_:
        .type           _ZN2at6native55_GLOBAL__N__0955718d_22_SparseCsrTensorMath_cu_868dd54534reduce_sparse_csr_dim0_cuda_kernelIiiNS1_14ReductionAddOpIlEElEEvPT2_PKT0_lPKT_S9_lT1_,@function
        .size           _ZN2at6native55_GLOBAL__N__0955718d_22_SparseCsrTensorMath_cu_868dd54534reduce_sparse_csr_dim0_cuda_kernelIiiNS1_14ReductionAddOpIlEElEEvPT2_PKT0_lPKT_S9_lT1_,(.L_x_8809 - _ZN2at6native55_GLOBAL__N__0955718d_22_SparseCsrTensorMath_cu_868dd54534reduce_sparse_csr_dim0_cuda_kernelIiiNS1_14ReductionAddOpIlEElEEvPT2_PKT0_lPKT_S9_lT1_)
        .other          _ZN2at6native55_GLOBAL__N__0955718d_22_SparseCsrTensorMath_cu_868dd54534reduce_sparse_csr_dim0_cuda_kernelIiiNS1_14ReductionAddOpIlEElEEvPT2_PKT0_lPKT_S9_lT1_,@"STO_CUDA_ENTRY STV_DEFAULT"
_ZN2at6native55_GLOBAL__N__0955718d_22_SparseCsrTensorMath_cu_868dd54534reduce_sparse_csr_dim0_cuda_kernelIiiNS1_14ReductionAddOpIlEElEEvPT2_PKT0_lPKT_S9_lT1_:
        /* <DEDUP_REMOVED lines=46> */
.L_x_1432:
        /* <DEDUP_REMOVED lines=14> */
[----:B------:R-:W3:Y:S01]  /*03c0*/  @!P0 LDG.E R7, desc[UR12][R8.64+-0x20] ;  /* 0xffffe00c08078981 */ /* 0x000ee2000c1e1900 */
[----:B------:R-:W-:-:S03]  /*03d0*/  ISETP.NE.AND P3, PT, R6, R13, PT ;  /* 0x0000000d0600720c */ /* 0x000fc60003f65270 */
[----:B------:R-:W4:Y:S04]  /*03e0*/  @!P1 LDG.E R10, desc[UR12][R8.64+-0x1c] ;  /* 0xffffe40c080a9981 */ /* 0x000f28000c1e1900 */
[----:B------:R-:W4:Y:S04]  /*03f0*/  LDG.E R13, desc[UR12][R4.64+-0x8] ;  /* 0xfffff80c040d7981 */ /* 0x000f28000c1e1900 */
[----:B------:R-:W4:Y:S04]  /*0400*/  @!P2 LDG.E R11, desc[UR12][R8.64+-0x18] ;  /* 0xffffe80c080ba981 */ /* 0x000f28000c1e1900 */
[----:B------:R-:W4:Y:S01]  /*0410*/  @!P3 LDG.E R12, desc[UR12][R8.64+-0x14] ;  /* 0xffffec0c080cb981 */ /* 0x000f22000c1e1900 */
[----:B------:R-:W-:-:S03]  /*0420*/  ISETP.NE.AND P5, PT, R6, R15, PT ;  /* 0x0000000f0600720c */ /* 0x000fc60003fa5270 */
[----:B------:R-:W4:Y:S01]  /*0430*/  LDG.E R15, desc[UR12][R4.64+0x8] ;  /* 0x0000080c040f7981 */ /* 0x000f22000c1e1900 */
[----:B--2---:R-:W-:-:S03]  /*0440*/  ISETP.NE.AND P4, PT, R6, R17, PT ;  /* 0x000000110600720c */ /* 0x004fc60003f85270 */
[----:B------:R-:W2:Y:S01]  /*0450*/  LDG.E R17, desc[UR12][R4.64+0xc] ;  /* 0x00000c0c04117981 */ /* 0x000ea2000c1e1900 */
[----:B---3--:R-:W-:-:S04]  /*0460*/  @!P0 IADD3 R0, P6, PT, R7, R0, RZ ;  /* 0x0000000007008210 */ /* 0x008fc80007fde0ff */
[----:B------:R-:W-:Y:S02]  /*0470*/  @!P0 LEA.HI.X.SX32 R3, R7, R3, 0x1, P6 ;  /* 0x0000000307038211 */ /* 0x000fe400030f0eff */
[----:B----4-:R-:W-:Y:S01]  /*0480*/  @!P1 IADD3 R0, P6, PT, R10, R0, RZ ;  /* 0x000000000a009210 */ /* 0x010fe20007fde0ff */
[----:B------:R-:W3:Y:S01]  /*0490*/  @!P5 LDG.E R7, desc[UR12][R8.64+-0x10] ;  /* 0xfffff00c0807d981 */ /* 0x000ee2000c1e1900 */
[----:B------:R-:W-:Y:S02]  /*04a0*/  ISETP.NE.AND P0, PT, R6, R13, PT ;  /* 0x0000000d0600720c */ /* 0x000fe40003f05270 */
[----:B------:R-:W-:Y:S02]  /*04b0*/  @!P1 LEA.HI.X.SX32 R3, R10, R3, 0x1, P6 ;  /* 0x000000030a039211 */ /* 0x000fe400030f0eff */
[----:B------:R-:W-:Y:S01]  /*04c0*/  ISETP.NE.AND P1, PT, R6, R19, PT ;  /* 0x000000130600720c */ /* 0x000fe20003f25270 */
[----:B------:R-:W4:Y:S01]  /*04d0*/  @!P4 LDG.E R10, desc[UR12][R8.64+-0xc] ;  /* 0xfffff40c080ac981 */ /* 0x000f22000c1e1900 */
[----:B------:R-:W-:-:S03]  /*04e0*/  @!P2 IADD3 R0, P6, PT, R11, R0, RZ ;  /* 0x000000000b00a210 */ /* 0x000fc60007fde0ff */
[----:B------:R-:W2:Y:S01]  /*04f0*/  LDG.E R19, desc[UR12][R4.64+0x10] ;  /* 0x0000100c04137981 */ /* 0x000ea2000c1e1900 */
[----:B------:R-:W-:Y:S02]  /*0500*/  @!P2 LEA.HI.X.SX32 R3, R11, R3, 0x1, P6 ;  /* 0x000000030b03a211 */ /* 0x000fe400030f0eff */
[----:B------:R-:W-:Y:S01]  /*0510*/  ISETP.NE.AND P2, PT, R6, R21, PT ;  /* 0x000000150600720c */ /* 0x000fe20003f45270 */
[----:B------:R-:W2:Y:S01]  /*0520*/  @!P0 LDG.E R11, desc[UR12][R8.64+-0x8] ;  /* 0xfffff80c080b8981 */ /* 0x000ea2000c1e1900 */
[----:B------:R-:W-:-:S03]  /*0530*/  @!P3 IADD3 R0, P6, PT, R12, R0, RZ ;  /* 0x000000000c00b210 */ /* 0x000fc60007fde0ff */
[----:B------:R-:W2:Y:S01]  /*0540*/  LDG.E R21, desc[UR12][R4.64+0x14] ;  /* 0x0000140c04157981 */ /* 0x000ea2000c1e1900 */
[----:B------:R-:W-:Y:S02]  /*0550*/  @!P3 LEA.HI.X.SX32 R3, R12, R3, 0x1, P6 ;  /* 0x000000030c03b211 */ /* 0x000fe400030f0eff */
[----:B------:R-:W-:Y:S01]  /*0560*/  ISETP.NE.AND P3, PT, R6, R23, PT ;  /* 0x000000170600720c */ /* 0x000fe20003f65270 */
[----:B------:R-:W2:Y:S04]  /*0570*/  @!P1 LDG.E R12, desc[UR12][R8.64+-0x4] ;  /* 0xfffffc0c080c9981 */ /* 0x000ea8000c1e1900 */
[----:B------:R-:W2:Y:S04]  /*0580*/  @!P2 LDG.E R13, desc[UR12][R8.64] ;  /* 0x0000000c080da981 */ /* 0x000ea8000c1e1900 */
[----:B------:R-:W2:Y:S04]  /*0590*/  LDG.E R23, desc[UR12][R4.64+0x18] ;  /* 0x0000180c04177981 */ /* 0x000ea8000c1e1900 */
[----:B------:R-:W2:Y:S01]  /*05a0*/  @!P3 LDG.E R14, desc[UR12][R8.64+0x4] ;  /* 0x0000040c080eb981 */ /* 0x000ea2000c1e1900 */
        /* <DEDUP_REMOVED lines=9> */
[----:B------:R-:W2:Y:S01]  /*0640*/  @!P5 LDG.E R7, desc[UR12][R8.64+0x8] ;  /* 0x0000080c0807d981 */ /* 0x000ea2000c1e1900 */
[----:B------:R-:W-:-:S03]  /*0650*/  @!P1 IADD3 R0, P6, PT, R12, R0, RZ ;  /* 0x000000000c009210 */ /* 0x000fc60007fde0ff */
[----:B------:R-:W3:Y:S01]  /*0660*/  @!P4 LDG.E R10, desc[UR12][R8.64+0xc] ;  /* 0x00000c0c080ac981 */ /* 0x000ee2000c1e1900 */
[----:B------:R-:W-:Y:S02]  /*0670*/  @!P1 LEA.HI.X.SX32 R3, R12, R3, 0x1, P6 ;  /* 0x000000030c039211 */ /* 0x000fe400030f0eff */
[C---:B------:R-:W-:Y:S02]  /*0680*/  @!P2 IADD3 R0, P6, PT, R13.reuse, R0, RZ ;  /* 0x000000000d00a210 */ /* 0x040fe40007fde0ff */
[----:B------:R-:W-:Y:S02]  /*0690*/  ISETP.NE.AND P1, PT, R6, R21, PT ;  /* 0x000000150600720c */ /* 0x000fe40003f25270 */
[----:B------:R-:W-:Y:S01]  /*06a0*/  @!P2 LEA.HI.X.SX32 R3, R13, R3, 0x1, P6 ;  /* 0x000000030d03a211 */ /* 0x000fe200030f0eff */
[----:B------:R-:W4:Y:S01]  /*06b0*/  @!P0 LDG.E R11, desc[UR12][R8.64+0x10] ;  /* 0x0000100c080b8981 */ /* 0x000f22000c1e1900 */
[----:B------:R-:W-:Y:S02]  /*06c0*/  @!P3 IADD3 R0, P6, PT, R14, R0, RZ ;  /* 0x000000000e00b210 */ /* 0x000fe40007fde0ff */
[----:B------:R-:W-:-:S02]  /*06d0*/  ISETP.NE.AND P2, PT, R6, R23, PT ;  /* 0x000000170600720c */ /* 0x000fc40003f45270 */
[----:B------:R-:W-:Y:S02]  /*06e0*/  @!P3 LEA.HI.X.SX32 R3, R14, R3, 0x1, P6 ;  /* 0x000000030e03b211 */ /* 0x000fe400030f0eff */
[----:B------:R-:W-:-:S03]  /*06f0*/  ISETP.NE.AND P3, PT, R6, R25, PT ;  /* 0x000000190600720c */ /* 0x000fc60003f65270 */
[----:B------:R-:W4:Y:S06]  /*0700*/  @!P1 LDG.E R12, desc[UR12][R8.64+0x14] ;  /* 0x0000140c080c9981 */ /* 0x000f2c000c1e1900 */
[----:B------:R-:W4:Y:S04]  /*0710*/  @!P2 LDG.E R13, desc[UR12][R8.64+0x18] ;  /* 0x0000180c080da981 */ /* 0x000f28000c1e1900 */
[----:B------:R0:W4:Y:S01]  /*0720*/  @!P3 LDG.E R14, desc[UR12][R8.64+0x1c] ;  /* 0x00001c0c080eb981 */ /* 0x000122000c1e1900 */
        /* <DEDUP_REMOVED lines=21> */
.L_x_1431:
        /* <DEDUP_REMOVED lines=27> */
[C---:B--2--5:R-:W-:Y:S01]  /*0a30*/  ISETP.NE.AND P0, PT, R6.reuse, R5, PT ;  /* 0x000000050600720c */ /* 0x064fe20003f05270 */
[----:B------:R-:W-:Y:S01]  /*0a40*/  IMAD.U32 R5, RZ, RZ, UR7 ;  /* 0x00000007ff057e24 */ /* 0x000fe2000f8e00ff */
[----:B---3--:R-:W-:-:S11]  /*0a50*/  ISETP.NE.AND P5, PT, R6, R7, PT ;  /* 0x000000070600720c */ /* 0x008fd60003fa5270 */
[----:B------:R-:W2:Y:S04]  /*0a60*/  @!P0 LDG.E R7, desc[UR12][R4.64] ;  /* 0x0000000c04078981 */ /* 0x000ea8000c1e1900 */
[----:B------:R-:W3:Y:S01]  /*0a70*/  @!P5 LDG.E R10, desc[UR12][R4.64+0x4] ;  /* 0x0000040c040ad981 */ /* 0x000ee2000c1e1900 */
[C---:B----4-:R-:W-:Y:S02]  /*0a80*/  ISETP.NE.AND P4, PT, R6.reuse, R11, PT ;  /* 0x0000000b0600720c */ /* 0x050fe40003f85270 */
[C---:B------:R-:W-:Y:S02]  /*0a90*/  ISETP.NE.AND P3, PT, R6.reuse, R13, PT ;  /* 0x0000000d0600720c */ /* 0x040fe40003f65270 */
[C---:B------:R-:W-:Y:S02]  /*0aa0*/  ISETP.NE.AND P2, PT, R6.reuse, R15, PT ;  /* 0x0000000f0600720c */ /* 0x040fe40003f45270 */
[----:B------:R-:W-:-:S07]  /*0ab0*/  ISETP.NE.AND P1, PT, R6, R17, PT ;  /* 0x000000110600720c */ /* 0x000fce0003f25270 */
[----:B------:R-:W4:Y:S04]  /*0ac0*/  @!P4 LDG.E R11, desc[UR12][R4.64+0x8] ;  /* 0x0000080c040bc981 */ /* 0x000f28000c1e1900 */
[----:B------:R-:W4:Y:S04]  /*0ad0*/  @!P2 LDG.E R8, desc[UR12][R4.64+0x10] ;  /* 0x0000100c0408a981 */ /* 0x000f28000c1e1900 */
[----:B------:R-:W4:Y:S01]  /*0ae0*/  @!P1 LDG.E R9, desc[UR12][R4.64+0x14] ;  /* 0x0000140c04099981 */ /* 0x000f22000c1e1900 */
[----:B--2---:R-:W-:-:S04]  /*0af0*/  @!P0 IADD3 R0, P6, PT, R7, R0, RZ ;  /* 0x0000000007008210 */ /* 0x004fc80007fde0ff */
[----:B------:R-:W-:Y:S02]  /*0b00*/  @!P0 LEA.HI.X.SX32 R3, R7, R3, 0x1, P6 ;  /* 0x0000000307038211 */ /* 0x000fe400030f0eff */
[----:B---3--:R-:W-:Y:S01]  /*0b10*/  @!P5 IADD3 R0, P6, PT, R10, R0, RZ ;  /* 0x000000000a00d210 */ /* 0x008fe20007fde0ff */
[----:B------:R-:W2:Y:S01]  /*0b20*/  @!P3 LDG.E R7, desc[UR12][R4.64+0xc] ;  /* 0x00000c0c0407b981 */ /* 0x000ea2000c1e1900 */
[----:B------:R-:W-:Y:S02]  /*0b30*/  ISETP.NE.AND P0, PT, R6, R19, PT ;  /* 0x000000130600720c */ /* 0x000fe40003f05270 */
[----:B------:R-:W-:Y:S02]  /*0b40*/  @!P5 LEA.HI.X.SX32 R3, R10, R3, 0x1, P6 ;  /* 0x000000030a03d211 */ /* 0x000fe400030f0eff */
[----:B------:R-:W-:-:S09]  /*0b50*/  ISETP.NE.AND P5, PT, R6, R21, PT ;  /* 0x000000150600720c */ /* 0x000fd20003fa5270 */
[----:B------:R-:W3:Y:S04]  /*0b60*/  @!P0 LDG.E R10, desc[UR12][R4.64+0x18] ;  /* 0x0000180c040a8981 */ /* 0x000ee8000c1e1900 */
[----:B------:R-:W3:Y:S01]  /*0b70*/  @!P5 LDG.E R12, desc[UR12][R4.64+0x1c] ;  /* 0x00001c0c040cd981 */ /* 0x000ee2000c1e1900 */
        /* <DEDUP_REMOVED lines=14> */
.L_x_1433:
        /* <DEDUP_REMOVED lines=24> */
[C---:B---3--:R-:W-:Y:S01]  /*0de0*/  ISETP.NE.AND P3, PT, R6.reuse, R9, PT ;  /* 0x000000090600720c */ /* 0x048fe20003f65270 */
[----:B------:R-:W-:Y:S01]  /*0df0*/  IMAD.U32 R9, RZ, RZ, UR11 ;  /* 0x0000000bff097e24 */ /* 0x000fe2000f8e00ff */
[C---:B----4-:R-:W-:Y:S02]  /*0e00*/  ISETP.NE.AND P1, PT, R6.reuse, R11, PT ;  /* 0x0000000b0600720c */ /* 0x050fe40003f25270 */
[----:B------:R-:W-:-:S07]  /*0e10*/  ISETP.NE.AND P0, PT, R6, R13, PT ;  /* 0x0000000d0600720c */ /* 0x000fce0003f05270 */
[----:B------:R-:W2:Y:S04]  /*0e20*/  @!P2 LDG.E R7, desc[UR12][R8.64] ;  /* 0x0000000c0807a981 */ /* 0x000ea8000c1e1900 */
[----:B------:R-:W3:Y:S04]  /*0e30*/  @!P3 LDG.E R4, desc[UR12][R8.64+0x4] ;  /* 0x0000040c0804b981 */ /* 0x000ee8000c1e1900 */
[----:B------:R-:W4:Y:S04]  /*0e40*/  @!P1 LDG.E R5, desc[UR12][R8.64+0x8] ;  /* 0x0000080c08059981 */ /* 0x000f28000c1e1900 */
[----:B------:R-:W4:Y:S01]  /*0e50*/  @!P0 LDG.E R10, desc[UR12][R8.64+0xc] ;  /* 0x00000c0c080a8981 */ /* 0x000f22000c1e1900 */
        /* <DEDUP_REMOVED lines=10> */
.L_x_1434:
        /* <DEDUP_REMOVED lines=9> */
.L_x_1435:
[----:B------:R-:W-:Y:S02]  /*0f90*/  IMAD.U32 R5, RZ, RZ, UR6 ;  /* 0x00000006ff057e24 */ /* 0x000fe4000f8e00ff */
        /* <DEDUP_REMOVED lines=17> */
.L_x_1430:
[----:B------:R-:W0:Y:S02]  /*10b0*/  LDCU.64 UR4, c[0x0][0x380] ;  /* 0x00007000ff0477ac */ /* 0x000e240008000a00 */
[----:B0-----:R-:W-:-:S04]  /*10c0*/  LEA R4, P0, R2, UR4, 0x3 ;  /* 0x0000000402047c11 */ /* 0x001fc8000f8018ff */
[----:B------:R-:W-:Y:S01]  /*10d0*/  LEA.HI.X R5, R2, UR5, RZ, 0x3, P0 ;  /* 0x0000000502057c11 */ /* 0x000fe200080f1cff */
[----:B------:R-:W-:-:S05]  /*10e0*/  IMAD.MOV.U32 R2, RZ, RZ, R0 ;  /* 0x000000ffff027224 */ /* 0x000fca00078e0000 */
[----:B------:R-:W-:Y:S01]  /*10f0*/  STG.E.64 desc[UR12][R4.64], R2 ;  /* 0x0000000204007986 */ /* 0x000fe2000c101b0c */
[----:B------:R-:W-:Y:S05]  /*1100*/  EXIT ;  /* 0x000000000000794d */ /* 0x000fea0003800000 */
.L_x_1436:
        /* <DEDUP_REMOVED lines=15> */
.L_x_8809:


//--------------------- .text._ZN2at6native55_GLOBAL__N__0955718d_22_SparseCsrTensorMath_cu_868dd54534reduce_sparse_csr_dim1_cuda_kernelIalNS1_14ReductionAddOpIlEElEEvPT2_PKT_PKT0_SC_lT1_ --------------------------
	.section	.text._ZN2at6native55_GLOBAL__N__0955718d_22_SparseCsrTensorMath_cu_868dd54534reduce_sparse_csr_dim1_cuda_kernelIalNS1_14ReductionAddOpIlEElEEvPT2_PKT_PKT0_SC_lT1_,"ax",@progbits
	.align	128
.text._ZN2at6native55_GLOBAL__N__0955718d_22_SparseCsrTensorMath_cu_868dd54534reduce_sparse_csr_dim1_cuda_kernelIalNS1_14ReductionAddOpIlEElEEvPT2_PKT_PKT0_SC_lT1_:
        .type           _ZN2at6native55_GLOBAL__N__0955718d_22_SparseCsrTensorMath_cu_868dd54534reduce_sparse_csr_dim1_cuda_kernelIalNS1_14ReductionAddOpIlEElEEvPT2_PKT_PKT0_SC_lT1_,@function
        .size           _ZN2at6native55_GLOBAL__N__0955718d_22_SparseCsrTensorMath_cu_868dd54534reduce_sparse_csr_dim1_cuda_kernelIalNS1_14ReductionAddOpIlEElEEvPT2_PKT_PKT0_SC_lT1_,(.L_x_8810 - _ZN2at6native55_GLOBAL__N__0955718d_22_SparseCsrTensorMath_cu_868dd54534reduce_sparse_csr_dim1_cuda_kernelIalNS1_14ReductionAddOpIlEElEEvPT2_PKT_PKT0_SC_lT1_)
        .other          _ZN2at6native55_GLOBAL__N__0955718d_22_SparseCsrTensorMath_cu_868dd54534reduce_sparse_csr_dim1_cuda_kernelIalNS1_14ReductionAddOpIlEElEEvPT2_PKT_PKT0_SC_lT1_,@"STO_CUDA_ENTRY STV_DEFAULT"
_ZN2at6native55_GLOBAL__N__0955718d_22_SparseCsrTensorMath_cu_868dd54534reduce_sparse_csr_dim1_cuda_kernelIalNS1_14ReductionAddOpIlEElEEvPT2_PKT_PKT0_SC_lT1_:
        /* <DEDUP_REMOVED lines=24> */
[----:B------:R-:W-:Y:S02]  /*0180*/  CS2R R8, SRZ ;  /* 0x0000000000087805 */ /* 0x000fe4000001ff00 */
[----:B------:R-:W-:-:S04]  /*0190*/  ISETP.GE.U32.AND P0, PT, R5, R10, PT ;  /* 0x0000000a0500720c */ /* 0x000fc80003f06070 */
[----:B------:R-:W-:-:S13]  /*01a0*/  ISETP.GE.AND.EX P0, PT, R6, R11, PT, P0 ;  /* 0x0000000b0600720c */ /* 0x000fda0003f06300 */
[----:B0-----:R-:W-:Y:S05]  /*01b0*/  @P0 BRA `(.L_x_1438) ;  /* 0x0000000800580947 */ /* 0x001fea0003800000 */
        /* <DEDUP_REMOVED lines=12> */
[----:B------:R-:W-:Y:S02]  /*0280*/  LOP3.LUT R26, R7, 0xfffffff0, RZ, 0xc0, !PT ;  /* 0xfffffff0071a7812 */ /* 0x000fe400078ec0ff */
[----:B------:R-:W-:-:S07]  /*0290*/  CS2R R8, SRZ ;  /* 0x0000000000087805 */ /* 0x000fce000001ff00 */
.L_x_1441:
[----:B------:R-:W-:-:S04]  /*02a0*/  IADD3 R2, P1, PT, R5, UR6, RZ ;  /* 0x0000000605027c10 */ /* 0x000fc8000ff3e0ff */
[----:B------:R-:W-:-:S05]  /*02b0*/  IADD3.X R3, PT, PT, R6, UR7, RZ, P1, !PT ;  /* 0x0000000706037c10 */ /* 0x000fca0008ffe4ff */
[----:B------:R-:W2:Y:S04]  /*02c0*/  LDG.E.S8 R25, desc[UR4][R2.64] ;  /* 0x0000000402197981 */ /* 0x000ea8000c1e1300 */
[----:B------:R-:W3:Y:S04]  /*02d0*/  LDG.E.S8 R22, desc[UR4][R2.64+0x1] ;  /* 0x0000010402167981 */ /* 0x000ee8000c1e1300 */
[----:B------:R-:W4:Y:S04]  /*02e0*/  LDG.E.S8 R18, desc[UR4][R2.64+0x2] ;  /* 0x0000020402127981 */ /* 0x000f28000c1e1300 */
[----:B------:R-:W4:Y:S04]  /*02f0*/  LDG.E.S8 R21, desc[UR4][R2.64+0x3] ;  /* 0x0000030402157981 */ /* 0x000f28000c1e1300 */
[----:B------:R-:W5:Y:S04]  /*0300*/  LDG.E.S8 R16, desc[UR4][R2.64+0x4] ;  /* 0x0000040402107981 */ /* 0x000f68000c1e1300 */
[----:B------:R-:W5:Y:S04]  /*0310*/  LDG.E.S8 R19, desc[UR4][R2.64+0x5] ;  /* 0x0000050402137981 */ /* 0x000f68000c1e1300 */
[----:B------:R-:W5:Y:S04]  /*0320*/  LDG.E.S8 R14, desc[UR4][R2.64+0x6] ;  /* 0x00000604020e7981 */ /* 0x000f68000c1e1300 */
[----:B------:R-:W5:Y:S04]  /*0330*/  LDG.E.S8 R17, desc[UR4][R2.64+0x7] ;  /* 0x0000070402117981 */ /* 0x000f68000c1e1300 */
[----:B------:R-:W5:Y:S04]  /*0340*/  LDG.E.S8 R12, desc[UR4][R2.64+0x8] ;  /* 0x00000804020c7981 */ /* 0x000f68000c1e1300 */
[----:B------:R-:W5:Y:S04]  /*0350*/  LDG.E.S8 R15, desc[UR4][R2.64+0x9] ;  /* 0x00000904020f7981 */ /* 0x000f68000c1e1300 */
[----:B------:R-:W5:Y:S04]  /*0360*/  LDG.E.S8 R10, desc[UR4][R2.64+0xa] ;  /* 0x00000a04020a7981 */ /* 0x000f68000c1e1300 */
[----:B------:R-:W5:Y:S04]  /*0370*/  LDG.E.S8 R13, desc[UR4][R2.64+0xb] ;  /* 0x00000b04020d7981 */ /* 0x000f68000c1e1300 */
[----:B------:R-:W5:Y:S01]  /*0380*/  LDG.E.S8 R23, desc[UR4][R2.64+0xd] ;  /* 0x00000d0402177981 */ /* 0x000f62000c1e1300 */
[----:B--2---:R-:W-:-:S02]  /*0390*/  SHF.R.S32.HI R28, RZ, 0x1f, R25 ;  /* 0x0000001fff1c7819 */ /* 0x004fc40000011419 */
[----:B---3--:R-:W-:Y:S02]  /*03a0*/  IADD3 R20, P1, P2, R22, R8, R25 ;  /* 0x0000000816147210 */ /* 0x008fe40007a3e019 */
[----:B------:R-:W2:Y:S01]  /*03b0*/  LDG.E.S8 R8, desc[UR4][R2.64+0xc] ;  /* 0x00000c0402087981 */ /* 0x000ea2000c1e1300 */
[----:B------:R-:W-:-:S04]  /*03c0*/  SHF.R.S32.HI R22, RZ, 0x1f, R22 ;  /* 0x0000001fff167819 */ /* 0x000fc80000011416 */
[----:B------:R-:W-:Y:S02]  /*03d0*/  IADD3.X R28, PT, PT, R22, R9, R28, P1, P2 ;  /* 0x00000009161c7210 */ /* 0x000fe40000fe441c */
[----:B------:R-:W3:Y:S04]  /*03e0*/  LDG.E.S8 R9, desc[UR4][R2.64+0xe] ;  /* 0x00000e0402097981 */ /* 0x000ee8000c1e1300 */
[----:B------:R0:W3:Y:S01]  /*03f0*/  LDG.E.S8 R22, desc[UR4][R2.64+0xf] ;  /* 0x00000f0402167981 */ /* 0x0000e2000c1e1300 */
        /* <DEDUP_REMOVED lines=12> */
[--C-:B0-----:R-:W-:Y:S02]  /*04c0*/  IADD3 R2, P1, P2, R15, R16, R12.reuse ;  /* 0x000000100f027210 */ /* 0x101fe40007a3e00c */
[----:B------:R-:W-:Y:S02]  /*04d0*/  SHF.R.S32.HI R12, RZ, 0x1f, R12 ;  /* 0x0000001fff0c7819 */ /* 0x000fe4000001140c */
[----:B------:R-:W-:-:S04]  /*04e0*/  SHF.R.S32.HI R15, RZ, 0x1f, R15 ;  /* 0x0000001fff0f7819 */ /* 0x000fc8000001140f */
[----:B------:R-:W-:Y:S02]  /*04f0*/  IADD3.X R12, PT, PT, R15, R14, R12, P1, P2 ;  /* 0x0000000e0f0c7210 */ /* 0x000fe40000fe440c */
[--C-:B------:R-:W-:Y:S02]  /*0500*/  IADD3 R2, P1, P2, R13, R2, R10.reuse ;  /* 0x000000020d027210 */ /* 0x100fe40007a3e00a */
[----:B------:R-:W-:Y:S02]  /*0510*/  SHF.R.S32.HI R10, RZ, 0x1f, R10 ;  /* 0x0000001fff0a7819 */ /* 0x000fe4000001140a */
[----:B------:R-:W-:-:S04]  /*0520*/  SHF.R.S32.HI R13, RZ, 0x1f, R13 ;  /* 0x0000001fff0d7819 */ /* 0x000fc8000001140d */
[----:B------:R-:W-:Y:S02]  /*0530*/  IADD3.X R10, PT, PT, R13, R12, R10, P1, P2 ;  /* 0x0000000c0d0a7210 */ /* 0x000fe40000fe440a */
[----:B------:R-:W-:-:S04]  /*0540*/  IADD3 R26, P1, PT, R26, -0x10, RZ ;  /* 0xfffffff01a1a7810 */ /* 0x000fc80007f3e0ff */
[----:B------:R-:W-:Y:S02]  /*0550*/  IADD3.X R11, PT, PT, R11, -0x1, RZ, P1, !PT ;  /* 0xffffffff0b0b7810 */ /* 0x000fe40000ffe4ff */
[----:B------:R-:W-:-:S04]  /*0560*/  ISETP.NE.U32.AND P1, PT, R26, RZ, PT ;  /* 0x000000ff1a00720c */ /* 0x000fc80003f25070 */
[----:B------:R-:W-:Y:S02]  /*0570*/  ISETP.NE.AND.EX P1, PT, R11, RZ, PT, P1 ;  /* 0x000000ff0b00720c */ /* 0x000fe40003f25310 */
[--C-:B--2---:R-:W-:Y:S02]  /*0580*/  IADD3 R2, P2, P3, R23, R2, R8.reuse ;  /* 0x0000000217027210 */ /* 0x104fe40007b5e008 */
[----:B------:R-:W-:Y:S02]  /*0590*/  SHF.R.S32.HI R8, RZ, 0x1f, R8 ;  /* 0x0000001fff087819 */ /* 0x000fe40000011408 */
[----:B------:R-:W-:-:S04]  /*05a0*/  SHF.R.S32.HI R23, RZ, 0x1f, R23 ;  /* 0x0000001fff177819 */ /* 0x000fc80000011417 */
[----:B------:R-:W-:Y:S02]  /*05b0*/  IADD3.X R23, PT, PT, R23, R10, R8, P2, P3 ;  /* 0x0000000a17177210 */ /* 0x000fe400017e6408 */
[----:B------:R-:W-:Y:S02]  /*05c0*/  IADD3 R5, P2, PT, R5, 0x10, RZ ;  /* 0x0000001005057810 */ /* 0x000fe40007f5e0ff */
[--C-:B---3--:R-:W-:Y:S02]  /*05d0*/  IADD3 R8, P3, P4, R22, R2, R9.reuse ;  /* 0x0000000216087210 */ /* 0x108fe40007c7e009 */
[----:B------:R-:W-:Y:S02]  /*05e0*/  SHF.R.S32.HI R9, RZ, 0x1f, R9 ;  /* 0x0000001fff097819 */ /* 0x000fe40000011409 */
[----:B------:R-:W-:Y:S01]  /*05f0*/  SHF.R.S32.HI R22, RZ, 0x1f, R22 ;  /* 0x0000001fff167819 */ /* 0x000fe20000011416 */
[----:B------:R-:W-:-:S03]  /*0600*/  IMAD.X R6, RZ, RZ, R6, P2 ;  /* 0x000000ffff067224 */ /* 0x000fc600010e0606 */
[----:B------:R-:W-:Y:S01]  /*0610*/  IADD3.X R9, PT, PT, R22, R23, R9, P3, P4 ;  /* 0x0000001716097210 */ /* 0x000fe20001fe8409 */
[----:B------:R-:W-:Y:S06]  /*0620*/  @P1 BRA `(.L_x_1441) ;  /* 0xfffffffc001c1947 */ /* 0x000fec000383ffff */
.L_x_1440:
[----:B------:R-:W-:Y:S05]  /*0630*/  BSYNC.RECONVERGENT B1 ;  /* 0x0000000000017941 */ /* 0x000fea0003800200 */
.L_x_1439:
        /* <DEDUP_REMOVED lines=11> */
[----:B------:R-:W2:Y:S04]  /*06f0*/  LDG.E.S8 R11, desc[UR4][R2.64] ;  /* 0x00000004020b7981 */ /* 0x000ea8000c1e1300 */
[----:B------:R-:W2:Y:S04]  /*0700*/  LDG.E.S8 R12, desc[UR4][R2.64+0x1] ;  /* 0x00000104020c7981 */ /* 0x000ea8000c1e1300 */
[----:B------:R-:W3:Y:S04]  /*0710*/  LDG.E.S8 R13, desc[UR4][R2.64+0x2] ;  /* 0x00000204020d7981 */ /* 0x000ee8000c1e1300 */
[----:B------:R-:W3:Y:S04]  /*0720*/  LDG.E.S8 R14, desc[UR4][R2.64+0x3] ;  /* 0x00000304020e7981 */ /* 0x000ee8000c1e1300 */
[----:B------:R-:W4:Y:S04]  /*0730*/  LDG.E.S8 R15, desc[UR4][R2.64+0x4] ;  /* 0x00000404020f7981 */ /* 0x000f28000c1e1300 */
[----:B------:R-:W4:Y:S04]  /*0740*/  LDG.E.S8 R16, desc[UR4][R2.64+0x5] ;  /* 0x0000050402107981 */ /* 0x000f28000c1e1300 */
[----:B------:R-:W5:Y:S04]  /*0750*/  LDG.E.S8 R10, desc[UR4][R2.64+0x6] ;  /* 0x00000604020a7981 */ /* 0x000f68000c1e1300 */
[----:B------:R-:W5:Y:S01]  /*0760*/  LDG.E.S8 R17, desc[UR4][R2.64+0x7] ;  /* 0x0000070402117981 */ /* 0x000f62000c1e1300 */
        /* <DEDUP_REMOVED lines=18> */
.L_x_1443:
[----:B------:R-:W-:Y:S05]  /*0890*/  BSYNC.RECONVERGENT B1 ;  /* 0x0000000000017941 */ /* 0x000fea0003800200 */
.L_x_1442:
[----:B------:R-:W-:Y:S05]  /*08a0*/  @!P0 BRA `(.L_x_1438) ;  /* 0x00000000009c8947 */ /* 0x000fea0003800000 */
[----:B------:R-:W-:-:S04]  /*08b0*/  ISETP.GE.U32.AND P0, PT, R18, 0x4, PT ;  /* 0x000000041200780c */ /* 0x000fc80003f06070 */
[----:B------:R-:W-:-:S13]  /*08c0*/  ISETP.GE.U32.AND.EX P0, PT, RZ, RZ, PT, P0 ;  /* 0x000000ffff00720c */ /* 0x000fda0003f06100 */
[----:B------:R-:W0:Y:S02]  /*08d0*/  @P0 LDC.64 R2, c[0x0][0x388] ;  /* 0x0000e200ff020b82 */ /* 0x000e240000000a00 */
[----:B0-----:R-:W-:-:S05]  /*08e0*/  @P0 IADD3 R2, P1, PT, R5, R2, RZ ;  /* 0x0000000205020210 */ /* 0x001fca0007f3e0ff */
[----:B------:R-:W-:-:S05]  /*08f0*/  @P0 IMAD.X R3, R6, 0x1, R3, P1 ;  /* 0x0000000106030824 */ /* 0x000fca00008e0603 */
[----:B------:R-:W2:Y:S04]  /*0900*/  @P0 LDG.E.S8 R11, desc[UR4][R2.64] ;  /* 0x00000004020b0981 */ /* 0x000ea8000c1e1300 */
[----:B------:R-:W3:Y:S04]  /*0910*/  @P0 LDG.E.S8 R13, desc[UR4][R2.64+0x1] ;  /* 0x00000104020d0981 */ /* 0x000ee8000c1e1300 */
[----:B------:R-:W4:Y:S04]  /*0920*/  @P0 LDG.E.S8 R14, desc[UR4][R2.64+0x2] ;  /* 0x00000204020e0981 */ /* 0x000f28000c1e1300 */
[----:B------:R4:W5:Y:S01]  /*0930*/  @P0 LDG.E.S8 R15, desc[UR4][R2.64+0x3] ;  /* 0x00000304020f0981 */ /* 0x000962000c1e1300 */
        /* <DEDUP_REMOVED lines=16> */
[----:B0-----:R-:W-:-:S04]  /*0a40*/  IADD3 R5, P0, PT, R5, UR8, RZ ;  /* 0x0000000805057c10 */ /* 0x001fc8000ff1e0ff */
[----:B------:R-:W-:-:S09]  /*0a50*/  IADD3.X R6, PT, PT, R6, UR9, RZ, P0, !PT ;  /* 0x0000000906067c10 */ /* 0x000fd200087fe4ff */
.L_x_1444:
[----:B------:R-:W-:Y:S02]  /*0a60*/  IMAD.MOV.U32 R2, RZ, RZ, R5 ;  /* 0x000000ffff027224 */ /* 0x000fe400078e0005 */
[----:B------:R-:W-:-:S05]  /*0a70*/  IMAD.MOV.U32 R3, RZ, RZ, R6 ;  /* 0x000000ffff037224 */ /* 0x000fca00078e0006 */
[----:B------:R-:W2:Y:S01]  /*0a80*/  LDG.E.S8 R2, desc[UR4][R2.64] ;  /* 0x0000000402027981 */ /* 0x000ea2000c1e1300 */
        /* <DEDUP_REMOVED lines=9> */
.L_x_1438:
[----:B------:R-:W-:Y:S05]  /*0b20*/  BSYNC.RECONVERGENT B0 ;  /* 0x0000000000007941 */ /* 0x000fea0003800200 */
.L_x_1437:
        /* <DEDUP_REMOVED lines=9> */
.L_x_1445:
        /* <DEDUP_REMOVED lines=12> */
.L_x_8810:


//--------------------- .text._ZN2at6native55_GLOBAL__N__0955718d_22_SparseCsrTensorMath_cu_868dd54534reduce_sparse_csr_dim1_cuda_kernelIaiNS1_14ReductionAddOpIlEElEEvPT2_PKT_PKT0_SC_lT1_ --------------------------
	.section	.text._ZN2at6native55_GLOBAL__N__0955718d_22_SparseCsrTensorMath_cu_868dd54534reduce_sparse_csr_dim1_cuda_kernelIaiNS1_14ReductionAddOpIlEElEEvPT2_PKT_PKT0_SC_lT1_,"ax",@progbits
	.align	128
.text._ZN2at6native55_GLOBAL__N__0955718d_22_SparseCsrTensorMath_cu_868dd54534reduce_sparse_csr_dim1_cuda_kernelIaiNS1_14ReductionAddOpIlEElEEvPT2_PKT_PKT0_SC_lT1_:
        .type           _ZN2at6native55_GLOBAL__N__0955718d_22_SparseCsrTensorMath_cu_868dd54534reduce_sparse_csr_dim1_cuda_kernelIaiNS1_14ReductionAddOpIlEElEEvPT2_PKT_PKT0_SC_lT1_,@function
        .size           _ZN2at6native55_GLOBAL__N__0955718d_22_SparseCsrTensorMath_cu_868dd54534reduce_sparse_csr_dim1_cuda_kernelIaiNS1_14ReductionAddOpIlEElEEvPT2_PKT_PKT0_SC_lT1_,(.L_x_8811 - _ZN2at6native55_GLOBAL__N__0955718d_22_SparseCsrTensorMath_cu_868dd54534reduce_sparse_csr_dim1_cuda_kernelIaiNS1_14ReductionAddOpIlEElEEvPT2_PKT_PKT0_SC_lT1_)
        .other          _ZN2at6native55_GLOBAL__N__0955718d_22_SparseCsrTensorMath_cu_868dd54534reduce_sparse_csr_dim1_cuda_kernelIaiNS1_14ReductionAddOpIlEElEEvPT2_PKT_PKT0_SC_lT1_,@"STO_CUDA_ENTRY STV_DEFAULT"
_ZN2at6native55_GLOBAL__N__0955718d_22_SparseCsrTensorMath_cu_868dd54534reduce_sparse_csr_dim1_cuda_kernelIaiNS1_14ReductionAddOpIlEElEEvPT2_PKT_PKT0_SC_lT1_:
        /* <DEDUP_REMOVED lines=31> */
[----:B------:R-:W-:Y:S02]  /*01f0*/  LOP3.LUT R9, R8, 0xfffffff0, RZ, 0xc0, !PT ;  /* 0xfffffff008097812 */ /* 0x000fe400078ec0ff */
[----:B------:R-:W-:-:S03]  /*0200*/  CS2R R4, SRZ ;  /* 0x0000000000047805 */ /* 0x000fc6000001ff00 */
[----:B------:R-:W-:-:S07]  /*0210*/  IMAD.MOV R9, RZ, RZ, -R9 ;  /* 0x000000ffff097224 */ /* 0x000fce00078e0a09 */
.L_x_1450:
[----:B------:R-:W0:Y:S01]  /*0220*/  LDC.64 R2, c[0x0][0x388] ;  /* 0x0000e200ff027b82 */ /* 0x000e220000000a00 */
[----:B------:R-:W-:Y:S02]  /*0230*/  SHF.R.S32.HI R10, RZ, 0x1f, R7 ;  /* 0x0000001fff0a7819 */ /* 0x000fe40000011407 */
[----:B0-----:R-:W-:-:S04]  /*0240*/  IADD3 R2, P1, P2, R7, 0x7, R2 ;  /* 0x0000000707027810 */ /* 0x001fc80007a3e002 */
[----:B------:R-:W-:-:S05]  /*0250*/  IADD3.X R3, PT, PT, R10, R3, RZ, P1, P2 ;  /* 0x000000030a037210 */ /* 0x000fca0000fe44ff */
[----:B------:R-:W2:Y:S04]  /*0260*/  LDG.E.S8 R25, desc[UR4][R2.64+-0x7] ;  /* 0xfffff90402197981 */ /* 0x000ea8000c1e1300 */
[----:B------:R-:W2:Y:S04]  /*0270*/  LDG.E.S8 R24, desc[UR4][R2.64+-0x6] ;  /* 0xfffffa0402187981 */ /* 0x000ea8000c1e1300 */
[----:B------:R-:W3:Y:S04]  /*0280*/  LDG.E.S8 R23, desc[UR4][R2.64+-0x5] ;  /* 0xfffffb0402177981 */ /* 0x000ee8000c1e1300 */
        /* <DEDUP_REMOVED lines=13> */
[----:B------:R-:W-:-:S02]  /*0360*/  VIADD R9, R9, 0x10 ;  /* 0x0000001009097836 */ /* 0x000fc40000000000 */
[----:B------:R-:W-:Y:S01]  /*0370*/  VIADD R7, R7, 0x10 ;  /* 0x0000001007077836 */ /* 0x000fe20000000000 */
        /* <DEDUP_REMOVED lines=22> */
[----:B------:R-:W-:Y:S02]  /*04e0*/  SHF.R.S32.HI R14, RZ, 0x1f, R14 ;  /* 0x0000001fff0e7819 */ /* 0x000fe4000001140e */
[----:B------:R-:W-:Y:S02]  /*04f0*/  SHF.R.S32.HI R5, RZ, 0x1f, R10 ;  /* 0x0000001fff057819 */ /* 0x000fe4000001140a */
[----:B------:R-:W-:-:S02]  /*0500*/  IADD3.X R13, PT, PT, R14, R15, R13, P1, P2 ;  /* 0x0000000f0e0d7210 */ /* 0x000fc40000fe440d */
[--C-:B------:R-:W-:Y:S02]  /*0510*/  IADD3 R4, P1, P2, R11, R4, R12.reuse ;  /* 0x000000040b047210 */ /* 0x100fe40007a3e00c */
[----:B------:R-:W-:Y:S02]  /*0520*/  SHF.R.S32.HI R12, RZ, 0x1f, R12 ;  /* 0x0000001fff0c7819 */ /* 0x000fe4000001140c */
[----:B------:R-:W-:Y:S02]  /*0530*/  SHF.R.S32.HI R11, RZ, 0x1f, R11 ;  /* 0x0000001fff0b7819 */ /* 0x000fe4000001140b */
[----:B------:R-:W-:Y:S02]  /*0540*/  SHF.R.S32.HI R2, RZ, 0x1f, R21 ;  /* 0x0000001fff027819 */ /* 0x000fe40000011415 */
[----:B------:R-:W-:Y:S02]  /*0550*/  IADD3.X R11, PT, PT, R11, R13, R12, P1, P2 ;  /* 0x0000000d0b0b7210 */ /* 0x000fe40000fe440c */
[----:B------:R-:W-:-:S02]  /*0560*/  ISETP.NE.AND P1, PT, R9, RZ, PT ;  /* 0x000000ff0900720c */ /* 0x000fc40003f25270 */
[----:B------:R-:W-:-:S04]  /*0570*/  IADD3 R4, P2, P3, R21, R4, R10 ;  /* 0x0000000415047210 */ /* 0x000fc80007b5e00a */
[----:B------:R-:W-:-:S07]  /*0580*/  IADD3.X R5, PT, PT, R2, R11, R5, P2, P3 ;  /* 0x0000000b02057210 */ /* 0x000fce00017e6405 */
[----:B------:R-:W-:Y:S05]  /*0590*/  @P1 BRA `(.L_x_1450) ;  /* 0xfffffffc00201947 */ /* 0x000fea000383ffff */
.L_x_1449:
[----:B------:R-:W-:Y:S05]  /*05a0*/  BSYNC.RECONVERGENT B1 ;  /* 0x0000000000017941 */ /* 0x000fea0003800200 */
.L_x_1448:
        /* <DEDUP_REMOVED lines=34> */
.L_x_1452:
[----:B------:R-:W-:Y:S05]  /*07d0*/  BSYNC.RECONVERGENT B1 ;  /* 0x0000000000017941 */ /* 0x000fea0003800200 */
.L_x_1451:
        /* <DEDUP_REMOVED lines=10> */
[----:B------:R-:W3:Y:S04]  /*0880*/  LDG.E.S8 R11, desc[UR4][R2.64+0x1] ;  /* 0x00000104020b7981 */ /* 0x000ee8000c1e1300 */
[----:B------:R-:W4:Y:S04]  /*0890*/  LDG.E.S8 R13, desc[UR4][R2.64+0x2] ;  /* 0x00000204020d7981 */ /* 0x000f28000c1e1300 */
[----:B------:R-:W5:Y:S01]  /*08a0*/  LDG.E.S8 R14, desc[UR4][R2.64+0x3] ;  /* 0x00000304020e7981 */ /* 0x000f62000c1e1300 */
[----:B------:R-:W-:Y:S01]  /*08b0*/  VIADD R7, R7, 0x4 ;  /* 0x0000000407077836 */ /* 0x000fe20000000000 */
[----:B--2---:R-:W-:-:S02]  /*08c0*/  SHF.R.S32.HI R10, RZ, 0x1f, R9 ;  /* 0x0000001fff0a7819 */ /* 0x004fc40000011409 */
[----:B---3--:R-:W-:Y:S02]  /*08d0*/  IADD3 R4, P1, P2, R11, R4, R9 ;  /* 0x000000040b047210 */ /* 0x008fe40007a3e009 */
[----:B------:R-:W-:Y:S02]  /*08e0*/  SHF.R.S32.HI R11, RZ, 0x1f, R11 ;  /* 0x0000001fff0b7819 */ /* 0x000fe4000001140b */
[--C-:B----4-:R-:W-:Y:S02]  /*08f0*/  SHF.R.S32.HI R12, RZ, 0x1f, R13.reuse ;  /* 0x0000001fff0c7819 */ /* 0x110fe4000001140d */
[----:B------:R-:W-:Y:S02]  /*0900*/  IADD3.X R5, PT, PT, R11, R5, R10, P1, P2 ;  /* 0x000000050b057210 */ /* 0x000fe40000fe440a */
[----:B-----5:R-:W-:Y:S02]  /*0910*/  IADD3 R4, P3, P4, R14, R4, R13 ;  /* 0x000000040e047210 */ /* 0x020fe40007c7e00d */
[----:B------:R-:W-:-:S04]  /*0920*/  SHF.R.S32.HI R14, RZ, 0x1f, R14 ;  /* 0x0000001fff0e7819 */ /* 0x000fc8000001140e */
[----:B------:R-:W-:-:S07]  /*0930*/  IADD3.X R5, PT, PT, R14, R5, R12, P3, P4 ;  /* 0x000000050e057210 */ /* 0x000fce0001fe840c */
.L_x_1454:
[----:B------:R-:W-:Y:S05]  /*0940*/  BSYNC.RECONVERGENT B1 ;  /* 0x0000000000017941 */ /* 0x000fea0003800200 */
.L_x_1453:
[----:B------:R-:W-:Y:S05]  /*0950*/  @!P0 BRA `(.L_x_1447) ;  /* 0x00000000002c8947 */ /* 0x000fea0003800000 */
[----:B------:R-:W-:-:S07]  /*0960*/  IMAD.MOV R8, RZ, RZ, -R8 ;  /* 0x000000ffff087224 */ /* 0x000fce00078e0a08 */
.L_x_1455:
[----:B------:R-:W0:Y:S02]  /*0970*/  LDCU.64 UR6, c[0x0][0x388] ;  /* 0x00007100ff0677ac */ /* 0x000e240008000a00 */
[----:B0-----:R-:W-:-:S04]  /*0980*/  IADD3 R2, P0, PT, R7, UR6, RZ ;  /* 0x0000000607027c10 */ /* 0x001fc8000ff1e0ff */
[----:B------:R-:W-:-:S05]  /*0990*/  LEA.HI.X.SX32 R3, R7, UR7, 0x1, P0 ;  /* 0x0000000707037c11 */ /* 0x000fca00080f0eff */
[----:B------:R-:W2:Y:S01]  /*09a0*/  LDG.E.S8 R2, desc[UR4][R2.64] ;  /* 0x0000000402027981 */ /* 0x000ea2000c1e1300 */
[----:B------:R-:W-:Y:S02]  /*09b0*/  VIADD R8, R8, 0x1 ;  /* 0x0000000108087836 */ /* 0x000fe40000000000 */
[----:B------:R-:W-:-:S03]  /*09c0*/  VIADD R7, R7, 0x1 ;  /* 0x0000000107077836 */ /* 0x000fc60000000000 */
[----:B------:R-:W-:Y:S02]  /*09d0*/  ISETP.NE.AND P0, PT, R8, RZ, PT ;  /* 0x000000ff0800720c */ /* 0x000fe40003f05270 */
[----:B--2---:R-:W-:-:S04]  /*09e0*/  IADD3 R4, P1, PT, R2, R4, RZ ;  /* 0x0000000402047210 */ /* 0x004fc80007f3e0ff */
[----:B------:R-:W-:-:S07]  /*09f0*/  LEA.HI.X.SX32 R5, R2, R5, 0x1, P1 ;  /* 0x0000000502057211 */ /* 0x000fce00008f0eff */
[----:B------:R-:W-:Y:S05]  /*0a00*/  @P0 BRA `(.L_x_1455) ;  /* 0xfffffffc00d80947 */ /* 0x000fea000383ffff */
.L_x_1447:
[----:B------:R-:W-:Y:S05]  /*0a10*/  BSYNC.RECONVERGENT B0 ;  /* 0x0000000000007941 */ /* 0x000fea0003800200 */
.L_x_1446:
        /* <DEDUP_REMOVED lines=8> */
.L_x_1456:
        /* <DEDUP_REMOVED lines=14> */
.L_x_8811:


//--------------------- .text._ZN2at6native55_GLOBAL__N__0955718d_22_SparseCsrTensorMath_cu_868dd54534reduce_sparse_csr_dim0_cuda_kernelIalNS1_14ReductionAddOpIlEElEEvPT2_PKT0_lPKT_S9_lT1_ --------------------------
	.section	.text._ZN2at6native55_GLOBAL__N__0955718d_22_SparseCsrTensorMath_cu_868dd54534reduce_sparse_csr_dim0_cuda_kernelIalNS1_14ReductionAddOpIlEElEEvPT2_PKT0_lPKT_S9_lT1_,"ax",@progbits
	.align	128
.text._ZN2at6native55_GLOBAL__N__0955718d_22_SparseCsrTensorMath_cu_868dd54534reduce_sparse_csr_dim0_cuda_kernelIalNS1_14ReductionAddOpIlEElEEvPT2_PKT0_lPKT_S9_lT1_:
        .type           _ZN2at6native55_GLOBAL__N__0955718d_22_SparseCsrTensorMath_cu_868dd54534reduce_sparse_csr_dim0_cuda_kernelIalNS1_14ReductionAddOpIlEElEEvPT2_PKT0_lPKT_S9_lT1_,@function
        .size           _ZN2at6native55_GLOBAL__N__0955718d_22_SparseCsrTensorMath_cu_868dd54534reduce_sparse_csr_dim0_cuda_kernelIalNS1_14ReductionAddOpIlEElEEvPT2_PKT0_lPKT_S9_lT1_,(.L_x_8812 - _ZN2at6native55_GLOBAL__N__0955718d_22_SparseCsrTensorMath_cu_868dd54534reduce_sparse_csr_dim0_cuda_kernelIalNS1_14ReductionAddOpIlEElEEvPT2_PKT0_lPKT_S9_lT1_)
        .other          _ZN2at6native55_GLOBAL__N__0955718d_22_SparseCsrTensorMath_cu_868dd54534reduce_sparse_csr_dim0_cuda_kernelIalNS1_14ReductionAddOpIlEElEEvPT2_PKT0_lPKT_S9_lT1_,@"STO_CUDA_ENTRY STV_DEFAULT"
_ZN2at6native55_GLOBAL__N__0955718d_22_SparseCsrTensorMath_cu_868dd54534reduce_sparse_csr_dim0_cuda_kernelIalNS1_14ReductionAddOpIlEElEEvPT2_PKT0_lPKT_S9_lT1_:
        /* <DEDUP_REMOVED lines=48> */
.L_x_1459:
        /* <DEDUP_REMOVED lines=16> */
[----:B------:R-:W3:Y:S01]  /*0400*/  @!P1 LDG.E.S8 R22, desc[UR14][R6.64+-0x7] ;  /* 0xfffff90e06169981 */ /* 0x000ee2000c1e1300 */
[----:B------:R-:W-:-:S03]  /*0410*/  ISETP.NE.AND.EX P4, PT, R3, R17, PT, P4 ;  /* 0x000000110300720c */ /* 0x000fc60003f85340 */
[----:B------:R-:W4:Y:S04]  /*0420*/  LDG.E.64 R20, desc[UR14][R4.64+-0x8] ;  /* 0xfffff80e04147981 */ /* 0x000f28000c1e1b00 */
[----:B------:R-:W4:Y:S04]  /*0430*/  @!P3 LDG.E.S8 R24, desc[UR14][R6.64+-0x6] ;  /* 0xfffffa0e0618b981 */ /* 0x000f28000c1e1300 */
[----:B------:R-:W4:Y:S01]  /*0440*/  @!P2 LDG.E.S8 R25, desc[UR14][R6.64+-0x5] ;  /* 0xfffffb0e0619a981 */ /* 0x000f22000c1e1300 */
[----:B------:R-:W-:-:S03]  /*0450*/  ISETP.NE.U32.AND P5, PT, R2, R8, PT ;  /* 0x000000080200720c */ /* 0x000fc60003fa5070 */
[----:B------:R-:W4:Y:S04]  /*0460*/  LDG.E.64 R16, desc[UR14][R4.64] ;  /* 0x0000000e04107981 */ /* 0x000f28000c1e1b00 */
[----:B------:R-:W4:Y:S01]  /*0470*/  @!P4 LDG.E.S8 R23, desc[UR14][R6.64+-0x4] ;  /* 0xfffffc0e0617c981 */ /* 0x000f22000c1e1300 */
[----:B------:R-:W-:-:S03]  /*0480*/  ISETP.NE.AND.EX P5, PT, R3, R9, PT, P5 ;  /* 0x000000090300720c */ /* 0x000fc60003fa5350 */
[----:B------:R-:W4:Y:S01]  /*0490*/  LDG.E.64 R8, desc[UR14][R4.64+0x8] ;  /* 0x0000080e04087981 */ /* 0x000f22000c1e1b00 */
[----:B------:R-:W-:-:S04]  /*04a0*/  ISETP.NE.U32.AND P0, PT, R2, R10, PT ;  /* 0x0000000a0200720c */ /* 0x000fc80003f05070 */
[----:B------:R-:W-:Y:S02]  /*04b0*/  ISETP.NE.AND.EX P0, PT, R3, R11, PT, P0 ;  /* 0x0000000b0300720c */ /* 0x000fe40003f05300 */
[----:B------:R-:W4:Y:S04]  /*04c0*/  LDG.E.64 R10, desc[UR14][R4.64+0x10] ;  /* 0x0000100e040a7981 */ /* 0x000f28000c1e1b00 */
[----:B------:R-:W4:Y:S01]  /*04d0*/  @!P5 LDG.E.S8 R15, desc[UR14][R6.64+-0x3] ;  /* 0xfffffd0e060fd981 */ /* 0x000f22000c1e1300 */
        /* <DEDUP_REMOVED lines=10> */
[----:B------:R-:W3:Y:S01]  /*0580*/  @!P0 LDG.E.S8 R20, desc[UR14][R6.64+-0x2] ;  /* 0xfffffe0e06148981 */ /* 0x000ee2000c1e1300 */
[----:B------:R-:W-:Y:S02]  /*0590*/  ISETP.NE.AND.EX P2, PT, R3, R21, PT, P3 ;  /* 0x000000150300720c */ /* 0x000fe40003f45330 */
[----:B------:R-:W-:Y:S01]  /*05a0*/  ISETP.NE.U32.AND P3, PT, R2, R16, PT ;  /* 0x000000100200720c */ /* 0x000fe20003f65070 */
[----:B------:R-:W4:Y:S01]  /*05b0*/  @!P1 LDG.E.S8 R21, desc[UR14][R6.64+-0x1] ;  /* 0xffffff0e06159981 */ /* 0x000f22000c1e1300 */
[----:B------:R-:W-:Y:S02]  /*05c0*/  @!P4 IADD3 R0, P6, PT, R23, R0, RZ ;  /* 0x000000001700c210 */ /* 0x000fe40007fde0ff */
[----:B------:R-:W-:-:S02]  /*05d0*/  ISETP.NE.AND.EX P3, PT, R3, R17, PT, P3 ;  /* 0x000000110300720c */ /* 0x000fc40003f65330 */
[----:B------:R-:W-:Y:S01]  /*05e0*/  @!P4 LEA.HI.X.SX32 R13, R23, R13, 0x1, P6 ;  /* 0x0000000d170dc211 */ /* 0x000fe200030f0eff */
[----:B------:R-:W2:Y:S01]  /*05f0*/  LDG.E.64 R16, desc[UR14][R4.64+0x18] ;  /* 0x0000180e04107981 */ /* 0x000ea2000c1e1b00 */
[----:B------:R-:W-:-:S03]  /*0600*/  ISETP.NE.U32.AND P4, PT, R2, R8, PT ;  /* 0x000000080200720c */ /* 0x000fc60003f85070 */
[----:B------:R-:W2:Y:S01]  /*0610*/  @!P2 LDG.E.S8 R24, desc[UR14][R6.64] ;  /* 0x0000000e0618a981 */ /* 0x000ea2000c1e1300 */
[----:B------:R-:W-:Y:S02]  /*0620*/  ISETP.NE.AND.EX P4, PT, R3, R9, PT, P4 ;  /* 0x000000090300720c */ /* 0x000fe40003f85340 */
[C---:B------:R-:W-:Y:S01]  /*0630*/  @!P5 IADD3 R0, P6, PT, R15.reuse, R0, RZ ;  /* 0x000000000f00d210 */ /* 0x040fe20007fde0ff */
[----:B------:R-:W2:Y:S04]  /*0640*/  LDG.E.64 R8, desc[UR14][R4.64+0x28] ;  /* 0x0000280e04087981 */ /* 0x000ea8000c1e1b00 */
[----:B------:R-:W2:Y:S01]  /*0650*/  @!P3 LDG.E.S8 R25, desc[UR14][R6.64+0x1] ;  /* 0x0000010e0619b981 */ /* 0x000ea2000c1e1300 */
[----:B------:R-:W-:Y:S02]  /*0660*/  @!P5 LEA.HI.X.SX32 R13, R15, R13, 0x1, P6 ;  /* 0x0000000d0f0dd211 */ /* 0x000fe400030f0eff */
[----:B------:R-:W-:Y:S01]  /*0670*/  ISETP.NE.U32.AND P5, PT, R2, R10, PT ;  /* 0x0000000a0200720c */ /* 0x000fe20003fa5070 */
[----:B------:R-:W2:Y:S04]  /*0680*/  LDG.E.64 R22, desc[UR14][R4.64+0x30] ;  /* 0x0000300e04167981 */ /* 0x000ea8000c1e1b00 */
[----:B------:R-:W2:Y:S01]  /*0690*/  @!P4 LDG.E.S8 R15, desc[UR14][R6.64+0x2] ;  /* 0x0000020e060fc981 */ /* 0x000ea2000c1e1300 */
        /* <DEDUP_REMOVED lines=15> */
[----:B------:R-:W2:Y:S01]  /*0790*/  @!P5 LDG.E.S8 R8, desc[UR14][R6.64+0x3] ;  /* 0x0000030e0608d981 */ /* 0x000ea2000c1e1300 */
[----:B------:R-:W-:-:S02]  /*07a0*/  ISETP.NE.AND.EX P2, PT, R3, R9, PT, P6 ;  /* 0x000000090300720c */ /* 0x000fc40003f45360 */
[C---:B------:R-:W-:Y:S01]  /*07b0*/  @!P4 IADD3 R0, P6, PT, R15.reuse, R0, RZ ;  /* 0x000000000f00c210 */ /* 0x040fe20007fde0ff */
[----:B------:R-:W3:Y:S01]  /*07c0*/  @!P0 LDG.E.S8 R9, desc[UR14][R6.64+0x4] ;  /* 0x0000040e06098981 */ /* 0x000ee2000c1e1300 */
[C---:B------:R-:W-:Y:S02]  /*07d0*/  ISETP.NE.U32.AND P3, PT, R2.reuse, R22, PT ;  /* 0x000000160200720c */ /* 0x040fe40003f65070 */
[----:B------:R-:W-:Y:S02]  /*07e0*/  @!P4 LEA.HI.X.SX32 R13, R15, R13, 0x1, P6 ;  /* 0x0000000d0f0dc211 */ /* 0x000fe400030f0eff */
[C---:B------:R-:W-:Y:S02]  /*07f0*/  ISETP.NE.AND.EX P3, PT, R3.reuse, R23, PT, P3 ;  /* 0x000000170300720c */ /* 0x040fe40003f65330 */
[----:B------:R-:W-:Y:S02]  /*0800*/  ISETP.NE.U32.AND P4, PT, R2, R10, PT ;  /* 0x0000000a0200720c */ /* 0x000fe40003f85070 */
[----:B------:R-:W4:Y:S02]  /*0810*/  @!P1 LDG.E.S8 R10, desc[UR14][R6.64+0x5] ;  /* 0x0000050e060a9981 */ /* 0x000f24000c1e1300 */
[----:B------:R-:W-:-:S02]  /*0820*/  ISETP.NE.AND.EX P4, PT, R3, R11, PT, P4 ;  /* 0x0000000b0300720c */ /* 0x000fc40003f85340 */
[----:B------:R-:W4:Y:S05]  /*0830*/  @!P2 LDG.E.S8 R11, desc[UR14][R6.64+0x6] ;  /* 0x0000060e060ba981 */ /* 0x000f2a000c1e1300 */
[----:B------:R-:W4:Y:S06]  /*0840*/  @!P3 LDG.E.S8 R15, desc[UR14][R6.64+0x7] ;  /* 0x0000070e060fb981 */ /* 0x000f2c000c1e1300 */
[----:B------:R-:W4:Y:S01]  /*0850*/  @!P4 LDG.E.S8 R16, desc[UR14][R6.64+0x8] ;  /* 0x0000080e0610c981 */ /* 0x000f22000c1e1300 */
        /* <DEDUP_REMOVED lines=21> */
.L_x_1458:
        /* <DEDUP_REMOVED lines=17> */
[----:B0-----:R-:W-:-:S03]  /*0ac0*/  UIADD3 UR4, UP1, UPT, UR5, UR8, URZ ;  /* 0x0000000805047290 */ /* 0x001fc6000ff3e0ff */
[----:B------:R-:W4:Y:S01]  /*0ad0*/  LDG.E.64 R16, desc[UR14][R4.64+0x20] ;  /* 0x0000200e04107981 */ /* 0x000f22000c1e1b00 */
[----:B------:R-:W-:-:S03]  /*0ae0*/  UIADD3.X UR7, UPT, UPT, UR6, UR9, URZ, UP1, !UPT ;  /* 0x0000000906077290 */ /* 0x000fc60008ffe4ff */
        /* <DEDUP_REMOVED lines=10> */
[----:B------:R-:W3:Y:S04]  /*0b90*/  @!P2 LDG.E.S8 R15, desc[UR14][R6.64] ;  /* 0x0000000e060fa981 */ /* 0x000ee8000c1e1300 */
[----:B------:R-:W3:Y:S01]  /*0ba0*/  @!P3 LDG.E.S8 R24, desc[UR14][R6.64+0x1] ;  /* 0x0000010e0618b981 */ /* 0x000ee2000c1e1300 */
[C---:B----4-:R-:W-:Y:S02]  /*0bb0*/  ISETP.NE.U32.AND P0, PT, R2.reuse, R18, PT ;  /* 0x000000120200720c */ /* 0x050fe40003f05070 */
[C---:B------:R-:W-:Y:S02]  /*0bc0*/  ISETP.NE.U32.AND P5, PT, R2.reuse, R16, PT ;  /* 0x000000100200720c */ /* 0x040fe40003fa5070 */
[----:B------:R-:W-:Y:S02]  /*0bd0*/  ISETP.NE.AND.EX P0, PT, R3, R19, PT, P0 ;  /* 0x000000130300720c */ /* 0x000fe40003f05300 */
[----:B------:R-:W-:-:S04]  /*0be0*/  ISETP.NE.U32.AND P4, PT, R2, R10, PT ;  /* 0x0000000a0200720c */ /* 0x000fc80003f85070 */
[----:B------:R-:W-:-:S07]  /*0bf0*/  ISETP.NE.AND.EX P4, PT, R3, R11, PT, P4 ;  /* 0x0000000b0300720c */ /* 0x000fce0003f85340 */
[----:B------:R-:W4:Y:S01]  /*0c00*/  @!P0 LDG.E.S8 R5, desc[UR14][R6.64+0x3] ;  /* 0x0000030e06058981 */ /* 0x000f22000c1e1300 */
[----:B--2---:R-:W-:-:S04]  /*0c10*/  ISETP.NE.U32.AND P1, PT, R2, R8, PT ;  /* 0x000000080200720c */ /* 0x004fc80003f25070 */
[----:B------:R-:W-:Y:S02]  /*0c20*/  ISETP.NE.AND.EX P1, PT, R3, R9, PT, P1 ;  /* 0x000000090300720c */ /* 0x000fe40003f25310 */
[----:B------:R-:W2:Y:S01]  /*0c30*/  @!P4 LDG.E.S8 R9, desc[UR14][R6.64+0x5] ;  /* 0x0000050e0609c981 */ /* 0x000ea2000c1e1300 */
[----:B---3--:R-:W-:-:S04]  /*0c40*/  @!P2 IADD3 R0, P6, PT, R15, R0, RZ ;  /* 0x000000000f00a210 */ /* 0x008fc80007fde0ff */
[----:B------:R-:W-:Y:S02]  /*0c50*/  @!P2 LEA.HI.X.SX32 R13, R15, R13, 0x1, P6 ;  /* 0x0000000d0f0da211 */ /* 0x000fe400030f0eff */
[C---:B------:R-:W-:Y:S02]  /*0c60*/  ISETP.NE.AND.EX P2, PT, R3.reuse, R17, PT, P5 ;  /* 0x000000110300720c */ /* 0x040fe40003f45350 */
[----:B------:R-:W-:Y:S02]  /*0c70*/  @!P3 IADD3 R0, P6, PT, R24, R0, RZ ;  /* 0x000000001800b210 */ /* 0x000fe40007fde0ff */
[----:B------:R-:W3:Y:S01]  /*0c80*/  @!P1 LDG.E.S8 R4, desc[UR14][R6.64+0x2] ;  /* 0x0000020e06049981 */ /* 0x000ee2000c1e1300 */
[----:B------:R-:W-:Y:S02]  /*0c90*/  ISETP.NE.U32.AND P5, PT, R2, R20, PT ;  /* 0x000000140200720c */ /* 0x000fe40003fa5070 */
[----:B------:R-:W-:Y:S02]  /*0ca0*/  @!P3 LEA.HI.X.SX32 R13, R24, R13, 0x1, P6 ;  /* 0x0000000d180db211 */ /* 0x000fe400030f0eff */
[----:B------:R-:W-:-:S02]  /*0cb0*/  ISETP.NE.AND.EX P3, PT, R3, R21, PT, P5 ;  /* 0x000000150300720c */ /* 0x000fc40003f65350 */
[----:B------:R-:W-:Y:S02]  /*0cc0*/  ISETP.NE.U32.AND P5, PT, R2, R22, PT ;  /* 0x000000160200720c */ /* 0x000fe40003fa5070 */
[----:B------:R-:W2:Y:S02]  /*0cd0*/  @!P2 LDG.E.S8 R8, desc[UR14][R6.64+0x4] ;  /* 0x0000040e0608a981 */ /* 0x000ea4000c1e1300 */
[----:B------:R-:W-:-:S07]  /*0ce0*/  ISETP.NE.AND.EX P5, PT, R3, R23, PT, P5 ;  /* 0x000000170300720c */ /* 0x000fce0003fa5350 */
[----:B------:R-:W2:Y:S06]  /*0cf0*/  @!P3 LDG.E.S8 R10, desc[UR14][R6.64+0x6] ;  /* 0x0000060e060ab981 */ /* 0x000eac000c1e1300 */
[----:B------:R-:W2:Y:S01]  /*0d00*/  @!P5 LDG.E.S8 R11, desc[UR14][R6.64+0x7] ;  /* 0x0000070e060bd981 */ /* 0x000ea2000c1e1300 */
        /* <DEDUP_REMOVED lines=14> */
.L_x_1460:
        /* <DEDUP_REMOVED lines=30> */
[----:B------:R-:W2:Y:S06]  /*0fd0*/  @!P0 LDG.E.S8 R6, desc[UR14][R4.64] ;  /* 0x0000000e04068981 */ /* 0x000eac000c1e1300 */
[----:B------:R-:W3:Y:S04]  /*0fe0*/  @!P1 LDG.E.S8 R7, desc[UR14][R4.64+0x1] ;  /* 0x0000010e04079981 */ /* 0x000ee8000c1e1300 */
[----:B------:R-:W4:Y:S04]  /*0ff0*/  @!P2 LDG.E.S8 R8, desc[UR14][R4.64+0x2] ;  /* 0x0000020e0408a981 */ /* 0x000f28000c1e1300 */
[----:B------:R-:W4:Y:S01]  /*1000*/  @!P3 LDG.E.S8 R9, desc[UR14][R4.64+0x3] ;  /* 0x0000030e0409b981 */ /* 0x000f22000c1e1300 */
        /* <DEDUP_REMOVED lines=10> */
.L_x_1461:
[----:B------:R-:W-:Y:S05]  /*10b0*/  BRA.U !UP0, `(.L_x_1457) ;  /* 0x0000000108647547 */ /* 0x000fea000b800000 */
[----:B------:R-:W0:Y:S01]  /*10c0*/  LDCU.64 UR8, c[0x0][0x398] ;  /* 0x00007300ff0877ac */ /* 0x000e220008000a00 */
[----:B------:R-:W1:Y:S01]  /*10d0*/  LDCU.64 UR12, c[0x0][0x3a0] ;  /* 0x00007400ff0c77ac */ /* 0x000e620008000a00 */
[----:B0-----:R-:W-:Y:S02]  /*10e0*/  UIADD3 UR8, UP0, UPT, UR5, UR8, URZ ;  /* 0x0000000805087290 */ /* 0x001fe4000ff1e0ff */
[----:B-1----:R-:W-:Y:S02]  /*10f0*/  ULEA UR7, UP1, UR5, UR12, 0x3 ;  /* 0x0000000c05077291 */ /* 0x002fe4000f8218ff */
[----:B------:R-:W-:Y:S02]  /*1100*/  UIADD3.X UR9, UPT, UPT, UR6, UR9, URZ, UP0, !UPT ;  /* 0x0000000906097290 */ /* 0x000fe400087fe4ff */
[----:B------:R-:W-:-:S12]  /*1110*/  ULEA.HI.X UR5, UR5, UR13, UR6, 0x3, UP1 ;  /* 0x0000000d05057291 */ /* 0x000fd800088f1c06 */
.L_x_1462:
[----:B------:R-:W-:Y:S02]  /*1120*/  IMAD.U32 R4, RZ, RZ, UR7 ;  /* 0x00000007ff047e24 */ /* 0x000fe4000f8e00ff */
[----:B------:R-:W-:-:S06]  /*1130*/  IMAD.U32 R5, RZ, RZ, UR5 ;  /* 0x00000005ff057e24 */ /* 0x000fcc000f8e00ff */
[----:B------:R-:W2:Y:S01]  /*1140*/  LDG.E.64 R4, desc[UR14][R4.64] ;  /* 0x0000000e04047981 */ /* 0x000ea2000c1e1b00 */
[----:B------:R-:W-:Y:S02]  /*1150*/  IMAD.U32 R6, RZ, RZ, UR8 ;  /* 0x00000008ff067e24 */ /* 0x000fe4000f8e00ff */
[----:B------:R-:W-:Y:S01]  /*1160*/  IMAD.U32 R7, RZ, RZ, UR9 ;  /* 0x00000009ff077e24 */ /* 0x000fe2000f8e00ff */
[----:B--2--5:R-:W-:-:S04]  /*1170*/  ISETP.NE.U32.AND P0, PT, R2, R4, PT ;  /* 0x000000040200720c */ /* 0x024fc80003f05070 */
[----:B------:R-:W-:-:S13]  /*1180*/  ISETP.NE.AND.EX P0, PT, R3, R5, PT, P0 ;  /* 0x000000050300720c */ /* 0x000fda0003f05300 */
[----:B------:R-:W2:Y:S01]  /*1190*/  @!P0 LDG.E.S8 R6, desc[UR14][R6.64] ;  /* 0x0000000e06068981 */ /* 0x000ea2000c1e1300 */
        /* <DEDUP_REMOVED lines=11> */
.L_x_1457:
[----:B------:R-:W0:Y:S02]  /*1250*/  LDCU.64 UR4, c[0x0][0x380] ;  /* 0x00007000ff0477ac */ /* 0x000e240008000a00 */
[----:B0----5:R-:W-:Y:S01]  /*1260*/  IADD3 R2, P0, PT, R12, UR4, RZ ;  /* 0x000000040c027c10 */ /* 0x021fe2000ff1e0ff */
[----:B------:R-:W-:-:S03]  /*1270*/  IMAD.MOV.U32 R12, RZ, RZ, R0 ;  /* 0x000000ffff0c7224 */ /* 0x000fc600078e0000 */
[----:B------:R-:W-:-:S05]  /*1280*/  IADD3.X R3, PT, PT, R14, UR5, RZ, P0, !PT ;  /* 0x000000050e037c10 */ /* 0x000fca00087fe4ff */
[----:B------:R-:W-:Y:S01]  /*1290*/  STG.E.64 desc[UR14][R2.64], R12 ;  /* 0x0000000c02007986 */ /* 0x000fe2000c101b0e */
[----:B------:R-:W-:Y:S05]  /*12a0*/  EXIT ;  /* 0x000000000000794d */ /* 0x000fea0003800000 */
.L_x_1463:
        /* <DEDUP_REMOVED lines=13> */
.L_x_8812:


//--------------------- .text._ZN2at6native55_GLOBAL__N__0955718d_22_SparseCsrTensorMath_cu_868dd54534reduce_sparse_csr_dim0_cuda_kernelIaiNS1_14ReductionAddOpIlEElEEvPT2_PKT0_lPKT_S9_lT1_ --------------------------
	.section	.text._ZN2at6native55_GLOBAL__N__0955718d_22_SparseCsrTensorMath_cu_868dd54534reduce_sparse_csr_dim0_cuda_kernelIaiNS1_14ReductionAddOpIlEElEEvPT2_PKT0_lPKT_S9_lT1_,"ax",@progbits
	.align	128
.text._ZN2at6native55_GLOBAL__N__0955718d_22_SparseCsrTensorMath_cu_868dd54534reduce_sparse_csr_dim0_cuda_kernelIaiNS1_14ReductionAddOpIlEElEEvPT2_PKT0_lPKT_S9_lT1_:
        .type           _ZN2at6native55_GLOBAL__N__0955718d_22_SparseCsrTensorMath_cu_868dd54534reduce_sparse_csr_dim0_cuda_kernelIaiNS1_14ReductionAddOpIlEElEEvPT2_PKT0_lPKT_S9_lT1_,@function
        .size           _ZN2at6native55_GLOBAL__N__0955718d_22_SparseCsrTensorMath_cu_868dd54534reduce_sparse_csr_dim0_cuda_kernelIaiNS1_14ReductionAddOpIlEElEEvPT2_PKT0_lPKT_S9_lT1_,(.L_x_8813 - _ZN2at6native55_GLOBAL__N__0955718d_22_SparseCsrTensorMath_cu_868dd54534reduce_sparse_csr_dim0_cuda_kernelIaiNS1_14ReductionAddOpIlEElEEvPT2_PKT0_lPKT_S9_lT1_)
        .other          _ZN2at6native55_GLOBAL__N__0955718d_22_SparseCsrTensorMath_cu_868dd54534reduce_sparse_csr_dim0_cuda_kernelIaiNS1_14ReductionAddOpIlEElEEvPT2_PKT0_lPKT_S9_lT1_,@"STO_CUDA_ENTRY STV_DEFAULT"
_ZN2at6native55_GLOBAL__N__0955718d_22_SparseCsrTensorMath_cu_868dd54534reduce_sparse_csr_dim0_cuda_kernelIaiNS1_14ReductionAddOpIlEElEEvPT2_PKT0_lPKT_S9_lT1_:
        /* <DEDUP_REMOVED lines=46> */
.L_x_1466:
        /* <DEDUP_REMOVED lines=14> */
[----:B------:R-:W3:Y:S01]  /*03c0*/  @!P0 LDG.E.S8 R7, desc[UR14][R8.64+-0x7] ;  /* 0xfffff90e08078981 */ /* 0x000ee2000c1e1300 */
[----:B------:R-:W-:-:S03]  /*03d0*/  ISETP.NE.AND P3, PT, R6, R13, PT ;  /* 0x0000000d0600720c */ /* 0x000fc60003f65270 */
[----:B------:R-:W4:Y:S04]  /*03e0*/  @!P1 LDG.E.S8 R10, desc[UR14][R8.64+-0x6] ;  /* 0xfffffa0e080a9981 */ /* 0x000f28000c1e1300 */
[----:B------:R-:W4:Y:S04]  /*03f0*/  LDG.E R13, desc[UR14][R4.64+-0x8] ;  /* 0xfffff80e040d7981 */ /* 0x000f28000c1e1900 */
[----:B------:R-:W4:Y:S04]  /*0400*/  @!P2 LDG.E.S8 R11, desc[UR14][R8.64+-0x5] ;  /* 0xfffffb0e080ba981 */ /* 0x000f28000c1e1300 */
[----:B------:R-:W4:Y:S01]  /*0410*/  @!P3 LDG.E.S8 R12, desc[UR14][R8.64+-0x4] ;  /* 0xfffffc0e080cb981 */ /* 0x000f22000c1e1300 */
[----:B------:R-:W-:-:S03]  /*0420*/  ISETP.NE.AND P5, PT, R6, R15, PT ;  /* 0x0000000f0600720c */ /* 0x000fc60003fa5270 */
[----:B------:R-:W4:Y:S01]  /*0430*/  LDG.E R15, desc[UR14][R4.64+0x8] ;  /* 0x0000080e040f7981 */ /* 0x000f22000c1e1900 */
[----:B--2---:R-:W-:-:S03]  /*0440*/  ISETP.NE.AND P4, PT, R6, R17, PT ;  /* 0x000000110600720c */ /* 0x004fc60003f85270 */
[----:B------:R-:W2:Y:S01]  /*0450*/  LDG.E R17, desc[UR14][R4.64+0xc] ;  /* 0x00000c0e04117981 */ /* 0x000ea2000c1e1900 */
[----:B---3--:R-:W-:-:S04]  /*0460*/  @!P0 IADD3 R0, P6, PT, R7, R0, RZ ;  /* 0x0000000007008210 */ /* 0x008fc80007fde0ff */
[----:B------:R-:W-:Y:S02]  /*0470*/  @!P0 LEA.HI.X.SX32 R3, R7, R3, 0x1, P6 ;  /* 0x0000000307038211 */ /* 0x000fe400030f0eff */
[----:B----4-:R-:W-:Y:S01]  /*0480*/  @!P1 IADD3 R0, P6, PT, R10, R0, RZ ;  /* 0x000000000a009210 */ /* 0x010fe20007fde0ff */
[----:B------:R-:W3:Y:S01]  /*0490*/  @!P5 LDG.E.S8 R7, desc[UR14][R8.64+-0x3] ;  /* 0xfffffd0e0807d981 */ /* 0x000ee2000c1e1300 */
[----:B------:R-:W-:Y:S02]  /*04a0*/  ISETP.NE.AND P0, PT, R6, R13, PT ;  /* 0x0000000d0600720c */ /* 0x000fe40003f05270 */
[----:B------:R-:W-:Y:S02]  /*04b0*/  @!P1 LEA.HI.X.SX32 R3, R10, R3, 0x1, P6 ;  /* 0x000000030a039211 */ /* 0x000fe400030f0eff */
[----:B------:R-:W-:Y:S01]  /*04c0*/  ISETP.NE.AND P1, PT, R6, R19, PT ;  /* 0x000000130600720c */ /* 0x000fe20003f25270 */
[----:B------:R-:W4:Y:S01]  /*04d0*/  @!P4 LDG.E.S8 R10, desc[UR14][R8.64+-0x2] ;  /* 0xfffffe0e080ac981 */ /* 0x000f22000c1e1300 */
[----:B------:R-:W-:-:S03]  /*04e0*/  @!P2 IADD3 R0, P6, PT, R11, R0, RZ ;  /* 0x000000000b00a210 */ /* 0x000fc60007fde0ff */
[----:B------:R-:W2:Y:S01]  /*04f0*/  LDG.E R19, desc[UR14][R4.64+0x10] ;  /* 0x0000100e04137981 */ /* 0x000ea2000c1e1900 */
[----:B------:R-:W-:Y:S02]  /*0500*/  @!P2 LEA.HI.X.SX32 R3, R11, R3, 0x1, P6 ;  /* 0x000000030b03a211 */ /* 0x000fe400030f0eff */
[----:B------:R-:W-:Y:S01]  /*0510*/  ISETP.NE.AND P2, PT, R6, R21, PT ;  /* 0x000000150600720c */ /* 0x000fe20003f45270 */
[----:B------:R-:W2:Y:S01]  /*0520*/  @!P0 LDG.E.S8 R11, desc[UR14][R8.64+-0x1] ;  /* 0xffffff0e080b8981 */ /* 0x000ea2000c1e1300 */
[----:B------:R-:W-:-:S03]  /*0530*/  @!P3 IADD3 R0, P6, PT, R12, R0, RZ ;  /* 0x000000000c00b210 */ /* 0x000fc60007fde0ff */
[----:B------:R-:W2:Y:S01]  /*0540*/  LDG.E R21, desc[UR14][R4.64+0x14] ;  /* 0x0000140e04157981 */ /* 0x000ea2000c1e1900 */
[----:B------:R-:W-:Y:S02]  /*0550*/  @!P3 LEA.HI.X.SX32 R3, R12, R3, 0x1, P6 ;  /* 0x000000030c03b211 */ /* 0x000fe400030f0eff */
[----:B------:R-:W-:Y:S01]  /*0560*/  ISETP.NE.AND P3, PT, R6, R23, PT ;  /* 0x000000170600720c */ /* 0x000fe20003f65270 */
[----:B------:R-:W2:Y:S04]  /*0570*/  @!P1 LDG.E.S8 R12, desc[UR14][R8.64] ;  /* 0x0000000e080c9981 */ /* 0x000ea8000c1e1300 */
[----:B------:R-:W2:Y:S04]  /*0580*/  @!P2 LDG.E.S8 R13, desc[UR14][R8.64+0x1] ;  /* 0x0000010e080da981 */ /* 0x000ea8000c1e1300 */
[----:B------:R-:W2:Y:S04]  /*0590*/  LDG.E R23, desc[UR14][R4.64+0x18] ;  /* 0x0000180e04177981 */ /* 0x000ea8000c1e1900 */
[----:B------:R-:W2:Y:S01]  /*05a0*/  @!P3 LDG.E.S8 R14, desc[UR14][R8.64+0x2] ;  /* 0x0000020e080eb981 */ /* 0x000ea2000c1e1300 */
        /* <DEDUP_REMOVED lines=9> */
[----:B------:R-:W2:Y:S01]  /*0640*/  @!P5 LDG.E.S8 R7, desc[UR14][R8.64+0x3] ;  /* 0x0000030e0807d981 */ /* 0x000ea2000c1e1300 */
[----:B------:R-:W-:-:S03]  /*0650*/  @!P1 IADD3 R0, P6, PT, R12, R0, RZ ;  /* 0x000000000c009210 */ /* 0x000fc60007fde0ff */
[----:B------:R-:W3:Y:S01]  /*0660*/  @!P4 LDG.E.S8 R10, desc[UR14][R8.64+0x4] ;  /* 0x0000040e080ac981 */ /* 0x000ee2000c1e1300 */
[----:B------:R-:W-:Y:S02]  /*0670*/  @!P1 LEA.HI.X.SX32 R3, R12, R3, 0x1, P6 ;  /* 0x000000030c039211 */ /* 0x000fe400030f0eff */
[C---:B------:R-:W-:Y:S02]  /*0680*/  @!P2 IADD3 R0, P6, PT, R13.reuse, R0, RZ ;  /* 0x000000000d00a210 */ /* 0x040fe40007fde0ff */
[----:B------:R-:W-:Y:S02]  /*0690*/  ISETP.NE.AND P1, PT, R6, R21, PT ;  /* 0x000000150600720c */ /* 0x000fe40003f25270 */
[----:B------:R-:W-:Y:S01]  /*06a0*/  @!P2 LEA.HI.X.SX32 R3, R13, R3, 0x1, P6 ;  /* 0x000000030d03a211 */ /* 0x000fe200030f0eff */
[----:B------:R-:W4:Y:S01]  /*06b0*/  @!P0 LDG.E.S8 R11, desc[UR14][R8.64+0x5] ;  /* 0x0000050e080b8981 */ /* 0x000f22000c1e1300 */
[----:B------:R-:W-:Y:S02]  /*06c0*/  @!P3 IADD3 R0, P6, PT, R14, R0, RZ ;  /* 0x000000000e00b210 */ /* 0x000fe40007fde0ff */
[----:B------:R-:W-:-:S02]  /*06d0*/  ISETP.NE.AND P2, PT, R6, R23, PT ;  /* 0x000000170600720c */ /* 0x000fc40003f45270 */
[----:B------:R-:W-:Y:S02]  /*06e0*/  @!P3 LEA.HI.X.SX32 R3, R14, R3, 0x1, P6 ;  /* 0x000000030e03b211 */ /* 0x000fe400030f0eff */
[----:B------:R-:W-:-:S03]  /*06f0*/  ISETP.NE.AND P3, PT, R6, R25, PT ;  /* 0x000000190600720c */ /* 0x000fc60003f65270 */
[----:B------:R-:W4:Y:S06]  /*0700*/  @!P1 LDG.E.S8 R12, desc[UR14][R8.64+0x6] ;  /* 0x0000060e080c9981 */ /* 0x000f2c000c1e1300 */
[----:B------:R-:W4:Y:S04]  /*0710*/  @!P2 LDG.E.S8 R13, desc[UR14][R8.64+0x7] ;  /* 0x0000070e080da981 */ /* 0x000f28000c1e1300 */
[----:B------:R0:W4:Y:S01]  /*0720*/  @!P3 LDG.E.S8 R14, desc[UR14][R8.64+0x8] ;  /* 0x0000080e080eb981 */ /* 0x000122000c1e1300 */
        /* <DEDUP_REMOVED lines=21> */
.L_x_1465:
        /* <DEDUP_REMOVED lines=17> */
[----:B0-----:R-:W-:-:S03]  /*0990*/  UIADD3 UR4, UP1, UPT, UR5, UR8, URZ ;  /* 0x0000000805047290 */ /* 0x001fc6000ff3e0ff */
[----:B------:R-:W4:Y:S01]  /*09a0*/  LDG.E R13, desc[UR14][R8.64+0xc] ;  /* 0x00000c0e080d7981 */ /* 0x000f22000c1e1900 */
[----:B------:R-:W-:Y:S02]  /*09b0*/  UIADD3.X UR7, UPT, UPT, UR6, UR9, URZ, UP1, !UPT ;  /* 0x0000000906077290 */ /* 0x000fe40008ffe4ff */
        /* <DEDUP_REMOVED lines=8> */
[----:B------:R-:W2:Y:S04]  /*0a40*/  @!P0 LDG.E.S8 R7, desc[UR14][R4.64] ;  /* 0x0000000e04078981 */ /* 0x000ea8000c1e1300 */
[----:B------:R-:W3:Y:S01]  /*0a50*/  @!P5 LDG.E.S8 R10, desc[UR14][R4.64+0x1] ;  /* 0x0000010e040ad981 */ /* 0x000ee2000c1e1300 */
[C---:B----4-:R-:W-:Y:S02]  /*0a60*/  ISETP.NE.AND P4, PT, R6.reuse, R11, PT ;  /* 0x0000000b0600720c */ /* 0x050fe40003f85270 */
[C---:B------:R-:W-:Y:S02]  /*0a70*/  ISETP.NE.AND P3, PT, R6.reuse, R13, PT ;  /* 0x0000000d0600720c */ /* 0x040fe40003f65270 */
[C---:B------:R-:W-:Y:S02]  /*0a80*/  ISETP.NE.AND P2, PT, R6.reuse, R15, PT ;  /* 0x0000000f0600720c */ /* 0x040fe40003f45270 */
[----:B------:R-:W-:-:S07]  /*0a90*/  ISETP.NE.AND P1, PT, R6, R17, PT ;  /* 0x000000110600720c */ /* 0x000fce0003f25270 */
[----:B------:R-:W4:Y:S04]  /*0aa0*/  @!P4 LDG.E.S8 R11, desc[UR14][R4.64+0x2] ;  /* 0x0000020e040bc981 */ /* 0x000f28000c1e1300 */
[----:B------:R-:W4:Y:S04]  /*0ab0*/  @!P2 LDG.E.S8 R8, desc[UR14][R4.64+0x4] ;  /* 0x0000040e0408a981 */ /* 0x000f28000c1e1300 */
[----:B------:R-:W4:Y:S01]  /*0ac0*/  @!P1 LDG.E.S8 R9, desc[UR14][R4.64+0x5] ;  /* 0x0000050e04099981 */ /* 0x000f22000c1e1300 */
[----:B--2---:R-:W-:-:S04]  /*0ad0*/  @!P0 IADD3 R0, P6, PT, R7, R0, RZ ;  /* 0x0000000007008210 */ /* 0x004fc80007fde0ff */
[----:B------:R-:W-:Y:S02]  /*0ae0*/  @!P0 LEA.HI.X.SX32 R3, R7, R3, 0x1, P6 ;  /* 0x0000000307038211 */ /* 0x000fe400030f0eff */
[----:B---3--:R-:W-:Y:S01]  /*0af0*/  @!P5 IADD3 R0, P6, PT, R10, R0, RZ ;  /* 0x000000000a00d210 */ /* 0x008fe20007fde0ff */
[----:B------:R-:W2:Y:S01]  /*0b00*/  @!P3 LDG.E.S8 R7, desc[UR14][R4.64+0x3] ;  /* 0x0000030e0407b981 */ /* 0x000ea2000c1e1300 */
[----:B------:R-:W-:Y:S02]  /*0b10*/  ISETP.NE.AND P0, PT, R6, R19, PT ;  /* 0x000000130600720c */ /* 0x000fe40003f05270 */
[----:B------:R-:W-:Y:S02]  /*0b20*/  @!P5 LEA.HI.X.SX32 R3, R10, R3, 0x1, P6 ;  /* 0x000000030a03d211 */ /* 0x000fe400030f0eff */
[----:B------:R-:W-:-:S09]  /*0b30*/  ISETP.NE.AND P5, PT, R6, R21, PT ;  /* 0x000000150600720c */ /* 0x000fd20003fa5270 */
[----:B------:R-:W3:Y:S04]  /*0b40*/  @!P0 LDG.E.S8 R10, desc[UR14][R4.64+0x6] ;  /* 0x0000060e040a8981 */ /* 0x000ee8000c1e1300 */
[----:B------:R-:W3:Y:S01]  /*0b50*/  @!P5 LDG.E.S8 R12, desc[UR14][R4.64+0x7] ;  /* 0x0000070e040cd981 */ /* 0x000ee2000c1e1300 */
        /* <DEDUP_REMOVED lines=14> */
.L_x_1467:
        /* <DEDUP_REMOVED lines=26> */
[----:B------:R-:W2:Y:S04]  /*0de0*/  @!P2 LDG.E.S8 R7, desc[UR14][R8.64] ;  /* 0x0000000e0807a981 */ /* 0x000ea8000c1e1300 */
[----:B------:R-:W3:Y:S04]  /*0df0*/  @!P3 LDG.E.S8 R4, desc[UR14][R8.64+0x1] ;  /* 0x0000010e0804b981 */ /* 0x000ee8000c1e1300 */
[----:B------:R-:W4:Y:S04]  /*0e00*/  @!P1 LDG.E.S8 R5, desc[UR14][R8.64+0x2] ;  /* 0x0000020e08059981 */ /* 0x000f28000c1e1300 */
[----:B------:R-:W4:Y:S01]  /*0e10*/  @!P0 LDG.E.S8 R10, desc[UR14][R8.64+0x3] ;  /* 0x0000030e080a8981 */ /* 0x000f22000c1e1300 */
        /* <DEDUP_REMOVED lines=10> */
.L_x_1468:
[----:B------:R-:W-:Y:S05]  /*0ec0*/  BRA.U !UP0, `(.L_x_1464) ;  /* 0x0000000108607547 */ /* 0x000fea000b800000 */
[----:B------:R-:W0:Y:S01]  /*0ed0*/  LDCU.64 UR8, c[0x0][0x398] ;  /* 0x00007300ff0877ac */ /* 0x000e220008000a00 */
[----:B------:R-:W1:Y:S01]  /*0ee0*/  LDCU.64 UR12, c[0x0][0x3a0] ;  /* 0x00007400ff0c77ac */ /* 0x000e620008000a00 */
[----:B0-----:R-:W-:Y:S02]  /*0ef0*/  UIADD3 UR8, UP0, UPT, UR5, UR8, URZ ;  /* 0x0000000805087290 */ /* 0x001fe4000ff1e0ff */
[----:B-1----:R-:W-:Y:S02]  /*0f00*/  ULEA UR7, UP1, UR5, UR12, 0x2 ;  /* 0x0000000c05077291 */ /* 0x002fe4000f8210ff */
[----:B------:R-:W-:Y:S02]  /*0f10*/  UIADD3.X UR9, UPT, UPT, UR6, UR9, URZ, UP0, !UPT ;  /* 0x0000000906097290 */ /* 0x000fe400087fe4ff */
[----:B------:R-:W-:-:S12]  /*0f20*/  ULEA.HI.X UR5, UR5, UR13, UR6, 0x2, UP1 ;  /* 0x0000000d05057291 */ /* 0x000fd800088f1406 */
.L_x_1469:
[----:B------:R-:W-:Y:S02]  /*0f30*/  IMAD.U32 R5, RZ, RZ, UR5 ;  /* 0x00000005ff057e24 */ /* 0x000fe4000f8e00ff */
[----:B------:R-:W-:-:S05]  /*0f40*/  IMAD.U32 R4, RZ, RZ, UR7 ;  /* 0x00000007ff047e24 */ /* 0x000fca000f8e00ff */
[----:B------:R-:W2:Y:S01]  /*0f50*/  LDG.E R5, desc[UR14][R4.64] ;  /* 0x0000000e04057981 */ /* 0x000ea2000c1e1900 */
[----:B------:R-:W-:Y:S02]  /*0f60*/  IMAD.U32 R8, RZ, RZ, UR8 ;  /* 0x00000008ff087e24 */ /* 0x000fe4000f8e00ff */
[----:B------:R-:W-:Y:S01]  /*0f70*/  IMAD.U32 R9, RZ, RZ, UR9 ;  /* 0x00000009ff097e24 */ /* 0x000fe2000f8e00ff */
[----:B--2--5:R-:W-:-:S13]  /*0f80*/  ISETP.NE.AND P0, PT, R6, R5, PT ;  /* 0x000000050600720c */ /* 0x024fda0003f05270 */
        /* <DEDUP_REMOVED lines=12> */
.L_x_1464:
[----:B------:R-:W0:Y:S02]  /*1050*/  LDCU.64 UR4, c[0x0][0x380] ;  /* 0x00007000ff0477ac */ /* 0x000e240008000a00 */
[----:B0-----:R-:W-:-:S04]  /*1060*/  LEA R4, P0, R2, UR4, 0x3 ;  /* 0x0000000402047c11 */ /* 0x001fc8000f8018ff */
[----:B------:R-:W-:Y:S01]  /*1070*/  LEA.HI.X R5, R2, UR5, RZ, 0x3, P0 ;  /* 0x0000000502057c11 */ /* 0x000fe200080f1cff */
[----:B------:R-:W-:-:S05]  /*1080*/  IMAD.MOV.U32 R2, RZ, RZ, R0 ;  /* 0x000000ffff027224 */ /* 0x000fca00078e0000 */
[----:B------:R-:W-:Y:S01]  /*1090*/  STG.E.64 desc[UR14][R4.64], R2 ;  /* 0x0000000204007986 */ /* 0x000fe2000c101b0e */
[----:B------:R-:W-:Y:S05]  /*10a0*/  EXIT ;  /* 0x000000000000794d */ /* 0x000fea0003800000 */
.L_x_1470:
        /* <DEDUP_REMOVED lines=13> */
.L_x_8813:


//--------------------- .text._ZN2at6native55_GLOBAL__N__0955718d_22_SparseCsrTensorMath_cu_868dd54534reduce_sparse_csr_dim1_cuda_kernelIhlNS1_14ReductionAddOpIlEElEEvPT2_PKT_PKT0_SC_lT1_ --------------------------
	.section	.text._ZN2at6native55_GLOBAL__N__0955718d_22_SparseCsrTensorMath_cu_868dd54534reduce_sparse_csr_dim1_cuda_kernelIhlNS1_14ReductionAddOpIlEElEEvPT2_PKT_PKT0_SC_lT1_,"ax",@progbits
	.align	128
.text._ZN2at6native55_GLOBAL__N__0955718d_22_SparseCsrTensorMath_cu_868dd54534reduce_sparse_csr_dim1_cuda_kernelIhlNS1_14ReductionAddOpIlEElEEvPT2_PKT_PKT0_SC_lT1_:
        .type           _ZN2at6native55_GLOBAL__N__0955718d_22_SparseCsrTensorMath_cu_868dd54534reduce_sparse_csr_dim1_cuda_kernelIhlNS1_14ReductionAddOpIlEElEEvPT2_PKT_PKT0_SC_lT1_,@function
        .size           _ZN2at6native55_GLOBAL__N__0955718d_22_SparseCsrTensorMath_cu_868dd54534reduce_sparse_csr_dim1_cuda_kernelIhlNS1_14ReductionAddOpIlEElEEvPT2_PKT_PKT0_SC_lT1_,(.L_x_8814 - _ZN2at6native55_GLOBAL__N__0955718d_22_SparseCsrTensorMath_cu_868dd54534reduce_sparse_csr_dim1_cuda_kernelIhlNS1_14ReductionAddOpIlEElEEvPT2_PKT_PKT0_SC_lT1_)
        .other          _ZN2at6native55_GLOBAL__N__0955718d_22_SparseCsrTensorMath_cu_868dd54534reduce_sparse_csr_dim1_cuda_kernelIhlNS1_14ReductionAddOpIlEElEEvPT2_PKT_PKT0_SC_lT1_,@"STO_CUDA_ENTRY STV_DEFAULT"
_ZN2at6native55_GLOBAL__N__0955718d_22_SparseCsrTensorMath_cu_868dd54534reduce_sparse_csr_dim1_cuda_kernelIhlNS1_14ReductionAddOpIlEElEEvPT2_PKT_PKT0_SC_lT1_:
        /* <DEDUP_REMOVED lines=24> */
[----:B------:R-:W-:Y:S01]  /*0180*/  IMAD.MOV.U32 R6, RZ, RZ, RZ ;  /* 0x000000ffff067224 */ /* 0x000fe200078e00ff */
[----:B------:R-:W-:Y:S01]  /*0190*/  ISETP.GE.U32.AND P0, PT, R7, R10, PT ;  /* 0x0000000a0700720c */ /* 0x000fe20003f06070 */
[----:B------:R-:W-:-:S03]  /*01a0*/  IMAD.MOV.U32 R5, RZ, RZ, RZ ;  /* 0x000000ffff057224 */ /* 0x000fc600078e00ff */
[----:B------:R-:W-:-:S13]  /*01b0*/  ISETP.GE.AND.EX P0, PT, R8, R11, PT, P0 ;  /* 0x0000000b0800720c */ /* 0x000fda0003f06300 */
[----:B0-----:R-:W-:Y:S05]  /*01c0*/  @P0 BRA `(.L_x_1472) ;  /* 0x0000000400f00947 */ /* 0x001fea0003800000 */
        /* <DEDUP_REMOVED lines=13> */
[----:B------:R-:W-:Y:S01]  /*02a0*/  LOP3.LUT R10, R9, 0xfffffff0, RZ, 0xc0, !PT ;  /* 0xfffffff0090a7812 */ /* 0x000fe200078ec0ff */
[----:B------:R-:W-:Y:S02]  /*02b0*/  IMAD.MOV.U32 R6, RZ, RZ, RZ ;  /* 0x000000ffff067224 */ /* 0x000fe400078e00ff */
[----:B------:R-:W-:-:S07]  /*02c0*/  IMAD.MOV.U32 R5, RZ, RZ, RZ ;  /* 0x000000ffff057224 */ /* 0x000fce00078e00ff */
.L_x_1475:
[----:B------:R-:W-:-:S04]  /*02d0*/  IADD3 R2, P1, PT, R7, UR6, RZ ;  /* 0x0000000607027c10 */ /* 0x000fc8000ff3e0ff */
[----:B------:R-:W-:-:S05]  /*02e0*/  IADD3.X R3, PT, PT, R8, UR7, RZ, P1, !PT ;  /* 0x0000000708037c10 */ /* 0x000fca0008ffe4ff */
[----:B------:R-:W2:Y:S04]  /*02f0*/  LDG.E.U8 R15, desc[UR4][R2.64] ;  /* 0x00000004020f7981 */ /* 0x000ea8000c1e1100 */
[----:B------:R-:W2:Y:S04]  /*0300*/  LDG.E.U8 R14, desc[UR4][R2.64+0x1] ;  /* 0x00000104020e7981 */ /* 0x000ea8000c1e1100 */
[----:B------:R-:W3:Y:S04]  /*0310*/  LDG.E.U8 R22, desc[UR4][R2.64+0x2] ;  /* 0x0000020402167981 */ /* 0x000ee8000c1e1100 */
[----:B------:R-:W3:Y:S04]  /*0320*/  LDG.E.U8 R25, desc[UR4][R2.64+0x3] ;  /* 0x0000030402197981 */ /* 0x000ee8000c1e1100 */
[----:B------:R-:W4:Y:S04]  /*0330*/  LDG.E.U8 R20, desc[UR4][R2.64+0x4] ;  /* 0x0000040402147981 */ /* 0x000f28000c1e1100 */
[----:B------:R-:W4:Y:S04]  /*0340*/  LDG.E.U8 R23, desc[UR4][R2.64+0x5] ;  /* 0x0000050402177981 */ /* 0x000f28000c1e1100 */
[----:B------:R-:W5:Y:S04]  /*0350*/  LDG.E.U8 R18, desc[UR4][R2.64+0x6] ;  /* 0x0000060402127981 */ /* 0x000f68000c1e1100 */
[----:B------:R-:W5:Y:S04]  /*0360*/  LDG.E.U8 R21, desc[UR4][R2.64+0x7] ;  /* 0x0000070402157981 */ /* 0x000f68000c1e1100 */
[----:B------:R-:W5:Y:S04]  /*0370*/  LDG.E.U8 R16, desc[UR4][R2.64+0x8] ;  /* 0x0000080402107981 */ /* 0x000f68000c1e1100 */
[----:B------:R-:W5:Y:S04]  /*0380*/  LDG.E.U8 R19, desc[UR4][R2.64+0x9] ;  /* 0x0000090402137981 */ /* 0x000f68000c1e1100 */
[----:B------:R-:W5:Y:S04]  /*0390*/  LDG.E.U8 R12, desc[UR4][R2.64+0xa] ;  /* 0x00000a04020c7981 */ /* 0x000f68000c1e1100 */
[----:B------:R-:W5:Y:S04]  /*03a0*/  LDG.E.U8 R13, desc[UR4][R2.64+0xb] ;  /* 0x00000b04020d7981 */ /* 0x000f68000c1e1100 */
[----:B------:R-:W5:Y:S01]  /*03b0*/  LDG.E.U8 R17, desc[UR4][R2.64+0xd] ;  /* 0x00000d0402117981 */ /* 0x000f62000c1e1100 */
[----:B--2---:R-:W-:-:S03]  /*03c0*/  IADD3 R26, P1, P2, R14, R6, R15 ;  /* 0x000000060e1a7210 */ /* 0x004fc60007a3e00f */
[----:B------:R-:W2:Y:S04]  /*03d0*/  LDG.E.U8 R14, desc[UR4][R2.64+0xc] ;  /* 0x00000c04020e7981 */ /* 0x000ea8000c1e1100 */
[----:B------:R-:W2:Y:S04]  /*03e0*/  LDG.E.U8 R6, desc[UR4][R2.64+0xe] ;  /* 0x00000e0402067981 */ /* 0x000ea8000c1e1100 */
[----:B------:R-:W2:Y:S01]  /*03f0*/  LDG.E.U8 R15, desc[UR4][R2.64+0xf] ;  /* 0x00000f04020f7981 */ /* 0x000ea2000c1e1100 */
[----:B---3--:R-:W-:Y:S02]  /*0400*/  IADD3 R22, P3, P4, R25, R26, R22 ;  /* 0x0000001a19167210 */ /* 0x008fe40007c7e016 */
[----:B------:R-:W-:-:S02]  /*0410*/  IADD3.X R5, PT, PT, RZ, R5, RZ, P1, P2 ;  /* 0x00000005ff057210 */ /* 0x000fc40000fe44ff */
[----:B----4-:R-:W-:Y:S02]  /*0420*/  IADD3 R20, P1, P2, R23, R22, R20 ;  /* 0x0000001617147210 */ /* 0x010fe40007a3e014 */
[----:B------:R-:W-:-:S04]  /*0430*/  IADD3.X R5, PT, PT, RZ, R5, RZ, P3, P4 ;  /* 0x00000005ff057210 */ /* 0x000fc80001fe84ff */
[----:B------:R-:W-:Y:S02]  /*0440*/  IADD3.X R5, PT, PT, RZ, R5, RZ, P1, P2 ;  /* 0x00000005ff057210 */ /* 0x000fe40000fe44ff */
[----:B------:R-:W-:Y:S02]  /*0450*/  IADD3 R10, P1, PT, R10, -0x10, RZ ;  /* 0xfffffff00a0a7810 */ /* 0x000fe40007f3e0ff */
[----:B-----5:R-:W-:Y:S02]  /*0460*/  IADD3 R18, P3, P6, R21, R20, R18 ;  /* 0x0000001415127210 */ /* 0x020fe40007e7e012 */
[----:B------:R-:W-:Y:S02]  /*0470*/  IADD3.X R11, PT, PT, R11, -0x1, RZ, P1, !PT ;  /* 0xffffffff0b0b7810 */ /* 0x000fe40000ffe4ff */
[----:B------:R-:W-:Y:S02]  /*0480*/  ISETP.NE.U32.AND P1, PT, R10, RZ, PT ;  /* 0x000000ff0a00720c */ /* 0x000fe40003f25070 */
[----:B------:R-:W-:-:S02]  /*0490*/  IADD3 R16, P4, P5, R19, R18, R16 ;  /* 0x0000001213107210 */ /* 0x000fc40007d9e010 */
[----:B------:R-:W-:Y:S02]  /*04a0*/  IADD3.X R5, PT, PT, RZ, R5, RZ, P3, P6 ;  /* 0x00000005ff057210 */ /* 0x000fe40001fec4ff */
[----:B------:R-:W-:Y:S02]  /*04b0*/  ISETP.NE.AND.EX P1, PT, R11, RZ, PT, P1 ;  /* 0x000000ff0b00720c */ /* 0x000fe40003f25310 */
[----:B------:R-:W-:Y:S02]  /*04c0*/  IADD3.X R5, PT, PT, RZ, R5, RZ, P4, P5 ;  /* 0x00000005ff057210 */ /* 0x000fe400027ea4ff */
[----:B------:R-:W-:-:S04]  /*04d0*/  IADD3 R12, P2, P3, R13, R16, R12 ;  /* 0x000000100d0c7210 */ /* 0x000fc80007b5e00c */
[----:B------:R-:W-:Y:S02]  /*04e0*/  IADD3.X R5, PT, PT, RZ, R5, RZ, P2, P3 ;  /* 0x00000005ff057210 */ /* 0x000fe400017e64ff */
[----:B------:R-:W-:-:S05]  /*04f0*/  IADD3 R7, P4, PT, R7, 0x10, RZ ;  /* 0x0000001007077810 */ /* 0x000fca0007f9e0ff */
[----:B------:R-:W-:Y:S01]  /*0500*/  IMAD.X R8, RZ, RZ, R8, P4 ;  /* 0x000000ffff087224 */ /* 0x000fe200020e0608 */
[----:B--2---:R-:W-:-:S04]  /*0510*/  IADD3 R14, P5, P6, R17, R12, R14 ;  /* 0x0000000c110e7210 */ /* 0x004fc80007ebe00e */
[----:B------:R-:W-:Y:S02]  /*0520*/  IADD3.X R5, PT, PT, RZ, R5, RZ, P5, P6 ;  /* 0x00000005ff057210 */ /* 0x000fe40002fec4ff */
[----:B------:R-:W-:-:S04]  /*0530*/  IADD3 R6, P2, P3, R15, R14, R6 ;  /* 0x0000000e0f067210 */ /* 0x000fc80007b5e006 */
[----:B------:R-:W-:Y:S01]  /*0540*/  IADD3.X R5, PT, PT, RZ, R5, RZ, P2, P3 ;  /* 0x00000005ff057210 */ /* 0x000fe200017e64ff */
[----:B------:R-:W-:Y:S08]  /*0550*/  @P1 BRA `(.L_x_1475) ;  /* 0xfffffffc005c1947 */ /* 0x000ff0000383ffff */
.L_x_1474:
[----:B------:R-:W-:Y:S05]  /*0560*/  BSYNC.RECONVERGENT B1 ;  /* 0x0000000000017941 */ /* 0x000fea0003800200 */
.L_x_1473:
        /* <DEDUP_REMOVED lines=18> */
[----:B------:R-:W5:Y:S01]  /*0690*/  LDG.E.U8 R17, desc[UR4][R2.64+0x7] ;  /* 0x0000070402117981 */ /* 0x000f62000c1e1100 */
[----:B------:R-:W-:-:S05]  /*06a0*/  IADD3 R7, P5, PT, R7, 0x8, RZ ;  /* 0x0000000807077810 */ /* 0x000fca0007fbe0ff */
[----:B------:R-:W-:Y:S01]  /*06b0*/  IMAD.X R8, RZ, RZ, R8, P5 ;  /* 0x000000ffff087224 */ /* 0x000fe200028e0608 */
[----:B--2---:R-:W-:-:S04]  /*06c0*/  IADD3 R10, P1, P2, R10, R6, R11 ;  /* 0x000000060a0a7210 */ /* 0x004fc80007a3e00b */
[----:B------:R-:W-:Y:S02]  /*06d0*/  IADD3.X R5, PT, PT, RZ, R5, RZ, P1, P2 ;  /* 0x00000005ff057210 */ /* 0x000fe40000fe44ff */
[----:B---3--:R-:W-:-:S04]  /*06e0*/  IADD3 R12, P3, P4, R13, R10, R12 ;  /* 0x0000000a0d0c7210 */ /* 0x008fc80007c7e00c */
[----:B------:R-:W-:Y:S02]  /*06f0*/  IADD3.X R5, PT, PT, RZ, R5, RZ, P3, P4 ;  /* 0x00000005ff057210 */ /* 0x000fe40001fe84ff */
[----:B----4-:R-:W-:-:S04]  /*0700*/  IADD3 R14, P2, P1, R15, R12, R14 ;  /* 0x0000000c0f0e7210 */ /* 0x010fc8000795e00e */
[----:B------:R-:W-:Y:S02]  /*0710*/  IADD3.X R5, PT, PT, RZ, R5, RZ, P2, P1 ;  /* 0x00000005ff057210 */ /* 0x000fe400017e24ff */
[----:B-----5:R-:W-:-:S04]  /*0720*/  IADD3 R6, P3, P4, R17, R14, R16 ;  /* 0x0000000e11067210 */ /* 0x020fc80007c7e010 */
[----:B------:R-:W-:-:S09]  /*0730*/  IADD3.X R5, PT, PT, RZ, R5, RZ, P3, P4 ;  /* 0x00000005ff057210 */ /* 0x000fd20001fe84ff */
.L_x_1477:
[----:B------:R-:W-:Y:S05]  /*0740*/  BSYNC.RECONVERGENT B1 ;  /* 0x0000000000017941 */ /* 0x000fea0003800200 */
.L_x_1476:
[----:B------:R-:W-:Y:S05]  /*0750*/  @!P0 BRA `(.L_x_1472) ;  /* 0x00000000008c8947 */ /* 0x000fea0003800000 */
[----:B------:R-:W-:-:S04]  /*0760*/  ISETP.GE.U32.AND P0, PT, R18, 0x4, PT ;  /* 0x000000041200780c */ /* 0x000fc80003f06070 */
[----:B------:R-:W-:-:S13]  /*0770*/  ISETP.GE.U32.AND.EX P0, PT, RZ, RZ, PT, P0 ;  /* 0x000000ffff00720c */ /* 0x000fda0003f06100 */
[----:B------:R-:W0:Y:S02]  /*0780*/  @P0 LDC.64 R2, c[0x0][0x388] ;  /* 0x0000e200ff020b82 */ /* 0x000e240000000a00 */
[----:B0-----:R-:W-:-:S05]  /*0790*/  @P0 IADD3 R2, P1, PT, R7, R2, RZ ;  /* 0x0000000207020210 */ /* 0x001fca0007f3e0ff */
[----:B------:R-:W-:-:S05]  /*07a0*/  @P0 IMAD.X R3, R8, 0x1, R3, P1 ;  /* 0x0000000108030824 */ /* 0x000fca00008e0603 */
[----:B------:R-:W2:Y:S04]  /*07b0*/  @P0 LDG.E.U8 R11, desc[UR4][R2.64] ;  /* 0x00000004020b0981 */ /* 0x000ea8000c1e1100 */
[----:B------:R-:W2:Y:S04]  /*07c0*/  @P0 LDG.E.U8 R12, desc[UR4][R2.64+0x1] ;  /* 0x00000104020c0981 */ /* 0x000ea8000c1e1100 */
[----:B------:R-:W3:Y:S04]  /*07d0*/  @P0 LDG.E.U8 R14, desc[UR4][R2.64+0x2] ;  /* 0x00000204020e0981 */ /* 0x000ee8000c1e1100 */
[----:B------:R-:W3:Y:S01]  /*07e0*/  @P0 LDG.E.U8 R13, desc[UR4][R2.64+0x3] ;  /* 0x00000304020d0981 */ /* 0x000ee2000c1e1100 */
[----:B------:R-:W-:Y:S01]  /*07f0*/  LOP3.LUT R9, R9, 0x3, RZ, 0xc0, !PT ;  /* 0x0000000309097812 */ /* 0x000fe200078ec0ff */
[----:B------:R-:W-:Y:S01]  /*0800*/  IMAD.MOV.U32 R10, RZ, RZ, RZ ;  /* 0x000000ffff0a7224 */ /* 0x000fe200078e00ff */
[----:B------:R-:W-:-:S02]  /*0810*/  @P0 IADD3 R7, P4, PT, R7, 0x4, RZ ;  /* 0x0000000407070810 */ /* 0x000fc40007f9e0ff */
[----:B------:R-:W-:-:S03]  /*0820*/  ISETP.NE.U32.AND P1, PT, R9, RZ, PT ;  /* 0x000000ff0900720c */ /* 0x000fc60003f25070 */
[----:B------:R-:W-:Y:S01]  /*0830*/  @P0 IMAD.X R8, RZ, RZ, R8, P4 ;  /* 0x000000ffff080224 */ /* 0x000fe200020e0608 */
[----:B------:R-:W-:Y:S02]  /*0840*/  ISETP.NE.AND.EX P1, PT, R10, RZ, PT, P1 ;  /* 0x000000ff0a00720c */ /* 0x000fe40003f25310 */
[----:B--2---:R-:W-:-:S04]  /*0850*/  @P0 IADD3 R11, P3, P2, R12, R6, R11 ;  /* 0x000000060c0b0210 */ /* 0x004fc80007a7e00b */
[----:B---3--:R-:W-:Y:S02]  /*0860*/  @P0 IADD3 R6, P5, P6, R13, R11, R14 ;  /* 0x0000000b0d060210 */ /* 0x008fe40007ebe00e */
[----:B------:R-:W-:-:S04]  /*0870*/  @P0 IADD3.X R11, PT, PT, RZ, R5, RZ, P3, P2 ;  /* 0x00000005ff0b0210 */ /* 0x000fc80001fe44ff */
[----:B------:R-:W-:Y:S01]  /*0880*/  @P0 IADD3.X R5, PT, PT, RZ, R11, RZ, P5, P6 ;  /* 0x0000000bff050210 */ /* 0x000fe20002fec4ff */
[----:B------:R-:W-:Y:S06]  /*0890*/  @!P1 BRA `(.L_x_1472) ;  /* 0x00000000003c9947 */ /* 0x000fec0003800000 */
[----:B------:R-:W0:Y:S02]  /*08a0*/  LDCU.64 UR8, c[0x0][0x388] ;  /* 0x00007100ff0877ac */ /* 0x000e240008000a00 */
[----:B0-----:R-:W-:-:S04]  /*08b0*/  IADD3 R7, P0, PT, R7, UR8, RZ ;  /* 0x0000000807077c10 */ /* 0x001fc8000ff1e0ff */
[----:B------:R-:W-:-:S09]  /*08c0*/  IADD3.X R8, PT, PT, R8, UR9, RZ, P0, !PT ;  /* 0x0000000908087c10 */ /* 0x000fd200087fe4ff */
.L_x_1478:
[----:B------:R-:W-:Y:S02]  /*08d0*/  IMAD.MOV.U32 R3, RZ, RZ, R8 ;  /* 0x000000ffff037224 */ /* 0x000fe400078e0008 */
[----:B------:R-:W-:-:S05]  /*08e0*/  IMAD.MOV.U32 R2, RZ, RZ, R7 ;  /* 0x000000ffff027224 */ /* 0x000fca00078e0007 */
[----:B------:R-:W2:Y:S01]  /*08f0*/  LDG.E.U8 R3, desc[UR4][R2.64] ;  /* 0x0000000402037981 */ /* 0x000ea2000c1e1100 */
[----:B------:R-:W-:Y:S02]  /*0900*/  IADD3 R9, P0, PT, R9, -0x1, RZ ;  /* 0xffffffff09097810 */ /* 0x000fe40007f1e0ff */
[----:B------:R-:W-:Y:S02]  /*0910*/  IADD3 R7, P2, PT, R7, 0x1, RZ ;  /* 0x0000000107077810 */ /* 0x000fe40007f5e0ff */
[----:B------:R-:W-:Y:S02]  /*0920*/  IADD3.X R10, PT, PT, R10, -0x1, RZ, P0, !PT ;  /* 0xffffffff0a0a7810 */ /* 0x000fe400007fe4ff */
[----:B------:R-:W-:Y:S01]  /*0930*/  ISETP.NE.U32.AND P0, PT, R9, RZ, PT ;  /* 0x000000ff0900720c */ /* 0x000fe20003f05070 */
[----:B------:R-:W-:-:S03]  /*0940*/  IMAD.X R8, RZ, RZ, R8, P2 ;  /* 0x000000ffff087224 */ /* 0x000fc600010e0608 */
[----:B------:R-:W-:Y:S02]  /*0950*/  ISETP.NE.AND.EX P0, PT, R10, RZ, PT, P0 ;  /* 0x000000ff0a00720c */ /* 0x000fe40003f05300 */
[----:B--2---:R-:W-:-:S05]  /*0960*/  IADD3 R6, P1, PT, R3, R6, RZ ;  /* 0x0000000603067210 */ /* 0x004fca0007f3e0ff */
[----:B------:R-:W-:-:S06]  /*0970*/  IMAD.X R5, RZ, RZ, R5, P1 ;  /* 0x000000ffff057224 */ /* 0x000fcc00008e0605 */
[----:B------:R-:W-:Y:S05]  /*0980*/  @P0 BRA `(.L_x_1478) ;  /* 0xfffffffc00d00947 */ /* 0x000fea000383ffff */
.L_x_1472:
[----:B------:R-:W-:Y:S05]  /*0990*/  BSYNC.RECONVERGENT B0 ;  /* 0x0000000000007941 */ /* 0x000fea0003800200 */
.L_x_1471:
[----:B------:R-:W0:Y:S02]  /*09a0*/  LDCU.64 UR8, c[0x0][0x398] ;  /* 0x00007300ff0877ac */ /* 0x000e240008000a00 */
[----:B0-----:R-:W-:-:S04]  /*09b0*/  IADD3 R2, P0, PT, R0, UR8, RZ ;  /* 0x0000000800027c10 */ /* 0x001fc8000ff1e0ff */
[----:B------:R-:W-:Y:S01]  /*09c0*/  IADD3.X R3, PT, PT, R4, UR9, RZ, P0, !PT ;  /* 0x0000000904037c10 */ /* 0x000fe200087fe4ff */
[----:B------:R-:W0:Y:S05]  /*09d0*/  LDCU.64 UR8, c[0x0][0x380] ;  /* 0x00007000ff0877ac */ /* 0x000e2a0008000a00 */
[----:B------:R-:W0:Y:S01]  /*09e0*/  LDG.E.64 R2, desc[UR4][R2.64] ;  /* 0x0000000402027981 */ /* 0x000e22000c1e1b00 */
[----:B------:R-:W-:Y:S01]  /*09f0*/  IMAD.MOV.U32 R7, RZ, RZ, R5 ;  /* 0x000000ffff077224 */ /* 0x000fe200078e0005 */
[----:B0-----:R-:W-:-:S04]  /*0a00*/  LEA R8, P0, R2, UR8, 0x3 ;  /* 0x0000000802087c11 */ /* 0x001fc8000f8018ff */
[----:B------:R-:W-:-:S05]  /*0a10*/  LEA.HI.X R9, R2, UR9, R3, 0x3, P0 ;  /* 0x0000000902097c11 */ /* 0x000fca00080f1c03 */
[----:B------:R-:W-:Y:S01]  /*0a20*/  STG.E.64 desc[UR4][R8.64], R6 ;  /* 0x0000000608007986 */ /* 0x000fe2000c101b04 */
[----:B------:R-:W-:Y:S05]  /*0a30*/  EXIT ;  /* 0x000000000000794d */ /* 0x000fea0003800000 */
.L_x_1479:
        /* <DEDUP_REMOVED lines=12> */
.L_x_8814:


//--------------------- .text._ZN2at6native55_GLOBAL__N__0955718d_22_SparseCsrTensorMath_cu_868dd54534reduce_sparse_csr_dim1_cuda_kernelIhiNS1_14ReductionAddOpIlEElEEvPT2_PKT_PKT0_SC_lT1_ --------------------------
	.section	.text._ZN2at6native55_GLOBAL__N__0955718d_22_SparseCsrTensorMath_cu_868dd54534reduce_sparse_csr_dim1_cuda_kernelIhiNS1_14ReductionAddOpIlEElEEvPT2_PKT_PKT0_SC_lT1_,"ax",@progbits
	.align	128
.text._ZN2at6native55_GLOBAL__N__0955718d_22_SparseCsrTensorMath_cu_868dd54534reduce_sparse_csr_dim1_cuda_kernelIhiNS1_14ReductionAddOpIlEElEEvPT2_PKT_PKT0_SC_lT1_:
        .type           _ZN2at6native55_GLOBAL__N__0955718d_22_SparseCsrTensorMath_cu_868dd54534reduce_sparse_csr_dim1_cuda_kernelIhiNS1_14ReductionAddOpIlEElEEvPT2_PKT_PKT0_SC_lT1_,@function
        .size           _ZN2at6native55_GLOBAL__N__0955718d_22_SparseCsrTensorMath_cu_868dd54534reduce_sparse_csr_dim1_cuda_kernelIhiNS1_14ReductionAddOpIlEElEEvPT2_PKT_PKT0_SC_lT1_,(.L_x_8815 - _ZN2at6native55_GLOBAL__N__0955718d_22_SparseCsrTensorMath_cu_868dd54534reduce_sparse_csr_dim1_cuda_kernelIhiNS1_14ReductionAddOpIlEElEEvPT2_PKT_PKT0_SC_lT1_)
        .other          _ZN2at6native55_GLOBAL__N__0955718d_22_SparseCsrTensorMath_cu_868dd54534reduce_sparse_csr_dim1_cuda_kernelIhiNS1_14ReductionAddOpIlEElEEvPT2_PKT_PKT0_SC_lT1_,@"STO_CUDA_ENTRY STV_DEFAULT"
_ZN2at6native55_GLOBAL__N__0955718d_22_SparseCsrTensorMath_cu_868dd54534reduce_sparse_csr_dim1_cuda_kernelIhiNS1_14ReductionAddOpIlEElEEvPT2_PKT_PKT0_SC_lT1_:
        /* <DEDUP_REMOVED lines=34> */
.L_x_1484:
[----:B------:R-:W0:Y:S01]  /*0220*/  LDC.64 R2, c[0x0][0x388] ;  /* 0x0000e200ff027b82 */ /* 0x000e220000000a00 */
[----:B------:R-:W-:Y:S02]  /*0230*/  SHF.R.S32.HI R10, RZ, 0x1f, R7 ;  /* 0x0000001fff0a7819 */ /* 0x000fe40000011407 */
[----:B0-----:R-:W-:-:S04]  /*0240*/  IADD3 R2, P1, P2, R7, 0x7, R2 ;  /* 0x0000000707027810 */ /* 0x001fc80007a3e002 */
[----:B------:R-:W-:-:S05]  /*0250*/  IADD3.X R3, PT, PT, R10, R3, RZ, P1, P2 ;  /* 0x000000030a037210 */ /* 0x000fca0000fe44ff */
        /* <DEDUP_REMOVED lines=15> */
[----:B------:R-:W5:Y:S01]  /*0350*/  LDG.E.U8 R13, desc[UR4][R2.64+0x8] ;  /* 0x00000804020d7981 */ /* 0x000f62000c1e1100 */
[----:B------:R-:W-:-:S02]  /*0360*/  VIADD R9, R9, 0x10 ;  /* 0x0000001009097836 */ /* 0x000fc40000000000 */
[----:B------:R-:W-:Y:S01]  /*0370*/  VIADD R7, R7, 0x10 ;  /* 0x0000001007077836 */ /* 0x000fe20000000000 */
[----:B--2---:R-:W-:-:S04]  /*0380*/  IADD3 R20, P3, P4, R20, R4, R21 ;  /* 0x0000000414147210 */ /* 0x004fc80007c7e015 */
[----:B------:R-:W-:Y:S02]  /*0390*/  IADD3.X R5, PT, PT, RZ, R5, RZ, P3, P4 ;  /* 0x00000005ff057210 */ /* 0x000fe40001fe84ff */
[----:B---3--:R-:W-:-:S04]  /*03a0*/  IADD3 R22, P1, P2, R23, R20, R22 ;  /* 0x0000001417167210 */ /* 0x008fc80007a3e016 */
[----:B------:R-:W-:Y:S02]  /*03b0*/  IADD3.X R5, PT, PT, RZ, R5, RZ, P1, P2 ;  /* 0x00000005ff057210 */ /* 0x000fe40000fe44ff */
[----:B----4-:R-:W-:-:S04]  /*03c0*/  IADD3 R24, P3, P4, R25, R22, R24 ;  /* 0x0000001619187210 */ /* 0x010fc80007c7e018 */
[----:B------:R-:W-:Y:S02]  /*03d0*/  IADD3.X R5, PT, PT, RZ, R5, RZ, P3, P4 ;  /* 0x00000005ff057210 */ /* 0x000fe40001fe84ff */
[----:B-----5:R-:W-:-:S04]  /*03e0*/  IADD3 R18, P1, P2, R19, R24, R18 ;  /* 0x0000001813127210 */ /* 0x020fc80007a3e012 */
[----:B------:R-:W-:Y:S02]  /*03f0*/  IADD3.X R5, PT, PT, RZ, R5, RZ, P1, P2 ;  /* 0x00000005ff057210 */ /* 0x000fe40000fe44ff */
[----:B------:R-:W-:-:S04]  /*0400*/  IADD3 R16, P3, P4, R17, R18, R16 ;  /* 0x0000001211107210 */ /* 0x000fc80007c7e010 */
[----:B------:R-:W-:Y:S02]  /*0410*/  IADD3.X R5, PT, PT, RZ, R5, RZ, P3, P4 ;  /* 0x00000005ff057210 */ /* 0x000fe40001fe84ff */
[----:B------:R-:W-:-:S04]  /*0420*/  IADD3 R14, P2, P1, R15, R16, R14 ;  /* 0x000000100f0e7210 */ /* 0x000fc8000795e00e */
[----:B------:R-:W-:Y:S02]  /*0430*/  IADD3.X R5, PT, PT, RZ, R5, RZ, P2, P1 ;  /* 0x00000005ff057210 */ /* 0x000fe400017e24ff */
[----:B------:R-:W-:Y:S02]  /*0440*/  ISETP.NE.AND P1, PT, R9, RZ, PT ;  /* 0x000000ff0900720c */ /* 0x000fe40003f25270 */
[----:B------:R-:W-:-:S04]  /*0450*/  IADD3 R11, P3, P4, R12, R14, R11 ;  /* 0x0000000e0c0b7210 */ /* 0x000fc80007c7e00b */
[----:B------:R-:W-:Y:S02]  /*0460*/  IADD3.X R5, PT, PT, RZ, R5, RZ, P3, P4 ;  /* 0x00000005ff057210 */ /* 0x000fe40001fe84ff */
[----:B------:R-:W-:-:S04]  /*0470*/  IADD3 R4, P2, P5, R13, R11, R10 ;  /* 0x0000000b0d047210 */ /* 0x000fc80007d5e00a */
[----:B------:R-:W-:Y:S01]  /*0480*/  IADD3.X R5, PT, PT, RZ, R5, RZ, P2, P5 ;  /* 0x00000005ff057210 */ /* 0x000fe200017ea4ff */
[----:B------:R-:W-:Y:S08]  /*0490*/  @P1 BRA `(.L_x_1484) ;  /* 0xfffffffc00601947 */ /* 0x000ff0000383ffff */
.L_x_1483:
[----:B------:R-:W-:Y:S05]  /*04a0*/  BSYNC.RECONVERGENT B1 ;  /* 0x0000000000017941 */ /* 0x000fea0003800200 */
.L_x_1482:
        /* <DEDUP_REMOVED lines=26> */
.L_x_1486:
[----:B------:R-:W-:Y:S05]  /*0650*/  BSYNC.RECONVERGENT B1 ;  /* 0x0000000000017941 */ /* 0x000fea0003800200 */
.L_x_1485:
        /* <DEDUP_REMOVED lines=12> */
[----:B------:R-:W3:Y:S01]  /*0720*/  LDG.E.U8 R12, desc[UR4][R2.64+0x3] ;  /* 0x00000304020c7981 */ /* 0x000ee2000c1e1100 */
[----:B------:R-:W-:Y:S01]  /*0730*/  VIADD R7, R7, 0x4 ;  /* 0x0000000407077836 */ /* 0x000fe20000000000 */
[----:B--2---:R-:W-:-:S04]  /*0740*/  IADD3 R4, P1, P2, R10, R4, R9 ;  /* 0x000000040a047210 */ /* 0x004fc80007a3e009 */
[----:B------:R-:W-:Y:S02]  /*0750*/  IADD3.X R5, PT, PT, RZ, R5, RZ, P1, P2 ;  /* 0x00000005ff057210 */ /* 0x000fe40000fe44ff */
[----:B---3--:R-:W-:-:S04]  /*0760*/  IADD3 R4, P3, P4, R12, R4, R11 ;  /* 0x000000040c047210 */ /* 0x008fc80007c7e00b */
[----:B------:R-:W-:-:S09]  /*0770*/  IADD3.X R5, PT, PT, RZ, R5, RZ, P3, P4 ;  /* 0x00000005ff057210 */ /* 0x000fd20001fe84ff */
.L_x_1488:
[----:B------:R-:W-:Y:S05]  /*0780*/  BSYNC.RECONVERGENT B1 ;  /* 0x0000000000017941 */ /* 0x000fea0003800200 */
.L_x_1487:
[----:B------:R-:W-:Y:S05]  /*0790*/  @!P0 BRA `(.L_x_1481) ;  /* 0x00000000002c8947 */ /* 0x000fea0003800000 */
[----:B------:R-:W-:-:S07]  /*07a0*/  IMAD.MOV R8, RZ, RZ, -R8 ;  /* 0x000000ffff087224 */ /* 0x000fce00078e0a08 */
.L_x_1489:
[----:B------:R-:W0:Y:S02]  /*07b0*/  LDCU.64 UR6, c[0x0][0x388] ;  /* 0x00007100ff0677ac */ /* 0x000e240008000a00 */
[----:B0-----:R-:W-:-:S04]  /*07c0*/  IADD3 R2, P0, PT, R7, UR6, RZ ;  /* 0x0000000607027c10 */ /* 0x001fc8000ff1e0ff */
[----:B------:R-:W-:-:S06]  /*07d0*/  LEA.HI.X.SX32 R3, R7, UR7, 0x1, P0 ;  /* 0x0000000707037c11 */ /* 0x000fcc00080f0eff */
[----:B------:R-:W2:Y:S01]  /*07e0*/  LDG.E.U8 R3, desc[UR4][R2.64] ;  /* 0x0000000402037981 */ /* 0x000ea2000c1e1100 */
[----:B------:R-:W-:Y:S02]  /*07f0*/  VIADD R8, R8, 0x1 ;  /* 0x0000000108087836 */ /* 0x000fe40000000000 */
[----:B------:R-:W-:-:S03]  /*0800*/  VIADD R7, R7, 0x1 ;  /* 0x0000000107077836 */ /* 0x000fc60000000000 */
[----:B------:R-:W-:Y:S02]  /*0810*/  ISETP.NE.AND P0, PT, R8, RZ, PT ;  /* 0x000000ff0800720c */ /* 0x000fe40003f05270 */
[----:B--2---:R-:W-:-:S05]  /*0820*/  IADD3 R4, P1, PT, R3, R4, RZ ;  /* 0x0000000403047210 */ /* 0x004fca0007f3e0ff */
[----:B------:R-:W-:-:S06]  /*0830*/  IMAD.X R5, RZ, RZ, R5, P1 ;  /* 0x000000ffff057224 */ /* 0x000fcc00008e0605 */
[----:B------:R-:W-:Y:S05]  /*0840*/  @P0 BRA `(.L_x_1489) ;  /* 0xfffffffc00d80947 */ /* 0x000fea000383ffff */
.L_x_1481:
[----:B------:R-:W-:Y:S05]  /*0850*/  BSYNC.RECONVERGENT B0 ;  /* 0x0000000000007941 */ /* 0x000fea0003800200 */
.L_x_1480:
        /* <DEDUP_REMOVED lines=8> */
.L_x_1490:
        /* <DEDUP_REMOVED lines=10> */
.L_x_8815:


//--------------------- .text._ZN2at6native55_GLOBAL__N__0955718d_22_SparseCsrTensorMath_cu_868dd54536reduce_crow_indices_dim1_cuda_kernelIlEEvPT_S4_PKS3_l --------------------------
	.section	.text._ZN2at6native55_GLOBAL__N__0955718d_22_SparseCsrTensorMath_cu_868dd54536reduce_crow_indices_dim1_cuda_kernelIlEEvPT_S4_PKS3_l,"ax",@progbits
	.align	128
.text._ZN2at6native55_GLOBAL__N__0955718d_22_SparseCsrTensorMath_cu_868dd54536reduce_crow_indices_dim1_cuda_kernelIlEEvPT_S4_PKS3_l:
        .type           _ZN2at6native55_GLOBAL__N__0955718d_22_SparseCsrTensorMath_cu_868dd54536reduce_crow_indices_dim1_cuda_kernelIlEEvPT_S4_PKS3_l,@function
        .size           _ZN2at6native55_GLOBAL__N__0955718d_22_SparseCsrTensorMath_cu_868dd54536reduce_crow_indices_dim1_cuda_kernelIlEEvPT_S4_PKS3_l,(.L_x_8816 - _ZN2at6native55_GLOBAL__N__0955718d_22_SparseCsrTensorMath_cu_868dd54536reduce_crow_indices_dim1_cuda_kernelIlEEvPT_S4_PKS3_l)
        .other          _ZN2at6native55_GLOBAL__N__0955718d_22_SparseCsrTensorMath_cu_868dd54536reduce_crow_indices_dim1_cuda_kernelIlEEvPT_S4_PKS3_l,@"STO_CUDA_ENTRY STV_DEFAULT"
_ZN2at6native55_GLOBAL__N__0955718d_22_SparseCsrTensorMath_cu_868dd54536reduce_crow_indices_dim1_cuda_kernelIlEEvPT_S4_PKS3_l:
[----:B------:R-:W-:Y:S08]  /*0000*/  LDC R1, c[0x0][0x37c] ;  /* 0x0000df00ff017b82 */ /* 0x000ff00000000800 */
[----:B------:R-:W0:Y:S01]  /*0010*/  LDC.64 R6, c[0x0][0x398] ;  /* 0x0000e600ff067b82 */ /* 0x000e220000000a00 */
[----:B------:R-:W1:Y:S07]  /*0020*/  LDCU.64 UR10, c[0x0][0x358] ;  /* 0x00006b00ff0a77ac */ /* 0x000e6e0008000a00 */
[----:B------:R-:W1:Y:S01]  /*0030*/  LDC.64 R2, c[0x0][0x380] ;  /* 0x0000e000ff027b82 */ /* 0x000e620000000a00 */
[----:B0-----:R-:W-:-:S04]  /*0040*/  ISETP.GE.U32.AND P0, PT, R6, 0x1, PT ;  /* 0x000000010600780c */ /* 0x001fc80003f06070 */
[----:B------:R-:W-:Y:S01]  /*0050*/  ISETP.GE.AND.EX P0, PT, R7, RZ, PT, P0 ;  /* 0x000000ff0700720c */ /* 0x000fe20003f06300 */
[----:B-1----:R0:W-:-:S12]  /*0060*/  STG.E.64 desc[UR10][R2.64], RZ ;  /* 0x000000ff02007986 */ /* 0x0021d8000c101b0a */
[----:B------:R-:W-:Y:S05]  /*0070*/  @!P0 EXIT ;  /* 0x000000000000894d */ /* 0x000fea0003800000 */
[C---:B------:R-:W-:Y:S01]  /*0080*/  ISETP.GE.U32.AND P1, PT, R6.reuse, 0x8, PT ;  /* 0x000000080600780c */ /* 0x040fe20003f26070 */
[----:B------:R-:W-:Y:S01]  /*0090*/  IMAD.MOV.U32 R0, RZ, RZ, RZ ;  /* 0x000000ffff007224 */ /* 0x000fe200078e00ff */
[----:B------:R-:W-:Y:S02]  /*00a0*/  LOP3.LUT R13, R6, 0x7, RZ, 0xc0, !PT ;  /* 0x00000007060d7812 */ /* 0x000fe400078ec0ff */
[----:B0-----:R-:W-:Y:S02]  /*00b0*/  CS2R R2, SRZ ;  /* 0x0000000000027805 */ /* 0x001fe4000001ff00 */
[----:B------:R-:W-:Y:S01]  /*00c0*/  ISETP.GE.U32.AND.EX P1, PT, R7, RZ, PT, P1 ;  /* 0x000000ff0700720c */ /* 0x000fe20003f26110 */
[----:B------:R-:W-:Y:S01]  /*00d0*/  IMAD.MOV.U32 R5, RZ, RZ, RZ ;  /* 0x000000ffff057224 */ /* 0x000fe200078e00ff */
[----:B------:R-:W-:-:S04]  /*00e0*/  ISETP.NE.U32.AND P0, PT, R13, RZ, PT ;  /* 0x000000ff0d00720c */ /* 0x000fc80003f05070 */
[----:B------:R-:W-:-:S07]  /*00f0*/  ISETP.NE.AND.EX P0, PT, RZ, RZ, PT, P0 ;  /* 0x000000ffff00720c */ /* 0x000fce0003f05300 */
[----:B------:R-:W-:Y:S06]  /*0100*/  @!P1 BRA `(.L_x_1491) ;  /* 0x0000000400d49947 */ /* 0x000fec0003800000 */
[----:B------:R-:W0:Y:S01]  /*0110*/  LDCU.128 UR4, c[0x0][0x380] ;  /* 0x00007000ff0477ac */ /* 0x000e220008000c00 */
[----:B------:R-:W-:Y:S01]  /*0120*/  LOP3.LUT R0, R6, 0xfffffff8, RZ, 0xc0, !PT ;  /* 0xfffffff806007812 */ /* 0x000fe200078ec0ff */
[----:B------:R-:W-:Y:S01]  /*0130*/  IMAD.MOV.U32 R2, RZ, RZ, RZ ;  /* 0x000000ffff027224 */ /* 0x000fe200078e00ff */
[----:B------:R-:W-:Y:S01]  /*0140*/  LOP3.LUT R3, R7, 0x7fffffff, RZ, 0xc0, !PT ;  /* 0x7fffffff07037812 */ /* 0x000fe200078ec0ff */
[----:B------:R-:W1:Y:S01]  /*0150*/  LDCU.64 UR8, c[0x0][0x390] ;  /* 0x00007200ff0877ac */ /* 0x000e620008000a00 */
[----:B------:R-:W-:Y:S02]  /*0160*/  IMAD.MOV.U32 R5, RZ, RZ, RZ ;  /* 0x000000ffff057224 */ /* 0x000fe400078e00ff */
[----:B------:R-:W-:Y:S02]  /*0170*/  IMAD.MOV.U32 R12, RZ, RZ, R0 ;  /* 0x000000ffff0c7224 */ /* 0x000fe400078e0000 */
[----:B------:R-:W-:Y:S01]  /*0180*/  IMAD.MOV.U32 R4, RZ, RZ, R3 ;  /* 0x000000ffff047224 */ /* 0x000fe200078e0003 */
[----:B0-----:R-:W-:-:S02]  /*0190*/  UIADD3 UR6, UP1, UPT, UR6, 0x20, URZ ;  /* 0x0000002006067890 */ /* 0x001fc4000ff3e0ff */
[----:B------:R-:W-:Y:S02]  /*01a0*/  UIADD3 UR4, UP2, UPT, UR4, 0x20, URZ ;  /* 0x0000002004047890 */ /* 0x000fe4000ff5e0ff */
[----:B-1----:R-:W-:Y:S02]  /*01b0*/  UIADD3 UR8, UP0, UPT, UR8, 0x20, URZ ;  /* 0x0000002008087890 */ /* 0x002fe4000ff1e0ff */
[----:B------:R-:W-:Y:S01]  /*01c0*/  UIADD3.X UR7, UPT, UPT, URZ, UR7, URZ, UP1, !UPT ;  /* 0x00000007ff077290 */ /* 0x000fe20008ffe4ff */
[----:B------:R-:W-:Y:S01]  /*01d0*/  IMAD.U32 R20, RZ, RZ, UR6 ;  /* 0x00000006ff147e24 */ /* 0x000fe2000f8e00ff */
[----:B------:R-:W-:Y:S01]  /*01e0*/  UIADD3.X UR5, UPT, UPT, URZ, UR5, URZ, UP2, !UPT ;  /* 0x00000005ff057290 */ /* 0x000fe200097fe4ff */
[----:B------:R-:W-:Y:S01]  /*01f0*/  IMAD.U32 R16, RZ, RZ, UR4 ;  /* 0x00000004ff107e24 */ /* 0x000fe2000f8e00ff */
[----:B------:R-:W-:Y:S01]  /*0200*/  UIADD3.X UR9, UPT, UPT, URZ, UR9, URZ, UP0, !UPT ;  /* 0x00000009ff097290 */ /* 0x000fe200087fe4ff */
[----:B------:R-:W-:Y:S02]  /*0210*/  IMAD.U32 R6, RZ, RZ, UR8 ;  /* 0x00000008ff067e24 */ /* 0x000fe4000f8e00ff */
[----:B------:R-:W-:-:S02]  /*0220*/  IMAD.U32 R21, RZ, RZ, UR7 ;  /* 0x00000007ff157e24 */ /* 0x000fc4000f8e00ff */
[----:B------:R-:W-:Y:S02]  /*0230*/  IMAD.U32 R17, RZ, RZ, UR5 ;  /* 0x00000005ff117e24 */ /* 0x000fe4000f8e00ff */
[----:B------:R-:W-:-:S07]  /*0240*/  IMAD.U32 R7, RZ, RZ, UR9 ;  /* 0x00000009ff077e24 */ /* 0x000fce000f8e00ff */
.L_x_1492:
[----:B------:R-:W2:Y:S04]  /*0250*/  LDG.E.64 R8, desc[UR10][R6.64+-0x20] ;  /* 0xffffe00a06087981 */ /* 0x000ea8000c1e1b00 */
[----:B------:R-:W2:Y:S02]  /*0260*/  LDG.E.64 R10, desc[UR10][R6.64+-0x18] ;  /* 0xffffe80a060a7981 */ /* 0x000ea4000c1e1b00 */
[----:B--2---:R-:W-:Y:S01]  /*0270*/  ISETP.NE.U32.AND P1, PT, R8, R10, PT ;  /* 0x0000000a0800720c */ /* 0x004fe20003f25070 */
[----:B------:R-:W-:Y:S02]  /*0280*/  IMAD.MOV.U32 R8, RZ, RZ, R20 ;  /* 0x000000ffff087224 */ /* 0x000fe400078e0014 */
[----:B------:R-:W-:Y:S01]  /*0290*/  IMAD.MOV.U32 R10, RZ, RZ, R16 ;  /* 0x000000ffff0a7224 */ /* 0x000fe200078e0010 */
[----:B------:R-:W-:Y:S01]  /*02a0*/  ISETP.NE.AND.EX P1, PT, R9, R11, PT, P1 ;  /* 0x0000000b0900720c */ /* 0x000fe20003f25310 */
[----:B------:R-:W-:-:S02]  /*02b0*/  IMAD.MOV.U32 R9, RZ, RZ, R21 ;  /* 0x000000ffff097224 */ /* 0x000fc400078e0015 */
[----:B------:R-:W-:-:S10]  /*02c0*/  IMAD.MOV.U32 R11, RZ, RZ, R17 ;  /* 0x000000ffff0b7224 */ /* 0x000fd400078e0011 */
[----:B------:R-:W-:Y:S01]  /*02d0*/  @P1 IMAD.MOV.U32 R14, RZ, RZ, R2 ;  /* 0x000000ffff0e1224 */ /* 0x000fe200078e0002 */
[----:B------:R-:W-:Y:S01]  /*02e0*/  @P1 IADD3 R2, P2, PT, R2, 0x1, RZ ;  /* 0x0000000102021810 */ /* 0x000fe20007f5e0ff */
[----:B------:R-:W-:-:S04]  /*02f0*/  @P1 IMAD.MOV.U32 R15, RZ, RZ, R5 ;  /* 0x000000ffff0f1224 */ /* 0x000fc800078e0005 */
[----:B------:R-:W-:Y:S01]  /*0300*/  @P1 IMAD.X R5, RZ, RZ, R5, P2 ;  /* 0x000000ffff051224 */ /* 0x000fe200010e0605 */
[----:B------:R0:W-:Y:S01]  /*0310*/  @P1 STG.E.64 desc[UR10][R8.64+-0x20], R14 ;  /* 0xffffe00e08001986 */ /* 0x0001e2000c101b0a */
[----:B------:R-:W-:Y:S02]  /*0320*/  IMAD.MOV.U32 R20, RZ, RZ, R2 ;  /* 0x000000ffff147224 */ /* 0x000fe400078e0002 */
[----:B------:R-:W-:-:S05]  /*0330*/  IMAD.MOV.U32 R21, RZ, RZ, R5 ;  /* 0x000000ffff157224 */ /* 0x000fca00078e0005 */
[----:B------:R-:W-:Y:S04]  /*0340*/  STG.E.64 desc[UR10][R10.64+-0x18], R20 ;  /* 0xffffe8140a007986 */ /* 0x000fe8000c101b0a */
[----:B------:R-:W2:Y:S04]  /*0350*/  LDG.E.64 R16, desc[UR10][R6.64+-0x18] ;  /* 0xffffe80a06107981 */ /* 0x000ea8000c1e1b00 */
[----:B------:R-:W2:Y:S02]  /*0360*/  LDG.E.64 R18, desc[UR10][R6.64+-0x10] ;  /* 0xfffff00a06127981 */ /* 0x000ea4000c1e1b00 */
[----:B--2---:R-:W-:-:S04]  /*0370*/  ISETP.NE.U32.AND P1, PT, R16, R18, PT ;  /* 0x000000121000720c */ /* 0x004fc80003f25070 */
[----:B------:R-:W-:-:S13]  /*0380*/  ISETP.NE.AND.EX P1, PT, R17, R19, PT, P1 ;  /* 0x000000131100720c */ /* 0x000fda0003f25310 */
[----:B------:R-:W-:Y:S01]  /*0390*/  @P1 IADD3 R2, P2, PT, R2, 0x1, RZ ;  /* 0x0000000102021810 */ /* 0x000fe20007f5e0ff */
[----:B------:R-:W-:Y:S04]  /*03a0*/  @P1 STG.E.64 desc[UR10][R8.64+-0x18], R20 ;  /* 0xffffe81408001986 */ /* 0x000fe8000c101b0a */
[----:B------:R-:W-:Y:S02]  /*03b0*/  @P1 IMAD.X R5, RZ, RZ, R5, P2 ;  /* 0x000000ffff051224 */ /* 0x000fe400010e0605 */
[----:B------:R-:W-:Y:S02]  /*03c0*/  IMAD.MOV.U32 R18, RZ, RZ, R2 ;  /* 0x000000ffff127224 */ /* 0x000fe400078e0002 */
[----:B------:R-:W-:-:S05]  /*03d0*/  IMAD.MOV.U32 R19, RZ, RZ, R5 ;  /* 0x000000ffff137224 */ /* 0x000fca00078e0005 */
[----:B------:R-:W-:Y:S04]  /*03e0*/  STG.E.64 desc[UR10][R10.64+-0x10], R18 ;  /* 0xfffff0120a007986 */ /* 0x000fe8000c101b0a */
[----:B0-----:R-:W2:Y:S04]  /*03f0*/  LDG.E.64 R14, desc[UR10][R6.64+-0x10] ;  /* 0xfffff00a060e7981 */ /* 0x001ea8000c1e1b00 */
[----:B------:R-:W2:Y:S02]  /*0400*/  LDG.E.64 R16, desc[UR10][R6.64+-0x8] ;  /* 0xfffff80a06107981 */ /* 0x000ea4000c1e1b00 */
[----:B--2---:R-:W-:-:S04]  /*0410*/  ISETP.NE.U32.AND P1, PT, R14, R16, PT ;  /* 0x000000100e00720c */ /* 0x004fc80003f25070 */
[----:B------:R-:W-:-:S13]  /*0420*/  ISETP.NE.AND.EX P1, PT, R15, R17, PT, P1 ;  /* 0x000000110f00720c */ /* 0x000fda0003f25310 */
[----:B------:R-:W-:Y:S01]  /*0430*/  @P1 IADD3 R2, P2, PT, R2, 0x1, RZ ;  /* 0x0000000102021810 */ /* 0x000fe20007f5e0ff */
[----:B------:R0:W-:Y:S04]  /*0440*/  @P1 STG.E.64 desc[UR10][R8.64+-0x10], R18 ;  /* 0xfffff01208001986 */ /* 0x0001e8000c101b0a */
[----:B------:R-:W-:Y:S02]  /*0450*/  @P1 IMAD.X R5, RZ, RZ, R5, P2 ;  /* 0x000000ffff051224 */ /* 0x000fe400010e0605 */
[----:B0-----:R-:W-:Y:S02]  /*0460*/  IMAD.MOV.U32 R18, RZ, RZ, R2 ;  /* 0x000000ffff127224 */ /* 0x001fe400078e0002 */
[----:B------:R-:W-:-:S05]  /*0470*/  IMAD.MOV.U32 R19, RZ, RZ, R5 ;  /* 0x000000ffff137224 */ /* 0x000fca00078e0005 */
[----:B------:R-:W-:Y:S04]  /*0480*/  STG.E.64 desc[UR10][R10.64+-0x8], R18 ;  /* 0xfffff8120a007986 */ /* 0x000fe8000c101b0a */
[----:B------:R-:W2:Y:S04]  /*0490*/  LDG.E.64 R14, desc[UR10][R6.64+-0x8] ;  /* 0xfffff80a060e7981 */ /* 0x000ea8000c1e1b00 */
        /* <DEDUP_REMOVED lines=38> */
[----:B------:R0:W-:Y:S04]  /*0700*/  STG.E.64 desc[UR10][R10.64+0x18], R18 ;  /* 0x000018120a007986 */ /* 0x0001e8000c101b0a */
[----:B------:R-:W2:Y:S04]  /*0710*/  LDG.E.64 R14, desc[UR10][R6.64+0x18] ;  /* 0x0000180a060e7981 */ /* 0x000ea8000c1e1b00 */
[----:B------:R-:W2:Y:S01]  /*0720*/  LDG.E.64 R16, desc[UR10][R6.64+0x20] ;  /* 0x0000200a06107981 */ /* 0x000ea2000c1e1b00 */
[----:B------:R-:W-:-:S05]  /*0730*/  IADD3 R20, P3, PT, R8, 0x40, RZ ;  /* 0x0000004008147810 */ /* 0x000fca0007f7e0ff */
[----:B------:R-:W-:Y:S01]  /*0740*/  IMAD.X R21, RZ, RZ, R9, P3 ;  /* 0x000000ffff157224 */ /* 0x000fe200018e0609 */
[----:B--2---:R-:W-:Y:S02]  /*0750*/  ISETP.NE.U32.AND P1, PT, R14, R16, PT ;  /* 0x000000100e00720c */ /* 0x004fe40003f25070 */
[----:B------:R-:W-:Y:S02]  /*0760*/  IADD3 R16, P4, PT, R10, 0x40, RZ ;  /* 0x000000400a107810 */ /* 0x000fe40007f9e0ff */
[----:B------:R-:W-:-:S03]  /*0770*/  ISETP.NE.AND.EX P1, PT, R15, R17, PT, P1 ;  /* 0x000000110f00720c */ /* 0x000fc60003f25310 */
[----:B------:R-:W-:-:S10]  /*0780*/  IMAD.X R17, RZ, RZ, R11, P4 ;  /* 0x000000ffff117224 */ /* 0x000fd400020e060b */
[----:B------:R-:W-:Y:S01]  /*0790*/  @P1 IADD3 R2, P2, PT, R2, 0x1, RZ ;  /* 0x0000000102021810 */ /* 0x000fe20007f5e0ff */
[----:B------:R0:W-:Y:S04]  /*07a0*/  @P1 STG.E.64 desc[UR10][R8.64+0x18], R18 ;  /* 0x0000181208001986 */ /* 0x0001e8000c101b0a */
[----:B------:R-:W-:Y:S01]  /*07b0*/  @P1 IMAD.X R5, RZ, RZ, R5, P2 ;  /* 0x000000ffff051224 */ /* 0x000fe200010e0605 */
[----:B------:R-:W-:Y:S01]  /*07c0*/  IADD3 R12, P1, PT, R12, -0x8, RZ ;  /* 0xfffffff80c0c7810 */ /* 0x000fe20007f3e0ff */
[----:B------:R-:W-:Y:S01]  /*07d0*/  IMAD.MOV.U32 R14, RZ, RZ, R2 ;  /* 0x000000ffff0e7224 */ /* 0x000fe200078e0002 */
[----:B------:R-:W-:Y:S01]  /*07e0*/  IADD3 R6, P2, PT, R6, 0x40, RZ ;  /* 0x0000004006067810 */ /* 0x000fe20007f5e0ff */
[----:B------:R-:W-:Y:S01]  /*07f0*/  IMAD.MOV.U32 R15, RZ, RZ, R5 ;  /* 0x000000ffff0f7224 */ /* 0x000fe200078e0005 */
[----:B------:R-:W-:-:S02]  /*0800*/  IADD3.X R4, PT, PT, R4, -0x1, RZ, P1, !PT ;  /* 0xffffffff04047810 */ /* 0x000fc40000ffe4ff */
[----:B------:R-:W-:Y:S01]  /*0810*/  ISETP.NE.U32.AND P1, PT, R12, RZ, PT ;  /* 0x000000ff0c00720c */ /* 0x000fe20003f25070 */
[----:B------:R-:W-:Y:S01]  /*0820*/  IMAD.X R7, RZ, RZ, R7, P2 ;  /* 0x000000ffff077224 */ /* 0x000fe200010e0607 */
[----:B------:R0:W-:Y:S02]  /*0830*/  STG.E.64 desc[UR10][R10.64+0x20], R14 ;  /* 0x0000200e0a007986 */ /* 0x0001e4000c101b0a */
[----:B------:R-:W-:-:S13]  /*0840*/  ISETP.NE.AND.EX P1, PT, R4, RZ, PT, P1 ;  /* 0x000000ff0400720c */ /* 0x000fda0003f25310 */
[----:B0-----:R-:W-:Y:S05]  /*0850*/  @P1 BRA `(.L_x_1492) ;  /* 0xfffffff8007c1947 */ /* 0x001fea000383ffff */
.L_x_1491:
[----:B------:R-:W-:Y:S05]  /*0860*/  @!P0 EXIT ;  /* 0x000000000000894d */ /* 0x000fea0003800000 */
[----:B------:R-:W0:Y:S01]  /*0870*/  LDC R4, c[0x0][0x398] ;  /* 0x0000e600ff047b82 */ /* 0x000e220000000800 */
[----:B------:R-:W-:-:S04]  /*0880*/  ISETP.GE.U32.AND P1, PT, R13, 0x4, PT ;  /* 0x000000040d00780c */ /* 0x000fc80003f26070 */
[----:B------:R-:W-:Y:S02]  /*0890*/  ISETP.GE.U32.AND.EX P1, PT, RZ, RZ, PT, P1 ;  /* 0x000000ffff00720c */ /* 0x000fe40003f26110 */
[----:B0-----:R-:W-:-:S04]  /*08a0*/  LOP3.LUT R16, R4, 0x3, RZ, 0xc0, !PT ;  /* 0x0000000304107812 */ /* 0x001fc800078ec0ff */
[----:B------:R-:W-:-:S04]  /*08b0*/  ISETP.NE.U32.AND P0, PT, R16, RZ, PT ;  /* 0x000000ff1000720c */ /* 0x000fc80003f05070 */
[----:B------:R-:W-:-:S03]  /*08c0*/  ISETP.NE.AND.EX P0, PT, RZ, RZ, PT, P0 ;  /* 0x000000ffff00720c */ /* 0x000fc60003f05300 */
[----:B------:R-:W-:Y:S10]  /*08d0*/  @!P1 BRA `(.L_x_1493) ;  /* 0x0000000000dc9947 */ /* 0x000ff40003800000 */
[----:B------:R-:W0:Y:S01]  /*08e0*/  LDCU.64 UR4, c[0x0][0x390] ;  /* 0x00007200ff0477ac */ /* 0x000e220008000a00 */
[C---:B------:R-:W-:Y:S01]  /*08f0*/  IMAD.SHL.U32 R12, R0.reuse, 0x8, RZ ;  /* 0x00000008000c7824 */ /* 0x040fe200078e00ff */
[----:B------:R-:W-:Y:S01]  /*0900*/  SHF.L.U64.HI R13, R0, 0x3, R3 ;  /* 0x00000003000d7819 */ /* 0x000fe20000010203 */
[----:B------:R-:W1:Y:S03]  /*0910*/  LDCU.64 UR6, c[0x0][0x380] ;  /* 0x00007000ff0677ac */ /* 0x000e660008000a00 */
[----:B0-----:R-:W-:-:S04]  /*0920*/  IADD3 R6, P1, PT, R12, UR4, RZ ;  /* 0x000000040c067c10 */ /* 0x001fc8000ff3e0ff */
[----:B------:R-:W-:Y:S01]  /*0930*/  IADD3.X R7, PT, PT, R13, UR5, RZ, P1, !PT ;  /* 0x000000050d077c10 */ /* 0x000fe20008ffe4ff */
[----:B------:R-:W0:Y:S04]  /*0940*/  LDCU.64 UR4, c[0x0][0x388] ;  /* 0x00007100ff0477ac */ /* 0x000e280008000a00 */
[----:B------:R-:W2:Y:S04]  /*0950*/  LDG.E.64 R8, desc[UR10][R6.64] ;  /* 0x0000000a06087981 */ /* 0x000ea8000c1e1b00 */
[----:B------:R-:W2:Y:S02]  /*0960*/  LDG.E.64 R10, desc[UR10][R6.64+0x8] ;  /* 0x0000080a060a7981 */ /* 0x000ea4000c1e1b00 */
[----:B--2---:R-:W-:-:S02]  /*0970*/  ISETP.NE.U32.AND P1, PT, R8, R10, PT ;  /* 0x0000000a0800720c */ /* 0x004fc40003f25070 */
[C---:B0-----:R-:W-:Y:S02]  /*0980*/  IADD3 R8, P2, PT, R12.reuse, UR4, RZ ;  /* 0x000000040c087c10 */ /* 0x041fe4000ff5e0ff */
[----:B------:R-:W-:Y:S02]  /*0990*/  ISETP.NE.AND.EX P1, PT, R9, R11, PT, P1 ;  /* 0x0000000b0900720c */ /* 0x000fe40003f25310 */
[----:B------:R-:W-:Y:S02]  /*09a0*/  IADD3.X R9, PT, PT, R13, UR5, RZ, P2, !PT ;  /* 0x000000050d097c10 */ /* 0x000fe400097fe4ff */
[----:B-1----:R-:W-:-:S04]  /*09b0*/  IADD3 R10, P3, PT, R12, UR6, RZ ;  /* 0x000000060c0a7c10 */ /* 0x002fc8000ff7e0ff */
[----:B------:R-:W-:-:S05]  /*09c0*/  IADD3.X R11, PT, PT, R13, UR7, RZ, P3, !PT ;  /* 0x000000070d0b7c10 */ /* 0x000fca0009ffe4ff */
[----:B------:R-:W-:Y:S01]  /*09d0*/  @P1 IMAD.MOV.U32 R18, RZ, RZ, R2 ;  /* 0x000000ffff121224 */ /* 0x000fe200078e0002 */
[----:B------:R-:W-:Y:S01]  /*09e0*/  @P1 IADD3 R2, P4, PT, R2, 0x1, RZ ;  /* 0x0000000102021810 */ /* 0x000fe20007f9e0ff */
[----:B------:R-:W-:-:S04]  /*09f0*/  @P1 IMAD.MOV.U32 R19, RZ, RZ, R5 ;  /* 0x000000ffff131224 */ /* 0x000fc800078e0005 */
[----:B------:R-:W-:Y:S01]  /*0a00*/  @P1 IMAD.X R5, RZ, RZ, R5, P4 ;  /* 0x000000ffff051224 */ /* 0x000fe200020e0605 */
[----:B------:R0:W-:Y:S02]  /*0a10*/  @P1 STG.E.64 desc[UR10][R8.64], R18 ;  /* 0x0000001208001986 */ /* 0x0001e4000c101b0a */
        /* <DEDUP_REMOVED lines=24> */
[----:B------:R-:W2:Y:S02]  /*0ba0*/  LDG.E.64 R14, desc[UR10][R6.64+0x20] ;  /* 0x0000200a060e7981 */ /* 0x000ea4000c1e1b00 */
[----:B--2---:R-:W-:-:S04]  /*0bb0*/  ISETP.NE.U32.AND P1, PT, R12, R14, PT ;  /* 0x0000000e0c00720c */ /* 0x004fc80003f25070 */
[----:B------:R-:W-:-:S13]  /*0bc0*/  ISETP.NE.AND.EX P1, PT, R13, R15, PT, P1 ;  /* 0x0000000f0d00720c */ /* 0x000fda0003f25310 */
[----:B------:R-:W-:Y:S01]  /*0bd0*/  @P1 IADD3 R2, P2, PT, R2, 0x1, RZ ;  /* 0x0000000102021810 */ /* 0x000fe20007f5e0ff */
[----:B------:R0:W-:Y:S04]  /*0be0*/  @P1 STG.E.64 desc[UR10][R8.64+0x18], R18 ;  /* 0x0000181208001986 */ /* 0x0001e8000c101b0a */
[----:B------:R-:W-:Y:S01]  /*0bf0*/  @P1 IMAD.X R5, RZ, RZ, R5, P2 ;  /* 0x000000ffff051224 */ /* 0x000fe200010e0605 */
[----:B------:R-:W-:Y:S01]  /*0c00*/  IADD3 R0, P1, PT, R0, 0x4, RZ ;  /* 0x0000000400007810 */ /* 0x000fe20007f3e0ff */
[----:B------:R-:W-:Y:S02]  /*0c10*/  IMAD.MOV.U32 R6, RZ, RZ, R2 ;  /* 0x000000ffff067224 */ /* 0x000fe400078e0002 */
[----:B------:R-:W-:Y:S02]  /*0c20*/  IMAD.MOV.U32 R7, RZ, RZ, R5 ;  /* 0x000000ffff077224 */ /* 0x000fe400078e0005 */
[----:B------:R-:W-:-:S03]  /*0c30*/  IMAD.X R3, RZ, RZ, R3, P1 ;  /* 0x000000ffff037224 */ /* 0x000fc600008e0603 */
[----:B------:R0:W-:Y:S05]  /*0c40*/  STG.E.64 desc[UR10][R10.64+0x20], R6 ;  /* 0x000020060a007986 */ /* 0x0001ea000c101b0a */
.L_x_1493:
[----:B------:R-:W-:Y:S05]  /*0c50*/  @!P0 EXIT ;  /* 0x000000000000894d */ /* 0x000fea0003800000 */
[----:B------:R-:W-:Y:S02]  /*0c60*/  ISETP.NE.U32.AND P1, PT, R16, 0x1, PT ;  /* 0x000000011000780c */ /* 0x000fe40003f25070 */
[----:B------:R-:W-:Y:S02]  /*0c70*/  LOP3.LUT R4, R4, 0x1, RZ, 0xc0, !PT ;  /* 0x0000000104047812 */ /* 0x000fe400078ec0ff */
[----:B------:R-:W-:Y:S02]  /*0c80*/  ISETP.NE.AND.EX P1, PT, RZ, RZ, PT, P1 ;  /* 0x000000ffff00720c */ /* 0x000fe40003f25310 */
[----:B------:R-:W-:-:S04]  /*0c90*/  ISETP.NE.U32.AND P0, PT, R4, 0x1, PT ;  /* 0x000000010400780c */ /* 0x000fc80003f05070 */
[----:B------:R-:W-:-:S07]  /*0ca0*/  ISETP.NE.U32.AND.EX P0, PT, RZ, RZ, PT, P0 ;  /* 0x000000ffff00720c */ /* 0x000fce0003f05100 */
[----:B------:R-:W-:Y:S06]  /*0cb0*/  @!P1 BRA `(.L_x_1494) ;  /* 0x0000000000889947 */ /* 0x000fec0003800000 */
        /* <DEDUP_REMOVED lines=8> */
[----:B------:R-:W2:Y:S01]  /*0d40*/  LDG.E.64 R8, desc[UR10][R10.64+0x8] ;  /* 0x0000080a0a087981 */ /* 0x000ea2000c1e1b00 */
[----:B0-----:R-:W-:-:S02]  /*0d50*/  IADD3 R12, P2, PT, R14, UR4, RZ ;  /* 0x000000040e0c7c10 */ /* 0x001fc4000ff5e0ff */
[----:B-1----:R-:W-:Y:S02]  /*0d60*/  IADD3 R14, P3, PT, R14, UR6, RZ ;  /* 0x000000060e0e7c10 */ /* 0x002fe4000ff7e0ff */
[C---:B------:R-:W-:Y:S02]  /*0d70*/  IADD3.X R13, PT, PT, R4.reuse, UR5, RZ, P2, !PT ;  /* 0x00000005040d7c10 */ /* 0x040fe400097fe4ff */
[----:B------:R-:W-:Y:S02]  /*0d80*/  IADD3.X R15, PT, PT, R4, UR7, RZ, P3, !PT ;  /* 0x00000007040f7c10 */ /* 0x000fe40009ffe4ff */
[----:B--2---:R-:W-:-:S04]  /*0d90*/  ISETP.NE.U32.AND P1, PT, R6, R8, PT ;  /* 0x000000080600720c */ /* 0x004fc80003f25070 */
[----:B------:R-:W-:-:S13]  /*0da0*/  ISETP.NE.AND.EX P1, PT, R7, R9, PT, P1 ;  /* 0x000000090700720c */ /* 0x000fda0003f25310 */
[----:B------:R-:W-:Y:S01]  /*0db0*/  @P1 IMAD.MOV.U32 R16, RZ, RZ, R2 ;  /* 0x000000ffff101224 */ /* 0x000fe200078e0002 */
[----:B------:R-:W-:Y:S01]  /*0dc0*/  @P1 IADD3 R2, P4, PT, R2, 0x1, RZ ;  /* 0x0000000102021810 */ /* 0x000fe20007f9e0ff */
[----:B------:R-:W-:-:S04]  /*0dd0*/  @P1 IMAD.MOV.U32 R17, RZ, RZ, R5 ;  /* 0x000000ffff111224 */ /* 0x000fc800078e0005 */
[----:B------:R-:W-:Y:S01]  /*0de0*/  @P1 IMAD.X R5, RZ, RZ, R5, P4 ;  /* 0x000000ffff051224 */ /* 0x000fe200020e0605 */
[----:B------:R0:W-:Y:S02]  /*0df0*/  @P1 STG.E.64 desc[UR10][R12.64], R16 ;  /* 0x000000100c001986 */ /* 0x0001e4000c101b0a */
        /* <DEDUP_REMOVED lines=11> */
[----:B------:R-:W-:-:S04]  /*0eb0*/  IMAD.MOV.U32 R4, RZ, RZ, R2 ;  /* 0x000000ffff047224 */ /* 0x000fc800078e0002 */
[----:B------:R-:W-:Y:S01]  /*0ec0*/  IMAD.X R3, RZ, RZ, R3, P1 ;  /* 0x000000ffff037224 */ /* 0x000fe200008e0603 */
[----:B------:R1:W-:Y:S07]  /*0ed0*/  STG.E.64 desc[UR10][R14.64+0x10], R4 ;  /* 0x000010040e007986 */ /* 0x0003ee000c101b0a */
.L_x_1494:
[----:B------:R-:W-:Y:S05]  /*0ee0*/  @P0 EXIT ;  /* 0x000000000000094d */ /* 0x000fea0003800000 */
[----:B------:R-:W0:Y:S01]  /*0ef0*/  LDCU.64 UR4, c[0x0][0x390] ;  /* 0x00007200ff0477ac */ /* 0x000e220008000a00 */
[C---:B-1----:R-:W-:Y:S01]  /*0f00*/  IMAD.SHL.U32 R4, R0.reuse, 0x8, RZ ;  /* 0x0000000800047824 */ /* 0x042fe200078e00ff */
[----:B------:R-:W-:-:S04]  /*0f10*/  SHF.L.U64.HI R0, R0, 0x3, R3 ;  /* 0x0000000300007819 */ /* 0x000fc80000010203 */
[----:B0-----:R-:W-:-:S04]  /*0f20*/  IADD3 R6, P0, PT, R4, UR4, RZ ;  /* 0x0000000404067c10 */ /* 0x001fc8000ff1e0ff */
[----:B------:R-:W-:-:S05]  /*0f30*/  IADD3.X R7, PT, PT, R0, UR5, RZ, P0, !PT ;  /* 0x0000000500077c10 */ /* 0x000fca00087fe4ff */
[----:B------:R-:W2:Y:S04]  /*0f40*/  LDG.E.64 R8, desc[UR10][R6.64] ;  /* 0x0000000a06087981 */ /* 0x000ea8000c1e1b00 */
[----:B------:R-:W2:Y:S02]  /*0f50*/  LDG.E.64 R10, desc[UR10][R6.64+0x8] ;  /* 0x0000080a060a7981 */ /* 0x000ea4000c1e1b00 */
[----:B--2---:R-:W-:-:S04]  /*0f60*/  ISETP.NE.U32.AND P0, PT, R8, R10, PT ;  /* 0x0000000a0800720c */ /* 0x004fc80003f05070 */
[----:B------:R-:W-:-:S13]  /*0f70*/  ISETP.NE.AND.EX P0, PT, R9, R11, PT, P0 ;  /* 0x0000000b0900720c */ /* 0x000fda0003f05300 */
[----:B------:R-:W-:Y:S05]  /*0f80*/  @!P0 BRA `(.L_x_1495) ;  /* 0x0000000000208947 */ /* 0x000fea0003800000 */
[----:B------:R-:W0:Y:S01]  /*0f90*/  LDCU.64 UR4, c[0x0][0x388] ;  /* 0x00007100ff0477ac */ /* 0x000e220008000a00 */
[----:B------:R-:W-:Y:S02]  /*0fa0*/  IMAD.MOV.U32 R8, RZ, RZ, R2 ;  /* 0x000000ffff087224 */ /* 0x000fe400078e0002 */
[----:B------:R-:W-:Y:S01]  /*0fb0*/  IMAD.MOV.U32 R9, RZ, RZ, R5 ;  /* 0x000000ffff097224 */ /* 0x000fe200078e0005 */
[----:B0-----:R-:W-:-:S04]  /*0fc0*/  IADD3 R6, P0, PT, R4, UR4, RZ ;  /* 0x0000000404067c10 */ /* 0x001fc8000ff1e0ff */
[----:B------:R-:W-:Y:S02]  /*0fd0*/  IADD3.X R7, PT, PT, R0, UR5, RZ, P0, !PT ;  /* 0x0000000500077c10 */ /* 0x000fe400087fe4ff */
[----:B------:R-:W-:-:S03]  /*0fe0*/  IADD3 R2, P0, PT, R2, 0x1, RZ ;  /* 0x0000000102027810 */ /* 0x000fc60007f1e0ff */
[----:B------:R0:W-:Y:S02]  /*0ff0*/  STG.E.64 desc[UR10][R6.64], R8 ;  /* 0x0000000806007986 */ /* 0x0001e4000c101b0a */
[----:B------:R-:W-:-:S08]  /*1000*/  IMAD.X R5, RZ, RZ, R5, P0 ;  /* 0x000000ffff057224 */ /* 0x000fd000000e0605 */
.L_x_1495:
[----:B------:R-:W0:Y:S01]  /*1010*/  LDCU.64 UR4, c[0x0][0x380] ;  /* 0x00007000ff0477ac */ /* 0x000e220008000a00 */
[----:B------:R-:W-:Y:S01]  /*1020*/  IMAD.MOV.U32 R3, RZ, RZ, R5 ;  /* 0x000000ffff037224 */ /* 0x000fe200078e0005 */
[----:B0-----:R-:W-:-:S04]  /*1030*/  IADD3 R6, P0, PT, R4, UR4, RZ ;  /* 0x0000000404067c10 */ /* 0x001fc8000ff1e0ff */
[----:B------:R-:W-:-:S05]  /*1040*/  IADD3.X R7, PT, PT, R0, UR5, RZ, P0, !PT ;  /* 0x0000000500077c10 */ /* 0x000fca00087fe4ff */
[----:B------:R-:W-:Y:S01]  /*1050*/  STG.E.64 desc[UR10][R6.64+0x8], R2 ;  /* 0x0000080206007986 */ /* 0x000fe2000c101b0a */
[----:B------:R-:W-:Y:S05]  /*1060*/  EXIT ;  /* 0x000000000000794d */ /* 0x000fea0003800000 */
.L_x_1496:
        /* <DEDUP_REMOVED lines=9> */
.L_x_8816:


//--------------------- .text._ZN2at6native55_GLOBAL__N__0955718d_22_SparseCsrTensorMath_cu_868dd54536reduce_crow_indices_dim1_cuda_kernelIiEEvPT_S4_PKS3_l --------------------------
	.section	.text._ZN2at6native55_GLOBAL__N__0955718d_22_SparseCsrTensorMath_cu_868dd54536reduce_crow_indices_dim1_cuda_kernelIiEEvPT_S4_PKS3_l,"ax",@progbits
	.align	128
.text._ZN2at6native55_GLOBAL__N__0955718d_22_SparseCsrTensorMath_cu_868dd54536reduce_crow_indices_dim1_cuda_kernelIiEEvPT_S4_PKS3_l:
        .type           _ZN2at6native55_GLOBAL__N__0955718d_22_SparseCsrTensorMath_cu_868dd54536reduce_crow_indices_dim1_cuda_kernelIiEEvPT_S4_PKS3_l,@function
        .size           _ZN2at6native55_GLOBAL__N__0955718d_22_SparseCsrTensorMath_cu_868dd54536reduce_crow_indices_dim1_cuda_kernelIiEEvPT_S4_PKS3_l,(.L_x_8817 - _ZN2at6native55_GLOBAL__N__0955718d_22_SparseCsrTensorMath_cu_868dd54536reduce_crow_indices_dim1_cuda_kernelIiEEvPT_S4_PKS3_l)
        .other          _ZN2at6native55_GLOBAL__N__0955718d_22_SparseCsrTensorMath_cu_868dd54536reduce_crow_indices_dim1_cuda_kernelIiEEvPT_S4_PKS3_l,@"STO_CUDA_ENTRY STV_DEFAULT"
_ZN2at6native55_GLOBAL__N__0955718d_22_SparseCsrTensorMath_cu_868dd54536reduce_crow_indices_dim1_cuda_kernelIiEEvPT_S4_PKS3_l:
[----:B------:R-:W-:Y:S08]  /*0000*/  LDC R1, c[0x0][0x37c] ;  /* 0x0000df00ff017b82 */ /* 0x000ff00000000800 */
[----:B------:R-:W0:Y:S01]  /*0010*/  LDC.64 R4, c[0x0][0x398] ;  /* 0x0000e600ff047b82 */ /* 0x000e220000000a00 */
[----:B------:R-:W1:Y:S07]  /*0020*/  LDCU.64 UR10, c[0x0][0x358] ;  /* 0x00006b00ff0a77ac */ /* 0x000e6e0008000a00 */
[----:B------:R-:W1:Y:S01]  /*0030*/  LDC.64 R2, c[0x0][0x380] ;  /* 0x0000e000ff027b82 */ /* 0x000e620000000a00 */
[----:B0-----:R-:W-:-:S04]  /*0040*/  ISETP.GE.U32.AND P0, PT, R4, 0x1, PT ;  /* 0x000000010400780c */ /* 0x001fc80003f06070 */
[----:B------:R-:W-:Y:S01]  /*0050*/  ISETP.GE.AND.EX P0, PT, R5, RZ, PT, P0 ;  /* 0x000000ff0500720c */ /* 0x000fe20003f06300 */
[----:B-1----:R0:W-:-:S12]  /*0060*/  STG.E desc[UR10][R2.64], RZ ;  /* 0x000000ff02007986 */ /* 0x0021d8000c10190a */
[----:B------:R-:W-:Y:S05]  /*0070*/  @!P0 EXIT ;  /* 0x000000000000894d */ /* 0x000fea0003800000 */
[C---:B------:R-:W-:Y:S02]  /*0080*/  ISETP.GE.U32.AND P1, PT, R4.reuse, 0x8, PT ;  /* 0x000000080400780c */ /* 0x040fe40003f26070 */
[----:B0-----:R-:W-:Y:S02]  /*0090*/  CS2R R2, SRZ ;  /* 0x0000000000027805 */ /* 0x001fe4000001ff00 */
[----:B------:R-:W-:Y:S01]  /*00a0*/  LOP3.LUT R14, R4, 0x7, RZ, 0xc0, !PT ;  /* 0x00000007040e7812 */ /* 0x000fe200078ec0ff */
[----:B------:R-:W-:Y:S01]  /*00b0*/  IMAD.MOV.U32 R0, RZ, RZ, RZ ;  /* 0x000000ffff007224 */ /* 0x000fe200078e00ff */
[----:B------:R-:W-:Y:S02]  /*00c0*/  ISETP.GE.U32.AND.EX P1, PT, R5, RZ, PT, P1 ;  /* 0x000000ff0500720c */ /* 0x000fe40003f26110 */
[----:B------:R-:W-:-:S04]  /*00d0*/  ISETP.NE.U32.AND P0, PT, R14, RZ, PT ;  /* 0x000000ff0e00720c */ /* 0x000fc80003f05070 */
[----:B------:R-:W-:-:S07]  /*00e0*/  ISETP.NE.AND.EX P0, PT, RZ, RZ, PT, P0 ;  /* 0x000000ffff00720c */ /* 0x000fce0003f05300 */
[----:B------:R-:W-:Y:S06]  /*00f0*/  @!P1 BRA `(.L_x_1497) ;  /* 0x00000004004c9947 */ /* 0x000fec0003800000 */
[----:B------:R-:W0:Y:S01]  /*0100*/  LDCU.128 UR4, c[0x0][0x380] ;  /* 0x00007000ff0477ac */ /* 0x000e220008000c00 */
[----:B------:R-:W-:Y:S01]  /*0110*/  LOP3.LUT R2, R4, 0xfffffff8, RZ, 0xc0, !PT ;  /* 0xfffffff804027812 */ /* 0x000fe200078ec0ff */
[----:B------:R-:W-:Y:S01]  /*0120*/  IMAD.MOV.U32 R0, RZ, RZ, RZ ;  /* 0x000000ffff007224 */ /* 0x000fe200078e00ff */
[----:B------:R-:W-:Y:S01]  /*0130*/  LOP3.LUT R3, R5, 0x7fffffff, RZ, 0xc0, !PT ;  /* 0x7fffffff05037812 */ /* 0x000fe200078ec0ff */
[----:B------:R-:W1:Y:S02]  /*0140*/  LDCU.64 UR8, c[0x0][0x390] ;  /* 0x00007200ff0877ac */ /* 0x000e640008000a00 */
[----:B------:R-:W-:Y:S02]  /*0150*/  IMAD.MOV.U32 R11, RZ, RZ, R2 ;  /* 0x000000ffff0b7224 */ /* 0x000fe400078e0002 */
[----:B------:R-:W-:Y:S01]  /*0160*/  IMAD.MOV.U32 R10, RZ, RZ, R3 ;  /* 0x000000ffff0a7224 */ /* 0x000fe200078e0003 */
[----:B0-----:R-:W-:Y:S02]  /*0170*/  UIADD3 UR6, UP1, UPT, UR6, 0x10, URZ ;  /* 0x0000001006067890 */ /* 0x001fe4000ff3e0ff */
[----:B------:R-:W-:-:S02]  /*0180*/  UIADD3 UR4, UP2, UPT, UR4, 0x10, URZ ;  /* 0x0000001004047890 */ /* 0x000fc4000ff5e0ff */
[----:B-1----:R-:W-:Y:S02]  /*0190*/  UIADD3 UR8, UP0, UPT, UR8, 0x10, URZ ;  /* 0x0000001008087890 */ /* 0x002fe4000ff1e0ff */
[----:B------:R-:W-:Y:S01]  /*01a0*/  UIADD3.X UR7, UPT, UPT, URZ, UR7, URZ, UP1, !UPT ;  /* 0x00000007ff077290 */ /* 0x000fe20008ffe4ff */
[----:B------:R-:W-:Y:S01]  /*01b0*/  IMAD.U32 R15, RZ, RZ, UR6 ;  /* 0x00000006ff0f7e24 */ /* 0x000fe2000f8e00ff */
[----:B------:R-:W-:Y:S01]  /*01c0*/  UIADD3.X UR5, UPT, UPT, URZ, UR5, URZ, UP2, !UPT ;  /* 0x00000005ff057290 */ /* 0x000fe200097fe4ff */
[----:B------:R-:W-:Y:S01]  /*01d0*/  IMAD.U32 R12, RZ, RZ, UR4 ;  /* 0x00000004ff0c7e24 */ /* 0x000fe2000f8e00ff */
[----:B------:R-:W-:Y:S01]  /*01e0*/  UIADD3.X UR9, UPT, UPT, URZ, UR9, URZ, UP0, !UPT ;  /* 0x00000009ff097290 */ /* 0x000fe200087fe4ff */
[----:B------:R-:W-:Y:S02]  /*01f0*/  IMAD.U32 R17, RZ, RZ, UR8 ;  /* 0x00000008ff117e24 */ /* 0x000fe4000f8e00ff */
[----:B------:R-:W-:Y:S02]  /*0200*/  IMAD.U32 R16, RZ, RZ, UR7 ;  /* 0x00000007ff107e24 */ /* 0x000fe4000f8e00ff */
[----:B------:R-:W-:-:S02]  /*0210*/  IMAD.U32 R13, RZ, RZ, UR5 ;  /* 0x00000005ff0d7e24 */ /* 0x000fc4000f8e00ff */
[----:B------:R-:W-:-:S07]  /*0220*/  IMAD.U32 R5, RZ, RZ, UR9 ;  /* 0x00000009ff057e24 */ /* 0x000fce000f8e00ff */
.L_x_1498:
[----:B------:R-:W-:-:S05]  /*0230*/  IMAD.MOV.U32 R4, RZ, RZ, R17 ;  /* 0x000000ffff047224 */ /* 0x000fca00078e0011 */
[----:B------:R-:W2:Y:S04]  /*0240*/  LDG.E R6, desc[UR10][R4.64+-0x10] ;  /* 0xfffff00a04067981 */ /* 0x000ea8000c1e1900 */
[----:B------:R-:W2:Y:S01]  /*0250*/  LDG.E R7, desc[UR10][R4.64+-0xc] ;  /* 0xfffff40a04077981 */ /* 0x000ea2000c1e1900 */
[----:B------:R-:W-:Y:S02]  /*0260*/  IMAD.MOV.U32 R8, RZ, RZ, R12 ;  /* 0x000000ffff087224 */ /* 0x000fe400078e000c */
[----:B------:R-:W-:Y:S01]  /*0270*/  IMAD.MOV.U32 R9, RZ, RZ, R13 ;  /* 0x000000ffff097224 */ /* 0x000fe200078e000d */
[----:B--2---:R-:W-:Y:S01]  /*0280*/  ISETP.NE.AND P1, PT, R6, R7, PT ;  /* 0x000000070600720c */ /* 0x004fe20003f25270 */
[----:B------:R-:W-:Y:S02]  /*0290*/  IMAD.MOV.U32 R6, RZ, RZ, R15 ;  /* 0x000000ffff067224 */ /* 0x000fe400078e000f */
[----:B------:R-:W-:-:S10]  /*02a0*/  IMAD.MOV.U32 R7, RZ, RZ, R16 ;  /* 0x000000ffff077224 */ /* 0x000fd400078e0010 */
[----:B------:R0:W-:Y:S02]  /*02b0*/  @P1 STG.E desc[UR10][R6.64+-0x10], R0 ;  /* 0xfffff00006001986 */ /* 0x0001e4000c10190a */
[----:B0-----:R-:W-:-:S05]  /*02c0*/  @P1 VIADD R0, R0, 0x1 ;  /* 0x0000000100001836 */ /* 0x001fca0000000000 */
[----:B------:R-:W-:Y:S04]  /*02d0*/  STG.E desc[UR10][R8.64+-0xc], R0 ;  /* 0xfffff40008007986 */ /* 0x000fe8000c10190a */
[----:B------:R-:W2:Y:S04]  /*02e0*/  LDG.E R12, desc[UR10][R4.64+-0xc] ;  /* 0xfffff40a040c7981 */ /* 0x000ea8000c1e1900 */
[----:B------:R-:W2:Y:S02]  /*02f0*/  LDG.E R13, desc[UR10][R4.64+-0x8] ;  /* 0xfffff80a040d7981 */ /* 0x000ea4000c1e1900 */
[----:B--2---:R-:W-:-:S13]  /*0300*/  ISETP.NE.AND P1, PT, R12, R13, PT ;  /* 0x0000000d0c00720c */ /* 0x004fda0003f25270 */
        /* <DEDUP_REMOVED lines=34> */
[----:B------:R0:W2:Y:S01]  /*0530*/  LDG.E R13, desc[UR10][R4.64+0x10] ;  /* 0x0000100a040d7981 */ /* 0x0000a2000c1e1900 */
[----:B------:R-:W-:Y:S02]  /*0540*/  IADD3 R17, P2, PT, R4, 0x20, RZ ;  /* 0x0000002004117810 */ /* 0x000fe40007f5e0ff */
[----:B------:R-:W-:-:S05]  /*0550*/  IADD3 R15, P3, PT, R6, 0x20, RZ ;  /* 0x00000020060f7810 */ /* 0x000fca0007f7e0ff */
[----:B------:R-:W-:Y:S02]  /*0560*/  IMAD.X R16, RZ, RZ, R7, P3 ;  /* 0x000000ffff107224 */ /* 0x000fe400018e0607 */
[----:B0-----:R-:W-:Y:S01]  /*0570*/  IMAD.X R5, RZ, RZ, R5, P2 ;  /* 0x000000ffff057224 */ /* 0x001fe200010e0605 */
[----:B--2---:R-:W-:Y:S02]  /*0580*/  ISETP.NE.AND P1, PT, R12, R13, PT ;  /* 0x0000000d0c00720c */ /* 0x004fe40003f25270 */
[----:B------:R-:W-:-:S05]  /*0590*/  IADD3 R12, P4, PT, R8, 0x20, RZ ;  /* 0x00000020080c7810 */ /* 0x000fca0007f9e0ff */
[----:B------:R-:W-:-:S06]  /*05a0*/  IMAD.X R13, RZ, RZ, R9, P4 ;  /* 0x000000ffff0d7224 */ /* 0x000fcc00020e0609 */
[----:B------:R0:W-:Y:S02]  /*05b0*/  @P1 STG.E desc[UR10][R6.64+0xc], R0 ;  /* 0x00000c0006001986 */ /* 0x0001e4000c10190a */
[----:B0-----:R-:W-:Y:S01]  /*05c0*/  @P1 VIADD R0, R0, 0x1 ;  /* 0x0000000100001836 */ /* 0x001fe20000000000 */
[----:B------:R-:W-:-:S04]  /*05d0*/  IADD3 R11, P1, PT, R11, -0x8, RZ ;  /* 0xfffffff80b0b7810 */ /* 0x000fc80007f3e0ff */
[----:B------:R-:W-:Y:S01]  /*05e0*/  IADD3.X R10, PT, PT, R10, -0x1, RZ, P1, !PT ;  /* 0xffffffff0a0a7810 */ /* 0x000fe20000ffe4ff */
[----:B------:R0:W-:Y:S01]  /*05f0*/  STG.E desc[UR10][R8.64+0x10], R0 ;  /* 0x0000100008007986 */ /* 0x0001e2000c10190a */
[----:B------:R-:W-:-:S04]  /*0600*/  ISETP.NE.U32.AND P1, PT, R11, RZ, PT ;  /* 0x000000ff0b00720c */ /* 0x000fc80003f25070 */
[----:B------:R-:W-:-:S13]  /*0610*/  ISETP.NE.AND.EX P1, PT, R10, RZ, PT, P1 ;  /* 0x000000ff0a00720c */ /* 0x000fda0003f25310 */
[----:B0-----:R-:W-:Y:S05]  /*0620*/  @P1 BRA `(.L_x_1498) ;  /* 0xfffffffc00001947 */ /* 0x001fea000383ffff */
.L_x_1497:
        /* <DEDUP_REMOVED lines=15> */
[----:B------:R-:W2:Y:S04]  /*0720*/  LDG.E R6, desc[UR10][R4.64] ;  /* 0x0000000a04067981 */ /* 0x000ea8000c1e1900 */
[----:B------:R-:W2:Y:S02]  /*0730*/  LDG.E R7, desc[UR10][R4.64+0x4] ;  /* 0x0000040a04077981 */ /* 0x000ea4000c1e1900 */
[----:B--2---:R-:W-:-:S02]  /*0740*/  ISETP.NE.AND P1, PT, R6, R7, PT ;  /* 0x000000070600720c */ /* 0x004fc40003f25270 */
[C---:B0-----:R-:W-:Y:S02]  /*0750*/  IADD3 R6, P2, PT, R8.reuse, UR4, RZ ;  /* 0x0000000408067c10 */ /* 0x041fe4000ff5e0ff */
[----:B-1----:R-:W-:Y:S02]  /*0760*/  IADD3 R8, P3, PT, R8, UR6, RZ ;  /* 0x0000000608087c10 */ /* 0x002fe4000ff7e0ff */
[C---:B------:R-:W-:Y:S02]  /*0770*/  IADD3.X R7, PT, PT, R9.reuse, UR5, RZ, P2, !PT ;  /* 0x0000000509077c10 */ /* 0x040fe400097fe4ff */
[----:B------:R-:W-:-:S05]  /*0780*/  IADD3.X R9, PT, PT, R9, UR7, RZ, P3, !PT ;  /* 0x0000000709097c10 */ /* 0x000fca0009ffe4ff */
        /* <DEDUP_REMOVED lines=19> */
[----:B0-----:R-:W-:Y:S01]  /*08c0*/  @P1 VIADD R0, R0, 0x1 ;  /* 0x0000000100001836 */ /* 0x001fe20000000000 */
[----:B------:R-:W-:-:S04]  /*08d0*/  IADD3 R2, P1, PT, R2, 0x4, RZ ;  /* 0x0000000402027810 */ /* 0x000fc80007f3e0ff */
[----:B------:R0:W-:Y:S01]  /*08e0*/  STG.E desc[UR10][R8.64+0x10], R0 ;  /* 0x0000100008007986 */ /* 0x0001e2000c10190a */
[----:B------:R-:W-:-:S08]  /*08f0*/  IMAD.X R3, RZ, RZ, R3, P1 ;  /* 0x000000ffff037224 */ /* 0x000fd000008e0603 */
.L_x_1499:
[----:B------:R-:W-:Y:S05]  /*0900*/  @!P0 EXIT ;  /* 0x000000000000894d */ /* 0x000fea0003800000 */
[----:B------:R-:W-:Y:S02]  /*0910*/  ISETP.NE.U32.AND P1, PT, R13, 0x1, PT ;  /* 0x000000010d00780c */ /* 0x000fe40003f25070 */
[----:B------:R-:W-:Y:S02]  /*0920*/  LOP3.LUT R4, R12, 0x1, RZ, 0xc0, !PT ;  /* 0x000000010c047812 */ /* 0x000fe400078ec0ff */
[----:B------:R-:W-:Y:S02]  /*0930*/  ISETP.NE.AND.EX P1, PT, RZ, RZ, PT, P1 ;  /* 0x000000ffff00720c */ /* 0x000fe40003f25310 */
[----:B------:R-:W-:-:S04]  /*0940*/  ISETP.NE.U32.AND P0, PT, R4, 0x1, PT ;  /* 0x000000010400780c */ /* 0x000fc80003f05070 */
[----:B------:R-:W-:-:S07]  /*0950*/  ISETP.NE.U32.AND.EX P0, PT, RZ, RZ, PT, P0 ;  /* 0x000000ffff00720c */ /* 0x000fce0003f05100 */
[----:B------:R-:W-:Y:S06]  /*0960*/  @!P1 BRA `(.L_x_1500) ;  /* 0x0000000000649947 */ /* 0x000fec0003800000 */
[----:B------:R-:W1:Y:S01]  /*0970*/  LDCU.64 UR4, c[0x0][0x390] ;  /* 0x00007200ff0477ac */ /* 0x000e620008000a00 */
[C---:B0-----:R-:W-:Y:S01]  /*0980*/  IMAD.SHL.U32 R8, R2.reuse, 0x4, RZ ;  /* 0x0000000402087824 */ /* 0x041fe200078e00ff */
[----:B------:R-:W-:Y:S01]  /*0990*/  SHF.L.U64.HI R9, R2, 0x2, R3 ;  /* 0x0000000202097819 */ /* 0x000fe20000010203 */
[----:B------:R-:W0:Y:S03]  /*09a0*/  LDCU.64 UR6, c[0x0][0x380] ;  /* 0x00007000ff0677ac */ /* 0x000e260008000a00 */
[----:B-1----:R-:W-:-:S04]  /*09b0*/  IADD3 R4, P1, PT, R8, UR4, RZ ;  /* 0x0000000408047c10 */ /* 0x002fc8000ff3e0ff */
[----:B------:R-:W-:Y:S01]  /*09c0*/  IADD3.X R5, PT, PT, R9, UR5, RZ, P1, !PT ;  /* 0x0000000509057c10 */ /* 0x000fe20008ffe4ff */
[----:B------:R-:W1:Y:S04]  /*09d0*/  LDCU.64 UR4, c[0x0][0x388] ;  /* 0x00007100ff0477ac */ /* 0x000e680008000a00 */
[----:B------:R-:W2:Y:S04]  /*09e0*/  LDG.E R6, desc[UR10][R4.64] ;  /* 0x0000000a04067981 */ /* 0x000ea8000c1e1900 */
[----:B------:R-:W2:Y:S02]  /*09f0*/  LDG.E R7, desc[UR10][R4.64+0x4] ;  /* 0x0000040a04077981 */ /* 0x000ea4000c1e1900 */
[----:B--2---:R-:W-:-:S02]  /*0a00*/  ISETP.NE.AND P1, PT, R6, R7, PT ;  /* 0x000000070600720c */ /* 0x004fc40003f25270 */
[C---:B-1----:R-:W-:Y:S02]  /*0a10*/  IADD3 R6, P2, PT, R8.reuse, UR4, RZ ;  /* 0x0000000408067c10 */ /* 0x042fe4000ff5e0ff */
[----:B0-----:R-:W-:Y:S02]  /*0a20*/  IADD3 R8, P3, PT, R8, UR6, RZ ;  /* 0x0000000608087c10 */ /* 0x001fe4000ff7e0ff */
        /* <DEDUP_REMOVED lines=13> */
.L_x_1500:
[----:B------:R-:W-:Y:S05]  /*0b00*/  @P0 EXIT ;  /* 0x000000000000094d */ /* 0x000fea0003800000 */
[----:B------:R-:W2:Y:S01]  /*0b10*/  LDCU.64 UR4, c[0x0][0x390] ;  /* 0x00007200ff0477ac */ /* 0x000ea20008000a00 */
[C---:B------:R-:W-:Y:S01]  /*0b20*/  IMAD.SHL.U32 R7, R2.reuse, 0x4, RZ ;  /* 0x0000000402077824 */ /* 0x040fe200078e00ff */
[----:B01----:R-:W-:-:S04]  /*0b30*/  SHF.L.U64.HI R8, R2, 0x2, R3 ;  /* 0x0000000202087819 */ /* 0x003fc80000010203 */
[----:B--2---:R-:W-:-:S04]  /*0b40*/  IADD3 R2, P0, PT, R7, UR4, RZ ;  /* 0x0000000407027c10 */ /* 0x004fc8000ff1e0ff */
[----:B------:R-:W-:Y:S01]  /*0b50*/  IADD3.X R3, PT, PT, R8, UR5, RZ, P0, !PT ;  /* 0x0000000508037c10 */ /* 0x000fe200087fe4ff */
[----:B------:R-:W0:Y:S04]  /*0b60*/  LDCU.64 UR4, c[0x0][0x380] ;  /* 0x00007000ff0477ac */ /* 0x000e280008000a00 */
[----:B------:R-:W2:Y:S04]  /*0b70*/  LDG.E R4, desc[UR10][R2.64] ;  /* 0x0000000a02047981 */ /* 0x000ea8000c1e1900 */
[----:B------:R-:W2:Y:S01]  /*0b80*/  LDG.E R5, desc[UR10][R2.64+0x4] ;  /* 0x0000040a02057981 */ /* 0x000ea2000c1e1900 */
[----:B0-----:R-:W-:-:S02]  /*0b90*/  IADD3 R6, P2, PT, R7, UR4, RZ ;  /* 0x0000000407067c10 */ /* 0x001fc4000ff5e0ff */
[----:B--2---:R-:W-:-:S13]  /*0ba0*/  ISETP.NE.AND P0, PT, R4, R5, PT ;  /* 0x000000050400720c */ /* 0x004fda0003f05270 */
[----:B------:R-:W0:Y:S02]  /*0bb0*/  @P0 LDC.64 R4, c[0x0][0x388] ;  /* 0x0000e200ff040b82 */ /* 0x000e240000000a00 */
[----:B0-----:R-:W-:Y:S02]  /*0bc0*/  @P0 IADD3 R4, P1, PT, R7, R4, RZ ;  /* 0x0000000407040210 */ /* 0x001fe40007f3e0ff */
[----:B------:R-:W-:-:S03]  /*0bd0*/  IADD3.X R7, PT, PT, R8, UR5, RZ, P2, !PT ;  /* 0x0000000508077c10 */ /* 0x000fc600097fe4ff */
[----:B------:R-:W-:-:S05]  /*0be0*/  @P0 IMAD.X R5, R8, 0x1, R5, P1 ;  /* 0x0000000108050824 */ /* 0x000fca00008e0605 */
[----:B------:R0:W-:Y:S02]  /*0bf0*/  @P0 STG.E desc[UR10][R4.64], R0 ;  /* 0x0000000004000986 */ /* 0x0001e4000c10190a */
[----:B0-----:R-:W-:-:S05]  /*0c00*/  @P0 VIADD R0, R0, 0x1 ;  /* 0x0000000100000836 */ /* 0x001fca0000000000 */
[----:B------:R-:W-:Y:S01]  /*0c10*/  STG.E desc[UR10][R6.64+0x4], R0 ;  /* 0x0000040006007986 */ /* 0x000fe2000c10190a */
[----:B------:R-:W-:Y:S05]  /*0c20*/  EXIT ;  /* 0x000000000000794d */ /* 0x000fea0003800000 */
.L_x_1501:
        /* <DEDUP_REMOVED lines=13> */
.L_x_8817:


//--------------------- .text._ZN2at6native55_GLOBAL__N__0955718d_22_SparseCsrTensorMath_cu_868dd54534reduce_sparse_csr_dim0_cuda_kernelIhlNS1_14ReductionAddOpIlEElEEvPT2_PKT0_lPKT_S9_lT1_ --------------------------
	.section	.text._ZN2at6native55_GLOBAL__N__0955718d_22_SparseCsrTensorMath_cu_868dd54534reduce_sparse_csr_dim0_cuda_kernelIhlNS1_14ReductionAddOpIlEElEEvPT2_PKT0_lPKT_S9_lT1_,"ax",@progbits
	.align	128
.text._ZN2at6native55_GLOBAL__N__0955718d_22_SparseCsrTensorMath_cu_868dd54534reduce_sparse_csr_dim0_cuda_kernelIhlNS1_14ReductionAddOpIlEElEEvPT2_PKT0_lPKT_S9_lT1_:
        .type           _ZN2at6native55_GLOBAL__N__0955718d_22_SparseCsrTensorMath_cu_868dd54534reduce_sparse_csr_dim0_cuda_kernelIhlNS1_14ReductionAddOpIlEElEEvPT2_PKT0_lPKT_S9_lT1_,@function
        .size           _ZN2at6native55_GLOBAL__N__0955718d_22_SparseCsrTensorMath_cu_868dd54534reduce_sparse_csr_dim0_cuda_kernelIhlNS1_14ReductionAddOpIlEElEEvPT2_PKT0_lPKT_S9_lT1_,(.L_x_8818 - _ZN2at6native55_GLOBAL__N__0955718d_22_SparseCsrTensorMath_cu_868dd54534reduce_sparse_csr_dim0_cuda_kernelIhlNS1_14ReductionAddOpIlEElEEvPT2_PKT0_lPKT_S9_lT1_)
        .other          _ZN2at6native55_GLOBAL__N__0955718d_22_SparseCsrTensorMath_cu_868dd54534reduce_sparse_csr_dim0_cuda_kernelIhlNS1_14ReductionAddOpIlEElEEvPT2_PKT0_lPKT_S9_lT1_,@"STO_CUDA_ENTRY STV_DEFAULT"
_ZN2at6native55_GLOBAL__N__0955718d_22_SparseCsrTensorMath_cu_868dd54534reduce_sparse_csr_dim0_cuda_kernelIhlNS1_14ReductionAddOpIlEElEEvPT2_PKT0_lPKT_S9_lT1_:
        /* <DEDUP_REMOVED lines=48> */
.L_x_1504:
        /* <DEDUP_REMOVED lines=16> */
[----:B------:R-:W3:Y:S01]  /*0400*/  @!P0 LDG.E.U8 R23, desc[UR14][R4.64+-0x7] ;  /* 0xfffff90e04178981 */ /* 0x000ee2000c1e1100 */
[----:B------:R-:W-:-:S03]  /*0410*/  ISETP.NE.AND.EX P1, PT, R3, R13, PT, P1 ;  /* 0x0000000d0300720c */ /* 0x000fc60003f25310 */
[----:B------:R-:W4:Y:S04]  /*0420*/  LDG.E.64 R12, desc[UR14][R6.64+-0x10] ;  /* 0xfffff00e060c7981 */ /* 0x000f28000c1e1b00 */
[----:B------:R-:W2:Y:S04]  /*0430*/  @!P5 LDG.E.U8 R25, desc[UR14][R4.64+-0x6] ;  /* 0xfffffa0e0419d981 */ /* 0x000ea8000c1e1100 */
[----:B------:R-:W2:Y:S01]  /*0440*/  @!P3 LDG.E.U8 R27, desc[UR14][R4.64+-0x5] ;  /* 0xfffffb0e041bb981 */ /* 0x000ea2000c1e1100 */
[----:B------:R-:W-:-:S03]  /*0450*/  ISETP.NE.U32.AND P2, PT, R2, R14, PT ;  /* 0x0000000e0200720c */ /* 0x000fc60003f45070 */
[----:B------:R-:W2:Y:S04]  /*0460*/  LDG.E.64 R18, desc[UR14][R6.64] ;  /* 0x0000000e06127981 */ /* 0x000ea8000c1e1b00 */
[----:B------:R-:W2:Y:S01]  /*0470*/  @!P1 LDG.E.U8 R29, desc[UR14][R4.64+-0x4] ;  /* 0xfffffc0e041d9981 */ /* 0x000ea2000c1e1100 */
[----:B------:R-:W-:-:S03]  /*0480*/  ISETP.NE.AND.EX P2, PT, R3, R15, PT, P2 ;  /* 0x0000000f0300720c */ /* 0x000fc60003f45320 */
[----:B------:R-:W2:Y:S01]  /*0490*/  LDG.E.64 R14, desc[UR14][R6.64+0x8] ;  /* 0x0000080e060e7981 */ /* 0x000ea2000c1e1b00 */
[----:B------:R-:W-:-:S04]  /*04a0*/  ISETP.NE.U32.AND P4, PT, R2, R20, PT ;  /* 0x000000140200720c */ /* 0x000fc80003f85070 */
[----:B------:R-:W-:-:S05]  /*04b0*/  ISETP.NE.AND.EX P4, PT, R3, R21, PT, P4 ;  /* 0x000000150300720c */ /* 0x000fca0003f85340 */
[----:B------:R-:W2:Y:S08]  /*04c0*/  @!P2 LDG.E.U8 R21, desc[UR14][R4.64+-0x3] ;  /* 0xfffffd0e0415a981 */ /* 0x000eb0000c1e1100 */
[----:B------:R-:W2:Y:S01]  /*04d0*/  @!P4 LDG.E.U8 R11, desc[UR14][R4.64+-0x2] ;  /* 0xfffffe0e040bc981 */ /* 0x000ea2000c1e1100 */
[----:B---3--:R-:W-:-:S03]  /*04e0*/  @!P0 IADD3 R0, P6, PT, R23, R0, RZ ;  /* 0x0000000017008210 */ /* 0x008fc60007fde0ff */
[----:B------:R-:W3:Y:S02]  /*04f0*/  LDG.E.64 R22, desc[UR14][R6.64+0x38] ;  /* 0x0000380e06167981 */ /* 0x000ee4000c1e1b00 */
[----:B------:R-:W-:Y:S01]  /*0500*/  @!P0 IMAD.X R9, RZ, RZ, R9, P6 ;  /* 0x000000ffff098224 */ /* 0x000fe200030e0609 */
[C---:B----4-:R-:W-:Y:S02]  /*0510*/  ISETP.NE.U32.AND P0, PT, R2.reuse, R12, PT ;  /* 0x0000000c0200720c */ /* 0x050fe40003f05070 */
[----:B--2---:R-:W-:Y:S02]  /*0520*/  @!P5 IADD3 R0, P6, PT, R25, R0, RZ ;  /* 0x000000001900d210 */ /* 0x004fe40007fde0ff */
[----:B------:R-:W-:Y:S02]  /*0530*/  ISETP.NE.AND.EX P0, PT, R3, R13, PT, P0 ;  /* 0x0000000d0300720c */ /* 0x000fe40003f05300 */
[----:B------:R-:W2:Y:S01]  /*0540*/  LDG.E.64 R12, desc[UR14][R6.64+0x10] ;  /* 0x0000100e060c7981 */ /* 0x000ea2000c1e1b00 */
[----:B------:R-:W-:Y:S01]  /*0550*/  @!P5 IMAD.X R9, RZ, RZ, R9, P6 ;  /* 0x000000ffff09d224 */ /* 0x000fe200030e0609 */
[----:B------:R-:W-:-:S02]  /*0560*/  ISETP.NE.U32.AND P5, PT, R2, R16, PT ;  /* 0x000000100200720c */ /* 0x000fc40003fa5070 */
[----:B------:R-:W-:Y:S02]  /*0570*/  @!P3 IADD3 R0, P6, PT, R27, R0, RZ ;  /* 0x000000001b00b210 */ /* 0x000fe40007fde0ff */
[----:B------:R-:W-:Y:S02]  /*0580*/  ISETP.NE.AND.EX P5, PT, R3, R17, PT, P5 ;  /* 0x000000110300720c */ /* 0x000fe40003fa5350 */
[----:B------:R-:W4:Y:S01]  /*0590*/  LDG.E.64 R16, desc[UR14][R6.64+0x20] ;  /* 0x0000200e06107981 */ /* 0x000f22000c1e1b00 */
[----:B------:R-:W-:Y:S01]  /*05a0*/  @!P3 IMAD.X R9, RZ, RZ, R9, P6 ;  /* 0x000000ffff09b224 */ /* 0x000fe200030e0609 */
[----:B------:R-:W-:Y:S02]  /*05b0*/  ISETP.NE.U32.AND P3, PT, R2, R18, PT ;  /* 0x000000120200720c */ /* 0x000fe40003f65070 */
[----:B------:R-:W-:Y:S01]  /*05c0*/  @!P1 IADD3 R0, P6, PT, R29, R0, RZ ;  /* 0x000000001d009210 */ /* 0x000fe20007fde0ff */
[----:B------:R-:W3:Y:S01]  /*05d0*/  @!P0 LDG.E.U8 R25, desc[UR14][R4.64+-0x1] ;  /* 0xffffff0e04198981 */ /* 0x000ee2000c1e1100 */
[----:B------:R-:W-:-:S03]  /*05e0*/  ISETP.NE.AND.EX P3, PT, R3, R19, PT, P3 ;  /* 0x000000130300720c */ /* 0x000fc60003f65330 */
[----:B------:R-:W-:Y:S01]  /*05f0*/  @!P1 IMAD.X R9, RZ, RZ, R9, P6 ;  /* 0x000000ffff099224 */ /* 0x000fe200030e0609 */
[----:B------:R-:W-:Y:S01]  /*0600*/  ISETP.NE.U32.AND P1, PT, R2, R14, PT ;  /* 0x0000000e0200720c */ /* 0x000fe20003f25070 */
[----:B------:R-:W4:Y:S03]  /*0610*/  @!P5 LDG.E.U8 R27, desc[UR14][R4.64] ;  /* 0x0000000e041bd981 */ /* 0x000f26000c1e1100 */
[----:B------:R-:W-:Y:S01]  /*0620*/  ISETP.NE.AND.EX P1, PT, R3, R15, PT, P1 ;  /* 0x0000000f0300720c */ /* 0x000fe20003f25310 */
[----:B------:R-:W4:Y:S04]  /*0630*/  LDG.E.64 R18, desc[UR14][R6.64+0x18] ;  /* 0x0000180e06127981 */ /* 0x000f28000c1e1b00 */
[----:B------:R-:W4:Y:S01]  /*0640*/  @!P3 LDG.E.U8 R29, desc[UR14][R4.64+0x1] ;  /* 0x0000010e041db981 */ /* 0x000f22000c1e1100 */
[----:B------:R-:W-:-:S03]  /*0650*/  @!P2 IADD3 R0, P6, PT, R21, R0, RZ ;  /* 0x000000001500a210 */ /* 0x000fc60007fde0ff */
[----:B------:R-:W4:Y:S04]  /*0660*/  LDG.E.64 R14, desc[UR14][R6.64+0x28] ;  /* 0x0000280e060e7981 */ /* 0x000f28000c1e1b00 */
[----:B------:R-:W4:Y:S04]  /*0670*/  @!P1 LDG.E.U8 R24, desc[UR14][R4.64+0x2] ;  /* 0x0000020e04189981 */ /* 0x000f28000c1e1100 */
[----:B------:R-:W4:Y:S01]  /*0680*/  LDG.E.64 R20, desc[UR14][R6.64+0x30] ;  /* 0x0000300e06147981 */ /* 0x000f22000c1e1b00 */
[----:B------:R-:W-:Y:S01]  /*0690*/  @!P2 IMAD.X R9, RZ, RZ, R9, P6 ;  /* 0x000000ffff09a224 */ /* 0x000fe200030e0609 */
[----:B------:R-:W-:-:S05]  /*06a0*/  @!P4 IADD3 R0, P6, PT, R11, R0, RZ ;  /* 0x000000000b00c210 */ /* 0x000fca0007fde0ff */
[----:B------:R-:W-:Y:S01]  /*06b0*/  @!P4 IMAD.X R9, RZ, RZ, R9, P6 ;  /* 0x000000ffff09c224 */ /* 0x000fe200030e0609 */
[----:B--2---:R-:W-:Y:S02]  /*06c0*/  ISETP.NE.U32.AND P4, PT, R2, R12, PT ;  /* 0x0000000c0200720c */ /* 0x004fe40003f85070 */
[----:B---3--:R-:W-:-:S05]  /*06d0*/  @!P0 IADD3 R0, P2, PT, R25, R0, RZ ;  /* 0x0000000019008210 */ /* 0x008fca0007f5e0ff */
[----:B------:R-:W-:Y:S01]  /*06e0*/  @!P0 IMAD.X R9, RZ, RZ, R9, P2 ;  /* 0x000000ffff098224 */ /* 0x000fe200010e0609 */
[----:B----4-:R-:W-:Y:S02]  /*06f0*/  @!P5 IADD3 R0, P6, PT, R27, R0, RZ ;  /* 0x000000001b00d210 */ /* 0x010fe40007fde0ff */
[----:B------:R-:W-:Y:S02]  /*0700*/  ISETP.NE.AND.EX P0, PT, R3, R13, PT, P4 ;  /* 0x0000000d0300720c */ /* 0x000fe40003f05340 */
[C---:B------:R-:W-:Y:S01]  /*0710*/  ISETP.NE.U32.AND P2, PT, R2.reuse, R18, PT ;  /* 0x000000120200720c */ /* 0x040fe20003f45070 */
[----:B------:R-:W-:Y:S01]  /*0720*/  @!P5 IMAD.X R9, RZ, RZ, R9, P6 ;  /* 0x000000ffff09d224 */ /* 0x000fe200030e0609 */
[----:B------:R-:W-:Y:S02]  /*0730*/  ISETP.NE.U32.AND P4, PT, R2, R16, PT ;  /* 0x000000100200720c */ /* 0x000fe40003f85070 */
[----:B------:R-:W-:Y:S02]  /*0740*/  @!P3 IADD3 R0, P5, PT, R29, R0, RZ ;  /* 0x000000001d00b210 */ /* 0x000fe40007fbe0ff */
[----:B------:R-:W-:-:S02]  /*0750*/  ISETP.NE.AND.EX P2, PT, R3, R19, PT, P2 ;  /* 0x000000130300720c */ /* 0x000fc40003f45320 */
[C---:B------:R-:W-:Y:S01]  /*0760*/  ISETP.NE.AND.EX P4, PT, R3.reuse, R17, PT, P4 ;  /* 0x000000110300720c */ /* 0x040fe20003f85340 */
[----:B------:R-:W-:Y:S01]  /*0770*/  @!P3 IMAD.X R9, RZ, RZ, R9, P5 ;  /* 0x000000ffff09b224 */ /* 0x000fe200028e0609 */
[----:B------:R-:W-:Y:S01]  /*0780*/  ISETP.NE.U32.AND P6, PT, R2, R14, PT ;  /* 0x0000000e0200720c */ /* 0x000fe20003fc5070 */
[----:B------:R-:W2:Y:S01]  /*0790*/  @!P0 LDG.E.U8 R11, desc[UR14][R4.64+0x3] ;  /* 0x0000030e040b8981 */ /* 0x000ea2000c1e1100 */
[----:B------:R-:W-:Y:S02]  /*07a0*/  @!P1 IADD3 R0, P5, PT, R24, R0, RZ ;  /* 0x0000000018009210 */ /* 0x000fe40007fbe0ff */
[C---:B------:R-:W-:Y:S02]  /*07b0*/  ISETP.NE.AND.EX P6, PT, R3.reuse, R15, PT, P6 ;  /* 0x0000000f0300720c */ /* 0x040fe40003fc5360 */
[C---:B------:R-:W-:Y:S01]  /*07c0*/  ISETP.NE.U32.AND P3, PT, R2.reuse, R20, PT ;  /* 0x000000140200720c */ /* 0x040fe20003f65070 */
[----:B------:R-:W-:Y:S01]  /*07d0*/  @!P1 IMAD.X R9, RZ, RZ, R9, P5 ;  /* 0x000000ffff099224 */ /* 0x000fe200028e0609 */
[----:B------:R-:W-:Y:S01]  /*07e0*/  ISETP.NE.U32.AND P1, PT, R2, R22, PT ;  /* 0x000000160200720c */ /* 0x000fe20003f25070 */
[----:B------:R-:W3:Y:S01]  /*07f0*/  @!P2 LDG.E.U8 R13, desc[UR14][R4.64+0x4] ;  /* 0x0000040e040da981 */ /* 0x000ee2000c1e1100 */
[----:B------:R-:W-:-:S02]  /*0800*/  ISETP.NE.AND.EX P3, PT, R3, R21, PT, P3 ;  /* 0x000000150300720c */ /* 0x000fc40003f65330 */
[----:B------:R-:W-:Y:S01]  /*0810*/  ISETP.NE.AND.EX P1, PT, R3, R23, PT, P1 ;  /* 0x000000170300720c */ /* 0x000fe20003f25310 */
[----:B------:R-:W4:Y:S04]  /*0820*/  @!P4 LDG.E.U8 R15, desc[UR14][R4.64+0x5] ;  /* 0x0000050e040fc981 */ /* 0x000f28000c1e1100 */
[----:B------:R-:W4:Y:S06]  /*0830*/  @!P6 LDG.E.U8 R17, desc[UR14][R4.64+0x6] ;  /* 0x0000060e0411e981 */ /* 0x000f2c000c1e1100 */
[----:B------:R-:W4:Y:S04]  /*0840*/  @!P3 LDG.E.U8 R19, desc[UR14][R4.64+0x7] ;  /* 0x0000070e0413b981 */ /* 0x000f28000c1e1100 */
[----:B------:R-:W4:Y:S01]  /*0850*/  @!P1 LDG.E.U8 R21, desc[UR14][R4.64+0x8] ;  /* 0x0000080e04159981 */ /* 0x000f22000c1e1100 */
[----:B------:R-:W-:-:S04]  /*0860*/  UIADD3 UR4, UP1, UPT, UR4, -0x10, URZ ;  /* 0xfffffff004047890 */ /* 0x000fc8000ff3e0ff */
[----:B------:R-:W-:Y:S02]  /*0870*/  UIADD3.X UR7, UPT, UPT, UR7, -0x1, URZ, UP1, !UPT ;  /* 0xffffffff07077890 */ /* 0x000fe40008ffe4ff */
[----:B------:R-:W-:-:S04]  /*0880*/  UISETP.NE.U32.AND UP1, UPT, UR4, URZ, UPT ;  /* 0x000000ff0400728c */ /* 0x000fc8000bf25070 */
[----:B------:R-:W-:Y:S01]  /*0890*/  UISETP.NE.AND.EX UP1, UPT, UR7, URZ, UPT, UP1 ;  /* 0x000000ff0700728c */ /* 0x000fe2000bf25310 */
[----:B--2---:R-:W-:-:S05]  /*08a0*/  @!P0 IADD3 R0, P5, PT, R11, R0, RZ ;  /* 0x000000000b008210 */ /* 0x004fca0007fbe0ff */
[----:B------:R-:W-:Y:S01]  /*08b0*/  @!P0 IMAD.X R9, RZ, RZ, R9, P5 ;  /* 0x000000ffff098224 */ /* 0x000fe200028e0609 */
[----:B---3--:R-:W-:-:S04]  /*08c0*/  @!P2 IADD3 R0, P5, PT, R13, R0, RZ ;  /* 0x000000000d00a210 */ /* 0x008fc80007fbe0ff */
[----:B----4-:R-:W-:Y:S01]  /*08d0*/  @!P4 IADD3 R0, P0, PT, R15, R0, RZ ;  /* 0x000000000f00c210 */ /* 0x010fe20007f1e0ff */
[----:B------:R-:W-:-:S03]  /*08e0*/  @!P2 IMAD.X R9, RZ, RZ, R9, P5 ;  /* 0x000000ffff09a224 */ /* 0x000fc600028e0609 */
[----:B------:R-:W-:Y:S01]  /*08f0*/  @!P6 IADD3 R0, P5, PT, R17, R0, RZ ;  /* 0x000000001100e210 */ /* 0x000fe20007fbe0ff */
[----:B------:R-:W-:Y:S01]  /*0900*/  @!P4 IMAD.X R9, RZ, RZ, R9, P0 ;  /* 0x000000ffff09c224 */ /* 0x000fe200000e0609 */
[----:B------:R-:W-:-:S03]  /*0910*/  IADD3 R6, P4, PT, R6, 0x80, RZ ;  /* 0x0000008006067810 */ /* 0x000fc60007f9e0ff */
[----:B------:R-:W-:Y:S01]  /*0920*/  @!P6 IMAD.X R9, RZ, RZ, R9, P5 ;  /* 0x000000ffff09e224 */ /* 0x000fe200028e0609 */
[----:B------:R-:W-:Y:S02]  /*0930*/  @!P3 IADD3 R0, P2, PT, R19, R0, RZ ;  /* 0x000000001300b210 */ /* 0x000fe40007f5e0ff */
[----:B------:R-:W-:Y:S02]  /*0940*/  IADD3 R11, P5, PT, R4, 0x10, RZ ;  /* 0x00000010040b7810 */ /* 0x000fe40007fbe0ff */
[----:B------:R-:W-:Y:S01]  /*0950*/  @!P1 IADD3 R0, P0, PT, R21, R0, RZ ;  /* 0x0000000015009210 */ /* 0x000fe20007f1e0ff */
[----:B------:R-:W-:Y:S02]  /*0960*/  @!P3 IMAD.X R9, RZ, RZ, R9, P2 ;  /* 0x000000ffff09b224 */ /* 0x000fe400010e0609 */
[----:B------:R-:W-:Y:S02]  /*0970*/  IMAD.X R7, RZ, RZ, R7, P4 ;  /* 0x000000ffff077224 */ /* 0x000fe400020e0607 */
[----:B------:R-:W-:-:S02]  /*0980*/  IMAD.X R22, RZ, RZ, R5, P5 ;  /* 0x000000ffff167224 */ /* 0x000fc400028e0605 */
[----:B------:R-:W-:Y:S01]  /*0990*/  @!P1 IMAD.X R9, RZ, RZ, R9, P0 ;  /* 0x000000ffff099224 */ /* 0x000fe200000e0609 */
[----:B------:R-:W-:Y:S06]  /*09a0*/  BRA.U UP1, `(.L_x_1504) ;  /* 0xfffffff901547547 */ /* 0x000fec000b83ffff */
.L_x_1503:
        /* <DEDUP_REMOVED lines=23> */
[C---:B--2--5:R-:W-:Y:S01]  /*0b20*/  ISETP.NE.U32.AND P4, PT, R2.reuse, R6, PT ;  /* 0x000000060200720c */ /* 0x064fe20003f85070 */
[----:B------:R-:W-:Y:S01]  /*0b30*/  IMAD.U32 R6, RZ, RZ, UR4 ;  /* 0x00000004ff067e24 */ /* 0x000fe2000f8e00ff */
[----:B---3--:R-:W-:-:S02]  /*0b40*/  ISETP.NE.U32.AND P0, PT, R2, R12, PT ;  /* 0x0000000c0200720c */ /* 0x008fc40003f05070 */
[C---:B------:R-:W-:Y:S02]  /*0b50*/  ISETP.NE.AND.EX P4, PT, R3.reuse, R7, PT, P4 ;  /* 0x000000070300720c */ /* 0x040fe40003f85340 */
[----:B------:R-:W-:Y:S02]  /*0b60*/  ISETP.NE.AND.EX P0, PT, R3, R13, PT, P0 ;  /* 0x0000000d0300720c */ /* 0x000fe40003f05300 */
[----:B------:R-:W2:Y:S01]  /*0b70*/  LDG.E.64 R12, desc[UR14][R4.64+0x10] ;  /* 0x0000100e040c7981 */ /* 0x000ea2000c1e1b00 */
[----:B------:R-:W-:-:S08]  /*0b80*/  IMAD.U32 R7, RZ, RZ, UR7 ;  /* 0x00000007ff077e24 */ /* 0x000fd0000f8e00ff */
[----:B------:R-:W3:Y:S04]  /*0b90*/  @!P4 LDG.E.U8 R11, desc[UR14][R6.64] ;  /* 0x0000000e060bc981 */ /* 0x000ee8000c1e1100 */
[----:B------:R-:W3:Y:S01]  /*0ba0*/  @!P0 LDG.E.U8 R25, desc[UR14][R6.64+0x1] ;  /* 0x0000010e06198981 */ /* 0x000ee2000c1e1100 */
[C---:B----4-:R-:W-:Y:S02]  /*0bb0*/  ISETP.NE.U32.AND P3, PT, R2.reuse, R18, PT ;  /* 0x000000120200720c */ /* 0x050fe40003f65070 */
[----:B------:R-:W-:Y:S02]  /*0bc0*/  ISETP.NE.U32.AND P2, PT, R2, R16, PT ;  /* 0x000000100200720c */ /* 0x000fe40003f45070 */
[C---:B------:R-:W-:Y:S02]  /*0bd0*/  ISETP.NE.AND.EX P3, PT, R3.reuse, R19, PT, P3 ;  /* 0x000000130300720c */ /* 0x040fe40003f65330 */
[----:B------:R-:W-:-:S02]  /*0be0*/  ISETP.NE.AND.EX P2, PT, R3, R17, PT, P2 ;  /* 0x000000110300720c */ /* 0x000fc40003f45320 */
[----:B------:R-:W-:-:S04]  /*0bf0*/  ISETP.NE.U32.AND P5, PT, R2, R14, PT ;  /* 0x0000000e0200720c */ /* 0x000fc80003fa5070 */
[----:B------:R-:W-:-:S13]  /*0c00*/  ISETP.NE.AND.EX P5, PT, R3, R15, PT, P5 ;  /* 0x0000000f0300720c */ /* 0x000fda0003fa5350 */
[----:B------:R-:W4:Y:S01]  /*0c10*/  @!P5 LDG.E.U8 R15, desc[UR14][R6.64+0x5] ;  /* 0x0000050e060fd981 */ /* 0x000f22000c1e1100 */
[----:B--2---:R-:W-:-:S04]  /*0c20*/  ISETP.NE.U32.AND P1, PT, R2, R12, PT ;  /* 0x0000000c0200720c */ /* 0x004fc80003f25070 */
[----:B------:R-:W-:Y:S02]  /*0c30*/  ISETP.NE.AND.EX P1, PT, R3, R13, PT, P1 ;  /* 0x0000000d0300720c */ /* 0x000fe40003f25310 */
[----:B------:R-:W2:Y:S01]  /*0c40*/  @!P2 LDG.E.U8 R13, desc[UR14][R6.64+0x4] ;  /* 0x0000040e060da981 */ /* 0x000ea2000c1e1100 */
[----:B---3--:R-:W-:-:S03]  /*0c50*/  @!P4 IADD3 R0, P6, PT, R11, R0, RZ ;  /* 0x000000000b00c210 */ /* 0x008fc60007fde0ff */
[----:B------:R-:W3:Y:S02]  /*0c60*/  @!P3 LDG.E.U8 R11, desc[UR14][R6.64+0x3] ;  /* 0x0000030e060bb981 */ /* 0x000ee4000c1e1100 */
[----:B------:R-:W-:Y:S01]  /*0c70*/  @!P4 IMAD.X R9, RZ, RZ, R9, P6 ;  /* 0x000000ffff09c224 */ /* 0x000fe200030e0609 */
[----:B------:R-:W-:-:S04]  /*0c80*/  @!P0 IADD3 R0, P6, PT, R25, R0, RZ ;  /* 0x0000000019008210 */ /* 0x000fc80007fde0ff */
[----:B------:R-:W4:Y:S01]  /*0c90*/  @!P1 LDG.E.U8 R5, desc[UR14][R6.64+0x2] ;  /* 0x0000020e06059981 */ /* 0x000f22000c1e1100 */
[C---:B------:R-:W-:Y:S01]  /*0ca0*/  ISETP.NE.U32.AND P4, PT, R2.reuse, R20, PT ;  /* 0x000000140200720c */ /* 0x040fe20003f85070 */
[----:B------:R-:W-:Y:S01]  /*0cb0*/  @!P0 IMAD.X R9, RZ, RZ, R9, P6 ;  /* 0x000000ffff098224 */ /* 0x000fe200030e0609 */
[----:B------:R-:W-:Y:S02]  /*0cc0*/  ISETP.NE.U32.AND P0, PT, R2, R22, PT ;  /* 0x000000160200720c */ /* 0x000fe40003f05070 */
[C---:B------:R-:W-:Y:S02]  /*0cd0*/  ISETP.NE.AND.EX P4, PT, R3.reuse, R21, PT, P4 ;  /* 0x000000150300720c */ /* 0x040fe40003f85340 */
[----:B------:R-:W-:-:S11]  /*0ce0*/  ISETP.NE.AND.EX P0, PT, R3, R23, PT, P0 ;  /* 0x000000170300720c */ /* 0x000fd60003f05300 */
[----:B------:R-:W2:Y:S04]  /*0cf0*/  @!P4 LDG.E.U8 R17, desc[UR14][R6.64+0x6] ;  /* 0x0000060e0611c981 */ /* 0x000ea8000c1e1100 */
[----:B------:R-:W2:Y:S01]  /*0d00*/  @!P0 LDG.E.U8 R19, desc[UR14][R6.64+0x7] ;  /* 0x0000070e06138981 */ /* 0x000ea2000c1e1100 */
[----:B------:R-:W-:-:S04]  /*0d10*/  UIADD3 UR5, UP1, UPT, UR5, 0x8, URZ ;  /* 0x0000000805057890 */ /* 0x000fc8000ff3e0ff */
[----:B------:R-:W-:Y:S01]  /*0d20*/  UIADD3.X UR6, UPT, UPT, URZ, UR6, URZ, UP1, !UPT ;  /* 0x00000006ff067290 */ /* 0x000fe20008ffe4ff */
[----:B----4-:R-:W-:-:S05]  /*0d30*/  @!P1 IADD3 R0, P6, PT, R5, R0, RZ ;  /* 0x0000000005009210 */ /* 0x010fca0007fde0ff */
[----:B------:R-:W-:Y:S01]  /*0d40*/  @!P1 IMAD.X R9, RZ, RZ, R9, P6 ;  /* 0x000000ffff099224 */ /* 0x000fe200030e0609 */
[----:B---3--:R-:W-:-:S04]  /*0d50*/  @!P3 IADD3 R0, P6, PT, R11, R0, RZ ;  /* 0x000000000b00b210 */ /* 0x008fc80007fde0ff */
[----:B--2---:R-:W-:Y:S01]  /*0d60*/  @!P2 IADD3 R0, P1, PT, R13, R0, RZ ;  /* 0x000000000d00a210 */ /* 0x004fe20007f3e0ff */
[----:B------:R-:W-:-:S03]  /*0d70*/  @!P3 IMAD.X R9, RZ, RZ, R9, P6 ;  /* 0x000000ffff09b224 */ /* 0x000fc600030e0609 */
[----:B------:R-:W-:Y:S01]  /*0d80*/  @!P5 IADD3 R0, P3, PT, R15, R0, RZ ;  /* 0x000000000f00d210 */ /* 0x000fe20007f7e0ff */
[----:B------:R-:W-:-:S03]  /*0d90*/  @!P2 IMAD.X R9, RZ, RZ, R9, P1 ;  /* 0x000000ffff09a224 */ /* 0x000fc600008e0609 */
[----:B------:R-:W-:Y:S01]  /*0da0*/  @!P4 IADD3 R0, P1, PT, R17, R0, RZ ;  /* 0x000000001100c210 */ /* 0x000fe20007f3e0ff */
[----:B------:R-:W-:-:S03]  /*0db0*/  @!P5 IMAD.X R9, RZ, RZ, R9, P3 ;  /* 0x000000ffff09d224 */ /* 0x000fc600018e0609 */
[----:B------:R-:W-:Y:S01]  /*0dc0*/  @!P0 IADD3 R0, P2, PT, R19, R0, RZ ;  /* 0x0000000013008210 */ /* 0x000fe20007f5e0ff */
[----:B------:R-:W-:-:S04]  /*0dd0*/  @!P4 IMAD.X R9, RZ, RZ, R9, P1 ;  /* 0x000000ffff09c224 */ /* 0x000fc800008e0609 */
[----:B------:R-:W-:-:S08]  /*0de0*/  @!P0 IMAD.X R9, RZ, RZ, R9, P2 ;  /* 0x000000ffff098224 */ /* 0x000fd000010e0609 */
.L_x_1505:
        /* <DEDUP_REMOVED lines=30> */
[----:B------:R-:W2:Y:S06]  /*0fd0*/  @!P0 LDG.E.U8 R7, desc[UR14][R4.64] ;  /* 0x0000000e04078981 */ /* 0x000eac000c1e1100 */
[----:B------:R-:W3:Y:S04]  /*0fe0*/  @!P1 LDG.E.U8 R11, desc[UR14][R4.64+0x1] ;  /* 0x0000010e040b9981 */ /* 0x000ee8000c1e1100 */
[----:B------:R-:W4:Y:S04]  /*0ff0*/  @!P2 LDG.E.U8 R13, desc[UR14][R4.64+0x2] ;  /* 0x0000020e040da981 */ /* 0x000f28000c1e1100 */
[----:B------:R-:W4:Y:S01]  /*1000*/  @!P3 LDG.E.U8 R15, desc[UR14][R4.64+0x3] ;  /* 0x0000030e040fb981 */ /* 0x000f22000c1e1100 */
[----:B------:R-:W-:-:S04]  /*1010*/  UIADD3 UR5, UP1, UPT, UR5, 0x4, URZ ;  /* 0x0000000405057890 */ /* 0x000fc8000ff3e0ff */
[----:B------:R-:W-:Y:S01]  /*1020*/  UIADD3.X UR6, UPT, UPT, URZ, UR6, URZ, UP1, !UPT ;  /* 0x00000006ff067290 */ /* 0x000fe20008ffe4ff */
[----:B--2---:R-:W-:-:S05]  /*1030*/  @!P0 IADD3 R0, P4, PT, R7, R0, RZ ;  /* 0x0000000007008210 */ /* 0x004fca0007f9e0ff */
[----:B------:R-:W-:Y:S01]  /*1040*/  @!P0 IMAD.X R9, RZ, RZ, R9, P4 ;  /* 0x000000ffff098224 */ /* 0x000fe200020e0609 */
[----:B---3--:R-:W-:-:S04]  /*1050*/  @!P1 IADD3 R0, P5, PT, R11, R0, RZ ;  /* 0x000000000b009210 */ /* 0x008fc80007fbe0ff */
[----:B----4-:R-:W-:Y:S01]  /*1060*/  @!P2 IADD3 R0, P0, PT, R13, R0, RZ ;  /* 0x000000000d00a210 */ /* 0x010fe20007f1e0ff */
[----:B------:R-:W-:-:S03]  /*1070*/  @!P1 IMAD.X R9, RZ, RZ, R9, P5 ;  /* 0x000000ffff099224 */ /* 0x000fc600028e0609 */
[----:B------:R-:W-:Y:S01]  /*1080*/  @!P3 IADD3 R0, P1, PT, R15, R0, RZ ;  /* 0x000000000f00b210 */ /* 0x000fe20007f3e0ff */
[----:B------:R-:W-:-:S04]  /*1090*/  @!P2 IMAD.X R9, RZ, RZ, R9, P0 ;  /* 0x000000ffff09a224 */ /* 0x000fc800000e0609 */
[----:B------:R-:W-:-:S08]  /*10a0*/  @!P3 IMAD.X R9, RZ, RZ, R9, P1 ;  /* 0x000000ffff09b224 */ /* 0x000fd000008e0609 */
.L_x_1506:
[----:B------:R-:W-:Y:S05]  /*10b0*/  BRA.U !UP0, `(.L_x_1502) ;  /* 0x0000000108647547 */ /* 0x000fea000b800000 */
[----:B------:R-:W0:Y:S01]  /*10c0*/  LDCU.64 UR8, c[0x0][0x398] ;  /* 0x00007300ff0877ac */ /* 0x000e220008000a00 */
[----:B------:R-:W1:Y:S01]  /*10d0*/  LDCU.64 UR12, c[0x0][0x3a0] ;  /* 0x00007400ff0c77ac */ /* 0x000e620008000a00 */
[----:B0-----:R-:W-:Y:S02]  /*10e0*/  UIADD3 UR8, UP0, UPT, UR5, UR8, URZ ;  /* 0x0000000805087290 */ /* 0x001fe4000ff1e0ff */
[----:B-1----:R-:W-:Y:S02]  /*10f0*/  ULEA UR7, UP1, UR5, UR12, 0x3 ;  /* 0x0000000c05077291 */ /* 0x002fe4000f8218ff */
[----:B------:R-:W-:Y:S02]  /*1100*/  UIADD3.X UR9, UPT, UPT, UR6, UR9, URZ, UP0, !UPT ;  /* 0x0000000906097290 */ /* 0x000fe400087fe4ff */
[----:B------:R-:W-:-:S12]  /*1110*/  ULEA.HI.X UR5, UR5, UR13, UR6, 0x3, UP1 ;  /* 0x0000000d05057291 */ /* 0x000fd800088f1c06 */
.L_x_1507:
[----:B------:R-:W-:Y:S02]  /*1120*/  IMAD.U32 R4, RZ, RZ, UR7 ;  /* 0x00000007ff047e24 */ /* 0x000fe4000f8e00ff */
[----:B------:R-:W-:-:S06]  /*1130*/  IMAD.U32 R5, RZ, RZ, UR5 ;  /* 0x00000005ff057e24 */ /* 0x000fcc000f8e00ff */
[----:B------:R-:W2:Y:S01]  /*1140*/  LDG.E.64 R4, desc[UR14][R4.64] ;  /* 0x0000000e04047981 */ /* 0x000ea2000c1e1b00 */
[----:B------:R-:W-:Y:S02]  /*1150*/  IMAD.U32 R7, RZ, RZ, UR9 ;  /* 0x00000009ff077e24 */ /* 0x000fe4000f8e00ff */
[----:B------:R-:W-:Y:S01]  /*1160*/  IMAD.U32 R6, RZ, RZ, UR8 ;  /* 0x00000008ff067e24 */ /* 0x000fe2000f8e00ff */
[----:B--2--5:R-:W-:-:S04]  /*1170*/  ISETP.NE.U32.AND P0, PT, R2, R4, PT ;  /* 0x000000040200720c */ /* 0x024fc80003f05070 */
[----:B------:R-:W-:-:S13]  /*1180*/  ISETP.NE.AND.EX P0, PT, R3, R5, PT, P0 ;  /* 0x000000050300720c */ /* 0x000fda0003f05300 */
[----:B------:R-:W2:Y:S01]  /*1190*/  @!P0 LDG.E.U8 R7, desc[UR14][R6.64] ;  /* 0x0000000e06078981 */ /* 0x000ea2000c1e1100 */
        /* <DEDUP_REMOVED lines=9> */
[----:B------:R-:W-:Y:S01]  /*1230*/  @!P0 IMAD.X R9, RZ, RZ, R9, P1 ;  /* 0x000000ffff098224 */ /* 0x000fe200008e0609 */
[----:B------:R-:W-:Y:S07]  /*1240*/  BRA.U UP0, `(.L_x_1507) ;  /* 0xfffffffd00b47547 */ /* 0x000fee000b83ffff */
.L_x_1502:
[----:B------:R-:W0:Y:S02]  /*1250*/  LDCU.64 UR4, c[0x0][0x380] ;  /* 0x00007000ff0477ac */ /* 0x000e240008000a00 */
[----:B0----5:R-:W-:Y:S01]  /*1260*/  IADD3 R2, P0, PT, R8, UR4, RZ ;  /* 0x0000000408027c10 */ /* 0x021fe2000ff1e0ff */
[----:B------:R-:W-:-:S03]  /*1270*/  IMAD.MOV.U32 R8, RZ, RZ, R0 ;  /* 0x000000ffff087224 */ /* 0x000fc600078e0000 */
[----:B------:R-:W-:-:S05]  /*1280*/  IADD3.X R3, PT, PT, R10, UR5, RZ, P0, !PT ;  /* 0x000000050a037c10 */ /* 0x000fca00087fe4ff */
[----:B------:R-:W-:Y:S01]  /*1290*/  STG.E.64 desc[UR14][R2.64], R8 ;  /* 0x0000000802007986 */ /* 0x000fe2000c101b0e */
[----:B------:R-:W-:Y:S05]  /*12a0*/  EXIT ;  /* 0x000000000000794d */ /* 0x000fea0003800000 */
.L_x_1508:
        /* <DEDUP_REMOVED lines=13> */
.L_x_8818:


//--------------------- .text._ZN2at6native55_GLOBAL__N__0955718d_22_SparseCsrTensorMath_cu_868dd54534reduce_sparse_csr_dim0_cuda_kernelIhiNS1_14ReductionAddOpIlEElEEvPT2_PKT0_lPKT_S9_lT1_ --------------------------
	.section	.text._ZN2at6native55_GLOBAL__N__0955718d_22_SparseCsrTensorMath_cu_868dd54534reduce_sparse_csr_dim0_cuda_kernelIhiNS1_14ReductionAddOpIlEElEEvPT2_PKT0_lPKT_S9_lT1_,"ax",@progbits
	.align	128
.text._ZN2at6native55_GLOBAL__N__0955718d_22_SparseCsrTensorMath_cu_868dd54534reduce_sparse_csr_dim0_cuda_kernelIhiNS1_14ReductionAddOpIlEElEEvPT2_PKT0_lPKT_S9_lT1_:
        .type           _ZN2at6native55_GLOBAL__N__0955718d_22_SparseCsrTensorMath_cu_868dd54534reduce_sparse_csr_dim0_cuda_kernelIhiNS1_14ReductionAddOpIlEElEEvPT2_PKT0_lPKT_S9_lT1_,@function
        .size           _ZN2at6native55_GLOBAL__N__0955718d_22_SparseCsrTensorMath_cu_868dd54534reduce_sparse_csr_dim0_cuda_kernelIhiNS1_14ReductionAddOpIlEElEEvPT2_PKT0_lPKT_S9_lT1_,(.L_x_8819 - _ZN2at6native55_GLOBAL__N__0955718d_22_SparseCsrTensorMath_cu_868dd54534reduce_sparse_csr_dim0_cuda_kernelIhiNS1_14ReductionAddOpIlEElEEvPT2_PKT0_lPKT_S9_lT1_)
        .other          _ZN2at6native55_GLOBAL__N__0955718d_22_SparseCsrTensorMath_cu_868dd54534reduce_sparse_csr_dim0_cuda_kernelIhiNS1_14ReductionAddOpIlEElEEvPT2_PKT0_lPKT_S9_lT1_,@"STO_CUDA_ENTRY STV_DEFAULT"
_ZN2at6native55_GLOBAL__N__0955718d_22_SparseCsrTensorMath_cu_868dd54534reduce_sparse_csr_dim0_cuda_kernelIhiNS1_14ReductionAddOpIlEElEEvPT2_PKT0_lPKT_S9_lT1_:
        /* <DEDUP_REMOVED lines=33> */
[----:B------:R-:W-:Y:S02]  /*0210*/  ULOP3.LUT UR6, UR9, 0x7fffffff, URZ, 0xc0, !UPT ;  /* 0x7fffffff09067892 */ /* 0x000fe4000f8ec0ff */
[----:B-1----:R-:W-:Y:S02]  /*0220*/  UIADD3 UR4, UP2, UPT, UR10, 0x7, URZ ;  /* 0x000000070a047890 */ /* 0x002fe4000ff5e0ff */
[----:B------:R-:W-:Y:S01]  /*0230*/  UIADD3.X UR9, UPT, UPT, URZ, UR7, URZ, UP1, !UPT ;  /* 0x00000007ff097290 */ /* 0x000fe20008ffe4ff */
[----:B------:R-:W-:Y:S01]  /*0240*/  IMAD.U32 R4, RZ, RZ, UR8 ;  /* 0x00000008ff047e24 */ /* 0x000fe2000f8e00ff */
[----:B------:R-:W-:-:S02]  /*0250*/  UIADD3.X UR7, UPT, UPT, URZ, UR11, URZ, UP2, !UPT ;  /* 0x0000000bff077290 */ /* 0x000fc400097fe4ff */
[----:B------:R-:W-:Y:S01]  /*0260*/  IMAD.U32 R8, RZ, RZ, UR4 ;  /* 0x00000004ff087e24 */ /* 0x000fe2000f8e00ff */
[----:B------:R-:W-:Y:S01]  /*0270*/  UMOV UR4, UR5 ;  /* 0x0000000500047c82 */ /* 0x000fe20008000000 */
[----:B------:R-:W-:Y:S02]  /*0280*/  IMAD.U32 R5, RZ, RZ, UR9 ;  /* 0x00000009ff057e24 */ /* 0x000fe4000f8e00ff */
[----:B------:R-:W-:Y:S01]  /*0290*/  IMAD.U32 R15, RZ, RZ, UR7 ;  /* 0x00000007ff0f7e24 */ /* 0x000fe2000f8e00ff */
[----:B------:R-:W-:-:S06]  /*02a0*/  UMOV UR7, UR6 ;  /* 0x0000000600077c82 */ /* 0x000fcc0008000000 */
.L_x_1511:
        /* <DEDUP_REMOVED lines=14> */
[----:B------:R-:W-:Y:S01]  /*0390*/  IMAD.MOV.U32 R9, RZ, RZ, R15 ;  /* 0x000000ffff097224 */ /* 0x000fe200078e000f */
[----:B----4-:R-:W-:-:S09]  /*03a0*/  ISETP.NE.AND P4, PT, R6, R11, PT ;  /* 0x0000000b0600720c */ /* 0x010fd20003f85270 */
[----:B------:R-:W2:Y:S01]  /*03b0*/  @!P1 LDG.E.U8 R7, desc[UR14][R8.64+-0x7] ;  /* 0xfffff90e08079981 */ /* 0x000ea2000c1e1100 */
[----:B------:R-:W-:-:S03]  /*03c0*/  ISETP.NE.AND P3, PT, R6, R13, PT ;  /* 0x0000000d0600720c */ /* 0x000fc60003f65270 */
[----:B------:R-:W3:Y:S04]  /*03d0*/  @!P5 LDG.E.U8 R11, desc[UR14][R8.64+-0x6] ;  /* 0xfffffa0e080bd981 */ /* 0x000ee8000c1e1100 */
[----:B------:R-:W4:Y:S06]  /*03e0*/  @!P4 LDG.E.U8 R13, desc[UR14][R8.64+-0x5] ;  /* 0xfffffb0e080dc981 */ /* 0x000f2c000c1e1100 */
[----:B------:R-:W4:Y:S01]  /*03f0*/  @!P3 LDG.E.U8 R15, desc[UR14][R8.64+-0x4] ;  /* 0xfffffc0e080fb981 */ /* 0x000f22000c1e1100 */
[----:B------:R-:W-:-:S02]  /*0400*/  ISETP.NE.AND P0, PT, R6, R17, PT ;  /* 0x000000110600720c */ /* 0x000fc40003f05270 */
[----:B------:R-:W-:Y:S02]  /*0410*/  ISETP.NE.AND P2, PT, R6, R19, PT ;  /* 0x000000130600720c */ /* 0x000fe40003f45270 */
[----:B--2---:R-:W-:-:S09]  /*0420*/  @!P1 IADD3 R2, P6, PT, R7, R2, RZ ;  /* 0x0000000207029210 */ /* 0x004fd20007fde0ff */
[----:B------:R-:W2:Y:S01]  /*0430*/  @!P0 LDG.E.U8 R7, desc[UR14][R8.64+-0x3] ;  /* 0xfffffd0e08078981 */ /* 0x000ea2000c1e1100 */
[----:B------:R-:W-:Y:S01]  /*0440*/  @!P1 IMAD.X R3, RZ, RZ, R3, P6 ;  /* 0x000000ffff039224 */ /* 0x000fe200030e0603 */
[----:B---3--:R-:W-:Y:S02]  /*0450*/  @!P5 IADD3 R2, P6, PT, R11, R2, RZ ;  /* 0x000000020b02d210 */ /* 0x008fe40007fde0ff */
[C---:B------:R-:W-:Y:S01]  /*0460*/  ISETP.NE.AND P1, PT, R6.reuse, R21, PT ;  /* 0x000000150600720c */ /* 0x040fe20003f25270 */
[----:B------:R-:W3:Y:S02]  /*0470*/  @!P2 LDG.E.U8 R11, desc[UR14][R8.64+-0x2] ;  /* 0xfffffe0e080ba981 */ /* 0x000ee4000c1e1100 */
[----:B------:R-:W-:Y:S01]  /*0480*/  @!P5 IMAD.X R3, RZ, RZ, R3, P6 ;  /* 0x000000ffff03d224 */ /* 0x000fe200030e0603 */
[----:B----4-:R-:W-:Y:S01]  /*0490*/  @!P4 IADD3 R2, P6, PT, R13, R2, RZ ;  /* 0x000000020d02c210 */ /* 0x010fe20007fde0ff */
[----:B------:R-:W4:Y:S01]  /*04a0*/  LDG.E R21, desc[UR14][R4.64+0x8] ;  /* 0x0000080e04157981 */ /* 0x000f22000c1e1900 */
[----:B------:R-:W-:-:S03]  /*04b0*/  ISETP.NE.AND P5, PT, R6, R23, PT ;  /* 0x000000170600720c */ /* 0x000fc60003fa5270 */
[----:B------:R-:W-:Y:S01]  /*04c0*/  @!P4 IMAD.X R3, RZ, RZ, R3, P6 ;  /* 0x000000ffff03c224 */ /* 0x000fe200030e0603 */
[----:B------:R-:W-:Y:S01]  /*04d0*/  @!P3 IADD3 R2, P6, PT, R15, R2, RZ ;  /* 0x000000020f02b210 */ /* 0x000fe20007fde0ff */
[----:B------:R-:W4:Y:S01]  /*04e0*/  LDG.E R23, desc[UR14][R4.64+0xc] ;  /* 0x00000c0e04177981 */ /* 0x000f22000c1e1900 */
[----:B------:R-:W-:-:S03]  /*04f0*/  ISETP.NE.AND P4, PT, R6, R25, PT ;  /* 0x000000190600720c */ /* 0x000fc60003f85270 */
[----:B------:R-:W4:Y:S01]  /*0500*/  @!P1 LDG.E.U8 R13, desc[UR14][R8.64+-0x1] ;  /* 0xffffff0e080d9981 */ /* 0x000f22000c1e1100 */
[----:B------:R-:W-:Y:S01]  /*0510*/  @!P3 IMAD.X R3, RZ, RZ, R3, P6 ;  /* 0x000000ffff03b224 */ /* 0x000fe200030e0603 */
[----:B------:R-:W-:Y:S02]  /*0520*/  ISETP.NE.AND P3, PT, R6, R27, PT ;  /* 0x0000001b0600720c */ /* 0x000fe40003f65270 */
[----:B------:R-:W4:Y:S04]  /*0530*/  @!P5 LDG.E.U8 R15, desc[UR14][R8.64] ;  /* 0x0000000e080fd981 */ /* 0x000f28000c1e1100 */
[----:B------:R-:W4:Y:S04]  /*0540*/  LDG.E R25, desc[UR14][R4.64+0x10] ;  /* 0x0000100e04197981 */ /* 0x000f28000c1e1900 */
[----:B------:R-:W4:Y:S04]  /*0550*/  @!P4 LDG.E.U8 R17, desc[UR14][R8.64+0x1] ;  /* 0x0000010e0811c981 */ /* 0x000f28000c1e1100 */
[----:B------:R-:W4:Y:S04]  /*0560*/  LDG.E R27, desc[UR14][R4.64+0x14] ;  /* 0x0000140e041b7981 */ /* 0x000f28000c1e1900 */
[----:B------:R-:W4:Y:S01]  /*0570*/  @!P3 LDG.E.U8 R19, desc[UR14][R8.64+0x2] ;  /* 0x0000020e0813b981 */ /* 0x000f22000c1e1100 */
[----:B--2---:R-:W-:-:S05]  /*0580*/  @!P0 IADD3 R2, P6, PT, R7, R2, RZ ;  /* 0x0000000207028210 */ /* 0x004fca0007fde0ff */
[----:B------:R-:W-:Y:S01]  /*0590*/  @!P0 IMAD.X R3, RZ, RZ, R3, P6 ;  /* 0x000000ffff038224 */ /* 0x000fe200030e0603 */
[----:B---3--:R-:W-:-:S05]  /*05a0*/  @!P2 IADD3 R2, P6, PT, R11, R2, RZ ;  /* 0x000000020b02a210 */ /* 0x008fca0007fde0ff */
[----:B------:R-:W-:Y:S01]  /*05b0*/  @!P2 IMAD.X R3, RZ, RZ, R3, P6 ;  /* 0x000000ffff03a224 */ /* 0x000fe200030e0603 */
[C---:B----4-:R-:W-:Y:S02]  /*05c0*/  ISETP.NE.AND P0, PT, R6.reuse, R21, PT ;  /* 0x000000150600720c */ /* 0x050fe40003f05270 */
[----:B------:R-:W-:Y:S02]  /*05d0*/  @!P1 IADD3 R2, P6, PT, R13, R2, RZ ;  /* 0x000000020d029210 */ /* 0x000fe40007fde0ff */
[----:B------:R-:W-:-:S03]  /*05e0*/  ISETP.NE.AND P2, PT, R6, R23, PT ;  /* 0x000000170600720c */ /* 0x000fc60003f45270 */
[----:B------:R-:W-:Y:S01]  /*05f0*/  @!P1 IMAD.X R3, RZ, RZ, R3, P6 ;  /* 0x000000ffff039224 */ /* 0x000fe200030e0603 */
[----:B------:R-:W-:-:S05]  /*0600*/  @!P5 IADD3 R2, P6, PT, R15, R2, RZ ;  /* 0x000000020f02d210 */ /* 0x000fca0007fde0ff */
[----:B------:R-:W2:Y:S01]  /*0610*/  @!P0 LDG.E.U8 R7, desc[UR14][R8.64+0x3] ;  /* 0x0000030e08078981 */ /* 0x000ea2000c1e1100 */
[C---:B------:R-:W-:Y:S01]  /*0620*/  ISETP.NE.AND P1, PT, R6.reuse, R25, PT ;  /* 0x000000190600720c */ /* 0x040fe20003f25270 */
[----:B------:R-:W-:Y:S01]  /*0630*/  @!P5 IMAD.X R3, RZ, RZ, R3, P6 ;  /* 0x000000ffff03d224 */ /* 0x000fe200030e0603 */
[----:B------:R-:W-:Y:S01]  /*0640*/  @!P4 IADD3 R2, P6, PT, R17, R2, RZ ;  /* 0x000000021102c210 */ /* 0x000fe20007fde0ff */
[----:B------:R-:W3:Y:S01]  /*0650*/  @!P2 LDG.E.U8 R11, desc[UR14][R8.64+0x4] ;  /* 0x0000040e080ba981 */ /* 0x000ee2000c1e1100 */
[----:B------:R-:W-:-:S03]  /*0660*/  ISETP.NE.AND P5, PT, R6, R27, PT ;  /* 0x0000001b0600720c */ /* 0x000fc60003fa5270 */
[----:B------:R-:W-:Y:S01]  /*0670*/  @!P4 IMAD.X R3, RZ, RZ, R3, P6 ;  /* 0x000000ffff03c224 */ /* 0x000fe200030e0603 */
[----:B------:R-:W-:Y:S02]  /*0680*/  ISETP.NE.AND P4, PT, R6, R29, PT ;  /* 0x0000001d0600720c */ /* 0x000fe40003f85270 */
[----:B------:R-:W-:-:S03]  /*0690*/  @!P3 IADD3 R2, P6, PT, R19, R2, RZ ;  /* 0x000000021302b210 */ /* 0x000fc60007fde0ff */
[----:B------:R-:W4:Y:S02]  /*06a0*/  @!P1 LDG.E.U8 R13, desc[UR14][R8.64+0x5] ;  /* 0x0000050e080d9981 */ /* 0x000f24000c1e1100 */
[----:B------:R-:W-:Y:S01]  /*06b0*/  @!P3 IMAD.X R3, RZ, RZ, R3, P6 ;  /* 0x000000ffff03b224 */ /* 0x000fe200030e0603 */
[----:B------:R-:W-:Y:S01]  /*06c0*/  ISETP.NE.AND P3, PT, R6, R10, PT ;  /* 0x0000000a0600720c */ /* 0x000fe20003f65270 */
[----:B------:R-:W4:Y:S04]  /*06d0*/  @!P5 LDG.E.U8 R15, desc[UR14][R8.64+0x6] ;  /* 0x0000060e080fd981 */ /* 0x000f28000c1e1100 */
[----:B------:R-:W4:Y:S08]  /*06e0*/  @!P4 LDG.E.U8 R17, desc[UR14][R8.64+0x7] ;  /* 0x0000070e0811c981 */ /* 0x000f30000c1e1100 */
[----:B------:R0:W4:Y:S01]  /*06f0*/  @!P3 LDG.E.U8 R19, desc[UR14][R8.64+0x8] ;  /* 0x0000080e0813b981 */ /* 0x000122000c1e1100 */
[----:B------:R-:W-:-:S04]  /*0700*/  UIADD3 UR4, UP1, UPT, UR4, -0x10, URZ ;  /* 0xfffffff004047890 */ /* 0x000fc8000ff3e0ff */
[----:B------:R-:W-:Y:S02]  /*0710*/  UIADD3.X UR7, UPT, UPT, UR7, -0x1, URZ, UP1, !UPT ;  /* 0xffffffff07077890 */ /* 0x000fe40008ffe4ff */
[----:B------:R-:W-:-:S04]  /*0720*/  UISETP.NE.U32.AND UP1, UPT, UR4, URZ, UPT ;  /* 0x000000ff0400728c */ /* 0x000fc8000bf25070 */
[----:B------:R-:W-:Y:S01]  /*0730*/  UISETP.NE.AND.EX UP1, UPT, UR7, URZ, UPT, UP1 ;  /* 0x000000ff0700728c */ /* 0x000fe2000bf25310 */
[----:B--2---:R-:W-:-:S05]  /*0740*/  @!P0 IADD3 R2, P6, PT, R7, R2, RZ ;  /* 0x0000000207028210 */ /* 0x004fca0007fde0ff */
[----:B------:R-:W-:Y:S01]  /*0750*/  @!P0 IMAD.X R3, RZ, RZ, R3, P6 ;  /* 0x000000ffff038224 */ /* 0x000fe200030e0603 */
[----:B---3--:R-:W-:-:S05]  /*0760*/  @!P2 IADD3 R2, P6, PT, R11, R2, RZ ;  /* 0x000000020b02a210 */ /* 0x008fca0007fde0ff */
[----:B------:R-:W-:Y:S01]  /*0770*/  @!P2 IMAD.X R3, RZ, RZ, R3, P6 ;  /* 0x000000ffff03a224 */ /* 0x000fe200030e0603 */
[----:B----4-:R-:W-:-:S05]  /*0780*/  @!P1 IADD3 R2, P0, PT, R13, R2, RZ ;  /* 0x000000020d029210 */ /* 0x010fca0007f1e0ff */
[----:B------:R-:W-:Y:S01]  /*0790*/  @!P1 IMAD.X R3, RZ, RZ, R3, P0 ;  /* 0x000000ffff039224 */ /* 0x000fe200000e0603 */
[----:B------:R-:W-:-:S04]  /*07a0*/  @!P5 IADD3 R2, P6, PT, R15, R2, RZ ;  /* 0x000000020f02d210 */ /* 0x000fc80007fde0ff */
[----:B------:R-:W-:Y:S01]  /*07b0*/  @!P4 IADD3 R2, P2, PT, R17, R2, RZ ;  /* 0x000000021102c210 */ /* 0x000fe20007f5e0ff */
[----:B------:R-:W-:Y:S01]  /*07c0*/  @!P5 IMAD.X R3, RZ, RZ, R3, P6 ;  /* 0x000000ffff03d224 */ /* 0x000fe200030e0603 */
[----:B------:R-:W-:Y:S02]  /*07d0*/  IADD3 R4, P1, PT, R4, 0x40, RZ ;  /* 0x0000004004047810 */ /* 0x000fe40007f3e0ff */
[----:B0-----:R-:W-:Y:S01]  /*07e0*/  IADD3 R8, P5, PT, R8, 0x10, RZ ;  /* 0x0000001008087810 */ /* 0x001fe20007fbe0ff */
[----:B------:R-:W-:Y:S01]  /*07f0*/  @!P4 IMAD.X R3, RZ, RZ, R3, P2 ;  /* 0x000000ffff03c224 */ /* 0x000fe200010e0603 */
[----:B------:R-:W-:Y:S01]  /*0800*/  @!P3 IADD3 R2, P0, PT, R19, R2, RZ ;  /* 0x000000021302b210 */ /* 0x000fe20007f1e0ff */
[----:B------:R-:W-:Y:S02]  /*0810*/  IMAD.X R5, RZ, RZ, R5, P1 ;  /* 0x000000ffff057224 */ /* 0x000fe400008e0605 */
[----:B------:R-:W-:Y:S02]  /*0820*/  IMAD.X R15, RZ, RZ, R9, P5 ;  /* 0x000000ffff0f7224 */ /* 0x000fe400028e0609 */
[----:B------:R-:W-:Y:S01]  /*0830*/  @!P3 IMAD.X R3, RZ, RZ, R3, P0 ;  /* 0x000000ffff03b224 */ /* 0x000fe200000e0603 */
[----:B------:R-:W-:Y:S07]  /*0840*/  BRA.U UP1, `(.L_x_1511) ;  /* 0xfffffff901987547 */ /* 0x000fee000b83ffff */
.L_x_1510:
        /* <DEDUP_REMOVED lines=28> */
[----:B------:R-:W2:Y:S04]  /*0a10*/  @!P0 LDG.E.U8 R7, desc[UR14][R4.64] ;  /* 0x0000000e04078981 */ /* 0x000ea8000c1e1100 */
[----:B------:R-:W3:Y:S01]  /*0a20*/  @!P5 LDG.E.U8 R11, desc[UR14][R4.64+0x1] ;  /* 0x0000010e040bd981 */ /* 0x000ee2000c1e1100 */
[C---:B----4-:R-:W-:Y:S02]  /*0a30*/  ISETP.NE.AND P4, PT, R6.reuse, R13, PT ;  /* 0x0000000d0600720c */ /* 0x050fe40003f85270 */
[C---:B------:R-:W-:Y:S02]  /*0a40*/  ISETP.NE.AND P3, PT, R6.reuse, R15, PT ;  /* 0x0000000f0600720c */ /* 0x040fe40003f65270 */
[C---:B------:R-:W-:Y:S02]  /*0a50*/  ISETP.NE.AND P2, PT, R6.reuse, R17, PT ;  /* 0x000000110600720c */ /* 0x040fe40003f45270 */
[----:B------:R-:W-:-:S11]  /*0a60*/  ISETP.NE.AND P1, PT, R6, R19, PT ;  /* 0x000000130600720c */ /* 0x000fd60003f25270 */
[----:B------:R-:W4:Y:S04]  /*0a70*/  @!P2 LDG.E.U8 R9, desc[UR14][R4.64+0x4] ;  /* 0x0000040e0409a981 */ /* 0x000f28000c1e1100 */
[----:B------:R-:W4:Y:S01]  /*0a80*/  @!P1 LDG.E.U8 R13, desc[UR14][R4.64+0x5] ;  /* 0x0000050e040d9981 */ /* 0x000f22000c1e1100 */
[----:B--2---:R-:W-:-:S03]  /*0a90*/  @!P0 IADD3 R2, P6, PT, R7, R2, RZ ;  /* 0x0000000207028210 */ /* 0x004fc60007fde0ff */
[----:B------:R-:W2:Y:S02]  /*0aa0*/  @!P4 LDG.E.U8 R7, desc[UR14][R4.64+0x2] ;  /* 0x0000020e0407c981 */ /* 0x000ea4000c1e1100 */
[----:B------:R-:W-:Y:S01]  /*0ab0*/  @!P0 IMAD.X R3, RZ, RZ, R3, P6 ;  /* 0x000000ffff038224 */ /* 0x000fe200030e0603 */
[----:B---3--:R-:W-:Y:S02]  /*0ac0*/  @!P5 IADD3 R2, P6, PT, R11, R2, RZ ;  /* 0x000000020b02d210 */ /* 0x008fe40007fde0ff */
[C---:B------:R-:W-:Y:S01]  /*0ad0*/  ISETP.NE.AND P0, PT, R6.reuse, R21, PT ;  /* 0x000000150600720c */ /* 0x040fe20003f05270 */
[----:B------:R-:W3:Y:S02]  /*0ae0*/  @!P3 LDG.E.U8 R11, desc[UR14][R4.64+0x3] ;  /* 0x0000030e040bb981 */ /* 0x000ee4000c1e1100 */
[----:B------:R-:W-:Y:S01]  /*0af0*/  @!P5 IMAD.X R3, RZ, RZ, R3, P6 ;  /* 0x000000ffff03d224 */ /* 0x000fe200030e0603 */
[----:B------:R-:W-:-:S09]  /*0b00*/  ISETP.NE.AND P5, PT, R6, R23, PT ;  /* 0x000000170600720c */ /* 0x000fd20003fa5270 */
        /* <DEDUP_REMOVED lines=16> */
.L_x_1512:
        /* <DEDUP_REMOVED lines=26> */
[----:B------:R-:W2:Y:S04]  /*0db0*/  @!P2 LDG.E.U8 R7, desc[UR14][R8.64] ;  /* 0x0000000e0807a981 */ /* 0x000ea8000c1e1100 */
[----:B------:R-:W3:Y:S04]  /*0dc0*/  @!P3 LDG.E.U8 R5, desc[UR14][R8.64+0x1] ;  /* 0x0000010e0805b981 */ /* 0x000ee8000c1e1100 */
[----:B------:R-:W4:Y:S04]  /*0dd0*/  @!P1 LDG.E.U8 R11, desc[UR14][R8.64+0x2] ;  /* 0x0000020e080b9981 */ /* 0x000f28000c1e1100 */
[----:B------:R-:W4:Y:S01]  /*0de0*/  @!P0 LDG.E.U8 R13, desc[UR14][R8.64+0x3] ;  /* 0x0000030e080d8981 */ /* 0x000f22000c1e1100 */
[----:B------:R-:W-:-:S04]  /*0df0*/  UIADD3 UR5, UP1, UPT, UR5, 0x4, URZ ;  /* 0x0000000405057890 */ /* 0x000fc8000ff3e0ff */
[----:B------:R-:W-:Y:S01]  /*0e00*/  UIADD3.X UR6, UPT, UPT, URZ, UR6, URZ, UP1, !UPT ;  /* 0x00000006ff067290 */ /* 0x000fe20008ffe4ff */
[----:B--2---:R-:W-:-:S04]  /*0e10*/  @!P2 IADD3 R2, P4, PT, R7, R2, RZ ;  /* 0x000000020702a210 */ /* 0x004fc80007f9e0ff */
[----:B---3--:R-:W-:Y:S01]  /*0e20*/  @!P3 IADD3 R2, P5, PT, R5, R2, RZ ;  /* 0x000000020502b210 */ /* 0x008fe20007fbe0ff */
[----:B------:R-:W-:-:S03]  /*0e30*/  @!P2 IMAD.X R3, RZ, RZ, R3, P4 ;  /* 0x000000ffff03a224 */ /* 0x000fc600020e0603 */
[----:B----4-:R-:W-:Y:S01]  /*0e40*/  @!P1 IADD3 R2, P2, PT, R11, R2, RZ ;  /* 0x000000020b029210 */ /* 0x010fe20007f5e0ff */
[----:B------:R-:W-:-:S03]  /*0e50*/  @!P3 IMAD.X R3, RZ, RZ, R3, P5 ;  /* 0x000000ffff03b224 */ /* 0x000fc600028e0603 */
[----:B------:R-:W-:Y:S01]  /*0e60*/  @!P0 IADD3 R2, P3, PT, R13, R2, RZ ;  /* 0x000000020d028210 */ /* 0x000fe20007f7e0ff */
[----:B------:R-:W-:-:S04]  /*0e70*/  @!P1 IMAD.X R3, RZ, RZ, R3, P2 ;  /* 0x000000ffff039224 */ /* 0x000fc800010e0603 */
[----:B------:R-:W-:-:S08]  /*0e80*/  @!P0 IMAD.X R3, RZ, RZ, R3, P3 ;  /* 0x000000ffff038224 */ /* 0x000fd000018e0603 */
.L_x_1513:
[----:B------:R-:W-:Y:S05]  /*0e90*/  BRA.U !UP0, `(.L_x_1509) ;  /* 0x0000000108607547 */ /* 0x000fea000b800000 */
[----:B------:R-:W0:Y:S01]  /*0ea0*/  LDCU.64 UR8, c[0x0][0x398] ;  /* 0x00007300ff0877ac */ /* 0x000e220008000a00 */
[----:B------:R-:W1:Y:S01]  /*0eb0*/  LDCU.64 UR12, c[0x0][0x3a0] ;  /* 0x00007400ff0c77ac */ /* 0x000e620008000a00 */
[----:B0-----:R-:W-:Y:S02]  /*0ec0*/  UIADD3 UR8, UP0, UPT, UR5, UR8, URZ ;  /* 0x0000000805087290 */ /* 0x001fe4000ff1e0ff */
[----:B-1----:R-:W-:Y:S02]  /*0ed0*/  ULEA UR7, UP1, UR5, UR12, 0x2 ;  /* 0x0000000c05077291 */ /* 0x002fe4000f8210ff */
[----:B------:R-:W-:Y:S02]  /*0ee0*/  UIADD3.X UR9, UPT, UPT, UR6, UR9, URZ, UP0, !UPT ;  /* 0x0000000906097290 */ /* 0x000fe400087fe4ff */
[----:B------:R-:W-:-:S12]  /*0ef0*/  ULEA.HI.X UR5, UR5, UR13, UR6, 0x2, UP1 ;  /* 0x0000000d05057291 */ /* 0x000fd800088f1406 */
.L_x_1514:
[----:B------:R-:W-:Y:S02]  /*0f00*/  IMAD.U32 R5, RZ, RZ, UR5 ;  /* 0x00000005ff057e24 */ /* 0x000fe4000f8e00ff */
[----:B------:R-:W-:-:S05]  /*0f10*/  IMAD.U32 R4, RZ, RZ, UR7 ;  /* 0x00000007ff047e24 */ /* 0x000fca000f8e00ff */
[----:B------:R-:W2:Y:S01]  /*0f20*/  LDG.E R5, desc[UR14][R4.64] ;  /* 0x0000000e04057981 */ /* 0x000ea2000c1e1900 */
[----:B------:R-:W-:Y:S02]  /*0f30*/  IMAD.U32 R9, RZ, RZ, UR9 ;  /* 0x00000009ff097e24 */ /* 0x000fe4000f8e00ff */
[----:B------:R-:W-:Y:S01]  /*0f40*/  IMAD.U32 R8, RZ, RZ, UR8 ;  /* 0x00000008ff087e24 */ /* 0x000fe2000f8e00ff */
[----:B--2--5:R-:W-:-:S13]  /*0f50*/  ISETP.NE.AND P0, PT, R6, R5, PT ;  /* 0x000000050600720c */ /* 0x024fda0003f05270 */
        /* <DEDUP_REMOVED lines=12> */
.L_x_1509:
[----:B------:R-:W0:Y:S02]  /*1020*/  LDCU.64 UR4, c[0x0][0x380] ;  /* 0x00007000ff0477ac */ /* 0x000e240008000a00 */
[----:B0-----:R-:W-:-:S04]  /*1030*/  LEA R4, P0, R0, UR4, 0x3 ;  /* 0x0000000400047c11 */ /* 0x001fc8000f8018ff */
[----:B------:R-:W-:-:S05]  /*1040*/  LEA.HI.X R5, R0, UR5, RZ, 0x3, P0 ;  /* 0x0000000500057c11 */ /* 0x000fca00080f1cff */
[----:B------:R-:W-:Y:S01]  /*1050*/  STG.E.64 desc[UR14][R4.64], R2 ;  /* 0x0000000204007986 */ /* 0x000fe2000c101b0e */
[----:B------:R-:W-:Y:S05]  /*1060*/  EXIT ;  /* 0x000000000000794d */ /* 0x000fea0003800000 */
.L_x_1515:
        /* <DEDUP_REMOVED lines=9> */
.L_x_8819:


//--------------------- .text._ZN2at6native55_GLOBAL__N__0955718d_22_SparseCsrTensorMath_cu_868dd54543convert_indices_from_csr_to_coo_cuda_kernelIslEEvPT0_PKT_lll --------------------------
	.section	.text._ZN2at6native55_GLOBAL__N__0955718d_22_SparseCsrTensorMath_cu_868dd54543convert_indices_from_csr_to_coo_cuda_kernelIslEEvPT0_PKT_lll,"ax",@progbits
	.align	128
.text._ZN2at6native55_GLOBAL__N__0955718d_22_SparseCsrTensorMath_cu_868dd54543convert_indices_from_csr_to_coo_cuda_kernelIslEEvPT0_PKT_lll:
        .type           _ZN2at6native55_GLOBAL__N__0955718d_22_SparseCsrTensorMath_cu_868dd54543convert_indices_from_csr_to_coo_cuda_kernelIslEEvPT0_PKT_lll,@function
        .size           _ZN2at6native55_GLOBAL__N__0955718d_22_SparseCsrTensorMath_cu_868dd54543convert_indices_from_csr_to_coo_cuda_kernelIslEEvPT0_PKT_lll,(.L_x_8820 - _ZN2at6native55_GLOBAL__N__0955718d_22_SparseCsrTensorMath_cu_868dd54543convert_indices_from_csr_to_coo_cuda_kernelIslEEvPT0_PKT_lll)
        .other          _ZN2at6native55_GLOBAL__N__0955718d_22_SparseCsrTensorMath_cu_868dd54543convert_indices_from_csr_to_coo_cuda_kernelIslEEvPT0_PKT_lll,@"STO_CUDA_ENTRY STV_DEFAULT"
_ZN2at6native55_GLOBAL__N__0955718d_22_SparseCsrTensorMath_cu_868dd54543convert_indices_from_csr_to_coo_cuda_kernelIslEEvPT0_PKT_lll:
[----:B------:R-:W-:Y:S01]  /*0000*/  LDC R1, c[0x0][0x37c] ;  /* 0x0000df00ff017b82 */ /* 0x000fe20000000800 */
[----:B------:R-:W0:Y:S01]  /*0010*/  S2R R2, SR_CTAID.X ;  /* 0x0000000000027919 */ /* 0x000e220000002500 */
[----:B------:R-:W1:Y:S01]  /*0020*/  LDCU.64 UR6, c[0x0][0x3a0] ;  /* 0x00007400ff0677ac */ /* 0x000e620008000a00 */
[----:B------:R-:W0:Y:S01]  /*0030*/  S2R R3, SR_TID.X ;  /* 0x0000000000037919 */ /* 0x000e220000002100 */
[----:B------:R-:W1:Y:S01]  /*0040*/  LDCU.64 UR10, c[0x0][0x390] ;  /* 0x00007200ff0a77ac */ /* 0x000e620008000a00 */
[----:B------:R-:W0:Y:S01]  /*0050*/  LDCU UR5, c[0x0][0x360] ;  /* 0x00006c00ff0577ac */ /* 0x000e220008000800 */
[----:B-1----:R-:W-:Y:S02]  /*0060*/  UIMAD UR4, UR7, UR10, URZ ;  /* 0x0000000a070472a4 */ /* 0x002fe4000f8e02ff */
[----:B------:R-:W-:Y:S02]  /*0070*/  UIMAD.WIDE.U32 UR8, UR6, UR10, URZ ;  /* 0x0000000a060872a5 */ /* 0x000fe4000f8e00ff */
[----:B------:R-:W-:-:S04]  /*0080*/  UIMAD UR4, UR6, UR11, UR4 ;  /* 0x0000000b060472a4 */ /* 0x000fc8000f8e0204 */
[----:B------:R-:W-:Y:S01]  /*0090*/  UIADD3 UR4, UPT, UPT, UR9, UR4, URZ ;  /* 0x0000000409047290 */ /* 0x000fe2000fffe0ff */
[----:B0-----:R-:W-:-:S05]  /*00a0*/  IMAD R2, R2, UR5, R3 ;  /* 0x0000000502027c24 */ /* 0x001fca000f8e0203 */
[----:B------:R-:W-:Y:S01]  /*00b0*/  IMAD.U32 R0, RZ, RZ, UR4 ;  /* 0x00000004ff007e24 */ /* 0x000fe2000f8e00ff */
[----:B------:R-:W-:-:S04]  /*00c0*/  ISETP.LT.U32.AND P0, PT, R2, UR8, PT ;  /* 0x0000000802007c0c */ /* 0x000fc8000bf01070 */
[----:B------:R-:W-:-:S13]  /*00d0*/  ISETP.GT.AND.EX P0, PT, R0, RZ, PT, P0 ;  /* 0x000000ff0000720c */ /* 0x000fda0003f04300 */
[----:B------:R-:W-:Y:S05]  /*00e0*/  @!P0 EXIT ;  /* 0x000000000000894d */ /* 0x000fea0003800000 */
[----:B------:R-:W-:Y:S01]  /*00f0*/  UISETP.NE.U32.AND UP0, UPT, UR11, URZ, UPT ;  /* 0x000000ff0b00728c */ /* 0x000fe2000bf05070 */
[----:B------:R-:W0:Y:S08]  /*0100*/  LDCU.64 UR4, c[0x0][0x358] ;  /* 0x00006b00ff0477ac */ /* 0x000e300008000a00 */
[----:B------:R-:W-:Y:S05]  /*0110*/  BRA.U UP0, `(.L_x_1516) ;  /* 0x0000000100607547 */ /* 0x000fea000b800000 */
[----:B------:R-:W1:Y:S01]  /*0120*/  I2F.U32.RP R0, UR10 ;  /* 0x0000000a00007d06 */ /* 0x000e620008209000 */
[----:B------:R-:W-:Y:S02]  /*0130*/  ISETP.NE.U32.AND P2, PT, RZ, UR10, PT ;  /* 0x0000000aff007c0c */ /* 0x000fe4000bf45070 */
[----:B------:R-:W-:-:S05]  /*0140*/  MOV R7, RZ ;  /* 0x000000ff00077202 */ /* 0x000fca0000000f00 */
[----:B-1----:R-:W1:Y:S02]  /*0150*/  MUFU.RCP R0, R0 ;  /* 0x0000000000007308 */ /* 0x002e640000001000 */
[----:B-1----:R-:W-:-:S06]  /*0160*/  VIADD R4, R0, 0xffffffe ;  /* 0x0ffffffe00047836 */ /* 0x002fcc0000000000 */
[----:B------:R1:W2:Y:S02]  /*0170*/  F2I.FTZ.U32.TRUNC.NTZ R5, R4 ;  /* 0x0000000400057305 */ /* 0x0002a4000021f000 */
[----:B-1----:R-:W-:Y:S02]  /*0180*/  HFMA2 R4, -RZ, RZ, 0, 0 ;  /* 0x00000000ff047431 */ /* 0x002fe400000001ff */
[----:B--2---:R-:W-:-:S04]  /*0190*/  IMAD.MOV R3, RZ, RZ, -R5 ;  /* 0x000000ffff037224 */ /* 0x004fc800078e0a05 */
[----:B------:R-:W-:-:S04]  /*01a0*/  IMAD R3, R3, UR10, RZ ;  /* 0x0000000a03037c24 */ /* 0x000fc8000f8e02ff */
[----:B------:R-:W-:-:S06]  /*01b0*/  IMAD.HI.U32 R5, R5, R3, R4 ;  /* 0x0000000305057227 */ /* 0x000fcc00078e0004 */
[----:B------:R-:W-:-:S04]  /*01c0*/  IMAD.HI.U32 R5, R5, R2, RZ ;  /* 0x0000000205057227 */ /* 0x000fc800078e00ff */
[----:B------:R-:W-:-:S04]  /*01d0*/  IMAD.MOV R3, RZ, RZ, -R5 ;  /* 0x000000ffff037224 */ /* 0x000fc800078e0a05 */
[----:B------:R-:W-:-:S05]  /*01e0*/  IMAD R3, R3, UR10, R2 ;  /* 0x0000000a03037c24 */ /* 0x000fca000f8e0202 */
[----:B------:R-:W-:-:S13]  /*01f0*/  ISETP.GE.U32.AND P0, PT, R3, UR10, PT ;  /* 0x0000000a03007c0c */ /* 0x000fda000bf06070 */
[----:B------:R-:W-:Y:S01]  /*0200*/  @P0 VIADD R3, R3, -UR10 ;  /* 0x8000000a03030c36 */ /* 0x000fe20008000000 */
[----:B------:R-:W-:-:S04]  /*0210*/  @P0 IADD3 R5, PT, PT, R5, 0x1, RZ ;  /* 0x0000000105050810 */ /* 0x000fc80007ffe0ff */
[----:B------:R-:W-:-:S13]  /*0220*/  ISETP.GE.U32.AND P1, PT, R3, UR10, PT ;  /* 0x0000000a03007c0c */ /* 0x000fda000bf26070 */
[----:B------:R-:W-:Y:S01]  /*0230*/  @P1 VIADD R5, R5, 0x1 ;  /* 0x0000000105051836 */ /* 0x000fe20000000000 */
[----:B------:R-:W-:-:S05]  /*0240*/  @!P2 LOP3.LUT R5, RZ, UR10, RZ, 0x33, !PT ;  /* 0x0000000aff05ac12 */ /* 0x000fca000f8e33ff */
[----:B------:R-:W-:-:S04]  /*0250*/  IMAD.MOV R3, RZ, RZ, -R5 ;  /* 0x000000ffff037224 */ /* 0x000fc800078e0a05 */
[----:B------:R-:W-:Y:S02]  /*0260*/  IMAD R0, R3, UR10, R2 ;  /* 0x0000000a03007c24 */ /* 0x000fe4000f8e0202 */
[----:B------:R-:W-:Y:S02]  /*0270*/  IMAD.MOV.U32 R2, RZ, RZ, R5 ;  /* 0x000000ffff027224 */ /* 0x000fe400078e0005 */
[----:B------:R-:W-:Y:S01]  /*0280*/  IMAD.MOV.U32 R3, RZ, RZ, RZ ;  /* 0x000000ffff037224 */ /* 0x000fe200078e00ff */
[----:B------:R-:W-:Y:S06]  /*0290*/  BRA `(.L_x_1517) ;  /* 0x0000000000347947 */ /* 0x000fec0003800000 */
.L_x_1516:
[----:B------:R-:W-:-:S07]  /*02a0*/  MOV R0, 0x2c0 ;  /* 0x000002c000007802 */ /* 0x000fce0000000f00 */
[----:B0-----:R-:W-:Y:S05]  /*02b0*/  CALL.REL.NOINC `($__internal_0_$__cuda_sm20_div_s64) ;  /* 0x0000000000bc7944 */ /* 0x001fea0003c00000 */
[----:B------:R-:W0:Y:S01]  /*02c0*/  LDCU.64 UR10, c[0x0][0x390] ;  /* 0x00007200ff0a77ac */ /* 0x000e220008000a00 */
[----:B------:R-:W-:Y:S01]  /*02d0*/  IADD3 R7, P0, PT, RZ, -R6, RZ ;  /* 0x80000006ff077210 */ /* 0x000fe20007f1e0ff */
[----:B------:R-:W-:-:S03]  /*02e0*/  IMAD.MOV.U32 R3, RZ, RZ, RZ ;  /* 0x000000ffff037224 */ /* 0x000fc600078e00ff */
[----:B------:R-:W-:-:S05]  /*02f0*/  IADD3.X R0, PT, PT, RZ, ~R9, RZ, P0, !PT ;  /* 0x80000009ff007210 */ /* 0x000fca00007fe4ff */
[----:B0-----:R-:W-:Y:S02]  /*0300*/  IMAD R0, R0, UR10, RZ ;  /* 0x0000000a00007c24 */ /* 0x001fe4000f8e02ff */
[----:B------:R-:W-:-:S04]  /*0310*/  IMAD.WIDE.U32 R2, R7, UR10, R2 ;  /* 0x0000000a07027c25 */ /* 0x000fc8000f8e0002 */
[----:B------:R-:W-:Y:S02]  /*0320*/  IMAD R7, R7, UR11, R0 ;  /* 0x0000000b07077c24 */ /* 0x000fe4000f8e0200 */
[----:B------:R-:W-:Y:S02]  /*0330*/  IMAD.MOV.U32 R0, RZ, RZ, R2 ;  /* 0x000000ffff007224 */ /* 0x000fe400078e0002 */
[----:B------:R-:W-:Y:S01]  /*0340*/  IMAD.MOV.U32 R2, RZ, RZ, R6 ;  /* 0x000000ffff027224 */ /* 0x000fe200078e0006 */
[----:B------:R-:W-:Y:S01]  /*0350*/  IADD3 R7, PT, PT, R3, R7, RZ ;  /* 0x0000000703077210 */ /* 0x000fe20007ffe0ff */
[----:B------:R-:W-:-:S07]  /*0360*/  IMAD.MOV.U32 R3, RZ, RZ, R9 ;  /* 0x000000ffff037224 */ /* 0x000fce00078e0009 */
.L_x_1517:
[----:B------:R-:W1:Y:S01]  /*0370*/  LDCU.64 UR6, c[0x0][0x388] ;  /* 0x00007100ff0677ac */ /* 0x000e620008000a00 */
[----:B------:R-:W-:Y:S02]  /*0380*/  IMAD R9, R3, UR10, RZ ;  /* 0x0000000a03097c24 */ /* 0x000fe4000f8e02ff */
[----:B------:R-:W-:-:S04]  /*0390*/  IMAD.WIDE.U32 R4, R2, UR10, R2 ;  /* 0x0000000a02047c25 */ /* 0x000fc8000f8e0002 */
[----:B------:R-:W-:Y:S01]  /*03a0*/  IMAD R9, R2, UR11, R9 ;  /* 0x0000000b02097c24 */ /* 0x000fe2000f8e0209 */
[----:B------:R-:W-:-:S04]  /*03b0*/  IADD3 R6, P0, PT, R0, R4, RZ ;  /* 0x0000000400067210 */ /* 0x000fc80007f1e0ff */
[----:B------:R-:W-:Y:S02]  /*03c0*/  IADD3.X R5, PT, PT, R7, R5, R9, P0, !PT ;  /* 0x0000000507057210 */ /* 0x000fe400007fe409 */
[----:B-1----:R-:W-:-:S04]  /*03d0*/  LEA R4, P0, R6, UR6, 0x1 ;  /* 0x0000000606047c11 */ /* 0x002fc8000f8008ff */
[----:B------:R-:W-:-:S05]  /*03e0*/  LEA.HI.X R5, R6, UR7, R5, 0x1, P0 ;  /* 0x0000000706057c11 */ /* 0x000fca00080f0c05 */
[----:B0-----:R-:W2:Y:S04]  /*03f0*/  LDG.E.U16 R6, desc[UR4][R4.64+0x2] ;  /* 0x0000020404067981 */ /* 0x001ea8000c1e1500 */
[----:B------:R-:W3:Y:S01]  /*0400*/  LDG.E.U16 R8, desc[UR4][R4.64] ;  /* 0x0000000404087981 */ /* 0x000ee2000c1e1500 */
[----:B--2---:R-:W-:Y:S02]  /*0410*/  PRMT R6, R6, 0x9910, RZ ;  /* 0x0000991006067816 */ /* 0x004fe400000000ff */
[----:B---3--:R-:W-:-:S04]  /*0420*/  PRMT R9, R8, 0x9910, RZ ;  /* 0x0000991008097816 */ /* 0x008fc800000000ff */
[----:B------:R-:W-:-:S13]  /*0430*/  ISETP.GE.AND P0, PT, R9, R6, PT ;  /* 0x000000060900720c */ /* 0x000fda0003f06270 */
[----:B------:R-:W-:Y:S05]  /*0440*/  @P0 EXIT ;  /* 0x000000000000094d */ /* 0x000fea0003800000 */
[----:B------:R-:W-:Y:S01]  /*0450*/  SHF.R.S32.HI R12, RZ, 0x1f, R9 ;  /* 0x0000001fff0c7819 */ /* 0x000fe20000011409 */
[----:B------:R-:W0:Y:S01]  /*0460*/  LDCU.64 UR6, c[0x0][0x398] ;  /* 0x00007300ff0677ac */ /* 0x000e220008000a00 */
[----:B------:R-:W-:Y:S01]  /*0470*/  MOV R13, R9 ;  /* 0x00000009000d7202 */ /* 0x000fe20000000f00 */
[----:B------:R-:W1:Y:S06]  /*0480*/  LDCU.64 UR8, c[0x0][0x380] ;  /* 0x00007000ff0877ac */ /* 0x000e6c0008000a00 */
.L_x_1518:
[----:B0-----:R-:W-:Y:S02]  /*0490*/  IMAD R11, R3, UR6, RZ ;  /* 0x00000006030b7c24 */ /* 0x001fe4000f8e02ff */
[----:B------:R-:W-:Y:S02]  /*04a0*/  IMAD.MOV.U32 R8, RZ, RZ, R13 ;  /* 0x000000ffff087224 */ /* 0x000fe400078e000d */
[----:B------:R-:W-:Y:S02]  /*04b0*/  IMAD.MOV.U32 R9, RZ, RZ, R12 ;  /* 0x000000ffff097224 */ /* 0x000fe400078e000c */
[C---:B------:R-:W-:Y:S02]  /*04c0*/  IMAD R11, R2.reuse, UR7, R11 ;  /* 0x00000007020b7c24 */ /* 0x040fe4000f8e020b */
[----:B------:R-:W-:-:S04]  /*04d0*/  IMAD.WIDE.U32 R8, R2, UR6, R8 ;  /* 0x0000000602087c25 */ /* 0x000fc8000f8e0008 */
[----:B------:R-:W-:Y:S01]  /*04e0*/  IMAD.MOV.U32 R6, RZ, RZ, R0 ;  /* 0x000000ffff067224 */ /* 0x000fe200078e0000 */
[----:B------:R-:W-:Y:S02]  /*04f0*/  IADD3 R9, PT, PT, R9, R11, RZ ;  /* 0x0000000b09097210 */ /* 0x000fe40007ffe0ff */
[----:B-1----:R-:W-:-:S04]  /*0500*/  LEA R10, P0, R8, UR8, 0x3 ;  /* 0x00000008080a7c11 */ /* 0x002fc8000f8018ff */
[----:B------:R-:W-:-:S05]  /*0510*/  LEA.HI.X R11, R8, UR9, R9, 0x3, P0 ;  /* 0x00000009080b7c11 */ /* 0x000fca00080f1c09 */
[----:B------:R2:W-:Y:S04]  /*0520*/  STG.E.64 desc[UR4][R10.64], R6 ;  /* 0x000000060a007986 */ /* 0x0005e8000c101b04 */
[----:B------:R-:W3:Y:S01]  /*0530*/  LDG.E.S16 R8, desc[UR4][R4.64+0x2] ;  /* 0x0000020404087981 */ /* 0x000ee2000c1e1700 */
[----:B------:R-:W-:-:S05]  /*0540*/  IADD3 R13, P0, PT, R13, 0x1, RZ ;  /* 0x000000010d0d7810 */ /* 0x000fca0007f1e0ff */
[----:B------:R-:W-:Y:S01]  /*0550*/  IMAD.X R12, RZ, RZ, R12, P0 ;  /* 0x000000ffff0c7224 */ /* 0x000fe200000e060c */
[----:B---3--:R-:W-:Y:S02]  /*0560*/  ISETP.GE.U32.AND P0, PT, R13, R8, PT ;  /* 0x000000080d00720c */ /* 0x008fe40003f06070 */
[----:B------:R-:W-:-:S04]  /*0570*/  SHF.R.S32.HI R8, RZ, 0x1f, R8 ;  /* 0x0000001fff087819 */ /* 0x000fc80000011408 */
[----:B------:R-:W-:-:S13]  /*0580*/  ISETP.GE.AND.EX P0, PT, R12, R8, PT, P0 ;  /* 0x000000080c00720c */ /* 0x000fda0003f06300 */
[----:B--2---:R-:W-:Y:S05]  /*0590*/  @!P0 BRA `(.L_x_1518) ;  /* 0xfffffffc00bc8947 */ /* 0x004fea000383ffff */
[----:B------:R-:W-:Y:S05]  /*05a0*/  EXIT ;  /* 0x000000000000794d */ /* 0x000fea0003800000 */
        .weak           $__internal_0_$__cuda_sm20_div_s64
        .type           $__internal_0_$__cuda_sm20_div_s64,@function
        .size           $__internal_0_$__cuda_sm20_div_s64,(.L_x_8820 - $__internal_0_$__cuda_sm20_div_s64)
$__internal_0_$__cuda_sm20_div_s64:
[----:B------:R-:W0:Y:S02]  /*05b0*/  LDCU.64 UR6, c[0x0][0x390] ;  /* 0x00007200ff0677ac */ /* 0x000e240008000a00 */
[----:B0-----:R-:W-:Y:S02]  /*05c0*/  IADD3 R4, P0, PT, RZ, -UR6, RZ ;  /* 0x80000006ff047c10 */ /* 0x001fe4000ff1e0ff */
[----:B------:R-:W-:Y:S02]  /*05d0*/  ISETP.LE.AND P1, PT, RZ, UR7, PT ;  /* 0x00000007ff007c0c */ /* 0x000fe4000bf23270 */
[----:B------:R-:W-:Y:S02]  /*05e0*/  IADD3.X R5, PT, PT, RZ, ~UR7, RZ, P0, !PT ;  /* 0x80000007ff057c10 */ /* 0x000fe400087fe4ff */
[----:B------:R-:W-:Y:S02]  /*05f0*/  SEL R4, R4, UR6, !P1 ;  /* 0x0000000604047c07 */ /* 0x000fe4000c800000 */
[----:B------:R-:W-:-:S04]  /*0600*/  SEL R5, R5, UR7, !P1 ;  /* 0x0000000705057c07 */ /* 0x000fc8000c800000 */
[----:B------:R-:W0:Y:S02]  /*0610*/  I2F.U64.RP R10, R4 ;  /* 0x00000004000a7312 */ /* 0x000e240000309000 */
[----:B0-----:R-:W0:Y:S02]  /*0620*/  MUFU.RCP R10, R10 ;  /* 0x0000000a000a7308 */ /* 0x001e240000001000 */
[----:B0-----:R-:W-:-:S15]  /*0630*/  VIADD R6, R10, 0x1ffffffe ;  /* 0x1ffffffe0a067836 */ /* 0x001fde0000000000 */
[----:B------:R-:W-:-:S15]  /*0640*/  NOP ;  /* 0x0000000000007918 */ /* 0x000fde0000000000 */
[----:B------:R-:W-:-:S15]  /*0650*/  NOP ;  /* 0x0000000000007918 */ /* 0x000fde0000000000 */
[----:B------:R-:W-:-:S15]  /*0660*/  NOP ;  /* 0x0000000000007918 */ /* 0x000fde0000000000 */
[----:B------:R-:W0:Y:S02]  /*0670*/  F2I.U64.TRUNC R6, R6 ;  /* 0x0000000600067311 */ /* 0x000e24000020d800 */
[----:B0-----:R-:W-:-:S04]  /*0680*/  IMAD.WIDE.U32 R8, R6, R4, RZ ;  /* 0x0000000406087225 */ /* 0x001fc800078e00ff */
[----:B------:R-:W-:Y:S01]  /*0690*/  IMAD R9, R6, R5, R9 ;  /* 0x0000000506097224 */ /* 0x000fe200078e0209 */
[----:B------:R-:W-:-:S03]  /*06a0*/  IADD3 R11, P0, PT, RZ, -R8, RZ ;  /* 0x80000008ff0b7210 */ /* 0x000fc60007f1e0ff */
[----:B------:R-:W-:Y:S02]  /*06b0*/  IMAD R9, R7, R4, R9 ;  /* 0x0000000407097224 */ /* 0x000fe400078e0209 */
[----:B------:R-:W-:-:S04]  /*06c0*/  IMAD.HI.U32 R8, R6, R11, RZ ;  /* 0x0000000b06087227 */ /* 0x000fc800078e00ff */
[----:B------:R-:W-:Y:S01]  /*06d0*/  IMAD.X R13, RZ, RZ, ~R9, P0 ;  /* 0x000000ffff0d7224 */ /* 0x000fe200000e0e09 */
[----:B------:R-:W-:-:S03]  /*06e0*/  MOV R9, R6 ;  /* 0x0000000600097202 */ /* 0x000fc60000000f00 */
[-C--:B------:R-:W-:Y:S02]  /*06f0*/  IMAD R15, R7, R13.reuse, RZ ;  /* 0x0000000d070f7224 */ /* 0x080fe400078e02ff */
[----:B------:R-:W-:-:S04]  /*0700*/  IMAD.WIDE.U32 R8, P0, R6, R13, R8 ;  /* 0x0000000d06087225 */ /* 0x000fc80007800008 */
[----:B------:R-:W-:-:S04]  /*0710*/  IMAD.HI.U32 R13, R7, R13, RZ ;  /* 0x0000000d070d7227 */ /* 0x000fc800078e00ff */
[----:B------:R-:W-:-:S05]  /*0720*/  IMAD.HI.U32 R8, P2, R7, R11, R8 ;  /* 0x0000000b07087227 */ /* 0x000fca0007840008 */
[----:B------:R-:W-:Y:S01]  /*0730*/  IADD3 R9, P3, PT, R15, R8, RZ ;  /* 0x000000080f097210 */ /* 0x000fe20007f7e0ff */
[----:B------:R-:W-:-:S04]  /*0740*/  IMAD.X R8, R13, 0x1, R7, P0 ;  /* 0x000000010d087824 */ /* 0x000fc800000e0607 */
[----:B------:R-:W-:Y:S01]  /*0750*/  IMAD.WIDE.U32 R6, R9, R4, RZ ;  /* 0x0000000409067225 */ /* 0x000fe200078e00ff */
[----:B------:R-:W-:-:S03]  /*0760*/  IADD3.X R11, PT, PT, RZ, RZ, R8, P3, P2 ;  /* 0x000000ffff0b7210 */ /* 0x000fc60001fe4408 */
[----:B------:R-:W-:Y:S01]  /*0770*/  IMAD R7, R9, R5, R7 ;  /* 0x0000000509077224 */ /* 0x000fe200078e0207 */
[----:B------:R-:W-:-:S03]  /*0780*/  IADD3 R13, P0, PT, RZ, -R6, RZ ;  /* 0x80000006ff0d7210 */ /* 0x000fc60007f1e0ff */
[----:B------:R-:W-:Y:S02]  /*0790*/  IMAD R7, R11, R4, R7 ;  /* 0x000000040b077224 */ /* 0x000fe400078e0207 */
[----:B------:R-:W-:-:S04]  /*07a0*/  IMAD.HI.U32 R8, R9, R13, RZ ;  /* 0x0000000d09087227 */ /* 0x000fc800078e00ff */
[----:B------:R-:W-:Y:S02]  /*07b0*/  IMAD.X R6, RZ, RZ, ~R7, P0 ;  /* 0x000000ffff067224 */ /* 0x000fe400000e0e07 */
[----:B------:R-:W-:Y:S02]  /*07c0*/  IMAD.MOV.U32 R7, RZ, RZ, RZ ;  /* 0x000000ffff077224 */ /* 0x000fe400078e00ff */
[----:B------:R-:W-:-:S04]  /*07d0*/  IMAD.WIDE.U32 R8, P0, R9, R6, R8 ;  /* 0x0000000609087225 */ /* 0x000fc80007800008 */
[C---:B------:R-:W-:Y:S02]  /*07e0*/  IMAD R10, R11.reuse, R6, RZ ;  /* 0x000000060b0a7224 */ /* 0x040fe400078e02ff */
[----:B------:R-:W-:-:S04]  /*07f0*/  IMAD.HI.U32 R9, P2, R11, R13, R8 ;  /* 0x0000000d0b097227 */ /* 0x000fc80007840008 */
[----:B------:R-:W-:Y:S01]  /*0800*/  IMAD.HI.U32 R8, R11, R6, RZ ;  /* 0x000000060b087227 */ /* 0x000fe200078e00ff */
[----:B------:R-:W-:-:S04]  /*0810*/  IADD3 R9, P3, PT, R10, R9, RZ ;  /* 0x000000090a097210 */ /* 0x000fc80007f7e0ff */
[----:B------:R-:W-:Y:S01]  /*0820*/  IADD3.X R11, PT, PT, R8, R11, RZ, P0, !PT ;  /* 0x0000000b080b7210 */ /* 0x000fe200007fe4ff */
[----:B------:R-:W-:-:S03]  /*0830*/  IMAD.HI.U32 R6, R9, R2, RZ ;  /* 0x0000000209067227 */ /* 0x000fc600078e00ff */
[----:B------:R-:W-:Y:S01]  /*0840*/  IADD3.X R11, PT, PT, RZ, RZ, R11, P3, P2 ;  /* 0x000000ffff0b7210 */ /* 0x000fe20001fe440b */
[----:B------:R-:W-:-:S04]  /*0850*/  IMAD.WIDE.U32 R6, RZ, R9, R6 ;  /* 0x00000009ff067225 */ /* 0x000fc800078e0006 */
[----:B------:R-:W-:-:S04]  /*0860*/  IMAD.HI.U32 R6, P0, R11, R2, R6 ;  /* 0x000000020b067227 */ /* 0x000fc80007800006 */
[----:B------:R-:W-:Y:S01]  /*0870*/  IMAD.X R8, RZ, RZ, RZ, P0 ;  /* 0x000000ffff087224 */ /* 0x000fe200000e06ff */
[----:B------:R-:W-:-:S04]  /*0880*/  IADD3 R9, P2, PT, RZ, R6, RZ ;  /* 0x00000006ff097210 */ /* 0x000fc80007f5e0ff */
[----:B------:R-:W-:Y:S01]  /*0890*/  IADD3.X R11, PT, PT, RZ, R8, RZ, P2, !PT ;  /* 0x00000008ff0b7210 */ /* 0x000fe200017fe4ff */
[----:B------:R-:W-:-:S04]  /*08a0*/  IMAD.WIDE.U32 R6, R9, R4, RZ ;  /* 0x0000000409067225 */ /* 0x000fc800078e00ff */
[C---:B------:R-:W-:Y:S01]  /*08b0*/  IMAD R7, R9.reuse, R5, R7 ;  /* 0x0000000509077224 */ /* 0x040fe200078e0207 */
[----:B------:R-:W-:Y:S02]  /*08c0*/  IADD3 R17, P2, PT, -R6, R2, RZ ;  /* 0x0000000206117210 */ /* 0x000fe40007f5e1ff */
[----:B------:R-:W-:Y:S01]  /*08d0*/  IADD3 R6, P3, PT, R9, 0x1, RZ ;  /* 0x0000000109067810 */ /* 0x000fe20007f7e0ff */
[-C--:B------:R-:W-:Y:S01]  /*08e0*/  IMAD R7, R11, R4.reuse, R7 ;  /* 0x000000040b077224 */ /* 0x080fe200078e0207 */
[CC--:B------:R-:W-:Y:S02]  /*08f0*/  ISETP.GE.U32.AND P0, PT, R17.reuse, R4.reuse, PT ;  /* 0x000000041100720c */ /* 0x0c0fe40003f06070 */
[----:B------:R-:W-:Y:S01]  /*0900*/  IADD3.X R8, PT, PT, RZ, R11, RZ, P3, !PT ;  /* 0x0000000bff087210 */ /* 0x000fe20001ffe4ff */
[----:B------:R-:W-:Y:S01]  /*0910*/  IMAD.X R7, RZ, RZ, ~R7, P2 ;  /* 0x000000ffff077224 */ /* 0x000fe200010e0e07 */
[----:B------:R-:W-:-:S04]  /*0920*/  IADD3 R13, P2, PT, R17, -R4, RZ ;  /* 0x80000004110d7210 */ /* 0x000fc80007f5e0ff */
[C---:B------:R-:W-:Y:S01]  /*0930*/  ISETP.GE.U32.AND.EX P0, PT, R7.reuse, R5, PT, P0 ;  /* 0x000000050700720c */ /* 0x040fe20003f06100 */
[----:B------:R-:W-:-:S03]  /*0940*/  IMAD.X R15, R7, 0x1, ~R5, P2 ;  /* 0x00000001070f7824 */ /* 0x000fc600010e0e05 */
[----:B------:R-:W-:Y:S02]  /*0950*/  SEL R13, R13, R17, P0 ;  /* 0x000000110d0d7207 */ /* 0x000fe40000000000 */
[----:B------:R-:W-:Y:S02]  /*0960*/  SEL R15, R15, R7, P0 ;  /* 0x000000070f0f7207 */ /* 0x000fe40000000000 */
[----:B------:R-:W-:Y:S02]  /*0970*/  SEL R7, R6, R9, P0 ;  /* 0x0000000906077207 */ /* 0x000fe40000000000 */
[----:B------:R-:W-:Y:S02]  /*0980*/  ISETP.GE.U32.AND P2, PT, R13, R4, PT ;  /* 0x000000040d00720c */ /* 0x000fe40003f46070 */
[----:B------:R-:W-:Y:S02]  /*0990*/  SEL R4, R8, R11, P0 ;  /* 0x0000000b08047207 */ /* 0x000fe40000000000 */
[----:B------:R-:W-:-:S02]  /*09a0*/  IADD3 R6, P3, PT, R7, 0x1, RZ ;  /* 0x0000000107067810 */ /* 0x000fc40007f7e0ff */
[----:B------:R-:W-:-:S03]  /*09b0*/  ISETP.GE.U32.AND.EX P0, PT, R15, R5, PT, P2 ;  /* 0x000000050f00720c */ /* 0x000fc60003f06120 */
[----:B------:R-:W-:Y:S01]  /*09c0*/  IMAD.X R9, RZ, RZ, R4, P3 ;  /* 0x000000ffff097224 */ /* 0x000fe200018e0604 */
[----:B------:R-:W-:-:S04]  /*09d0*/  SEL R6, R6, R7, P0 ;  /* 0x0000000706067207 */ /* 0x000fc80000000000 */
[----:B------:R-:W-:Y:S02]  /*09e0*/  SEL R9, R9, R4, P0 ;  /* 0x0000000409097207 */ /* 0x000fe40000000000 */
[-C--:B------:R-:W-:Y:S02]  /*09f0*/  IADD3 R5, P2, PT, RZ, -R6.reuse, RZ ;  /* 0x80000006ff057210 */ /* 0x080fe40007f5e0ff */
[----:B------:R-:W-:Y:S02]  /*0a00*/  ISETP.NE.U32.AND P0, PT, RZ, UR6, PT ;  /* 0x00000006ff007c0c */ /* 0x000fe4000bf05070 */
[----:B------:R-:W-:Y:S01]  /*0a10*/  SEL R6, R5, R6, !P1 ;  /* 0x0000000605067207 */ /* 0x000fe20004800000 */
[----:B------:R-:W-:Y:S01]  /*0a20*/  IMAD.X R4, RZ, RZ, ~R9, P2 ;  /* 0x000000ffff047224 */ /* 0x000fe200010e0e09 */
[----:B------:R-:W-:Y:S01]  /*0a30*/  ISETP.NE.AND.EX P0, PT, RZ, UR7, PT, P0 ;  /* 0x00000007ff007c0c */ /* 0x000fe2000bf05300 */
[----:B------:R-:W-:-:S03]  /*0a40*/  IMAD.MOV.U32 R5, RZ, RZ, 0x0 ;  /* 0x00000000ff057424 */ /* 0x000fc600078e00ff */
[----:B------:R-:W-:Y:S02]  /*0a50*/  SEL R9, R4, R9, !P1 ;  /* 0x0000000904097207 */ /* 0x000fe40004800000 */
[----:B------:R-:W-:Y:S02]  /*0a60*/  MOV R4, R0 ;  /* 0x0000000000047202 */ /* 0x000fe40000000f00 */
[----:B------:R-:W-:Y:S02]  /*0a70*/  SEL R6, R6, 0xffffffff, P0 ;  /* 0xffffffff06067807 */ /* 0x000fe40000000000 */
[----:B------:R-:W-:Y:S01]  /*0a80*/  SEL R9, R9, 0xffffffff, P0 ;  /* 0xffffffff09097807 */ /* 0x000fe20000000000 */
[----:B------:R-:W-:Y:S06]  /*0a90*/  RET.REL.NODEC R4 `(_ZN2at6native55_GLOBAL__N__0955718d_22_SparseCsrTensorMath_cu_868dd54543convert_indices_from_csr_to_coo_cuda_kernelIslEEvPT0_PKT_lll) ;  /* 0xfffffff404587950 */ /* 0x000fec0003c3ffff */
.L_x_1519:
        /* <DEDUP_REMOVED lines=14> */
.L_x_8820:


//--------------------- .text._ZN2at6native55_GLOBAL__N__0955718d_22_SparseCsrTensorMath_cu_868dd54543convert_indices_from_csr_to_coo_cuda_kernelIllEEvPT0_PKT_lll --------------------------
	.section	.text._ZN2at6native55_GLOBAL__N__0955718d_22_SparseCsrTensorMath_cu_868dd54543convert_indices_from_csr_to_coo_cuda_kernelIllEEvPT0_PKT_lll,"ax",@progbits
	.align	128
.text._ZN2at6native55_GLOBAL__N__0955718d_22_SparseCsrTensorMath_cu_868dd54543convert_indices_from_csr_to_coo_cuda_kernelIllEEvPT0_PKT_lll:
        .type           _ZN2at6native55_GLOBAL__N__0955718d_22_SparseCsrTensorMath_cu_868dd54543convert_indices_from_csr_to_coo_cuda_kernelIllEEvPT0_PKT_lll,@function
        .size           _ZN2at6native55_GLOBAL__N__0955718d_22_SparseCsrTensorMath_cu_868dd54543convert_indices_from_csr_to_coo_cuda_kernelIllEEvPT0_PKT_lll,(.L_x_8822 - _ZN2at6native55_GLOBAL__N__0955718d_22_SparseCsrTensorMath_cu_868dd54543convert_indices_from_csr_to_coo_cuda_kernelIllEEvPT0_PKT_lll)
        .other          _ZN2at6native55_GLOBAL__N__0955718d_22_SparseCsrTensorMath_cu_868dd54543convert_indices_from_csr_to_coo_cuda_kernelIllEEvPT0_PKT_lll,@"STO_CUDA_ENTRY STV_DEFAULT"
_ZN2at6native55_GLOBAL__N__0955718d_22_SparseCsrTensorMath_cu_868dd54543convert_indices_from_csr_to_coo_cuda_kernelIllEEvPT0_PKT_lll:
        /* <DEDUP_REMOVED lines=19> */
[----:B------:R-:W-:-:S07]  /*0130*/  ISETP.NE.U32.AND P2, PT, RZ, UR10, PT ;  /* 0x0000000aff007c0c */ /* 0x000fce000bf45070 */
[----:B-1----:R-:W1:Y:S02]  /*0140*/  MUFU.RCP R0, R0 ;  /* 0x0000000000007308 */ /* 0x002e640000001000 */
[----:B-1----:R-:W-:-:S06]  /*0150*/  VIADD R4, R0, 0xffffffe ;  /* 0x0ffffffe00047836 */ /* 0x002fcc0000000000 */
[----:B------:R1:W2:Y:S02]  /*0160*/  F2I.FTZ.U32.TRUNC.NTZ R5, R4 ;  /* 0x0000000400057305 */ /* 0x0002a4000021f000 */
[----:B-1----:R-:W-:Y:S01]  /*0170*/  IMAD.MOV.U32 R4, RZ, RZ, RZ ;  /* 0x000000ffff047224 */ /* 0x002fe200078e00ff */
[----:B--2---:R-:W-:-:S05]  /*0180*/  IADD3 R3, PT, PT, RZ, -R5, RZ ;  /* 0x80000005ff037210 */ /* 0x004fca0007ffe0ff */
[----:B------:R-:W-:-:S04]  /*0190*/  IMAD R3, R3, UR10, RZ ;  /* 0x0000000a03037c24 */ /* 0x000fc8000f8e02ff */
[----:B------:R-:W-:-:S06]  /*01a0*/  IMAD.HI.U32 R5, R5, R3, R4 ;  /* 0x0000000305057227 */ /* 0x000fcc00078e0004 */
[----:B------:R-:W-:-:S04]  /*01b0*/  IMAD.HI.U32 R4, R5, R2, RZ ;  /* 0x0000000205047227 */ /* 0x000fc800078e00ff */
[----:B------:R-:W-:-:S04]  /*01c0*/  IMAD.MOV R3, RZ, RZ, -R4 ;  /* 0x000000ffff037224 */ /* 0x000fc800078e0a04 */
[----:B------:R-:W-:-:S05]  /*01d0*/  IMAD R3, R3, UR10, R2 ;  /* 0x0000000a03037c24 */ /* 0x000fca000f8e0202 */
[----:B------:R-:W-:-:S13]  /*01e0*/  ISETP.GE.U32.AND P0, PT, R3, UR10, PT ;  /* 0x0000000a03007c0c */ /* 0x000fda000bf06070 */
[----:B------:R-:W-:Y:S01]  /*01f0*/  @P0 IADD3 R3, PT, PT, R3, -UR10, RZ ;  /* 0x8000000a03030c10 */ /* 0x000fe2000fffe0ff */
[----:B------:R-:W-:-:S03]  /*0200*/  @P0 VIADD R4, R4, 0x1 ;  /* 0x0000000104040836 */ /* 0x000fc60000000000 */
[----:B------:R-:W-:Y:S01]  /*0210*/  ISETP.GE.U32.AND P1, PT, R3, UR10, PT ;  /* 0x0000000a03007c0c */ /* 0x000fe2000bf26070 */
[----:B------:R-:W-:-:S12]  /*0220*/  IMAD.MOV.U32 R3, RZ, RZ, RZ ;  /* 0x000000ffff037224 */ /* 0x000fd800078e00ff */
[----:B------:R-:W-:Y:S01]  /*0230*/  @P1 VIADD R4, R4, 0x1 ;  /* 0x0000000104041836 */ /* 0x000fe20000000000 */
[----:B------:R-:W-:-:S04]  /*0240*/  @!P2 LOP3.LUT R4, RZ, UR10, RZ, 0x33, !PT ;  /* 0x0000000aff04ac12 */ /* 0x000fc8000f8e33ff */
[----:B------:R-:W-:-:S05]  /*0250*/  IADD3 R5, PT, PT, -R4, RZ, RZ ;  /* 0x000000ff04057210 */ /* 0x000fca0007ffe1ff */
[----:B------:R-:W-:Y:S02]  /*0260*/  IMAD R2, R5, UR10, R2 ;  /* 0x0000000a05027c24 */ /* 0x000fe4000f8e0202 */
[----:B------:R-:W-:Y:S01]  /*0270*/  IMAD.MOV.U32 R5, RZ, RZ, RZ ;  /* 0x000000ffff057224 */ /* 0x000fe200078e00ff */
[----:B------:R-:W-:Y:S06]  /*0280*/  BRA `(.L_x_1521) ;  /* 0x0000000000307947 */ /* 0x000fec0003800000 */
.L_x_1520:
[----:B------:R-:W-:-:S07]  /*0290*/  MOV R0, 0x2b0 ;  /* 0x000002b000007802 */ /* 0x000fce0000000f00 */
[----:B0-----:R-:W-:Y:S05]  /*02a0*/  CALL.REL.NOINC `($__internal_1_$__cuda_sm20_div_s64) ;  /* 0x0000000000ac7944 */ /* 0x001fea0003c00000 */
[----:B------:R-:W0:Y:S01]  /*02b0*/  LDCU.64 UR10, c[0x0][0x390] ;  /* 0x00007200ff0a77ac */ /* 0x000e220008000a00 */
[-C--:B------:R-:W-:Y:S01]  /*02c0*/  IADD3 R5, P0, PT, RZ, -R6.reuse, RZ ;  /* 0x80000006ff057210 */ /* 0x080fe20007f1e0ff */
[----:B------:R-:W-:Y:S01]  /*02d0*/  IMAD.MOV.U32 R3, RZ, RZ, RZ ;  /* 0x000000ffff037224 */ /* 0x000fe200078e00ff */
[----:B------:R-:W-:Y:S02]  /*02e0*/  MOV R4, R6 ;  /* 0x0000000600047202 */ /* 0x000fe40000000f00 */
[----:B------:R-:W-:-:S05]  /*02f0*/  IADD3.X R0, PT, PT, RZ, ~R7, RZ, P0, !PT ;  /* 0x80000007ff007210 */ /* 0x000fca00007fe4ff */
[----:B0-----:R-:W-:Y:S02]  /*0300*/  IMAD R0, R0, UR10, RZ ;  /* 0x0000000a00007c24 */ /* 0x001fe4000f8e02ff */
[----:B------:R-:W-:-:S04]  /*0310*/  IMAD.WIDE.U32 R2, R5, UR10, R2 ;  /* 0x0000000a05027c25 */ /* 0x000fc8000f8e0002 */
[----:B------:R-:W-:-:S04]  /*0320*/  IMAD R5, R5, UR11, R0 ;  /* 0x0000000b05057c24 */ /* 0x000fc8000f8e0200 */
[----:B------:R-:W-:Y:S02]  /*0330*/  IMAD.IADD R3, R3, 0x1, R5 ;  /* 0x0000000103037824 */ /* 0x000fe400078e0205 */
[----:B------:R-:W-:-:S07]  /*0340*/  IMAD.MOV.U32 R5, RZ, RZ, R7 ;  /* 0x000000ffff057224 */ /* 0x000fce00078e0007 */
.L_x_1521:
[----:B------:R-:W1:Y:S01]  /*0350*/  LDCU.64 UR6, c[0x0][0x388] ;  /* 0x00007100ff0677ac */ /* 0x000e620008000a00 */
[----:B------:R-:W-:Y:S02]  /*0360*/  IMAD R9, R5, UR10, RZ ;  /* 0x0000000a05097c24 */ /* 0x000fe4000f8e02ff */
[C---:B------:R-:W-:Y:S01]  /*0370*/  IMAD.WIDE.U32 R6, R4.reuse, UR10, R4 ;  /* 0x0000000a04067c25 */ /* 0x040fe2000f8e0004 */
[----:B------:R-:W2:Y:S03]  /*0380*/  LDCU.64 UR8, c[0x0][0x380] ;  /* 0x00007000ff0877ac */ /* 0x000ea60008000a00 */
[----:B------:R-:W-:Y:S01]  /*0390*/  IMAD R9, R4, UR11, R9 ;  /* 0x0000000b04097c24 */ /* 0x000fe2000f8e0209 */
[----:B------:R-:W-:-:S04]  /*03a0*/  IADD3 R0, P0, PT, R2, R6, RZ ;  /* 0x0000000602007210 */ /* 0x000fc80007f1e0ff */
[----:B------:R-:W-:Y:S02]  /*03b0*/  IADD3.X R7, PT, PT, R3, R7, R9, P0, !PT ;  /* 0x0000000703077210 */ /* 0x000fe400007fe409 */
[----:B-1----:R-:W-:-:S04]  /*03c0*/  LEA R6, P0, R0, UR6, 0x3 ;  /* 0x0000000600067c11 */ /* 0x002fc8000f8018ff */
[----:B------:R-:W-:Y:S01]  /*03d0*/  LEA.HI.X R7, R0, UR7, R7, 0x3, P0 ;  /* 0x0000000700077c11 */ /* 0x000fe200080f1c07 */
[----:B------:R-:W1:Y:S04]  /*03e0*/  LDCU.64 UR6, c[0x0][0x398] ;  /* 0x00007300ff0677ac */ /* 0x000e680008000a00 */
[----:B0-----:R-:W3:Y:S04]  /*03f0*/  LDG.E.64 R8, desc[UR4][R6.64+0x8] ;  /* 0x0000080406087981 */ /* 0x001ee8000c1e1b00 */
[----:B------:R-:W3:Y:S02]  /*0400*/  LDG.E.64 R10, desc[UR4][R6.64] ;  /* 0x00000004060a7981 */ /* 0x000ee4000c1e1b00 */
[----:B---3--:R-:W-:-:S04]  /*0410*/  ISETP.GE.U32.AND P0, PT, R10, R8, PT ;  /* 0x000000080a00720c */ /* 0x008fc80003f06070 */
[----:B------:R-:W-:-:S13]  /*0420*/  ISETP.GE.AND.EX P0, PT, R11, R9, PT, P0 ;  /* 0x000000090b00720c */ /* 0x000fda0003f06300 */
[----:B-12---:R-:W-:Y:S05]  /*0430*/  @P0 EXIT ;  /* 0x000000000000094d */ /* 0x006fea0003800000 */
[----:B------:R-:W-:Y:S01]  /*0440*/  IMAD.MOV.U32 R13, RZ, RZ, R10 ;  /* 0x000000ffff0d7224 */ /* 0x000fe200078e000a */
[----:B------:R-:W-:-:S07]  /*0450*/  MOV R0, R11 ;  /* 0x0000000b00007202 */ /* 0x000fce0000000f00 */
.L_x_1522:
[----:B------:R-:W-:Y:S02]  /*0460*/  IMAD R11, R5, UR6, RZ ;  /* 0x00000006050b7c24 */ /* 0x000fe4000f8e02ff */
[----:B------:R-:W-:Y:S02]  /*0470*/  IMAD.MOV.U32 R8, RZ, RZ, R13 ;  /* 0x000000ffff087224 */ /* 0x000fe400078e000d */
[----:B------:R-:W-:Y:S02]  /*0480*/  IMAD.MOV.U32 R9, RZ, RZ, R0 ;  /* 0x000000ffff097224 */ /* 0x000fe400078e0000 */
[C---:B------:R-:W-:Y:S02]  /*0490*/  IMAD R11, R4.reuse, UR7, R11 ;  /* 0x00000007040b7c24 */ /* 0x040fe4000f8e020b */
[----:B------:R-:W-:-:S05]  /*04a0*/  IMAD.WIDE.U32 R8, R4, UR6, R8 ;  /* 0x0000000604087c25 */ /* 0x000fca000f8e0008 */
[----:B------:R-:W-:Y:S02]  /*04b0*/  IADD3 R9, PT, PT, R9, R11, RZ ;  /* 0x0000000b09097210 */ /* 0x000fe40007ffe0ff */
[----:B------:R-:W-:-:S04]  /*04c0*/  LEA R10, P0, R8, UR8, 0x3 ;  /* 0x00000008080a7c11 */ /* 0x000fc8000f8018ff */
[----:B------:R-:W-:-:S05]  /*04d0*/  LEA.HI.X R11, R8, UR9, R9, 0x3, P0 ;  /* 0x00000009080b7c11 */ /* 0x000fca00080f1c09 */
[----:B------:R0:W-:Y:S04]  /*04e0*/  STG.E.64 desc[UR4][R10.64], R2 ;  /* 0x000000020a007986 */ /* 0x0001e8000c101b04 */
[----:B------:R-:W2:Y:S01]  /*04f0*/  LDG.E.64 R8, desc[UR4][R6.64+0x8] ;  /* 0x0000080406087981 */ /* 0x000ea2000c1e1b00 */
[----:B------:R-:W-:-:S05]  /*0500*/  IADD3 R13, P0, PT, R13, 0x1, RZ ;  /* 0x000000010d0d7810 */ /* 0x000fca0007f1e0ff */
[----:B------:R-:W-:Y:S01]  /*0510*/  IMAD.X R0, RZ, RZ, R0, P0 ;  /* 0x000000ffff007224 */ /* 0x000fe200000e0600 */
[----:B--2---:R-:W-:-:S04]  /*0520*/  ISETP.GE.U32.AND P0, PT, R13, R8, PT ;  /* 0x000000080d00720c */ /* 0x004fc80003f06070 */
[----:B------:R-:W-:-:S13]  /*0530*/  ISETP.GE.AND.EX P0, PT, R0, R9, PT, P0 ;  /* 0x000000090000720c */ /* 0x000fda0003f06300 */
[----:B0-----:R-:W-:Y:S05]  /*0540*/  @!P0 BRA `(.L_x_1522) ;  /* 0xfffffffc00c48947 */ /* 0x001fea000383ffff */
[----:B------:R-:W-:Y:S05]  /*0550*/  EXIT ;  /* 0x000000000000794d */ /* 0x000fea0003800000 */
        .weak           $__internal_1_$__cuda_sm20_div_s64
        .type           $__internal_1_$__cuda_sm20_div_s64,@function
        .size           $__internal_1_$__cuda_sm20_div_s64,(.L_x_8822 - $__internal_1_$__cuda_sm20_div_s64)
$__internal_1_$__cuda_sm20_div_s64:
[----:B------:R-:W0:Y:S02]  /*0560*/  LDCU.64 UR6, c[0x0][0x390] ;  /* 0x00007200ff0677ac */ /* 0x000e240008000a00 */
[----:B0-----:R-:W-:Y:S02]  /*0570*/  IADD3 R4, P0, PT, RZ, -UR6, RZ ;  /* 0x80000006ff047c10 */ /* 0x001fe4000ff1e0ff */
[----:B------:R-:W-:-:S03]  /*0580*/  ISETP.LE.AND P1, PT, RZ, UR7, PT ;  /* 0x00000007ff007c0c */ /* 0x000fc6000bf23270 */
[----:B------:R-:W-:Y:S01]  /*0590*/  IMAD.X R5, RZ, RZ, ~UR7, P0 ;  /* 0x80000007ff057e24 */ /* 0x000fe200080e06ff */
[----:B------:R-:W-:-:S04]  /*05a0*/  SEL R4, R4, UR6, !P1 ;  /* 0x0000000604047c07 */ /* 0x000fc8000c800000 */
[----:B------:R-:W-:-:S04]  /*05b0*/  SEL R5, R5, UR7, !P1 ;  /* 0x0000000705057c07 */ /* 0x000fc8000c800000 */
[----:B------:R-:W0:Y:S02]  /*05c0*/  I2F.U64.RP R10, R4 ;  /* 0x00000004000a7312 */ /* 0x000e240000309000 */
[----:B0-----:R-:W0:Y:S02]  /*05d0*/  MUFU.RCP R10, R10 ;  /* 0x0000000a000a7308 */ /* 0x001e240000001000 */
[----:B0-----:R-:W-:-:S15]  /*05e0*/  IADD3 R6, PT, PT, R10, 0x1ffffffe, RZ ;  /* 0x1ffffffe0a067810 */ /* 0x001fde0007ffe0ff */
        /* <DEDUP_REMOVED lines=9> */
[----:B------:R-:W-:Y:S02]  /*0680*/  IMAD.X R13, RZ, RZ, ~R9, P0 ;  /* 0x000000ffff0d7224 */ /* 0x000fe400000e0e09 */
[----:B------:R-:W-:Y:S02]  /*0690*/  IMAD.MOV.U32 R9, RZ, RZ, R6 ;  /* 0x000000ffff097224 */ /* 0x000fe400078e0006 */
[-C--:B------:R-:W-:Y:S02]  /*06a0*/  IMAD R15, R7, R13.reuse, RZ ;  /* 0x0000000d070f7224 */ /* 0x080fe400078e02ff */
[----:B------:R-:W-:-:S04]  /*06b0*/  IMAD.WIDE.U32 R8, P0, R6, R13, R8 ;  /* 0x0000000d06087225 */ /* 0x000fc80007800008 */
[----:B------:R-:W-:-:S04]  /*06c0*/  IMAD.HI.U32 R13, R7, R13, RZ ;  /* 0x0000000d070d7227 */ /* 0x000fc800078e00ff */
[----:B------:R-:W-:-:S05]  /*06d0*/  IMAD.HI.U32 R8, P2, R7, R11, R8 ;  /* 0x0000000b07087227 */ /* 0x000fca0007840008 */
[----:B------:R-:W-:Y:S02]  /*06e0*/  IADD3 R9, P3, PT, R15, R8, RZ ;  /* 0x000000080f097210 */ /* 0x000fe40007f7e0ff */
[----:B------:R-:W-:-:S03]  /*06f0*/  IADD3.X R8, PT, PT, R13, R7, RZ, P0, !PT ;  /* 0x000000070d087210 */ /* 0x000fc600007fe4ff */
[----:B------:R-:W-:Y:S01]  /*0700*/  IMAD.WIDE.U32 R6, R9, R4, RZ ;  /* 0x0000000409067225 */ /* 0x000fe200078e00ff */
[----:B------:R-:W-:-:S03]  /*0710*/  IADD3.X R11, PT, PT, RZ, RZ, R8, P3, P2 ;  /* 0x000000ffff0b7210 */ /* 0x000fc60001fe4408 */
[----:B------:R-:W-:Y:S01]  /*0720*/  IMAD R7, R9, R5, R7 ;  /* 0x0000000509077224 */ /* 0x000fe200078e0207 */
[----:B------:R-:W-:-:S03]  /*0730*/  IADD3 R13, P0, PT, RZ, -R6, RZ ;  /* 0x80000006ff0d7210 */ /* 0x000fc60007f1e0ff */
[----:B------:R-:W-:Y:S02]  /*0740*/  IMAD R7, R11, R4, R7 ;  /* 0x000000040b077224 */ /* 0x000fe400078e0207 */
[----:B------:R-:W-:-:S04]  /*0750*/  IMAD.HI.U32 R8, R9, R13, RZ ;  /* 0x0000000d09087227 */ /* 0x000fc800078e00ff */
[----:B------:R-:W-:Y:S02]  /*0760*/  IMAD.X R6, RZ, RZ, ~R7, P0 ;  /* 0x000000ffff067224 */ /* 0x000fe400000e0e07 */
[----:B------:R-:W-:Y:S02]  /*0770*/  HFMA2 R7, -RZ, RZ, 0, 0 ;  /* 0x00000000ff077431 */ /* 0x000fe400000001ff */
[----:B------:R-:W-:-:S04]  /*0780*/  IMAD.WIDE.U32 R8, P0, R9, R6, R8 ;  /* 0x0000000609087225 */ /* 0x000fc80007800008 */
[C---:B------:R-:W-:Y:S02]  /*0790*/  IMAD R10, R11.reuse, R6, RZ ;  /* 0x000000060b0a7224 */ /* 0x040fe400078e02ff */
[----:B------:R-:W-:-:S04]  /*07a0*/  IMAD.HI.U32 R9, P2, R11, R13, R8 ;  /* 0x0000000d0b097227 */ /* 0x000fc80007840008 */
[----:B------:R-:W-:Y:S01]  /*07b0*/  IMAD.HI.U32 R8, R11, R6, RZ ;  /* 0x000000060b087227 */ /* 0x000fe200078e00ff */
[----:B------:R-:W-:-:S03]  /*07c0*/  IADD3 R9, P3, PT, R10, R9, RZ ;  /* 0x000000090a097210 */ /* 0x000fc60007f7e0ff */
[----:B------:R-:W-:Y:S02]  /*07d0*/  IMAD.X R11, R8, 0x1, R11, P0 ;  /* 0x00000001080b7824 */ /* 0x000fe400000e060b */
[----:B------:R-:W-:-:S03]  /*07e0*/  IMAD.HI.U32 R6, R9, R2, RZ ;  /* 0x0000000209067227 */ /* 0x000fc600078e00ff */
[----:B------:R-:W-:Y:S01]  /*07f0*/  IADD3.X R11, PT, PT, RZ, RZ, R11, P3, P2 ;  /* 0x000000ffff0b7210 */ /* 0x000fe20001fe440b */
[----:B------:R-:W-:-:S04]  /*0800*/  IMAD.WIDE.U32 R6, RZ, R9, R6 ;  /* 0x00000009ff067225 */ /* 0x000fc800078e0006 */
[----:B------:R-:W-:-:S04]  /*0810*/  IMAD.HI.U32 R6, P0, R11, R2, R6 ;  /* 0x000000020b067227 */ /* 0x000fc80007800006 */
[----:B------:R-:W-:Y:S01]  /*0820*/  IMAD.X R8, RZ, RZ, RZ, P0 ;  /* 0x000000ffff087224 */ /* 0x000fe200000e06ff */
[----:B------:R-:W-:-:S05]  /*0830*/  IADD3 R9, P2, PT, RZ, R6, RZ ;  /* 0x00000006ff097210 */ /* 0x000fca0007f5e0ff */
[----:B------:R-:W-:-:S04]  /*0840*/  IMAD.WIDE.U32 R6, R9, R4, RZ ;  /* 0x0000000409067225 */ /* 0x000fc800078e00ff */
[----:B------:R-:W-:Y:S01]  /*0850*/  IMAD.X R11, RZ, RZ, R8, P2 ;  /* 0x000000ffff0b7224 */ /* 0x000fe200010e0608 */
[----:B------:R-:W-:Y:S01]  /*0860*/  IADD3 R15, P2, PT, -R6, R2, RZ ;  /* 0x00000002060f7210 */ /* 0x000fe20007f5e1ff */
[C---:B------:R-:W-:Y:S01]  /*0870*/  IMAD R7, R9.reuse, R5, R7 ;  /* 0x0000000509077224 */ /* 0x040fe200078e0207 */
[----:B------:R-:W-:Y:S02]  /*0880*/  IADD3 R6, P3, PT, R9, 0x1, RZ ;  /* 0x0000000109067810 */ /* 0x000fe40007f7e0ff */
[-C--:B------:R-:W-:Y:S01]  /*0890*/  ISETP.GE.U32.AND P0, PT, R15, R4.reuse, PT ;  /* 0x000000040f00720c */ /* 0x080fe20003f06070 */
[----:B------:R-:W-:Y:S01]  /*08a0*/  IMAD R7, R11, R4, R7 ;  /* 0x000000040b077224 */ /* 0x000fe200078e0207 */
[----:B------:R-:W-:-:S04]  /*08b0*/  IADD3.X R8, PT, PT, RZ, R11, RZ, P3, !PT ;  /* 0x0000000bff087210 */ /* 0x000fc80001ffe4ff */
[----:B------:R-:W-:Y:S02]  /*08c0*/  IADD3.X R17, PT, PT, RZ, ~R7, RZ, P2, !PT ;  /* 0x80000007ff117210 */ /* 0x000fe400017fe4ff */
[----:B------:R-:W-:Y:S02]  /*08d0*/  IADD3 R7, P2, PT, R15, -R4, RZ ;  /* 0x800000040f077210 */ /* 0x000fe40007f5e0ff */
[----:B------:R-:W-:-:S03]  /*08e0*/  ISETP.GE.U32.AND.EX P0, PT, R17, R5, PT, P0 ;  /* 0x000000051100720c */ /* 0x000fc60003f06100 */
[----:B------:R-:W-:Y:S01]  /*08f0*/  IMAD.X R13, R17, 0x1, ~R5, P2 ;  /* 0x00000001110d7824 */ /* 0x000fe200010e0e05 */
        /* <DEDUP_REMOVED lines=12> */
[-C--:B------:R-:W-:Y:S02]  /*09c0*/  IADD3.X R4, PT, PT, RZ, ~R7.reuse, RZ, P2, !PT ;  /* 0x80000007ff047210 */ /* 0x080fe400017fe4ff */
[----:B------:R-:W-:Y:S02]  /*09d0*/  SEL R6, R5, R6, !P1 ;  /* 0x0000000605067207 */ /* 0x000fe40004800000 */
[----:B------:R-:W-:Y:S01]  /*09e0*/  SEL R7, R4, R7, !P1 ;  /* 0x0000000704077207 */ /* 0x000fe20004800000 */
[----:B------:R-:W-:Y:S01]  /*09f0*/  IMAD.MOV.U32 R4, RZ, RZ, R0 ;  /* 0x000000ffff047224 */ /* 0x000fe200078e0000 */
[----:B------:R-:W-:-:S02]  /*0a00*/  MOV R5, 0x0 ;  /* 0x0000000000057802 */ /* 0x000fc40000000f00 */
[----:B------:R-:W-:-:S04]  /*0a10*/  ISETP.NE.AND.EX P0, PT, RZ, UR7, PT, P0 ;  /* 0x00000007ff007c0c */ /* 0x000fc8000bf05300 */
[----:B------:R-:W-:Y:S02]  /*0a20*/  SEL R6, R6, 0xffffffff, P0 ;  /* 0xffffffff06067807 */ /* 0x000fe40000000000 */
[----:B------:R-:W-:Y:S01]  /*0a30*/  SEL R7, R7, 0xffffffff, P0 ;  /* 0xffffffff07077807 */ /* 0x000fe20000000000 */
[----:B------:R-:W-:Y:S06]  /*0a40*/  RET.REL.NODEC R4 `(_ZN2at6native55_GLOBAL__N__0955718d_22_SparseCsrTensorMath_cu_868dd54543convert_indices_from_csr_to_coo_cuda_kernelIllEEvPT0_PKT_lll) ;  /* 0xfffffff4046c7950 */ /* 0x000fec0003c3ffff */
.L_x_1523:
        /* <DEDUP_REMOVED lines=11> */
.L_x_8822:


//--------------------- .text._ZN2at6native55_GLOBAL__N__0955718d_22_SparseCsrTensorMath_cu_868dd54543convert_indices_from_csr_to_coo_cuda_kernelIilEEvPT0_PKT_lll --------------------------
	.section	.text._ZN2at6native55_GLOBAL__N__0955718d_22_SparseCsrTensorMath_cu_868dd54543convert_indices_from_csr_to_coo_cuda_kernelIilEEvPT0_PKT_lll,"ax",@progbits
	.align	128
.text._ZN2at6native55_GLOBAL__N__0955718d_22_SparseCsrTensorMath_cu_868dd54543convert_indices_from_csr_to_coo_cuda_kernelIilEEvPT0_PKT_lll:
        .type           _ZN2at6native55_GLOBAL__N__0955718d_22_SparseCsrTensorMath_cu_868dd54543convert_indices_from_csr_to_coo_cuda_kernelIilEEvPT0_PKT_lll,@function
        .size           _ZN2at6native55_GLOBAL__N__0955718d_22_SparseCsrTensorMath_cu_868dd54543convert_indices_from_csr_to_coo_cuda_kernelIilEEvPT0_PKT_lll,(.L_x_8824 - _ZN2at6native55_GLOBAL__N__0955718d_22_SparseCsrTensorMath_cu_868dd54543convert_indices_from_csr_to_coo_cuda_kernelIilEEvPT0_PKT_lll)
        .other          _ZN2at6native55_GLOBAL__N__0955718d_22_SparseCsrTensorMath_cu_868dd54543convert_indices_from_csr_to_coo_cuda_kernelIilEEvPT0_PKT_lll,@"STO_CUDA_ENTRY STV_DEFAULT"
_ZN2at6native55_GLOBAL__N__0955718d_22_SparseCsrTensorMath_cu_868dd54543convert_indices_from_csr_to_coo_cuda_kernelIilEEvPT0_PKT_lll:
        /* <DEDUP_REMOVED lines=19> */
[----:B------:R-:W-:Y:S01]  /*0130*/  ISETP.NE.U32.AND P2, PT, RZ, UR10, PT ;  /* 0x0000000aff007c0c */ /* 0x000fe2000bf45070 */
[----:B------:R-:W-:-:S06]  /*0140*/  IMAD.MOV.U32 R7, RZ, RZ, RZ ;  /* 0x000000ffff077224 */ /* 0x000fcc00078e00ff */
        /* <DEDUP_REMOVED lines=13> */
[----:B------:R-:W-:-:S13]  /*0220*/  ISETP.GE.U32.AND P1, PT, R3, UR10, PT ;  /* 0x0000000a03007c0c */ /* 0x000fda000bf26070 */
[----:B------:R-:W-:Y:S01]  /*0230*/  @P1 VIADD R5, R5, 0x1 ;  /* 0x0000000105051836 */ /* 0x000fe20000000000 */
[----:B------:R-:W-:-:S04]  /*0240*/  @!P2 LOP3.LUT R5, RZ, UR10, RZ, 0x33, !PT ;  /* 0x0000000aff05ac12 */ /* 0x000fc8000f8e33ff */
[----:B------:R-:W-:-:S05]  /*0250*/  IADD3 R3, PT, PT, -R5, RZ, RZ ;  /* 0x000000ff05037210 */ /* 0x000fca0007ffe1ff */
[----:B------:R-:W-:Y:S02]  /*0260*/  IMAD R6, R3, UR10, R2 ;  /* 0x0000000a03067c24 */ /* 0x000fe4000f8e0202 */
[----:B------:R-:W-:Y:S02]  /*0270*/  HFMA2 R3, -RZ, RZ, 0, 0 ;  /* 0x00000000ff037431 */ /* 0x000fe400000001ff */
[----:B------:R-:W-:Y:S01]  /*0280*/  IMAD.MOV.U32 R2, RZ, RZ, R5 ;  /* 0x000000ffff027224 */ /* 0x000fe200078e0005 */
[----:B------:R-:W-:Y:S06]  /*0290*/  BRA `(.L_x_1525) ;  /* 0x0000000000307947 */ /* 0x000fec0003800000 */
.L_x_1524:
[----:B------:R-:W-:-:S07]  /*02a0*/  MOV R0, 0x2c0 ;  /* 0x000002c000007802 */ /* 0x000fce0000000f00 */
[----:B0-----:R-:W-:Y:S05]  /*02b0*/  CALL.REL.NOINC `($__internal_2_$__cuda_sm20_div_s64) ;  /* 0x0000000000a87944 */ /* 0x001fea0003c00000 */
[----:B------:R-:W0:Y:S01]  /*02c0*/  LDCU.64 UR10, c[0x0][0x390] ;  /* 0x00007200ff0a77ac */ /* 0x000e220008000a00 */
[----:B------:R-:W-:Y:S01]  /*02d0*/  IADD3 R5, P0, PT, RZ, -R8, RZ ;  /* 0x80000008ff057210 */ /* 0x000fe20007f1e0ff */
[----:B------:R-:W-:-:S04]  /*02e0*/  IMAD.MOV.U32 R3, RZ, RZ, RZ ;  /* 0x000000ffff037224 */ /* 0x000fc800078e00ff */
[----:B------:R-:W-:-:S04]  /*02f0*/  IMAD.X R0, RZ, RZ, ~R9, P0 ;  /* 0x000000ffff007224 */ /* 0x000fc800000e0e09 */
[----:B0-----:R-:W-:Y:S02]  /*0300*/  IMAD R0, R0, UR10, RZ ;  /* 0x0000000a00007c24 */ /* 0x001fe4000f8e02ff */
[----:B------:R-:W-:-:S04]  /*0310*/  IMAD.WIDE.U32 R6, R5, UR10, R2 ;  /* 0x0000000a05067c25 */ /* 0x000fc8000f8e0002 */
[----:B------:R-:W-:Y:S02]  /*0320*/  IMAD R3, R5, UR11, R0 ;  /* 0x0000000b05037c24 */ /* 0x000fe4000f8e0200 */
[----:B------:R-:W-:-:S03]  /*0330*/  IMAD.MOV.U32 R2, RZ, RZ, R8 ;  /* 0x000000ffff027224 */ /* 0x000fc600078e0008 */
[----:B------:R-:W-:Y:S01]  /*0340*/  IADD3 R7, PT, PT, R7, R3, RZ ;  /* 0x0000000307077210 */ /* 0x000fe20007ffe0ff */
[----:B------:R-:W-:-:S07]  /*0350*/  IMAD.MOV.U32 R3, RZ, RZ, R9 ;  /* 0x000000ffff037224 */ /* 0x000fce00078e0009 */
.L_x_1525:
        /* <DEDUP_REMOVED lines=8> */
[----:B0-----:R-:W2:Y:S04]  /*03e0*/  LDG.E R13, desc[UR4][R4.64] ;  /* 0x00000004040d7981 */ /* 0x001ea8000c1e1900 */
[----:B------:R-:W2:Y:S02]  /*03f0*/  LDG.E R0, desc[UR4][R4.64+0x4] ;  /* 0x0000040404007981 */ /* 0x000ea4000c1e1900 */
[----:B--2---:R-:W-:-:S13]  /*0400*/  ISETP.GE.AND P0, PT, R13, R0, PT ;  /* 0x000000000d00720c */ /* 0x004fda0003f06270 */
[----:B------:R-:W-:Y:S05]  /*0410*/  @P0 EXIT ;  /* 0x000000000000094d */ /* 0x000fea0003800000 */
[----:B------:R-:W-:Y:S01]  /*0420*/  SHF.R.S32.HI R12, RZ, 0x1f, R13 ;  /* 0x0000001fff0c7819 */ /* 0x000fe2000001140d */
[----:B------:R-:W0:Y:S01]  /*0430*/  LDCU.64 UR6, c[0x0][0x398] ;  /* 0x00007300ff0677ac */ /* 0x000e220008000a00 */
[----:B------:R-:W1:Y:S05]  /*0440*/  LDCU.64 UR8, c[0x0][0x380] ;  /* 0x00007000ff0877ac */ /* 0x000e6a0008000a00 */
.L_x_1526:
[----:B------:R-:W-:Y:S01]  /*0450*/  MOV R8, R13 ;  /* 0x0000000d00087202 */ /* 0x000fe20000000f00 */
[----:B0-----:R-:W-:Y:S02]  /*0460*/  IMAD R11, R3, UR6, RZ ;  /* 0x00000006030b7c24 */ /* 0x001fe4000f8e02ff */
[----:B------:R-:W-:Y:S02]  /*0470*/  IMAD.MOV.U32 R9, RZ, RZ, R12 ;  /* 0x000000ffff097224 */ /* 0x000fe400078e000c */
[C---:B------:R-:W-:Y:S02]  /*0480*/  IMAD R11, R2.reuse, UR7, R11 ;  /* 0x00000007020b7c24 */ /* 0x040fe4000f8e020b */
[----:B------:R-:W-:-:S04]  /*0490*/  IMAD.WIDE.U32 R8, R2, UR6, R8 ;  /* 0x0000000602087c25 */ /* 0x000fc8000f8e0008 */
[----:B------:R-:W-:Y:S01]  /*04a0*/  IMAD.IADD R9, R9, 0x1, R11 ;  /* 0x0000000109097824 */ /* 0x000fe200078e020b */
[----:B-1----:R-:W-:-:S04]  /*04b0*/  LEA R10, P0, R8, UR8, 0x3 ;  /* 0x00000008080a7c11 */ /* 0x002fc8000f8018ff */
[----:B------:R-:W-:-:S05]  /*04c0*/  LEA.HI.X R11, R8, UR9, R9, 0x3, P0 ;  /* 0x00000009080b7c11 */ /* 0x000fca00080f1c09 */
[----:B------:R2:W-:Y:S04]  /*04d0*/  STG.E.64 desc[UR4][R10.64], R6 ;  /* 0x000000060a007986 */ /* 0x0005e8000c101b04 */
[----:B------:R-:W3:Y:S01]  /*04e0*/  LDG.E R0, desc[UR4][R4.64+0x4] ;  /* 0x0000040404007981 */ /* 0x000ee2000c1e1900 */
[----:B------:R-:W-:-:S04]  /*04f0*/  IADD3 R13, P0, PT, R13, 0x1, RZ ;  /* 0x000000010d0d7810 */ /* 0x000fc80007f1e0ff */
[----:B------:R-:W-:Y:S02]  /*0500*/  IADD3.X R12, PT, PT, RZ, R12, RZ, P0, !PT ;  /* 0x0000000cff0c7210 */ /* 0x000fe400007fe4ff */
[----:B---3--:R-:W-:Y:S02]  /*0510*/  ISETP.GE.U32.AND P0, PT, R13, R0, PT ;  /* 0x000000000d00720c */ /* 0x008fe40003f06070 */
[----:B------:R-:W-:-:S04]  /*0520*/  SHF.R.S32.HI R0, RZ, 0x1f, R0 ;  /* 0x0000001fff007819 */ /* 0x000fc80000011400 */
[----:B------:R-:W-:-:S13]  /*0530*/  ISETP.GE.AND.EX P0, PT, R12, R0, PT, P0 ;  /* 0x000000000c00720c */ /* 0x000fda0003f06300 */
[----:B--2---:R-:W-:Y:S05]  /*0540*/  @!P0 BRA `(.L_x_1526) ;  /* 0xfffffffc00c08947 */ /* 0x004fea000383ffff */
[----:B------:R-:W-:Y:S05]  /*0550*/  EXIT ;  /* 0x000000000000794d */ /* 0x000fea0003800000 */
        .weak           $__internal_2_$__cuda_sm20_div_s64
        .type           $__internal_2_$__cuda_sm20_div_s64,@function
        .size           $__internal_2_$__cuda_sm20_div_s64,(.L_x_8824 - $__internal_2_$__cuda_sm20_div_s64)
$__internal_2_$__cuda_sm20_div_s64:
        /* <DEDUP_REMOVED lines=17> */
[----:B------:R-:W-:-:S03]  /*0670*/  IMAD.HI.U32 R8, R6, R11, RZ ;  /* 0x0000000b06087227 */ /* 0x000fc600078e00ff */
[----:B------:R-:W-:Y:S01]  /*0680*/  IADD3.X R13, PT, PT, RZ, ~R9, RZ, P0, !PT ;  /* 0x80000009ff0d7210 */ /* 0x000fe200007fe4ff */
[----:B------:R-:W-:-:S04]  /*0690*/  IMAD.MOV.U32 R9, RZ, RZ, R6 ;  /* 0x000000ffff097224 */ /* 0x000fc800078e0006 */
[----:B------:R-:W-:-:S04]  /*06a0*/  IMAD.WIDE.U32 R8, P0, R6, R13, R8 ;  /* 0x0000000d06087225 */ /* 0x000fc80007800008 */
[C---:B------:R-:W-:Y:S02]  /*06b0*/  IMAD R15, R7.reuse, R13, RZ ;  /* 0x0000000d070f7224 */ /* 0x040fe400078e02ff */
[----:B------:R-:W-:-:S04]  /*06c0*/  IMAD.HI.U32 R8, P2, R7, R11, R8 ;  /* 0x0000000b07087227 */ /* 0x000fc80007840008 */
[----:B------:R-:W-:Y:S01]  /*06d0*/  IMAD.HI.U32 R13, R7, R13, RZ ;  /* 0x0000000d070d7227 */ /* 0x000fe200078e00ff */
[----:B------:R-:W-:-:S03]  /*06e0*/  IADD3 R9, P3, PT, R15, R8, RZ ;  /* 0x000000080f097210 */ /* 0x000fc60007f7e0ff */
[----:B------:R-:W-:Y:S02]  /*06f0*/  IMAD.X R8, R13, 0x1, R7, P0 ;  /* 0x000000010d087824 */ /* 0x000fe400000e0607 */
[----:B------:R-:W-:-:S03]  /*0700*/  IMAD.WIDE.U32 R6, R9, R4, RZ ;  /* 0x0000000409067225 */ /* 0x000fc600078e00ff */
[----:B------:R-:W-:Y:S01]  /*0710*/  IADD3.X R11, PT, PT, RZ, RZ, R8, P3, P2 ;  /* 0x000000ffff0b7210 */ /* 0x000fe20001fe4408 */
[----:B------:R-:W-:Y:S01]  /*0720*/  IMAD R7, R9, R5, R7 ;  /* 0x0000000509077224 */ /* 0x000fe200078e0207 */
[----:B------:R-:W-:-:S03]  /*0730*/  IADD3 R13, P0, PT, RZ, -R6, RZ ;  /* 0x80000006ff0d7210 */ /* 0x000fc60007f1e0ff */
[----:B------:R-:W-:Y:S02]  /*0740*/  IMAD R7, R11, R4, R7 ;  /* 0x000000040b077224 */ /* 0x000fe400078e0207 */
[----:B------:R-:W-:-:S03]  /*0750*/  IMAD.HI.U32 R8, R9, R13, RZ ;  /* 0x0000000d09087227 */ /* 0x000fc600078e00ff */
[----:B------:R-:W-:Y:S01]  /*0760*/  IADD3.X R6, PT, PT, RZ, ~R7, RZ, P0, !PT ;  /* 0x80000007ff067210 */ /* 0x000fe200007fe4ff */
[----:B------:R-:W-:-:S04]  /*0770*/  IMAD.MOV.U32 R7, RZ, RZ, RZ ;  /* 0x000000ffff077224 */ /* 0x000fc800078e00ff */
        /* <DEDUP_REMOVED lines=9> */
[----:B------:R-:W-:-:S05]  /*0810*/  IMAD.HI.U32 R6, P0, R11, R2, R6 ;  /* 0x000000020b067227 */ /* 0x000fca0007800006 */
[----:B------:R-:W-:Y:S02]  /*0820*/  IADD3 R9, P2, PT, RZ, R6, RZ ;  /* 0x00000006ff097210 */ /* 0x000fe40007f5e0ff */
[----:B------:R-:W-:-:S03]  /*0830*/  IADD3.X R8, PT, PT, RZ, RZ, RZ, P0, !PT ;  /* 0x000000ffff087210 */ /* 0x000fc600007fe4ff */
[----:B------:R-:W-:-:S04]  /*0840*/  IMAD.WIDE.U32 R6, R9, R4, RZ ;  /* 0x0000000409067225 */ /* 0x000fc800078e00ff */
[----:B------:R-:W-:Y:S01]  /*0850*/  IMAD.X R11, RZ, RZ, R8, P2 ;  /* 0x000000ffff0b7224 */ /* 0x000fe200010e0608 */
[----:B------:R-:W-:Y:S01]  /*0860*/  IADD3 R17, P2, PT, -R6, R2, RZ ;  /* 0x0000000206117210 */ /* 0x000fe20007f5e1ff */
[C---:B------:R-:W-:Y:S01]  /*0870*/  IMAD R7, R9.reuse, R5, R7 ;  /* 0x0000000509077224 */ /* 0x040fe200078e0207 */
[----:B------:R-:W-:Y:S02]  /*0880*/  IADD3 R6, P3, PT, R9, 0x1, RZ ;  /* 0x0000000109067810 */ /* 0x000fe40007f7e0ff */
[-C--:B------:R-:W-:Y:S01]  /*0890*/  ISETP.GE.U32.AND P0, PT, R17, R4.reuse, PT ;  /* 0x000000041100720c */ /* 0x080fe20003f06070 */
[-C--:B------:R-:W-:Y:S02]  /*08a0*/  IMAD R7, R11, R4.reuse, R7 ;  /* 0x000000040b077224 */ /* 0x080fe400078e0207 */
[----:B------:R-:W-:Y:S02]  /*08b0*/  IMAD.X R8, RZ, RZ, R11, P3 ;  /* 0x000000ffff087224 */ /* 0x000fe400018e060b */
[----:B------:R-:W-:Y:S01]  /*08c0*/  IMAD.X R7, RZ, RZ, ~R7, P2 ;  /* 0x000000ffff077224 */ /* 0x000fe200010e0e07 */
[----:B------:R-:W-:-:S04]  /*08d0*/  IADD3 R13, P2, PT, R17, -R4, RZ ;  /* 0x80000004110d7210 */ /* 0x000fc80007f5e0ff */
[CC--:B------:R-:W-:Y:S02]  /*08e0*/  ISETP.GE.U32.AND.EX P0, PT, R7.reuse, R5.reuse, PT, P0 ;  /* 0x000000050700720c */ /* 0x0c0fe40003f06100 */
[----:B------:R-:W-:Y:S02]  /*08f0*/  IADD3.X R15, PT, PT, R7, ~R5, RZ, P2, !PT ;  /* 0x80000005070f7210 */ /* 0x000fe400017fe4ff */
[----:B------:R-:W-:Y:S02]  /*0900*/  SEL R13, R13, R17, P0 ;  /* 0x000000110d0d7207 */ /* 0x000fe40000000000 */
[----:B------:R-:W-:Y:S02]  /*0910*/  SEL R15, R15, R7, P0 ;  /* 0x000000070f0f7207 */ /* 0x000fe40000000000 */
[----:B------:R-:W-:Y:S02]  /*0920*/  SEL R7, R6, R9, P0 ;  /* 0x0000000906077207 */ /* 0x000fe40000000000 */
[----:B------:R-:W-:-:S02]  /*0930*/  ISETP.GE.U32.AND P2, PT, R13, R4, PT ;  /* 0x000000040d00720c */ /* 0x000fc40003f46070 */
[----:B------:R-:W-:Y:S02]  /*0940*/  SEL R4, R8, R11, P0 ;  /* 0x0000000b08047207 */ /* 0x000fe40000000000 */
[----:B------:R-:W-:Y:S02]  /*0950*/  IADD3 R8, P3, PT, R7, 0x1, RZ ;  /* 0x0000000107087810 */ /* 0x000fe40007f7e0ff */
[----:B------:R-:W-:-:S03]  /*0960*/  ISETP.GE.U32.AND.EX P0, PT, R15, R5, PT, P2 ;  /* 0x000000050f00720c */ /* 0x000fc60003f06120 */
[----:B------:R-:W-:Y:S01]  /*0970*/  IMAD.X R9, RZ, RZ, R4, P3 ;  /* 0x000000ffff097224 */ /* 0x000fe200018e0604 */
[----:B------:R-:W-:-:S04]  /*0980*/  SEL R8, R8, R7, P0 ;  /* 0x0000000708087207 */ /* 0x000fc80000000000 */
[----:B------:R-:W-:Y:S02]  /*0990*/  SEL R9, R9, R4, P0 ;  /* 0x0000000409097207 */ /* 0x000fe40000000000 */
[-C--:B------:R-:W-:Y:S02]  /*09a0*/  IADD3 R5, P2, PT, RZ, -R8.reuse, RZ ;  /* 0x80000008ff057210 */ /* 0x080fe40007f5e0ff */
[----:B------:R-:W-:Y:S02]  /*09b0*/  ISETP.NE.U32.AND P0, PT, RZ, UR6, PT ;  /* 0x00000006ff007c0c */ /* 0x000fe4000bf05070 */
[-C--:B------:R-:W-:Y:S02]  /*09c0*/  IADD3.X R4, PT, PT, RZ, ~R9.reuse, RZ, P2, !PT ;  /* 0x80000009ff047210 */ /* 0x080fe400017fe4ff */
[----:B------:R-:W-:Y:S01]  /*09d0*/  SEL R8, R5, R8, !P1 ;  /* 0x0000000805087207 */ /* 0x000fe20004800000 */
[----:B------:R-:W-:Y:S01]  /*09e0*/  HFMA2 R5, -RZ, RZ, 0, 0 ;  /* 0x00000000ff057431 */ /* 0x000fe200000001ff */
[----:B------:R-:W-:Y:S01]  /*09f0*/  SEL R9, R4, R9, !P1 ;  /* 0x0000000904097207 */ /* 0x000fe20004800000 */
[----:B------:R-:W-:Y:S01]  /*0a00*/  IMAD.MOV.U32 R4, RZ, RZ, R0 ;  /* 0x000000ffff047224 */ /* 0x000fe200078e0000 */
[----:B------:R-:W-:-:S04]  /*0a10*/  ISETP.NE.AND.EX P0, PT, RZ, UR7, PT, P0 ;  /* 0x00000007ff007c0c */ /* 0x000fc8000bf05300 */
[----:B------:R-:W-:Y:S02]  /*0a20*/  SEL R8, R8, 0xffffffff, P0 ;  /* 0xffffffff08087807 */ /* 0x000fe40000000000 */
[----:B------:R-:W-:Y:S01]  /*0a30*/  SEL R9, R9, 0xffffffff, P0 ;  /* 0xffffffff09097807 */ /* 0x000fe20000000000 */
[----:B------:R-:W-:Y:S06]  /*0a40*/  RET.REL.NODEC R4 `(_ZN2at6native55_GLOBAL__N__0955718d_22_SparseCsrTensorMath_cu_868dd54543convert_indices_from_csr_to_coo_cuda_kernelIilEEvPT0_PKT_lll) ;  /* 0xfffffff4046c7950 */ /* 0x000fec0003c3ffff */
.L_x_1527:
        /* <DEDUP_REMOVED lines=11> */
.L_x_8824:


//--------------------- .text._ZN2at6native55_GLOBAL__N__0955718d_22_SparseCsrTensorMath_cu_868dd54543convert_indices_from_csr_to_coo_cuda_kernelIalEEvPT0_PKT_lll --------------------------
	.section	.text._ZN2at6native55_GLOBAL__N__0955718d_22_SparseCsrTensorMath_cu_868dd54543convert_indices_from_csr_to_coo_cuda_kernelIalEEvPT0_PKT_lll,"ax",@progbits
	.align	128
.text._ZN2at6native55_GLOBAL__N__0955718d_22_SparseCsrTensorMath_cu_868dd54543convert_indices_from_csr_to_coo_cuda_kernelIalEEvPT0_PKT_lll:
        .type           _ZN2at6native55_GLOBAL__N__0955718d_22_SparseCsrTensorMath_cu_868dd54543convert_indices_from_csr_to_coo_cuda_kernelIalEEvPT0_PKT_lll,@function
        .size           _ZN2at6native55_GLOBAL__N__0955718d_22_SparseCsrTensorMath_cu_868dd54543convert_indices_from_csr_to_coo_cuda_kernelIalEEvPT0_PKT_lll,(.L_x_8826 - _ZN2at6native55_GLOBAL__N__0955718d_22_SparseCsrTensorMath_cu_868dd54543convert_indices_from_csr_to_coo_cuda_kernelIalEEvPT0_PKT_lll)
        .other          _ZN2at6native55_GLOBAL__N__0955718d_22_SparseCsrTensorMath_cu_868dd54543convert_indices_from_csr_to_coo_cuda_kernelIalEEvPT0_PKT_lll,@"STO_CUDA_ENTRY STV_DEFAULT"
_ZN2at6native55_GLOBAL__N__0955718d_22_SparseCsrTensorMath_cu_868dd54543convert_indices_from_csr_to_coo_cuda_kernelIalEEvPT0_PKT_lll:
        /* <DEDUP_REMOVED lines=42> */
.L_x_1528:
[----:B------:R-:W-:-:S07]  /*02a0*/  MOV R0, 0x2c0 ;  /* 0x000002c000007802 */ /* 0x000fce0000000f00 */
[----:B0-----:R-:W-:Y:S05]  /*02b0*/  CALL.REL.NOINC `($__internal_3_$__cuda_sm20_div_s64) ;  /* 0x0000000000a47944 */ /* 0x001fea0003c00000 */
        /* <DEDUP_REMOVED lines=10> */
.L_x_1529:
[----:B------:R-:W1:Y:S01]  /*0360*/  LDCU.64 UR6, c[0x0][0x388] ;  /* 0x00007100ff0677ac */ /* 0x000e620008000a00 */
[----:B------:R-:W-:Y:S02]  /*0370*/  IMAD R9, R3, UR10, RZ ;  /* 0x0000000a03097c24 */ /* 0x000fe4000f8e02ff */
[----:B------:R-:W-:-:S04]  /*0380*/  IMAD.WIDE.U32 R4, R2, UR10, R2 ;  /* 0x0000000a02047c25 */ /* 0x000fc8000f8e0002 */
[----:B------:R-:W-:-:S05]  /*0390*/  IMAD R9, R2, UR11, R9 ;  /* 0x0000000b02097c24 */ /* 0x000fca000f8e0209 */
[----:B------:R-:W-:Y:S02]  /*03a0*/  IADD3 R0, PT, PT, R5, R9, RZ ;  /* 0x0000000905007210 */ /* 0x000fe40007ffe0ff */
[----:B-1----:R-:W-:-:S04]  /*03b0*/  IADD3 R4, P0, P1, R4, UR6, R6 ;  /* 0x0000000604047c10 */ /* 0x002fc8000f91e006 */
[----:B------:R-:W-:-:S05]  /*03c0*/  IADD3.X R5, PT, PT, R0, UR7, R7, P0, P1 ;  /* 0x0000000700057c10 */ /* 0x000fca00087e2407 */
[----:B0-----:R-:W2:Y:S04]  /*03d0*/  LDG.E.S8 R13, desc[UR4][R4.64] ;  /* 0x00000004040d7981 */ /* 0x001ea8000c1e1300 */
[----:B------:R-:W2:Y:S02]  /*03e0*/  LDG.E.S8 R0, desc[UR4][R4.64+0x1] ;  /* 0x0000010404007981 */ /* 0x000ea4000c1e1300 */
[----:B--2---:R-:W-:-:S13]  /*03f0*/  ISETP.GE.AND P0, PT, R13, R0, PT ;  /* 0x000000000d00720c */ /* 0x004fda0003f06270 */
[----:B------:R-:W-:Y:S05]  /*0400*/  @P0 EXIT ;  /* 0x000000000000094d */ /* 0x000fea0003800000 */
[----:B------:R-:W-:Y:S01]  /*0410*/  SHF.R.S32.HI R12, RZ, 0x1f, R13 ;  /* 0x0000001fff0c7819 */ /* 0x000fe2000001140d */
[----:B------:R-:W0:Y:S01]  /*0420*/  LDCU.64 UR6, c[0x0][0x398] ;  /* 0x00007300ff0677ac */ /* 0x000e220008000a00 */
[----:B------:R-:W1:Y:S05]  /*0430*/  LDCU.64 UR8, c[0x0][0x380] ;  /* 0x00007000ff0877ac */ /* 0x000e6a0008000a00 */
.L_x_1530:
[----:B0-----:R-:W-:Y:S02]  /*0440*/  IMAD R11, R3, UR6, RZ ;  /* 0x00000006030b7c24 */ /* 0x001fe4000f8e02ff */
[----:B------:R-:W-:Y:S02]  /*0450*/  IMAD.MOV.U32 R8, RZ, RZ, R13 ;  /* 0x000000ffff087224 */ /* 0x000fe400078e000d */
[----:B------:R-:W-:Y:S02]  /*0460*/  IMAD.MOV.U32 R9, RZ, RZ, R12 ;  /* 0x000000ffff097224 */ /* 0x000fe400078e000c */
[C---:B------:R-:W-:Y:S02]  /*0470*/  IMAD R11, R2.reuse, UR7, R11 ;  /* 0x00000007020b7c24 */ /* 0x040fe4000f8e020b */
[----:B------:R-:W-:-:S05]  /*0480*/  IMAD.WIDE.U32 R8, R2, UR6, R8 ;  /* 0x0000000602087c25 */ /* 0x000fca000f8e0008 */
[----:B------:R-:W-:Y:S02]  /*0490*/  IADD3 R9, PT, PT, R9, R11, RZ ;  /* 0x0000000b09097210 */ /* 0x000fe40007ffe0ff */
[----:B-1----:R-:W-:-:S04]  /*04a0*/  LEA R10, P0, R8, UR8, 0x3 ;  /* 0x00000008080a7c11 */ /* 0x002fc8000f8018ff */
[----:B------:R-:W-:-:S05]  /*04b0*/  LEA.HI.X R11, R8, UR9, R9, 0x3, P0 ;  /* 0x00000009080b7c11 */ /* 0x000fca00080f1c09 */
[----:B------:R2:W-:Y:S04]  /*04c0*/  STG.E.64 desc[UR4][R10.64], R6 ;  /* 0x000000060a007986 */ /* 0x0005e8000c101b04 */
[----:B------:R-:W3:Y:S01]  /*04d0*/  LDG.E.S8 R0, desc[UR4][R4.64+0x1] ;  /* 0x0000010404007981 */ /* 0x000ee2000c1e1300 */
[----:B------:R-:W-:-:S05]  /*04e0*/  IADD3 R13, P0, PT, R13, 0x1, RZ ;  /* 0x000000010d0d7810 */ /* 0x000fca0007f1e0ff */
[----:B------:R-:W-:Y:S01]  /*04f0*/  IMAD.X R12, RZ, RZ, R12, P0 ;  /* 0x000000ffff0c7224 */ /* 0x000fe200000e060c */
[----:B---3--:R-:W-:Y:S02]  /*0500*/  ISETP.GE.U32.AND P0, PT, R13, R0, PT ;  /* 0x000000000d00720c */ /* 0x008fe40003f06070 */
[----:B------:R-:W-:-:S04]  /*0510*/  SHF.R.S32.HI R0, RZ, 0x1f, R0 ;  /* 0x0000001fff007819 */ /* 0x000fc80000011400 */
[----:B------:R-:W-:-:S13]  /*0520*/  ISETP.GE.AND.EX P0, PT, R12, R0, PT, P0 ;  /* 0x000000000c00720c */ /* 0x000fda0003f06300 */
[----:B--2---:R-:W-:Y:S05]  /*0530*/  @!P0 BRA `(.L_x_1530) ;  /* 0xfffffffc00c08947 */ /* 0x004fea000383ffff */
[----:B------:R-:W-:Y:S05]  /*0540*/  EXIT ;  /* 0x000000000000794d */ /* 0x000fea0003800000 */
        .weak           $__internal_3_$__cuda_sm20_div_s64
        .type           $__internal_3_$__cuda_sm20_div_s64,@function
        .size           $__internal_3_$__cuda_sm20_div_s64,(.L_x_8826 - $__internal_3_$__cuda_sm20_div_s64)
$__internal_3_$__cuda_sm20_div_s64:
        /* <DEDUP_REMOVED lines=32> */
[----:B------:R-:W-:Y:S01]  /*0750*/  IMAD.X R6, RZ, RZ, ~R7, P0 ;  /* 0x000000ffff067224 */ /* 0x000fe200000e0e07 */
[----:B------:R-:W-:-:S03]  /*0760*/  MOV R7, RZ ;  /* 0x000000ff00077202 */ /* 0x000fc60000000f00 */
        /* <DEDUP_REMOVED lines=24> */
[----:B------:R-:W-:-:S04]  /*08f0*/  SEL R13, R13, R17, P0 ;  /* 0x000000110d0d7207 */ /* 0x000fc80000000000 */
[----:B------:R-:W-:Y:S02]  /*0900*/  SEL R15, R15, R7, P0 ;  /* 0x000000070f0f7207 */ /* 0x000fe40000000000 */
[----:B------:R-:W-:Y:S02]  /*0910*/  SEL R7, R6, R9, P0 ;  /* 0x0000000906077207 */ /* 0x000fe40000000000 */
[----:B------:R-:W-:Y:S02]  /*0920*/  ISETP.GE.U32.AND P2, PT, R13, R4, PT ;  /* 0x000000040d00720c */ /* 0x000fe40003f46070 */
        /* <DEDUP_REMOVED lines=16> */
[----:B------:R-:W-:Y:S06]  /*0a30*/  RET.REL.NODEC R4 `(_ZN2at6native55_GLOBAL__N__0955718d_22_SparseCsrTensorMath_cu_868dd54543convert_indices_from_csr_to_coo_cuda_kernelIalEEvPT0_PKT_lll) ;  /* 0xfffffff404707950 */ /* 0x000fec0003c3ffff */
.L_x_1531:
        /* <DEDUP_REMOVED lines=12> */
.L_x_8826:


//--------------------- .text._ZN2at6native55_GLOBAL__N__0955718d_22_SparseCsrTensorMath_cu_868dd54543convert_indices_from_csr_to_coo_cuda_kernelIhlEEvPT0_PKT_lll --------------------------
	.section	.text._ZN2at6native55_GLOBAL__N__0955718d_22_SparseCsrTensorMath_cu_868dd54543convert_indices_from_csr_to_coo_cuda_kernelIhlEEvPT0_PKT_lll,"ax",@progbits
	.align	128
.text._ZN2at6native55_GLOBAL__N__0955718d_22_SparseCsrTensorMath_cu_868dd54543convert_indices_from_csr_to_coo_cuda_kernelIhlEEvPT0_PKT_lll:
        .type           _ZN2at6native55_GLOBAL__N__0955718d_22_SparseCsrTensorMath_cu_868dd54543convert_indices_from_csr_to_coo_cuda_kernelIhlEEvPT0_PKT_lll,@function
        .size           _ZN2at6native55_GLOBAL__N__0955718d_22_SparseCsrTensorMath_cu_868dd54543convert_indices_from_csr_to_coo_cuda_kernelIhlEEvPT0_PKT_lll,(.L_x_8828 - _ZN2at6native55_GLOBAL__N__0955718d_22_SparseCsrTensorMath_cu_868dd54543convert_indices_from_csr_to_coo_cuda_kernelIhlEEvPT0_PKT_lll)
        .other          _ZN2at6native55_GLOBAL__N__0955718d_22_SparseCsrTensorMath_cu_868dd54543convert_indices_from_csr_to_coo_cuda_kernelIhlEEvPT0_PKT_lll,@"STO_CUDA_ENTRY STV_DEFAULT"
_ZN2at6native55_GLOBAL__N__0955718d_22_SparseCsrTensorMath_cu_868dd54543convert_indices_from_csr_to_coo_cuda_kernelIhlEEvPT0_PKT_lll:
        /* <DEDUP_REMOVED lines=28> */
[----:B------:R-:W-:Y:S02]  /*01c0*/  IMAD.MOV R3, RZ, RZ, -R6 ;  /* 0x000000ffff037224 */ /* 0x000fe400078e0a06 */
[----:B------:R-:W-:Y:S02]  /*01d0*/  IMAD.MOV.U32 R5, RZ, RZ, RZ ;  /* 0x000000ffff057224 */ /* 0x000fe400078e00ff */
        /* <DEDUP_REMOVED lines=12> */
.L_x_1532:
[----:B------:R-:W-:-:S07]  /*02a0*/  MOV R0, 0x2c0 ;  /* 0x000002c000007802 */ /* 0x000fce0000000f00 */
[----:B0-----:R-:W-:Y:S05]  /*02b0*/  CALL.REL.NOINC `($__internal_4_$__cuda_sm20_div_s64) ;  /* 0x0000000000a87944 */ /* 0x001fea0003c00000 */
[----:B------:R-:W0:Y:S01]  /*02c0*/  LDCU.64 UR10, c[0x0][0x390] ;  /* 0x00007200ff0a77ac */ /* 0x000e220008000a00 */
[----:B------:R-:W-:Y:S01]  /*02d0*/  IADD3 R5, P0, PT, RZ, -R6, RZ ;  /* 0x80000006ff057210 */ /* 0x000fe20007f1e0ff */
[----:B------:R-:W-:-:S04]  /*02e0*/  IMAD.MOV.U32 R3, RZ, RZ, RZ ;  /* 0x000000ffff037224 */ /* 0x000fc800078e00ff */
[----:B------:R-:W-:-:S04]  /*02f0*/  IMAD.X R0, RZ, RZ, ~R7, P0 ;  /* 0x000000ffff007224 */ /* 0x000fc800000e0e07 */
[----:B0-----:R-:W-:Y:S02]  /*0300*/  IMAD R0, R0, UR10, RZ ;  /* 0x0000000a00007c24 */ /* 0x001fe4000f8e02ff */
[----:B------:R-:W-:-:S04]  /*0310*/  IMAD.WIDE.U32 R2, R5, UR10, R2 ;  /* 0x0000000a05027c25 */ /* 0x000fc8000f8e0002 */
[----:B------:R-:W-:Y:S01]  /*0320*/  IMAD R5, R5, UR11, R0 ;  /* 0x0000000b05057c24 */ /* 0x000fe2000f8e0200 */
[----:B------:R-:W-:Y:S01]  /*0330*/  MOV R0, R2 ;  /* 0x0000000200007202 */ /* 0x000fe20000000f00 */
[----:B------:R-:W-:Y:S02]  /*0340*/  IMAD.MOV.U32 R2, RZ, RZ, R6 ;  /* 0x000000ffff027224 */ /* 0x000fe400078e0006 */
[----:B------:R-:W-:Y:S01]  /*0350*/  IMAD.IADD R5, R3, 0x1, R5 ;  /* 0x0000000103057824 */ /* 0x000fe200078e0205 */
[----:B------:R-:W-:-:S07]  /*0360*/  MOV R3, R7 ;  /* 0x0000000700037202 */ /* 0x000fce0000000f00 */
.L_x_1533:
[----:B------:R-:W1:Y:S01]  /*0370*/  LDCU.64 UR6, c[0x0][0x388] ;  /* 0x00007100ff0677ac */ /* 0x000e620008000a00 */
[----:B------:R-:W-:Y:S02]  /*0380*/  IMAD R9, R3, UR10, RZ ;  /* 0x0000000a03097c24 */ /* 0x000fe4000f8e02ff */
[----:B------:R-:W-:-:S04]  /*0390*/  IMAD.WIDE.U32 R6, R2, UR10, R2 ;  /* 0x0000000a02067c25 */ /* 0x000fc8000f8e0002 */
[----:B------:R-:W-:-:S04]  /*03a0*/  IMAD R9, R2, UR11, R9 ;  /* 0x0000000b02097c24 */ /* 0x000fc8000f8e0209 */
[----:B------:R-:W-:Y:S01]  /*03b0*/  IMAD.IADD R4, R7, 0x1, R9 ;  /* 0x0000000107047824 */ /* 0x000fe200078e0209 */
[----:B-1----:R-:W-:-:S04]  /*03c0*/  IADD3 R6, P0, P1, R6, UR6, R0 ;  /* 0x0000000606067c10 */ /* 0x002fc8000f91e000 */
[----:B------:R-:W-:-:S05]  /*03d0*/  IADD3.X R7, PT, PT, R4, UR7, R5, P0, P1 ;  /* 0x0000000704077c10 */ /* 0x000fca00087e2405 */
[----:B0-----:R-:W2:Y:S04]  /*03e0*/  LDG.E.U8 R13, desc[UR4][R6.64] ;  /* 0x00000004060d7981 */ /* 0x001ea8000c1e1100 */
[----:B------:R-:W2:Y:S02]  /*03f0*/  LDG.E.U8 R4, desc[UR4][R6.64+0x1] ;  /* 0x0000010406047981 */ /* 0x000ea4000c1e1100 */
[----:B--2---:R-:W-:-:S13]  /*0400*/  ISETP.GE.U32.AND P0, PT, R13, R4, PT ;  /* 0x000000040d00720c */ /* 0x004fda0003f06070 */
[----:B------:R-:W-:Y:S05]  /*0410*/  @P0 EXIT ;  /* 0x000000000000094d */ /* 0x000fea0003800000 */
[----:B------:R-:W-:Y:S01]  /*0420*/  IMAD.MOV.U32 R12, RZ, RZ, RZ ;  /* 0x000000ffff0c7224 */ /* 0x000fe200078e00ff */
[----:B------:R-:W0:Y:S01]  /*0430*/  LDCU.64 UR6, c[0x0][0x398] ;  /* 0x00007300ff0677ac */ /* 0x000e220008000a00 */
[----:B------:R-:W1:Y:S05]  /*0440*/  LDCU.64 UR8, c[0x0][0x380] ;  /* 0x00007000ff0877ac */ /* 0x000e6a0008000a00 */
.L_x_1534:
[----:B------:R-:W-:Y:S01]  /*0450*/  MOV R8, R13 ;  /* 0x0000000d00087202 */ /* 0x000fe20000000f00 */
[----:B0-----:R-:W-:Y:S01]  /*0460*/  IMAD R11, R3, UR6, RZ ;  /* 0x00000006030b7c24 */ /* 0x001fe2000f8e02ff */
[----:B------:R-:W-:Y:S01]  /*0470*/  MOV R4, R0 ;  /* 0x0000000000047202 */ /* 0x000fe20000000f00 */
[----:B------:R-:W-:Y:S02]  /*0480*/  IMAD.MOV.U32 R9, RZ, RZ, R12 ;  /* 0x000000ffff097224 */ /* 0x000fe400078e000c */
[C---:B------:R-:W-:Y:S02]  /*0490*/  IMAD R11, R2.reuse, UR7, R11 ;  /* 0x00000007020b7c24 */ /* 0x040fe4000f8e020b */
[----:B------:R-:W-:-:S04]  /*04a0*/  IMAD.WIDE.U32 R8, R2, UR6, R8 ;  /* 0x0000000602087c25 */ /* 0x000fc8000f8e0008 */
[----:B------:R-:W-:Y:S01]  /*04b0*/  IMAD.IADD R9, R9, 0x1, R11 ;  /* 0x0000000109097824 */ /* 0x000fe200078e020b */
[----:B-1----:R-:W-:-:S04]  /*04c0*/  LEA R10, P0, R8, UR8, 0x3 ;  /* 0x00000008080a7c11 */ /* 0x002fc8000f8018ff */
[----:B------:R-:W-:-:S05]  /*04d0*/  LEA.HI.X R11, R8, UR9, R9, 0x3, P0 ;  /* 0x00000009080b7c11 */ /* 0x000fca00080f1c09 */
[----:B------:R2:W-:Y:S04]  /*04e0*/  STG.E.64 desc[UR4][R10.64], R4 ;  /* 0x000000040a007986 */ /* 0x0005e8000c101b04 */
[----:B------:R-:W3:Y:S01]  /*04f0*/  LDG.E.U8 R8, desc[UR4][R6.64+0x1] ;  /* 0x0000010406087981 */ /* 0x000ee2000c1e1100 */
[----:B------:R-:W-:-:S05]  /*0500*/  IADD3 R13, P0, PT, R13, 0x1, RZ ;  /* 0x000000010d0d7810 */ /* 0x000fca0007f1e0ff */
[----:B------:R-:W-:Y:S01]  /*0510*/  IMAD.X R12, RZ, RZ, R12, P0 ;  /* 0x000000ffff0c7224 */ /* 0x000fe200000e060c */
[----:B---3--:R-:W-:-:S04]  /*0520*/  ISETP.GE.U32.AND P0, PT, R13, R8, PT ;  /* 0x000000080d00720c */ /* 0x008fc80003f06070 */
[----:B------:R-:W-:-:S13]  /*0530*/  ISETP.GE.U32.AND.EX P0, PT, R12, RZ, PT, P0 ;  /* 0x000000ff0c00720c */ /* 0x000fda0003f06100 */
[----:B--2---:R-:W-:Y:S05]  /*0540*/  @!P0 BRA `(.L_x_1534) ;  /* 0xfffffffc00c08947 */ /* 0x004fea000383ffff */
[----:B------:R-:W-:Y:S05]  /*0550*/  EXIT ;  /* 0x000000000000794d */ /* 0x000fea0003800000 */
        .weak           $__internal_4_$__cuda_sm20_div_s64
        .type           $__internal_4_$__cuda_sm20_div_s64,@function
        .size           $__internal_4_$__cuda_sm20_div_s64,(.L_x_8828 - $__internal_4_$__cuda_sm20_div_s64)
$__internal_4_$__cuda_sm20_div_s64:
        /* <DEDUP_REMOVED lines=24> */
[----:B------:R-:W-:-:S04]  /*06e0*/  IADD3 R9, P3, PT, R15, R8, RZ ;  /* 0x000000080f097210 */ /* 0x000fc80007f7e0ff */
[----:B------:R-:W-:Y:S01]  /*06f0*/  IADD3.X R8, PT, PT, R13, R7, RZ, P0, !PT ;  /* 0x000000070d087210 */ /* 0x000fe200007fe4ff */
[----:B------:R-:W-:-:S03]  /*0700*/  IMAD.WIDE.U32 R6, R9, R4, RZ ;  /* 0x0000000409067225 */ /* 0x000fc600078e00ff */
[----:B------:R-:W-:Y:S01]  /*0710*/  IADD3.X R11, PT, PT, RZ, RZ, R8, P3, P2 ;  /* 0x000000ffff0b7210 */ /* 0x000fe20001fe4408 */
        /* <DEDUP_REMOVED lines=50> */
[----:B------:R-:W-:Y:S06]  /*0a40*/  RET.REL.NODEC R4 `(_ZN2at6native55_GLOBAL__N__0955718d_22_SparseCsrTensorMath_cu_868dd54543convert_indices_from_csr_to_coo_cuda_kernelIhlEEvPT0_PKT_lll) ;  /* 0xfffffff4046c7950 */ /* 0x000fec0003c3ffff */
.L_x_1535:
        /* <DEDUP_REMOVED lines=11> */
.L_x_8828:


//--------------------- .text._ZN2at6native55_GLOBAL__N__0955718d_22_SparseCsrTensorMath_cu_868dd54543convert_indices_from_csr_to_coo_cuda_kernelIsiEEvPT0_PKT_lll --------------------------
	.section	.text._ZN2at6native55_GLOBAL__N__0955718d_22_SparseCsrTensorMath_cu_868dd54543convert_indices_from_csr_to_coo_cuda_kernelIsiEEvPT0_PKT_lll,"ax",@progbits
	.align	128
.text._ZN2at6native55_GLOBAL__N__0955718d_22_SparseCsrTensorMath_cu_868dd54543convert_indices_from_csr_to_coo_cuda_kernelIsiEEvPT0_PKT_lll:
        .type           _ZN2at6native55_GLOBAL__N__0955718d_22_SparseCsrTensorMath_cu_868dd54543convert_indices_from_csr_to_coo_cuda_kernelIsiEEvPT0_PKT_lll,@function
        .size           _ZN2at6native55_GLOBAL__N__0955718d_22_SparseCsrTensorMath_cu_868dd54543convert_indices_from_csr_to_coo_cuda_kernelIsiEEvPT0_PKT_lll,(.L_x_8830 - _ZN2at6native55_GLOBAL__N__0955718d_22_SparseCsrTensorMath_cu_868dd54543convert_indices_from_csr_to_coo_cuda_kernelIsiEEvPT0_PKT_lll)
        .other          _ZN2at6native55_GLOBAL__N__0955718d_22_SparseCsrTensorMath_cu_868dd54543convert_indices_from_csr_to_coo_cuda_kernelIsiEEvPT0_PKT_lll,@"STO_CUDA_ENTRY STV_DEFAULT"
_ZN2at6native55_GLOBAL__N__0955718d_22_SparseCsrTensorMath_cu_868dd54543convert_indices_from_csr_to_coo_cuda_kernelIsiEEvPT0_PKT_lll:
        /* <DEDUP_REMOVED lines=42> */
.L_x_1536:
[----:B------:R-:W-:-:S07]  /*02a0*/  MOV R0, 0x2c0 ;  /* 0x000002c000007802 */ /* 0x000fce0000000f00 */
[----:B0-----:R-:W-:Y:S05]  /*02b0*/  CALL.REL.NOINC `($__internal_5_$__cuda_sm20_div_s64) ;  /* 0x0000000000b87944 */ /* 0x001fea0003c00000 */
        /* <DEDUP_REMOVED lines=11> */
.L_x_1537:
        /* <DEDUP_REMOVED lines=18> */
.L_x_1538:
        /* <DEDUP_REMOVED lines=8> */
[----:B------:R2:W-:Y:S04]  /*0510*/  STG.E desc[UR4][R8.64], R0 ;  /* 0x0000000008007986 */ /* 0x0005e8000c101904 */
        /* <DEDUP_REMOVED lines=8> */
        .weak           $__internal_5_$__cuda_sm20_div_s64
        .type           $__internal_5_$__cuda_sm20_div_s64,@function
        .size           $__internal_5_$__cuda_sm20_div_s64,(.L_x_8830 - $__internal_5_$__cuda_sm20_div_s64)
$__internal_5_$__cuda_sm20_div_s64:
        /* <DEDUP_REMOVED lines=52> */
[----:B------:R-:W-:Y:S02]  /*08e0*/  IMAD R7, R11, R4, R7 ;  /* 0x000000040b077224 */ /* 0x000fe400078e0207 */
[----:B------:R-:W-:-:S03]  /*08f0*/  IMAD.X R8, RZ, RZ, R11, P3 ;  /* 0x000000ffff087224 */ /* 0x000fc600018e060b */
        /* <DEDUP_REMOVED lines=10> */
[----:B------:R-:W-:Y:S02]  /*09a0*/  ISETP.GE.U32.AND.EX P0, PT, R13, R5, PT, P2 ;  /* 0x000000050d00720c */ /* 0x000fe40003f06120 */
[-C--:B------:R-:W-:Y:S02]  /*09b0*/  IADD3.X R7, PT, PT, RZ, R4.reuse, RZ, P3, !PT ;  /* 0x00000004ff077210 */ /* 0x080fe40001ffe4ff */
[----:B------:R-:W-:Y:S02]  /*09c0*/  SEL R6, R6, R9, P0 ;  /* 0x0000000906067207 */ /* 0x000fe40000000000 */
[----:B------:R-:W-:Y:S02]  /*09d0*/  SEL R7, R7, R4, P0 ;  /* 0x0000000407077207 */ /* 0x000fe40000000000 */
[----:B------:R-:W-:Y:S02]  /*09e0*/  IADD3 R5, P2, PT, RZ, -R6, RZ ;  /* 0x80000006ff057210 */ /* 0x000fe40007f5e0ff */
[----:B------:R-:W-:-:S02]  /*09f0*/  ISETP.NE.U32.AND P0, PT, RZ, UR6, PT ;  /* 0x00000006ff007c0c */ /* 0x000fc4000bf05070 */
[----:B------:R-:W-:Y:S01]  /*0a00*/  SEL R6, R5, R6, !P1 ;  /* 0x0000000605067207 */ /* 0x000fe20004800000 */
[----:B------:R-:W-:Y:S01]  /*0a10*/  IMAD.X R4, RZ, RZ, ~R7, P2 ;  /* 0x000000ffff047224 */ /* 0x000fe200010e0e07 */
[----:B------:R-:W-:Y:S02]  /*0a20*/  MOV R5, 0x0 ;  /* 0x0000000000057802 */ /* 0x000fe40000000f00 */
[----:B------:R-:W-:Y:S02]  /*0a30*/  ISETP.NE.AND.EX P0, PT, RZ, UR7, PT, P0 ;  /* 0x00000007ff007c0c */ /* 0x000fe4000bf05300 */
[----:B------:R-:W-:Y:S01]  /*0a40*/  SEL R7, R4, R7, !P1 ;  /* 0x0000000704077207 */ /* 0x000fe20004800000 */
[----:B------:R-:W-:Y:S01]  /*0a50*/  IMAD.MOV.U32 R4, RZ, RZ, R0 ;  /* 0x000000ffff047224 */ /* 0x000fe200078e0000 */
[----:B------:R-:W-:Y:S02]  /*0a60*/  SEL R6, R6, 0xffffffff, P0 ;  /* 0xffffffff06067807 */ /* 0x000fe40000000000 */
[----:B------:R-:W-:Y:S01]  /*0a70*/  SEL R7, R7, 0xffffffff, P0 ;  /* 0xffffffff07077807 */ /* 0x000fe20000000000 */
[----:B------:R-:W-:Y:S06]  /*0a80*/  RET.REL.NODEC R4 `(_ZN2at6native55_GLOBAL__N__0955718d_22_SparseCsrTensorMath_cu_868dd54543convert_indices_from_csr_to_coo_cuda_kernelIsiEEvPT0_PKT_lll) ;  /* 0xfffffff4045c7950 */ /* 0x000fec0003c3ffff */
.L_x_1539:
        /* <DEDUP_REMOVED lines=15> */
.L_x_8830:


//--------------------- .text._ZN2at6native55_GLOBAL__N__0955718d_22_SparseCsrTensorMath_cu_868dd54543convert_indices_from_csr_to_coo_cuda_kernelIliEEvPT0_PKT_lll --------------------------
	.section	.text._ZN2at6native55_GLOBAL__N__0955718d_22_SparseCsrTensorMath_cu_868dd54543convert_indices_from_csr_to_coo_cuda_kernelIliEEvPT0_PKT_lll,"ax",@progbits
	.align	128
.text._ZN2at6native55_GLOBAL__N__0955718d_22_SparseCsrTensorMath_cu_868dd54543convert_indices_from_csr_to_coo_cuda_kernelIliEEvPT0_PKT_lll:
        .type           _ZN2at6native55_GLOBAL__N__0955718d_22_SparseCsrTensorMath_cu_868dd54543convert_indices_from_csr_to_coo_cuda_kernelIliEEvPT0_PKT_lll,@function
        .size           _ZN2at6native55_GLOBAL__N__0955718d_22_SparseCsrTensorMath_cu_868dd54543convert_indices_from_csr_to_coo_cuda_kernelIliEEvPT0_PKT_lll,(.L_x_8832 - _ZN2at6native55_GLOBAL__N__0955718d_22_SparseCsrTensorMath_cu_868dd54543convert_indices_from_csr_to_coo_cuda_kernelIliEEvPT0_PKT_lll)
        .other          _ZN2at6native55_GLOBAL__N__0955718d_22_SparseCsrTensorMath_cu_868dd54543convert_indices_from_csr_to_coo_cuda_kernelIliEEvPT0_PKT_lll,@"STO_CUDA_ENTRY STV_DEFAULT"
_ZN2at6native55_GLOBAL__N__0955718d_22_SparseCsrTensorMath_cu_868dd54543convert_indices_from_csr_to_coo_cuda_kernelIliEEvPT0_PKT_lll:
        /* <DEDUP_REMOVED lines=41> */
.L_x_1540:
[----:B------:R-:W-:-:S07]  /*0290*/  MOV R0, 0x2b0 ;  /* 0x000002b000007802 */ /* 0x000fce0000000f00 */
[----:B0-----:R-:W-:Y:S05]  /*02a0*/  CALL.REL.NOINC `($__internal_6_$__cuda_sm20_div_s64) ;  /* 0x0000000000ac7944 */ /* 0x001fea0003c00000 */
        /* <DEDUP_REMOVED lines=10> */
.L_x_1541:
        /* <DEDUP_REMOVED lines=17> */
.L_x_1542:
        /* <DEDUP_REMOVED lines=8> */
[----:B------:R0:W-:Y:S04]  /*04e0*/  STG.E desc[UR4][R10.64], R2 ;  /* 0x000000020a007986 */ /* 0x0001e8000c101904 */
[----:B------:R-:W2:Y:S01]  /*04f0*/  LDG.E.64 R8, desc[UR4][R6.64+0x8] ;  /* 0x0000080406087981 */ /* 0x000ea2000c1e1b00 */
[----:B------:R-:W-:-:S05]  /*0500*/  IADD3 R13, P0, PT, R13, 0x1, RZ ;  /* 0x000000010d0d7810 */ /* 0x000fca0007f1e0ff */
[----:B------:R-:W-:Y:S01]  /*0510*/  IMAD.X R0, RZ, RZ, R0, P0 ;  /* 0x000000ffff007224 */ /* 0x000fe200000e0600 */
[----:B--2---:R-:W-:-:S04]  /*0520*/  ISETP.GE.U32.AND P0, PT, R13, R8, PT ;  /* 0x000000080d00720c */ /* 0x004fc80003f06070 */
[----:B------:R-:W-:-:S13]  /*0530*/  ISETP.GE.AND.EX P0, PT, R0, R9, PT, P0 ;  /* 0x000000090000720c */ /* 0x000fda0003f06300 */
[----:B0-----:R-:W-:Y:S05]  /*0540*/  @!P0 BRA `(.L_x_1542) ;  /* 0xfffffffc00c48947 */ /* 0x001fea000383ffff */
[----:B------:R-:W-:Y:S05]  /*0550*/  EXIT ;  /* 0x000000000000794d */ /* 0x000fea0003800000 */
        .weak           $__internal_6_$__cuda_sm20_div_s64
        .type           $__internal_6_$__cuda_sm20_div_s64,@function
        .size           $__internal_6_$__cuda_sm20_div_s64,(.L_x_8832 - $__internal_6_$__cuda_sm20_div_s64)
$__internal_6_$__cuda_sm20_div_s64:
        /* <DEDUP_REMOVED lines=78> */
[----:B------:R-:W-:Y:S06]  /*0a40*/  RET.REL.NODEC R4 `(_ZN2at6native55_GLOBAL__N__0955718d_22_SparseCsrTensorMath_cu_868dd54543convert_indices_from_csr_to_coo_cuda_kernelIliEEvPT0_PKT_lll) ;  /* 0xfffffff4046c7950 */ /* 0x000fec0003c3ffff */
.L_x_1543:
        /* <DEDUP_REMOVED lines=11> */
.L_x_8832:


//--------------------- .text._ZN2at6native55_GLOBAL__N__0955718d_22_SparseCsrTensorMath_cu_868dd54543convert_indices_from_csr_to_coo_cuda_kernelIiiEEvPT0_PKT_lll --------------------------
	.section	.text._ZN2at6native55_GLOBAL__N__0955718d_22_SparseCsrTensorMath_cu_868dd54543convert_indices_from_csr_to_coo_cuda_kernelIiiEEvPT0_PKT_lll,"ax",@progbits
	.align	128
.text._ZN2at6native55_GLOBAL__N__0955718d_22_SparseCsrTensorMath_cu_868dd54543convert_indices_from_csr_to_coo_cuda_kernelIiiEEvPT0_PKT_lll:
        .type           _ZN2at6native55_GLOBAL__N__0955718d_22_SparseCsrTensorMath_cu_868dd54543convert_indices_from_csr_to_coo_cuda_kernelIiiEEvPT0_PKT_lll,@function
        .size           _ZN2at6native55_GLOBAL__N__0955718d_22_SparseCsrTensorMath_cu_868dd54543convert_indices_from_csr_to_coo_cuda_kernelIiiEEvPT0_PKT_lll,(.L_x_8834 - _ZN2at6native55_GLOBAL__N__0955718d_22_SparseCsrTensorMath_cu_868dd54543convert_indices_from_csr_to_coo_cuda_kernelIiiEEvPT0_PKT_lll)
        .other          _ZN2at6native55_GLOBAL__N__0955718d_22_SparseCsrTensorMath_cu_868dd54543convert_indices_from_csr_to_coo_cuda_kernelIiiEEvPT0_PKT_lll,@"STO_CUDA_ENTRY STV_DEFAULT"
_ZN2at6native55_GLOBAL__N__0955718d_22_SparseCsrTensorMath_cu_868dd54543convert_indices_from_csr_to_coo_cuda_kernelIiiEEvPT0_PKT_lll:
        /* <DEDUP_REMOVED lines=42> */
.L_x_1544:
[----:B------:R-:W-:-:S07]  /*02a0*/  MOV R0, 0x2c0 ;  /* 0x000002c000007802 */ /* 0x000fce0000000f00 */
[----:B0-----:R-:W-:Y:S05]  /*02b0*/  CALL.REL.NOINC `($__internal_7_$__cuda_sm20_div_s64) ;  /* 0x0000000000ac7944 */ /* 0x001fea0003c00000 */
        /* <DEDUP_REMOVED lines=11> */
.L_x_1545:
        /* <DEDUP_REMOVED lines=15> */
.L_x_1546:
        /* <DEDUP_REMOVED lines=8> */
[----:B------:R2:W-:Y:S04]  /*04e0*/  STG.E desc[UR4][R8.64], R0 ;  /* 0x0000000008007986 */ /* 0x0005e8000c101904 */
        /* <DEDUP_REMOVED lines=8> */
        .weak           $__internal_7_$__cuda_sm20_div_s64
        .type           $__internal_7_$__cuda_sm20_div_s64,@function
        .size           $__internal_7_$__cuda_sm20_div_s64,(.L_x_8834 - $__internal_7_$__cuda_sm20_div_s64)
$__internal_7_$__cuda_sm20_div_s64:
        /* <DEDUP_REMOVED lines=78> */
[----:B------:R-:W-:Y:S06]  /*0a50*/  RET.REL.NODEC R4 `(_ZN2at6native55_GLOBAL__N__0955718d_22_SparseCsrTensorMath_cu_868dd54543convert_indices_from_csr_to_coo_cuda_kernelIiiEEvPT0_PKT_lll) ;  /* 0xfffffff404687950 */ /* 0x000fec0003c3ffff */
.L_x_1547:
        /* <DEDUP_REMOVED lines=10> */
.L_x_8834:


//--------------------- .text._ZN2at6native55_GLOBAL__N__0955718d_22_SparseCsrTensorMath_cu_868dd54543convert_indices_from_csr_to_coo_cuda_kernelIaiEEvPT0_PKT_lll --------------------------
	.section	.text._ZN2at6native55_GLOBAL__N__0955718d_22_SparseCsrTensorMath_cu_868dd54543convert_indices_from_csr_to_coo_cuda_kernelIaiEEvPT0_PKT_lll,"ax",@progbits
	.align	128
.text._ZN2at6native55_GLOBAL__N__0955718d_22_SparseCsrTensorMath_cu_868dd54543convert_indices_from_csr_to_coo_cuda_kernelIaiEEvPT0_PKT_lll:
        .type           _ZN2at6native55_GLOBAL__N__0955718d_22_SparseCsrTensorMath_cu_868dd54543convert_indices_from_csr_to_coo_cuda_kernelIaiEEvPT0_PKT_lll,@function
        .size           _ZN2at6native55_GLOBAL__N__0955718d_22_SparseCsrTensorMath_cu_868dd54543convert_indices_from_csr_to_coo_cuda_kernelIaiEEvPT0_PKT_lll,(.L_x_8836 - _ZN2at6native55_GLOBAL__N__0955718d_22_SparseCsrTensorMath_cu_868dd54543convert_indices_from_csr_to_coo_cuda_kernelIaiEEvPT0_PKT_lll)
        .other          _ZN2at6native55_GLOBAL__N__0955718d_22_SparseCsrTensorMath_cu_868dd54543convert_indices_from_csr_to_coo_cuda_kernelIaiEEvPT0_PKT_lll,@"STO_CUDA_ENTRY STV_DEFAULT"
_ZN2at6native55_GLOBAL__N__0955718d_22_SparseCsrTensorMath_cu_868dd54543convert_indices_from_csr_to_coo_cuda_kernelIaiEEvPT0_PKT_lll:
        /* <DEDUP_REMOVED lines=42> */
.L_x_1548:
[----:B------:R-:W-:-:S07]  /*02a0*/  MOV R0, 0x2c0 ;  /* 0x000002c000007802 */ /* 0x000fce0000000f00 */
[----:B0-----:R-:W-:Y:S05]  /*02b0*/  CALL.REL.NOINC `($__internal_8_$__cuda_sm20_div_s64) ;  /* 0x0000000000a87944 */ /* 0x001fea0003c00000 */
        /* <DEDUP_REMOVED lines=11> */
.L_x_1549:
[----:B------:R-:W1:Y:S01]  /*0370*/  LDCU.64 UR6, c[0x0][0x388] ;  /* 0x00007100ff0677ac */ /* 0x000e620008000a00 */
[----:B------:R-:W-:-:S04]  /*0380*/  IMAD R5, R3, UR10, RZ ;  /* 0x0000000a03057c24 */ /* 0x000fc8000f8e02ff */
[C---:B------:R-:W-:Y:S02]  /*0390*/  IMAD R7, R2.reuse, UR11, R5 ;  /* 0x0000000b02077c24 */ /* 0x040fe4000f8e0205 */
[----:B------:R-:W-:-:S04]  /*03a0*/  IMAD.WIDE.U32 R4, R2, UR10, R2 ;  /* 0x0000000a02047c25 */ /* 0x000fc8000f8e0002 */
[----:B------:R-:W-:Y:S01]  /*03b0*/  IMAD.IADD R5, R5, 0x1, R7 ;  /* 0x0000000105057824 */ /* 0x000fe200078e0207 */
        /* <DEDUP_REMOVED lines=9> */
.L_x_1550:
        /* <DEDUP_REMOVED lines=17> */
        .weak           $__internal_8_$__cuda_sm20_div_s64
        .type           $__internal_8_$__cuda_sm20_div_s64,@function
        .size           $__internal_8_$__cuda_sm20_div_s64,(.L_x_8836 - $__internal_8_$__cuda_sm20_div_s64)
$__internal_8_$__cuda_sm20_div_s64:
        /* <DEDUP_REMOVED lines=78> */
[----:B------:R-:W-:Y:S06]  /*0a40*/  RET.REL.NODEC R4 `(_ZN2at6native55_GLOBAL__N__0955718d_22_SparseCsrTensorMath_cu_868dd54543convert_indices_from_csr_to_coo_cuda_kernelIaiEEvPT0_PKT_lll) ;  /* 0xfffffff4046c7950 */ /* 0x000fec0003c3ffff */
.L_x_1551:
        /* <DEDUP_REMOVED lines=11> */
.L_x_8836:


//--------------------- .text._ZN2at6native55_GLOBAL__N__0955718d_22_SparseCsrTensorMath_cu_868dd54543convert_indices_from_csr_to_coo_cuda_kernelIhiEEvPT0_PKT_lll --------------------------
	.section	.text._ZN2at6native55_GLOBAL__N__0955718d_22_SparseCsrTensorMath_cu_868dd54543convert_indices_from_csr_to_coo_cuda_kernelIhiEEvPT0_PKT_lll,"ax",@progbits
	.align	128
.text._ZN2at6native55_GLOBAL__N__0955718d_22_SparseCsrTensorMath_cu_868dd54543convert_indices_from_csr_to_coo_cuda_kernelIhiEEvPT0_PKT_lll:
        .type           _ZN2at6native55_GLOBAL__N__0955718d_22_SparseCsrTensorMath_cu_868dd54543convert_indices_from_csr_to_coo_cuda_kernelIhiEEvPT0_PKT_lll,@function
        .size           _ZN2at6native55_GLOBAL__N__0955718d_22_SparseCsrTensorMath_cu_868dd54543convert_indices_from_csr_to_coo_cuda_kernelIhiEEvPT0_PKT_lll,(.L_x_8838 - _ZN2at6native55_GLOBAL__N__0955718d_22_SparseCsrTensorMath_cu_868dd54543convert_indices_from_csr_to_coo_cuda_kernelIhiEEvPT0_PKT_lll)
        .other          _ZN2at6native55_GLOBAL__N__0955718d_22_SparseCsrTensorMath_cu_868dd54543convert_indices_from_csr_to_coo_cuda_kernelIhiEEvPT0_PKT_lll,@"STO_CUDA_ENTRY STV_DEFAULT"
_ZN2at6native55_GLOBAL__N__0955718d_22_SparseCsrTensorMath_cu_868dd54543convert_indices_from_csr_to_coo_cuda_kernelIhiEEvPT0_PKT_lll:
        /* <DEDUP_REMOVED lines=42> */
.L_x_1552:
[----:B------:R-:W-:-:S07]  /*02a0*/  MOV R0, 0x2c0 ;  /* 0x000002c000007802 */ /* 0x000fce0000000f00 */
[----:B0-----:R-:W-:Y:S05]  /*02b0*/  CALL.REL.NOINC `($__internal_9_$__cuda_sm20_div_s64) ;  /* 0x0000000000a47944 */ /* 0x001fea0003c00000 */
        /* <DEDUP_REMOVED lines=11> */
.L_x_1553:
[----:B------:R-:W1:Y:S01]  /*0370*/  LDCU.64 UR6, c[0x0][0x388] ;  /* 0x00007100ff0677ac */ /* 0x000e620008000a00 */
[----:B------:R-:W-:-:S04]  /*0380*/  IMAD R5, R3, UR10, RZ ;  /* 0x0000000a03057c24 */ /* 0x000fc8000f8e02ff */
[C---:B------:R-:W-:Y:S02]  /*0390*/  IMAD R7, R2.reuse, UR11, R5 ;  /* 0x0000000b02077c24 */ /* 0x040fe4000f8e0205 */
[----:B------:R-:W-:-:S04]  /*03a0*/  IMAD.WIDE.U32 R4, R2, UR10, R2 ;  /* 0x0000000a02047c25 */ /* 0x000fc8000f8e0002 */
        /* <DEDUP_REMOVED lines=10> */
.L_x_1554:
        /* <DEDUP_REMOVED lines=9> */
[----:B------:R-:W3:Y:S01]  /*04e0*/  LDG.E.U8 R6, desc[UR4][R4.64+0x1] ;  /* 0x0000010404067981 */ /* 0x000ee2000c1e1100 */
[----:B------:R-:W-:-:S04]  /*04f0*/  IADD3 R11, P0, PT, R11, 0x1, RZ ;  /* 0x000000010b0b7810 */ /* 0x000fc80007f1e0ff */
[----:B------:R-:W-:Y:S02]  /*0500*/  IADD3.X R10, PT, PT, RZ, R10, RZ, P0, !PT ;  /* 0x0000000aff0a7210 */ /* 0x000fe400007fe4ff */
[----:B---3--:R-:W-:-:S04]  /*0510*/  ISETP.GE.U32.AND P0, PT, R11, R6, PT ;  /* 0x000000060b00720c */ /* 0x008fc80003f06070 */
[----:B------:R-:W-:-:S13]  /*0520*/  ISETP.GE.U32.AND.EX P0, PT, R10, RZ, PT, P0 ;  /* 0x000000ff0a00720c */ /* 0x000fda0003f06100 */
[----:B--2---:R-:W-:Y:S05]  /*0530*/  @!P0 BRA `(.L_x_1554) ;  /* 0xfffffffc00c48947 */ /* 0x004fea000383ffff */
[----:B------:R-:W-:Y:S05]  /*0540*/  EXIT ;  /* 0x000000000000794d */ /* 0x000fea0003800000 */
        .weak           $__internal_9_$__cuda_sm20_div_s64
        .type           $__internal_9_$__cuda_sm20_div_s64,@function
        .size           $__internal_9_$__cuda_sm20_div_s64,(.L_x_8838 - $__internal_9_$__cuda_sm20_div_s64)
$__internal_9_$__cuda_sm20_div_s64:
        /* <DEDUP_REMOVED lines=78> */
[----:B------:R-:W-:Y:S06]  /*0a30*/  RET.REL.NODEC R4 `(_ZN2at6native55_GLOBAL__N__0955718d_22_SparseCsrTensorMath_cu_868dd54543convert_indices_from_csr_to_coo_cuda_kernelIhiEEvPT0_PKT_lll) ;  /* 0xfffffff404707950 */ /* 0x000fec0003c3ffff */
.L_x_1555:
        /* <DEDUP_REMOVED lines=12> */
.L_x_8838:


//--------------------- .text._ZN2at6native55_GLOBAL__N__0955718d_22_SparseCsrTensorMath_cu_868dd54543convert_indices_from_coo_to_csr_cuda_kernelIslEEvPT0_PKT_ll --------------------------
	.section	.text._ZN2at6native55_GLOBAL__N__0955718d_22_SparseCsrTensorMath_cu_868dd54543convert_indices_from_coo_to_csr_cuda_kernelIslEEvPT0_PKT_ll,"ax",@progbits
	.align	128
.text._ZN2at6native55_GLOBAL__N__0955718d_22_SparseCsrTensorMath_cu_868dd54543convert_indices_from_coo_to_csr_cuda_kernelIslEEvPT0_PKT_ll:
        .type           _ZN2at6native55_GLOBAL__N__0955718d_22_SparseCsrTensorMath_cu_868dd54543convert_indices_from_coo_to_csr_cuda_kernelIslEEvPT0_PKT_ll,@function
        .size           _ZN2at6native55_GLOBAL__N__0955718d_22_SparseCsrTensorMath_cu_868dd54543convert_indices_from_coo_to_csr_cuda_kernelIslEEvPT0_PKT_ll,(.L_x_8840 - _ZN2at6native55_GLOBAL__N__0955718d_22_SparseCsrTensorMath_cu_868dd54543convert_indices_from_coo_to_csr_cuda_kernelIslEEvPT0_PKT_ll)
        .other          _ZN2at6native55_GLOBAL__N__0955718d_22_SparseCsrTensorMath_cu_868dd54543convert_indices_from_coo_to_csr_cuda_kernelIslEEvPT0_PKT_ll,@"STO_CUDA_ENTRY STV_DEFAULT"
_ZN2at6native55_GLOBAL__N__0955718d_22_SparseCsrTensorMath_cu_868dd54543convert_indices_from_coo_to_csr_cuda_kernelIslEEvPT0_PKT_ll:
[----:B------:R-:W-:Y:S01]  /*0000*/  LDC R1, c[0x0][0x37c] ;  /* 0x0000df00ff017b82 */ /* 0x000fe20000000800 */
[----:B------:R-:W0:Y:S01]  /*0010*/  S2R R4, SR_CTAID.X ;  /* 0x0000000000047919 */ /* 0x000e220000002500 */
[----:B------:R-:W0:Y:S01]  /*0020*/  LDCU UR4, c[0x0][0x360] ;  /* 0x00006c00ff0477ac */ /* 0x000e220008000800 */
[----:B------:R-:W0:Y:S01]  /*0030*/  S2R R3, SR_TID.X ;  /* 0x0000000000037919 */ /* 0x000e220000002100 */
[----:B------:R-:W1:Y:S01]  /*0040*/  LDCU.64 UR8, c[0x0][0x358] ;  /* 0x00006b00ff0877ac */ /* 0x000e620008000a00 */
[----:B------:R-:W2:Y:S01]  /*0050*/  LDCU.64 UR12, c[0x0][0x380] ;  /* 0x00007000ff0c77ac */ /* 0x000ea20008000a00 */
[----:B0-----:R-:W-:-:S05]  /*0060*/  IMAD R4, R4, UR4, R3 ;  /* 0x0000000404047c24 */ /* 0x001fca000f8e0203 */
[----:B------:R-:W-:-:S13]  /*0070*/  ISETP.NE.AND P0, PT, R4, RZ, PT ;  /* 0x000000ff0400720c */ /* 0x000fda0003f05270 */
[----:B-12---:R-:W-:Y:S05]  /*0080*/  @P0 BRA `(.L_x_1556) ;  /* 0x00000000005c0947 */ /* 0x006fea0003800000 */
[----:B------:R-:W0:Y:S02]  /*0090*/  LDC.64 R2, c[0x0][0x388] ;  /* 0x0000e200ff027b82 */ /* 0x000e240000000a00 */
[----:B0-----:R-:W2:Y:S02]  /*00a0*/  LDG.E.U16 R0, desc[UR8][R2.64] ;  /* 0x0000000802007981 */ /* 0x001ea4000c1e1500 */
[----:B--2---:R-:W-:-:S04]  /*00b0*/  PRMT R0, R0, 0x9910, RZ ;  /* 0x0000991000007816 */ /* 0x004fc800000000ff */
[----:B------:R-:W-:-:S13]  /*00c0*/  ISETP.GE.AND P0, PT, R0, RZ, PT ;  /* 0x000000ff0000720c */ /* 0x000fda0003f06270 */
[----:B------:R-:W-:Y:S05]  /*00d0*/  @!P0 EXIT ;  /* 0x000000000000894d */ /* 0x000fea0003800000 */
[----:B------:R-:W0:Y:S01]  /*00e0*/  LDCU.64 UR10, c[0x0][0x380] ;  /* 0x00007000ff0a77ac */ /* 0x000e220008000a00 */
[----:B------:R-:W-:Y:S01]  /*00f0*/  UMOV UR4, URZ ;  /* 0x000000ff00047c82 */ /* 0x000fe20008000000 */
[----:B------:R-:W-:-:S05]  /*0100*/  UMOV UR5, URZ ;  /* 0x000000ff00057c82 */ /* 0x000fca0008000000 */
.L_x_1557:
[----:B0-----:R-:W-:-:S04]  /*0110*/  ULEA UR6, UP0, UR4, UR10, 0x3 ;  /* 0x0000000a04067291 */ /* 0x001fc8000f8018ff */
[----:B------:R-:W-:Y:S02]  /*0120*/  ULEA.HI.X UR7, UR4, UR11, UR5, 0x3, UP0 ;  /* 0x0000000b04077291 */ /* 0x000fe400080f1c05 */
[----:B------:R-:W-:-:S04]  /*0130*/  IMAD.U32 R4, RZ, RZ, UR6 ;  /* 0x00000006ff047e24 */ /* 0x000fc8000f8e00ff */
[----:B------:R-:W-:-:S05]  /*0140*/  IMAD.U32 R5, RZ, RZ, UR7 ;  /* 0x00000007ff057e24 */ /* 0x000fca000f8e00ff */
[----:B------:R1:W-:Y:S04]  /*0150*/  STG.E.64 desc[UR8][R4.64], RZ ;  /* 0x000000ff04007986 */ /* 0x0003e8000c101b08 */
[----:B------:R-:W2:Y:S01]  /*0160*/  LDG.E.S16 R0, desc[UR8][R2.64] ;  /* 0x0000000802007981 */ /* 0x000ea2000c1e1700 */
[----:B------:R-:W-:Y:S01]  /*0170*/  IMAD.U32 R7, RZ, RZ, UR5 ;  /* 0x00000005ff077e24 */ /* 0x000fe2000f8e00ff */
[----:B------:R-:W-:-:S04]  /*0180*/  UIADD3 UR6, UP0, UPT, UR4, 0x1, URZ ;  /* 0x0000000104067890 */ /* 0x000fc8000ff1e0ff */
[----:B------:R-:W-:Y:S01]  /*0190*/  UIADD3.X UR5, UPT, UPT, URZ, UR5, URZ, UP0, !UPT ;  /* 0x00000005ff057290 */ /* 0x000fe200087fe4ff */
[----:B--2---:R-:W-:Y:S02]  /*01a0*/  ISETP.LE.U32.AND P0, PT, R0, UR4, PT ;  /* 0x0000000400007c0c */ /* 0x004fe4000bf03070 */
[----:B------:R-:W-:Y:S01]  /*01b0*/  UMOV UR4, UR6 ;  /* 0x0000000600047c82 */ /* 0x000fe20008000000 */
[----:B------:R-:W-:-:S04]  /*01c0*/  SHF.R.S32.HI R0, RZ, 0x1f, R0 ;  /* 0x0000001fff007819 */ /* 0x000fc80000011400 */
[----:B------:R-:W-:-:S13]  /*01d0*/  ISETP.GE.AND.EX P0, PT, R7, R0, PT, P0 ;  /* 0x000000000700720c */ /* 0x000fda0003f06300 */
[----:B-1----:R-:W-:Y:S05]  /*01e0*/  @!P0 BRA `(.L_x_1557) ;  /* 0xfffffffc00c88947 */ /* 0x002fea000383ffff */
[----:B------:R-:W-:Y:S05]  /*01f0*/  EXIT ;  /* 0x000000000000794d */ /* 0x000fea0003800000 */
.L_x_1556:
[----:B------:R-:W0:Y:S02]  /*0200*/  LDC.64 R6, c[0x0][0x398] ;  /* 0x0000e600ff067b82 */ /* 0x000e240000000a00 */
[----:B0-----:R-:W-:-:S04]  /*0210*/  ISETP.GE.U32.AND P0, PT, R4, R6, PT ;  /* 0x000000060400720c */ /* 0x001fc80003f06070 */
[----:B------:R-:W-:-:S13]  /*0220*/  ISETP.GE.AND.EX P0, PT, RZ, R7, PT, P0 ;  /* 0x00000007ff00720c */ /* 0x000fda0003f06300 */
[----:B------:R-:W-:Y:S05]  /*0230*/  @P0 BRA `(.L_x_1558) ;  /* 0x0000000000640947 */ /* 0x000fea0003800000 */
[----:B------:R-:W0:Y:S02]  /*0240*/  LDCU.64 UR4, c[0x0][0x388] ;  /* 0x00007100ff0477ac */ /* 0x000e240008000a00 */
[----:B0-----:R-:W-:-:S04]  /*0250*/  LEA R2, P0, R4, UR4, 0x1 ;  /* 0x0000000404027c11 */ /* 0x001fc8000f8008ff */
[----:B------:R-:W-:-:S05]  /*0260*/  LEA.HI.X R3, R4, UR5, RZ, 0x1, P0 ;  /* 0x0000000504037c11 */ /* 0x000fca00080f0cff */
[----:B------:R-:W2:Y:S04]  /*0270*/  LDG.E.U16 R5, desc[UR8][R2.64] ;  /* 0x0000000802057981 */ /* 0x000ea8000c1e1500 */
[----:B------:R-:W3:Y:S01]  /*0280*/  LDG.E.U16 R0, desc[UR8][R2.64+-0x2] ;  /* 0xfffffe0802007981 */ /* 0x000ee2000c1e1500 */
[----:B--2---:R-:W-:Y:S02]  /*0290*/  PRMT R5, R5, 0x9910, RZ ;  /* 0x0000991005057816 */ /* 0x004fe400000000ff */
[----:B---3--:R-:W-:-:S03]  /*02a0*/  PRMT R6, R0, 0x9910, RZ ;  /* 0x0000991000067816 */ /* 0x008fc600000000ff */
[----:B------:R-:W-:Y:S02]  /*02b0*/  IMAD.MOV.U32 R0, RZ, RZ, R5 ;  /* 0x000000ffff007224 */ /* 0x000fe400078e0005 */
[----:B------:R-:W-:-:S05]  /*02c0*/  IMAD.MOV.U32 R5, RZ, RZ, R6 ;  /* 0x000000ffff057224 */ /* 0x000fca00078e0006 */
[----:B------:R-:W-:-:S13]  /*02d0*/  ISETP.GE.AND P0, PT, R5, R0, PT ;  /* 0x000000000500720c */ /* 0x000fda0003f06270 */
[----:B------:R-:W-:Y:S05]  /*02e0*/  @P0 EXIT ;  /* 0x000000000000094d */ /* 0x000fea0003800000 */
[--C-:B------:R-:W-:Y:S01]  /*02f0*/  SHF.R.S32.HI R11, RZ, 0x1f, R5.reuse ;  /* 0x0000001fff0b7819 */ /* 0x100fe20000011405 */
[----:B------:R-:W-:-:S07]  /*0300*/  IMAD.MOV.U32 R9, RZ, RZ, R5 ;  /* 0x000000ffff097224 */ /* 0x000fce00078e0005 */
.L_x_1559:
[----:B------:R-:W-:Y:S01]  /*0310*/  LEA R6, P0, R9, UR12, 0x3 ;  /* 0x0000000c09067c11 */ /* 0x000fe2000f8018ff */
[----:B------:R-:W-:-:S03]  /*0320*/  IMAD.MOV.U32 R5, RZ, RZ, RZ ;  /* 0x000000ffff057224 */ /* 0x000fc600078e00ff */
[----:B------:R-:W-:-:S05]  /*0330*/  LEA.HI.X R7, R9, UR13, R11, 0x3, P0 ;  /* 0x0000000d09077c11 */ /* 0x000fca00080f1c0b */
[----:B------:R0:W-:Y:S04]  /*0340*/  STG.E.64 desc[UR8][R6.64+0x8], R4 ;  /* 0x0000080406007986 */ /* 0x0001e8000c101b08 */
[----:B------:R-:W2:Y:S01]  /*0350*/  LDG.E.S16 R0, desc[UR8][R2.64] ;  /* 0x0000000802007981 */ /* 0x000ea2000c1e1700 */
[----:B------:R-:W-:-:S05]  /*0360*/  IADD3 R9, P0, PT, R9, 0x1, RZ ;  /* 0x0000000109097810 */ /* 0x000fca0007f1e0ff */
[----:B------:R-:W-:Y:S01]  /*0370*/  IMAD.X R11, RZ, RZ, R11, P0 ;  /* 0x000000ffff0b7224 */ /* 0x000fe200000e060b */
[----:B--2---:R-:W-:Y:S02]  /*0380*/  ISETP.GE.U32.AND P0, PT, R9, R0, PT ;  /* 0x000000000900720c */ /* 0x004fe40003f06070 */
[----:B------:R-:W-:-:S04]  /*0390*/  SHF.R.S32.HI R0, RZ, 0x1f, R0 ;  /* 0x0000001fff007819 */ /* 0x000fc80000011400 */
[----:B------:R-:W-:-:S13]  /*03a0*/  ISETP.GE.AND.EX P0, PT, R11, R0, PT, P0 ;  /* 0x000000000b00720c */ /* 0x000fda0003f06300 */
[----:B0-----:R-:W-:Y:S05]  /*03b0*/  @!P0 BRA `(.L_x_1559) ;  /* 0xfffffffc00d48947 */ /* 0x001fea000383ffff */
[----:B------:R-:W-:Y:S05]  /*03c0*/  EXIT ;  /* 0x000000000000794d */ /* 0x000fea0003800000 */
.L_x_1558:
[----:B------:R-:W-:-:S04]  /*03d0*/  ISETP.NE.U32.AND P0, PT, R4, R6, PT ;  /* 0x000000060400720c */ /* 0x000fc80003f05070 */
[----:B------:R-:W-:-:S13]  /*03e0*/  ISETP.NE.AND.EX P0, PT, RZ, R7, PT, P0 ;  /* 0x00000007ff00720c */ /* 0x000fda0003f05300 */
[----:B------:R-:W-:Y:S05]  /*03f0*/  @P0 EXIT ;  /* 0x000000000000094d */ /* 0x000fea0003800000 */
[----:B------:R-:W0:Y:S02]  /*0400*/  LDCU.64 UR4, c[0x0][0x388] ;  /* 0x00007100ff0477ac */ /* 0x000e240008000a00 */
[----:B0-----:R-:W-:-:S04]  /*0410*/  LEA R2, P0, R6, UR4, 0x1 ;  /* 0x0000000406027c11 */ /* 0x001fc8000f8008ff */
[----:B------:R-:W-:Y:S01]  /*0420*/  LEA.HI.X R3, R6, UR5, R7, 0x1, P0 ;  /* 0x0000000506037c11 */ /* 0x000fe200080f0c07 */
[----:B------:R-:W0:Y:S04]  /*0430*/  LDCU.64 UR4, c[0x0][0x390] ;  /* 0x00007200ff0477ac */ /* 0x000e280008000a00 */
[----:B------:R-:W0:Y:S02]  /*0440*/  LDG.E.S16 R0, desc[UR8][R2.64+-0x2] ;  /* 0xfffffe0802007981 */ /* 0x000e24000c1e1700 */
[----:B0-----:R-:W-:Y:S02]  /*0450*/  ISETP.GE.U32.AND P0, PT, R0, UR4, PT ;  /* 0x0000000400007c0c */ /* 0x001fe4000bf06070 */
[----:B------:R-:W-:-:S04]  /*0460*/  SHF.R.S32.HI R2, RZ, 0x1f, R0 ;  /* 0x0000001fff027819 */ /* 0x000fc80000011400 */
[----:B------:R-:W-:-:S13]  /*0470*/  ISETP.GE.AND.EX P0, PT, R2, UR5, PT, P0 ;  /* 0x0000000502007c0c */ /* 0x000fda000bf06300 */
[----:B------:R-:W-:Y:S05]  /*0480*/  @P0 EXIT ;  /* 0x000000000000094d */ /* 0x000fea0003800000 */
[C---:B------:R-:W-:Y:S02]  /*0490*/  IADD3 R3, P0, PT, R0.reuse, -UR4, RZ ;  /* 0x8000000400037c10 */ /* 0x040fe4000ff1e0ff */
[----:B------:R-:W-:Y:S02]  /*04a0*/  IADD3 R11, P2, PT, -R0, UR4, RZ ;  /* 0x00000004000b7c10 */ /* 0x000fe4000ff5e1ff */
[----:B------:R-:W-:Y:S02]  /*04b0*/  ISETP.GT.U32.AND P1, PT, R3, -0x10, PT ;  /* 0xfffffff00300780c */ /* 0x000fe40003f24070 */
[----:B------:R-:W-:Y:S02]  /*04c0*/  IADD3.X R3, PT, PT, R2, ~UR5, RZ, P0, !PT ;  /* 0x8000000502037c10 */ /* 0x000fe400087fe4ff */
[----:B------:R-:W-:Y:S02]  /*04d0*/  LOP3.LUT R12, R11, 0xf, RZ, 0xc0, !PT ;  /* 0x0000000f0b0c7812 */ /* 0x000fe400078ec0ff */
[----:B------:R-:W-:-:S02]  /*04e0*/  ISETP.GT.U32.AND.EX P1, PT, R3, -0x1, PT, P1 ;  /* 0xffffffff0300780c */ /* 0x000fc40003f24110 */
[----:B------:R-:W-:Y:S02]  /*04f0*/  ISETP.NE.U32.AND P0, PT, R12, RZ, PT ;  /* 0x000000ff0c00720c */ /* 0x000fe40003f05070 */
[----:B------:R-:W-:Y:S02]  /*0500*/  IADD3.X R10, PT, PT, ~R2, UR5, RZ, P2, !PT ;  /* 0x00000005020a7c10 */ /* 0x000fe400097fe5ff */
[----:B------:R-:W-:-:S07]  /*0510*/  ISETP.NE.AND.EX P0, PT, RZ, RZ, PT, P0 ;  /* 0x000000ffff00720c */ /* 0x000fce0003f05300 */
[----:B------:R-:W-:Y:S06]  /*0520*/  @P1 BRA `(.L_x_1560) ;  /* 0x0000000000881947 */ /* 0x000fec0003800000 */
[----:B------:R-:W0:Y:S01]  /*0530*/  LDC.64 R4, c[0x0][0x380] ;  /* 0x0000e000ff047b82 */ /* 0x000e220000000a00 */
[----:B------:R-:W-:-:S07]  /*0540*/  LOP3.LUT R9, R11, 0xfffffff0, RZ, 0xc0, !PT ;  /* 0xfffffff00b097812 */ /* 0x000fce00078ec0ff */
[----:B------:R-:W1:Y:S01]  /*0550*/  LDC.64 R6, c[0x0][0x398] ;  /* 0x0000e600ff067b82 */ /* 0x000e620000000a00 */
[----:B0-----:R-:W-:-:S04]  /*0560*/  LEA R3, P1, R0, R4, 0x3 ;  /* 0x0000000400037211 */ /* 0x001fc800078218ff */
[----:B------:R-:W-:Y:S02]  /*0570*/  IADD3 R3, P2, PT, R3, 0x40, RZ ;  /* 0x0000004003037810 */ /* 0x000fe40007f5e0ff */
[----:B------:R-:W-:-:S05]  /*0580*/  LEA.HI.X R8, R0, R5, R2, 0x3, P1 ;  /* 0x0000000500087211 */ /* 0x000fca00008f1c02 */
[----:B-1----:R-:W-:-:S07]  /*0590*/  IMAD.X R8, RZ, RZ, R8, P2 ;  /* 0x000000ffff087224 */ /* 0x002fce00010e0608 */
.L_x_1561:
[----:B0-----:R-:W-:Y:S01]  /*05a0*/  IMAD.MOV.U32 R4, RZ, RZ, R3 ;  /* 0x000000ffff047224 */ /* 0x001fe200078e0003 */
[----:B------:R-:W-:Y:S01]  /*05b0*/  IADD3 R9, P1, PT, R9, -0x10, RZ ;  /* 0xfffffff009097810 */ /* 0x000fe20007f3e0ff */
[----:B------:R-:W-:Y:S01]  /*05c0*/  IMAD.MOV.U32 R5, RZ, RZ, R8 ;  /* 0x000000ffff057224 */ /* 0x000fe200078e0008 */
[----:B------:R-:W-:Y:S02]  /*05d0*/  IADD3 R0, P2, PT, R0, 0x10, RZ ;  /* 0x0000001000007810 */ /* 0x000fe40007f5e0ff */
[----:B------:R-:W-:Y:S02]  /*05e0*/  IADD3.X R10, PT, PT, R10, -0x1, RZ, P1, !PT ;  /* 0xffffffff0a0a7810 */ /* 0x000fe40000ffe4ff */
[----:B------:R0:W-:Y:S01]  /*05f0*/  STG.E.64 desc[UR8][R4.64+-0x38], R6 ;  /* 0xffffc80604007986 */ /* 0x0001e2000c101b08 */
[----:B------:R-:W-:Y:S01]  /*0600*/  ISETP.NE.U32.AND P1, PT, R9, RZ, PT ;  /* 0x000000ff0900720c */ /* 0x000fe20003f25070 */
[----:B------:R-:W-:Y:S01]  /*0610*/  IMAD.X R2, RZ, RZ, R2, P2 ;  /* 0x000000ffff027224 */ /* 0x000fe200010e0602 */
[----:B------:R-:W-:Y:S01]  /*0620*/  IADD3 R3, P3, PT, R4, 0x80, RZ ;  /* 0x0000008004037810 */ /* 0x000fe20007f7e0ff */
[----:B------:R0:W-:Y:S01]  /*0630*/  STG.E.64 desc[UR8][R4.64+-0x30], R6 ;  /* 0xffffd00604007986 */ /* 0x0001e2000c101b08 */
[----:B------:R-:W-:-:S03]  /*0640*/  ISETP.NE.AND.EX P1, PT, R10, RZ, PT, P1 ;  /* 0x000000ff0a00720c */ /* 0x000fc60003f25310 */
[----:B------:R0:W-:Y:S01]  /*0650*/  STG.E.64 desc[UR8][R4.64+-0x28], R6 ;  /* 0xffffd80604007986 */ /* 0x0001e2000c101b08 */
[----:B------:R-:W-:-:S03]  /*0660*/  IMAD.X R8, RZ, RZ, R5, P3 ;  /* 0x000000ffff087224 */ /* 0x000fc600018e0605 */
[----:B------:R0:W-:Y:S04]  /*0670*/  STG.E.64 desc[UR8][R4.64+-0x20], R6 ;  /* 0xffffe00604007986 */ /* 0x0001e8000c101b08 */
        /* <DEDUP_REMOVED lines=11> */
[----:B------:R0:W-:Y:S01]  /*0730*/  STG.E.64 desc[UR8][R4.64+0x40], R6 ;  /* 0x0000400604007986 */ /* 0x0001e2000c101b08 */
[----:B------:R-:W-:Y:S05]  /*0740*/  @P1 BRA `(.L_x_1561) ;  /* 0xfffffffc00941947 */ /* 0x000fea000383ffff */
.L_x_1560:
[----:B------:R-:W-:Y:S05]  /*0750*/  @!P0 EXIT ;  /* 0x000000000000894d */ /* 0x000fea0003800000 */
[----:B------:R-:W-:Y:S02]  /*0760*/  ISETP.GE.U32.AND P0, PT, R12, 0x8, PT ;  /* 0x000000080c00780c */ /* 0x000fe40003f06070 */
[----:B------:R-:W-:Y:S02]  /*0770*/  LOP3.LUT R3, R11, 0x7, RZ, 0xc0, !PT ;  /* 0x000000070b037812 */ /* 0x000fe400078ec0ff */
[----:B------:R-:W-:Y:S02]  /*0780*/  ISETP.GE.U32.AND.EX P0, PT, RZ, RZ, PT, P0 ;  /* 0x000000ffff00720c */ /* 0x000fe40003f06100 */
[----:B------:R-:W-:-:S04]  /*0790*/  ISETP.NE.U32.AND P1, PT, R3, RZ, PT ;  /* 0x000000ff0300720c */ /* 0x000fc80003f25070 */
[----:B------:R-:W-:-:S07]  /*07a0*/  ISETP.NE.AND.EX P1, PT, RZ, RZ, PT, P1 ;  /* 0x000000ffff00720c */ /* 0x000fce0003f25310 */
[----:B------:R-:W-:Y:S06]  /*07b0*/  @!P0 BRA `(.L_x_1562) ;  /* 0x0000000000388947 */ /* 0x000fec0003800000 */
[----:B0-----:R-:W0:Y:S08]  /*07c0*/  LDC.64 R4, c[0x0][0x380] ;  /* 0x0000e000ff047b82 */ /* 0x001e300000000a00 */
[----:B------:R-:W1:Y:S01]  /*07d0*/  LDC.64 R6, c[0x0][0x398] ;  /* 0x0000e600ff067b82 */ /* 0x000e620000000a00 */
[----:B0-----:R-:W-:-:S04]  /*07e0*/  LEA R4, P0, R0, R4, 0x3 ;  /* 0x0000000400047211 */ /* 0x001fc800078018ff */
[C---:B------:R-:W-:Y:S02]  /*07f0*/  LEA.HI.X R5, R0.reuse, R5, R2, 0x3, P0 ;  /* 0x0000000500057211 */ /* 0x040fe400000f1c02 */
[----:B------:R-:W-:-:S03]  /*0800*/  IADD3 R0, P0, PT, R0, 0x8, RZ ;  /* 0x0000000800007810 */ /* 0x000fc60007f1e0ff */
[----:B-1----:R1:W-:Y:S02]  /*0810*/  STG.E.64 desc[UR8][R4.64+0x8], R6 ;  /* 0x0000080604007986 */ /* 0x0023e4000c101b08 */
[----:B------:R-:W-:Y:S02]  /*0820*/  IMAD.X R2, RZ, RZ, R2, P0 ;  /* 0x000000ffff027224 */ /* 0x000fe400000e0602 */
[----:B------:R1:W-:Y:S04]  /*0830*/  STG.E.64 desc[UR8][R4.64+0x10], R6 ;  /* 0x0000100604007986 */ /* 0x0003e8000c101b08 */
[----:B------:R1:W-:Y:S04]  /*0840*/  STG.E.64 desc[UR8][R4.64+0x18], R6 ;  /* 0x0000180604007986 */ /* 0x0003e8000c101b08 */
[----:B------:R1:W-:Y:S04]  /*0850*/  STG.E.64 desc[UR8][R4.64+0x20], R6 ;  /* 0x0000200604007986 */ /* 0x0003e8000c101b08 */
[----:B------:R1:W-:Y:S04]  /*0860*/  STG.E.64 desc[UR8][R4.64+0x28], R6 ;  /* 0x0000280604007986 */ /* 0x0003e8000c101b08 */
[----:B------:R1:W-:Y:S04]  /*0870*/  STG.E.64 desc[UR8][R4.64+0x30], R6 ;  /* 0x0000300604007986 */ /* 0x0003e8000c101b08 */
[----:B------:R1:W-:Y:S04]  /*0880*/  STG.E.64 desc[UR8][R4.64+0x38], R6 ;  /* 0x0000380604007986 */ /* 0x0003e8000c101b08 */
[----:B------:R1:W-:Y:S02]  /*0890*/  STG.E.64 desc[UR8][R4.64+0x40], R6 ;  /* 0x0000400604007986 */ /* 0x0003e4000c101b08 */
.L_x_1562:
[----:B------:R-:W-:Y:S05]  /*08a0*/  @!P1 EXIT ;  /* 0x000000000000994d */ /* 0x000fea0003800000 */
[----:B------:R-:W-:Y:S01]  /*08b0*/  ISETP.GE.U32.AND P0, PT, R3, 0x4, PT ;  /* 0x000000040300780c */ /* 0x000fe20003f06070 */
[----:B------:R-:W-:Y:S01]  /*08c0*/  IMAD.MOV.U32 R9, RZ, RZ, RZ ;  /* 0x000000ffff097224 */ /* 0x000fe200078e00ff */
[----:B------:R-:W-:Y:S02]  /*08d0*/  LOP3.LUT R8, R11, 0x3, RZ, 0xc0, !PT ;  /* 0x000000030b087812 */ /* 0x000fe400078ec0ff */
[----:B------:R-:W-:Y:S02]  /*08e0*/  ISETP.GE.U32.AND.EX P0, PT, RZ, RZ, PT, P0 ;  /* 0x000000ffff00720c */ /* 0x000fe40003f06100 */
[----:B------:R-:W-:-:S04]  /*08f0*/  ISETP.NE.U32.AND P1, PT, R8, RZ, PT ;  /* 0x000000ff0800720c */ /* 0x000fc80003f25070 */
[----:B------:R-:W-:-:S07]  /*0900*/  ISETP.NE.AND.EX P1, PT, R9, RZ, PT, P1 ;  /* 0x000000ff0900720c */ /* 0x000fce0003f25310 */
[----:B------:R-:W-:Y:S06]  /*0910*/  @!P0 BRA `(.L_x_1563) ;  /* 0x0000000000288947 */ /* 0x000fec0003800000 */
[----:B01----:R-:W0:Y:S08]  /*0920*/  LDC.64 R4, c[0x0][0x380] ;  /* 0x0000e000ff047b82 */ /* 0x003e300000000a00 */
        /* <DEDUP_REMOVED lines=8> */
[----:B------:R2:W-:Y:S02]  /*09b0*/  STG.E.64 desc[UR8][R4.64+0x20], R6 ;  /* 0x0000200604007986 */ /* 0x0005e4000c101b08 */
.L_x_1563:
[----:B------:R-:W-:Y:S05]  /*09c0*/  @!P1 EXIT ;  /* 0x000000000000994d */ /* 0x000fea0003800000 */
[----:B012---:R-:W0:Y:S08]  /*09d0*/  LDC.64 R6, c[0x0][0x380] ;  /* 0x0000e000ff067b82 */ /* 0x007e300000000a00 */
[----:B------:R-:W1:Y:S01]  /*09e0*/  LDC.64 R4, c[0x0][0x398] ;  /* 0x0000e600ff047b82 */ /* 0x000e620000000a00 */
[----:B0-----:R-:W-:-:S04]  /*09f0*/  LEA R3, P0, R0, R6, 0x3 ;  /* 0x0000000600037211 */ /* 0x001fc800078018ff */
[----:B------:R-:W-:Y:S02]  /*0a00*/  LEA.HI.X R2, R0, R7, R2, 0x3, P0 ;  /* 0x0000000700027211 */ /* 0x000fe400000f1c02 */
[----:B------:R-:W-:-:S05]  /*0a10*/  IADD3 R0, P0, PT, R3, 0x8, RZ ;  /* 0x0000000803007810 */ /* 0x000fca0007f1e0ff */
[----:B-1----:R-:W-:-:S08]  /*0a20*/  IMAD.X R7, RZ, RZ, R2, P0 ;  /* 0x000000ffff077224 */ /* 0x002fd000000e0602 */
.L_x_1564:
[----:B------:R-:W-:Y:S01]  /*0a30*/  IMAD.MOV.U32 R2, RZ, RZ, R0 ;  /* 0x000000ffff027224 */ /* 0x000fe200078e0000 */
[----:B------:R-:W-:Y:S01]  /*0a40*/  IADD3 R8, P0, PT, R8, -0x1, RZ ;  /* 0xffffffff08087810 */ /* 0x000fe20007f1e0ff */
[--C-:B------:R-:W-:Y:S01]  /*0a50*/  IMAD.MOV.U32 R3, RZ, RZ, R7.reuse ;  /* 0x000000ffff037224 */ /* 0x100fe200078e0007 */
[----:B------:R-:W-:Y:S02]  /*0a60*/  IADD3 R0, P1, PT, R0, 0x8, RZ ;  /* 0x0000000800007810 */ /* 0x000fe40007f3e0ff */
[----:B------:R-:W-:Y:S02]  /*0a70*/  IADD3.X R9, PT, PT, R9, -0x1, RZ, P0, !PT ;  /* 0xffffffff09097810 */ /* 0x000fe400007fe4ff */
[----:B------:R0:W-:Y:S01]  /*0a80*/  STG.E.64 desc[UR8][R2.64], R4 ;  /* 0x0000000402007986 */ /* 0x0001e2000c101b08 */
[----:B------:R-:W-:Y:S01]  /*0a90*/  ISETP.NE.U32.AND P0, PT, R8, RZ, PT ;  /* 0x000000ff0800720c */ /* 0x000fe20003f05070 */
[----:B------:R-:W-:-:S03]  /*0aa0*/  IMAD.X R7, RZ, RZ, R7, P1 ;  /* 0x000000ffff077224 */ /* 0x000fc600008e0607 */
[----:B------:R-:W-:-:S13]  /*0ab0*/  ISETP.NE.AND.EX P0, PT, R9, RZ, PT, P0 ;  /* 0x000000ff0900720c */ /* 0x000fda0003f05300 */
[----:B0-----:R-:W-:Y:S05]  /*0ac0*/  @P0 BRA `(.L_x_1564) ;  /* 0xfffffffc00d80947 */ /* 0x001fea000383ffff */
[----:B------:R-:W-:Y:S05]  /*0ad0*/  EXIT ;  /* 0x000000000000794d */ /* 0x000fea0003800000 */
.L_x_1565:
        /* <DEDUP_REMOVED lines=10> */
.L_x_8840:


//--------------------- .text._ZN2at6native55_GLOBAL__N__0955718d_22_SparseCsrTensorMath_cu_868dd54543convert_indices_from_coo_to_csr_cuda_kernelIllEEvPT0_PKT_ll --------------------------
	.section	.text._ZN2at6native55_GLOBAL__N__0955718d_22_SparseCsrTensorMath_cu_868dd54543convert_indices_from_coo_to_csr_cuda_kernelIllEEvPT0_PKT_ll,"ax",@progbits
	.align	128
.text._ZN2at6native55_GLOBAL__N__0955718d_22_SparseCsrTensorMath_cu_868dd54543convert_indices_from_coo_to_csr_cuda_kernelIllEEvPT0_PKT_ll:
        .type           _ZN2at6native55_GLOBAL__N__0955718d_22_SparseCsrTensorMath_cu_868dd54543convert_indices_from_coo_to_csr_cuda_kernelIllEEvPT0_PKT_ll,@function
        .size           _ZN2at6native55_GLOBAL__N__0955718d_22_SparseCsrTensorMath_cu_868dd54543convert_indices_from_coo_to_csr_cuda_kernelIllEEvPT0_PKT_ll,(.L_x_8841 - _ZN2at6native55_GLOBAL__N__0955718d_22_SparseCsrTensorMath_cu_868dd54543convert_indices_from_coo_to_csr_cuda_kernelIllEEvPT0_PKT_ll)
        .other          _ZN2at6native55_GLOBAL__N__0955718d_22_SparseCsrTensorMath_cu_868dd54543convert_indices_from_coo_to_csr_cuda_kernelIllEEvPT0_PKT_ll,@"STO_CUDA_ENTRY STV_DEFAULT"
_ZN2at6native55_GLOBAL__N__0955718d_22_SparseCsrTensorMath_cu_868dd54543convert_indices_from_coo_to_csr_cuda_kernelIllEEvPT0_PKT_ll:
        /* <DEDUP_REMOVED lines=10> */
[----:B0-----:R-:W2:Y:S02]  /*00a0*/  LDG.E R0, desc[UR8][R2.64+0x4] ;  /* 0x0000040802007981 */ /* 0x001ea4000c1e1900 */
[----:B--2---:R-:W-:-:S13]  /*00b0*/  ISETP.GE.AND P0, PT, R0, RZ, PT ;  /* 0x000000ff0000720c */ /* 0x004fda0003f06270 */
[----:B------:R-:W-:Y:S05]  /*00c0*/  @!P0 EXIT ;  /* 0x000000000000894d */ /* 0x000fea0003800000 */
[----:B------:R-:W0:Y:S01]  /*00d0*/  LDCU.64 UR10, c[0x0][0x380] ;  /* 0x00007000ff0a77ac */ /* 0x000e220008000a00 */
[----:B------:R-:W-:Y:S01]  /*00e0*/  UMOV UR4, URZ ;  /* 0x000000ff00047c82 */ /* 0x000fe20008000000 */
[----:B------:R-:W-:-:S05]  /*00f0*/  UMOV UR5, URZ ;  /* 0x000000ff00057c82 */ /* 0x000fca0008000000 */
.L_x_1567:
[----:B0-----:R-:W-:-:S04]  /*0100*/  ULEA UR6, UP0, UR4, UR10, 0x3 ;  /* 0x0000000a04067291 */ /* 0x001fc8000f8018ff */
[----:B------:R-:W-:Y:S02]  /*0110*/  ULEA.HI.X UR7, UR4, UR11, UR5, 0x3, UP0 ;  /* 0x0000000b04077291 */ /* 0x000fe400080f1c05 */
[----:B------:R-:W-:-:S04]  /*0120*/  IMAD.U32 R6, RZ, RZ, UR6 ;  /* 0x00000006ff067e24 */ /* 0x000fc8000f8e00ff */
[----:B------:R-:W-:-:S05]  /*0130*/  IMAD.U32 R7, RZ, RZ, UR7 ;  /* 0x00000007ff077e24 */ /* 0x000fca000f8e00ff */
[----:B------:R1:W-:Y:S04]  /*0140*/  STG.E.64 desc[UR8][R6.64], RZ ;  /* 0x000000ff06007986 */ /* 0x0003e8000c101b08 */
[----:B------:R-:W2:Y:S01]  /*0150*/  LDG.E.64 R4, desc[UR8][R2.64] ;  /* 0x0000000802047981 */ /* 0x000ea2000c1e1b00 */
[----:B------:R-:W-:Y:S01]  /*0160*/  IMAD.U32 R9, RZ, RZ, UR5 ;  /* 0x00000005ff097e24 */ /* 0x000fe2000f8e00ff */
[----:B------:R-:W-:-:S04]  /*0170*/  UIADD3 UR6, UP0, UPT, UR4, 0x1, URZ ;  /* 0x0000000104067890 */ /* 0x000fc8000ff1e0ff */
[----:B------:R-:W-:Y:S01]  /*0180*/  UIADD3.X UR5, UPT, UPT, URZ, UR5, URZ, UP0, !UPT ;  /* 0x00000005ff057290 */ /* 0x000fe200087fe4ff */
[----:B--2---:R-:W-:Y:S02]  /*0190*/  ISETP.LE.U32.AND P0, PT, R4, UR4, PT ;  /* 0x0000000404007c0c */ /* 0x004fe4000bf03070 */
[----:B------:R-:W-:Y:S02]  /*01a0*/  UMOV UR4, UR6 ;  /* 0x0000000600047c82 */ /* 0x000fe40008000000 */
[----:B------:R-:W-:-:S13]  /*01b0*/  ISETP.GE.AND.EX P0, PT, R9, R5, PT, P0 ;  /* 0x000000050900720c */ /* 0x000fda0003f06300 */
[----:B-1----:R-:W-:Y:S05]  /*01c0*/  @!P0 BRA `(.L_x_1567) ;  /* 0xfffffffc00cc8947 */ /* 0x002fea000383ffff */
[----:B------:R-:W-:Y:S05]  /*01d0*/  EXIT ;  /* 0x000000000000794d */ /* 0x000fea0003800000 */
.L_x_1566:
[----:B------:R-:W0:Y:S02]  /*01e0*/  LDC.64 R4, c[0x0][0x398] ;  /* 0x0000e600ff047b82 */ /* 0x000e240000000a00 */
[----:B0-----:R-:W-:-:S04]  /*01f0*/  ISETP.GE.U32.AND P0, PT, R6, R4, PT ;  /* 0x000000040600720c */ /* 0x001fc80003f06070 */
[----:B------:R-:W-:-:S13]  /*0200*/  ISETP.GE.AND.EX P0, PT, RZ, R5, PT, P0 ;  /* 0x00000005ff00720c */ /* 0x000fda0003f06300 */
[----:B------:R-:W-:Y:S05]  /*0210*/  @P0 BRA `(.L_x_1568) ;  /* 0x0000000000500947 */ /* 0x000fea0003800000 */
[----:B------:R-:W0:Y:S02]  /*0220*/  LDCU.64 UR4, c[0x0][0x388] ;  /* 0x00007100ff0477ac */ /* 0x000e240008000a00 */
[----:B0-----:R-:W-:-:S04]  /*0230*/  LEA R2, P0, R6, UR4, 0x3 ;  /* 0x0000000406027c11 */ /* 0x001fc8000f8018ff */
[----:B------:R-:W-:-:S05]  /*0240*/  LEA.HI.X R3, R6, UR5, RZ, 0x3, P0 ;  /* 0x0000000506037c11 */ /* 0x000fca00080f1cff */
[----:B------:R-:W2:Y:S04]  /*0250*/  LDG.E.64 R4, desc[UR8][R2.64] ;  /* 0x0000000802047981 */ /* 0x000ea8000c1e1b00 */
[----:B------:R-:W2:Y:S02]  /*0260*/  LDG.E.64 R12, desc[UR8][R2.64+-0x8] ;  /* 0xfffff808020c7981 */ /* 0x000ea4000c1e1b00 */
[----:B--2---:R-:W-:-:S04]  /*0270*/  ISETP.GE.U32.AND P0, PT, R12, R4, PT ;  /* 0x000000040c00720c */ /* 0x004fc80003f06070 */
[----:B------:R-:W-:-:S13]  /*0280*/  ISETP.GE.AND.EX P0, PT, R13, R5, PT, P0 ;  /* 0x000000050d00720c */ /* 0x000fda0003f06300 */
[----:B------:R-:W-:Y:S05]  /*0290*/  @P0 EXIT ;  /* 0x000000000000094d */ /* 0x000fea0003800000 */
[----:B------:R-:W-:-:S07]  /*02a0*/  IMAD.MOV.U32 R11, RZ, RZ, R12 ;  /* 0x000000ffff0b7224 */ /* 0x000fce00078e000c */
.L_x_1569:
[----:B------:R-:W-:Y:S01]  /*02b0*/  LEA R8, P0, R11, UR12, 0x3 ;  /* 0x0000000c0b087c11 */ /* 0x000fe2000f8018ff */
[----:B------:R-:W-:-:S03]  /*02c0*/  IMAD.MOV.U32 R7, RZ, RZ, RZ ;  /* 0x000000ffff077224 */ /* 0x000fc600078e00ff */
        /* <DEDUP_REMOVED lines=9> */
.L_x_1568:
[----:B------:R-:W-:-:S04]  /*0360*/  ISETP.NE.U32.AND P0, PT, R6, R4, PT ;  /* 0x000000040600720c */ /* 0x000fc80003f05070 */
[----:B------:R-:W-:-:S13]  /*0370*/  ISETP.NE.AND.EX P0, PT, RZ, R5, PT, P0 ;  /* 0x00000005ff00720c */ /* 0x000fda0003f05300 */
[----:B------:R-:W-:Y:S05]  /*0380*/  @P0 EXIT ;  /* 0x000000000000094d */ /* 0x000fea0003800000 */
[----:B------:R-:W0:Y:S02]  /*0390*/  LDCU.64 UR4, c[0x0][0x388] ;  /* 0x00007100ff0477ac */ /* 0x000e240008000a00 */
[----:B0-----:R-:W-:-:S04]  /*03a0*/  LEA R2, P0, R4, UR4, 0x3 ;  /* 0x0000000404027c11 */ /* 0x001fc8000f8018ff */
[----:B------:R-:W-:Y:S01]  /*03b0*/  LEA.HI.X R3, R4, UR5, R5, 0x3, P0 ;  /* 0x0000000504037c11 */ /* 0x000fe200080f1c05 */
[----:B------:R-:W0:Y:S04]  /*03c0*/  LDCU.64 UR4, c[0x0][0x390] ;  /* 0x00007200ff0477ac */ /* 0x000e280008000a00 */
[----:B------:R-:W0:Y:S02]  /*03d0*/  LDG.E.64 R4, desc[UR8][R2.64+-0x8] ;  /* 0xfffff80802047981 */ /* 0x000e24000c1e1b00 */
[----:B0-----:R-:W-:-:S04]  /*03e0*/  ISETP.GE.U32.AND P0, PT, R4, UR4, PT ;  /* 0x0000000404007c0c */ /* 0x001fc8000bf06070 */
[----:B------:R-:W-:-:S13]  /*03f0*/  ISETP.GE.AND.EX P0, PT, R5, UR5, PT, P0 ;  /* 0x0000000505007c0c */ /* 0x000fda000bf06300 */
[----:B------:R-:W-:Y:S05]  /*0400*/  @P0 EXIT ;  /* 0x000000000000094d */ /* 0x000fea0003800000 */
[----:B------:R-:W-:Y:S02]  /*0410*/  IMAD.MOV.U32 R3, RZ, RZ, R4 ;  /* 0x000000ffff037224 */ /* 0x000fe400078e0004 */
[----:B------:R-:W-:-:S03]  /*0420*/  IMAD.MOV.U32 R0, RZ, RZ, R5 ;  /* 0x000000ffff007224 */ /* 0x000fc600078e0005 */
        /* <DEDUP_REMOVED lines=10> */
[----:B------:R-:W0:Y:S08]  /*04d0*/  LDC.64 R8, c[0x0][0x380] ;  /* 0x0000e000ff087b82 */ /* 0x000e300000000a00 */
[----:B------:R-:W1:Y:S01]  /*04e0*/  LDC.64 R6, c[0x0][0x398] ;  /* 0x0000e600ff067b82 */ /* 0x000e620000000a00 */
[----:B0-----:R-:W-:Y:S02]  /*04f0*/  LEA R2, P1, R3, R8, 0x3 ;  /* 0x0000000803027211 */ /* 0x001fe400078218ff */
[----:B------:R-:W-:-:S02]  /*0500*/  LOP3.LUT R8, R11, 0xfffffff0, RZ, 0xc0, !PT ;  /* 0xfffffff00b087812 */ /* 0x000fc400078ec0ff */
[----:B------:R-:W-:Y:S02]  /*0510*/  IADD3 R2, P2, PT, R2, 0x40, RZ ;  /* 0x0000004002027810 */ /* 0x000fe40007f5e0ff */
[----:B------:R-:W-:-:S05]  /*0520*/  LEA.HI.X R9, R3, R9, R0, 0x3, P1 ;  /* 0x0000000903097211 */ /* 0x000fca00008f1c00 */
[----:B-1----:R-:W-:-:S07]  /*0530*/  IMAD.X R9, RZ, RZ, R9, P2 ;  /* 0x000000ffff097224 */ /* 0x002fce00010e0609 */
.L_x_1571:
        /* <DEDUP_REMOVED lines=27> */
.L_x_1570:
        /* <DEDUP_REMOVED lines=21> */
.L_x_1572:
        /* <DEDUP_REMOVED lines=18> */
.L_x_1573:
[----:B------:R-:W-:Y:S05]  /*0960*/  @!P1 EXIT ;  /* 0x000000000000994d */ /* 0x000fea0003800000 */
[----:B012---:R-:W0:Y:S08]  /*0970*/  LDC.64 R6, c[0x0][0x380] ;  /* 0x0000e000ff067b82 */ /* 0x007e300000000a00 */
[----:B------:R-:W1:Y:S01]  /*0980*/  LDC.64 R4, c[0x0][0x398] ;  /* 0x0000e600ff047b82 */ /* 0x000e620000000a00 */
[----:B0-----:R-:W-:-:S04]  /*0990*/  LEA R2, P0, R3, R6, 0x3 ;  /* 0x0000000603027211 */ /* 0x001fc800078018ff */
[----:B------:R-:W-:Y:S02]  /*09a0*/  LEA.HI.X R3, R3, R7, R0, 0x3, P0 ;  /* 0x0000000703037211 */ /* 0x000fe400000f1c00 */
[----:B------:R-:W-:-:S05]  /*09b0*/  IADD3 R0, P0, PT, R2, 0x8, RZ ;  /* 0x0000000802007810 */ /* 0x000fca0007f1e0ff */
[----:B-1----:R-:W-:-:S08]  /*09c0*/  IMAD.X R7, RZ, RZ, R3, P0 ;  /* 0x000000ffff077224 */ /* 0x002fd000000e0603 */
.L_x_1574:
        /* <DEDUP_REMOVED lines=11> */
.L_x_1575:
        /* <DEDUP_REMOVED lines=16> */
.L_x_8841:


//--------------------- .text._ZN2at6native55_GLOBAL__N__0955718d_22_SparseCsrTensorMath_cu_868dd54543convert_indices_from_coo_to_csr_cuda_kernelIilEEvPT0_PKT_ll --------------------------
	.section	.text._ZN2at6native55_GLOBAL__N__0955718d_22_SparseCsrTensorMath_cu_868dd54543convert_indices_from_coo_to_csr_cuda_kernelIilEEvPT0_PKT_ll,"ax",@progbits
	.align	128
.text._ZN2at6native55_GLOBAL__N__0955718d_22_SparseCsrTensorMath_cu_868dd54543convert_indices_from_coo_to_csr_cuda_kernelIilEEvPT0_PKT_ll:
        .type           _ZN2at6native55_GLOBAL__N__0955718d_22_SparseCsrTensorMath_cu_868dd54543convert_indices_from_coo_to_csr_cuda_kernelIilEEvPT0_PKT_ll,@function
        .size           _ZN2at6native55_GLOBAL__N__0955718d_22_SparseCsrTensorMath_cu_868dd54543convert_indices_from_coo_to_csr_cuda_kernelIilEEvPT0_PKT_ll,(.L_x_8842 - _ZN2at6native55_GLOBAL__N__0955718d_22_SparseCsrTensorMath_cu_868dd54543convert_indices_from_coo_to_csr_cuda_kernelIilEEvPT0_PKT_ll)
        .other          _ZN2at6native55_GLOBAL__N__0955718d_22_SparseCsrTensorMath_cu_868dd54543convert_indices_from_coo_to_csr_cuda_kernelIilEEvPT0_PKT_ll,@"STO_CUDA_ENTRY STV_DEFAULT"
_ZN2at6native55_GLOBAL__N__0955718d_22_SparseCsrTensorMath_cu_868dd54543convert_indices_from_coo_to_csr_cuda_kernelIilEEvPT0_PKT_ll:
        /* <DEDUP_REMOVED lines=16> */
.L_x_1577:
[----:B0-----:R-:W-:-:S04]  /*0100*/  ULEA UR6, UP0, UR4, UR10, 0x3 ;  /* 0x0000000a04067291 */ /* 0x001fc8000f8018ff */
[----:B------:R-:W-:Y:S02]  /*0110*/  ULEA.HI.X UR7, UR4, UR11, UR5, 0x3, UP0 ;  /* 0x0000000b04077291 */ /* 0x000fe400080f1c05 */
[----:B------:R-:W-:-:S04]  /*0120*/  IMAD.U32 R4, RZ, RZ, UR6 ;  /* 0x00000006ff047e24 */ /* 0x000fc8000f8e00ff */
[----:B------:R-:W-:-:S05]  /*0130*/  IMAD.U32 R5, RZ, RZ, UR7 ;  /* 0x00000007ff057e24 */ /* 0x000fca000f8e00ff */
[----:B------:R1:W-:Y:S04]  /*0140*/  STG.E.64 desc[UR8][R4.64], RZ ;  /* 0x000000ff04007986 */ /* 0x0003e8000c101b08 */
[----:B------:R-:W2:Y:S01]  /*0150*/  LDG.E R0, desc[UR8][R2.64] ;  /* 0x0000000802007981 */ /* 0x000ea2000c1e1900 */
        /* <DEDUP_REMOVED lines=9> */
.L_x_1576:
[----:B------:R-:W0:Y:S02]  /*01f0*/  LDC.64 R6, c[0x0][0x398] ;  /* 0x0000e600ff067b82 */ /* 0x000e240000000a00 */
[----:B0-----:R-:W-:-:S04]  /*0200*/  ISETP.GE.U32.AND P0, PT, R4, R6, PT ;  /* 0x000000060400720c */ /* 0x001fc80003f06070 */
[----:B------:R-:W-:-:S13]  /*0210*/  ISETP.GE.AND.EX P0, PT, RZ, R7, PT, P0 ;  /* 0x00000007ff00720c */ /* 0x000fda0003f06300 */
[----:B------:R-:W-:Y:S05]  /*0220*/  @P0 BRA `(.L_x_1578) ;  /* 0x0000000000540947 */ /* 0x000fea0003800000 */
[----:B------:R-:W0:Y:S02]  /*0230*/  LDCU.64 UR4, c[0x0][0x388] ;  /* 0x00007100ff0477ac */ /* 0x000e240008000a00 */
[----:B0-----:R-:W-:-:S04]  /*0240*/  LEA R2, P0, R4, UR4, 0x2 ;  /* 0x0000000404027c11 */ /* 0x001fc8000f8010ff */
[----:B------:R-:W-:-:S05]  /*0250*/  LEA.HI.X R3, R4, UR5, RZ, 0x2, P0 ;  /* 0x0000000504037c11 */ /* 0x000fca00080f14ff */
[----:B------:R-:W2:Y:S04]  /*0260*/  LDG.E R0, desc[UR8][R2.64+-0x4] ;  /* 0xfffffc0802007981 */ /* 0x000ea8000c1e1900 */
[----:B------:R-:W2:Y:S02]  /*0270*/  LDG.E R5, desc[UR8][R2.64] ;  /* 0x0000000802057981 */ /* 0x000ea4000c1e1900 */
[----:B--2---:R-:W-:-:S13]  /*0280*/  ISETP.GE.AND P0, PT, R0, R5, PT ;  /* 0x000000050000720c */ /* 0x004fda0003f06270 */
[----:B------:R-:W-:Y:S05]  /*0290*/  @P0 EXIT ;  /* 0x000000000000094d */ /* 0x000fea0003800000 */
[--C-:B------:R-:W-:Y:S01]  /*02a0*/  SHF.R.S32.HI R11, RZ, 0x1f, R0.reuse ;  /* 0x0000001fff0b7819 */ /* 0x100fe20000011400 */
[----:B------:R-:W-:-:S07]  /*02b0*/  IMAD.MOV.U32 R9, RZ, RZ, R0 ;  /* 0x000000ffff097224 */ /* 0x000fce00078e0000 */
.L_x_1579:
[----:B------:R-:W-:Y:S01]  /*02c0*/  LEA R6, P0, R9, UR12, 0x3 ;  /* 0x0000000c09067c11 */ /* 0x000fe2000f8018ff */
[----:B------:R-:W-:-:S03]  /*02d0*/  IMAD.MOV.U32 R5, RZ, RZ, RZ ;  /* 0x000000ffff057224 */ /* 0x000fc600078e00ff */
[----:B------:R-:W-:-:S05]  /*02e0*/  LEA.HI.X R7, R9, UR13, R11, 0x3, P0 ;  /* 0x0000000d09077c11 */ /* 0x000fca00080f1c0b */
[----:B------:R0:W-:Y:S04]  /*02f0*/  STG.E.64 desc[UR8][R6.64+0x8], R4 ;  /* 0x0000080406007986 */ /* 0x0001e8000c101b08 */
[----:B------:R-:W2:Y:S01]  /*0300*/  LDG.E R0, desc[UR8][R2.64] ;  /* 0x0000000802007981 */ /* 0x000ea2000c1e1900 */
[----:B------:R-:W-:-:S05]  /*0310*/  IADD3 R9, P0, PT, R9, 0x1, RZ ;  /* 0x0000000109097810 */ /* 0x000fca0007f1e0ff */
[----:B------:R-:W-:Y:S01]  /*0320*/  IMAD.X R11, RZ, RZ, R11, P0 ;  /* 0x000000ffff0b7224 */ /* 0x000fe200000e060b */
[----:B--2---:R-:W-:Y:S02]  /*0330*/  ISETP.GE.U32.AND P0, PT, R9, R0, PT ;  /* 0x000000000900720c */ /* 0x004fe40003f06070 */
[----:B------:R-:W-:-:S04]  /*0340*/  SHF.R.S32.HI R0, RZ, 0x1f, R0 ;  /* 0x0000001fff007819 */ /* 0x000fc80000011400 */
[----:B------:R-:W-:-:S13]  /*0350*/  ISETP.GE.AND.EX P0, PT, R11, R0, PT, P0 ;  /* 0x000000000b00720c */ /* 0x000fda0003f06300 */
[----:B0-----:R-:W-:Y:S05]  /*0360*/  @!P0 BRA `(.L_x_1579) ;  /* 0xfffffffc00d48947 */ /* 0x001fea000383ffff */
[----:B------:R-:W-:Y:S05]  /*0370*/  EXIT ;  /* 0x000000000000794d */ /* 0x000fea0003800000 */
.L_x_1578:
[----:B------:R-:W-:-:S04]  /*0380*/  ISETP.NE.U32.AND P0, PT, R4, R6, PT ;  /* 0x000000060400720c */ /* 0x000fc80003f05070 */
[----:B------:R-:W-:-:S13]  /*0390*/  ISETP.NE.AND.EX P0, PT, RZ, R7, PT, P0 ;  /* 0x00000007ff00720c */ /* 0x000fda0003f05300 */
[----:B------:R-:W-:Y:S05]  /*03a0*/  @P0 EXIT ;  /* 0x000000000000094d */ /* 0x000fea0003800000 */
[----:B------:R-:W0:Y:S02]  /*03b0*/  LDCU.64 UR4, c[0x0][0x388] ;  /* 0x00007100ff0477ac */ /* 0x000e240008000a00 */
[----:B0-----:R-:W-:-:S04]  /*03c0*/  LEA R2, P0, R6, UR4, 0x2 ;  /* 0x0000000406027c11 */ /* 0x001fc8000f8010ff */
[----:B------:R-:W-:Y:S01]  /*03d0*/  LEA.HI.X R3, R6, UR5, R7, 0x2, P0 ;  /* 0x0000000506037c11 */ /* 0x000fe200080f1407 */
[----:B------:R-:W0:Y:S04]  /*03e0*/  LDCU.64 UR4, c[0x0][0x390] ;  /* 0x00007200ff0477ac */ /* 0x000e280008000a00 */
[----:B------:R-:W2:Y:S02]  /*03f0*/  LDG.E R2, desc[UR8][R2.64+-0x4] ;  /* 0xfffffc0802027981 */ /* 0x000ea4000c1e1900 */
[----:B--2---:R-:W-:-:S05]  /*0400*/  VIADD R0, R2, 0x1 ;  /* 0x0000000102007836 */ /* 0x004fca0000000000 */
[----:B0-----:R-:W-:Y:S02]  /*0410*/  ISETP.GT.U32.AND P0, PT, R0, UR4, PT ;  /* 0x0000000400007c0c */ /* 0x001fe4000bf04070 */
[----:B------:R-:W-:-:S04]  /*0420*/  SHF.R.S32.HI R2, RZ, 0x1f, R0 ;  /* 0x0000001fff027819 */ /* 0x000fc80000011400 */
[----:B------:R-:W-:-:S13]  /*0430*/  ISETP.GT.AND.EX P0, PT, R2, UR5, PT, P0 ;  /* 0x0000000502007c0c */ /* 0x000fda000bf04300 */
[----:B------:R-:W-:Y:S05]  /*0440*/  @P0 EXIT ;  /* 0x000000000000094d */ /* 0x000fea0003800000 */
[----:B------:R-:W-:-:S04]  /*0450*/  IADD3 R3, P0, PT, -R0, UR4, RZ ;  /* 0x0000000400037c10 */ /* 0x000fc8000ff1e1ff */
[C---:B------:R-:W-:Y:S02]  /*0460*/  IADD3 R11, P2, PT, R3.reuse, 0x1, RZ ;  /* 0x00000001030b7810 */ /* 0x040fe40007f5e0ff */
[----:B------:R-:W-:Y:S02]  /*0470*/  ISETP.GE.U32.AND P1, PT, R3, 0xf, PT ;  /* 0x0000000f0300780c */ /* 0x000fe40003f26070 */
[----:B------:R-:W-:Y:S02]  /*0480*/  IADD3.X R3, PT, PT, ~R2, UR5, RZ, P0, !PT ;  /* 0x0000000502037c10 */ /* 0x000fe400087fe5ff */
[----:B------:R-:W-:Y:S02]  /*0490*/  LOP3.LUT R12, R11, 0xf, RZ, 0xc0, !PT ;  /* 0x0000000f0b0c7812 */ /* 0x000fe400078ec0ff */
[----:B------:R-:W-:Y:S01]  /*04a0*/  ISETP.GE.U32.AND.EX P1, PT, R3, RZ, PT, P1 ;  /* 0x000000ff0300720c */ /* 0x000fe20003f26110 */
[----:B------:R-:W-:Y:S01]  /*04b0*/  IMAD.X R10, RZ, RZ, R3, P2 ;  /* 0x000000ffff0a7224 */ /* 0x000fe200010e0603 */
[----:B------:R-:W-:-:S04]  /*04c0*/  ISETP.NE.U32.AND P0, PT, R12, RZ, PT ;  /* 0x000000ff0c00720c */ /* 0x000fc80003f05070 */
[----:B------:R-:W-:-:S07]  /*04d0*/  ISETP.NE.AND.EX P0, PT, RZ, RZ, PT, P0 ;  /* 0x000000ffff00720c */ /* 0x000fce0003f05300 */
[----:B------:R-:W-:Y:S06]  /*04e0*/  @!P1 BRA `(.L_x_1580) ;  /* 0x0000000000889947 */ /* 0x000fec0003800000 */
[----:B------:R-:W0:Y:S01]  /*04f0*/  LDC.64 R4, c[0x0][0x380] ;  /* 0x0000e000ff047b82 */ /* 0x000e220000000a00 */
[----:B------:R-:W-:-:S07]  /*0500*/  LOP3.LUT R9, R11, 0xfffffff0, RZ, 0xc0, !PT ;  /* 0xfffffff00b097812 */ /* 0x000fce00078ec0ff */
[----:B------:R-:W1:Y:S01]  /*0510*/  LDC.64 R6, c[0x0][0x398] ;  /* 0x0000e600ff067b82 */ /* 0x000e620000000a00 */
[----:B0-----:R-:W-:-:S04]  /*0520*/  LEA R3, P1, R0, R4, 0x3 ;  /* 0x0000000400037211 */ /* 0x001fc800078218ff */
[----:B------:R-:W-:Y:S02]  /*0530*/  IADD3 R3, P2, PT, R3, 0x40, RZ ;  /* 0x0000004003037810 */ /* 0x000fe40007f5e0ff */
[----:B------:R-:W-:-:S05]  /*0540*/  LEA.HI.X R8, R0, R5, R2, 0x3, P1 ;  /* 0x0000000500087211 */ /* 0x000fca00008f1c02 */
[----:B-1----:R-:W-:-:S07]  /*0550*/  IMAD.X R8, RZ, RZ, R8, P2 ;  /* 0x000000ffff087224 */ /* 0x002fce00010e0608 */
.L_x_1581:
        /* <DEDUP_REMOVED lines=27> */
.L_x_1580:
        /* <DEDUP_REMOVED lines=21> */
.L_x_1582:
        /* <DEDUP_REMOVED lines=18> */
.L_x_1583:
[----:B------:R-:W-:Y:S05]  /*0980*/  @!P1 EXIT ;  /* 0x000000000000994d */ /* 0x000fea0003800000 */
[----:B012---:R-:W0:Y:S08]  /*0990*/  LDC.64 R6, c[0x0][0x380] ;  /* 0x0000e000ff067b82 */ /* 0x007e300000000a00 */
[----:B------:R-:W1:Y:S01]  /*09a0*/  LDC.64 R4, c[0x0][0x398] ;  /* 0x0000e600ff047b82 */ /* 0x000e620000000a00 */
[----:B0-----:R-:W-:-:S04]  /*09b0*/  LEA R6, P0, R0, R6, 0x3 ;  /* 0x0000000600067211 */ /* 0x001fc800078018ff */
[----:B------:R-:W-:-:S09]  /*09c0*/  LEA.HI.X R7, R0, R7, R2, 0x3, P0 ;  /* 0x0000000700077211 */ /* 0x000fd200000f1c02 */
.L_x_1584:
[----:B------:R-:W-:Y:S01]  /*09d0*/  IMAD.MOV.U32 R2, RZ, RZ, R6 ;  /* 0x000000ffff027224 */ /* 0x000fe200078e0006 */
[----:B------:R-:W-:Y:S01]  /*09e0*/  IADD3 R8, P0, PT, R8, -0x1, RZ ;  /* 0xffffffff08087810 */ /* 0x000fe20007f1e0ff */
[--C-:B------:R-:W-:Y:S01]  /*09f0*/  IMAD.MOV.U32 R3, RZ, RZ, R7.reuse ;  /* 0x000000ffff037224 */ /* 0x100fe200078e0007 */
[----:B------:R-:W-:Y:S02]  /*0a00*/  IADD3 R6, P1, PT, R6, 0x8, RZ ;  /* 0x0000000806067810 */ /* 0x000fe40007f3e0ff */
[----:B------:R-:W-:Y:S02]  /*0a10*/  IADD3.X R9, PT, PT, R9, -0x1, RZ, P0, !PT ;  /* 0xffffffff09097810 */ /* 0x000fe400007fe4ff */
[----:B-1----:R0:W-:Y:S01]  /*0a20*/  STG.E.64 desc[UR8][R2.64], R4 ;  /* 0x0000000402007986 */ /* 0x0021e2000c101b08 */
[----:B------:R-:W-:Y:S01]  /*0a30*/  ISETP.NE.U32.AND P0, PT, R8, RZ, PT ;  /* 0x000000ff0800720c */ /* 0x000fe20003f05070 */
[----:B------:R-:W-:-:S03]  /*0a40*/  IMAD.X R7, RZ, RZ, R7, P1 ;  /* 0x000000ffff077224 */ /* 0x000fc600008e0607 */
[----:B------:R-:W-:-:S13]  /*0a50*/  ISETP.NE.AND.EX P0, PT, R9, RZ, PT, P0 ;  /* 0x000000ff0900720c */ /* 0x000fda0003f05300 */
[----:B0-----:R-:W-:Y:S05]  /*0a60*/  @P0 BRA `(.L_x_1584) ;  /* 0xfffffffc00d80947 */ /* 0x001fea000383ffff */
[----:B------:R-:W-:Y:S05]  /*0a70*/  EXIT ;  /* 0x000000000000794d */ /* 0x000fea0003800000 */
.L_x_1585:
        /* <DEDUP_REMOVED lines=16> */
.L_x_8842:


//--------------------- .text._ZN2at6native55_GLOBAL__N__0955718d_22_SparseCsrTensorMath_cu_868dd54543convert_indices_from_coo_to_csr_cuda_kernelIalEEvPT0_PKT_ll --------------------------
	.section	.text._ZN2at6native55_GLOBAL__N__0955718d_22_SparseCsrTensorMath_cu_868dd54543convert_indices_from_coo_to_csr_cuda_kernelIalEEvPT0_PKT_ll,"ax",@progbits
	.align	128
.text._ZN2at6native55_GLOBAL__N__0955718d_22_SparseCsrTensorMath_cu_868dd54543convert_indices_from_coo_to_csr_cuda_kernelIalEEvPT0_PKT_ll:
        .type           _ZN2at6native55_GLOBAL__N__0955718d_22_SparseCsrTensorMath_cu_868dd54543convert_indices_from_coo_to_csr_cuda_kernelIalEEvPT0_PKT_ll,@function
        .size           _ZN2at6native55_GLOBAL__N__0955718d_22_SparseCsrTensorMath_cu_868dd54543convert_indices_from_coo_to_csr_cuda_kernelIalEEvPT0_PKT_ll,(.L_x_8843 - _ZN2at6native55_GLOBAL__N__0955718d_22_SparseCsrTensorMath_cu_868dd54543convert_indices_from_coo_to_csr_cuda_kernelIalEEvPT0_PKT_ll)
        .other          _ZN2at6native55_GLOBAL__N__0955718d_22_SparseCsrTensorMath_cu_868dd54543convert_indices_from_coo_to_csr_cuda_kernelIalEEvPT0_PKT_ll,@"STO_CUDA_ENTRY STV_DEFAULT"
_ZN2at6native55_GLOBAL__N__0955718d_22_SparseCsrTensorMath_cu_868dd54543convert_indices_from_coo_to_csr_cuda_kernelIalEEvPT0_PKT_ll:
        /* <DEDUP_REMOVED lines=10> */
[----:B0-----:R-:W2:Y:S02]  /*00a0*/  LDG.E.S8 R0, desc[UR8][R2.64] ;  /* 0x0000000802007981 */ /* 0x001ea4000c1e1300 */
[----:B--2---:R-:W-:-:S13]  /*00b0*/  ISETP.GE.AND P0, PT, R0, RZ, PT ;  /* 0x000000ff0000720c */ /* 0x004fda0003f06270 */
[----:B------:R-:W-:Y:S05]  /*00c0*/  @!P0 EXIT ;  /* 0x000000000000894d */ /* 0x000fea0003800000 */
[----:B------:R-:W0:Y:S01]  /*00d0*/  LDCU.64 UR10, c[0x0][0x380] ;  /* 0x00007000ff0a77ac */ /* 0x000e220008000a00 */
[----:B------:R-:W-:Y:S01]  /*00e0*/  UMOV UR4, URZ ;  /* 0x000000ff00047c82 */ /* 0x000fe20008000000 */
[----:B------:R-:W-:-:S05]  /*00f0*/  UMOV UR5, URZ ;  /* 0x000000ff00057c82 */ /* 0x000fca0008000000 */
.L_x_1587:
[----:B0-----:R-:W-:-:S04]  /*0100*/  ULEA UR6, UP0, UR4, UR10, 0x3 ;  /* 0x0000000a04067291 */ /* 0x001fc8000f8018ff */
[----:B------:R-:W-:Y:S02]  /*0110*/  ULEA.HI.X UR7, UR4, UR11, UR5, 0x3, UP0 ;  /* 0x0000000b04077291 */ /* 0x000fe400080f1c05 */
[----:B------:R-:W-:-:S04]  /*0120*/  IMAD.U32 R4, RZ, RZ, UR6 ;  /* 0x00000006ff047e24 */ /* 0x000fc8000f8e00ff */
[----:B------:R-:W-:-:S05]  /*0130*/  IMAD.U32 R5, RZ, RZ, UR7 ;  /* 0x00000007ff057e24 */ /* 0x000fca000f8e00ff */
[----:B------:R1:W-:Y:S04]  /*0140*/  STG.E.64 desc[UR8][R4.64], RZ ;  /* 0x000000ff04007986 */ /* 0x0003e8000c101b08 */
[----:B------:R-:W2:Y:S01]  /*0150*/  LDG.E.S8 R0, desc[UR8][R2.64] ;  /* 0x0000000802007981 */ /* 0x000ea2000c1e1300 */
        /* <DEDUP_REMOVED lines=9> */
.L_x_1586:
[----:B------:R-:W0:Y:S02]  /*01f0*/  LDC.64 R2, c[0x0][0x398] ;  /* 0x0000e600ff027b82 */ /* 0x000e240000000a00 */
[----:B0-----:R-:W-:-:S04]  /*0200*/  ISETP.GE.U32.AND P0, PT, R4, R2, PT ;  /* 0x000000020400720c */ /* 0x001fc80003f06070 */
[----:B------:R-:W-:-:S13]  /*0210*/  ISETP.GE.AND.EX P0, PT, RZ, R3, PT, P0 ;  /* 0x00000003ff00720c */ /* 0x000fda0003f06300 */
[----:B------:R-:W-:Y:S05]  /*0220*/  @P0 BRA `(.L_x_1588) ;  /* 0x0000000000540947 */ /* 0x000fea0003800000 */
[----:B------:R-:W0:Y:S02]  /*0230*/  LDCU.64 UR4, c[0x0][0x388] ;  /* 0x00007100ff0477ac */ /* 0x000e240008000a00 */
[----:B0-----:R-:W-:-:S05]  /*0240*/  IADD3 R2, P0, PT, R4, UR4, RZ ;  /* 0x0000000404027c10 */ /* 0x001fca000ff1e0ff */
[----:B------:R-:W-:-:S05]  /*0250*/  IMAD.X R3, RZ, RZ, UR5, P0 ;  /* 0x00000005ff037e24 */ /* 0x000fca00080e06ff */
[----:B------:R-:W2:Y:S04]  /*0260*/  LDG.E.S8 R0, desc[UR8][R2.64+-0x1] ;  /* 0xffffff0802007981 */ /* 0x000ea8000c1e1300 */
[----:B------:R-:W2:Y:S02]  /*0270*/  LDG.E.S8 R5, desc[UR8][R2.64] ;  /* 0x0000000802057981 */ /* 0x000ea4000c1e1300 */
[----:B--2---:R-:W-:-:S13]  /*0280*/  ISETP.GE.AND P0, PT, R0, R5, PT ;  /* 0x000000050000720c */ /* 0x004fda0003f06270 */
[----:B------:R-:W-:Y:S05]  /*0290*/  @P0 EXIT ;  /* 0x000000000000094d */ /* 0x000fea0003800000 */
[--C-:B------:R-:W-:Y:S01]  /*02a0*/  SHF.R.S32.HI R11, RZ, 0x1f, R0.reuse ;  /* 0x0000001fff0b7819 */ /* 0x100fe20000011400 */
[----:B------:R-:W-:-:S07]  /*02b0*/  IMAD.MOV.U32 R9, RZ, RZ, R0 ;  /* 0x000000ffff097224 */ /* 0x000fce00078e0000 */
.L_x_1589:
[----:B------:R-:W-:Y:S01]  /*02c0*/  LEA R6, P0, R9, UR12, 0x3 ;  /* 0x0000000c09067c11 */ /* 0x000fe2000f8018ff */
[----:B------:R-:W-:-:S03]  /*02d0*/  IMAD.MOV.U32 R5, RZ, RZ, RZ ;  /* 0x000000ffff057224 */ /* 0x000fc600078e00ff */
[----:B------:R-:W-:-:S05]  /*02e0*/  LEA.HI.X R7, R9, UR13, R11, 0x3, P0 ;  /* 0x0000000d09077c11 */ /* 0x000fca00080f1c0b */
[----:B------:R0:W-:Y:S04]  /*02f0*/  STG.E.64 desc[UR8][R6.64+0x8], R4 ;  /* 0x0000080406007986 */ /* 0x0001e8000c101b08 */
[----:B------:R-:W2:Y:S01]  /*0300*/  LDG.E.S8 R0, desc[UR8][R2.64] ;  /* 0x0000000802007981 */ /* 0x000ea2000c1e1300 */
[----:B------:R-:W-:-:S05]  /*0310*/  IADD3 R9, P0, PT, R9, 0x1, RZ ;  /* 0x0000000109097810 */ /* 0x000fca0007f1e0ff */
[----:B------:R-:W-:Y:S01]  /*0320*/  IMAD.X R11, RZ, RZ, R11, P0 ;  /* 0x000000ffff0b7224 */ /* 0x000fe200000e060b */
[----:B--2---:R-:W-:Y:S02]  /*0330*/  ISETP.GE.U32.AND P0, PT, R9, R0, PT ;  /* 0x000000000900720c */ /* 0x004fe40003f06070 */
[----:B------:R-:W-:-:S04]  /*0340*/  SHF.R.S32.HI R0, RZ, 0x1f, R0 ;  /* 0x0000001fff007819 */ /* 0x000fc80000011400 */
[----:B------:R-:W-:-:S13]  /*0350*/  ISETP.GE.AND.EX P0, PT, R11, R0, PT, P0 ;  /* 0x000000000b00720c */ /* 0x000fda0003f06300 */
[----:B0-----:R-:W-:Y:S05]  /*0360*/  @!P0 BRA `(.L_x_1589) ;  /* 0xfffffffc00d48947 */ /* 0x001fea000383ffff */
[----:B------:R-:W-:Y:S05]  /*0370*/  EXIT ;  /* 0x000000000000794d */ /* 0x000fea0003800000 */
.L_x_1588:
[----:B------:R-:W-:-:S04]  /*0380*/  ISETP.NE.U32.AND P0, PT, R4, R2, PT ;  /* 0x000000020400720c */ /* 0x000fc80003f05070 */
[----:B------:R-:W-:-:S13]  /*0390*/  ISETP.NE.AND.EX P0, PT, RZ, R3, PT, P0 ;  /* 0x00000003ff00720c */ /* 0x000fda0003f05300 */
[----:B------:R-:W-:Y:S05]  /*03a0*/  @P0 EXIT ;  /* 0x000000000000094d */ /* 0x000fea0003800000 */
[----:B------:R-:W0:Y:S02]  /*03b0*/  LDCU.64 UR4, c[0x0][0x388] ;  /* 0x00007100ff0477ac */ /* 0x000e240008000a00 */
[----:B0-----:R-:W-:-:S04]  /*03c0*/  IADD3 R2, P0, PT, R2, UR4, RZ ;  /* 0x0000000402027c10 */ /* 0x001fc8000ff1e0ff */
[----:B------:R-:W-:Y:S01]  /*03d0*/  IADD3.X R3, PT, PT, R3, UR5, RZ, P0, !PT ;  /* 0x0000000503037c10 */ /* 0x000fe200087fe4ff */
[----:B------:R-:W0:Y:S04]  /*03e0*/  LDCU.64 UR4, c[0x0][0x390] ;  /* 0x00007200ff0477ac */ /* 0x000e280008000a00 */
[----:B------:R-:W0:Y:S02]  /*03f0*/  LDG.E.S8 R0, desc[UR8][R2.64+-0x1] ;  /* 0xffffff0802007981 */ /* 0x000e24000c1e1300 */
        /* <DEDUP_REMOVED lines=21> */
.L_x_1591:
        /* <DEDUP_REMOVED lines=27> */
.L_x_1590:
        /* <DEDUP_REMOVED lines=21> */
.L_x_1592:
        /* <DEDUP_REMOVED lines=18> */
.L_x_1593:
[----:B------:R-:W-:Y:S05]  /*0970*/  @!P1 EXIT ;  /* 0x000000000000994d */ /* 0x000fea0003800000 */
[----:B012---:R-:W0:Y:S08]  /*0980*/  LDC.64 R6, c[0x0][0x380] ;  /* 0x0000e000ff067b82 */ /* 0x007e300000000a00 */
[----:B------:R-:W1:Y:S01]  /*0990*/  LDC.64 R4, c[0x0][0x398] ;  /* 0x0000e600ff047b82 */ /* 0x000e620000000a00 */
[----:B0-----:R-:W-:-:S04]  /*09a0*/  LEA R3, P0, R0, R6, 0x3 ;  /* 0x0000000600037211 */ /* 0x001fc800078018ff */
[----:B------:R-:W-:Y:S02]  /*09b0*/  LEA.HI.X R2, R0, R7, R2, 0x3, P0 ;  /* 0x0000000700027211 */ /* 0x000fe400000f1c02 */
[----:B------:R-:W-:-:S05]  /*09c0*/  IADD3 R0, P0, PT, R3, 0x8, RZ ;  /* 0x0000000803007810 */ /* 0x000fca0007f1e0ff */
[----:B-1----:R-:W-:-:S08]  /*09d0*/  IMAD.X R7, RZ, RZ, R2, P0 ;  /* 0x000000ffff077224 */ /* 0x002fd000000e0602 */
.L_x_1594:
        /* <DEDUP_REMOVED lines=11> */
.L_x_1595:
        /* <DEDUP_REMOVED lines=15> */
.L_x_8843:


//--------------------- .text._ZN2at6native55_GLOBAL__N__0955718d_22_SparseCsrTensorMath_cu_868dd54543convert_indices_from_coo_to_csr_cuda_kernelIhlEEvPT0_PKT_ll --------------------------
	.section	.text._ZN2at6native55_GLOBAL__N__0955718d_22_SparseCsrTensorMath_cu_868dd54543convert_indices_from_coo_to_csr_cuda_kernelIhlEEvPT0_PKT_ll,"ax",@progbits
	.align	128
.text._ZN2at6native55_GLOBAL__N__0955718d_22_SparseCsrTensorMath_cu_868dd54543convert_indices_from_coo_to_csr_cuda_kernelIhlEEvPT0_PKT_ll:
        .type           _ZN2at6native55_GLOBAL__N__0955718d_22_SparseCsrTensorMath_cu_868dd54543convert_indices_from_coo_to_csr_cuda_kernelIhlEEvPT0_PKT_ll,@function
        .size           _ZN2at6native55_GLOBAL__N__0955718d_22_SparseCsrTensorMath_cu_868dd54543convert_indices_from_coo_to_csr_cuda_kernelIhlEEvPT0_PKT_ll,(.L_x_8844 - _ZN2at6native55_GLOBAL__N__0955718d_22_SparseCsrTensorMath_cu_868dd54543convert_indices_from_coo_to_csr_cuda_kernelIhlEEvPT0_PKT_ll)
        .other          _ZN2at6native55_GLOBAL__N__0955718d_22_SparseCsrTensorMath_cu_868dd54543convert_indices_from_coo_to_csr_cuda_kernelIhlEEvPT0_PKT_ll,@"STO_CUDA_ENTRY STV_DEFAULT"
_ZN2at6native55_GLOBAL__N__0955718d_22_SparseCsrTensorMath_cu_868dd54543convert_indices_from_coo_to_csr_cuda_kernelIhlEEvPT0_PKT_ll:
        /* <DEDUP_REMOVED lines=9> */
[----:B------:R-:W0:Y:S01]  /*0090*/  LDC.64 R2, c[0x0][0x388] ;  /* 0x0000e200ff027b82 */ /* 0x000e220000000a00 */
[----:B------:R-:W1:Y:S01]  /*00a0*/  LDCU.64 UR10, c[0x0][0x380] ;  /* 0x00007000ff0a77ac */ /* 0x000e620008000a00 */
[----:B------:R-:W-:Y:S01]  /*00b0*/  UMOV UR4, URZ ;  /* 0x000000ff00047c82 */ /* 0x000fe20008000000 */
[----:B------:R-:W-:-:S05]  /*00c0*/  UMOV UR5, URZ ;  /* 0x000000ff00057c82 */ /* 0x000fca0008000000 */
.L_x_1597:
[----:B-1----:R-:W-:-:S04]  /*00d0*/  ULEA UR6, UP0, UR4, UR10, 0x3 ;  /* 0x0000000a04067291 */ /* 0x002fc8000f8018ff */
[----:B------:R-:W-:Y:S02]  /*00e0*/  ULEA.HI.X UR7, UR4, UR11, UR5, 0x3, UP0 ;  /* 0x0000000b04077291 */ /* 0x000fe400080f1c05 */
[----:B------:R-:W-:-:S04]  /*00f0*/  IMAD.U32 R4, RZ, RZ, UR6 ;  /* 0x00000006ff047e24 */ /* 0x000fc8000f8e00ff */
[----:B------:R-:W-:-:S05]  /*0100*/  IMAD.U32 R5, RZ, RZ, UR7 ;  /* 0x00000007ff057e24 */ /* 0x000fca000f8e00ff */
[----:B------:R2:W-:Y:S04]  /*0110*/  STG.E.64 desc[UR8][R4.64], RZ ;  /* 0x000000ff04007986 */ /* 0x0005e8000c101b08 */
[----:B0-----:R-:W3:Y:S01]  /*0120*/  LDG.E.U8 R0, desc[UR8][R2.64] ;  /* 0x0000000802007981 */ /* 0x001ee2000c1e1100 */
[----:B------:R-:W-:Y:S01]  /*0130*/  IMAD.U32 R6, RZ, RZ, UR5 ;  /* 0x00000005ff067e24 */ /* 0x000fe2000f8e00ff */
[----:B------:R-:W-:-:S04]  /*0140*/  UIADD3 UR6, UP0, UPT, UR4, 0x1, URZ ;  /* 0x0000000104067890 */ /* 0x000fc8000ff1e0ff */
[----:B------:R-:W-:Y:S01]  /*0150*/  UIADD3.X UR5, UPT, UPT, URZ, UR5, URZ, UP0, !UPT ;  /* 0x00000005ff057290 */ /* 0x000fe200087fe4ff */
[----:B---3--:R-:W-:Y:S02]  /*0160*/  ISETP.LE.U32.AND P0, PT, R0, UR4, PT ;  /* 0x0000000400007c0c */ /* 0x008fe4000bf03070 */
[----:B------:R-:W-:Y:S02]  /*0170*/  UMOV UR4, UR6 ;  /* 0x0000000600047c82 */ /* 0x000fe40008000000 */
[----:B------:R-:W-:-:S13]  /*0180*/  ISETP.GE.U32.AND.EX P0, PT, R6, RZ, PT, P0 ;  /* 0x000000ff0600720c */ /* 0x000fda0003f06100 */
[----:B--2---:R-:W-:Y:S05]  /*0190*/  @!P0 BRA `(.L_x_1597) ;  /* 0xfffffffc00cc8947 */ /* 0x004fea000383ffff */
[----:B------:R-:W-:Y:S05]  /*01a0*/  EXIT ;  /* 0x000000000000794d */ /* 0x000fea0003800000 */
.L_x_1596:
[----:B------:R-:W0:Y:S02]  /*01b0*/  LDC.64 R2, c[0x0][0x398] ;  /* 0x0000e600ff027b82 */ /* 0x000e240000000a00 */
[----:B0-----:R-:W-:-:S04]  /*01c0*/  ISETP.GE.U32.AND P0, PT, R4, R2, PT ;  /* 0x000000020400720c */ /* 0x001fc80003f06070 */
[----:B------:R-:W-:-:S13]  /*01d0*/  ISETP.GE.AND.EX P0, PT, RZ, R3, PT, P0 ;  /* 0x00000003ff00720c */ /* 0x000fda0003f06300 */
[----:B------:R-:W-:Y:S05]  /*01e0*/  @P0 BRA `(.L_x_1598) ;  /* 0x0000000000500947 */ /* 0x000fea0003800000 */
[----:B------:R-:W0:Y:S02]  /*01f0*/  LDCU.64 UR4, c[0x0][0x388] ;  /* 0x00007100ff0477ac */ /* 0x000e240008000a00 */
[----:B0-----:R-:W-:-:S05]  /*0200*/  IADD3 R2, P0, PT, R4, UR4, RZ ;  /* 0x0000000404027c10 */ /* 0x001fca000ff1e0ff */
[----:B------:R-:W-:-:S05]  /*0210*/  IMAD.X R3, RZ, RZ, UR5, P0 ;  /* 0x00000005ff037e24 */ /* 0x000fca00080e06ff */
[----:B------:R-:W2:Y:S04]  /*0220*/  LDG.E.U8 R0, desc[UR8][R2.64+-0x1] ;  /* 0xffffff0802007981 */ /* 0x000ea8000c1e1100 */
[----:B------:R-:W2:Y:S02]  /*0230*/  LDG.E.U8 R5, desc[UR8][R2.64] ;  /* 0x0000000802057981 */ /* 0x000ea4000c1e1100 */
[----:B--2---:R-:W-:-:S13]  /*0240*/  ISETP.GE.U32.AND P0, PT, R0, R5, PT ;  /* 0x000000050000720c */ /* 0x004fda0003f06070 */
[----:B------:R-:W-:Y:S05]  /*0250*/  @P0 EXIT ;  /* 0x000000000000094d */ /* 0x000fea0003800000 */
[----:B------:R-:W-:Y:S02]  /*0260*/  IMAD.MOV.U32 R9, RZ, RZ, R0 ;  /* 0x000000ffff097224 */ /* 0x000fe400078e0000 */
[----:B------:R-:W-:-:S07]  /*0270*/  IMAD.MOV.U32 R8, RZ, RZ, RZ ;  /* 0x000000ffff087224 */ /* 0x000fce00078e00ff */
.L_x_1599:
[----:B------:R-:W-:Y:S01]  /*0280*/  LEA R6, P0, R9, UR12, 0x3 ;  /* 0x0000000c09067c11 */ /* 0x000fe2000f8018ff */
[----:B------:R-:W-:-:S03]  /*0290*/  IMAD.MOV.U32 R5, RZ, RZ, RZ ;  /* 0x000000ffff057224 */ /* 0x000fc600078e00ff */
[----:B------:R-:W-:-:S05]  /*02a0*/  LEA.HI.X R7, R9, UR13, R8, 0x3, P0 ;  /* 0x0000000d09077c11 */ /* 0x000fca00080f1c08 */
[----:B------:R0:W-:Y:S04]  /*02b0*/  STG.E.64 desc[UR8][R6.64+0x8], R4 ;  /* 0x0000080406007986 */ /* 0x0001e8000c101b08 */
[----:B------:R-:W2:Y:S01]  /*02c0*/  LDG.E.U8 R0, desc[UR8][R2.64] ;  /* 0x0000000802007981 */ /* 0x000ea2000c1e1100 */
[----:B------:R-:W-:-:S05]  /*02d0*/  IADD3 R9, P0, PT, R9, 0x1, RZ ;  /* 0x0000000109097810 */ /* 0x000fca0007f1e0ff */
[----:B------:R-:W-:Y:S01]  /*02e0*/  IMAD.X R8, RZ, RZ, R8, P0 ;  /* 0x000000ffff087224 */ /* 0x000fe200000e0608 */
[----:B--2---:R-:W-:-:S04]  /*02f0*/  ISETP.GE.U32.AND P0, PT, R9, R0, PT ;  /* 0x000000000900720c */ /* 0x004fc80003f06070 */
[----:B------:R-:W-:-:S13]  /*0300*/  ISETP.GE.U32.AND.EX P0, PT, R8, RZ, PT, P0 ;  /* 0x000000ff0800720c */ /* 0x000fda0003f06100 */
[----:B0-----:R-:W-:Y:S05]  /*0310*/  @!P0 BRA `(.L_x_1599) ;  /* 0xfffffffc00d88947 */ /* 0x001fea000383ffff */
[----:B------:R-:W-:Y:S05]  /*0320*/  EXIT ;  /* 0x000000000000794d */ /* 0x000fea0003800000 */
.L_x_1598:
[----:B------:R-:W-:-:S04]  /*0330*/  ISETP.NE.U32.AND P0, PT, R4, R2, PT ;  /* 0x000000020400720c */ /* 0x000fc80003f05070 */
[----:B------:R-:W-:-:S13]  /*0340*/  ISETP.NE.AND.EX P0, PT, RZ, R3, PT, P0 ;  /* 0x00000003ff00720c */ /* 0x000fda0003f05300 */
[----:B------:R-:W-:Y:S05]  /*0350*/  @P0 EXIT ;  /* 0x000000000000094d */ /* 0x000fea0003800000 */
[----:B------:R-:W0:Y:S02]  /*0360*/  LDCU.64 UR4, c[0x0][0x388] ;  /* 0x00007100ff0477ac */ /* 0x000e240008000a00 */
[----:B0-----:R-:W-:-:S04]  /*0370*/  IADD3 R2, P0, PT, R2, UR4, RZ ;  /* 0x0000000402027c10 */ /* 0x001fc8000ff1e0ff */
[----:B------:R-:W-:Y:S01]  /*0380*/  IADD3.X R3, PT, PT, R3, UR5, RZ, P0, !PT ;  /* 0x0000000503037c10 */ /* 0x000fe200087fe4ff */
[----:B------:R-:W0:Y:S05]  /*0390*/  LDCU.64 UR4, c[0x0][0x390] ;  /* 0x00007200ff0477ac */ /* 0x000e2a0008000a00 */
[----:B------:R-:W0:Y:S02]  /*03a0*/  LDG.E.U8 R3, desc[UR8][R2.64+-0x1] ;  /* 0xffffff0802037981 */ /* 0x000e24000c1e1100 */
[----:B0-----:R-:W-:-:S04]  /*03b0*/  ISETP.GE.U32.AND P0, PT, R3, UR4, PT ;  /* 0x0000000403007c0c */ /* 0x001fc8000bf06070 */
[----:B------:R-:W-:-:S13]  /*03c0*/  ISETP.GE.AND.EX P0, PT, RZ, UR5, PT, P0 ;  /* 0x00000005ff007c0c */ /* 0x000fda000bf06300 */
[----:B------:R-:W-:Y:S05]  /*03d0*/  @P0 EXIT ;  /* 0x000000000000094d */ /* 0x000fea0003800000 */
[C---:B------:R-:W-:Y:S01]  /*03e0*/  IADD3 R2, P0, PT, R3.reuse, -UR4, RZ ;  /* 0x8000000403027c10 */ /* 0x040fe2000ff1e0ff */
[----:B------:R-:W-:Y:S01]  /*03f0*/  IMAD.MOV.U32 R0, RZ, RZ, RZ ;  /* 0x000000ffff007224 */ /* 0x000fe200078e00ff */
        /* <DEDUP_REMOVED lines=16> */
.L_x_1601:
        /* <DEDUP_REMOVED lines=27> */
.L_x_1600:
        /* <DEDUP_REMOVED lines=21> */
.L_x_1602:
        /* <DEDUP_REMOVED lines=18> */
.L_x_1603:
[----:B------:R-:W-:Y:S05]  /*0920*/  @!P1 EXIT ;  /* 0x000000000000994d */ /* 0x000fea0003800000 */
[----:B012---:R-:W0:Y:S08]  /*0930*/  LDC.64 R6, c[0x0][0x380] ;  /* 0x0000e000ff067b82 */ /* 0x007e300000000a00 */
[----:B------:R-:W1:Y:S01]  /*0940*/  LDC.64 R4, c[0x0][0x398] ;  /* 0x0000e600ff047b82 */ /* 0x000e620000000a00 */
[----:B0-----:R-:W-:-:S04]  /*0950*/  LEA R2, P0, R3, R6, 0x3 ;  /* 0x0000000603027211 */ /* 0x001fc800078018ff */
[----:B------:R-:W-:Y:S02]  /*0960*/  LEA.HI.X R3, R3, R7, R0, 0x3, P0 ;  /* 0x0000000703037211 */ /* 0x000fe400000f1c00 */
[----:B------:R-:W-:-:S05]  /*0970*/  IADD3 R0, P0, PT, R2, 0x8, RZ ;  /* 0x0000000802007810 */ /* 0x000fca0007f1e0ff */
[----:B-1----:R-:W-:-:S08]  /*0980*/  IMAD.X R7, RZ, RZ, R3, P0 ;  /* 0x000000ffff077224 */ /* 0x002fd000000e0603 */
.L_x_1604:
        /* <DEDUP_REMOVED lines=11> */
.L_x_1605:
        /* <DEDUP_REMOVED lines=12> */
.L_x_8844:


//--------------------- .text._ZN2at6native55_GLOBAL__N__0955718d_22_SparseCsrTensorMath_cu_868dd54543convert_indices_from_coo_to_csr_cuda_kernelIsiEEvPT0_PKT_ll --------------------------
	.section	.text._ZN2at6native55_GLOBAL__N__0955718d_22_SparseCsrTensorMath_cu_868dd54543convert_indices_from_coo_to_csr_cuda_kernelIsiEEvPT0_PKT_ll,"ax",@progbits
	.align	128
.text._ZN2at6native55_GLOBAL__N__0955718d_22_SparseCsrTensorMath_cu_868dd54543convert_indices_from_coo_to_csr_cuda_kernelIsiEEvPT0_PKT_ll:
        .type           _ZN2at6native55_GLOBAL__N__0955718d_22_SparseCsrTensorMath_cu_868dd54543convert_indices_from_coo_to_csr_cuda_kernelIsiEEvPT0_PKT_ll,@function
        .size           _ZN2at6native55_GLOBAL__N__0955718d_22_SparseCsrTensorMath_cu_868dd54543convert_indices_from_coo_to_csr_cuda_kernelIsiEEvPT0_PKT_ll,(.L_x_8845 - _ZN2at6native55_GLOBAL__N__0955718d_22_SparseCsrTensorMath_cu_868dd54543convert_indices_from_coo_to_csr_cuda_kernelIsiEEvPT0_PKT_ll)
        .other          _ZN2at6native55_GLOBAL__N__0955718d_22_SparseCsrTensorMath_cu_868dd54543convert_indices_from_coo_to_csr_cuda_kernelIsiEEvPT0_PKT_ll,@"STO_CUDA_ENTRY STV_DEFAULT"
_ZN2at6native55_GLOBAL__N__0955718d_22_SparseCsrTensorMath_cu_868dd54543convert_indices_from_coo_to_csr_cuda_kernelIsiEEvPT0_PKT_ll:
        /* <DEDUP_REMOVED lines=17> */
.L_x_1607:
[----:B0-----:R-:W-:-:S04]  /*0110*/  ULEA UR6, UP0, UR4, UR10, 0x2 ;  /* 0x0000000a04067291 */ /* 0x001fc8000f8010ff */
[----:B------:R-:W-:Y:S02]  /*0120*/  ULEA.HI.X UR7, UR4, UR11, UR5, 0x2, UP0 ;  /* 0x0000000b04077291 */ /* 0x000fe400080f1405 */
[----:B------:R-:W-:-:S04]  /*0130*/  IMAD.U32 R4, RZ, RZ, UR6 ;  /* 0x00000006ff047e24 */ /* 0x000fc8000f8e00ff */
[----:B------:R-:W-:-:S05]  /*0140*/  IMAD.U32 R5, RZ, RZ, UR7 ;  /* 0x00000007ff057e24 */ /* 0x000fca000f8e00ff */
[----:B------:R1:W-:Y:S04]  /*0150*/  STG.E desc[UR8][R4.64], RZ ;  /* 0x000000ff04007986 */ /* 0x0003e8000c101908 */
        /* <DEDUP_REMOVED lines=10> */
.L_x_1606:
        /* <DEDUP_REMOVED lines=11> */
[----:B------:R-:W-:-:S05]  /*02b0*/  IMAD.MOV.U32 R0, RZ, RZ, R4 ;  /* 0x000000ffff007224 */ /* 0x000fca00078e0004 */
[----:B------:R-:W-:-:S13]  /*02c0*/  ISETP.GE.AND P0, PT, R5, R0, PT ;  /* 0x000000000500720c */ /* 0x000fda0003f06270 */
[----:B------:R-:W-:Y:S05]  /*02d0*/  @P0 EXIT ;  /* 0x000000000000094d */ /* 0x000fea0003800000 */
[--C-:B------:R-:W-:Y:S01]  /*02e0*/  SHF.R.S32.HI R11, RZ, 0x1f, R5.reuse ;  /* 0x0000001fff0b7819 */ /* 0x100fe20000011405 */
[----:B------:R-:W-:-:S07]  /*02f0*/  IMAD.MOV.U32 R9, RZ, RZ, R5 ;  /* 0x000000ffff097224 */ /* 0x000fce00078e0005 */
.L_x_1609:
[----:B------:R-:W-:-:S04]  /*0300*/  LEA R4, P0, R9, UR12, 0x2 ;  /* 0x0000000c09047c11 */ /* 0x000fc8000f8010ff */
[----:B------:R-:W-:-:S05]  /*0310*/  LEA.HI.X R5, R9, UR13, R11, 0x2, P0 ;  /* 0x0000000d09057c11 */ /* 0x000fca00080f140b */
[----:B------:R0:W-:Y:S04]  /*0320*/  STG.E desc[UR8][R4.64+0x4], R7 ;  /* 0x0000040704007986 */ /* 0x0001e8000c101908 */
        /* <DEDUP_REMOVED lines=8> */
.L_x_1608:
        /* <DEDUP_REMOVED lines=23> */
[----:B------:R-:W-:Y:S02]  /*0520*/  LOP3.LUT R8, R10, 0xfffffff0, RZ, 0xc0, !PT ;  /* 0xfffffff00a087812 */ /* 0x000fe400078ec0ff */
[----:B0-----:R-:W-:-:S04]  /*0530*/  LEA R6, P1, R0, R6, 0x2 ;  /* 0x0000000600067211 */ /* 0x001fc800078210ff */
[----:B------:R-:W-:Y:S02]  /*0540*/  IADD3 R6, P2, PT, R6, 0x20, RZ ;  /* 0x0000002006067810 */ /* 0x000fe40007f5e0ff */
[----:B------:R-:W-:-:S05]  /*0550*/  LEA.HI.X R7, R0, R7, R3, 0x2, P1 ;  /* 0x0000000700077211 */ /* 0x000fca00008f1403 */
[----:B------:R-:W-:-:S07]  /*0560*/  IMAD.X R7, RZ, RZ, R7, P2 ;  /* 0x000000ffff077224 */ /* 0x000fce00010e0607 */
.L_x_1611:
[----:B0-----:R-:W-:Y:S01]  /*0570*/  IMAD.MOV.U32 R4, RZ, RZ, R6 ;  /* 0x000000ffff047224 */ /* 0x001fe200078e0006 */
[----:B------:R-:W-:Y:S01]  /*0580*/  IADD3 R8, P1, PT, R8, -0x10, RZ ;  /* 0xfffffff008087810 */ /* 0x000fe20007f3e0ff */
[----:B------:R-:W-:Y:S01]  /*0590*/  IMAD.MOV.U32 R5, RZ, RZ, R7 ;  /* 0x000000ffff057224 */ /* 0x000fe200078e0007 */
[----:B------:R-:W-:Y:S02]  /*05a0*/  IADD3 R0, P2, PT, R0, 0x10, RZ ;  /* 0x0000001000007810 */ /* 0x000fe40007f5e0ff */
[----:B------:R-:W-:Y:S02]  /*05b0*/  IADD3.X R9, PT, PT, R9, -0x1, RZ, P1, !PT ;  /* 0xffffffff09097810 */ /* 0x000fe40000ffe4ff */
[----:B------:R0:W-:Y:S01]  /*05c0*/  STG.E desc[UR8][R4.64+-0x1c], R2 ;  /* 0xffffe40204007986 */ /* 0x0001e2000c101908 */
[----:B------:R-:W-:Y:S01]  /*05d0*/  ISETP.NE.U32.AND P1, PT, R8, RZ, PT ;  /* 0x000000ff0800720c */ /* 0x000fe20003f25070 */
[----:B------:R-:W-:Y:S01]  /*05e0*/  IMAD.X R3, RZ, RZ, R3, P2 ;  /* 0x000000ffff037224 */ /* 0x000fe200010e0603 */
[----:B------:R-:W-:Y:S01]  /*05f0*/  IADD3 R6, P3, PT, R4, 0x40, RZ ;  /* 0x0000004004067810 */ /* 0x000fe20007f7e0ff */
[----:B------:R0:W-:Y:S01]  /*0600*/  STG.E desc[UR8][R4.64+-0x18], R2 ;  /* 0xffffe80204007986 */ /* 0x0001e2000c101908 */
[----:B------:R-:W-:-:S03]  /*0610*/  ISETP.NE.AND.EX P1, PT, R9, RZ, PT, P1 ;  /* 0x000000ff0900720c */ /* 0x000fc60003f25310 */
[----:B------:R0:W-:Y:S01]  /*0620*/  STG.E desc[UR8][R4.64+-0x14], R2 ;  /* 0xffffec0204007986 */ /* 0x0001e2000c101908 */
[----:B------:R-:W-:-:S03]  /*0630*/  IMAD.X R7, RZ, RZ, R5, P3 ;  /* 0x000000ffff077224 */ /* 0x000fc600018e0605 */
[----:B------:R0:W-:Y:S04]  /*0640*/  STG.E desc[UR8][R4.64+-0x10], R2 ;  /* 0xfffff00204007986 */ /* 0x0001e8000c101908 */
        /* <DEDUP_REMOVED lines=11> */
[----:B------:R0:W-:Y:S01]  /*0700*/  STG.E desc[UR8][R4.64+0x20], R2 ;  /* 0x0000200204007986 */ /* 0x0001e2000c101908 */
[----:B------:R-:W-:Y:S05]  /*0710*/  @P1 BRA `(.L_x_1611) ;  /* 0xfffffffc00941947 */ /* 0x000fea000383ffff */
.L_x_1610:
[----:B------:R-:W-:Y:S05]  /*0720*/  @!P0 EXIT ;  /* 0x000000000000894d */ /* 0x000fea0003800000 */
[----:B------:R-:W-:Y:S02]  /*0730*/  ISETP.GE.U32.AND P0, PT, R11, 0x8, PT ;  /* 0x000000080b00780c */ /* 0x000fe40003f06070 */
[----:B------:R-:W-:Y:S02]  /*0740*/  LOP3.LUT R6, R10, 0x7, RZ, 0xc0, !PT ;  /* 0x000000070a067812 */ /* 0x000fe400078ec0ff */
[----:B------:R-:W-:Y:S02]  /*0750*/  ISETP.GE.U32.AND.EX P0, PT, RZ, RZ, PT, P0 ;  /* 0x000000ffff00720c */ /* 0x000fe40003f06100 */
[----:B------:R-:W-:-:S04]  /*0760*/  ISETP.NE.U32.AND P1, PT, R6, RZ, PT ;  /* 0x000000ff0600720c */ /* 0x000fc80003f25070 */
[----:B------:R-:W-:-:S07]  /*0770*/  ISETP.NE.AND.EX P1, PT, RZ, RZ, PT, P1 ;  /* 0x000000ffff00720c */ /* 0x000fce0003f25310 */
[----:B------:R-:W-:Y:S06]  /*0780*/  @!P0 BRA `(.L_x_1612) ;  /* 0x0000000000348947 */ /* 0x000fec0003800000 */
[----:B0-----:R-:W0:Y:S02]  /*0790*/  LDC.64 R4, c[0x0][0x380] ;  /* 0x0000e000ff047b82 */ /* 0x001e240000000a00 */
[----:B0-----:R-:W-:-:S04]  /*07a0*/  LEA R4, P0, R0, R4, 0x2 ;  /* 0x0000000400047211 */ /* 0x001fc800078010ff */
[C---:B------:R-:W-:Y:S02]  /*07b0*/  LEA.HI.X R5, R0.reuse, R5, R3, 0x2, P0 ;  /* 0x0000000500057211 */ /* 0x040fe400000f1403 */
[----:B------:R-:W-:-:S03]  /*07c0*/  IADD3 R0, P0, PT, R0, 0x8, RZ ;  /* 0x0000000800007810 */ /* 0x000fc60007f1e0ff */
[----:B------:R1:W-:Y:S02]  /*07d0*/  STG.E desc[UR8][R4.64+0x4], R2 ;  /* 0x0000040204007986 */ /* 0x0003e4000c101908 */
[----:B------:R-:W-:Y:S02]  /*07e0*/  IMAD.X R3, RZ, RZ, R3, P0 ;  /* 0x000000ffff037224 */ /* 0x000fe400000e0603 */
[----:B------:R1:W-:Y:S04]  /*07f0*/  STG.E desc[UR8][R4.64+0x8], R2 ;  /* 0x0000080204007986 */ /* 0x0003e8000c101908 */
[----:B------:R1:W-:Y:S04]  /*0800*/  STG.E desc[UR8][R4.64+0xc], R2 ;  /* 0x00000c0204007986 */ /* 0x0003e8000c101908 */
[----:B------:R1:W-:Y:S04]  /*0810*/  STG.E desc[UR8][R4.64+0x10], R2 ;  /* 0x0000100204007986 */ /* 0x0003e8000c101908 */
[----:B------:R1:W-:Y:S04]  /*0820*/  STG.E desc[UR8][R4.64+0x14], R2 ;  /* 0x0000140204007986 */ /* 0x0003e8000c101908 */
[----:B------:R1:W-:Y:S04]  /*0830*/  STG.E desc[UR8][R4.64+0x18], R2 ;  /* 0x0000180204007986 */ /* 0x0003e8000c101908 */
[----:B------:R1:W-:Y:S04]  /*0840*/  STG.E desc[UR8][R4.64+0x1c], R2 ;  /* 0x00001c0204007986 */ /* 0x0003e8000c101908 */
[----:B------:R1:W-:Y:S02]  /*0850*/  STG.E desc[UR8][R4.64+0x20], R2 ;  /* 0x0000200204007986 */ /* 0x0003e4000c101908 */
.L_x_1612:
        /* <DEDUP_REMOVED lines=8> */
[----:B01----:R-:W0:Y:S02]  /*08e0*/  LDC.64 R4, c[0x0][0x380] ;  /* 0x0000e000ff047b82 */ /* 0x003e240000000a00 */
[----:B0-----:R-:W-:-:S04]  /*08f0*/  LEA R4, P0, R0, R4, 0x2 ;  /* 0x0000000400047211 */ /* 0x001fc800078010ff */
[C---:B------:R-:W-:Y:S02]  /*0900*/  LEA.HI.X R5, R0.reuse, R5, R3, 0x2, P0 ;  /* 0x0000000500057211 */ /* 0x040fe400000f1403 */
[----:B------:R-:W-:-:S03]  /*0910*/  IADD3 R0, P0, PT, R0, 0x4, RZ ;  /* 0x0000000400007810 */ /* 0x000fc60007f1e0ff */
[----:B------:R2:W-:Y:S02]  /*0920*/  STG.E desc[UR8][R4.64+0x4], R2 ;  /* 0x0000040204007986 */ /* 0x0005e4000c101908 */
[----:B------:R-:W-:Y:S02]  /*0930*/  IMAD.X R3, RZ, RZ, R3, P0 ;  /* 0x000000ffff037224 */ /* 0x000fe400000e0603 */
[----:B------:R2:W-:Y:S04]  /*0940*/  STG.E desc[UR8][R4.64+0x8], R2 ;  /* 0x0000080204007986 */ /* 0x0005e8000c101908 */
[----:B------:R2:W-:Y:S04]  /*0950*/  STG.E desc[UR8][R4.64+0xc], R2 ;  /* 0x00000c0204007986 */ /* 0x0005e8000c101908 */
[----:B------:R2:W-:Y:S02]  /*0960*/  STG.E desc[UR8][R4.64+0x10], R2 ;  /* 0x0000100204007986 */ /* 0x0005e4000c101908 */
.L_x_1613:
[----:B------:R-:W-:Y:S05]  /*0970*/  @!P1 EXIT ;  /* 0x000000000000994d */ /* 0x000fea0003800000 */
[----:B------:R-:W3:Y:S02]  /*0980*/  LDC.64 R6, c[0x0][0x380] ;  /* 0x0000e000ff067b82 */ /* 0x000ee40000000a00 */
[----:B---3--:R-:W-:-:S04]  /*0990*/  LEA R6, P0, R0, R6, 0x2 ;  /* 0x0000000600067211 */ /* 0x008fc800078010ff */
[----:B------:R-:W-:Y:S02]  /*09a0*/  IADD3 R6, P1, PT, R6, 0x4, RZ ;  /* 0x0000000406067810 */ /* 0x000fe40007f3e0ff */
[----:B------:R-:W-:-:S05]  /*09b0*/  LEA.HI.X R0, R0, R7, R3, 0x2, P0 ;  /* 0x0000000700007211 */ /* 0x000fca00000f1403 */
[----:B------:R-:W-:-:S07]  /*09c0*/  IMAD.X R7, RZ, RZ, R0, P1 ;  /* 0x000000ffff077224 */ /* 0x000fce00008e0600 */
.L_x_1614:
[----:B012---:R-:W-:Y:S01]  /*09d0*/  IMAD.MOV.U32 R4, RZ, RZ, R6 ;  /* 0x000000ffff047224 */ /* 0x007fe200078e0006 */
[----:B------:R-:W-:Y:S01]  /*09e0*/  IADD3 R8, P0, PT, R8, -0x1, RZ ;  /* 0xffffffff08087810 */ /* 0x000fe20007f1e0ff */
[--C-:B------:R-:W-:Y:S01]  /*09f0*/  IMAD.MOV.U32 R5, RZ, RZ, R7.reuse ;  /* 0x000000ffff057224 */ /* 0x100fe200078e0007 */
[----:B------:R-:W-:Y:S02]  /*0a00*/  IADD3 R6, P1, PT, R6, 0x4, RZ ;  /* 0x0000000406067810 */ /* 0x000fe40007f3e0ff */
[----:B------:R-:W-:Y:S02]  /*0a10*/  IADD3.X R9, PT, PT, R9, -0x1, RZ, P0, !PT ;  /* 0xffffffff09097810 */ /* 0x000fe400007fe4ff */
[----:B------:R3:W-:Y:S01]  /*0a20*/  STG.E desc[UR8][R4.64], R2 ;  /* 0x0000000204007986 */ /* 0x0007e2000c101908 */
[----:B------:R-:W-:Y:S01]  /*0a30*/  ISETP.NE.U32.AND P0, PT, R8, RZ, PT ;  /* 0x000000ff0800720c */ /* 0x000fe20003f05070 */
[----:B------:R-:W-:-:S03]  /*0a40*/  IMAD.X R7, RZ, RZ, R7, P1 ;  /* 0x000000ffff077224 */ /* 0x000fc600008e0607 */
[----:B------:R-:W-:-:S13]  /*0a50*/  ISETP.NE.AND.EX P0, PT, R9, RZ, PT, P0 ;  /* 0x000000ff0900720c */ /* 0x000fda0003f05300 */
[----:B---3--:R-:W-:Y:S05]  /*0a60*/  @P0 BRA `(.L_x_1614) ;  /* 0xfffffffc00d80947 */ /* 0x008fea000383ffff */
[----:B------:R-:W-:Y:S05]  /*0a70*/  EXIT ;  /* 0x000000000000794d */ /* 0x000fea0003800000 */
.L_x_1615:
        /* <DEDUP_REMOVED lines=16> */
.L_x_8845:


//--------------------- .text._ZN2at6native55_GLOBAL__N__0955718d_22_SparseCsrTensorMath_cu_868dd54543convert_indices_from_coo_to_csr_cuda_kernelIliEEvPT0_PKT_ll --------------------------
	.section	.text._ZN2at6native55_GLOBAL__N__0955718d_22_SparseCsrTensorMath_cu_868dd54543convert_indices_from_coo_to_csr_cuda_kernelIliEEvPT0_PKT_ll,"ax",@progbits
	.align	128
.text._ZN2at6native55_GLOBAL__N__0955718d_22_SparseCsrTensorMath_cu_868dd54543convert_indices_from_coo_to_csr_cuda_kernelIliEEvPT0_PKT_ll:
        .type           _ZN2at6native55_GLOBAL__N__0955718d_22_SparseCsrTensorMath_cu_868dd54543convert_indices_from_coo_to_csr_cuda_kernelIliEEvPT0_PKT_ll,@function
        .size           _ZN2at6native55_GLOBAL__N__0955718d_22_SparseCsrTensorMath_cu_868dd54543convert_indices_from_coo_to_csr_cuda_kernelIliEEvPT0_PKT_ll,(.L_x_8846 - _ZN2at6native55_GLOBAL__N__0955718d_22_SparseCsrTensorMath_cu_868dd54543convert_indices_from_coo_to_csr_cuda_kernelIliEEvPT0_PKT_ll)
        .other          _ZN2at6native55_GLOBAL__N__0955718d_22_SparseCsrTensorMath_cu_868dd54543convert_indices_from_coo_to_csr_cuda_kernelIliEEvPT0_PKT_ll,@"STO_CUDA_ENTRY STV_DEFAULT"
_ZN2at6native55_GLOBAL__N__0955718d_22_SparseCsrTensorMath_cu_868dd54543convert_indices_from_coo_to_csr_cuda_kernelIliEEvPT0_PKT_ll:
        /* <DEDUP_REMOVED lines=16> */
.L_x_1617:
[----:B0-----:R-:W-:-:S04]  /*0100*/  ULEA UR6, UP0, UR4, UR10, 0x2 ;  /* 0x0000000a04067291 */ /* 0x001fc8000f8010ff */
[----:B------:R-:W-:Y:S02]  /*0110*/  ULEA.HI.X UR7, UR4, UR11, UR5, 0x2, UP0 ;  /* 0x0000000b04077291 */ /* 0x000fe400080f1405 */
[----:B------:R-:W-:-:S04]  /*0120*/  IMAD.U32 R6, RZ, RZ, UR6 ;  /* 0x00000006ff067e24 */ /* 0x000fc8000f8e00ff */
[----:B------:R-:W-:-:S05]  /*0130*/  IMAD.U32 R7, RZ, RZ, UR7 ;  /* 0x00000007ff077e24 */ /* 0x000fca000f8e00ff */
[----:B------:R1:W-:Y:S04]  /*0140*/  STG.E desc[UR8][R6.64], RZ ;  /* 0x000000ff06007986 */ /* 0x0003e8000c101908 */
        /* <DEDUP_REMOVED lines=9> */
.L_x_1616:
        /* <DEDUP_REMOVED lines=13> */
.L_x_1619:
        /* <DEDUP_REMOVED lines=10> */
.L_x_1618:
[----:B------:R-:W-:-:S04]  /*0350*/  ISETP.NE.U32.AND P0, PT, R9, R2, PT ;  /* 0x000000020900720c */ /* 0x000fc80003f05070 */
[----:B------:R-:W-:-:S13]  /*0360*/  ISETP.NE.AND.EX P0, PT, RZ, R3, PT, P0 ;  /* 0x00000003ff00720c */ /* 0x000fda0003f05300 */
[----:B------:R-:W-:Y:S05]  /*0370*/  @P0 EXIT ;  /* 0x000000000000094d */ /* 0x000fea0003800000 */
[----:B------:R-:W0:Y:S02]  /*0380*/  LDCU.64 UR4, c[0x0][0x388] ;  /* 0x00007100ff0477ac */ /* 0x000e240008000a00 */
[----:B0-----:R-:W-:-:S04]  /*0390*/  LEA R4, P0, R2, UR4, 0x3 ;  /* 0x0000000402047c11 */ /* 0x001fc8000f8018ff */
[----:B------:R-:W-:Y:S01]  /*03a0*/  LEA.HI.X R5, R2, UR5, R3, 0x3, P0 ;  /* 0x0000000502057c11 */ /* 0x000fe200080f1c03 */
[----:B------:R-:W0:Y:S05]  /*03b0*/  LDCU.64 UR4, c[0x0][0x390] ;  /* 0x00007200ff0477ac */ /* 0x000e2a0008000a00 */
        /* <DEDUP_REMOVED lines=22> */
.L_x_1621:
        /* <DEDUP_REMOVED lines=27> */
.L_x_1620:
        /* <DEDUP_REMOVED lines=20> */
.L_x_1622:
        /* <DEDUP_REMOVED lines=17> */
.L_x_1623:
[----:B------:R-:W-:Y:S05]  /*0920*/  @!P1 EXIT ;  /* 0x000000000000994d */ /* 0x000fea0003800000 */
[----:B------:R-:W3:Y:S02]  /*0930*/  LDC.64 R6, c[0x0][0x380] ;  /* 0x0000e000ff067b82 */ /* 0x000ee40000000a00 */
[----:B---3--:R-:W-:-:S04]  /*0940*/  LEA R6, P0, R0, R6, 0x2 ;  /* 0x0000000600067211 */ /* 0x008fc800078010ff */
[----:B------:R-:W-:Y:S02]  /*0950*/  IADD3 R6, P1, PT, R6, 0x4, RZ ;  /* 0x0000000406067810 */ /* 0x000fe40007f3e0ff */
[----:B------:R-:W-:-:S05]  /*0960*/  LEA.HI.X R0, R0, R7, R3, 0x2, P0 ;  /* 0x0000000700007211 */ /* 0x000fca00000f1403 */
[----:B------:R-:W-:-:S07]  /*0970*/  IMAD.X R7, RZ, RZ, R0, P1 ;  /* 0x000000ffff077224 */ /* 0x000fce00008e0600 */
.L_x_1624:
        /* <DEDUP_REMOVED lines=11> */
.L_x_1625:
        /* <DEDUP_REMOVED lines=13> */
.L_x_8846:


//--------------------- .text._ZN2at6native55_GLOBAL__N__0955718d_22_SparseCsrTensorMath_cu_868dd54543convert_indices_from_coo_to_csr_cuda_kernelIiiEEvPT0_PKT_ll --------------------------
	.section	.text._ZN2at6native55_GLOBAL__N__0955718d_22_SparseCsrTensorMath_cu_868dd54543convert_indices_from_coo_to_csr_cuda_kernelIiiEEvPT0_PKT_ll,"ax",@progbits
	.align	128
.text._ZN2at6native55_GLOBAL__N__0955718d_22_SparseCsrTensorMath_cu_868dd54543convert_indices_from_coo_to_csr_cuda_kernelIiiEEvPT0_PKT_ll:
        .type           _ZN2at6native55_GLOBAL__N__0955718d_22_SparseCsrTensorMath_cu_868dd54543convert_indices_from_coo_to_csr_cuda_kernelIiiEEvPT0_PKT_ll,@function
        .size           _ZN2at6native55_GLOBAL__N__0955718d_22_SparseCsrTensorMath_cu_868dd54543convert_indices_from_coo_to_csr_cuda_kernelIiiEEvPT0_PKT_ll,(.L_x_8847 - _ZN2at6native55_GLOBAL__N__0955718d_22_SparseCsrTensorMath_cu_868dd54543convert_indices_from_coo_to_csr_cuda_kernelIiiEEvPT0_PKT_ll)
        .other          _ZN2at6native55_GLOBAL__N__0955718d_22_SparseCsrTensorMath_cu_868dd54543convert_indices_from_coo_to_csr_cuda_kernelIiiEEvPT0_PKT_ll,@"STO_CUDA_ENTRY STV_DEFAULT"
_ZN2at6native55_GLOBAL__N__0955718d_22_SparseCsrTensorMath_cu_868dd54543convert_indices_from_coo_to_csr_cuda_kernelIiiEEvPT0_PKT_ll:
        /* <DEDUP_REMOVED lines=16> */
.L_x_1627:
[----:B0-----:R-:W-:-:S04]  /*0100*/  ULEA UR6, UP0, UR4, UR10, 0x2 ;  /* 0x0000000a04067291 */ /* 0x001fc8000f8010ff */
[----:B------:R-:W-:Y:S02]  /*0110*/  ULEA.HI.X UR7, UR4, UR11, UR5, 0x2, UP0 ;  /* 0x0000000b04077291 */ /* 0x000fe400080f1405 */
[----:B------:R-:W-:-:S04]  /*0120*/  IMAD.U32 R4, RZ, RZ, UR6 ;  /* 0x00000006ff047e24 */ /* 0x000fc8000f8e00ff */
[----:B------:R-:W-:-:S05]  /*0130*/  IMAD.U32 R5, RZ, RZ, UR7 ;  /* 0x00000007ff057e24 */ /* 0x000fca000f8e00ff */
[----:B------:R1:W-:Y:S04]  /*0140*/  STG.E desc[UR8][R4.64], RZ ;  /* 0x000000ff04007986 */ /* 0x0003e8000c101908 */
        /* <DEDUP_REMOVED lines=10> */
.L_x_1626:
        /* <DEDUP_REMOVED lines=13> */
.L_x_1629:
[----:B------:R-:W-:-:S04]  /*02c0*/  LEA R4, P0, R9, UR12, 0x2 ;  /* 0x0000000c09047c11 */ /* 0x000fc8000f8010ff */
[----:B------:R-:W-:-:S05]  /*02d0*/  LEA.HI.X R5, R9, UR13, R11, 0x2, P0 ;  /* 0x0000000d09057c11 */ /* 0x000fca00080f140b */
[----:B------:R0:W-:Y:S04]  /*02e0*/  STG.E desc[UR8][R4.64+0x4], R7 ;  /* 0x0000040704007986 */ /* 0x0001e8000c101908 */
        /* <DEDUP_REMOVED lines=8> */
.L_x_1628:
        /* <DEDUP_REMOVED lines=24> */
[----:B------:R-:W-:Y:S02]  /*04f0*/  LOP3.LUT R8, R10, 0xfffffff0, RZ, 0xc0, !PT ;  /* 0xfffffff00a087812 */ /* 0x000fe400078ec0ff */
[----:B0-----:R-:W-:-:S04]  /*0500*/  LEA R6, P1, R0, R6, 0x2 ;  /* 0x0000000600067211 */ /* 0x001fc800078210ff */
[----:B------:R-:W-:Y:S02]  /*0510*/  IADD3 R6, P2, PT, R6, 0x20, RZ ;  /* 0x0000002006067810 */ /* 0x000fe40007f5e0ff */
[----:B------:R-:W-:-:S05]  /*0520*/  LEA.HI.X R7, R0, R7, R3, 0x2, P1 ;  /* 0x0000000700077211 */ /* 0x000fca00008f1403 */
[----:B------:R-:W-:-:S07]  /*0530*/  IMAD.X R7, RZ, RZ, R7, P2 ;  /* 0x000000ffff077224 */ /* 0x000fce00010e0607 */
.L_x_1631:
        /* <DEDUP_REMOVED lines=27> */
.L_x_1630:
        /* <DEDUP_REMOVED lines=20> */
.L_x_1632:
        /* <DEDUP_REMOVED lines=17> */
.L_x_1633:
[----:B------:R-:W-:Y:S05]  /*0940*/  @!P1 EXIT ;  /* 0x000000000000994d */ /* 0x000fea0003800000 */
[----:B------:R-:W3:Y:S02]  /*0950*/  LDC.64 R6, c[0x0][0x380] ;  /* 0x0000e000ff067b82 */ /* 0x000ee40000000a00 */
[----:B---3--:R-:W-:-:S04]  /*0960*/  LEA R6, P0, R0, R6, 0x2 ;  /* 0x0000000600067211 */ /* 0x008fc800078010ff */
[----:B------:R-:W-:-:S09]  /*0970*/  LEA.HI.X R7, R0, R7, R3, 0x2, P0 ;  /* 0x0000000700077211 */ /* 0x000fd200000f1403 */
.L_x_1634:
        /* <DEDUP_REMOVED lines=11> */
.L_x_1635:
        /* <DEDUP_REMOVED lines=13> */
.L_x_8847:


//--------------------- .text._ZN2at6native55_GLOBAL__N__0955718d_22_SparseCsrTensorMath_cu_868dd54543convert_indices_from_coo_to_csr_cuda_kernelIaiEEvPT0_PKT_ll --------------------------
	.section	.text._ZN2at6native55_GLOBAL__N__0955718d_22_SparseCsrTensorMath_cu_868dd54543convert_indices_from_coo_to_csr_cuda_kernelIaiEEvPT0_PKT_ll,"ax",@progbits
	.align	128
.text._ZN2at6native55_GLOBAL__N__0955718d_22_SparseCsrTensorMath_cu_868dd54543convert_indices_from_coo_to_csr_cuda_kernelIaiEEvPT0_PKT_ll:
        .type           _ZN2at6native55_GLOBAL__N__0955718d_22_SparseCsrTensorMath_cu_868dd54543convert_indices_from_coo_to_csr_cuda_kernelIaiEEvPT0_PKT_ll,@function
        .size           _ZN2at6native55_GLOBAL__N__0955718d_22_SparseCsrTensorMath_cu_868dd54543convert_indices_from_coo_to_csr_cuda_kernelIaiEEvPT0_PKT_ll,(.L_x_8848 - _ZN2at6native55_GLOBAL__N__0955718d_22_SparseCsrTensorMath_cu_868dd54543convert_indices_from_coo_to_csr_cuda_kernelIaiEEvPT0_PKT_ll)
        .other          _ZN2at6native55_GLOBAL__N__0955718d_22_SparseCsrTensorMath_cu_868dd54543convert_indices_from_coo_to_csr_cuda_kernelIaiEEvPT0_PKT_ll,@"STO_CUDA_ENTRY STV_DEFAULT"
_ZN2at6native55_GLOBAL__N__0955718d_22_SparseCsrTensorMath_cu_868dd54543convert_indices_from_coo_to_csr_cuda_kernelIaiEEvPT0_PKT_ll:
        /* <DEDUP_REMOVED lines=16> */
.L_x_1637:
[----:B0-----:R-:W-:-:S04]  /*0100*/  ULEA UR6, UP0, UR4, UR10, 0x2 ;  /* 0x0000000a04067291 */ /* 0x001fc8000f8010ff */
[----:B------:R-:W-:Y:S02]  /*0110*/  ULEA.HI.X UR7, UR4, UR11, UR5, 0x2, UP0 ;  /* 0x0000000b04077291 */ /* 0x000fe400080f1405 */
[----:B------:R-:W-:-:S04]  /*0120*/  IMAD.U32 R4, RZ, RZ, UR6 ;  /* 0x00000006ff047e24 */ /* 0x000fc8000f8e00ff */
[----:B------:R-:W-:-:S05]  /*0130*/  IMAD.U32 R5, RZ, RZ, UR7 ;  /* 0x00000007ff057e24 */ /* 0x000fca000f8e00ff */
[----:B------:R1:W-:Y:S04]  /*0140*/  STG.E desc[UR8][R4.64], RZ ;  /* 0x000000ff04007986 */ /* 0x0003e8000c101908 */
        /* <DEDUP_REMOVED lines=10> */
.L_x_1636:
        /* <DEDUP_REMOVED lines=13> */
.L_x_1639:
[----:B------:R-:W-:-:S04]  /*02c0*/  LEA R4, P0, R9, UR12, 0x2 ;  /* 0x0000000c09047c11 */ /* 0x000fc8000f8010ff */
[----:B------:R-:W-:-:S05]  /*02d0*/  LEA.HI.X R5, R9, UR13, R11, 0x2, P0 ;  /* 0x0000000d09057c11 */ /* 0x000fca00080f140b */
[----:B------:R0:W-:Y:S04]  /*02e0*/  STG.E desc[UR8][R4.64+0x4], R7 ;  /* 0x0000040704007986 */ /* 0x0001e8000c101908 */
        /* <DEDUP_REMOVED lines=8> */
.L_x_1638:
        /* <DEDUP_REMOVED lines=28> */
.L_x_1641:
        /* <DEDUP_REMOVED lines=27> */
.L_x_1640:
        /* <DEDUP_REMOVED lines=20> */
.L_x_1642:
        /* <DEDUP_REMOVED lines=17> */
.L_x_1643:
[----:B------:R-:W-:Y:S05]  /*0930*/  @!P1 EXIT ;  /* 0x000000000000994d */ /* 0x000fea0003800000 */
[----:B------:R-:W3:Y:S02]  /*0940*/  LDC.64 R6, c[0x0][0x380] ;  /* 0x0000e000ff067b82 */ /* 0x000ee40000000a00 */
[----:B---3--:R-:W-:-:S04]  /*0950*/  LEA R6, P0, R0, R6, 0x2 ;  /* 0x0000000600067211 */ /* 0x008fc800078010ff */
[----:B------:R-:W-:Y:S02]  /*0960*/  IADD3 R6, P1, PT, R6, 0x4, RZ ;  /* 0x0000000406067810 */ /* 0x000fe40007f3e0ff */
[----:B------:R-:W-:-:S05]  /*0970*/  LEA.HI.X R0, R0, R7, R3, 0x2, P0 ;  /* 0x0000000700007211 */ /* 0x000fca00000f1403 */
[----:B------:R-:W-:-:S07]  /*0980*/  IMAD.X R7, RZ, RZ, R0, P1 ;  /* 0x000000ffff077224 */ /* 0x000fce00008e0600 */
.L_x_1644:
        /* <DEDUP_REMOVED lines=11> */
.L_x_1645:
        /* <DEDUP_REMOVED lines=12> */
.L_x_8848:


//--------------------- .text._ZN2at6native55_GLOBAL__N__0955718d_22_SparseCsrTensorMath_cu_868dd54543convert_indices_from_coo_to_csr_cuda_kernelIhiEEvPT0_PKT_ll --------------------------
	.section	.text._ZN2at6native55_GLOBAL__N__0955718d_22_SparseCsrTensorMath_cu_868dd54543convert_indices_from_coo_to_csr_cuda_kernelIhiEEvPT0_PKT_ll,"ax",@progbits
	.align	128
.text._ZN2at6native55_GLOBAL__N__0955718d_22_SparseCsrTensorMath_cu_868dd54543convert_indices_from_coo_to_csr_cuda_kernelIhiEEvPT0_PKT_ll:
        .type           _ZN2at6native55_GLOBAL__N__0955718d_22_SparseCsrTensorMath_cu_868dd54543convert_indices_from_coo_to_csr_cuda_kernelIhiEEvPT0_PKT_ll,@function
        .size           _ZN2at6native55_GLOBAL__N__0955718d_22_SparseCsrTensorMath_cu_868dd54543convert_indices_from_coo_to_csr_cuda_kernelIhiEEvPT0_PKT_ll,(.L_x_8849 - _ZN2at6native55_GLOBAL__N__0955718d_22_SparseCsrTensorMath_cu_868dd54543convert_indices_from_coo_to_csr_cuda_kernelIhiEEvPT0_PKT_ll)
        .other          _ZN2at6native55_GLOBAL__N__0955718d_22_SparseCsrTensorMath_cu_868dd54543convert_indices_from_coo_to_csr_cuda_kernelIhiEEvPT0_PKT_ll,@"STO_CUDA_ENTRY STV_DEFAULT"
_ZN2at6native55_GLOBAL__N__0955718d_22_SparseCsrTensorMath_cu_868dd54543convert_indices_from_coo_to_csr_cuda_kernelIhiEEvPT0_PKT_ll:
        /* <DEDUP_REMOVED lines=13> */
.L_x_1647:
[----:B-1----:R-:W-:-:S04]  /*00d0*/  ULEA UR6, UP0, UR4, UR10, 0x2 ;  /* 0x0000000a04067291 */ /* 0x002fc8000f8010ff */
[----:B------:R-:W-:Y:S02]  /*00e0*/  ULEA.HI.X UR7, UR4, UR11, UR5, 0x2, UP0 ;  /* 0x0000000b04077291 */ /* 0x000fe400080f1405 */
[----:B------:R-:W-:-:S04]  /*00f0*/  IMAD.U32 R4, RZ, RZ, UR6 ;  /* 0x00000006ff047e24 */ /* 0x000fc8000f8e00ff */
[----:B------:R-:W-:-:S05]  /*0100*/  IMAD.U32 R5, RZ, RZ, UR7 ;  /* 0x00000007ff057e24 */ /* 0x000fca000f8e00ff */
[----:B------:R2:W-:Y:S04]  /*0110*/  STG.E desc[UR8][R4.64], RZ ;  /* 0x000000ff04007986 */ /* 0x0005e8000c101908 */
        /* <DEDUP_REMOVED lines=9> */
.L_x_1646:
        /* <DEDUP_REMOVED lines=13> */
.L_x_1649:
[----:B------:R-:W-:-:S04]  /*0280*/  LEA R4, P0, R9, UR12, 0x2 ;  /* 0x0000000c09047c11 */ /* 0x000fc8000f8010ff */
[----:B------:R-:W-:-:S05]  /*0290*/  LEA.HI.X R5, R9, UR13, R6, 0x2, P0 ;  /* 0x0000000d09057c11 */ /* 0x000fca00080f1406 */
[----:B------:R0:W-:Y:S04]  /*02a0*/  STG.E desc[UR8][R4.64+0x4], R7 ;  /* 0x0000040704007986 */ /* 0x0001e8000c101908 */
[----:B------:R-:W2:Y:S01]  /*02b0*/  LDG.E.U8 R0, desc[UR8][R2.64] ;  /* 0x0000000802007981 */ /* 0x000ea2000c1e1100 */
[----:B------:R-:W-:-:S05]  /*02c0*/  IADD3 R9, P0, PT, R9, 0x1, RZ ;  /* 0x0000000109097810 */ /* 0x000fca0007f1e0ff */
[----:B------:R-:W-:Y:S01]  /*02d0*/  IMAD.X R6, RZ, RZ, R6, P0 ;  /* 0x000000ffff067224 */ /* 0x000fe200000e0606 */
[----:B--2---:R-:W-:-:S04]  /*02e0*/  ISETP.GE.U32.AND P0, PT, R9, R0, PT ;  /* 0x000000000900720c */ /* 0x004fc80003f06070 */
[----:B------:R-:W-:-:S13]  /*02f0*/  ISETP.GE.U32.AND.EX P0, PT, R6, RZ, PT, P0 ;  /* 0x000000ff0600720c */ /* 0x000fda0003f06100 */
[----:B0-----:R-:W-:Y:S05]  /*0300*/  @!P0 BRA `(.L_x_1649) ;  /* 0xfffffffc00dc8947 */ /* 0x001fea000383ffff */
[----:B------:R-:W-:Y:S05]  /*0310*/  EXIT ;  /* 0x000000000000794d */ /* 0x000fea0003800000 */
.L_x_1648:
[----:B------:R-:W-:-:S04]  /*0320*/  ISETP.NE.U32.AND P0, PT, R7, R2, PT ;  /* 0x000000020700720c */ /* 0x000fc80003f05070 */
[----:B------:R-:W-:-:S13]  /*0330*/  ISETP.NE.AND.EX P0, PT, RZ, R3, PT, P0 ;  /* 0x00000003ff00720c */ /* 0x000fda0003f05300 */
[----:B------:R-:W-:Y:S05]  /*0340*/  @P0 EXIT ;  /* 0x000000000000094d */ /* 0x000fea0003800000 */
[----:B------:R-:W0:Y:S02]  /*0350*/  LDCU.64 UR4, c[0x0][0x388] ;  /* 0x00007100ff0477ac */ /* 0x000e240008000a00 */
[----:B0-----:R-:W-:-:S04]  /*0360*/  IADD3 R4, P0, PT, R2, UR4, RZ ;  /* 0x0000000402047c10 */ /* 0x001fc8000ff1e0ff */
[----:B------:R-:W-:Y:S01]  /*0370*/  IADD3.X R5, PT, PT, R3, UR5, RZ, P0, !PT ;  /* 0x0000000503057c10 */ /* 0x000fe200087fe4ff */
[----:B------:R-:W0:Y:S04]  /*0380*/  LDCU.64 UR4, c[0x0][0x390] ;  /* 0x00007200ff0477ac */ /* 0x000e280008000a00 */
        /* <DEDUP_REMOVED lines=21> */
.L_x_1651:
        /* <DEDUP_REMOVED lines=27> */
.L_x_1650:
        /* <DEDUP_REMOVED lines=20> */
.L_x_1652:
        /* <DEDUP_REMOVED lines=17> */
.L_x_1653:
[----:B------:R-:W-:Y:S05]  /*08e0*/  @!P1 EXIT ;  /* 0x000000000000994d */ /* 0x000fea0003800000 */
[----:B------:R-:W3:Y:S02]  /*08f0*/  LDC.64 R6, c[0x0][0x380] ;  /* 0x0000e000ff067b82 */ /* 0x000ee40000000a00 */
[----:B---3--:R-:W-:-:S04]  /*0900*/  LEA R6, P0, R3, R6, 0x2 ;  /* 0x0000000603067211 */ /* 0x008fc800078010ff */
[----:B------:R-:W-:Y:S02]  /*0910*/  IADD3 R6, P1, PT, R6, 0x4, RZ ;  /* 0x0000000406067810 */ /* 0x000fe40007f3e0ff */
[----:B------:R-:W-:-:S05]  /*0920*/  LEA.HI.X R0, R3, R7, R0, 0x2, P0 ;  /* 0x0000000703007211 */ /* 0x000fca00000f1400 */
[----:B------:R-:W-:-:S07]  /*0930*/  IMAD.X R7, RZ, RZ, R0, P1 ;  /* 0x000000ffff077224 */ /* 0x000fce00008e0600 */
.L_x_1654:
        /* <DEDUP_REMOVED lines=11> */
.L_x_1655:
        /* <DEDUP_REMOVED lines=9> */
.L_x_8849:


//--------------------- .text._ZN2at6native13reduce_kernelILi512ELi1ENS0_8ReduceOpIN3c108BFloat16ENS0_14func_wrapper_tIS4_NS0_55_GLOBAL__N__0955718d_22_SparseCsrTensorMath_cu_868dd54514ReductionMulOpIS4_EEEEjS4_Li4ELi4EEEEEvT1_ --------------------------
	.section	.text._ZN2at6native13reduce_kernelILi512ELi1ENS0_8ReduceOpIN3c108BFloat16ENS0_14func_wrapper_tIS4_NS0_55_GLOBAL__N__0955718d_22_SparseCsrTensorMath_cu_868dd54514ReductionMulOpIS4_EEEEjS4_Li4ELi4EEEEEvT1_,"ax",@progbits
	.align	128
.text._ZN2at6native13reduce_kernelILi512ELi1ENS0_8ReduceOpIN3c108BFloat16ENS0_14func_wrapper_tIS4_NS0_55_GLOBAL__N__0955718d_22_SparseCsrTensorMath_cu_868dd54514ReductionMulOpIS4_EEEEjS4_Li4ELi4EEEEEvT1_:
        .type           _ZN2at6native13reduce_kernelILi512ELi1ENS0_8ReduceOpIN3c108BFloat16ENS0_14func_wrapper_tIS4_NS0_55_GLOBAL__N__0955718d_22_SparseCsrTensorMath_cu_868dd54514ReductionMulOpIS4_EEEEjS4_Li4ELi4EEEEEvT1_,@function
        .size           _ZN2at6native13reduce_kernelILi512ELi1ENS0_8ReduceOpIN3c108BFloat16ENS0_14func_wrapper_tIS4_NS0_55_GLOBAL__N__0955718d_22_SparseCsrTensorMath_cu_868dd54514ReductionMulOpIS4_EEEEjS4_Li4ELi4EEEEEvT1_,(.L_x_8850 - _ZN2at6native13reduce_kernelILi512ELi1ENS0_8ReduceOpIN3c108BFloat16ENS0_14func_wrapper_tIS4_NS0_55_GLOBAL__N__0955718d_22_SparseCsrTensorMath_cu_868dd54514ReductionMulOpIS4_EEEEjS4_Li4ELi4EEEEEvT1_)
        .other          _ZN2at6native13reduce_kernelILi512ELi1ENS0_8ReduceOpIN3c108BFloat16ENS0_14func_wrapper_tIS4_NS0_55_GLOBAL__N__0955718d_22_SparseCsrTensorMath_cu_868dd54514ReductionMulOpIS4_EEEEjS4_Li4ELi4EEEEEvT1_,@"STO_CUDA_ENTRY STV_DEFAULT"
_ZN2at6native13reduce_kernelILi512ELi1ENS0_8ReduceOpIN3c108BFloat16ENS0_14func_wrapper_tIS4_NS0_55_GLOBAL__N__0955718d_22_SparseCsrTensorMath_cu_868dd54514ReductionMulOpIS4_EEEEjS4_Li4ELi4EEEEEvT1_:
[----:B------:R-:W0:Y:S01]  /*0000*/  LDC R1, c[0x0][0x37c] ;  /* 0x0000df00ff017b82 */ /* 0x000e220000000800 */
[----:B------:R-:W1:Y:S01]  /*0010*/  S2R R0, SR_TID.X ;  /* 0x0000000000007919 */ /* 0x000e620000002100 */
[----:B------:R-:W2:Y:S06]  /*0020*/  LDCU UR4, c[0x0][0x558] ;  /* 0x0000ab00ff0477ac */ /* 0x000eac0008000800 */
[----:B------:R-:W3:Y:S01]  /*0030*/  S2UR UR5, SR_CTAID.X ;  /* 0x00000000000579c3 */ /* 0x000ee20000002500 */
[----:B------:R-:W-:Y:S01]  /*0040*/  HFMA2 R14, -RZ, RZ, 0, 0 ;  /* 0x00000000ff0e7431 */ /* 0x000fe200000001ff */
[----:B------:R-:W4:Y:S01]  /*0050*/  S2R R7, SR_TID.Y ;  /* 0x0000000000077919 */ /* 0x000f220000002200 */
[----:B------:R-:W1:Y:S01]  /*0060*/  LDCU.128 UR20, c[0x0][0x3a0] ;  /* 0x00007400ff1477ac */ /* 0x000e620008000c00 */
[----:B------:R-:W5:Y:S01]  /*0070*/  S2R R6, SR_CTAID.Y ;  /* 0x0000000000067919 */ /* 0x000f620000002600 */
[----:B------:R-:W3:Y:S03]  /*0080*/  LDCU UR6, c[0x0][0x39c] ;  /* 0x00007380ff0677ac */ /* 0x000ee60008000800 */
[----:B------:R-:W5:Y:S01]  /*0090*/  LDC R3, c[0x0][0x394] ;  /* 0x0000e500ff037b82 */ /* 0x000f620000000800 */
[----:B--2---:R-:W-:Y:S01]  /*00a0*/  UISETP.NE.AND UP0, UPT, UR4, URZ, UPT ;  /* 0x000000ff0400728c */ /* 0x004fe2000bf05270 */
[----:B-1----:R-:W-:-:S02]  /*00b0*/  IMAD R2, R0, UR22, RZ ;  /* 0x0000001600027c24 */ /* 0x002fc4000f8e02ff */
[----:B---3--:R-:W-:Y:S02]  /*00c0*/  IMAD R4, R0, UR6, RZ ;  /* 0x0000000600047c24 */ /* 0x008fe4000f8e02ff */
[C---:B----4-:R-:W-:Y:S02]  /*00d0*/  IMAD R2, R7.reuse, UR23, R2 ;  /* 0x0000001707027c24 */ /* 0x050fe4000f8e0202 */
[----:B------:R-:W-:Y:S02]  /*00e0*/  IMAD R19, R7, UR20, R4 ;  /* 0x0000001407137c24 */ /* 0x000fe4000f8e0204 */
[----:B-----5:R-:W-:Y:S02]  /*00f0*/  IMAD R3, R3, UR5, R2 ;  /* 0x0000000503037c24 */ /* 0x020fe4000f8e0202 */
[----:B------:R-:W-:Y:S01]  /*0100*/  IMAD R19, R6, UR21, R19 ;  /* 0x0000001506137c24 */ /* 0x000fe2000f8e0213 */
[----:B0-----:R-:W-:Y:S06]  /*0110*/  BRA.U !UP0, `(.L_x_1656) ;  /* 0x0000001108547547 */ /* 0x001fec000b800000 */
[----:B------:R-:W0:Y:S01]  /*0120*/  LDCU.64 UR6, c[0x0][0x560] ;  /* 0x0000ac00ff0677ac */ /* 0x000e220008000a00 */
[----:B------:R-:W-:Y:S01]  /*0130*/  IMAD.MOV.U32 R2, RZ, RZ, RZ ;  /* 0x000000ffff027224 */ /* 0x000fe200078e00ff */
[----:B------:R-:W1:Y:S01]  /*0140*/  LDCU UR5, c[0x0][0x55c] ;  /* 0x0000ab80ff0577ac */ /* 0x000e620008000800 */
[----:B------:R-:W2:Y:S01]  /*0150*/  LDCU UR8, c[0x0][0x68c] ;  /* 0x0000d180ff0877ac */ /* 0x000ea20008000800 */
[----:B------:R-:W-:-:S04]  /*0160*/  UIADD3 UR4, UPT, UPT, UR4, -0x1, URZ ;  /* 0xffffffff04047890 */ /* 0x000fc8000fffe0ff */
[----:B------:R-:W-:Y:S01]  /*0170*/  UISETP.NE.AND UP0, UPT, UR4, URZ, UPT ;  /* 0x000000ff0400728c */ /* 0x000fe2000bf05270 */
[----:B0-----:R-:W-:-:S05]  /*0180*/  IMAD.HI.U32 R4, R3, UR6, R2 ;  /* 0x0000000603047c27 */ /* 0x001fca000f8e0002 */
[----:B------:R-:W-:-:S04]  /*0190*/  SHF.R.U32.HI R5, RZ, UR7, R4 ;  /* 0x00000007ff057c19 */ /* 0x000fc80008011604 */
[----:B------:R-:W-:-:S05]  /*01a0*/  IADD3 R9, PT, PT, -R5, RZ, RZ ;  /* 0x000000ff05097210 */ /* 0x000fca0007ffe1ff */
[----:B-1----:R-:W-:-:S04]  /*01b0*/  IMAD R14, R9, UR5, R3 ;  /* 0x00000005090e7c24 */ /* 0x002fc8000f8e0203 */
[----:B--2---:R-:W-:Y:S01]  /*01c0*/  IMAD R14, R14, UR8, RZ ;  /* 0x000000080e0e7c24 */ /* 0x004fe2000f8e02ff */
[----:B------:R-:W-:Y:S06]  /*01d0*/  BRA.U !UP0, `(.L_x_1656) ;  /* 0x0000001108247547 */ /* 0x000fec000b800000 */
[----:B------:R-:W0:Y:S01]  /*01e0*/  LDCU.64 UR6, c[0x0][0x568] ;  /* 0x0000ad00ff0677ac */ /* 0x000e220008000a00 */
[----:B------:R-:W-:Y:S01]  /*01f0*/  IMAD.MOV.U32 R4, RZ, RZ, RZ ;  /* 0x000000ffff047224 */ /* 0x000fe200078e00ff */
[----:B------:R-:W1:Y:S01]  /*0200*/  LDCU UR5, c[0x0][0x570] ;  /* 0x0000ae00ff0577ac */ /* 0x000e620008000800 */
[----:B------:R-:W-:-:S04]  /*0210*/  UISETP.LT.U32.AND UP0, UPT, UR4, 0x18, UPT ;  /* 0x000000180400788c */ /* 0x000fc8000bf01070 */
[----:B------:R-:W-:-:S04]  /*0220*/  USEL UR4, UR4, 0x18, UP0 ;  /* 0x0000001804047887 */ /* 0x000fc80008000000 */
[----:B------:R-:W-:Y:S01]  /*0230*/  UIADD3 UR4, UPT, UPT, UR4, 0x1, URZ ;  /* 0x0000000104047890 */ /* 0x000fe2000fffe0ff */
[----:B0-----:R-:W-:Y:S01]  /*0240*/  IMAD.HI.U32 R8, R5, UR7, R4 ;  /* 0x0000000705087c27 */ /* 0x001fe2000f8e0004 */
[----:B------:R-:W0:Y:S04]  /*0250*/  LDCU UR7, c[0x0][0x694] ;  /* 0x0000d280ff0777ac */ /* 0x000e280008000800 */
[----:B-1----:R-:W-:Y:S01]  /*0260*/  SHF.R.U32.HI R9, RZ, UR5, R8 ;  /* 0x00000005ff097c19 */ /* 0x002fe20008011608 */
[----:B------:R-:W-:-:S03]  /*0270*/  UISETP.NE.AND UP0, UPT, UR4, 0x2, UPT ;  /* 0x000000020400788c */ /* 0x000fc6000bf05270 */
[----:B------:R-:W-:-:S05]  /*0280*/  IADD3 R4, PT, PT, -R9, RZ, RZ ;  /* 0x000000ff09047210 */ /* 0x000fca0007ffe1ff */
[----:B------:R-:W-:-:S04]  /*0290*/  IMAD R5, R4, UR6, R5 ;  /* 0x0000000604057c24 */ /* 0x000fc8000f8e0205 */
[----:B0-----:R-:W-:Y:S01]  /*02a0*/  IMAD R14, R5, UR7, R14 ;  /* 0x00000007050e7c24 */ /* 0x001fe2000f8e020e */
[----:B------:R-:W-:Y:S06]  /*02b0*/  BRA.U !UP0, `(.L_x_1656) ;  /* 0x0000000d08ec7547 */ /* 0x000fec000b800000 */
[----:B------:R-:W0:Y:S01]  /*02c0*/  LDCU.64 UR6, c[0x0][0x578] ;  /* 0x0000af00ff0677ac */ /* 0x000e220008000a00 */
[----:B------:R-:W-:Y:S01]  /*02d0*/  IMAD.MOV.U32 R8, RZ, RZ, RZ ;  /* 0x000000ffff087224 */ /* 0x000fe200078e00ff */
[----:B------:R-:W1:Y:S01]  /*02e0*/  LDCU UR5, c[0x0][0x574] ;  /* 0x0000ae80ff0577ac */ /* 0x000e620008000800 */
[----:B------:R-:W2:Y:S01]  /*02f0*/  LDCU UR8, c[0x0][0x69c] ;  /* 0x0000d380ff0877ac */ /* 0x000ea20008000800 */
[----:B------:R-:W-:Y:S01]  /*0300*/  UISETP.NE.AND UP0, UPT, UR4, 0x3, UPT ;  /* 0x000000030400788c */ /* 0x000fe2000bf05270 */
[----:B0-----:R-:W-:-:S05]  /*0310*/  IMAD.HI.U32 R4, R9, UR6, R8 ;  /* 0x0000000609047c27 */ /* 0x001fca000f8e0008 */
[----:B------:R-:W-:-:S04]  /*0320*/  SHF.R.U32.HI R5, RZ, UR7, R4 ;  /* 0x00000007ff057c19 */ /* 0x000fc80008011604 */
[----:B------:R-:W-:-:S05]  /*0330*/  IADD3 R8, PT, PT, -R5, RZ, RZ ;  /* 0x000000ff05087210 */ /* 0x000fca0007ffe1ff */
[----:B-1----:R-:W-:-:S04]  /*0340*/  IMAD R9, R8, UR5, R9 ;  /* 0x0000000508097c24 */ /* 0x002fc8000f8e0209 */
[----:B--2---:R-:W-:Y:S01]  /*0350*/  IMAD R14, R9, UR8, R14 ;  /* 0x00000008090e7c24 */ /* 0x004fe2000f8e020e */
[----:B------:R-:W-:Y:S06]  /*0360*/  BRA.U !UP0, `(.L_x_1656) ;  /* 0x0000000d08c07547 */ /* 0x000fec000b800000 */
[----:B------:R-:W0:Y:S01]  /*0370*/  LDCU.64 UR6, c[0x0][0x580] ;  /* 0x0000b000ff0677ac */ /* 0x000e220008000a00 */
[----:B------:R-:W-:Y:S01]  /*0380*/  IMAD.MOV.U32 R4, RZ, RZ, RZ ;  /* 0x000000ffff047224 */ /* 0x000fe200078e00ff */
[----:B------:R-:W1:Y:S01]  /*0390*/  LDCU UR5, c[0x0][0x588] ;  /* 0x0000b100ff0577ac */ /* 0x000e620008000800 */
[----:B------:R-:W2:Y:S01]  /*03a0*/  LDCU UR8, c[0x0][0x6a4] ;  /* 0x0000d480ff0877ac */ /* 0x000ea20008000800 */
[----:B------:R-:W-:Y:S01]  /*03b0*/  UISETP.NE.AND UP0, UPT, UR4, 0x4, UPT ;  /* 0x000000040400788c */ /* 0x000fe2000bf05270 */
[----:B0-----:R-:W-:-:S05]  /*03c0*/  IMAD.HI.U32 R8, R5, UR7, R4 ;  /* 0x0000000705087c27 */ /* 0x001fca000f8e0004 */
[----:B-1----:R-:W-:-:S04]  /*03d0*/  SHF.R.U32.HI R9, RZ, UR5, R8 ;  /* 0x00000005ff097c19 */ /* 0x002fc80008011608 */
[----:B------:R-:W-:-:S05]  /*03e0*/  IADD3 R4, PT, PT, -R9, RZ, RZ ;  /* 0x000000ff09047210 */ /* 0x000fca0007ffe1ff */
[----:B------:R-:W-:-:S04]  /*03f0*/  IMAD R5, R4, UR6, R5 ;  /* 0x0000000604057c24 */ /* 0x000fc8000f8e0205 */
        /* <DEDUP_REMOVED lines=225> */
[----:B------:R-:W2:Y:S02]  /*1210*/  LDCU UR7, c[0x0][0x74c] ;  /* 0x0000e980ff0777ac */ /* 0x000ea40008000800 */
[----:B0-----:R-:W-:-:S05]  /*1220*/  IMAD.HI.U32 R4, R9, UR4, R8 ;  /* 0x0000000409047c27 */ /* 0x001fca000f8e0008 */
[----:B------:R-:W-:-:S04]  /*1230*/  SHF.R.U32.HI R4, RZ, UR5, R4 ;  /* 0x00000005ff047c19 */ /* 0x000fc80008011604 */
[----:B------:R-:W-:-:S05]  /*1240*/  IADD3 R5, PT, PT, -R4, RZ, RZ ;  /* 0x000000ff04057210 */ /* 0x000fca0007ffe1ff */
[----:B-1----:R-:W-:-:S04]  /*1250*/  IMAD R9, R5, UR6, R9 ;  /* 0x0000000605097c24 */ /* 0x002fc8000f8e0209 */
[----:B--2---:R-:W-:-:S07]  /*1260*/  IMAD R14, R9, UR7, R14 ;  /* 0x00000007090e7c24 */ /* 0x004fce000f8e020e */
.L_x_1656:
[----:B------:R-:W0:Y:S01]  /*1270*/  LDCU.64 UR4, c[0x0][0x388] ;  /* 0x00007100ff0477ac */ /* 0x000e220008000a00 */
[----:B------:R-:W-:Y:S01]  /*1280*/  BSSY.RECONVERGENT B0, `(.L_x_1657) ;  /* 0x0000a1a000007945 */ /* 0x000fe20003800200 */
[----:B------:R-:W1:Y:S01]  /*1290*/  LDCU.64 UR36, c[0x0][0x358] ;  /* 0x00006b00ff2477ac */ /* 0x000e620008000a00 */
[----:B0-----:R-:W-:-:S05]  /*12a0*/  IMAD.U32 R22, RZ, RZ, UR4 ;  /* 0x00000004ff167e24 */ /* 0x001fca000f8e00ff */
[----:B------:R-:W-:-:S04]  /*12b0*/  ISETP.GE.U32.AND P0, PT, R19, R22, PT ;  /* 0x000000161300720c */ /* 0x000fc80003f06070 */
[----:B------:R-:W-:-:S13]  /*12c0*/  ISETP.GE.U32.OR P0, PT, R3, UR5, P0 ;  /* 0x0000000503007c0c */ /* 0x000fda0008706470 */
[----:B-1----:R-:W-:Y:S05]  /*12d0*/  @P0 BRA `(.L_x_1658) ;  /* 0x000000a000500947 */ /* 0x002fea0003800000 */
[----:B------:R-:W0:Y:S01]  /*12e0*/  LDCU.U8 UR6, c[0x0][0x3bc] ;  /* 0x00007780ff0677ac */ /* 0x000e220008000000 */
[----:B------:R-:W1:Y:S01]  /*12f0*/  LDCU.64 UR4, c[0x0][0x750] ;  /* 0x0000ea00ff0477ac */ /* 0x000e620008000a00 */
[----:B0-----:R-:W-:Y:S01]  /*1300*/  UISETP.NE.AND UP0, UPT, UR6, URZ, UPT ;  /* 0x000000ff0600728c */ /* 0x001fe2000bf05270 */
[----:B-1----:R-:W-:-:S04]  /*1310*/  IADD3 R4, P0, PT, R14, UR4, RZ ;  /* 0x000000040e047c10 */ /* 0x002fc8000ff1e0ff */
[----:B------:R-:W-:Y:S01]  /*1320*/  IADD3.X R5, PT, PT, RZ, UR5, RZ, P0, !PT ;  /* 0x00000005ff057c10 */ /* 0x000fe200087fe4ff */
[----:B------:R-:W-:-:S03]  /*1330*/  IMAD.MOV.U32 R2, RZ, RZ, R4 ;  /* 0x000000ffff027224 */ /* 0x000fc600078e0004 */
[----:B------:R-:W-:Y:S01]  /*1340*/  MOV R3, R5 ;  /* 0x0000000500037202 */ /* 0x000fe20000000f00 */
[----:B------:R-:W-:Y:S06]  /*1350*/  BRA.U !UP0, `(.L_x_1659) ;  /* 0x00000005089c7547 */ /* 0x000fec000b800000 */
[----:B------:R-:W0:Y:S01]  /*1360*/  LDC.U16 R12, c[0x0][0x382] ;  /* 0x0000e080ff0c7b82 */ /* 0x000e220000000400 */
[----:B------:R-:W1:Y:S01]  /*1370*/  LDCU UR4, c[0x0][0x388] ;  /* 0x00007100ff0477ac */ /* 0x000e620008000800 */
[----:B------:R-:W-:Y:S01]  /*1380*/  SHF.R.U32.HI R4, RZ, 0x1, R4 ;  /* 0x00000001ff047819 */ /* 0x000fe20000011604 */
[----:B------:R-:W-:Y:S03]  /*1390*/  BSSY.RECONVERGENT B1, `(.L_x_1660) ;  /* 0x0000020000017945 */ /* 0x000fe60003800200 */
[----:B------:R-:W-:Y:S01]  /*13a0*/  LOP3.LUT P0, R9, R4, 0x3, RZ, 0xc0, !PT ;  /* 0x0000000304097812 */ /* 0x000fe2000780c0ff */
[----:B-1----:R-:W-:Y:S01]  /*13b0*/  IMAD.U32 R5, RZ, RZ, UR4 ;  /* 0x00000004ff057e24 */ /* 0x002fe2000f8e00ff */
[----:B0-----:R-:W-:Y:S01]  /*13c0*/  MOV R4, R12 ;  /* 0x0000000c00047202 */ /* 0x001fe20000000f00 */
[----:B------:R-:W-:-:S10]  /*13d0*/  IMAD.MOV.U32 R8, RZ, RZ, R12 ;  /* 0x000000ffff087224 */ /* 0x000fd400078e000c */
[----:B------:R-:W-:Y:S05]  /*13e0*/  @!P0 BRA `(.L_x_1661) ;  /* 0x0000000000688947 */ /* 0x000fea0003800000 */
[C---:B------:R-:W-:Y:S01]  /*13f0*/  ISETP.GT.U32.AND P0, PT, R0.reuse, 0x3, PT ;  /* 0x000000030000780c */ /* 0x040fe20003f04070 */
[----:B------:R-:W-:Y:S01]  /*1400*/  BSSY.RECONVERGENT B2, `(.L_x_1662) ;  /* 0x0000015000027945 */ /* 0x000fe20003800200 */
[----:B------:R-:W-:Y:S01]  /*1410*/  IADD3 R5, PT, PT, -R9, RZ, RZ ;  /* 0x000000ff09057210 */ /* 0x000fe20007ffe1ff */
[----:B------:R-:W-:Y:S01]  /*1420*/  IMAD.MOV.U32 R8, RZ, RZ, R12 ;  /* 0x000000ffff087224 */ /* 0x000fe200078e000c */
[----:B------:R-:W-:-:S03]  /*1430*/  ISETP.LT.U32.OR P0, PT, R0, R9, P0 ;  /* 0x000000090000720c */ /* 0x000fc60000701470 */
[----:B------:R-:W-:-:S10]  /*1440*/  IMAD.WIDE R2, R5, 0x2, R2 ;  /* 0x0000000205027825 */ /* 0x000fd400078e0202 */
[----:B------:R-:W-:Y:S05]  /*1450*/  @P0 BRA `(.L_x_1663) ;  /* 0x00000000003c0947 */ /* 0x000fea0003800000 */
[----:B------:R-:W-:Y:S02]  /*1460*/  ISETP.NE.AND P0, PT, RZ, UR20, PT ;  /* 0x00000014ff007c0c */ /* 0x000fe4000bf05270 */
[----:B------:R-:W-:Y:S02]  /*1470*/  ISETP.NE.AND P1, PT, R7, RZ, PT ;  /* 0x000000ff0700720c */ /* 0x000fe40003f25270 */
[----:B------:R-:W-:-:S11]  /*1480*/  MOV R8, R12 ;  /* 0x0000000c00087202 */ /* 0x000fd60000000f00 */
[----:B------:R-:W-:Y:S05]  /*1490*/  @P0 BRA P1, `(.L_x_1663) ;  /* 0x00000000002c0947 */ /* 0x000fea0000800000 */
[----:B------:R-:W-:Y:S01]  /*14a0*/  ISETP.NE.AND P0, PT, RZ, UR21, PT ;  /* 0x00000015ff007c0c */ /* 0x000fe2000bf05270 */
[----:B------:R-:W-:Y:S01]  /*14b0*/  IMAD.MOV.U32 R8, RZ, RZ, R12 ;  /* 0x000000ffff087224 */ /* 0x000fe200078e000c */
[----:B------:R-:W-:-:S13]  /*14c0*/  ISETP.NE.AND P1, PT, R6, RZ, PT ;  /* 0x000000ff0600720c */ /* 0x000fda0003f25270 */
[----:B------:R-:W-:Y:S05]  /*14d0*/  @P0 BRA P1, `(.L_x_1663) ;  /* 0x00000000001c0947 */ /* 0x000fea0000800000 */
[----:B------:R-:W-:-:S06]  /*14e0*/  IMAD.WIDE.U32 R10, R0, 0x2, R2 ;  /* 0x00000002000a7825 */ /* 0x000fcc00078e0002 */
[----:B------:R-:W2:Y:S01]  /*14f0*/  LDG.E.U16 R10, desc[UR36][R10.64] ;  /* 0x000000240a0a7981 */ /* 0x000ea2000c1e1500 */
[----:B------:R-:W-:Y:S01]  /*1500*/  SHF.L.U32 R5, R4, 0x10, RZ ;  /* 0x0000001004057819 */ /* 0x000fe200000006ff */
[----:B--2---:R-:W-:-:S04]  /*1510*/  IMAD.U32 R8, R10, 0x10000, RZ ;  /* 0x000100000a087824 */ /* 0x004fc800078e00ff */
[----:B------:R-:W-:-:S05]  /*1520*/  FMUL.FTZ R5, R5, R8 ;  /* 0x0000000805057220 */ /* 0x000fca0000410000 */
[----:B------:R-:W-:-:S04]  /*1530*/  F2FP.BF16.F32.PACK_AB R5, RZ, R5 ;  /* 0x00000005ff05723e */ /* 0x000fc800000010ff */
[----:B------:R-:W-:-:S07]  /*1540*/  PRMT R8, R5, 0x7610, R8 ;  /* 0x0000761005087816 */ /* 0x000fce0000000008 */
.L_x_1663:
[----:B------:R-:W-:Y:S05]  /*1550*/  BSYNC.RECONVERGENT B2 ;  /* 0x0000000000027941 */ /* 0x000fea0003800200 */
.L_x_1662:
[----:B------:R-:W-:Y:S02]  /*1560*/  IADD3 R2, P0, PT, R2, 0x8, RZ ;  /* 0x0000000802027810 */ /* 0x000fe40007f1e0ff */
[----:B------:R-:W-:Y:S02]  /*1570*/  IADD3 R5, PT, PT, R9, -0x4, R22 ;  /* 0xfffffffc09057810 */ /* 0x000fe40007ffe016 */
[----:B------:R-:W-:-:S09]  /*1580*/  IADD3.X R3, PT, PT, RZ, R3, RZ, P0, !PT ;  /* 0x00000003ff037210 */ /* 0x000fd200007fe4ff */
.L_x_1661:
[----:B------:R-:W-:Y:S05]  /*1590*/  BSYNC.RECONVERGENT B1 ;  /* 0x0000000000017941 */ /* 0x000fea0003800200 */
.L_x_1660:
[----:B------:R-:W-:Y:S01]  /*15a0*/  LEA R10, R19, 0x3, 0x2 ;  /* 0x00000003130a7811 */ /* 0x000fe200078e10ff */
[----:B------:R-:W-:Y:S01]  /*15b0*/  BSSY.RECONVERGENT B1, `(.L_x_1664) ;  /* 0x0000025000017945 */ /* 0x000fe20003800200 */
[----:B------:R-:W-:Y:S02]  /*15c0*/  ISETP.NE.AND P0, PT, RZ, UR20, PT ;  /* 0x00000014ff007c0c */ /* 0x000fe4000bf05270 */
[----:B------:R-:W-:Y:S02]  /*15d0*/  ISETP.GE.U32.AND P2, PT, R10, R5, PT ;  /* 0x000000050a00720c */ /* 0x000fe40003f46070 */
[----:B------:R-:W-:Y:S02]  /*15e0*/  ISETP.NE.AND P1, PT, RZ, UR21, PT ;  /* 0x00000015ff007c0c */ /* 0x000fe4000bf25270 */
[----:B------:R-:W-:Y:S02]  /*15f0*/  ISETP.NE.AND P0, PT, R7, RZ, P0 ;  /* 0x000000ff0700720c */ /* 0x000fe40000705270 */
[----:B------:R-:W-:Y:S01]  /*1600*/  ISETP.NE.AND P1, PT, R6, RZ, P1 ;  /* 0x000000ff0600720c */ /* 0x000fe20000f25270 */
[----:B------:R-:W-:Y:S01]  /*1610*/  IMAD.MOV.U32 R6, RZ, RZ, R12 ;  /* 0x000000ffff067224 */ /* 0x000fe200078e000c */
[----:B------:R-:W-:-:S02]  /*1620*/  MOV R7, R12 ;  /* 0x0000000c00077202 */ /* 0x000fc40000000f00 */
[----:B------:R-:W-:-:S03]  /*1630*/  PLOP3.LUT P0, PT, P0, P1, PT, 0xf8, 0x8f ;  /* 0x00000000008f781c */ /* 0x000fc60000703f70 */
[----:B------:R-:W-:Y:S10]  /*1640*/  @P2 BRA `(.L_x_1665) ;  /* 0x00000000006c2947 */ /* 0x000ff40003800000 */
[----:B------:R-:W-:Y:S01]  /*1650*/  IMAD.MOV.U32 R6, RZ, RZ, R12 ;  /* 0x000000ffff067224 */ /* 0x000fe200078e000c */
[----:B------:R-:W-:-:S07]  /*1660*/  MOV R7, R12 ;  /* 0x0000000c00077202 */ /* 0x000fce0000000f00 */
.L_x_1666:
[----:B------:R-:W-:Y:S01]  /*1670*/  IMAD.WIDE.U32 R10, R19, 0x8, R2 ;  /* 0x00000008130a7825 */ /* 0x000fe200078e0002 */
[----:B------:R-:W0:Y:S05]  /*1680*/  LDCU UR4, c[0x0][0x390] ;  /* 0x00007200ff0477ac */ /* 0x000e2a0008000800 */
[----:B------:R-:W2:Y:S01]  /*1690*/  LDG.E.64 R10, desc[UR36][R10.64] ;  /* 0x000000240a0a7981 */ /* 0x000ea2000c1e1b00 */
[----:B------:R-:W-:Y:S01]  /*16a0*/  SHF.L.U32 R7, R7, 0x10, RZ ;  /* 0x0000001007077819 */ /* 0x000fe200000006ff */
[----:B------:R-:W-:Y:S01]  /*16b0*/  IMAD.U32 R8, R8, 0x10000, RZ ;  /* 0x0001000008087824 */ /* 0x000fe200078e00ff */
[----:B------:R-:W-:Y:S01]  /*16c0*/  SHF.L.U32 R14, R4, 0x10, RZ ;  /* 0x00000010040e7819 */ /* 0x000fe200000006ff */
[----:B------:R-:W-:-:S02]  /*16d0*/  IMAD.U32 R6, R6, 0x10000, RZ ;  /* 0x0001000006067824 */ /* 0x000fc400078e00ff */
[----:B0-----:R-:W-:Y:S01]  /*16e0*/  VIADD R19, R19, UR4 ;  /* 0x0000000413137c36 */ /* 0x001fe20008000000 */
[C---:B--2---:R-:W-:Y:S01]  /*16f0*/  PRMT R9, R10.reuse, 0x7632, R9 ;  /* 0x000076320a097816 */ /* 0x044fe20000000009 */
[----:B------:R-:W-:Y:S01]  /*1700*/  IMAD.U32 R13, R10, 0x10000, RZ ;  /* 0x000100000a0d7824 */ /* 0x000fe200078e00ff */
[C---:B------:R-:W-:Y:S02]  /*1710*/  PRMT R12, R11.reuse, 0x7632, R12 ;  /* 0x000076320b0c7816 */ /* 0x040fe4000000000c */
[----:B------:R-:W-:Y:S01]  /*1720*/  SHF.L.U32 R15, R11, 0x10, RZ ;  /* 0x000000100b0f7819 */ /* 0x000fe200000006ff */
[----:B------:R-:W-:Y:S01]  /*1730*/  IMAD.U32 R4, R9, 0x10000, RZ ;  /* 0x0001000009047824 */ /* 0x000fe200078e00ff */
[----:B------:R-:W-:Y:S01]  /*1740*/  SHF.L.U32 R9, R12, 0x10, RZ ;  /* 0x000000100c097819 */ /* 0x000fe200000006ff */
[----:B------:R-:W-:Y:S02]  /*1750*/  FMUL.FTZ R8, R8, R13 ;  /* 0x0000000d08087220 */ /* 0x000fe40000410000 */
[----:B------:R-:W-:Y:S01]  /*1760*/  FMUL.FTZ R7, R7, R4 ;  /* 0x0000000407077220 */ /* 0x000fe20000410000 */
[----:B------:R-:W-:Y:S01]  /*1770*/  LEA R4, R19, 0x3, 0x2 ;  /* 0x0000000313047811 */ /* 0x000fe200078e10ff */
[----:B------:R-:W-:Y:S01]  /*1780*/  FMUL.FTZ R6, R6, R15 ;  /* 0x0000000f06067220 */ /* 0x000fe20000410000 */
[----:B------:R-:W-:-:S02]  /*1790*/  FMUL.FTZ R9, R14, R9 ;  /* 0x000000090e097220 */ /* 0x000fc40000410000 */
[----:B------:R-:W-:Y:S02]  /*17a0*/  ISETP.GE.U32.AND P1, PT, R4, R5, PT ;  /* 0x000000050400720c */ /* 0x000fe40003f26070 */
[----:B------:R-:W-:Y:S02]  /*17b0*/  F2FP.BF16.F32.PACK_AB R8, R7, R8 ;  /* 0x000000080708723e */ /* 0x000fe400000010ff */
[----:B------:R-:W-:Y:S02]  /*17c0*/  F2FP.BF16.F32.PACK_AB R6, R9, R6 ;  /* 0x000000060906723e */ /* 0x000fe400000010ff */
[----:B------:R-:W-:Y:S02]  /*17d0*/  PRMT R7, R8, 0x7632, R7 ;  /* 0x0000763208077816 */ /* 0x000fe40000000007 */
[----:B------:R-:W-:-:S05]  /*17e0*/  PRMT R4, R6, 0x7632, R4 ;  /* 0x0000763206047816 */ /* 0x000fca0000000004 */
[----:B------:R-:W-:Y:S05]  /*17f0*/  @!P1 BRA `(.L_x_1666) ;  /* 0xfffffffc009c9947 */ /* 0x000fea000383ffff */
.L_x_1665:
[----:B------:R-:W-:Y:S05]  /*1800*/  BSYNC.RECONVERGENT B1 ;  /* 0x0000000000017941 */ /* 0x000fea0003800200 */
.L_x_1664:
[----:B------:R-:W-:Y:S04]  /*1810*/  BSSY.RECONVERGENT B1, `(.L_x_1667) ;  /* 0x000000d000017945 */ /* 0x000fe80003800200 */
[----:B------:R-:W-:Y:S05]  /*1820*/  @P0 BRA `(.L_x_1668) ;  /* 0x00000000002c0947 */ /* 0x000fea0003800000 */
[----:B------:R-:W-:-:S04]  /*1830*/  LOP3.LUT R9, R5, 0xfffffffc, RZ, 0xc0, !PT ;  /* 0xfffffffc05097812 */ /* 0x000fc800078ec0ff */
[----:B------:R-:W-:-:S04]  /*1840*/  IADD3 R9, PT, PT, R9, R0, RZ ;  /* 0x0000000009097210 */ /* 0x000fc80007ffe0ff */
[----:B------:R-:W-:-:S13]  /*1850*/  ISETP.GE.U32.AND P0, PT, R9, R5, PT ;  /* 0x000000050900720c */ /* 0x000fda0003f06070 */
[----:B------:R-:W-:Y:S05]  /*1860*/  @P0 BRA `(.L_x_1668) ;  /* 0x00000000001c0947 */ /* 0x000fea0003800000 */
[----:B------:R-:W-:-:S06]  /*1870*/  IMAD.WIDE R2, R9, 0x2, R2 ;  /* 0x0000000209027825 */ /* 0x000fcc00078e0202 */
[----:B------:R-:W2:Y:S01]  /*1880*/  LDG.E.U16 R2, desc[UR36][R2.64] ;  /* 0x0000002402027981 */ /* 0x000ea2000c1e1500 */
[----:B------:R-:W-:Y:S01]  /*1890*/  IMAD.U32 R8, R8, 0x10000, RZ ;  /* 0x0001000008087824 */ /* 0x000fe200078e00ff */
[----:B--2---:R-:W-:-:S05]  /*18a0*/  SHF.L.U32 R5, R2, 0x10, RZ ;  /* 0x0000001002057819 */ /* 0x004fca00000006ff */
[----:B------:R-:W-:-:S05]  /*18b0*/  FMUL.FTZ R5, R8, R5 ;  /* 0x0000000508057220 */ /* 0x000fca0000410000 */
[----:B------:R-:W-:-:S04]  /*18c0*/  F2FP.BF16.F32.PACK_AB R5, RZ, R5 ;  /* 0x00000005ff05723e */ /* 0x000fc800000010ff */
[----:B------:R-:W-:-:S07]  /*18d0*/  PRMT R8, R5, 0x7610, R8 ;  /* 0x0000761005087816 */ /* 0x000fce0000000008 */
.L_x_1668:
[----:B------:R-:W-:Y:S05]  /*18e0*/  BSYNC.RECONVERGENT B1 ;  /* 0x0000000000017941 */ /* 0x000fea0003800200 */
.L_x_1667:
[----:B------:R-:W-:Y:S01]  /*18f0*/  SHF.L.U32 R7, R7, 0x10, RZ ;  /* 0x0000001007077819 */ /* 0x000fe200000006ff */
[----:B------:R-:W-:Y:S02]  /*1900*/  IMAD.U32 R8, R8, 0x10000, RZ ;  /* 0x0001000008087824 */ /* 0x000fe400078e00ff */
[----:B------:R-:W-:Y:S02]  /*1910*/  IMAD.U32 R3, R6, 0x10000, RZ ;  /* 0x0001000006037824 */ /* 0x000fe400078e00ff */
[----:B------:R-:W-:-:S06]  /*1920*/  FMUL.FTZ R7, R8, R7 ;  /* 0x0000000708077220 */ /* 0x000fcc0000410000 */
[----:B------:R-:W0:Y:S02]  /*1930*/  F2F.BF16.F32 R7, R7 ;  /* 0x0000000700077304 */ /* 0x000e240000202000 */
[----:B0-----:R-:W-:-:S05]  /*1940*/  SHF.L.U32 R0, R7, 0x10, RZ ;  /* 0x0000001007007819 */ /* 0x001fca00000006ff */
[----:B------:R-:W-:Y:S01]  /*1950*/  FMUL.FTZ R0, R0, R3 ;  /* 0x0000000300007220 */ /* 0x000fe20000410000 */
[----:B------:R-:W-:-:S05]  /*1960*/  IMAD.U32 R3, R4, 0x10000, RZ ;  /* 0x0001000004037824 */ /* 0x000fca00078e00ff */
[----:B------:R-:W0:Y:S02]  /*1970*/  F2F.BF16.F32 R0, R0 ;  /* 0x0000000000007304 */ /* 0x000e240000202000 */
[----:B0-----:R-:W-:-:S05]  /*1980*/  SHF.L.U32 R2, R0, 0x10, RZ ;  /* 0x0000001000027819 */ /* 0x001fca00000006ff */
[----:B------:R-:W-:-:S05]  /*1990*/  FMUL.FTZ R2, R2, R3 ;  /* 0x0000000302027220 */ /* 0x000fca0000410000 */
[----:B------:R-:W-:-:S04]  /*19a0*/  F2FP.BF16.F32.PACK_AB R2, RZ, R2 ;  /* 0x00000002ff02723e */ /* 0x000fc800000010ff */
[----:B------:R-:W-:Y:S01]  /*19b0*/  PRMT R16, R2, 0x7610, R16 ;  /* 0x0000761002107816 */ /* 0x000fe20000000010 */
[----:B------:R-:W-:Y:S06]  /*19c0*/  BRA `(.L_x_1658) ;  /* 0x0000009800947947 */ /* 0x000fec0003800000 */
.L_x_1659:
[----:B------:R-:W0:Y:S08]  /*19d0*/  LDC R0, c[0x0][0x4f4] ;  /* 0x00013d00ff007b82 */ /* 0x000e300000000800 */
[----:B------:R-:W1:Y:S01]  /*19e0*/  LDC R6, c[0x0][0x3c4] ;  /* 0x0000f100ff067b82 */ /* 0x000e620000000800 */
[----:B0-----:R-:W-:-:S04]  /*19f0*/  SHF.R.U32.HI R0, RZ, 0x1, R0 ;  /* 0x00000001ff007819 */ /* 0x001fc80000011600 */
[----:B------:R-:W-:-:S04]  /*1a00*/  ISETP.NE.AND P0, PT, R0, 0x1, PT ;  /* 0x000000010000780c */ /* 0x000fc80003f05270 */
[----:B-1----:R-:W-:-:S13]  /*1a10*/  ISETP.NE.OR P0, PT, R6, 0x1, P0 ;  /* 0x000000010600780c */ /* 0x002fda0000705670 */
[----:B------:R-:W-:Y:S05]  /*1a20*/  @P0 BRA `(.L_x_1669) ;  /* 0x0000000400c40947 */ /* 0x000fea0003800000 */
[----:B------:R-:W0:Y:S01]  /*1a30*/  LDC R0, c[0x0][0x390] ;  /* 0x0000e400ff007b82 */ /* 0x000e220000000800 */
[----:B------:R-:W-:Y:S07]  /*1a40*/  BSSY.RECONVERGENT B1, `(.L_x_1670) ;  /* 0x000002e000017945 */ /* 0x000fee0003800200 */
[----:B------:R-:W1:Y:S01]  /*1a50*/  LDC.U16 R7, c[0x0][0x382] ;  /* 0x0000e080ff077b82 */ /* 0x000e620000000400 */
[----:B0-----:R-:W-:-:S05]  /*1a60*/  IMAD R5, R0, 0x3, R19 ;  /* 0x0000000300057824 */ /* 0x001fca00078e0213 */
[----:B------:R-:W-:Y:S01]  /*1a70*/  ISETP.GE.U32.AND P0, PT, R5, R22, PT ;  /* 0x000000160500720c */ /* 0x000fe20003f06070 */
[--C-:B-1----:R-:W-:Y:S01]  /*1a80*/  IMAD.MOV.U32 R6, RZ, RZ, R7.reuse ;  /* 0x000000ffff067224 */ /* 0x102fe200078e0007 */
[----:B------:R-:W-:Y:S01]  /*1a90*/  MOV R8, R7 ;  /* 0x0000000700087202 */ /* 0x000fe20000000f00 */
[----:B------:R-:W-:-:S10]  /*1aa0*/  IMAD.MOV.U32 R9, RZ, RZ, R7 ;  /* 0x000000ffff097224 */ /* 0x000fd400078e0007 */
[----:B------:R-:W-:Y:S05]  /*1ab0*/  @P0 BRA `(.L_x_1671) ;  /* 0x0000000000980947 */ /* 0x000fea0003800000 */
[----:B------:R-:W-:Y:S01]  /*1ac0*/  BSSY.RECONVERGENT B2, `(.L_x_1672) ;  /* 0x0000024000027945 */ /* 0x000fe20003800200 */
[----:B------:R-:W-:Y:S01]  /*1ad0*/  MOV R8, R7 ;  /* 0x0000000700087202 */ /* 0x000fe20000000f00 */
[----:B------:R-:W-:-:S07]  /*1ae0*/  IMAD.MOV.U32 R9, RZ, RZ, R7 ;  /* 0x000000ffff097224 */ /* 0x000fce00078e0007 */
.L_x_1673:
[C---:B------:R-:W-:Y:S01]  /*1af0*/  IADD3 R17, PT, PT, R19.reuse, R0, RZ ;  /* 0x0000000013117210 */ /* 0x040fe20007ffe0ff */
[----:B------:R-:W-:-:S04]  /*1b00*/  IMAD.WIDE.U32 R14, R19, 0x2, R2 ;  /* 0x00000002130e7825 */ /* 0x000fc800078e0002 */
[C---:B------:R-:W-:Y:S01]  /*1b10*/  IMAD.IADD R21, R17.reuse, 0x1, R0 ;  /* 0x0000000111157824 */ /* 0x040fe200078e0200 */
[----:B------:R-:W2:Y:S01]  /*1b20*/  LDG.E.U16 R10, desc[UR36][R14.64] ;  /* 0x000000240e0a7981 */ /* 0x000ea2000c1e1500 */
[----:B------:R-:W-:-:S03]  /*1b30*/  IMAD.WIDE.U32 R16, R17, 0x2, R2 ;  /* 0x0000000211107825 */ /* 0x000fc600078e0002 */
[CC--:B------:R-:W-:Y:S01]  /*1b40*/  IADD3 R11, PT, PT, R21.reuse, R0.reuse, RZ ;  /* 0x00000000150b7210 */ /* 0x0c0fe20007ffe0ff */
[--C-:B------:R-:W-:Y:S01]  /*1b50*/  IMAD.WIDE.U32 R20, R21, 0x2, R2.reuse ;  /* 0x0000000215147825 */ /* 0x100fe200078e0002 */
[----:B------:R-:W3:Y:S03]  /*1b60*/  LDG.E.U16 R12, desc[UR36][R16.64] ;  /* 0x00000024100c7981 */ /* 0x000ee6000c1e1500 */
[C---:B------:R-:W-:Y:S01]  /*1b70*/  IMAD.WIDE.U32 R4, R11.reuse, 0x2, R2 ;  /* 0x000000020b047825 */ /* 0x040fe200078e0002 */
[----:B------:R-:W4:Y:S05]  /*1b80*/  LDG.E.U16 R13, desc[UR36][R20.64] ;  /* 0x00000024140d7981 */ /* 0x000f2a000c1e1500 */
[----:B------:R0:W5:Y:S01]  /*1b90*/  LDG.E.U16 R4, desc[UR36][R4.64] ;  /* 0x0000002404047981 */ /* 0x000162000c1e1500 */
[----:B------:R-:W-:Y:S01]  /*1ba0*/  IADD3 R19, PT, PT, R11, R0, RZ ;  /* 0x000000000b137210 */ /* 0x000fe20007ffe0ff */
[----:B------:R-:W-:Y:S01]  /*1bb0*/  IMAD.U32 R18, R7, 0x10000, RZ ;  /* 0x0001000007127824 */ /* 0x000fe200078e00ff */
[----:B------:R-:W-:Y:S01]  /*1bc0*/  SHF.L.U32 R8, R8, 0x10, RZ ;  /* 0x0000001008087819 */ /* 0x000fe200000006ff */
[----:B------:R-:W-:Y:S01]  /*1bd0*/  IMAD.U32 R9, R9, 0x10000, RZ ;  /* 0x0001000009097824 */ /* 0x000fe200078e00ff */
[----:B------:R-:W-:Y:S01]  /*1be0*/  SHF.L.U32 R24, R6, 0x10, RZ ;  /* 0x0000001006187819 */ /* 0x000fe200000006ff */
[----:B0-----:R-:W-:-:S05]  /*1bf0*/  IMAD R5, R0, 0x3, R19 ;  /* 0x0000000300057824 */ /* 0x001fca00078e0213 */
[----:B------:R-:W-:Y:S01]  /*1c00*/  ISETP.GE.U32.AND P0, PT, R5, R22, PT ;  /* 0x000000160500720c */ /* 0x000fe20003f06070 */
[----:B--2---:R-:W-:Y:S01]  /*1c10*/  IMAD.U32 R6, R10, 0x10000, RZ ;  /* 0x000100000a067824 */ /* 0x004fe200078e00ff */
[----:B---3--:R-:W-:-:S03]  /*1c20*/  SHF.L.U32 R7, R12, 0x10, RZ ;  /* 0x000000100c077819 */ /* 0x008fc600000006ff */
[----:B------:R-:W-:Y:S01]  /*1c30*/  FMUL.FTZ R6, R9, R6 ;  /* 0x0000000609067220 */ /* 0x000fe20000410000 */
[----:B----4-:R-:W-:Y:S02]  /*1c40*/  IMAD.U32 R23, R13, 0x10000, RZ ;  /* 0x000100000d177824 */ /* 0x010fe400078e00ff */
[----:B------:R-:W-:Y:S01]  /*1c50*/  FMUL.FTZ R7, R8, R7 ;  /* 0x0000000708077220 */ /* 0x000fe20000410000 */
[----:B-----5:R-:W-:Y:S02]  /*1c60*/  IMAD.U32 R11, R4, 0x10000, RZ ;  /* 0x00010000040b7824 */ /* 0x020fe400078e00ff */
[----:B------:R-:W-:Y:S02]  /*1c70*/  FMUL.FTZ R18, R18, R23 ;  /* 0x0000001712127220 */ /* 0x000fe40000410000 */
[----:B------:R-:W-:Y:S01]  /*1c80*/  FMUL.FTZ R11, R24, R11 ;  /* 0x0000000b180b7220 */ /* 0x000fe20000410000 */
[----:B------:R-:W-:-:S04]  /*1c90*/  F2FP.BF16.F32.PACK_AB R6, R7, R6 ;  /* 0x000000060706723e */ /* 0x000fc800000010ff */
[----:B------:R-:W-:Y:S02]  /*1ca0*/  F2FP.BF16.F32.PACK_AB R11, R11, R18 ;  /* 0x000000120b0b723e */ /* 0x000fe400000010ff */
[C---:B------:R-:W-:Y:S02]  /*1cb0*/  PRMT R8, R6.reuse, 0x7632, R8 ;  /* 0x0000763206087816 */ /* 0x040fe40000000008 */
[----:B------:R-:W-:Y:S02]  /*1cc0*/  PRMT R9, R6, 0x7610, R9 ;  /* 0x0000761006097816 */ /* 0x000fe40000000009 */
[C---:B------:R-:W-:Y:S02]  /*1cd0*/  PRMT R6, R11.reuse, 0x7632, R6 ;  /* 0x000076320b067816 */ /* 0x040fe40000000006 */
[----:B------:R-:W-:Y:S01]  /*1ce0*/  PRMT R7, R11, 0x7610, R7 ;  /* 0x000076100b077816 */ /* 0x000fe20000000007 */
[----:B------:R-:W-:Y:S06]  /*1cf0*/  @!P0 BRA `(.L_x_1673) ;  /* 0xfffffffc007c8947 */ /* 0x000fec000383ffff */
[----:B------:R-:W-:Y:S05]  /*1d00*/  BSYNC.RECONVERGENT B2 ;  /* 0x0000000000027941 */ /* 0x000fea0003800200 */
.L_x_1672:
[----:B------:R-:W-:-:S07]  /*1d10*/  PRMT R5, R10, 0x7610, R5 ;  /* 0x000076100a057816 */ /* 0x000fce0000000005 */
.L_x_1671:
[----:B------:R-:W-:Y:S05]  /*1d20*/  BSYNC.RECONVERGENT B1 ;  /* 0x0000000000017941 */ /* 0x000fea0003800200 */
.L_x_1670:
[----:B------:R-:W-:Y:S01]  /*1d30*/  ISETP.GE.U32.AND P0, PT, R19, R22, PT ;  /* 0x000000161300720c */ /* 0x000fe20003f06070 */
[----:B------:R-:W-:-:S12]  /*1d40*/  BSSY.RECONVERGENT B1, `(.L_x_1674) ;  /* 0x0000012000017945 */ /* 0x000fd80003800200 */
[----:B------:R-:W-:Y:S05]  /*1d50*/  @P0 BRA `(.L_x_1675) ;  /* 0x0000000000400947 */ /* 0x000fea0003800000 */
[----:B------:R-:W-:-:S05]  /*1d60*/  IMAD.WIDE.U32 R10, R19, 0x2, R2 ;  /* 0x00000002130a7825 */ /* 0x000fca00078e0002 */
[----:B------:R0:W5:Y:S01]  /*1d70*/  LDG.E.U16 R5, desc[UR36][R10.64] ;  /* 0x000000240a057981 */ /* 0x000162000c1e1500 */
[----:B------:R-:W-:-:S04]  /*1d80*/  IADD3 R15, PT, PT, R19, R0, RZ ;  /* 0x00000000130f7210 */ /* 0x000fc80007ffe0ff */
[----:B------:R-:W-:-:S13]  /*1d90*/  ISETP.GE.U32.AND P1, PT, R15, R22, PT ;  /* 0x000000160f00720c */ /* 0x000fda0003f26070 */
[----:B0-----:R-:W-:Y:S05]  /*1da0*/  @P1 BRA `(.L_x_1675) ;  /* 0x00000000002c1947 */ /* 0x001fea0003800000 */
[----:B------:R-:W-:-:S05]  /*1db0*/  IMAD.WIDE.U32 R10, R15, 0x2, R2 ;  /* 0x000000020f0a7825 */ /* 0x000fca00078e0002 */
[----:B------:R0:W5:Y:S01]  /*1dc0*/  LDG.E.U16 R12, desc[UR36][R10.64] ;  /* 0x000000240a0c7981 */ /* 0x000162000c1e1500 */
[----:B------:R-:W-:-:S05]  /*1dd0*/  IMAD.IADD R15, R15, 0x1, R0 ;  /* 0x000000010f0f7824 */ /* 0x000fca00078e0200 */
[----:B------:R-:W-:-:S13]  /*1de0*/  ISETP.GE.U32.AND P1, PT, R15, R22, PT ;  /* 0x000000160f00720c */ /* 0x000fda0003f26070 */
[----:B0-----:R-:W-:Y:S05]  /*1df0*/  @P1 BRA `(.L_x_1675) ;  /* 0x0000000000181947 */ /* 0x001fea0003800000 */
[C---:B------:R-:W-:Y:S01]  /*1e00*/  IADD3 R13, PT, PT, R15.reuse, R0, RZ ;  /* 0x000000000f0d7210 */ /* 0x040fe20007ffe0ff */
[----:B------:R-:W-:-:S03]  /*1e10*/  IMAD.WIDE.U32 R10, R15, 0x2, R2 ;  /* 0x000000020f0a7825 */ /* 0x000fc600078e0002 */
[----:B------:R-:W-:-:S13]  /*1e20*/  ISETP.GE.U32.AND P1, PT, R13, R22, PT ;  /* 0x000000160d00720c */ /* 0x000fda0003f26070 */
[----:B------:R-:W-:Y:S02]  /*1e30*/  @!P1 IMAD.WIDE.U32 R2, R13, 0x2, R2 ;  /* 0x000000020d029825 */ /* 0x000fe400078e0002 */
[----:B------:R0:W5:Y:S04]  /*1e40*/  LDG.E.U16 R13, desc[UR36][R10.64] ;  /* 0x000000240a0d7981 */ /* 0x000168000c1e1500 */
[----:B------:R0:W5:Y:S02]  /*1e50*/  @!P1 LDG.E.U16 R4, desc[UR36][R2.64] ;  /* 0x0000002402049981 */ /* 0x000164000c1e1500 */
.L_x_1675:
[----:B------:R-:W-:Y:S05]  /*1e60*/  BSYNC.RECONVERGENT B1 ;  /* 0x0000000000017941 */ /* 0x000fea0003800200 */
.L_x_1674:
[----:B------:R-:W-:Y:S04]  /*1e70*/  BSSY.RECONVERGENT B1, `(.L_x_1676) ;  /* 0x000001e000017945 */ /* 0x000fe80003800200 */
[----:B------:R-:W-:Y:S05]  /*1e80*/  @P0 BRA `(.L_x_1677) ;  /* 0x0000000000700947 */ /* 0x000fea0003800000 */
[----:B0----5:R-:W-:Y:S01]  /*1e90*/  SHF.L.U32 R2, R5, 0x10, RZ ;  /* 0x0000001005027819 */ /* 0x021fe200000006ff */
[----:B------:R-:W-:Y:S02]  /*1ea0*/  IMAD.IADD R5, R19, 0x1, R0 ;  /* 0x0000000113057824 */ /* 0x000fe400078e0200 */
[----:B------:R-:W-:-:S03]  /*1eb0*/  IMAD.U32 R9, R9, 0x10000, RZ ;  /* 0x0001000009097824 */ /* 0x000fc600078e00ff */
[----:B------:R-:W-:Y:S01]  /*1ec0*/  ISETP.GE.U32.AND P0, PT, R5, R22, PT ;  /* 0x000000160500720c */ /* 0x000fe20003f06070 */
[----:B------:R-:W-:-:S05]  /*1ed0*/  FMUL.FTZ R2, R9, R2 ;  /* 0x0000000209027220 */ /* 0x000fca0000410000 */
[----:B------:R-:W-:-:S04]  /*1ee0*/  F2FP.BF16.F32.PACK_AB R2, RZ, R2 ;  /* 0x00000002ff02723e */ /* 0x000fc800000010ff */
[----:B------:R-:W-:-:S03]  /*1ef0*/  PRMT R9, R2, 0x7610, R9 ;  /* 0x0000761002097816 */ /* 0x000fc60000000009 */
[----:B------:R-:W-:Y:S05]  /*1f00*/  @P0 BRA `(.L_x_1677) ;  /* 0x0000000000500947 */ /* 0x000fea0003800000 */
[----:B------:R-:W-:Y:S01]  /*1f10*/  IADD3 R5, PT, PT, R5, R0, RZ ;  /* 0x0000000005057210 */ /* 0x000fe20007ffe0ff */
[----:B------:R-:W-:Y:S01]  /*1f20*/  IMAD.U32 R3, R12, 0x10000, RZ ;  /* 0x000100000c037824 */ /* 0x000fe200078e00ff */
[----:B------:R-:W-:Y:S02]  /*1f30*/  SHF.L.U32 R8, R8, 0x10, RZ ;  /* 0x0000001008087819 */ /* 0x000fe400000006ff */
[----:B------:R-:W-:-:S03]  /*1f40*/  ISETP.GE.U32.AND P0, PT, R5, R22, PT ;  /* 0x000000160500720c */ /* 0x000fc60003f06070 */
[----:B------:R-:W-:-:S05]  /*1f50*/  FMUL.FTZ R3, R8, R3 ;  /* 0x0000000308037220 */ /* 0x000fca0000410000 */
[----:B------:R-:W-:-:S04]  /*1f60*/  F2FP.BF16.F32.PACK_AB R3, RZ, R3 ;  /* 0x00000003ff03723e */ /* 0x000fc800000010ff */
[----:B------:R-:W-:Y:S01]  /*1f70*/  PRMT R8, R3, 0x7610, R8 ;  /* 0x0000761003087816 */ /* 0x000fe20000000008 */
[----:B------:R-:W-:Y:S06]  /*1f80*/  @P0 BRA `(.L_x_1677) ;  /* 0x0000000000300947 */ /* 0x000fec0003800000 */
[----:B------:R-:W-:Y:S01]  /*1f90*/  IMAD.IADD R3, R5, 0x1, R0 ;  /* 0x0000000105037824 */ /* 0x000fe200078e0200 */
[----:B------:R-:W-:Y:S01]  /*1fa0*/  SHF.L.U32 R7, R7, 0x10, RZ ;  /* 0x0000001007077819 */ /* 0x000fe200000006ff */
[----:B------:R-:W-:-:S03]  /*1fb0*/  IMAD.U32 R0, R13, 0x10000, RZ ;  /* 0x000100000d007824 */ /* 0x000fc600078e00ff */
[----:B------:R-:W-:Y:S01]  /*1fc0*/  ISETP.GE.U32.AND P0, PT, R3, R22, PT ;  /* 0x000000160300720c */ /* 0x000fe20003f06070 */
[----:B------:R-:W-:-:S05]  /*1fd0*/  FMUL.FTZ R0, R7, R0 ;  /* 0x0000000007007220 */ /* 0x000fca0000410000 */
[----:B------:R-:W-:-:S04]  /*1fe0*/  F2FP.BF16.F32.PACK_AB R0, RZ, R0 ;  /* 0x00000000ff00723e */ /* 0x000fc800000010ff */
[----:B------:R-:W-:-:S03]  /*1ff0*/  PRMT R7, R0, 0x7610, R7 ;  /* 0x0000761000077816 */ /* 0x000fc60000000007 */
[----:B------:R-:W-:Y:S01]  /*2000*/  @!P0 SHF.L.U32 R3, R4, 0x10, RZ ;  /* 0x0000001004038819 */ /* 0x000fe200000006ff */
[----:B------:R-:W-:-:S04]  /*2010*/  @!P0 IMAD.U32 R2, R6, 0x10000, RZ ;  /* 0x0001000006028824 */ /* 0x000fc800078e00ff */
[----:B------:R-:W-:-:S05]  /*2020*/  @!P0 FMUL.FTZ R2, R2, R3 ;  /* 0x0000000302028220 */ /* 0x000fca0000410000 */
[----:B------:R-:W-:-:S04]  /*2030*/  @!P0 F2FP.BF16.F32.PACK_AB R2, RZ, R2 ;  /* 0x00000002ff02823e */ /* 0x000fc800000010ff */
[----:B------:R-:W-:-:S07]  /*2040*/  @!P0 PRMT R6, R2, 0x7610, R6 ;  /* 0x0000761002068816 */ /* 0x000fce0000000006 */
.L_x_1677:
[----:B------:R-:W-:Y:S05]  /*2050*/  BSYNC.RECONVERGENT B1 ;  /* 0x0000000000017941 */ /* 0x000fea0003800200 */
.L_x_1676:
[----:B------:R-:W-:Y:S01]  /*2060*/  SHF.L.U32 R0, R9, 0x10, RZ ;  /* 0x0000001009007819 */ /* 0x000fe200000006ff */
[----:B0-----:R-:W-:Y:S01]  /*2070*/  IMAD.U32 R3, R8, 0x10000, RZ ;  /* 0x0001000008037824 */ /* 0x001fe200078e00ff */
[----:B------:R-:W-:Y:S02]  /*2080*/  SHF.L.U32 R7, R7, 0x10, RZ ;  /* 0x0000001007077819 */ /* 0x000fe400000006ff */
[----:B------:R-:W-:Y:S01]  /*2090*/  SHF.L.U32 R6, R6, 0x10, RZ ;  /* 0x0000001006067819 */ /* 0x000fe200000006ff */
[----:B------:R-:W-:-:S06]  /*20a0*/  FMUL.FTZ R0, R0, R3 ;  /* 0x0000000300007220 */ /* 0x000fcc0000410000 */
[----:B------:R-:W0:Y:S02]  /*20b0*/  F2F.BF16.F32 R0, R0 ;  /* 0x0000000000007304 */ /* 0x000e240000202000 */
[----:B0-----:R-:W-:-:S04]  /*20c0*/  IMAD.U32 R2, R0, 0x10000, RZ ;  /* 0x0001000000027824 */ /* 0x001fc800078e00ff */
[----:B------:R-:W-:-:S06]  /*20d0*/  FMUL.FTZ R2, R7, R2 ;  /* 0x0000000207027220 */ /* 0x000fcc0000410000 */
[----:B------:R-:W0:Y:S02]  /*20e0*/  F2F.BF16.F32 R2, R2 ;  /* 0x0000000200027304 */ /* 0x000e240000202000 */
[----:B0-----:R-:W-:-:S04]  /*20f0*/  IMAD.U32 R3, R2, 0x10000, RZ ;  /* 0x0001000002037824 */ /* 0x001fc800078e00ff */
[----:B------:R-:W-:-:S05]  /*2100*/  FMUL.FTZ R3, R6, R3 ;  /* 0x0000000306037220 */ /* 0x000fca0000410000 */
[----:B------:R-:W-:-:S04]  /*2110*/  F2FP.BF16.F32.PACK_AB R3, RZ, R3 ;  /* 0x00000003ff03723e */ /* 0x000fc800000010ff */
[----:B------:R-:W-:Y:S01]  /*2120*/  PRMT R16, R3, 0x7610, R16 ;  /* 0x0000761003107816 */ /* 0x000fe20000000010 */
[----:B------:R-:W-:Y:S06]  /*2130*/  BRA `(.L_x_1658) ;  /* 0x0000009000b87947 */ /* 0x000fec0003800000 */
.L_x_1669:
[----:B------:R-:W-:-:S13]  /*2140*/  ISETP.NE.AND P0, PT, R6, 0x1, PT ;  /* 0x000000010600780c */ /* 0x000fda0003f05270 */
[----:B------:R-:W-:Y:S05]  /*2150*/  @P0 BRA `(.L_x_1678) ;  /* 0x0000000400dc0947 */ /* 0x000fea0003800000 */
[----:B------:R-:W0:Y:S01]  /*2160*/  LDC R8, c[0x0][0x390] ;  /* 0x0000e400ff087b82 */ /* 0x000e220000000800 */
[----:B------:R-:W-:Y:S07]  /*2170*/  BSSY.RECONVERGENT B1, `(.L_x_1679) ;  /* 0x0000031000017945 */ /* 0x000fee0003800200 */
[----:B------:R-:W1:Y:S01]  /*2180*/  LDC.U16 R10, c[0x0][0x382] ;  /* 0x0000e080ff0a7b82 */ /* 0x000e620000000400 */
[----:B0-----:R-:W-:-:S05]  /*2190*/  IMAD R5, R8, 0x3, R19 ;  /* 0x0000000308057824 */ /* 0x001fca00078e0213 */
[----:B------:R-:W-:Y:S02]  /*21a0*/  ISETP.GE.U32.AND P0, PT, R5, R22, PT ;  /* 0x000000160500720c */ /* 0x000fe40003f06070 */
[-C--:B-1----:R-:W-:Y:S01]  /*21b0*/  MOV R9, R10.reuse ;  /* 0x0000000a00097202 */ /* 0x082fe20000000f00 */
[----:B------:R-:W-:Y:S01]  /*21c0*/  IMAD.MOV.U32 R11, RZ, RZ, R10 ;  /* 0x000000ffff0b7224 */ /* 0x000fe200078e000a */
[----:B------:R-:W-:-:S09]  /*21d0*/  MOV R12, R10 ;  /* 0x0000000a000c7202 */ /* 0x000fd20000000f00 */
[----:B------:R-:W-:Y:S05]  /*21e0*/  @P0 BRA `(.L_x_1680) ;  /* 0x0000000000a40947 */ /* 0x000fea0003800000 */
[----:B------:R-:W-:Y:S01]  /*21f0*/  BSSY.RECONVERGENT B2, `(.L_x_1680) ;  /* 0x0000028000027945 */ /* 0x000fe20003800200 */
[----:B------:R-:W-:Y:S01]  /*2200*/  IMAD.MOV.U32 R11, RZ, RZ, R10 ;  /* 0x000000ffff0b7224 */ /* 0x000fe200078e000a */
[----:B------:R-:W-:-:S07]  /*2210*/  MOV R12, R10 ;  /* 0x0000000a000c7202 */ /* 0x000fce0000000f00 */
.L_x_1681:
[----:B------:R-:W-:Y:S02]  /*2220*/  IMAD.IADD R5, R19, 0x1, R8 ;  /* 0x0000000113057824 */ /* 0x000fe400078e0208 */
[C---:B------:R-:W-:Y:S02]  /*2230*/  IMAD R15, R0.reuse, R19, RZ ;  /* 0x00000013000f7224 */ /* 0x040fe400078e02ff */
[----:B------:R-:W-:Y:S01]  /*2240*/  IMAD R17, R0, R5, RZ ;  /* 0x0000000500117224 */ /* 0x000fe200078e02ff */
[----:B------:R-:W-:Y:S01]  /*2250*/  IADD3 R7, PT, PT, R5, R8, RZ ;  /* 0x0000000805077210 */ /* 0x000fe20007ffe0ff */
[----:B------:R-:W-:-:S04]  /*2260*/  IMAD.WIDE.U32 R14, R15, 0x2, R2 ;  /* 0x000000020f0e7825 */ /* 0x000fc800078e0002 */
[----:B------:R-:W-:Y:S02]  /*2270*/  IMAD.IADD R19, R7, 0x1, R8 ;  /* 0x0000000107137824 */ /* 0x000fe400078e0208 */
[C---:B------:R-:W-:Y:S01]  /*2280*/  IMAD R5, R0.reuse, R7, RZ ;  /* 0x0000000700057224 */ /* 0x040fe200078e02ff */
[----:B------:R-:W2:Y:S01]  /*2290*/  LDG.E.U16 R14, desc[UR36][R14.64] ;  /* 0x000000240e0e7981 */ /* 0x000ea2000c1e1500 */
[----:B------:R-:W-:Y:S02]  /*22a0*/  IMAD R7, R0, R19, RZ ;  /* 0x0000001300077224 */ /* 0x000fe400078e02ff */
[----:B------:R-:W-:-:S04]  /*22b0*/  IMAD.WIDE.U32 R16, R17, 0x2, R2 ;  /* 0x0000000211107825 */ /* 0x000fc800078e0002 */
[--C-:B------:R-:W-:Y:S02]  /*22c0*/  IMAD.WIDE.U32 R4, R5, 0x2, R2.reuse ;  /* 0x0000000205047825 */ /* 0x100fe400078e0002 */
[----:B------:R-:W3:Y:S02]  /*22d0*/  LDG.E.U16 R16, desc[UR36][R16.64] ;  /* 0x0000002410107981 */ /* 0x000ee4000c1e1500 */
[----:B------:R-:W-:Y:S02]  /*22e0*/  IMAD.WIDE.U32 R6, R7, 0x2, R2 ;  /* 0x0000000207067825 */ /* 0x000fe400078e0002 */
[----:B------:R0:W4:Y:S04]  /*22f0*/  LDG.E.U16 R4, desc[UR36][R4.64] ;  /* 0x0000002404047981 */ /* 0x000128000c1e1500 */
[----:B------:R-:W5:Y:S01]  /*2300*/  LDG.E.U16 R6, desc[UR36][R6.64] ;  /* 0x0000002406067981 */ /* 0x000f62000c1e1500 */
[----:B------:R-:W-:Y:S01]  /*2310*/  IMAD.IADD R19, R19, 0x1, R8 ;  /* 0x0000000113137824 */ /* 0x000fe200078e0208 */
[----:B------:R-:W-:-:S03]  /*2320*/  SHF.L.U32 R13, R10, 0x10, RZ ;  /* 0x000000100a0d7819 */ /* 0x000fc600000006ff */
[----:B0-----:R-:W-:Y:S01]  /*2330*/  IMAD R5, R8, 0x3, R19 ;  /* 0x0000000308057824 */ /* 0x001fe200078e0213 */
[----:B------:R-:W-:Y:S01]  /*2340*/  SHF.L.U32 R12, R12, 0x10, RZ ;  /* 0x000000100c0c7819 */ /* 0x000fe200000006ff */
[----:B------:R-:W-:Y:S01]  /*2350*/  IMAD.U32 R11, R11, 0x10000, RZ ;  /* 0x000100000b0b7824 */ /* 0x000fe200078e00ff */
[----:B------:R-:W-:Y:S02]  /*2360*/  SHF.L.U32 R20, R9, 0x10, RZ ;  /* 0x0000001009147819 */ /* 0x000fe400000006ff */
[----:B------:R-:W-:Y:S01]  /*2370*/  ISETP.GE.U32.AND P0, PT, R5, R22, PT ;  /* 0x000000160500720c */ /* 0x000fe20003f06070 */
[----:B--2---:R-:W-:-:S04]  /*2380*/  IMAD.U32 R9, R14, 0x10000, RZ ;  /* 0x000100000e097824 */ /* 0x004fc800078e00ff */
[----:B------:R-:W-:Y:S01]  /*2390*/  FMUL.FTZ R9, R12, R9 ;  /* 0x000000090c097220 */ /* 0x000fe20000410000 */
[----:B---3--:R-:W-:Y:S02]  /*23a0*/  SHF.L.U32 R10, R16, 0x10, RZ ;  /* 0x00000010100a7819 */ /* 0x008fe400000006ff */
[----:B----4-:R-:W-:Y:S02]  /*23b0*/  SHF.L.U32 R18, R4, 0x10, RZ ;  /* 0x0000001004127819 */ /* 0x010fe400000006ff */
[----:B-----5:R-:W-:Y:S01]  /*23c0*/  SHF.L.U32 R15, R6, 0x10, RZ ;  /* 0x00000010060f7819 */ /* 0x020fe200000006ff */
[----:B------:R-:W-:Y:S02]  /*23d0*/  FMUL.FTZ R10, R11, R10 ;  /* 0x0000000a0b0a7220 */ /* 0x000fe40000410000 */
        /* <DEDUP_REMOVED lines=10> */
.L_x_1680:
[----:B------:R-:W-:Y:S05]  /*2480*/  BSYNC.RECONVERGENT B1 ;  /* 0x0000000000017941 */ /* 0x000fea0003800200 */
.L_x_1679:
[----:B------:R-:W-:Y:S01]  /*2490*/  ISETP.GE.U32.AND P0, PT, R19, R22, PT ;  /* 0x000000161300720c */ /* 0x000fe20003f06070 */
[----:B------:R-:W-:-:S12]  /*24a0*/  BSSY.RECONVERGENT B1, `(.L_x_1682) ;  /* 0x0000016000017945 */ /* 0x000fd80003800200 */
[----:B------:R-:W-:Y:S05]  /*24b0*/  @P0 BRA `(.L_x_1683) ;  /* 0x0000000000500947 */ /* 0x000fea0003800000 */
[----:B------:R-:W-:-:S04]  /*24c0*/  IMAD R15, R0, R19, RZ ;  /* 0x00000013000f7224 */ /* 0x000fc800078e02ff */
[----:B------:R-:W-:-:S06]  /*24d0*/  IMAD.WIDE.U32 R14, R15, 0x2, R2 ;  /* 0x000000020f0e7825 */ /* 0x000fcc00078e0002 */
[----:B------:R0:W5:Y:S01]  /*24e0*/  LDG.E.U16 R14, desc[UR36][R14.64] ;  /* 0x000000240e0e7981 */ /* 0x000162000c1e1500 */
[----:B------:R-:W-:-:S04]  /*24f0*/  IADD3 R5, PT, PT, R19, R8, RZ ;  /* 0x0000000813057210 */ /* 0x000fc80007ffe0ff */
[----:B------:R-:W-:-:S13]  /*2500*/  ISETP.GE.U32.AND P1, PT, R5, R22, PT ;  /* 0x000000160500720c */ /* 0x000fda0003f26070 */
[----:B0-----:R-:W-:Y:S05]  /*2510*/  @P1 BRA `(.L_x_1683) ;  /* 0x0000000000381947 */ /* 0x001fea0003800000 */
[----:B------:R-:W-:-:S04]  /*2520*/  IMAD R17, R0, R5, RZ ;  /* 0x0000000500117224 */ /* 0x000fc800078e02ff */
[----:B------:R-:W-:-:S06]  /*2530*/  IMAD.WIDE.U32 R16, R17, 0x2, R2 ;  /* 0x0000000211107825 */ /* 0x000fcc00078e0002 */
[----:B------:R0:W5:Y:S01]  /*2540*/  LDG.E.U16 R16, desc[UR36][R16.64] ;  /* 0x0000002410107981 */ /* 0x000162000c1e1500 */
[----:B------:R-:W-:-:S05]  /*2550*/  IMAD.IADD R5, R5, 0x1, R8 ;  /* 0x0000000105057824 */ /* 0x000fca00078e0208 */
[----:B------:R-:W-:-:S13]  /*2560*/  ISETP.GE.U32.AND P1, PT, R5, R22, PT ;  /* 0x000000160500720c */ /* 0x000fda0003f26070 */
[----:B0-----:R-:W-:Y:S05]  /*2570*/  @P1 BRA `(.L_x_1683) ;  /* 0x0000000000201947 */ /* 0x001fea0003800000 */
[----:B------:R-:W-:Y:S01]  /*2580*/  IADD3 R7, PT, PT, R5, R8, RZ ;  /* 0x0000000805077210 */ /* 0x000fe20007ffe0ff */
[----:B------:R-:W-:-:S03]  /*2590*/  IMAD R5, R0, R5, RZ ;  /* 0x0000000500057224 */ /* 0x000fc600078e02ff */
[----:B------:R-:W-:Y:S01]  /*25a0*/  ISETP.GE.U32.AND P1, PT, R7, R22, PT ;  /* 0x000000160700720c */ /* 0x000fe20003f26070 */
[----:B------:R-:W-:-:S06]  /*25b0*/  IMAD.WIDE.U32 R4, R5, 0x2, R2 ;  /* 0x0000000205047825 */ /* 0x000fcc00078e0002 */
[----:B------:R0:W5:Y:S06]  /*25c0*/  LDG.E.U16 R4, desc[UR36][R4.64] ;  /* 0x0000002404047981 */ /* 0x00016c000c1e1500 */
[----:B------:R-:W-:-:S04]  /*25d0*/  @!P1 IMAD R7, R0, R7, RZ ;  /* 0x0000000700079224 */ /* 0x000fc800078e02ff */
[----:B------:R-:W-:-:S05]  /*25e0*/  @!P1 IMAD.WIDE.U32 R2, R7, 0x2, R2 ;  /* 0x0000000207029825 */ /* 0x000fca00078e0002 */
[----:B------:R0:W5:Y:S02]  /*25f0*/  @!P1 LDG.E.U16 R6, desc[UR36][R2.64] ;  /* 0x0000002402069981 */ /* 0x000164000c1e1500 */
.L_x_1683:
[----:B------:R-:W-:Y:S05]  /*2600*/  BSYNC.RECONVERGENT B1 ;  /* 0x0000000000017941 */ /* 0x000fea0003800200 */
.L_x_1682:
[----:B------:R-:W-:Y:S04]  /*2610*/  BSSY.RECONVERGENT B1, `(.L_x_1684) ;  /* 0x000001d000017945 */ /* 0x000fe80003800200 */
[----:B------:R-:W-:Y:S05]  /*2620*/  @P0 BRA `(.L_x_1685) ;  /* 0x00000000006c0947 */ /* 0x000fea0003800000 */
[----:B------:R-:W-:Y:S01]  /*2630*/  IADD3 R19, PT, PT, R19, R8, RZ ;  /* 0x0000000813137210 */ /* 0x000fe20007ffe0ff */
[----:B0----5:R-:W-:Y:S01]  /*2640*/  IMAD.U32 R3, R14, 0x10000, RZ ;  /* 0x000100000e037824 */ /* 0x021fe200078e00ff */
[----:B------:R-:W-:Y:S02]  /*2650*/  SHF.L.U32 R12, R12, 0x10, RZ ;  /* 0x000000100c0c7819 */ /* 0x000fe400000006ff */
[----:B------:R-:W-:-:S03]  /*2660*/  ISETP.GE.U32.AND P0, PT, R19, R22, PT ;  /* 0x000000161300720c */ /* 0x000fc60003f06070 */
[----:B------:R-:W-:-:S05]  /*2670*/  FMUL.FTZ R3, R12, R3 ;  /* 0x000000030c037220 */ /* 0x000fca0000410000 */
[----:B------:R-:W-:-:S04]  /*2680*/  F2FP.BF16.F32.PACK_AB R3, RZ, R3 ;  /* 0x00000003ff03723e */ /* 0x000fc800000010ff */
[----:B------:R-:W-:Y:S01]  /*2690*/  PRMT R12, R3, 0x7610, R12 ;  /* 0x00007610030c7816 */ /* 0x000fe2000000000c */
[----:B------:R-:W-:Y:S06]  /*26a0*/  @P0 BRA `(.L_x_1685) ;  /* 0x00000000004c0947 */ /* 0x000fec0003800000 */
[----:B------:R-:W-:Y:S01]  /*26b0*/  IADD3 R3, PT, PT, R19, R8, RZ ;  /* 0x0000000813037210 */ /* 0x000fe20007ffe0ff */
[----:B------:R-:W-:Y:S01]  /*26c0*/  IMAD.U32 R16, R16, 0x10000, RZ ;  /* 0x0001000010107824 */ /* 0x000fe200078e00ff */
[----:B------:R-:W-:Y:S02]  /*26d0*/  SHF.L.U32 R11, R11, 0x10, RZ ;  /* 0x000000100b0b7819 */ /* 0x000fe400000006ff */
[----:B------:R-:W-:-:S03]  /*26e0*/  ISETP.GE.U32.AND P0, PT, R3, R22, PT ;  /* 0x000000160300720c */ /* 0x000fc60003f06070 */
[----:B------:R-:W-:-:S05]  /*26f0*/  FMUL.FTZ R11, R11, R16 ;  /* 0x000000100b0b7220 */ /* 0x000fca0000410000 */
[----:B------:R-:W-:-:S05]  /*2700*/  F2FP.BF16.F32.PACK_AB R11, RZ, R11 ;  /* 0x0000000bff0b723e */ /* 0x000fca00000010ff */
[----:B------:R-:W-:Y:S05]  /*2710*/  @P0 BRA `(.L_x_1685) ;  /* 0x0000000000300947 */ /* 0x000fea0003800000 */
[----:B------:R-:W-:Y:S01]  /*2720*/  IADD3 R3, PT, PT, R3, R8, RZ ;  /* 0x0000000803037210 */ /* 0x000fe20007ffe0ff */
[----:B------:R-:W-:-:S03]  /*2730*/  IMAD.U32 R10, R10, 0x10000, RZ ;  /* 0x000100000a0a7824 */ /* 0x000fc600078e00ff */
[----:B------:R-:W-:Y:S02]  /*2740*/  ISETP.GE.U32.AND P0, PT, R3, R22, PT ;  /* 0x000000160300720c */ /* 0x000fe40003f06070 */
[----:B------:R-:W-:-:S05]  /*2750*/  SHF.L.U32 R3, R4, 0x10, RZ ;  /* 0x0000001004037819 */ /* 0x000fca00000006ff */
[----:B------:R-:W-:-:S05]  /*2760*/  FMUL.FTZ R3, R10, R3 ;  /* 0x000000030a037220 */ /* 0x000fca0000410000 */
[----:B------:R-:W-:Y:S01]  /*2770*/  F2FP.BF16.F32.PACK_AB R3, RZ, R3 ;  /* 0x00000003ff03723e */ /* 0x000fe200000010ff */
[----:B------:R-:W-:Y:S01]  /*2780*/  @!P0 IMAD.U32 R0, R9, 0x10000, RZ ;  /* 0x0001000009008824 */ /* 0x000fe200078e00ff */
[----:B------:R-:W-:Y:S02]  /*2790*/  @!P0 SHF.L.U32 R5, R6, 0x10, RZ ;  /* 0x0000001006058819 */ /* 0x000fe400000006ff */
[----:B------:R-:W-:-:S03]  /*27a0*/  PRMT R10, R3, 0x7610, R10 ;  /* 0x00007610030a7816 */ /* 0x000fc6000000000a */
[----:B------:R-:W-:-:S05]  /*27b0*/  @!P0 FMUL.FTZ R0, R0, R5 ;  /* 0x0000000500008220 */ /* 0x000fca0000410000 */
[----:B------:R-:W-:-:S04]  /*27c0*/  @!P0 F2FP.BF16.F32.PACK_AB R0, RZ, R0 ;  /* 0x00000000ff00823e */ /* 0x000fc800000010ff */
[----:B------:R-:W-:-:S07]  /*27d0*/  @!P0 PRMT R9, R0, 0x7610, R9 ;  /* 0x0000761000098816 */ /* 0x000fce0000000009 */
.L_x_1685:
[----:B------:R-:W-:Y:S05]  /*27e0*/  BSYNC.RECONVERGENT B1 ;  /* 0x0000000000017941 */ /* 0x000fea0003800200 */
.L_x_1684:
[----:B------:R-:W-:Y:S01]  /*27f0*/  SHF.L.U32 R0, R12, 0x10, RZ ;  /* 0x000000100c007819 */ /* 0x000fe200000006ff */
[----:B0-----:R-:W-:Y:S01]  /*2800*/  IMAD.U32 R3, R10, 0x10000, RZ ;  /* 0x000100000a037824 */ /* 0x001fe200078e00ff */
[----:B------:R-:W-:Y:S02]  /*2810*/  SHF.L.U32 R11, R11, 0x10, RZ ;  /* 0x000000100b0b7819 */ /* 0x000fe400000006ff */
[----:B-----5:R-:W-:-:S03]  /*2820*/  SHF.L.U32 R4, R9, 0x10, RZ ;  /* 0x0000001009047819 */ /* 0x020fc600000006ff */
[----:B------:R-:W-:-:S06]  /*2830*/  FMUL.FTZ R0, R0, R11 ;  /* 0x0000000b00007220 */ /* 0x000fcc0000410000 */
[----:B------:R-:W0:Y:S02]  /*2840*/  F2F.BF16.F32 R0, R0 ;  /* 0x0000000000007304 */ /* 0x000e240000202000 */
[----:B0-----:R-:W-:-:S05]  /*2850*/  SHF.L.U32 R2, R0, 0x10, RZ ;  /* 0x0000001000027819 */ /* 0x001fca00000006ff */
[----:B------:R-:W-:-:S06]  /*2860*/  FMUL.FTZ R2, R3, R2 ;  /* 0x0000000203027220 */ /* 0x000fcc0000410000 */
[----:B------:R-:W0:Y:S02]  /*2870*/  F2F.BF16.F32 R2, R2 ;  /* 0x0000000200027304 */ /* 0x000e240000202000 */
[----:B0-----:R-:W-:-:S04]  /*2880*/  IMAD.U32 R3, R2, 0x10000, RZ ;  /* 0x0001000002037824 */ /* 0x001fc800078e00ff */
[----:B------:R-:W-:-:S05]  /*2890*/  FMUL.FTZ R3, R4, R3 ;  /* 0x0000000304037220 */ /* 0x000fca0000410000 */
[----:B------:R-:W-:-:S04]  /*28a0*/  F2FP.BF16.F32.PACK_AB R3, RZ, R3 ;  /* 0x00000003ff03723e */ /* 0x000fc800000010ff */
[----:B------:R-:W-:Y:S01]  /*28b0*/  PRMT R16, R3, 0x7610, R16 ;  /* 0x0000761003107816 */ /* 0x000fe20000000010 */
[----:B------:R-:W-:Y:S06]  /*28c0*/  BRA `(.L_x_1658) ;  /* 0x0000008800d47947 */ /* 0x000fec0003800000 */
.L_x_1678:
[----:B------:R-:W0:Y:S01]  /*28d0*/  LDCU UR4, c[0x0][0x390] ;  /* 0x00007200ff0477ac */ /* 0x000e220008000800 */
[----:B------:R-:W1:Y:S01]  /*28e0*/  LDC.U16 R9, c[0x0][0x382] ;  /* 0x0000e080ff097b82 */ /* 0x000e620000000400 */
[----:B------:R-:W-:Y:S01]  /*28f0*/  BSSY.RECONVERGENT B1, `(.L_x_1686) ;  /* 0x000040e000017945 */ /* 0x000fe20003800200 */
[----:B0-----:R-:W-:-:S05]  /*2900*/  MOV R20, UR4 ;  /* 0x0000000400147c02 */ /* 0x001fca0008000f00 */
[----:B------:R-:W-:Y:S01]  /*2910*/  IMAD R3, R20, 0x3, R19 ;  /* 0x0000000314037824 */ /* 0x000fe200078e0213 */
[-C--:B-1----:R-:W-:Y:S01]  /*2920*/  MOV R18, R9.reuse ;  /* 0x0000000900127202 */ /* 0x082fe20000000f00 */
[----:B------:R-:W-:Y:S01]  /*2930*/  IMAD.MOV.U32 R11, RZ, RZ, R9 ;  /* 0x000000ffff0b7224 */ /* 0x000fe200078e0009 */
[----:B------:R-:W-:Y:S02]  /*2940*/  MOV R10, R9 ;  /* 0x00000009000a7202 */ /* 0x000fe40000000f00 */
[----:B------:R-:W-:-:S13]  /*2950*/  ISETP.GE.U32.AND P0, PT, R3, R22, PT ;  /* 0x000000160300720c */ /* 0x000fda0003f06070 */
[----:B------:R-:W-:Y:S05]  /*2960*/  @P0 BRA `(.L_x_1687) ;  /* 0x0000004000180947 */ /* 0x000fea0003800000 */
[----:B------:R-:W-:-:S13]  /*2970*/  ISETP.NE.AND P0, PT, R6, RZ, PT ;  /* 0x000000ff0600720c */ /* 0x000fda0003f05270 */
[----:B------:R0:W5:Y:S01]  /*2980*/  @!P0 LDG.E.U16 R2, desc[UR36][R4.64] ;  /* 0x0000002404028981 */ /* 0x000162000c1e1500 */
[----:B------:R-:W-:Y:S01]  /*2990*/  IADD3 R3, PT, PT, R6, -0x1, RZ ;  /* 0xffffffff06037810 */ /* 0x000fe20007ffe0ff */
[----:B------:R-:W-:Y:S01]  /*29a0*/  IMAD.MOV.U32 R18, RZ, RZ, R9 ;  /* 0x000000ffff127224 */ /* 0x000fe200078e0009 */
[-C--:B------:R-:W-:Y:S02]  /*29b0*/  MOV R11, R9.reuse ;  /* 0x00000009000b7202 */ /* 0x080fe40000000f00 */
[----:B------:R-:W-:Y:S02]  /*29c0*/  VIMNMX.U32 R8, PT, PT, R3, 0x18, PT ;  /* 0x0000001803087848 */ /* 0x000fe40003fe0000 */
[----:B------:R-:W-:-:S03]  /*29d0*/  MOV R10, R9 ;  /* 0x00000009000a7202 */ /* 0x000fc60000000f00 */
[----:B0-----:R-:W-:-:S07]  /*29e0*/  VIADD R8, R8, 0x1 ;  /* 0x0000000108087836 */ /* 0x001fce0000000000 */
.L_x_1693:
[----:B------:R-:W0:Y:S01]  /*29f0*/  LDCU UR4, c[0x0][0x390] ;  /* 0x00007200ff0477ac */ /* 0x000e220008000800 */
[C---:B-----5:R-:W-:Y:S02]  /*2a00*/  @!P0 PRMT R12, R2.reuse, 0x7610, R12 ;  /* 0x00007610020c8816 */ /* 0x060fe4000000000c */
[C---:B------:R-:W-:Y:S02]  /*2a10*/  @!P0 PRMT R0, R2.reuse, 0x7610, R0 ;  /* 0x0000761002008816 */ /* 0x040fe40000000000 */
[C---:B------:R-:W-:Y:S02]  /*2a20*/  @!P0 PRMT R7, R2.reuse, 0x7610, R7 ;  /* 0x0000761002078816 */ /* 0x040fe40000000007 */
[----:B------:R-:W-:Y:S01]  /*2a30*/  @!P0 PRMT R6, R2, 0x7610, R6 ;  /* 0x0000761002068816 */ /* 0x000fe20000000006 */
[----:B------:R-:W-:Y:S06]  /*2a40*/  @!P0 BRA `(.L_x_1688) ;  /* 0x0000003c00848947 */ /* 0x000fec0003800000 */
[----:B------:R-:W1:Y:S01]  /*2a50*/  LDCU.64 UR30, c[0x0][0x3c8] ;  /* 0x00007900ff1e77ac */ /* 0x000e620008000a00 */
[----:B------:R-:W-:Y:S01]  /*2a60*/  HFMA2 R6, -RZ, RZ, 0, 0 ;  /* 0x00000000ff067431 */ /* 0x000fe200000001ff */
[----:B------:R-:W-:Y:S01]  /*2a70*/  MOV R7, R19 ;  /* 0x0000001300077202 */ /* 0x000fe20000000f00 */
[----:B------:R-:W2:Y:S01]  /*2a80*/  LDCU UR50, c[0x0][0x3d0] ;  /* 0x00007a00ff3277ac */ /* 0x000ea20008000800 */
[----:B------:R-:W-:Y:S01]  /*2a90*/  ISETP.NE.AND P1, PT, R3, RZ, PT ;  /* 0x000000ff0300720c */ /* 0x000fe20003f25270 */
[----:B------:R-:W3:Y:S01]  /*2aa0*/  LDCU UR5, c[0x0][0x4f4] ;  /* 0x00009e80ff0577ac */ /* 0x000ee20008000800 */
[----:B------:R-:W4:Y:S01]  /*2ab0*/  LDCU UR77, c[0x0][0x3d4] ;  /* 0x00007a80ff4d77ac */ /* 0x000f220008000800 */
[----:B------:R-:W0:Y:S01]  /*2ac0*/  LDCU UR76, c[0x0][0x4f8] ;  /* 0x00009f00ff4c77ac */ /* 0x000e220008000800 */
[----:B-1----:R-:W-:Y:S01]  /*2ad0*/  IMAD.HI.U32 R0, R19, UR31, R6 ;  /* 0x0000001f13007c27 */ /* 0x002fe2000f8e0006 */
[----:B------:R-:W1:Y:S04]  /*2ae0*/  LDCU UR75, c[0x0][0x3e8] ;  /* 0x00007d00ff4b77ac */ /* 0x000e680008000800 */
[----:B--2---:R-:W-:Y:S01]  /*2af0*/  SHF.R.U32.HI R12, RZ, UR50, R0 ;  /* 0x00000032ff0c7c19 */ /* 0x004fe20008011600 */
[----:B------:R-:W2:Y:S04]  /*2b00*/  LDCU UR74, c[0x0][0x4fc] ;  /* 0x00009f80ff4a77ac */ /* 0x000ea80008000800 */
[----:B------:R-:W-:Y:S01]  /*2b10*/  IMAD.MOV R0, RZ, RZ, -R12 ;  /* 0x000000ffff007224 */ /* 0x000fe200078e0a0c */
[----:B------:R-:W0:Y:S03]  /*2b20*/  LDCU UR73, c[0x0][0x3ec] ;  /* 0x00007d80ff4977ac */ /* 0x000e260008000800 */
[----:B------:R-:W-:Y:S01]  /*2b30*/  IMAD R0, R0, UR30, R19 ;  /* 0x0000001e00007c24 */ /* 0x000fe2000f8e0213 */
[----:B------:R-:W0:Y:S03]  /*2b40*/  LDCU UR72, c[0x0][0x500] ;  /* 0x0000a000ff4877ac */ /* 0x000e260008000800 */
[----:B---3--:R-:W-:Y:S01]  /*2b50*/  IMAD R0, R0, UR5, RZ ;  /* 0x0000000500007c24 */ /* 0x008fe2000f8e02ff */
[----:B------:R-:W3:Y:S01]  /*2b60*/  LDCU UR71, c[0x0][0x400] ;  /* 0x00008000ff4777ac */ /* 0x000ee20008000800 */
[----:B------:R-:W0:Y:S01]  /*2b70*/  LDCU UR70, c[0x0][0x504] ;  /* 0x0000a080ff4677ac */ /* 0x000e220008000800 */
        /* <DEDUP_REMOVED lines=38> */
[----:B------:R-:W0:Y:S01]  /*2de0*/  LDCU.64 UR32, c[0x0][0x3d8] ;  /* 0x00007b00ff2077ac */ /* 0x000e220008000a00 */
        /* <DEDUP_REMOVED lines=8> */
[----:B-1234-:R-:W-:Y:S05]  /*2e70*/  @!P1 BRA `(.L_x_1689) ;  /* 0x0000000c00949947 */ /* 0x01efea0003800000 */
[----:B------:R-:W-:Y:S02]  /*2e80*/  MOV R6, RZ ;  /* 0x000000ff00067202 */ /* 0x000fe40000000f00 */
[----:B------:R-:W-:Y:S02]  /*2e90*/  MOV R7, R12 ;  /* 0x0000000c00077202 */ /* 0x000fe40000000f00 */
[----:B------:R-:W-:Y:S01]  /*2ea0*/  ISETP.NE.AND P2, PT, R8, 0x2, PT ;  /* 0x000000020800780c */ /* 0x000fe20003f45270 */
[----:B0-----:R-:W-:-:S05]  /*2eb0*/  IMAD.HI.U32 R6, R12, UR32, R6 ;  /* 0x000000200c067c27 */ /* 0x001fca000f8e0006 */
[----:B------:R-:W-:-:S05]  /*2ec0*/  SHF.R.U32.HI R13, RZ, UR33, R6 ;  /* 0x00000021ff0d7c19 */ /* 0x000fca0008011606 */
[----:B------:R-:W-:-:S04]  /*2ed0*/  IMAD.MOV R7, RZ, RZ, -R13 ;  /* 0x000000ffff077224 */ /* 0x000fc800078e0a0d */
[----:B------:R-:W-:-:S04]  /*2ee0*/  IMAD R7, R7, UR77, R12 ;  /* 0x0000004d07077c24 */ /* 0x000fc8000f8e020c */
[----:B------:R-:W-:Y:S01]  /*2ef0*/  IMAD R0, R7, UR76, R0 ;  /* 0x0000004c07007c24 */ /* 0x000fe2000f8e0200 */
[----:B------:R-:W-:Y:S06]  /*2f00*/  @!P2 BRA `(.L_x_1689) ;  /* 0x0000000c0070a947 */ /* 0x000fec0003800000 */
[----:B------:R-:W-:Y:S01]  /*2f10*/  HFMA2 R6, -RZ, RZ, 0, 0 ;  /* 0x00000000ff067431 */ /* 0x000fe200000001ff */
[----:B------:R-:W-:Y:S02]  /*2f20*/  MOV R7, R13 ;  /* 0x0000000d00077202 */ /* 0x000fe40000000f00 */
[----:B------:R-:W-:Y:S02]  /*2f30*/  ISETP.NE.AND P2, PT, R8, 0x3, PT ;  /* 0x000000030800780c */ /* 0x000fe40003f45270 */
[----:B------:R-:W-:-:S05]  /*2f40*/  IMAD.HI.U32 R6, R13, UR35, R6 ;  /* 0x000000230d067c27 */ /* 0x000fca000f8e0006 */
[----:B------:R-:W-:-:S05]  /*2f50*/  SHF.R.U32.HI R12, RZ, UR75, R6 ;  /* 0x0000004bff0c7c19 */ /* 0x000fca0008011606 */
[----:B------:R-:W-:-:S04]  /*2f60*/  IMAD.MOV R7, RZ, RZ, -R12 ;  /* 0x000000ffff077224 */ /* 0x000fc800078e0a0c */
[----:B------:R-:W-:-:S04]  /*2f70*/  IMAD R7, R7, UR34, R13 ;  /* 0x0000002207077c24 */ /* 0x000fc8000f8e020d */
[----:B------:R-:W-:Y:S01]  /*2f80*/  IMAD R0, R7, UR74, R0 ;  /* 0x0000004a07007c24 */ /* 0x000fe2000f8e0200 */
[----:B------:R-:W-:Y:S06]  /*2f90*/  @!P2 BRA `(.L_x_1689) ;  /* 0x0000000c004ca947 */ /* 0x000fec0003800000 */
[----:B------:R-:W-:Y:S02]  /*2fa0*/  MOV R6, RZ ;  /* 0x000000ff00067202 */ /* 0x000fe40000000f00 */
[----:B------:R-:W-:Y:S02]  /*2fb0*/  MOV R7, R12 ;  /* 0x0000000c00077202 */ /* 0x000fe40000000f00 */
[----:B------:R-:W-:Y:S01]  /*2fc0*/  ISETP.NE.AND P2, PT, R8, 0x4, PT ;  /* 0x000000040800780c */ /* 0x000fe20003f45270 */
[----:B------:R-:W-:-:S05]  /*2fd0*/  IMAD.HI.U32 R6, R12, UR38, R6 ;  /* 0x000000260c067c27 */ /* 0x000fca000f8e0006 */
        /* <DEDUP_REMOVED lines=59> */
[----:B------:R-:W0:Y:S01]  /*3390*/  LDCU.64 UR52, c[0x0][0x440] ;  /* 0x00008800ff3477ac */ /* 0x000e220008000a00 */
[----:B------:R-:W-:Y:S01]  /*33a0*/  HFMA2 R6, -RZ, RZ, 0, 0 ;  /* 0x00000000ff067431 */ /* 0x000fe200000001ff */
[----:B------:R-:W-:Y:S02]  /*33b0*/  MOV R7, R13 ;  /* 0x0000000d00077202 */ /* 0x000fe40000000f00 */
[----:B------:R-:W-:Y:S02]  /*33c0*/  ISETP.NE.AND P2, PT, R8, 0xb, PT ;  /* 0x0000000b0800780c */ /* 0x000fe40003f45270 */
[----:B0-----:R-:W-:-:S05]  /*33d0*/  IMAD.HI.U32 R6, R13, UR53, R6 ;  /* 0x000000350d067c27 */ /* 0x001fca000f8e0006 */
[----:B------:R-:W-:-:S05]  /*33e0*/  SHF.R.U32.HI R12, RZ, UR59, R6 ;  /* 0x0000003bff0c7c19 */ /* 0x000fca0008011606 */
[----:B------:R-:W-:-:S04]  /*33f0*/  IMAD.MOV R7, RZ, RZ, -R12 ;  /* 0x000000ffff077224 */ /* 0x000fc800078e0a0c */
[----:B------:R-:W-:-:S04]  /*3400*/  IMAD R7, R7, UR52, R13 ;  /* 0x0000003407077c24 */ /* 0x000fc8000f8e020d */
[----:B------:R-:W-:Y:S01]  /*3410*/  IMAD R0, R7, UR58, R0 ;  /* 0x0000003a07007c24 */ /* 0x000fe2000f8e0200 */
[----:B------:R-:W-:Y:S06]  /*3420*/  @!P2 BRA `(.L_x_1689) ;  /* 0x000000080028a947 */ /* 0x000fec0003800000 */
[----:B------:R-:W0:Y:S01]  /*3430*/  LDCU.64 UR52, c[0x0][0x450] ;  /* 0x00008a00ff3477ac */ /* 0x000e220008000a00 */
        /* <DEDUP_REMOVED lines=119> */
[----:B------:R-:W-:Y:S01]  /*3bb0*/  ISETP.NE.AND P2, PT, R8, 0x18, PT ;  /* 0x000000180800780c */ /* 0x000fe20003f45270 */
[----:B------:R-:W0:Y:S01]  /*3bc0*/  LDCU.64 UR52, c[0x0][0x4e0] ;  /* 0x00009c00ff3477ac */ /* 0x000e220008000a00 */
[----:B------:R-:W-:Y:S02]  /*3bd0*/  MOV R6, RZ ;  /* 0x000000ff00067202 */ /* 0x000fe40000000f00 */
[----:B------:R-:W-:-:S09]  /*3be0*/  MOV R7, R20 ;  /* 0x0000001400077202 */ /* 0x000fd20000000f00 */
[----:B------:R-:W1:Y:S01]  /*3bf0*/  @P2 LDC.64 R12, c[0x0][0x4e8] ;  /* 0x00013a00ff0c2b82 */ /* 0x000e620000000a00 */
[----:B0-----:R-:W-:-:S07]  /*3c00*/  IMAD.HI.U32 R6, R20, UR52, R6 ;  /* 0x0000003414067c27 */ /* 0x001fce000f8e0006 */
[----:B------:R-:W0:Y:S01]  /*3c10*/  @P2 LDC R16, c[0x0][0x4f0] ;  /* 0x00013c00ff102b82 */ /* 0x000e220000000800 */
[----:B------:R-:W-:Y:S01]  /*3c20*/  SHF.R.U32.HI R7, RZ, UR53, R6 ;  /* 0x00000035ff077c19 */ /* 0x000fe20008011606 */
[----:B------:R-:W-:-:S03]  /*3c30*/  @P2 IMAD.MOV.U32 R6, RZ, RZ, RZ ;  /* 0x000000ffff062224 */ /* 0x000fc600078e00ff */
[----:B------:R-:W-:-:S03]  /*3c40*/  IADD3 R15, PT, PT, -R7, RZ, RZ ;  /* 0x000000ff070f7210 */ /* 0x000fc60007ffe1ff */
[----:B------:R-:W2:Y:S01]  /*3c50*/  @P2 LDC R17, c[0x0][0x554] ;  /* 0x00015500ff112b82 */ /* 0x000ea20000000800 */
[----:B-1----:R-:W-:-:S05]  /*3c60*/  @P2 IMAD.HI.U32 R13, R7, R13, R6 ;  /* 0x0000000d070d2227 */ /* 0x002fca00078e0006 */
[----:B0-----:R-:W-:Y:S01]  /*3c70*/  @P2 SHF.R.U32.HI R6, RZ, R16, R13 ;  /* 0x00000010ff062219 */ /* 0x001fe2000001160d */
[----:B------:R-:W-:-:S03]  /*3c80*/  IMAD R13, R15, UR28, R20 ;  /* 0x0000001c0f0d7c24 */ /* 0x000fc6000f8e0214 */
[----:B------:R-:W-:Y:S01]  /*3c90*/  @P2 IADD3 R15, PT, PT, -R6, RZ, RZ ;  /* 0x000000ff060f2210 */ /* 0x000fe20007ffe1ff */
[----:B------:R-:W-:-:S04]  /*3ca0*/  IMAD R0, R13, UR29, R0 ;  /* 0x0000001d0d007c24 */ /* 0x000fc8000f8e0200 */
[----:B------:R-:W-:-:S04]  /*3cb0*/  @P2 IMAD R7, R15, R12, R7 ;  /* 0x0000000c0f072224 */ /* 0x000fc800078e0207 */
[----:B--2---:R-:W-:-:S07]  /*3cc0*/  @P2 IMAD R0, R7, R17, R0 ;  /* 0x0000001107002224 */ /* 0x004fce00078e0200 */
.L_x_1689:
[----:B------:R-:W-:Y:S01]  /*3cd0*/  LOP3.LUT R7, R0, 0xfffffffe, RZ, 0xc0, !PT ;  /* 0xfffffffe00077812 */ /* 0x000fe200078ec0ff */
[----:B------:R-:W1:Y:S03]  /*3ce0*/  LDCU UR52, c[0x0][0x3d0] ;  /* 0x00007a00ff3477ac */ /* 0x000e660008000800 */
[----:B------:R-:W-:-:S05]  /*3cf0*/  IADD3 R6, P2, PT, R7, R4, RZ ;  /* 0x0000000407067210 */ /* 0x000fca0007f5e0ff */
[----:B------:R-:W-:-:S05]  /*3d00*/  IMAD.X R7, RZ, RZ, R5, P2 ;  /* 0x000000ffff077224 */ /* 0x000fca00010e0605 */
[----:B------:R2:W5:Y:S01]  /*3d10*/  LDG.E.U16 R6, desc[UR36][R6.64] ;  /* 0x0000002406067981 */ /* 0x000562000c1e1500 */
[----:B0-----:R-:W-:Y:S02]  /*3d20*/  IADD3 R13, PT, PT, R19, UR4, RZ ;  /* 0x00000004130d7c10 */ /* 0x001fe4000fffe0ff */
[----:B------:R-:W-:-:S05]  /*3d30*/  MOV R12, RZ ;  /* 0x000000ff000c7202 */ /* 0x000fca0000000f00 */
[----:B------:R-:W-:-:S05]  /*3d40*/  IMAD.HI.U32 R0, R13, UR31, R12 ;  /* 0x0000001f0d007c27 */ /* 0x000fca000f8e000c */
[----:B-1----:R-:W-:-:S05]  /*3d50*/  SHF.R.U32.HI R17, RZ, UR52, R0 ;  /* 0x00000034ff117c19 */ /* 0x002fca0008011600 */
[----:B------:R-:W-:-:S04]  /*3d60*/  IMAD.MOV R15, RZ, RZ, -R17 ;  /* 0x000000ffff0f7224 */ /* 0x000fc800078e0a11 */
[----:B------:R-:W-:-:S04]  /*3d70*/  IMAD R0, R15, UR30, R13 ;  /* 0x0000001e0f007c24 */ /* 0x000fc8000f8e020d */
[----:B------:R-:W-:Y:S01]  /*3d80*/  IMAD R0, R0, UR5, RZ ;  /* 0x0000000500007c24 */ /* 0x000fe2000f8e02ff */
[----:B--2---:R-:W-:Y:S06]  /*3d90*/  @!P1 BRA `(.L_x_1690) ;  /* 0x0000000c00689947 */ /* 0x004fec0003800000 */
[----:B------:R-:W-:Y:S01]  /*3da0*/  HFMA2 R16, -RZ, RZ, 0, 0 ;  /* 0x00000000ff107431 */ /* 0x000fe200000001ff */
[----:B------:R-:W-:-:S04]  /*3db0*/  ISETP.NE.AND P2, PT, R8, 0x2, PT ;  /* 0x000000020800780c */ /* 0x000fc80003f45270 */
[----:B------:R-:W-:-:S05]  /*3dc0*/  IMAD.HI.U32 R7, R17, UR32, R16 ;  /* 0x0000002011077c27 */ /* 0x000fca000f8e0010 */
[----:B------:R-:W-:-:S04]  /*3dd0*/  SHF.R.U32.HI R15, RZ, UR33, R7 ;  /* 0x00000021ff0f7c19 */ /* 0x000fc80008011607 */
[----:B------:R-:W-:-:S05]  /*3de0*/  IADD3 R7, PT, PT, -R15, RZ, RZ ;  /* 0x000000ff0f077210 */ /* 0x000fca0007ffe1ff */
[----:B------:R-:W-:-:S04]  /*3df0*/  IMAD R7, R7, UR77, R17 ;  /* 0x0000004d07077c24 */ /* 0x000fc8000f8e0211 */
[----:B------:R-:W-:Y:S01]  /*3e00*/  IMAD R0, R7, UR76, R0 ;  /* 0x0000004c07007c24 */ /* 0x000fe2000f8e0200 */
[----:B------:R-:W-:Y:S06]  /*3e10*/  @!P2 BRA `(.L_x_1690) ;  /* 0x0000000c0048a947 */ /* 0x000fec0003800000 */
[----:B------:R-:W-:Y:S01]  /*3e20*/  MOV R17, R15 ;  /* 0x0000000f00117202 */ /* 0x000fe20000000f00 */
[----:B------:R-:W-:Y:S01]  /*3e30*/  IMAD.MOV.U32 R16, RZ, RZ, RZ ;  /* 0x000000ffff107224 */ /* 0x000fe200078e00ff */
[----:B------:R-:W-:-:S03]  /*3e40*/  ISETP.NE.AND P2, PT, R8, 0x3, PT ;  /* 0x000000030800780c */ /* 0x000fc60003f45270 */
[----:B------:R-:W-:-:S05]  /*3e50*/  IMAD.HI.U32 R7, R15, UR35, R16 ;  /* 0x000000230f077c27 */ /* 0x000fca000f8e0010 */
[----:B------:R-:W-:-:S04]  /*3e60*/  SHF.R.U32.HI R17, RZ, UR75, R7 ;  /* 0x0000004bff117c19 */ /* 0x000fc80008011607 */
[----:B------:R-:W-:-:S05]  /*3e70*/  IADD3 R7, PT, PT, -R17, RZ, RZ ;  /* 0x000000ff11077210 */ /* 0x000fca0007ffe1ff */
[----:B------:R-:W-:-:S04]  /*3e80*/  IMAD R7, R7, UR34, R15 ;  /* 0x0000002207077c24 */ /* 0x000fc8000f8e020f */
[----:B------:R-:W-:Y:S01]  /*3e90*/  IMAD R0, R7, UR74, R0 ;  /* 0x0000004a07007c24 */ /* 0x000fe2000f8e0200 */
[----:B------:R-:W-:Y:S06]  /*3ea0*/  @!P2 BRA `(.L_x_1690) ;  /* 0x0000000c0024a947 */ /* 0x000fec0003800000 */
        /* <DEDUP_REMOVED lines=8> */
[----:B------:R-:W-:Y:S01]  /*3f30*/  MOV R16, RZ ;  /* 0x000000ff00107202 */ /* 0x000fe20000000f00 */
[----:B------:R-:W-:Y:S01]  /*3f40*/  IMAD.MOV.U32 R17, RZ, RZ, R15 ;  /* 0x000000ffff117224 */ /* 0x000fe200078e000f */
[----:B------:R-:W-:-:S03]  /*3f50*/  ISETP.NE.AND P2, PT, R8, 0x5, PT ;  /* 0x000000050800780c */ /* 0x000fc60003f45270 */
[----:B------:R-:W-:-:S05]  /*3f60*/  IMAD.HI.U32 R7, R15, UR41, R16 ;  /* 0x000000290f077c27 */ /* 0x000fca000f8e0010 */
[----:B------:R-:W-:-:S04]  /*3f70*/  SHF.R.U32.HI R17, RZ, UR71, R7 ;  /* 0x00000047ff117c19 */ /* 0x000fc80008011607 */
[----:B------:R-:W-:-:S05]  /*3f80*/  IADD3 R7, PT, PT, -R17, RZ, RZ ;  /* 0x000000ff11077210 */ /* 0x000fca0007ffe1ff */
[----:B------:R-:W-:-:S04]  /*3f90*/  IMAD R7, R7, UR40, R15 ;  /* 0x0000002807077c24 */ /* 0x000fc8000f8e020f */
[----:B------:R-:W-:Y:S01]  /*3fa0*/  IMAD R0, R7, UR70, R0 ;  /* 0x0000004607007c24 */ /* 0x000fe2000f8e0200 */
[----:B------:R-:W-:Y:S06]  /*3fb0*/  @!P2 BRA `(.L_x_1690) ;  /* 0x0000000800e0a947 */ /* 0x000fec0003800000 */
[----:B------:R-:W-:Y:S01]  /*3fc0*/  HFMA2 R16, -RZ, RZ, 0, 0 ;  /* 0x00000000ff107431 */ /* 0x000fe200000001ff */
[----:B------:R-:W-:-:S04]  /*3fd0*/  ISETP.NE.AND P2, PT, R8, 0x6, PT ;  /* 0x000000060800780c */ /* 0x000fc80003f45270 */
        /* <DEDUP_REMOVED lines=15> */
[----:B------:R-:W-:Y:S02]  /*40d0*/  MOV R16, RZ ;  /* 0x000000ff00107202 */ /* 0x000fe40000000f00 */
[----:B------:R-:W-:-:S03]  /*40e0*/  ISETP.NE.AND P2, PT, R8, 0x8, PT ;  /* 0x000000080800780c */ /* 0x000fc60003f45270 */
        /* <DEDUP_REMOVED lines=23> */
[----:B------:R-:W0:Y:S01]  /*4260*/  LDCU.64 UR52, c[0x0][0x440] ;  /* 0x00008800ff3477ac */ /* 0x000e220008000a00 */
[----:B------:R-:W-:Y:S02]  /*4270*/  HFMA2 R16, -RZ, RZ, 0, 0 ;  /* 0x00000000ff107431 */ /* 0x000fe400000001ff */
[----:B------:R-:W-:Y:S01]  /*4280*/  IMAD.MOV.U32 R17, RZ, RZ, R15 ;  /* 0x000000ffff117224 */ /* 0x000fe200078e000f */
[----:B------:R-:W-:Y:S02]  /*4290*/  ISETP.NE.AND P2, PT, R8, 0xb, PT ;  /* 0x0000000b0800780c */ /* 0x000fe40003f45270 */
[----:B0-----:R-:W-:-:S05]  /*42a0*/  IMAD.HI.U32 R7, R15, UR53, R16 ;  /* 0x000000350f077c27 */ /* 0x001fca000f8e0010 */
[----:B------:R-:W-:-:S04]  /*42b0*/  SHF.R.U32.HI R17, RZ, UR59, R7 ;  /* 0x0000003bff117c19 */ /* 0x000fc80008011607 */
[----:B------:R-:W-:-:S05]  /*42c0*/  IADD3 R7, PT, PT, -R17, RZ, RZ ;  /* 0x000000ff11077210 */ /* 0x000fca0007ffe1ff */
[----:B------:R-:W-:-:S04]  /*42d0*/  IMAD R7, R7, UR52, R15 ;  /* 0x0000003407077c24 */ /* 0x000fc8000f8e020f */
[----:B------:R-:W-:Y:S01]  /*42e0*/  IMAD R0, R7, UR58, R0 ;  /* 0x0000003a07007c24 */ /* 0x000fe2000f8e0200 */
[----:B------:R-:W-:Y:S06]  /*42f0*/  @!P2 BRA `(.L_x_1690) ;  /* 0x000000080010a947 */ /* 0x000fec0003800000 */
[----:B------:R-:W0:Y:S01]  /*4300*/  LDCU.64 UR52, c[0x0][0x450] ;  /* 0x00008a00ff3477ac */ /* 0x000e220008000a00 */
[----:B------:R-:W-:Y:S02]  /*4310*/  MOV R16, RZ ;  /* 0x000000ff00107202 */ /* 0x000fe40000000f00 */
[----:B------:R-:W-:-:S03]  /*4320*/  ISETP.NE.AND P2, PT, R8, 0xc, PT ;  /* 0x0000000c0800780c */ /* 0x000fc60003f45270 */
        /* <DEDUP_REMOVED lines=18> */
[----:B------:R-:W-:-:S04]  /*4450*/  ISETP.NE.AND P2, PT, R8, 0xe, PT ;  /* 0x0000000e0800780c */ /* 0x000fc80003f45270 */
[----:B0-----:R-:W-:-:S05]  /*4460*/  IMAD.HI.U32 R7, R17, UR52, R16 ;  /* 0x0000003411077c27 */ /* 0x001fca000f8e0010 */
[----:B------:R-:W-:-:S04]  /*4470*/  SHF.R.U32.HI R15, RZ, UR53, R7 ;  /* 0x00000035ff0f7c19 */ /* 0x000fc80008011607 */
[----:B------:R-:W-:-:S05]  /*4480*/  IADD3 R7, PT, PT, -R15, RZ, RZ ;  /* 0x000000ff0f077210 */ /* 0x000fca0007ffe1ff */
[----:B------:R-:W-:-:S04]  /*4490*/  IMAD R7, R7, UR6, R17 ;  /* 0x0000000607077c24 */ /* 0x000fc8000f8e0211 */
[----:B------:R-:W-:Y:S01]  /*44a0*/  IMAD R0, R7, UR7, R0 ;  /* 0x0000000707007c24 */ /* 0x000fe2000f8e0200 */
[----:B------:R-:W-:Y:S06]  /*44b0*/  @!P2 BRA `(.L_x_1690) ;  /* 0x0000000400a0a947 */ /* 0x000fec0003800000 */
[----:B------:R-:W0:Y:S01]  /*44c0*/  LDCU.64 UR52, c[0x0][0x470] ;  /* 0x00008e00ff3477ac */ /* 0x000e220008000a00 */
[----:B------:R-:W-:Y:S01]  /*44d0*/  MOV R17, R15 ;  /* 0x0000000f00117202 */ /* 0x000fe20000000f00 */
[----:B------:R-:W-:Y:S01]  /*44e0*/  IMAD.MOV.U32 R16, RZ, RZ, RZ ;  /* 0x000000ffff107224 */ /* 0x000fe200078e00ff */
[----:B------:R-:W-:-:S03]  /*44f0*/  ISETP.NE.AND P2, PT, R8, 0xf, PT ;  /* 0x0000000f0800780c */ /* 0x000fc60003f45270 */
[----:B0-----:R-:W-:-:S05]  /*4500*/  IMAD.HI.U32 R7, R15, UR53, R16 ;  /* 0x000000350f077c27 */ /* 0x001fca000f8e0010 */
[----:B------:R-:W-:-:S04]  /*4510*/  SHF.R.U32.HI R17, RZ, UR8, R7 ;  /* 0x00000008ff117c19 */ /* 0x000fc80008011607 */
[----:B------:R-:W-:-:S05]  /*4520*/  IADD3 R7, PT, PT, -R17, RZ, RZ ;  /* 0x000000ff11077210 */ /* 0x000fca0007ffe1ff */
[----:B------:R-:W-:-:S04]  /*4530*/  IMAD R7, R7, UR52, R15 ;  /* 0x0000003407077c24 */ /* 0x000fc8000f8e020f */
[----:B------:R-:W-:Y:S01]  /*4540*/  IMAD R0, R7, UR9, R0 ;  /* 0x0000000907007c24 */ /* 0x000fe2000f8e0200 */
[----:B------:R-:W-:Y:S06]  /*4550*/  @!P2 BRA `(.L_x_1690) ;  /* 0x000000040078a947 */ /* 0x000fec0003800000 */
[----:B------:R-:W0:Y:S01]  /*4560*/  LDCU.64 UR52, c[0x0][0x480] ;  /* 0x00009000ff3477ac */ /* 0x000e220008000a00 */
        /* <DEDUP_REMOVED lines=9> */
[----:B------:R-:W-:Y:S01]  /*4600*/  MOV R16, RZ ;  /* 0x000000ff00107202 */ /* 0x000fe20000000f00 */
[----:B------:R-:W-:Y:S01]  /*4610*/  IMAD.MOV.U32 R17, RZ, RZ, R15 ;  /* 0x000000ffff117224 */ /* 0x000fe200078e000f */
        /* <DEDUP_REMOVED lines=8> */
[----:B------:R-:W-:Y:S01]  /*46a0*/  HFMA2 R16, -RZ, RZ, 0, 0 ;  /* 0x00000000ff107431 */ /* 0x000fe200000001ff */
[----:B------:R-:W-:-:S04]  /*46b0*/  ISETP.NE.AND P2, PT, R8, 0x12, PT ;  /* 0x000000120800780c */ /* 0x000fc80003f45270 */
        /* <DEDUP_REMOVED lines=54> */
[----:B------:R-:W-:Y:S01]  /*4a20*/  ISETP.NE.AND P2, PT, R8, 0x18, PT ;  /* 0x000000180800780c */ /* 0x000fe20003f45270 */
[----:B------:R-:W0:Y:S01]  /*4a30*/  LDCU.64 UR52, c[0x0][0x4e0] ;  /* 0x00009c00ff3477ac */ /* 0x000e220008000a00 */
[----:B------:R-:W-:Y:S01]  /*4a40*/  MOV R16, RZ ;  /* 0x000000ff00107202 */ /* 0x000fe20000000f00 */
[----:B------:R-:W-:-:S10]  /*4a50*/  IMAD.MOV.U32 R17, RZ, RZ, R7 ;  /* 0x000000ffff117224 */ /* 0x000fd400078e0007 */
[----:B------:R-:W1:Y:S01]  /*4a60*/  @P2 LDC.64 R20, c[0x0][0x4e8] ;  /* 0x00013a00ff142b82 */ /* 0x000e620000000a00 */
[----:B0-----:R-:W-:-:S07]  /*4a70*/  IMAD.HI.U32 R16, R7, UR52, R16 ;  /* 0x0000003407107c27 */ /* 0x001fce000f8e0010 */
[----:B------:R-:W0:Y:S01]  /*4a80*/  @P2 LDC R22, c[0x0][0x4f0] ;  /* 0x00013c00ff162b82 */ /* 0x000e220000000800 */
[----:B------:R-:W-:Y:S02]  /*4a90*/  SHF.R.U32.HI R17, RZ, UR53, R16 ;  /* 0x00000035ff117c19 */ /* 0x000fe40008011610 */
[----:B------:R-:W-:-:S05]  /*4aa0*/  @P2 MOV R16, RZ ;  /* 0x000000ff00102202 */ /* 0x000fca0000000f00 */
[----:B------:R-:W2:Y:S01]  /*4ab0*/  @P2 LDC R15, c[0x0][0x554] ;  /* 0x00015500ff0f2b82 */ /* 0x000ea20000000800 */
[C---:B-1----:R-:W-:Y:S01]  /*4ac0*/  @P2 IMAD.HI.U32 R21, R17.reuse, R21, R16 ;  /* 0x0000001511152227 */ /* 0x042fe200078e0010 */
[----:B------:R-:W-:-:S05]  /*4ad0*/  IADD3 R16, PT, PT, -R17, RZ, RZ ;  /* 0x000000ff11107210 */ /* 0x000fca0007ffe1ff */
[----:B------:R-:W-:Y:S01]  /*4ae0*/  IMAD R7, R16, UR28, R7 ;  /* 0x0000001c10077c24 */ /* 0x000fe2000f8e0207 */
[----:B0-----:R-:W-:-:S03]  /*4af0*/  @P2 SHF.R.U32.HI R21, RZ, R22, R21 ;  /* 0x00000016ff152219 */ /* 0x001fc60000011615 */
[----:B------:R-:W-:Y:S02]  /*4b00*/  IMAD R0, R7, UR29, R0 ;  /* 0x0000001d07007c24 */ /* 0x000fe4000f8e0200 */
[----:B------:R-:W-:-:S04]  /*4b10*/  @P2 IMAD.MOV R21, RZ, RZ, -R21 ;  /* 0x000000ffff152224 */ /* 0x000fc800078e0a15 */
[----:B------:R-:W-:-:S04]  /*4b20*/  @P2 IMAD R17, R20, R21, R17 ;  /* 0x0000001514112224 */ /* 0x000fc800078e0211 */
[----:B--2---:R-:W-:-:S07]  /*4b30*/  @P2 IMAD R0, R17, R15, R0 ;  /* 0x0000000f11002224 */ /* 0x004fce00078e0200 */
.L_x_1690:
[----:B------:R-:W0:Y:S01]  /*4b40*/  LDCU UR52, c[0x0][0x3d0] ;  /* 0x00007a00ff3477ac */ /* 0x000e220008000800 */
[----:B------:R-:W-:Y:S01]  /*4b50*/  LOP3.LUT R17, R0, 0xfffffffe, RZ, 0xc0, !PT ;  /* 0xfffffffe00117812 */ /* 0x000fe200078ec0ff */
[----:B------:R-:W-:Y:S01]  /*4b60*/  IMAD.MOV.U32 R12, RZ, RZ, RZ ;  /* 0x000000ffff0c7224 */ /* 0x000fe200078e00ff */
[----:B------:R-:W-:Y:S02]  /*4b70*/  IADD3 R13, PT, PT, R13, UR4, RZ ;  /* 0x000000040d0d7c10 */ /* 0x000fe4000fffe0ff */
[----:B------:R-:W-:-:S03]  /*4b80*/  IADD3 R16, P2, PT, R17, R4, RZ ;  /* 0x0000000411107210 */ /* 0x000fc60007f5e0ff */
[----:B------:R-:W-:Y:S01]  /*4b90*/  IMAD.HI.U32 R0, R13, UR31, R12 ;  /* 0x0000001f0d007c27 */ /* 0x000fe2000f8e000c */
[----:B------:R-:W-:-:S05]  /*4ba0*/  IADD3.X R17, PT, PT, RZ, R5, RZ, P2, !PT ;  /* 0x00000005ff117210 */ /* 0x000fca00017fe4ff */
[----:B------:R0:W5:Y:S02]  /*4bb0*/  LDG.E.U16 R7, desc[UR36][R16.64] ;  /* 0x0000002410077981 */ /* 0x000164000c1e1500 */
[----:B0-----:R-:W-:-:S04]  /*4bc0*/  SHF.R.U32.HI R17, RZ, UR52, R0 ;  /* 0x00000034ff117c19 */ /* 0x001fc80008011600 */
[----:B------:R-:W-:-:S05]  /*4bd0*/  IADD3 R15, PT, PT, -R17, RZ, RZ ;  /* 0x000000ff110f7210 */ /* 0x000fca0007ffe1ff */
[----:B------:R-:W-:-:S04]  /*4be0*/  IMAD R0, R15, UR30, R13 ;  /* 0x0000001e0f007c24 */ /* 0x000fc8000f8e020d */
[----:B------:R-:W-:Y:S01]  /*4bf0*/  IMAD R0, R0, UR5, RZ ;  /* 0x0000000500007c24 */ /* 0x000fe2000f8e02ff */
[----:B------:R-:W-:Y:S06]  /*4c00*/  @!P1 BRA `(.L_x_1691) ;  /* 0x0000000c00689947 */ /* 0x000fec0003800000 */
[----:B------:R-:W-:Y:S02]  /*4c10*/  MOV R16, RZ ;  /* 0x000000ff00107202 */ /* 0x000fe40000000f00 */
[----:B------:R-:W-:-:S03]  /*4c20*/  ISETP.NE.AND P2, PT, R8, 0x2, PT ;  /* 0x000000020800780c */ /* 0x000fc60003f45270 */
        /* <DEDUP_REMOVED lines=40> */
[----:B------:R-:W-:Y:S02]  /*4eb0*/  HFMA2 R16, -RZ, RZ, 0, 0 ;  /* 0x00000000ff107431 */ /* 0x000fe400000001ff */
[----:B------:R-:W-:Y:S01]  /*4ec0*/  IMAD.MOV.U32 R17, RZ, RZ, R20 ;  /* 0x000000ffff117224 */ /* 0x000fe200078e0014 */
[----:B------:R-:W-:Y:S02]  /*4ed0*/  ISETP.NE.AND P2, PT, R8, 0x7, PT ;  /* 0x000000070800780c */ /* 0x000fe40003f45270 */
[----:B------:R-:W-:-:S05]  /*4ee0*/  IMAD.HI.U32 R15, R20, UR45, R16 ;  /* 0x0000002d140f7c27 */ /* 0x000fca000f8e0010 */
[----:B------:R-:W-:-:S04]  /*4ef0*/  SHF.R.U32.HI R17, RZ, UR67, R15 ;  /* 0x00000043ff117c19 */ /* 0x000fc8000801160f */
[----:B------:R-:W-:-:S05]  /*4f00*/  IADD3 R15, PT, PT, -R17, RZ, RZ ;  /* 0x000000ff110f7210 */ /* 0x000fca0007ffe1ff */
[----:B------:R-:W-:-:S04]  /*4f10*/  IMAD R15, R15, UR44, R20 ;  /* 0x0000002c0f0f7c24 */ /* 0x000fc8000f8e0214 */
[----:B------:R-:W-:Y:S01]  /*4f20*/  IMAD R0, R15, UR66, R0 ;  /* 0x000000420f007c24 */ /* 0x000fe2000f8e0200 */
        /* <DEDUP_REMOVED lines=151> */
[----:B------:R-:W-:Y:S01]  /*58a0*/  ISETP.NE.AND P2, PT, R8, 0x18, PT ;  /* 0x000000180800780c */ /* 0x000fe20003f45270 */
[----:B------:R-:W-:Y:S01]  /*58b0*/  IMAD.MOV.U32 R16, RZ, RZ, RZ ;  /* 0x000000ffff107224 */ /* 0x000fe200078e00ff */
[----:B------:R-:W-:-:S11]  /*58c0*/  MOV R17, R15 ;  /* 0x0000000f00117202 */ /* 0x000fd60000000f00 */
[----:B------:R-:W1:Y:S01]  /*58d0*/  @P2 LDC R22, c[0x0][0x4f0] ;  /* 0x00013c00ff162b82 */ /* 0x000e620000000800 */
[----:B0-----:R-:W-:-:S07]  /*58e0*/  IMAD.HI.U32 R20, R15, UR52, R16 ;  /* 0x000000340f147c27 */ /* 0x001fce000f8e0010 */
[----:B------:R-:W0:Y:S01]  /*58f0*/  @P2 LDC.64 R16, c[0x0][0x4e8] ;  /* 0x00013a00ff102b82 */ /* 0x000e220000000a00 */
[----:B------:R-:W-:Y:S02]  /*5900*/  SHF.R.U32.HI R21, RZ, UR53, R20 ;  /* 0x00000035ff157c19 */ /* 0x000fe40008011614 */
[----:B------:R-:W-:-:S05]  /*5910*/  @P2 MOV R20, RZ ;  /* 0x000000ff00142202 */ /* 0x000fca0000000f00 */
[----:B------:R-:W2:Y:S01]  /*5920*/  @P2 LDC R23, c[0x0][0x554] ;  /* 0x00015500ff172b82 */ /* 0x000ea20000000800 */
[----:B0-----:R-:W-:-:S04]  /*5930*/  @P2 IMAD.HI.U32 R17, R21, R17, R20 ;  /* 0x0000001115112227 */ /* 0x001fc800078e0014 */
[----:B------:R-:W-:Y:S01]  /*5940*/  IMAD.MOV R20, RZ, RZ, -R21 ;  /* 0x000000ffff147224 */ /* 0x000fe200078e0a15 */
[----:B-1----:R-:W-:-:S03]  /*5950*/  @P2 SHF.R.U32.HI R17, RZ, R22, R17 ;  /* 0x00000016ff112219 */ /* 0x002fc60000011611 */
[----:B------:R-:W-:Y:S01]  /*5960*/  IMAD R15, R20, UR28, R15 ;  /* 0x0000001c140f7c24 */ /* 0x000fe2000f8e020f */
[----:B------:R-:W-:-:S03]  /*5970*/  @P2 IADD3 R17, PT, PT, -R17, RZ, RZ ;  /* 0x000000ff11112210 */ /* 0x000fc60007ffe1ff */
[----:B------:R-:W-:Y:S02]  /*5980*/  IMAD R0, R15, UR29, R0 ;  /* 0x0000001d0f007c24 */ /* 0x000fe4000f8e0200 */
[----:B------:R-:W-:-:S04]  /*5990*/  @P2 IMAD R21, R16, R17, R21 ;  /* 0x0000001110152224 */ /* 0x000fc800078e0215 */
[----:B--2---:R-:W-:-:S07]  /*59a0*/  @P2 IMAD R0, R21, R23, R0 ;  /* 0x0000001715002224 */ /* 0x004fce00078e0200 */
.L_x_1691:
[----:B------:R-:W-:Y:S01]  /*59b0*/  LOP3.LUT R17, R0, 0xfffffffe, RZ, 0xc0, !PT ;  /* 0xfffffffe00117812 */ /* 0x000fe200078ec0ff */
[----:B------:R-:W0:Y:S03]  /*59c0*/  LDCU UR52, c[0x0][0x3d0] ;  /* 0x00007a00ff3477ac */ /* 0x000e260008000800 */
[----:B------:R-:W-:-:S04]  /*59d0*/  IADD3 R16, P2, PT, R17, R4, RZ ;  /* 0x0000000411107210 */ /* 0x000fc80007f5e0ff */
[----:B------:R-:W-:-:S05]  /*59e0*/  IADD3.X R17, PT, PT, RZ, R5, RZ, P2, !PT ;  /* 0x00000005ff117210 */ /* 0x000fca00017fe4ff */
[----:B------:R1:W5:Y:S01]  /*59f0*/  LDG.E.U16 R0, desc[UR36][R16.64] ;  /* 0x0000002410007981 */ /* 0x000362000c1e1500 */
[----:B------:R-:W-:Y:S01]  /*5a00*/  MOV R12, RZ ;  /* 0x000000ff000c7202 */ /* 0x000fe20000000f00 */
[----:B------:R-:W-:-:S04]  /*5a10*/  VIADD R13, R13, UR4 ;  /* 0x000000040d0d7c36 */ /* 0x000fc80008000000 */
[----:B------:R-:W-:-:S05]  /*5a20*/  IMAD.HI.U32 R12, R13, UR31, R12 ;  /* 0x0000001f0d0c7c27 */ /* 0x000fca000f8e000c */
[----:B0-----:R-:W-:-:S04]  /*5a30*/  SHF.R.U32.HI R21, RZ, UR52, R12 ;  /* 0x00000034ff157c19 */ /* 0x001fc8000801160c */
[----:B------:R-:W-:-:S05]  /*5a40*/  IADD3 R12, PT, PT, -R21, RZ, RZ ;  /* 0x000000ff150c7210 */ /* 0x000fca0007ffe1ff */
[----:B------:R-:W-:-:S04]  /*5a50*/  IMAD R12, R12, UR30, R13 ;  /* 0x0000001e0c0c7c24 */ /* 0x000fc8000f8e020d */
[----:B------:R-:W-:Y:S01]  /*5a60*/  IMAD R15, R12, UR5, RZ ;  /* 0x000000050c0f7c24 */ /* 0x000fe2000f8e02ff */
[----:B-1----:R-:W-:Y:S06]  /*5a70*/  @!P1 BRA `(.L_x_1692) ;  /* 0x0000000c00689947 */ /* 0x002fec0003800000 */
        /* <DEDUP_REMOVED lines=208> */
[----:B------:R-:W-:-:S06]  /*6780*/  @P1 IMAD.MOV.U32 R16, RZ, RZ, RZ ;  /* 0x000000ffff101224 */ /* 0x000fcc00078e00ff */
[----:B------:R-:W2:Y:S01]  /*6790*/  @P1 LDC R22, c[0x0][0x554] ;  /* 0x00015500ff161b82 */ /* 0x000ea20000000800 */
[C---:B-1----:R-:W-:Y:S01]  /*67a0*/  @P1 IMAD.HI.U32 R13, R17.reuse, R13, R16 ;  /* 0x0000000d110d1227 */ /* 0x042fe200078e0010 */
[----:B------:R-:W-:-:S05]  /*67b0*/  IADD3 R16, PT, PT, -R17, RZ, RZ ;  /* 0x000000ff11107210 */ /* 0x000fca0007ffe1ff */
[----:B------:R-:W-:Y:S01]  /*67c0*/  IMAD R16, R16, UR28, R21 ;  /* 0x0000001c10107c24 */ /* 0x000fe2000f8e0215 */
[----:B0-----:R-:W-:-:S03]  /*67d0*/  @P1 SHF.R.U32.HI R13, RZ, R20, R13 ;  /* 0x00000014ff0d1219 */ /* 0x001fc6000001160d */
[----:B------:R-:W-:Y:S01]  /*67e0*/  IMAD R15, R16, UR29, R15 ;  /* 0x0000001d100f7c24 */ /* 0x000fe2000f8e020f */
[----:B------:R-:W-:-:S05]  /*67f0*/  @P1 IADD3 R13, PT, PT, -R13, RZ, RZ ;  /* 0x000000ff0d0d1210 */ /* 0x000fca0007ffe1ff */
[----:B------:R-:W-:-:S04]  /*6800*/  @P1 IMAD R12, R12, R13, R17 ;  /* 0x0000000d0c0c1224 */ /* 0x000fc800078e0211 */
[----:B--2---:R-:W-:-:S07]  /*6810*/  @P1 IMAD R15, R12, R22, R15 ;  /* 0x000000160c0f1224 */ /* 0x004fce00078e020f */
.L_x_1692:
[----:B------:R-:W-:-:S04]  /*6820*/  LOP3.LUT R13, R15, 0xfffffffe, RZ, 0xc0, !PT ;  /* 0xfffffffe0f0d7812 */ /* 0x000fc800078ec0ff */
[----:B------:R-:W-:-:S05]  /*6830*/  IADD3 R12, P1, PT, R13, R4, RZ ;  /* 0x000000040d0c7210 */ /* 0x000fca0007f3e0ff */
[----:B------:R-:W-:-:S05]  /*6840*/  IMAD.X R13, RZ, RZ, R5, P1 ;  /* 0x000000ffff0d7224 */ /* 0x000fca00008e0605 */
[----:B------:R1:W5:Y:S03]  /*6850*/  LDG.E.U16 R12, desc[UR36][R12.64] ;  /* 0x000000240c0c7981 */ /* 0x000366000c1e1500 */
.L_x_1688:
[----:B------:R-:W2:Y:S01]  /*6860*/  LDCU UR5, c[0x0][0x388] ;  /* 0x00007100ff0577ac */ /* 0x000ea20008000800 */
[----:B0-----:R-:W-:Y:S01]  /*6870*/  IMAD.U32 R20, RZ, RZ, UR4 ;  /* 0x00000004ff147e24 */ /* 0x001fe2000f8e00ff */
[----:B-1----:R-:W-:Y:S01]  /*6880*/  SHF.L.U32 R13, R10, 0x10, RZ ;  /* 0x000000100a0d7819 */ /* 0x002fe200000006ff */
[----:B-----5:R-:W-:Y:S01]  /*6890*/  IMAD.U32 R22, R12, 0x10000, RZ ;  /* 0x000100000c167824 */ /* 0x020fe200078e00ff */
[----:B------:R-:W-:Y:S01]  /*68a0*/  SHF.L.U32 R9, R9, 0x10, RZ ;  /* 0x0000001009097819 */ /* 0x000fe200000006ff */
[----:B------:R-:W-:Y:S01]  /*68b0*/  IMAD.U32 R11, R11, 0x10000, RZ ;  /* 0x000100000b0b7824 */ /* 0x000fe200078e00ff */
[----:B------:R-:W-:Y:S02]  /*68c0*/  SHF.L.U32 R10, R6, 0x10, RZ ;  /* 0x00000010060a7819 */ /* 0x000fe400000006ff */
[----:B------:R-:W-:Y:S02]  /*68d0*/  SHF.L.U32 R16, R7, 0x10, RZ ;  /* 0x0000001007107819 */ /* 0x000fe400000006ff */
[----:B------:R-:W-:Y:S01]  /*68e0*/  SHF.L.U32 R15, R18, 0x10, RZ ;  /* 0x00000010120f7819 */ /* 0x000fe200000006ff */
[----:B------:R-:W-:Y:S01]  /*68f0*/  FMUL.FTZ R9, R9, R10 ;  /* 0x0000000a09097220 */ /* 0x000fe20000410000 */
[----:B------:R-:W-:Y:S01]  /*6900*/  LEA R19, R20, R19, 0x2 ;  /* 0x0000001314137211 */ /* 0x000fe200078e10ff */
[----:B------:R-:W-:Y:S01]  /*6910*/  FMUL.FTZ R16, R13, R16 ;  /* 0x000000100d107220 */ /* 0x000fe20000410000 */
[----:B------:R-:W-:Y:S01]  /*6920*/  SHF.L.U32 R18, R0, 0x10, RZ ;  /* 0x0000001000127819 */ /* 0x000fe200000006ff */
[----:B------:R-:W-:-:S02]  /*6930*/  FMUL.FTZ R10, R15, R22 ;  /* 0x000000160f0a7220 */ /* 0x000fc40000410000 */
[----:B------:R-:W-:Y:S01]  /*6940*/  IMAD R13, R20, 0x3, R19 ;  /* 0x00000003140d7824 */ /* 0x000fe200078e0213 */
[----:B--2---:R-:W-:Y:S01]  /*6950*/  MOV R22, UR5 ;  /* 0x0000000500167c02 */ /* 0x004fe20008000f00 */
[----:B------:R-:W-:Y:S01]  /*6960*/  FMUL.FTZ R11, R11, R18 ;  /* 0x000000120b0b7220 */ /* 0x000fe20000410000 */
[----:B------:R-:W-:Y:S02]  /*6970*/  F2FP.BF16.F32.PACK_AB R9, R16, R9 ;  /* 0x000000091009723e */ /* 0x000fe400000010ff */
[----:B------:R-:W-:Y:S02]  /*6980*/  ISETP.GE.U32.AND P1, PT, R13, R22, PT ;  /* 0x000000160d00720c */ /* 0x000fe40003f26070 */
[----:B------:R-:W-:Y:S02]  /*6990*/  F2FP.BF16.F32.PACK_AB R11, R10, R11 ;  /* 0x0000000b0a0b723e */ /* 0x000fe400000010ff */
[----:B------:R-:W-:Y:S02]  /*69a0*/  PRMT R10, R9, 0x7632, R10 ;  /* 0x00007632090a7816 */ /* 0x000fe4000000000a */
[----:B------:R-:W-:-:S07]  /*69b0*/  PRMT R18, R11, 0x7632, R18 ;  /* 0x000076320b127816 */ /* 0x000fce0000000012 */
[----:B------:R-:W-:Y:S05]  /*69c0*/  @!P1 BRA `(.L_x_1693) ;  /* 0xffffffc000089947 */ /* 0x000fea000383ffff */
.L_x_1687:
[----:B------:R-:W-:Y:S05]  /*69d0*/  BSYNC.RECONVERGENT B1 ;  /* 0x0000000000017941 */ /* 0x000fea0003800200 */
.L_x_1686:
[----:B------:R-:W-:Y:S01]  /*69e0*/  ISETP.GE.U32.AND P0, PT, R19, R22, PT ;  /* 0x000000161300720c */ /* 0x000fe20003f06070 */
[----:B------:R-:W-:Y:S01]  /*69f0*/  BSSY.RECONVERGENT B1, `(.L_x_1694) ;  /* 0x0000475000017945 */ /* 0x000fe20003800200 */
[----:B------:R-:W-:-:S11]  /*6a00*/  PRMT R8, R12, 0x7610, R8 ;  /* 0x000076100c087816 */ /* 0x000fd60000000008 */
[----:B------:R-:W-:Y:S05]  /*6a10*/  @P0 BRA `(.L_x_1695) ;  /* 0x0000004400c80947 */ /* 0x000fea0003800000 */
[----:B------:R-:W0:Y:S01]  /*6a20*/  LDC R2, c[0x0][0x3c4] ;  /* 0x0000f100ff027b82 */ /* 0x000e220000000800 */
[----:B------:R-:W-:Y:S02]  /*6a30*/  CS2R R12, SRZ ;  /* 0x00000000000c7805 */ /* 0x000fe4000001ff00 */
[C---:B0-----:R-:W-:Y:S01]  /*6a40*/  ISETP.NE.AND P0, PT, R2.reuse, RZ, PT ;  /* 0x000000ff0200720c */ /* 0x041fe20003f05270 */
[----:B------:R-:W-:-:S05]  /*6a50*/  VIADD R5, R2, 0xffffffff ;  /* 0xffffffff02057836 */ /* 0x000fca0000000000 */
[----:B------:R-:W-:-:S04]  /*6a60*/  VIMNMX.U32 R4, PT, PT, R5, 0x18, PT ;  /* 0x0000001805047848 */ /* 0x000fc80003fe0000 */
[----:B------:R-:W-:-:S03]  /*6a70*/  IADD3 R4, PT, PT, R4, 0x1, RZ ;  /* 0x0000000104047810 */ /* 0x000fc60007ffe0ff */
[----:B------:R-:W-:Y:S05]  /*6a80*/  @!P0 BRA `(.L_x_1696) ;  /* 0x0000001000508947 */ /* 0x000fea0003800000 */
[----:B------:R-:W0:Y:S01]  /*6a90*/  LDCU.64 UR6, c[0x0][0x3c8] ;  /* 0x00007900ff0677ac */ /* 0x000e220008000a00 */
[----:B------:R-:W-:Y:S01]  /*6aa0*/  MOV R2, RZ ;  /* 0x000000ff00027202 */ /* 0x000fe20000000f00 */
[----:B------:R-:W-:Y:S01]  /*6ab0*/  IMAD.MOV.U32 R3, RZ, RZ, R19 ;  /* 0x000000ffff037224 */ /* 0x000fe200078e0013 */
[----:B------:R-:W-:Y:S01]  /*6ac0*/  ISETP.NE.AND P1, PT, R5, RZ, PT ;  /* 0x000000ff0500720c */ /* 0x000fe20003f25270 */
[----:B------:R-:W1:Y:S01]  /*6ad0*/  LDCU UR4, c[0x0][0x3d0] ;  /* 0x00007a00ff0477ac */ /* 0x000e620008000800 */
[----:B------:R-:W2:Y:S01]  /*6ae0*/  LDCU UR5, c[0x0][0x4f4] ;  /* 0x00009e80ff0577ac */ /* 0x000ea20008000800 */
[----:B0-----:R-:W-:-:S05]  /*6af0*/  IMAD.HI.U32 R2, R19, UR7, R2 ;  /* 0x0000000713027c27 */ /* 0x001fca000f8e0002 */
[----:B-1----:R-:W-:-:S04]  /*6b00*/  SHF.R.U32.HI R3, RZ, UR4, R2 ;  /* 0x00000004ff037c19 */ /* 0x002fc80008011602 */
[----:B------:R-:W-:-:S05]  /*6b10*/  IADD3 R6, PT, PT, -R3, RZ, RZ ;  /* 0x000000ff03067210 */ /* 0x000fca0007ffe1ff */
[----:B------:R-:W-:-:S04]  /*6b20*/  IMAD R6, R6, UR6, R19 ;  /* 0x0000000606067c24 */ /* 0x000fc8000f8e0213 */
[----:B--2---:R-:W-:Y:S01]  /*6b30*/  IMAD R6, R6, UR5, RZ ;  /* 0x0000000506067c24 */ /* 0x004fe2000f8e02ff */
[----:B------:R-:W-:Y:S06]  /*6b40*/  @!P1 BRA `(.L_x_1697) ;  /* 0x0000001000189947 */ /* 0x000fec0003800000 */
[----:B------:R-:W0:Y:S01]  /*6b50*/  LDCU.64 UR4, c[0x0][0x3d8] ;  /* 0x00007b00ff0477ac */ /* 0x000e220008000a00 */
[----:B------:R-:W-:Y:S01]  /*6b60*/  HFMA2 R2, -RZ, RZ, 0, 0 ;  /* 0x00000000ff027431 */ /* 0x000fe200000001ff */
[----:B------:R-:W-:Y:S01]  /*6b70*/  ISETP.NE.AND P1, PT, R4, 0x2, PT ;  /* 0x000000020400780c */ /* 0x000fe20003f25270 */
[----:B------:R-:W1:Y:S01]  /*6b80*/  LDCU UR6, c[0x0][0x3d4] ;  /* 0x00007a80ff0677ac */ /* 0x000e620008000800 */
[----:B------:R-:W2:Y:S02]  /*6b90*/  LDCU UR7, c[0x0][0x4f8] ;  /* 0x00009f00ff0777ac */ /* 0x000ea40008000800 */
[----:B0-----:R-:W-:-:S05]  /*6ba0*/  IMAD.HI.U32 R12, R3, UR4, R2 ;  /* 0x00000004030c7c27 */ /* 0x001fca000f8e0002 */
[----:B------:R-:W-:-:S05]  /*6bb0*/  SHF.R.U32.HI R13, RZ, UR5, R12 ;  /* 0x00000005ff0d7c19 */ /* 0x000fca000801160c */
[----:B------:R-:W-:-:S04]  /*6bc0*/  IMAD.MOV R2, RZ, RZ, -R13 ;  /* 0x000000ffff027224 */ /* 0x000fc800078e0a0d */
[----:B-1----:R-:W-:-:S04]  /*6bd0*/  IMAD R3, R2, UR6, R3 ;  /* 0x0000000602037c24 */ /* 0x002fc8000f8e0203 */
[----:B--2---:R-:W-:Y:S01]  /*6be0*/  IMAD R6, R3, UR7, R6 ;  /* 0x0000000703067c24 */ /* 0x004fe2000f8e0206 */
[----:B------:R-:W-:Y:S06]  /*6bf0*/  @!P1 BRA `(.L_x_1697) ;  /* 0x0000000c00ec9947 */ /* 0x000fec0003800000 */
[----:B------:R-:W0:Y:S01]  /*6c00*/  LDCU.64 UR6, c[0x0][0x3e0] ;  /* 0x00007c00ff0677ac */ /* 0x000e220008000a00 */
[----:B------:R-:W-:Y:S02]  /*6c10*/  MOV R12, RZ ;  /* 0x000000ff000c7202 */ /* 0x000fe40000000f00 */
[----:B------:R-:W-:Y:S01]  /*6c20*/  ISETP.NE.AND P1, PT, R4, 0x3, PT ;  /* 0x000000030400780c */ /* 0x000fe20003f25270 */
[----:B------:R-:W1:Y:S01]  /*6c30*/  LDCU UR4, c[0x0][0x3e8] ;  /* 0x00007d00ff0477ac */ /* 0x000e620008000800 */
[----:B------:R-:W2:Y:S01]  /*6c40*/  LDCU UR5, c[0x0][0x4fc] ;  /* 0x00009f80ff0577ac */ /* 0x000ea20008000800 */
[----:B0-----:R-:W-:-:S05]  /*6c50*/  IMAD.HI.U32 R2, R13, UR7, R12 ;  /* 0x000000070d027c27 */ /* 0x001fca000f8e000c */
[----:B-1----:R-:W-:-:S04]  /*6c60*/  SHF.R.U32.HI R3, RZ, UR4, R2 ;  /* 0x00000004ff037c19 */ /* 0x002fc80008011602 */
[----:B------:R-:W-:-:S05]  /*6c70*/  IADD3 R12, PT, PT, -R3, RZ, RZ ;  /* 0x000000ff030c7210 */ /* 0x000fca0007ffe1ff */
[----:B------:R-:W-:-:S04]  /*6c80*/  IMAD R13, R12, UR6, R13 ;  /* 0x000000060c0d7c24 */ /* 0x000fc8000f8e020d */
[----:B--2---:R-:W-:Y:S01]  /*6c90*/  IMAD R6, R13, UR5, R6 ;  /* 0x000000050d067c24 */ /* 0x004fe2000f8e0206 */
[----:B------:R-:W-:Y:S06]  /*6ca0*/  @!P1 BRA `(.L_x_1697) ;  /* 0x0000000c00c09947 */ /* 0x000fec0003800000 */
[----:B------:R-:W0:Y:S01]  /*6cb0*/  LDCU.64 UR4, c[0x0][0x3f0] ;  /* 0x00007e00ff0477ac */ /* 0x000e220008000a00 */
[----:B------:R-:W-:Y:S01]  /*6cc0*/  IMAD.MOV.U32 R2, RZ, RZ, RZ ;  /* 0x000000ffff027224 */ /* 0x000fe200078e00ff */
[----:B------:R-:W-:Y:S01]  /*6cd0*/  ISETP.NE.AND P1, PT, R4, 0x4, PT ;  /* 0x000000040400780c */ /* 0x000fe20003f25270 */
[----:B------:R-:W1:Y:S01]  /*6ce0*/  LDCU UR6, c[0x0][0x3ec] ;  /* 0x00007d80ff0677ac */ /* 0x000e620008000800 */
[----:B------:R-:W2:Y:S01]  /*6cf0*/  LDCU UR7, c[0x0][0x500] ;  /* 0x0000a000ff0777ac */ /* 0x000ea20008000800 */
[----:B0-----:R-:W-:-:S05]  /*6d00*/  IMAD.HI.U32 R12, R3, UR4, R2 ;  /* 0x00000004030c7c27 */ /* 0x001fca000f8e0002 */
[----:B------:R-:W-:-:S04]  /*6d10*/  SHF.R.U32.HI R13, RZ, UR5, R12 ;  /* 0x00000005ff0d7c19 */ /* 0x000fc8000801160c */
[----:B------:R-:W-:-:S05]  /*6d20*/  IADD3 R2, PT, PT, -R13, RZ, RZ ;  /* 0x000000ff0d027210 */ /* 0x000fca0007ffe1ff */
        /* <DEDUP_REMOVED lines=9> */
[----:B-1----:R-:W-:-:S05]  /*6dc0*/  SHF.R.U32.HI R3, RZ, UR4, R2 ;  /* 0x00000004ff037c19 */ /* 0x002fca0008011602 */
[----:B------:R-:W-:-:S04]  /*6dd0*/  IMAD.MOV R12, RZ, RZ, -R3 ;  /* 0x000000ffff0c7224 */ /* 0x000fc800078e0a03 */
[----:B------:R-:W-:-:S04]  /*6de0*/  IMAD R13, R12, UR6, R13 ;  /* 0x000000060c0d7c24 */ /* 0x000fc8000f8e020d */
[----:B--2---:R-:W-:Y:S01]  /*6df0*/  IMAD R6, R13, UR5, R6 ;  /* 0x000000050d067c24 */ /* 0x004fe2000f8e0206 */
[----:B------:R-:W-:Y:S06]  /*6e00*/  @!P1 BRA `(.L_x_1697) ;  /* 0x0000000c00689947 */ /* 0x000fec0003800000 */
[----:B------:R-:W0:Y:S01]  /*6e10*/  LDCU.64 UR4, c[0x0][0x408] ;  /* 0x00008100ff0477ac */ /* 0x000e220008000a00 */
[----:B------:R-:W-:Y:S01]  /*6e20*/  HFMA2 R2, -RZ, RZ, 0, 0 ;  /* 0x00000000ff027431 */ /* 0x000fe200000001ff */
[----:B------:R-:W-:Y:S01]  /*6e30*/  ISETP.NE.AND P1, PT, R4, 0x6, PT ;  /* 0x000000060400780c */ /* 0x000fe20003f25270 */
[----:B------:R-:W1:Y:S01]  /*6e40*/  LDCU UR6, c[0x0][0x404] ;  /* 0x00008080ff0677ac */ /* 0x000e620008000800 */
[----:B------:R-:W2:Y:S02]  /*6e50*/  LDCU UR7, c[0x0][0x508] ;  /* 0x0000a100ff0777ac */ /* 0x000ea40008000800 */
[----:B0-----:R-:W-:-:S05]  /*6e60*/  IMAD.HI.U32 R12, R3, UR4, R2 ;  /* 0x00000004030c7c27 */ /* 0x001fca000f8e0002 */
[----:B------:R-:W-:-:S04]  /*6e70*/  SHF.R.U32.HI R13, RZ, UR5, R12 ;  /* 0x00000005ff0d7c19 */ /* 0x000fc8000801160c */
[----:B------:R-:W-:-:S05]  /*6e80*/  IADD3 R2, PT, PT, -R13, RZ, RZ ;  /* 0x000000ff0d027210 */ /* 0x000fca0007ffe1ff */
[----:B-1----:R-:W-:-:S04]  /*6e90*/  IMAD R3, R2, UR6, R3 ;  /* 0x0000000602037c24 */ /* 0x002fc8000f8e0203 */
        /* <DEDUP_REMOVED lines=19> */
[----:B------:R-:W-:-:S05]  /*6fd0*/  SHF.R.U32.HI R13, RZ, UR5, R12 ;  /* 0x00000005ff0d7c19 */ /* 0x000fca000801160c */
[----:B------:R-:W-:-:S04]  /*6fe0*/  IMAD.MOV R2, RZ, RZ, -R13 ;  /* 0x000000ffff027224 */ /* 0x000fc800078e0a0d */
[----:B-1----:R-:W-:-:S04]  /*6ff0*/  IMAD R3, R2, UR6, R3 ;  /* 0x0000000602037c24 */ /* 0x002fc8000f8e0203 */
        /* <DEDUP_REMOVED lines=180> */
[----:B------:R-:W1:Y:S01]  /*7b40*/  LDCU UR4, c[0x0][0x4f0] ;  /* 0x00009e00ff0477ac */ /* 0x000e620008000800 */
[----:B------:R-:W2:Y:S02]  /*7b50*/  LDCU UR5, c[0x0][0x554] ;  /* 0x0000aa80ff0577ac */ /* 0x000ea40008000800 */
[----:B0-----:R-:W-:-:S05]  /*7b60*/  IMAD.HI.U32 R2, R13, UR7, R12 ;  /* 0x000000070d027c27 */ /* 0x001fca000f8e000c */
[----:B-1----:R-:W-:-:S04]  /*7b70*/  SHF.R.U32.HI R2, RZ, UR4, R2 ;  /* 0x00000004ff027c19 */ /* 0x002fc80008011602 */
[----:B------:R-:W-:-:S05]  /*7b80*/  IADD3 R3, PT, PT, -R2, RZ, RZ ;  /* 0x000000ff02037210 */ /* 0x000fca0007ffe1ff */
[----:B------:R-:W-:-:S04]  /*7b90*/  IMAD R13, R3, UR6, R13 ;  /* 0x00000006030d7c24 */ /* 0x000fc8000f8e020d */
[----:B--2---:R-:W-:-:S07]  /*7ba0*/  IMAD R6, R13, UR5, R6 ;  /* 0x000000050d067c24 */ /* 0x004fce000f8e0206 */
.L_x_1697:
[----:B------:R-:W-:Y:S02]  /*7bb0*/  SHF.R.U32.HI R12, RZ, 0x1, R6 ;  /* 0x00000001ff0c7819 */ /* 0x000fe40000011606 */
[----:B------:R-:W-:-:S07]  /*7bc0*/  MOV R13, RZ ;  /* 0x000000ff000d7202 */ /* 0x000fce0000000f00 */
.L_x_1696:
[----:B------:R-:W0:Y:S02]  /*7bd0*/  LDCU.64 UR4, c[0x0][0x750] ;  /* 0x0000ea00ff0477ac */ /* 0x000e240008000a00 */
[----:B0-----:R-:W-:-:S05]  /*7be0*/  IADD3 R3, P1, PT, R14, UR4, RZ ;  /* 0x000000040e037c10 */ /* 0x001fca000ff3e0ff */
[----:B------:R-:W-:Y:S01]  /*7bf0*/  IMAD.X R2, RZ, RZ, UR5, P1 ;  /* 0x00000005ff027e24 */ /* 0x000fe200088e06ff */
[----:B------:R-:W-:-:S04]  /*7c00*/  LEA R14, P1, R12, R3, 0x1 ;  /* 0x000000030c0e7211 */ /* 0x000fc800078208ff */
[----:B------:R-:W-:-:S05]  /*7c10*/  LEA.HI.X R15, R12, R2, R13, 0x1, P1 ;  /* 0x000000020c0f7211 */ /* 0x000fca00008f0c0d */
[----:B------:R0:W5:Y:S01]  /*7c20*/  LDG.E.U16 R6, desc[UR36][R14.64] ;  /* 0x000000240e067981 */ /* 0x000162000c1e1500 */
[----:B------:R-:W-:-:S04]  /*7c30*/  IADD3 R13, PT, PT, R19, R20, RZ ;  /* 0x00000014130d7210 */ /* 0x000fc80007ffe0ff */
[----:B------:R-:W-:-:S13]  /*7c40*/  ISETP.GE.U32.AND P1, PT, R13, R22, PT ;  /* 0x000000160d00720c */ /* 0x000fda0003f26070 */
[----:B0-----:R-:W-:Y:S05]  /*7c50*/  @P1 BRA `(.L_x_1695) ;  /* 0x0000003400381947 */ /* 0x001fea0003800000 */
[----:B------:R-:W-:Y:S01]  /*7c60*/  CS2R R16, SRZ ;  /* 0x0000000000107805 */ /* 0x000fe2000001ff00 */
[----:B------:R-:W-:Y:S06]  /*7c70*/  @!P0 BRA `(.L_x_1698) ;  /* 0x00000010004c8947 */ /* 0x000fec0003800000 */
[----:B------:R-:W0:Y:S01]  /*7c80*/  LDCU.64 UR6, c[0x0][0x3c8] ;  /* 0x00007900ff0677ac */ /* 0x000e220008000a00 */
[----:B------:R-:W-:Y:S02]  /*7c90*/  MOV R12, RZ ;  /* 0x000000ff000c7202 */ /* 0x000fe40000000f00 */
[----:B------:R-:W-:Y:S01]  /*7ca0*/  ISETP.NE.AND P1, PT, R5, RZ, PT ;  /* 0x000000ff0500720c */ /* 0x000fe20003f25270 */
[----:B------:R-:W1:Y:S01]  /*7cb0*/  LDCU UR4, c[0x0][0x3d0] ;  /* 0x00007a00ff0477ac */ /* 0x000e620008000800 */
[----:B------:R-:W2:Y:S01]  /*7cc0*/  LDCU UR5, c[0x0][0x4f4] ;  /* 0x00009e80ff0577ac */ /* 0x000ea20008000800 */
[----:B0-----:R-:W-:-:S05]  /*7cd0*/  IMAD.HI.U32 R16, R13, UR7, R12 ;  /* 0x000000070d107c27 */ /* 0x001fca000f8e000c */
[----:B-1----:R-:W-:-:S05]  /*7ce0*/  SHF.R.U32.HI R17, RZ, UR4, R16 ;  /* 0x00000004ff117c19 */ /* 0x002fca0008011610 */
[----:B------:R-:W-:-:S04]  /*7cf0*/  IMAD.MOV R7, RZ, RZ, -R17 ;  /* 0x000000ffff077224 */ /* 0x000fc800078e0a11 */
        /* <DEDUP_REMOVED lines=257> */
[----:B------:R-:W-:Y:S01]  /*8d10*/  MOV R14, RZ ;  /* 0x000000ff000e7202 */ /* 0x000fe20000000f00 */
[----:B------:R-:W1:Y:S01]  /*8d20*/  LDCU UR4, c[0x0][0x4f0] ;  /* 0x00009e00ff0477ac */ /* 0x000e620008000800 */
[----:B------:R-:W2:Y:S03]  /*8d30*/  LDCU UR5, c[0x0][0x554] ;  /* 0x0000aa80ff0577ac */ /* 0x000ea60008000800 */
[----:B0-----:R-:W-:-:S05]  /*8d40*/  IMAD.HI.U32 R14, R15, UR7, R14 ;  /* 0x000000070f0e7c27 */ /* 0x001fca000f8e000e */
[----:B-1----:R-:W-:-:S05]  /*8d50*/  SHF.R.U32.HI R14, RZ, UR4, R14 ;  /* 0x00000004ff0e7c19 */ /* 0x002fca000801160e */
[----:B------:R-:W-:-:S04]  /*8d60*/  IMAD.MOV R14, RZ, RZ, -R14 ;  /* 0x000000ffff0e7224 */ /* 0x000fc800078e0a0e */
[----:B------:R-:W-:-:S04]  /*8d70*/  IMAD R14, R14, UR6, R15 ;  /* 0x000000060e0e7c24 */ /* 0x000fc8000f8e020f */
[----:B--2---:R-:W-:-:S07]  /*8d80*/  IMAD R7, R14, UR5, R7 ;  /* 0x000000050e077c24 */ /* 0x004fce000f8e0207 */
.L_x_1699:
[----:B------:R-:W-:Y:S02]  /*8d90*/  SHF.R.U32.HI R16, RZ, 0x1, R7 ;  /* 0x00000001ff107819 */ /* 0x000fe40000011607 */
[----:B------:R-:W-:-:S07]  /*8da0*/  MOV R17, RZ ;  /* 0x000000ff00117202 */ /* 0x000fce0000000f00 */
.L_x_1698:
        /* <DEDUP_REMOVED lines=9> */
[----:B------:R-:W-:Y:S01]  /*8e40*/  IMAD.MOV.U32 R12, RZ, RZ, RZ ;  /* 0x000000ffff0c7224 */ /* 0x000fe200078e00ff */
        /* <DEDUP_REMOVED lines=271> */
.L_x_1701:
[----:B------:R-:W-:Y:S02]  /*9f40*/  SHF.R.U32.HI R16, RZ, 0x1, R0 ;  /* 0x00000001ff107819 */ /* 0x000fe40000011600 */
[----:B------:R-:W-:-:S07]  /*9f50*/  MOV R17, RZ ;  /* 0x000000ff00117202 */ /* 0x000fce0000000f00 */
.L_x_1700:
[----:B------:R-:W-:-:S04]  /*9f60*/  LEA R14, P1, R16, R3, 0x1 ;  /* 0x00000003100e7211 */ /* 0x000fc800078208ff */
[----:B------:R-:W-:-:S05]  /*9f70*/  LEA.HI.X R15, R16, R2, R17, 0x1, P1 ;  /* 0x00000002100f7211 */ /* 0x000fca00008f0c11 */
[----:B------:R0:W5:Y:S01]  /*9f80*/  LDG.E.U16 R0, desc[UR36][R14.64] ;  /* 0x000000240e007981 */ /* 0x000162000c1e1500 */
[----:B------:R-:W-:-:S05]  /*9f90*/  IMAD.IADD R13, R13, 0x1, R20 ;  /* 0x000000010d0d7824 */ /* 0x000fca00078e0214 */
        /* <DEDUP_REMOVED lines=32> */
[----:B-1----:R-:W-:-:S05]  /*a1a0*/  SHF.R.U32.HI R15, RZ, UR4, R14 ;  /* 0x00000004ff0f7c19 */ /* 0x002fca000801160e */
[----:B------:R-:W-:-:S04]  /*a1b0*/  IMAD.MOV R12, RZ, RZ, -R15 ;  /* 0x000000ffff0c7224 */ /* 0x000fc800078e0a0f */
        /* <DEDUP_REMOVED lines=236> */
[----:B------:R-:W1:Y:S01]  /*b080*/  LDCU UR4, c[0x0][0x4f0] ;  /* 0x00009e00ff0477ac */ /* 0x000e620008000800 */
[----:B------:R-:W2:Y:S03]  /*b090*/  LDCU UR5, c[0x0][0x554] ;  /* 0x0000aa80ff0577ac */ /* 0x000ea60008000800 */
[----:B0-----:R-:W-:-:S05]  /*b0a0*/  IMAD.HI.U32 R4, R13, UR7, R12 ;  /* 0x000000070d047c27 */ /* 0x001fca000f8e000c */
[----:B-1----:R-:W-:-:S04]  /*b0b0*/  SHF.R.U32.HI R4, RZ, UR4, R4 ;  /* 0x00000004ff047c19 */ /* 0x002fc80008011604 */
[----:B------:R-:W-:-:S05]  /*b0c0*/  IADD3 R12, PT, PT, -R4, RZ, RZ ;  /* 0x000000ff040c7210 */ /* 0x000fca0007ffe1ff */
[----:B------:R-:W-:-:S04]  /*b0d0*/  IMAD R12, R12, UR6, R13 ;  /* 0x000000060c0c7c24 */ /* 0x000fc8000f8e020d */
[----:B--2---:R-:W-:-:S07]  /*b0e0*/  IMAD R5, R12, UR5, R5 ;  /* 0x000000050c057c24 */ /* 0x004fce000f8e0205 */
.L_x_1703:
[----:B------:R-:W-:Y:S01]  /*b0f0*/  SHF.R.U32.HI R14, RZ, 0x1, R5 ;  /* 0x00000001ff0e7819 */ /* 0x000fe20000011605 */
[----:B------:R-:W-:-:S07]  /*b100*/  IMAD.MOV.U32 R15, RZ, RZ, RZ ;  /* 0x000000ffff0f7224 */ /* 0x000fce00078e00ff */
.L_x_1702:
[----:B------:R-:W-:-:S04]  /*b110*/  LEA R4, P0, R14, R3, 0x1 ;  /* 0x000000030e047211 */ /* 0x000fc800078008ff */
[----:B------:R-:W-:-:S05]  /*b120*/  LEA.HI.X R5, R14, R2, R15, 0x1, P0 ;  /* 0x000000020e057211 */ /* 0x000fca00000f0c0f */
[----:B------:R0:W5:Y:S04]  /*b130*/  LDG.E.U16 R8, desc[UR36][R4.64] ;  /* 0x0000002404087981 */ /* 0x000168000c1e1500 */
.L_x_1695:
[----:B------:R-:W-:Y:S05]  /*b140*/  BSYNC.RECONVERGENT B1 ;  /* 0x0000000000017941 */ /* 0x000fea0003800200 */
.L_x_1694:
[----:B------:R-:W-:Y:S01]  /*b150*/  ISETP.GE.U32.AND P0, PT, R19, R22, PT ;  /* 0x000000161300720c */ /* 0x000fe20003f06070 */
[----:B------:R-:W-:-:S12]  /*b160*/  BSSY.RECONVERGENT B1, `(.L_x_1704) ;  /* 0x000001e000017945 */ /* 0x000fd80003800200 */
[----:B------:R-:W-:Y:S05]  /*b170*/  @P0 BRA `(.L_x_1705) ;  /* 0x0000000000700947 */ /* 0x000fea0003800000 */
[----:B------:R-:W-:Y:S01]  /*b180*/  IMAD.IADD R3, R19, 0x1, R20 ;  /* 0x0000000113037824 */ /* 0x000fe200078e0214 */
[----:B------:R-:W-:Y:S02]  /*b190*/  SHF.L.U32 R9, R9, 0x10, RZ ;  /* 0x0000001009097819 */ /* 0x000fe400000006ff */
[----:B-----5:R-:W-:Y:S02]  /*b1a0*/  SHF.L.U32 R6, R6, 0x10, RZ ;  /* 0x0000001006067819 */ /* 0x020fe400000006ff */
[----:B------:R-:W-:-:S03]  /*b1b0*/  ISETP.GE.U32.AND P0, PT, R3, R22, PT ;  /* 0x000000160300720c */ /* 0x000fc60003f06070 */
[----:B------:R-:W-:-:S05]  /*b1c0*/  FMUL.FTZ R6, R9, R6 ;  /* 0x0000000609067220 */ /* 0x000fca0000410000 */
[----:B------:R-:W-:-:S04]  /*b1d0*/  F2FP.BF16.F32.PACK_AB R6, RZ, R6 ;  /* 0x00000006ff06723e */ /* 0x000fc800000010ff */
[----:B------:R-:W-:Y:S01]  /*b1e0*/  PRMT R9, R6, 0x7610, R9 ;  /* 0x0000761006097816 */ /* 0x000fe20000000009 */
[----:B------:R-:W-:Y:S06]  /*b1f0*/  @P0 BRA `(.L_x_1705) ;  /* 0x0000000000500947 */ /* 0x000fec0003800000 */
[----:B------:R-:W-:Y:S01]  /*b200*/  IMAD.IADD R3, R3, 0x1, R20 ;  /* 0x0000000103037824 */ /* 0x000fe200078e0214 */
[----:B------:R-:W-:Y:S02]  /*b210*/  SHF.L.U32 R10, R10, 0x10, RZ ;  /* 0x000000100a0a7819 */ /* 0x000fe400000006ff */
        /* <DEDUP_REMOVED lines=11> */
[----:B------:R-:W-:-:S04]  /*b2d0*/  F2FP.BF16.F32.PACK_AB R0, RZ, R0 ;  /* 0x00000000ff00723e */ /* 0x000fc800000010ff */
[----:B------:R-:W-:Y:S02]  /*b2e0*/  PRMT R11, R0, 0x7610, R11 ;  /* 0x00007610000b7816 */ /* 0x000fe4000000000b */
[----:B------:R-:W-:Y:S02]  /*b2f0*/  @!P0 SHF.L.U32 R3, R8, 0x10, RZ ;  /* 0x0000001008038819 */ /* 0x000fe400000006ff */
[----:B------:R-:W-:-:S05]  /*b300*/  @!P0 SHF.L.U32 R2, R18, 0x10, RZ ;  /* 0x0000001012028819 */ /* 0x000fca00000006ff */
[----:B------:R-:W-:-:S05]  /*b310*/  @!P0 FMUL.FTZ R2, R2, R3 ;  /* 0x0000000302028220 */ /* 0x000fca0000410000 */
[----:B------:R-:W-:-:S04]  /*b320*/  @!P0 F2FP.BF16.F32.PACK_AB R2, RZ, R2 ;  /* 0x00000002ff02823e */ /* 0x000fc800000010ff */
[----:B------:R-:W-:-:S07]  /*b330*/  @!P0 PRMT R18, R2, 0x7610, R18 ;  /* 0x0000761002128816 */ /* 0x000fce0000000012 */
.L_x_1705:
[----:B------:R-:W-:Y:S05]  /*b340*/  BSYNC.RECONVERGENT B1 ;  /* 0x0000000000017941 */ /* 0x000fea0003800200 */
.L_x_1704:
[----:B------:R-:W-:Y:S01]  /*b350*/  SHF.L.U32 R10, R10, 0x10, RZ ;  /* 0x000000100a0a7819 */ /* 0x000fe200000006ff */
[----:B------:R-:W-:Y:S01]  /*b360*/  IMAD.U32 R9, R9, 0x10000, RZ ;  /* 0x0001000009097824 */ /* 0x000fe200078e00ff */
[----:B------:R-:W-:Y:S02]  /*b370*/  SHF.L.U32 R11, R11, 0x10, RZ ;  /* 0x000000100b0b7819 */ /* 0x000fe400000006ff */
[----:B------:R-:W-:Y:S01]  /*b380*/  SHF.L.U32 R3, R18, 0x10, RZ ;  /* 0x0000001012037819 */ /* 0x000fe200000006ff */
[----:B------:R-:W-:-:S06]  /*b390*/  FMUL.FTZ R9, R9, R10 ;  /* 0x0000000a09097220 */ /* 0x000fcc0000410000 */
[----:B------:R-:W1:Y:S02]  /*b3a0*/  F2F.BF16.F32 R9, R9 ;  /* 0x0000000900097304 */ /* 0x000e640000202000 */
[----:B-1---5:R-:W-:-:S04]  /*b3b0*/  IMAD.U32 R0, R9, 0x10000, RZ ;  /* 0x0001000009007824 */ /* 0x022fc800078e00ff */
[----:B------:R-:W-:-:S06]  /*b3c0*/  FMUL.FTZ R0, R0, R11 ;  /* 0x0000000b00007220 */ /* 0x000fcc0000410000 */
[----:B------:R-:W1:Y:S02]  /*b3d0*/  F2F.BF16.F32 R0, R0 ;  /* 0x0000000000007304 */ /* 0x000e640000202000 */
[----:B-1----:R-:W-:-:S05]  /*b3e0*/  SHF.L.U32 R2, R0, 0x10, RZ ;  /* 0x0000001000027819 */ /* 0x002fca00000006ff */
[----:B------:R-:W-:-:S05]  /*b3f0*/  FMUL.FTZ R2, R2, R3 ;  /* 0x0000000302027220 */ /* 0x000fca0000410000 */
[----:B------:R-:W-:-:S04]  /*b400*/  F2FP.BF16.F32.PACK_AB R2, RZ, R2 ;  /* 0x00000002ff02723e */ /* 0x000fc800000010ff */
[----:B------:R-:W-:-:S07]  /*b410*/  PRMT R16, R2, 0x7610, R16 ;  /* 0x0000761002107816 */ /* 0x000fce0000000010 */
.L_x_1658:
[----:B------:R-:W-:Y:S05]  /*b420*/  BSYNC.RECONVERGENT B0 ;  /* 0x0000000000007941 */ /* 0x000fea0003800200 */
.L_x_1657:
[----:B------:R-:W1:Y:S01]  /*b430*/  LDCU UR4, c[0x0][0x3a0] ;  /* 0x00007400ff0477ac */ /* 0x000e620008000800 */
[----:B0----5:R-:W0:Y:S01]  /*b440*/  S2R R5, SR_TID.X ;  /* 0x0000000000057919 */ /* 0x021e220000002100 */
[----:B------:R-:W2:Y:S01]  /*b450*/  S2R R0, SR_TID.Y ;  /* 0x0000000000007919 */ /* 0x000ea20000002200 */
[----:B-1----:R-:W-:-:S09]  /*b460*/  UISETP.NE.AND UP0, UPT, UR4, URZ, UPT ;  /* 0x000000ff0400728c */ /* 0x002fd2000bf05270 */
[----:B------:R-:W-:Y:S05]  /*b470*/  BRA.U !UP0, `(.L_x_1706) ;  /* 0x0000000108747547 */ /* 0x000fea000b800000 */
[----:B------:R-:W1:Y:S01]  /*b480*/  S2UR UR5, SR_CgaCtaId ;  /* 0x00000000000579c3 */ /* 0x000e620000008800 */
[----:B------:R-:W0:Y:S01]  /*b490*/  LDCU UR8, c[0x0][0x360] ;  /* 0x00006c00ff0877ac */ /* 0x000e220008000800 */
[----:B------:R-:W-:Y:S01]  /*b4a0*/  UMOV UR4, 0x400 ;  /* 0x0000040000047882 */ /* 0x000fe20000000000 */
[----:B------:R-:W3:Y:S01]  /*b4b0*/  LDCU UR6, c[0x0][0x364] ;  /* 0x00006c80ff0677ac */ /* 0x000ee20008000800 */
[----:B------:R-:W-:Y:S01]  /*b4c0*/  UIADD3 UR4, UPT, UPT, UR4, 0x10, URZ ;  /* 0x0000001004047890 */ /* 0x000fe2000fffe0ff */
[----:B0-2---:R-:W-:-:S03]  /*b4d0*/  IMAD R2, R0, UR8, R5 ;  /* 0x0000000800027c24 */ /* 0x005fc6000f8e0205 */
[----:B-1----:R-:W-:Y:S02]  /*b4e0*/  ULEA UR4, UR5, UR4, 0x18 ;  /* 0x0000000405047291 */ /* 0x002fe4000f8ec0ff */
[----:B---3--:R-:W-:-:S04]  /*b4f0*/  UISETP.GE.U32.AND UP0, UPT, UR6, 0x2, UPT ;  /* 0x000000020600788c */ /* 0x008fc8000bf06070 */
[----:B------:R-:W-:-:S05]  /*b500*/  LEA R3, R2, UR4, 0x1 ;  /* 0x0000000402037c11 */ /* 0x000fca000f8e08ff */
[----:B------:R1:W-:Y:S01]  /*b510*/  STS.U16 [R3], R16 ;  /* 0x0000001003007388 */ /* 0x0003e20000000400 */
[----:B------:R-:W-:Y:S05]  /*b520*/  BRA.U !UP0, `(.L_x_1706) ;  /* 0x0000000108487547 */ /* 0x000fea000b800000 */
[----:B------:R-:W-:-:S05]  /*b530*/  UMOV UR5, UR6 ;  /* 0x0000000600057c82 */ /* 0x000fca0008000000 */
.L_x_1707:
[----:B------:R-:W-:Y:S01]  /*b540*/  USHF.R.U32.HI UR7, URZ, 0x1, UR5 ;  /* 0x00000001ff077899 */ /* 0x000fe20008011605 */
[----:B------:R-:W-:Y:S01]  /*b550*/  BAR.SYNC.DEFER_BLOCKING 0x0 ;  /* 0x0000000000007b1d */ /* 0x000fe20000010000 */
[----:B------:R-:W-:-:S04]  /*b560*/  UISETP.GT.U32.AND UP0, UPT, UR5, 0x3, UPT ;  /* 0x000000030500788c */ /* 0x000fc8000bf04070 */
[----:B------:R-:W-:Y:S01]  /*b570*/  VIADD R2, R0, UR7 ;  /* 0x0000000700027c36 */ /* 0x000fe20008000000 */
[----:B------:R-:W-:-:S04]  /*b580*/  UMOV UR5, UR7 ;  /* 0x0000000700057c82 */ /* 0x000fc80008000000 */
[----:B------:R-:W-:-:S04]  /*b590*/  ISETP.GE.U32.AND P0, PT, R2, UR6, PT ;  /* 0x0000000602007c0c */ /* 0x000fc8000bf06070 */
[----:B------:R-:W-:-:S13]  /*b5a0*/  ISETP.GE.U32.OR P0, PT, R0, UR7, P0 ;  /* 0x0000000700007c0c */ /* 0x000fda0008706470 */
[----:B------:R-:W-:Y:S01]  /*b5b0*/  @!P0 IMAD R2, R2, UR8, R5 ;  /* 0x0000000802028c24 */ /* 0x000fe2000f8e0205 */
[----:B------:R-:W-:-:S04]  /*b5c0*/  @!P0 SHF.L.U32 R4, R16, 0x10, RZ ;  /* 0x0000001010048819 */ /* 0x000fc800000006ff */
[----:B------:R-:W-:-:S06]  /*b5d0*/  @!P0 LEA R2, R2, UR4, 0x1 ;  /* 0x0000000402028c11 */ /* 0x000fcc000f8e08ff */
[----:B------:R-:W0:Y:S02]  /*b5e0*/  @!P0 LDS.U16 R2, [R2] ;  /* 0x0000000002028984 */ /* 0x000e240000000400 */
[----:B0-----:R-:W-:-:S05]  /*b5f0*/  @!P0 SHF.L.U32 R7, R2, 0x10, RZ ;  /* 0x0000001002078819 */ /* 0x001fca00000006ff */
[----:B------:R-:W-:-:S05]  /*b600*/  @!P0 FMUL.FTZ R4, R4, R7 ;  /* 0x0000000704048220 */ /* 0x000fca0000410000 */
[----:B------:R-:W-:-:S04]  /*b610*/  @!P0 F2FP.BF16.F32.PACK_AB R4, RZ, R4 ;  /* 0x00000004ff04823e */ /* 0x000fc800000010ff */
[----:B-1-3--:R-:W-:-:S05]  /*b620*/  @!P0 PRMT R16, R4, 0x7610, R16 ;  /* 0x0000761004108816 */ /* 0x00afca0000000010 */
[----:B------:R3:W-:Y:S01]  /*b630*/  @!P0 STS.U16 [R3], R16 ;  /* 0x0000001003008388 */ /* 0x0007e20000000400 */
[----:B------:R-:W-:Y:S05]  /*b640*/  BRA.U UP0, `(.L_x_1707) ;  /* 0xfffffffd00bc7547 */ /* 0x000fea000b83ffff */
.L_x_1706:
[----:B------:R-:W4:Y:S02]  /*b650*/  LDCU UR4, c[0x0][0x39c] ;  /* 0x00007380ff0477ac */ /* 0x000f240008000800 */
[----:B----4-:R-:W-:-:S09]  /*b660*/  UISETP.NE.AND UP0, UPT, UR4, URZ, UPT ;  /* 0x000000ff0400728c */ /* 0x010fd2000bf05270 */
[----:B------:R-:W-:Y:S05]  /*b670*/  BRA.U !UP0, `(.L_x_1708) ;  /* 0x0000000108b87547 */ /* 0x000fea000b800000 */
[----:B------:R-:W4:Y:S02]  /*b680*/  LDCU UR6, c[0x0][0x360] ;  /* 0x00006c00ff0677ac */ /* 0x000f240008000800 */
[----:B----4-:R-:W-:Y:S02]  /*b690*/  UISETP.GE.U32.AND UP0, UPT, UR6, 0x21, UPT ;  /* 0x000000210600788c */ /* 0x010fe4000bf06070 */
[----:B------:R-:W-:-:S07]  /*b6a0*/  UMOV UR4, UR6 ;  /* 0x0000000600047c82 */ /* 0x000fce0008000000 */
[----:B------:R-:W-:Y:S05]  /*b6b0*/  BRA.U !UP0, `(.L_x_1709) ;  /* 0x0000000108707547 */ /* 0x000fea000b800000 */
[----:B------:R-:W4:Y:S01]  /*b6c0*/  S2UR UR5, SR_CgaCtaId ;  /* 0x00000000000579c3 */ /* 0x000f220000008800 */
[----:B------:R-:W-:Y:S01]  /*b6d0*/  UMOV UR4, 0x400 ;  /* 0x0000040000047882 */ /* 0x000fe20000000000 */
[----:B0-2---:R-:W-:Y:S01]  /*b6e0*/  IMAD R2, R0, UR6, R5 ;  /* 0x0000000600027c24 */ /* 0x005fe2000f8e0205 */
[----:B------:R-:W-:Y:S02]  /*b6f0*/  UIADD3 UR4, UPT, UPT, UR4, 0x10, URZ ;  /* 0x0000001004047890 */ /* 0x000fe4000fffe0ff */
[----:B------:R-:W-:Y:S02]  /*b700*/  UISETP.GE.U32.AND UP0, UPT, UR6, 0x40, UPT ;  /* 0x000000400600788c */ /* 0x000fe4000bf06070 */
[----:B----4-:R-:W-:-:S06]  /*b710*/  ULEA UR4, UR5, UR4, 0x18 ;  /* 0x0000000405047291 */ /* 0x010fcc000f8ec0ff */
[----:B-1-3--:R-:W-:Y:S01]  /*b720*/  LEA R3, R2, UR4, 0x1 ;  /* 0x0000000402037c11 */ /* 0x00afe2000f8e08ff */
[----:B------:R-:W-:-:S04]  /*b730*/  UMOV UR4, 0x20 ;  /* 0x0000002000047882 */ /* 0x000fc80000000000 */
[----:B------:R4:W-:Y:S01]  /*b740*/  STS.U16 [R3], R16 ;  /* 0x0000001003007388 */ /* 0x0009e20000000400 */
[----:B------:R-:W-:Y:S05]  /*b750*/  BRA.U !UP0, `(.L_x_1709) ;  /* 0x0000000108487547 */ /* 0x000fea000b800000 */
[----:B------:R-:W-:-:S05]  /*b760*/  UMOV UR5, UR6 ;  /* 0x0000000600057c82 */ /* 0x000fca0008000000 */
.L_x_1710:
[----:B------:R-:W-:Y:S01]  /*b770*/  USHF.R.U32.HI UR7, URZ, 0x1, UR5 ;  /* 0x00000001ff077899 */ /* 0x000fe20008011605 */
[----:B------:R-:W-:Y:S05]  /*b780*/  BAR.SYNC.DEFER_BLOCKING 0x0 ;  /* 0x0000000000007b1d */ /* 0x000fea0000010000 */
[----:B------:R-:W-:-:S05]  /*b790*/  VIADD R2, R5, UR7 ;  /* 0x0000000705027c36 */ /* 0x000fca0008000000 */
[----:B------:R-:W-:-:S04]  /*b7a0*/  ISETP.GE.U32.AND P0, PT, R2, UR6, PT ;  /* 0x0000000602007c0c */ /* 0x000fc8000bf06070 */
[----:B------:R-:W-:-:S13]  /*b7b0*/  ISETP.GE.U32.OR P0, PT, R5, UR7, P0 ;  /* 0x0000000705007c0c */ /* 0x000fda0008706470 */
[----:B------:R-:W-:Y:S01]  /*b7c0*/  VOTEU.ALL UP0, P0 ;  /* 0x0000000000ff7886 */ /* 0x000fe20000000000 */
[----:B------:R-:W-:-:S04]  /*b7d0*/  @!P0 SHF.L.U32 R7, R16, 0x10, RZ ;  /* 0x0000001010078819 */ /* 0x000fc800000006ff */
[----:B------:R-:W-:Y:S02]  /*b7e0*/  @!UP0 ULOP3.LUT UR8, UR5, 0x7fe, URZ, 0xc0, !UPT ;  /* 0x000007fe05088892 */ /* 0x000fe4000f8ec0ff */
[----:B------:R-:W-:-:S03]  /*b7f0*/  UISETP.GT.U32.AND UP0, UPT, UR5, 0x7f, UPT ;  /* 0x0000007f0500788c */ /* 0x000fc6000bf04070 */
[----:B------:R-:W-:-:S04]  /*b800*/  UMOV UR5, UR7 ;  /* 0x0000000700057c82 */ /* 0x000fc80008000000 */
[----:B0-----:R-:W0:Y:S02]  /*b810*/  @!P0 LDS.U16 R2, [R3+UR8] ;  /* 0x0000000803028984 */ /* 0x001e240008000400 */
[----:B0-----:R-:W-:-:S05]  /*b820*/  @!P0 SHF.L.U32 R2, R2, 0x10, RZ ;  /* 0x0000001002028819 */ /* 0x001fca00000006ff */
[----:B------:R-:W-:-:S05]  /*b830*/  @!P0 FMUL.FTZ R2, R7, R2 ;  /* 0x0000000207028220 */ /* 0x000fca0000410000 */
[----:B------:R-:W-:-:S04]  /*b840*/  @!P0 F2FP.BF16.F32.PACK_AB R2, RZ, R2 ;  /* 0x00000002ff02823e */ /* 0x000fc800000010ff */
[----:B----4-:R-:W-:-:S05]  /*b850*/  @!P0 PRMT R16, R2, 0x7610, R16 ;  /* 0x0000761002108816 */ /* 0x010fca0000000010 */
[----:B------:R0:W-:Y:S01]  /*b860*/  @!P0 STS.U16 [R3], R16 ;  /* 0x0000001003008388 */ /* 0x0001e20000000400 */
[----:B------:R-:W-:Y:S05]  /*b870*/  BRA.U UP0, `(.L_x_1710) ;  /* 0xfffffffd00bc7547 */ /* 0x000fea000b83ffff */
.L_x_1709:
[----:B------:R-:W-:Y:S01]  /*b880*/  BAR.SYNC.DEFER_BLOCKING 0x0 ;  /* 0x0000000000007b1d */ /* 0x000fe20000010000 */
[----:B------:R-:W-:-:S09]  /*b890*/  UISETP.GE.U32.AND UP0, UPT, UR4, 0x2, UPT ;  /* 0x000000020400788c */ /* 0x000fd2000bf06070 */
[----:B------:R-:W-:Y:S05]  /*b8a0*/  BRA.U !UP0, `(.L_x_1708) ;  /* 0x00000001082c7547 */ /* 0x000fea000b800000 */
[----:B------:R-:W-:-:S07]  /*b8b0*/  IMAD.MOV.U32 R2, RZ, RZ, 0x1 ;  /* 0x00000001ff027424 */ /* 0x000fce00078e00ff */
.L_x_1711:
[----:B01-34-:R-:W-:-:S05]  /*b8c0*/  SHF.L.U32 R3, R16, 0x10, RZ ;  /* 0x0000001010037819 */ /* 0x01bfca00000006ff */
[----:B------:R0:W1:Y:S02]  /*b8d0*/  SHFL.DOWN PT, R4, R3, R2, 0x1f ;  /* 0x08001f0203047589 */ /* 0x00006400000e0000 */
[----:B0-----:R-:W-:-:S05]  /*b8e0*/  IMAD.SHL.U32 R2, R2, 0x2, RZ ;  /* 0x0000000202027824 */ /* 0x001fca00078e00ff */
[----:B------:R-:W-:Y:S01]  /*b8f0*/  ISETP.GE.AND P0, PT, R2, UR4, PT ;  /* 0x0000000402007c0c */ /* 0x000fe2000bf06270 */
[----:B-1----:R-:W0:Y:S02]  /*b900*/  F2F.BF16.F32 R4, R4 ;  /* 0x0000000400047304 */ /* 0x002e240000202000 */
[----:B0-----:R-:W-:-:S05]  /*b910*/  SHF.L.U32 R6, R4, 0x10, RZ ;  /* 0x0000001004067819 */ /* 0x001fca00000006ff */
[----:B------:R-:W-:-:S05]  /*b920*/  FMUL.FTZ R6, R3, R6 ;  /* 0x0000000603067220 */ /* 0x000fca0000410000 */
[----:B------:R-:W-:-:S04]  /*b930*/  F2FP.BF16.F32.PACK_AB R6, RZ, R6 ;  /* 0x00000006ff06723e */ /* 0x000fc800000010ff */
[----:B------:R-:W-:Y:S01]  /*b940*/  PRMT R16, R6, 0x7610, R16 ;  /* 0x0000761006107816 */ /* 0x000fe20000000010 */
[----:B------:R-:W-:Y:S06]  /*b950*/  @!P0 BRA `(.L_x_1711) ;  /* 0xfffffffc00d88947 */ /* 0x000fec000383ffff */
.L_x_1708:
[----:B------:R-:W5:Y:S01]  /*b960*/  S2R R4, SR_CTAID.X ;  /* 0x0000000000047919 */ /* 0x000f620000002500 */
[----:B------:R-:W0:Y:S01]  /*b970*/  LDCU UR4, c[0x0][0x558] ;  /* 0x0000ab00ff0477ac */ /* 0x000e220008000800 */
[----:B------:R-:W-:Y:S01]  /*b980*/  HFMA2 R17, -RZ, RZ, 0, 0 ;  /* 0x00000000ff117431 */ /* 0x000fe200000001ff */
[----:B------:R-:W1:Y:S01]  /*b990*/  LDCU.64 UR6, c[0x0][0x3a8] ;  /* 0x00007500ff0677ac */ /* 0x000e620008000a00 */
[----:B------:R-:W5:Y:S01]  /*b9a0*/  LDCU UR5, c[0x0][0x394] ;  /* 0x00007280ff0577ac */ /* 0x000f620008000800 */
[----:B0-----:R-:W-:Y:S01]  /*b9b0*/  UISETP.NE.AND UP0, UPT, UR4, URZ, UPT ;  /* 0x000000ff0400728c */ /* 0x001fe2000bf05270 */
[----:B-1-34-:R-:W-:-:S04]  /*b9c0*/  IMAD R3, R5, UR6, RZ ;  /* 0x0000000605037c24 */ /* 0x01afc8000f8e02ff */
[----:B--2---:R-:W-:-:S04]  /*b9d0*/  IMAD R3, R0, UR7, R3 ;  /* 0x0000000700037c24 */ /* 0x004fc8000f8e0203 */
[----:B-----5:R-:W-:Y:S01]  /*b9e0*/  IMAD R7, R4, UR5, R3 ;  /* 0x0000000504077c24 */ /* 0x020fe2000f8e0203 */
[----:B------:R-:W-:Y:S06]  /*b9f0*/  BRA.U !UP0, `(.L_x_1712) ;  /* 0x0000001108547547 */ /* 0x000fec000b800000 */
[----:B------:R-:W0:Y:S01]  /*ba00*/  LDCU.64 UR8, c[0x0][0x560] ;  /* 0x0000ac00ff0877ac */ /* 0x000e220008000a00 */
[----:B------:R-:W-:Y:S01]  /*ba10*/  MOV R6, RZ ;  /* 0x000000ff00067202 */ /* 0x000fe20000000f00 */
[----:B------:R-:W1:Y:S01]  /*ba20*/  LDCU UR7, c[0x0][0x55c] ;  /* 0x0000ab80ff0777ac */ /* 0x000e620008000800 */
[----:B------:R-:W2:Y:S01]  /*ba30*/  LDCU UR6, c[0x0][0x688] ;  /* 0x0000d100ff0677ac */ /* 0x000ea20008000800 */
[----:B------:R-:W-:-:S04]  /*ba40*/  UIADD3 UR5, UPT, UPT, UR4, -0x1, URZ ;  /* 0xffffffff04057890 */ /* 0x000fc8000fffe0ff */
[----:B------:R-:W-:Y:S01]  /*ba50*/  UISETP.NE.AND UP1, UPT, UR5, URZ, UPT ;  /* 0x000000ff0500728c */ /* 0x000fe2000bf25270 */
[----:B0-----:R-:W-:-:S05]  /*ba60*/  IMAD.HI.U32 R2, R7, UR8, R6 ;  /* 0x0000000807027c27 */ /* 0x001fca000f8e0006 */
[----:B------:R-:W-:-:S05]  /*ba70*/  SHF.R.U32.HI R3, RZ, UR9, R2 ;  /* 0x00000009ff037c19 */ /* 0x000fca0008011602 */
[----:B------:R-:W-:-:S04]  /*ba80*/  IMAD.MOV R9, RZ, RZ, -R3 ;  /* 0x000000ffff097224 */ /* 0x000fc800078e0a03 */
[----:B-1----:R-:W-:-:S04]  /*ba90*/  IMAD R9, R9, UR7, R7 ;  /* 0x0000000709097c24 */ /* 0x002fc8000f8e0207 */
[----:B--2---:R-:W-:Y:S01]  /*baa0*/  IMAD R17, R9, UR6, RZ ;  /* 0x0000000609117c24 */ /* 0x004fe2000f8e02ff */
[----:B------:R-:W-:Y:S06]  /*bab0*/  BRA.U !UP1, `(.L_x_1712) ;  /* 0x0000001109247547 */ /* 0x000fec000b800000 */
[----:B------:R-:W0:Y:S01]  /*bac0*/  LDCU.64 UR8, c[0x0][0x568] ;  /* 0x0000ad00ff0877ac */ /* 0x000e220008000a00 */
[----:B------:R-:W-:Y:S01]  /*bad0*/  MOV R2, RZ ;  /* 0x000000ff00027202 */ /* 0x000fe20000000f00 */
[----:B------:R-:W1:Y:S01]  /*bae0*/  LDCU UR7, c[0x0][0x570] ;  /* 0x0000ae00ff0777ac */ /* 0x000e620008000800 */
[----:B------:R-:W-:Y:S01]  /*baf0*/  UISETP.LT.U32.AND UP1, UPT, UR5, 0x18, UPT ;  /* 0x000000180500788c */ /* 0x000fe2000bf21070 */
[----:B------:R-:W2:Y:S03]  /*bb00*/  LDCU UR6, c[0x0][0x690] ;  /* 0x0000d200ff0677ac */ /* 0x000ea60008000800 */
[----:B------:R-:W-:Y:S01]  /*bb10*/  USEL UR5, UR5, 0x18, UP1 ;  /* 0x0000001805057887 */ /* 0x000fe20008800000 */
[----:B0-----:R-:W-:-:S03]  /*bb20*/  IMAD.HI.U32 R8, R3, UR9, R2 ;  /* 0x0000000903087c27 */ /* 0x001fc6000f8e0002 */
[----:B------:R-:W-:Y:S02]  /*bb30*/  UIADD3 UR5, UPT, UPT, UR5, 0x1, URZ ;  /* 0x0000000105057890 */ /* 0x000fe4000fffe0ff */
[----:B-1----:R-:W-:Y:S02]  /*bb40*/  SHF.R.U32.HI R9, RZ, UR7, R8 ;  /* 0x00000007ff097c19 */ /* 0x002fe40008011608 */
[----:B------:R-:W-:Y:S02]  /*bb50*/  UISETP.NE.AND UP1, UPT, UR5, 0x2, UPT ;  /* 0x000000020500788c */ /* 0x000fe4000bf25270 */
        /* <DEDUP_REMOVED lines=16> */
[----:B------:R-:W-:Y:S01]  /*bc60*/  HFMA2 R2, -RZ, RZ, 0, 0 ;  /* 0x00000000ff027431 */ /* 0x000fe200000001ff */
[----:B------:R-:W1:Y:S01]  /*bc70*/  LDCU UR7, c[0x0][0x588] ;  /* 0x0000b100ff0777ac */ /* 0x000e620008000800 */
[----:B------:R-:W2:Y:S01]  /*bc80*/  LDCU UR6, c[0x0][0x6a0] ;  /* 0x0000d400ff0677ac */ /* 0x000ea20008000800 */
[----:B------:R-:W-:Y:S02]  /*bc90*/  UISETP.NE.AND UP1, UPT, UR5, 0x4, UPT ;  /* 0x000000040500788c */ /* 0x000fe4000bf25270 */
[----:B0-----:R-:W-:-:S05]  /*bca0*/  IMAD.HI.U32 R8, R3, UR9, R2 ;  /* 0x0000000903087c27 */ /* 0x001fca000f8e0002 */
[----:B-1----:R-:W-:-:S05]  /*bcb0*/  SHF.R.U32.HI R9, RZ, UR7, R8 ;  /* 0x00000007ff097c19 */ /* 0x002fca0008011608 */
[----:B------:R-:W-:-:S04]  /*bcc0*/  IMAD.MOV R2, RZ, RZ, -R9 ;  /* 0x000000ffff027224 */ /* 0x000fc800078e0a09 */
[----:B------:R-:W-:-:S04]  /*bcd0*/  IMAD R2, R2, UR8, R3 ;  /* 0x0000000802027c24 */ /* 0x000fc8000f8e0203 */
[----:B--2---:R-:W-:Y:S01]  /*bce0*/  IMAD R17, R2, UR6, R17 ;  /* 0x0000000602117c24 */ /* 0x004fe2000f8e0211 */
[----:B------:R-:W-:Y:S06]  /*bcf0*/  BRA.U !UP1, `(.L_x_1712) ;  /* 0x0000000d09947547 */ /* 0x000fec000b800000 */
[----:B------:R-:W0:Y:S01]  /*bd00*/  LDCU.64 UR8, c[0x0][0x590] ;  /* 0x0000b200ff0877ac */ /* 0x000e220008000a00 */
[----:B------:R-:W-:Y:S01]  /*bd10*/  MOV R8, RZ ;  /* 0x000000ff00087202 */ /* 0x000fe20000000f00 */
[----:B------:R-:W1:Y:S01]  /*bd20*/  LDCU UR7, c[0x0][0x58c] ;  /* 0x0000b180ff0777ac */ /* 0x000e620008000800 */
[----:B------:R-:W2:Y:S01]  /*bd30*/  LDCU UR6, c[0x0][0x6a8] ;  /* 0x0000d500ff0677ac */ /* 0x000ea20008000800 */
[----:B------:R-:W-:Y:S02]  /*bd40*/  UISETP.NE.AND UP1, UPT, UR5, 0x5, UPT ;  /* 0x000000050500788c */ /* 0x000fe4000bf25270 */
        /* <DEDUP_REMOVED lines=23> */
[----:B------:R-:W-:-:S05]  /*bec0*/  SHF.R.U32.HI R3, RZ, UR9, R2 ;  /* 0x00000009ff037c19 */ /* 0x000fca0008011602 */
[----:B------:R-:W-:-:S04]  /*bed0*/  IMAD.MOV R8, RZ, RZ, -R3 ;  /* 0x000000ffff087224 */ /* 0x000fc800078e0a03 */
        /* <DEDUP_REMOVED lines=193> */
[----:B------:R-:W2:Y:S03]  /*caf0*/  LDCU UR5, c[0x0][0x748] ;  /* 0x0000e900ff0577ac */ /* 0x000ea60008000800 */
[----:B0-----:R-:W-:-:S05]  /*cb00*/  IMAD.HI.U32 R2, R9, UR6, R8 ;  /* 0x0000000609027c27 */ /* 0x001fca000f8e0008 */
[----:B------:R-:W-:-:S05]  /*cb10*/  SHF.R.U32.HI R2, RZ, UR7, R2 ;  /* 0x00000007ff027c19 */ /* 0x000fca0008011602 */
[----:B------:R-:W-:-:S04]  /*cb20*/  IMAD.MOV R3, RZ, RZ, -R2 ;  /* 0x000000ffff037224 */ /* 0x000fc800078e0a02 */
[----:B-1----:R-:W-:-:S04]  /*cb30*/  IMAD R8, R3, UR8, R9 ;  /* 0x0000000803087c24 */ /* 0x002fc8000f8e0209 */
[----:B--2---:R-:W-:-:S07]  /*cb40*/  IMAD R17, R8, UR5, R17 ;  /* 0x0000000508117c24 */ /* 0x004fce000f8e0211 */
.L_x_1712:
[----:B------:R-:W0:Y:S01]  /*cb50*/  LDCU UR5, c[0x0][0x3a4] ;  /* 0x00007480ff0577ac */ /* 0x000e220008000800 */
[----:B------:R-:W1:Y:S01]  /*cb60*/  LDCU.64 UR6, c[0x0][0x768] ;  /* 0x0000ed00ff0677ac */ /* 0x000e620008000a00 */
[----:B0-----:R-:W-:Y:S01]  /*cb70*/  UISETP.NE.AND UP1, UPT, UR5, URZ, UPT ;  /* 0x000000ff0500728c */ /* 0x001fe2000bf25270 */
[----:B-1----:R-:W-:Y:S02]  /*cb80*/  ISETP.NE.U32.AND P0, PT, RZ, UR6, PT ;  /* 0x00000006ff007c0c */ /* 0x002fe4000bf05070 */
[----:B------:R-:W-:Y:S02]  /*cb90*/  IADD3 R2, P1, PT, R17, UR6, RZ ;  /* 0x0000000611027c10 */ /* 0x000fe4000ff3e0ff */
[----:B------:R-:W-:Y:S02]  /*cba0*/  ISETP.NE.AND.EX P0, PT, RZ, UR7, PT, P0 ;  /* 0x00000007ff007c0c */ /* 0x000fe4000bf05300 */
[----:B------:R-:W-:Y:S02]  /*cbb0*/  IADD3.X R3, PT, PT, RZ, UR7, RZ, P1, !PT ;  /* 0x00000007ff037c10 */ /* 0x000fe40008ffe4ff */
[----:B------:R-:W-:-:S02]  /*cbc0*/  SEL R2, R2, RZ, P0 ;  /* 0x000000ff02027207 */ /* 0x000fc40000000000 */
[----:B------:R-:W-:Y:S01]  /*cbd0*/  SEL R3, R3, RZ, P0 ;  /* 0x000000ff03037207 */ /* 0x000fe20000000000 */
[----:B------:R-:W-:Y:S06]  /*cbe0*/  BRA.U !UP1, `(.L_x_1713) ;  /* 0x0000002109c87547 */ /* 0x000fec000b800000 */
[----:B------:R-:W-:Y:S01]  /*cbf0*/  HFMA2 R17, -RZ, RZ, 0, 0 ;  /* 0x00000000ff117431 */ /* 0x000fe200000001ff */
[----:B------:R-:W-:Y:S06]  /*cc00*/  BRA.U !UP0, `(.L_x_1714) ;  /* 0x0000001108587547 */ /* 0x000fec000b800000 */
[----:B------:R-:W0:Y:S01]  /*cc10*/  LDCU.64 UR6, c[0x0][0x560] ;  /* 0x0000ac00ff0677ac */ /* 0x000e220008000a00 */
[----:B------:R-:W-:Y:S01]  /*cc20*/  MOV R9, R7 ;  /* 0x0000000700097202 */ /* 0x000fe20000000f00 */
        /* <DEDUP_REMOVED lines=270> */
[----:B------:R-:W2:Y:S03]  /*dd10*/  LDCU UR7, c[0x0][0x748] ;  /* 0x0000e900ff0777ac */ /* 0x000ea60008000800 */
[----:B0-----:R-:W-:-:S05]  /*dd20*/  IMAD.HI.U32 R8, R11, UR4, R10 ;  /* 0x000000040b087c27 */ /* 0x001fca000f8e000a */
[----:B------:R-:W-:-:S04]  /*dd30*/  SHF.R.U32.HI R8, RZ, UR5, R8 ;  /* 0x00000005ff087c19 */ /* 0x000fc80008011608 */
[----:B------:R-:W-:-:S05]  /*dd40*/  IADD3 R9, PT, PT, -R8, RZ, RZ ;  /* 0x000000ff08097210 */ /* 0x000fca0007ffe1ff */
[----:B-1----:R-:W-:-:S04]  /*dd50*/  IMAD R10, R9, UR6, R11 ;  /* 0x00000006090a7c24 */ /* 0x002fc8000f8e020b */
[----:B--2---:R-:W-:-:S07]  /*dd60*/  IMAD R17, R10, UR7, R17 ;  /* 0x000000070a117c24 */ /* 0x004fce000f8e0211 */
.L_x_1714:
[----:B------:R-:W0:Y:S01]  /*dd70*/  LDCU UR4, c[0x0][0x38c] ;  /* 0x00007180ff0477ac */ /* 0x000e220008000800 */
[----:B------:R-:W1:Y:S01]  /*dd80*/  S2UR UR8, SR_CgaCtaId ;  /* 0x00000000000879c3 */ /* 0x000e620000008800 */
[----:B------:R-:W-:Y:S01]  /*dd90*/  BSSY.RECONVERGENT B0, `(.L_x_1715) ;  /* 0x0000017000007945 */ /* 0x000fe20003800200 */
[----:B------:R-:W-:Y:S02]  /*dda0*/  LOP3.LUT P3, RZ, R5, R0, RZ, 0xfc, !PT ;  /* 0x0000000005ff7212 */ /* 0x000fe4000786fcff */
[----:B------:R-:W-:Y:S02]  /*ddb0*/  PLOP3.LUT P0, PT, PT, PT, PT, 0x8, 0x80 ;  /* 0x000000000080781c */ /* 0x000fe40003f0e170 */
[----:B0-----:R-:W-:-:S13]  /*ddc0*/  ISETP.GE.AND P1, PT, R7, UR4, PT ;  /* 0x0000000407007c0c */ /* 0x001fda000bf26270 */
[----:B-1----:R-:W-:Y:S05]  /*ddd0*/  @P1 BRA `(.L_x_1716) ;  /* 0x0000000000481947 */ /* 0x002fea0003800000 */
[----:B------:R-:W0:Y:S01]  /*dde0*/  LDC R8, c[0x0][0x39c] ;  /* 0x0000e700ff087b82 */ /* 0x000e220000000800 */
[----:B------:R-:W1:Y:S02]  /*ddf0*/  LDCU UR4, c[0x0][0x3a0] ;  /* 0x00007400ff0477ac */ /* 0x000e640008000800 */
[----:B-1----:R-:W-:-:S04]  /*de00*/  ISETP.NE.AND P1, PT, RZ, UR4, PT ;  /* 0x00000004ff007c0c */ /* 0x002fc8000bf25270 */
[----:B------:R-:W-:Y:S02]  /*de10*/  ISETP.NE.AND P1, PT, R0, RZ, P1 ;  /* 0x000000ff0000720c */ /* 0x000fe40000f25270 */
[----:B0-----:R-:W-:-:S04]  /*de20*/  ISETP.NE.AND P2, PT, R8, RZ, PT ;  /* 0x000000ff0800720c */ /* 0x001fc80003f45270 */
[----:B------:R-:W-:-:S04]  /*de30*/  ISETP.NE.AND P2, PT, R5, RZ, P2 ;  /* 0x000000ff0500720c */ /* 0x000fc80001745270 */
[----:B------:R-:W-:-:S13]  /*de40*/  PLOP3.LUT P1, PT, P2, P1, PT, 0xf8, 0x8f ;  /* 0x00000000008f781c */ /* 0x000fda0001723f70 */
[----:B------:R-:W-:Y:S05]  /*de50*/  @P1 BRA `(.L_x_1716) ;  /* 0x0000000000281947 */ /* 0x000fea0003800000 */
[----:B------:R-:W0:Y:S01]  /*de60*/  S2R R9, SR_CTAID.Y ;  /* 0x0000000000097919 */ /* 0x000e220000002600 */
[----:B------:R-:W0:Y:S01]  /*de70*/  LDCU UR4, c[0x0][0x374] ;  /* 0x00006e80ff0477ac */ /* 0x000e220008000800 */
[----:B------:R-:W1:Y:S01]  /*de80*/  LDC.64 R6, c[0x0][0x770] ;  /* 0x0001dc00ff067b82 */ /* 0x000e620000000a00 */
[----:B------:R-:W-:Y:S01]  /*de90*/  ISETP.NE.AND P0, PT, R8, RZ, PT ;  /* 0x000000ff0800720c */ /* 0x000fe20003f05270 */
[----:B------:R-:W2:Y:S01]  /*dea0*/  LDCU UR5, c[0x0][0x360] ;  /* 0x00006c00ff0577ac */ /* 0x000ea20008000800 */
[----:B0-----:R-:W-:-:S11]  /*deb0*/  IMAD R8, R4, UR4, R9 ;  /* 0x0000000404087c24 */ /* 0x001fd6000f8e0209 */
[----:B--2---:R-:W-:Y:S01]  /*dec0*/  @!P0 IMAD R8, R8, UR5, R5 ;  /* 0x0000000508088c24 */ /* 0x004fe2000f8e0205 */
[----:B------:R-:W-:-:S03]  /*ded0*/  PLOP3.LUT P0, PT, PT, PT, PT, 0x80, 0x8 ;  /* 0x000000000008781c */ /* 0x000fc60003f0f070 */
[----:B-1----:R-:W-:-:S05]  /*dee0*/  IMAD.WIDE.U32 R6, R8, 0x2, R6 ;  /* 0x0000000208067825 */ /* 0x002fca00078e0006 */
[----:B------:R0:W-:Y:S05]  /*def0*/  STG.E.U16 desc[UR36][R6.64], R16 ;  /* 0x0000001006007986 */ /* 0x0001ea000c101524 */
.L_x_1716:
[----:B------:R-:W-:Y:S05]  /*df00*/  BSYNC.RECONVERGENT B0 ;  /* 0x0000000000007941 */ /* 0x000fea0003800200 */
.L_x_1715:
[----:B------:R-:W-:Y:S01]  /*df10*/  UMOV UR7, 0x400 ;  /* 0x0000040000077882 */ /* 0x000fe20000000000 */
[----:B------:R-:W-:Y:S01]  /*df20*/  @!PT LDS RZ, [RZ] ;  /* 0x00000000fffff984 */ /* 0x000fe20000000800 */
[----:B------:R-:W-:Y:S01]  /*df30*/  @!PT LDS RZ, [RZ] ;  /* 0x00000000fffff984 */ /* 0x000fe20000000800 */
[----:B------:R-:W-:Y:S01]  /*df40*/  @!PT LDS RZ, [RZ] ;  /* 0x00000000fffff984 */ /* 0x000fe20000000800 */
[----:B------:R-:W-:Y:S01]  /*df50*/  @!PT LDS RZ, [RZ] ;  /* 0x00000000fffff984 */ /* 0x000fe20000000800 */
[----:B------:R-:W-:-:S00]  /*df60*/  MEMBAR.ALL.CTA ;  /* 0x0000000000007992 */ /* 0x000fc00000008000 */
[----:B------:R-:W-:Y:S06]  /*df70*/  MEMBAR.SC.GPU ;  /* 0x0000000000007992 */ /* 0x000fec0000002000 */
[----:B------:R-:W-:-:S00]  /*df80*/  ERRBAR ;  /* 0x00000000000079ab */ /* 0x000fc00000000000 */
[----:B------:R-:W-:Y:S06]  /*df90*/  CGAERRBAR ;  /* 0x00000000000075ab */ /* 0x000fec0000000000 */
[----:B------:R-:W-:Y:S02]  /*dfa0*/  CCTL.IVALL ;  /* 0x00000000ff00798f */ /* 0x000fe40002000000 */
[----:B------:R-:W-:Y:S06]  /*dfb0*/  BAR.SYNC.DEFER_BLOCKING 0x0 ;  /* 0x0000000000007b1d */ /* 0x000fec0000010000 */
[----:B------:R-:W-:Y:S02]  /*dfc0*/  BSSY.RECONVERGENT B0, `(.L_x_1717) ;  /* 0x0000018000007945 */ /* 0x000fe40003800200 */
[----:B------:R-:W-:Y:S06]  /*dfd0*/  BAR.SYNC.DEFER_BLOCKING 0x0 ;  /* 0x0000000000007b1d */ /* 0x000fec0000010000 */
[----:B------:R-:W-:Y:S05]  /*dfe0*/  @P3 BRA `(.L_x_1718) ;  /* 0x0000000000543947 */ /* 0x000fea0003800000 */
[----:B------:R-:W1:Y:S01]  /*dff0*/  S2R R11, SR_LANEID ;  /* 0x00000000000b7919 */ /* 0x000e620000000000 */
[----:B------:R-:W-:Y:S01]  /*e000*/  VOTEU.ANY UR5, UPT, PT ;  /* 0x0000000000057886 */ /* 0x000fe200038e0100 */
[----:B0-----:R-:W0:Y:S01]  /*e010*/  LDC.64 R6, c[0x0][0x778] ;  /* 0x0001de00ff067b82 */ /* 0x001e220000000a00 */
[----:B------:R-:W1:Y:S01]  /*e020*/  FLO.U32 R10, UR5 ;  /* 0x00000005000a7d00 */ /* 0x000e6200080e0000 */
[----:B------:R-:W2:Y:S01]  /*e030*/  POPC R9, UR5 ;  /* 0x0000000500097d09 */ /* 0x000ea20008000000 */
[----:B0-----:R-:W-:Y:S01]  /*e040*/  IMAD.WIDE.U32 R6, R4, 0x4, R6 ;  /* 0x0000000404067825 */ /* 0x001fe200078e0006 */
[----:B-1----:R-:W-:-:S13]  /*e050*/  ISETP.EQ.U32.AND P1, PT, R10, R11, PT ;  /* 0x0000000b0a00720c */ /* 0x002fda0003f22070 */
[----:B--2---:R-:W2:Y:S01]  /*e060*/  @P1 ATOMG.E.ADD.STRONG.GPU PT, R7, desc[UR36][R6.64], R9 ;  /* 0x80000009060719a8 */ /* 0x004ea200081ef124 */
[----:B------:R-:W0:Y:S01]  /*e070*/  S2UR UR6, SR_CgaCtaId ;  /* 0x00000000000679c3 */ /* 0x000e220000008800 */
[----:B------:R-:W1:Y:S01]  /*e080*/  LDCU UR4, c[0x0][0x374] ;  /* 0x00006e80ff0477ac */ /* 0x000e620008000800 */
[----:B------:R-:W3:Y:S01]  /*e090*/  S2R R11, SR_LTMASK ;  /* 0x00000000000b7919 */ /* 0x000ee20000003900 */
[----:B-1----:R-:W-:Y:S01]  /*e0a0*/  UIADD3 UR4, UPT, UPT, UR4, -0x1, URZ ;  /* 0xffffffff04047890 */ /* 0x002fe2000fffe0ff */
[----:B---3--:R-:W-:Y:S01]  /*e0b0*/  LOP3.LUT R11, R11, UR5, RZ, 0xc0, !PT ;  /* 0x000000050b0b7c12 */ /* 0x008fe2000f8ec0ff */
[----:B------:R-:W-:Y:S02]  /*e0c0*/  UMOV UR5, 0x400 ;  /* 0x0000040000057882 */ /* 0x000fe40000000000 */
[----:B0-----:R-:W-:-:S03]  /*e0d0*/  ULEA UR5, UR6, UR5, 0x18 ;  /* 0x0000000506057291 */ /* 0x001fc6000f8ec0ff */
[----:B------:R-:W0:Y:S01]  /*e0e0*/  POPC R11, R11 ;  /* 0x0000000b000b7309 */ /* 0x000e220000000000 */
[----:B--2---:R-:W0:Y:S02]  /*e0f0*/  SHFL.IDX PT, R8, R7, R10, 0x1f ;  /* 0x00001f0a07087589 */ /* 0x004e2400000e0000 */
[----:B0-----:R-:W-:-:S05]  /*e100*/  IMAD.IADD R8, R8, 0x1, R11 ;  /* 0x0000000108087824 */ /* 0x001fca00078e020b */
[----:B------:R-:W-:-:S04]  /*e110*/  ISETP.NE.AND P1, PT, R8, UR4, PT ;  /* 0x0000000408007c0c */ /* 0x000fc8000bf25270 */
[----:B------:R-:W-:-:S05]  /*e120*/  SEL R6, RZ, 0x1, P1 ;  /* 0x00000001ff067807 */ /* 0x000fca0000800000 */
[----:B------:R1:W-:Y:S04]  /*e130*/  STS.U8 [UR5], R6 ;  /* 0x00000006ff007988 */ /* 0x0003e80008000005 */
.L_x_1718:
[----:B------:R-:W-:Y:S05]  /*e140*/  BSYNC.RECONVERGENT B0 ;  /* 0x0000000000007941 */ /* 0x000fea0003800200 */
.L_x_1717:
[----:B------:R-:W-:Y:S01]  /*e150*/  BAR.SYNC.DEFER_BLOCKING 0x0 ;  /* 0x0000000000007b1d */ /* 0x000fe20000010000 */
[----:B------:R-:W-:-:S09]  /*e160*/  ULEA UR4, UR8, UR7, 0x18 ;  /* 0x0000000708047291 */ /* 0x000fd2000f8ec0ff */
[----:B01----:R-:W0:Y:S02]  /*e170*/  LDS.U8 R6, [UR4] ;  /* 0x00000004ff067984 */ /* 0x003e240008000000 */
[----:B0-----:R-:W-:-:S13]  /*e180*/  ISETP.NE.AND P1, PT, R6, RZ, PT ;  /* 0x000000ff0600720c */ /* 0x001fda0003f25270 */
[----:B------:R-:W-:Y:S05]  /*e190*/  @!P1 EXIT ;  /* 0x000000000000994d */ /* 0x000fea0003800000 */
        /* <DEDUP_REMOVED lines=8> */
[----:B------:R-:W-:Y:S01]  /*e220*/  CCTL.IVALL ;  /* 0x00000000ff00798f */ /* 0x000fe20002000000 */
[----:B------:R-:W0:Y:S01]  /*e230*/  LDCU UR4, c[0x0][0x39c] ;  /* 0x00007380ff0477ac */ /* 0x000e220008000800 */
[----:B------:R-:W-:Y:S01]  /*e240*/  BSSY.RECONVERGENT B0, `(.L_x_1719) ;  /* 0x0000033000007945 */ /* 0x000fe20003800200 */
[----:B------:R-:W1:Y:S01]  /*e250*/  LDCU.U16 UR5, c[0x0][0x382] ;  /* 0x00007040ff0577ac */ /* 0x000e620008000400 */
[----:B0-----:R-:W-:Y:S01]  /*e260*/  UISETP.NE.AND UP0, UPT, UR4, URZ, UPT ;  /* 0x000000ff0400728c */ /* 0x001fe2000bf05270 */
[----:B-1----:R-:W-:-:S08]  /*e270*/  MOV R16, UR5 ;  /* 0x0000000500107c02 */ /* 0x002fd00008000f00 */
[----:B------:R-:W-:Y:S05]  /*e280*/  BRA.U !UP0, `(.L_x_1720) ;  /* 0x0000000108647547 */ /* 0x000fea000b800000 */
[----:B------:R-:W0:Y:S01]  /*e290*/  LDCU UR4, c[0x0][0x360] ;  /* 0x00006c00ff0477ac */ /* 0x000e220008000800 */
[----:B------:R-:W1:Y:S01]  /*e2a0*/  LDCU UR6, c[0x0][0x398] ;  /* 0x00007300ff0677ac */ /* 0x000e620008000800 */
[----:B0-----:R-:W-:-:S05]  /*e2b0*/  IMAD R8, R0, UR4, R5 ;  /* 0x0000000400087c24 */ /* 0x001fca000f8e0205 */
[----:B-1----:R-:W-:-:S13]  /*e2c0*/  ISETP.GE.U32.AND P1, PT, R8, UR6, PT ;  /* 0x0000000608007c0c */ /* 0x002fda000bf26070 */
[----:B------:R-:W-:Y:S05]  /*e2d0*/  @P1 BRA `(.L_x_1721) ;  /* 0x0000000000a41947 */ /* 0x000fea0003800000 */
[----:B------:R-:W0:Y:S01]  /*e2e0*/  LDCU UR5, c[0x0][0x374] ;  /* 0x00006e80ff0577ac */ /* 0x000e220008000800 */
[----:B------:R-:W1:Y:S01]  /*e2f0*/  LDC R13, c[0x0][0x364] ;  /* 0x0000d900ff0d7b82 */ /* 0x000e620000000800 */
[----:B------:R-:W-:Y:S01]  /*e300*/  BSSY.RECONVERGENT B1, `(.L_x_1722) ;  /* 0x0000010000017945 */ /* 0x000fe20003800200 */
[----:B------:R-:W-:-:S06]  /*e310*/  MOV R10, R8 ;  /* 0x00000008000a7202 */ /* 0x000fcc0000000f00 */
[----:B------:R-:W2:Y:S01]  /*e320*/  LDC.64 R6, c[0x0][0x770] ;  /* 0x0001dc00ff067b82 */ /* 0x000ea20000000a00 */
[----:B0-----:R-:W-:Y:S02]  /*e330*/  IMAD R11, R4, UR5, RZ ;  /* 0x00000005040b7c24 */ /* 0x001fe4000f8e02ff */
[----:B-1----:R-:W-:-:S07]  /*e340*/  IMAD R13, R13, UR4, RZ ;  /* 0x000000040d0d7c24 */ /* 0x002fce000f8e02ff */
.L_x_1723:
[----:B------:R-:W-:-:S04]  /*e350*/  IMAD.IADD R9, R11, 0x1, R10 ;  /* 0x000000010b097824 */ /* 0x000fc800078e020a */
[----:B--2---:R-:W-:-:S06]  /*e360*/  IMAD.WIDE.U32 R8, R9, 0x2, R6 ;  /* 0x0000000209087825 */ /* 0x004fcc00078e0006 */
[----:B------:R-:W2:Y:S01]  /*e370*/  LDG.E.U16 R8, desc[UR36][R8.64] ;  /* 0x0000002408087981 */ /* 0x000ea2000c1e1500 */
[----:B------:R-:W-:Y:S01]  /*e380*/  IMAD.IADD R10, R13, 0x1, R10 ;  /* 0x000000010d0a7824 */ /* 0x000fe200078e020a */
[----:B------:R-:W-:-:S04]  /*e390*/  SHF.L.U32 R16, R16, 0x10, RZ ;  /* 0x0000001010107819 */ /* 0x000fc800000006ff */
[----:B------:R-:W-:Y:S02]  /*e3a0*/  ISETP.GE.U32.AND P1, PT, R10, UR6, PT ;  /* 0x000000060a007c0c */ /* 0x000fe4000bf26070 */
[----:B--2---:R-:W-:-:S05]  /*e3b0*/  SHF.L.U32 R15, R8, 0x10, RZ ;  /* 0x00000010080f7819 */ /* 0x004fca00000006ff */
[----:B------:R-:W-:-:S05]  /*e3c0*/  FMUL.FTZ R15, R16, R15 ;  /* 0x0000000f100f7220 */ /* 0x000fca0000410000 */
[----:B------:R-:W-:-:S04]  /*e3d0*/  F2FP.BF16.F32.PACK_AB R15, RZ, R15 ;  /* 0x0000000fff0f723e */ /* 0x000fc800000010ff */
[----:B------:R-:W-:Y:S01]  /*e3e0*/  PRMT R16, R15, 0x7610, R16 ;  /* 0x000076100f107816 */ /* 0x000fe20000000010 */
[----:B------:R-:W-:Y:S06]  /*e3f0*/  @!P1 BRA `(.L_x_1723) ;  /* 0xfffffffc00d49947 */ /* 0x000fec000383ffff */
[----:B------:R-:W-:Y:S05]  /*e400*/  BSYNC.RECONVERGENT B1 ;  /* 0x0000000000017941 */ /* 0x000fea0003800200 */
.L_x_1722:
[----:B------:R-:W-:Y:S05]  /*e410*/  BRA `(.L_x_1721) ;  /* 0x0000000000547947 */ /* 0x000fea0003800000 */
.L_x_1720:
[----:B------:R-:W0:Y:S02]  /*e420*/  LDCU UR5, c[0x0][0x398] ;  /* 0x00007300ff0577ac */ /* 0x000e240008000800 */
[----:B0-----:R-:W-:-:S13]  /*e430*/  ISETP.GE.U32.AND P1, PT, R0, UR5, PT ;  /* 0x0000000500007c0c */ /* 0x001fda000bf26070 */
[----:B------:R-:W-:Y:S05]  /*e440*/  @P1 BRA `(.L_x_1721) ;  /* 0x0000000000481947 */ /* 0x000fea0003800000 */
[----:B------:R-:W0:Y:S01]  /*e450*/  LDCU UR4, c[0x0][0x374] ;  /* 0x00006e80ff0477ac */ /* 0x000e220008000800 */
[----:B------:R-:W1:Y:S01]  /*e460*/  LDC R12, c[0x0][0x360] ;  /* 0x0000d800ff0c7b82 */ /* 0x000e620000000800 */
[----:B------:R-:W-:-:S07]  /*e470*/  MOV R11, R0 ;  /* 0x00000000000b7202 */ /* 0x000fce0000000f00 */
[----:B------:R-:W2:Y:S08]  /*e480*/  LDC.64 R6, c[0x0][0x770] ;  /* 0x0001dc00ff067b82 */ /* 0x000eb00000000a00 */
[----:B------:R-:W3:Y:S01]  /*e490*/  LDC R14, c[0x0][0x364] ;  /* 0x0000d900ff0e7b82 */ /* 0x000ee20000000800 */
[----:B0-----:R-:W-:-:S07]  /*e4a0*/  IMAD R4, R4, UR4, RZ ;  /* 0x0000000404047c24 */ /* 0x001fce000f8e02ff */
.L_x_1724:
[----:B------:R-:W-:-:S05]  /*e4b0*/  IADD3 R8, PT, PT, R4, R11, RZ ;  /* 0x0000000b04087210 */ /* 0x000fca0007ffe0ff */
[----:B-1----:R-:W-:-:S04]  /*e4c0*/  IMAD R8, R8, R12, R5 ;  /* 0x0000000c08087224 */ /* 0x002fc800078e0205 */
[----:B--2---:R-:W-:-:S06]  /*e4d0*/  IMAD.WIDE.U32 R8, R8, 0x2, R6 ;  /* 0x0000000208087825 */ /* 0x004fcc00078e0006 */
[----:B------:R-:W2:Y:S01]  /*e4e0*/  LDG.E.U16 R8, desc[UR36][R8.64] ;  /* 0x0000002408087981 */ /* 0x000ea2000c1e1500 */
[----:B---3--:R-:W-:Y:S01]  /*e4f0*/  IADD3 R11, PT, PT, R14, R11, RZ ;  /* 0x0000000b0e0b7210 */ /* 0x008fe20007ffe0ff */
[----:B------:R-:W-:-:S03]  /*e500*/  IMAD.U32 R13, R16, 0x10000, RZ ;  /* 0x00010000100d7824 */ /* 0x000fc600078e00ff */
[----:B------:R-:W-:Y:S02]  /*e510*/  ISETP.GE.U32.AND P1, PT, R11, UR5, PT ;  /* 0x000000050b007c0c */ /* 0x000fe4000bf26070 */
[----:B--2---:R-:W-:-:S05]  /*e520*/  SHF.L.U32 R10, R8, 0x10, RZ ;  /* 0x00000010080a7819 */ /* 0x004fca00000006ff */
[----:B------:R-:W-:-:S05]  /*e530*/  FMUL.FTZ R10, R13, R10 ;  /* 0x0000000a0d0a7220 */ /* 0x000fca0000410000 */
[----:B------:R-:W-:-:S04]  /*e540*/  F2FP.BF16.F32.PACK_AB R10, RZ, R10 ;  /* 0x0000000aff0a723e */ /* 0x000fc800000010ff */
[----:B------:R-:W-:Y:S01]  /*e550*/  PRMT R16, R10, 0x7610, R16 ;  /* 0x000076100a107816 */ /* 0x000fe20000000010 */
[----:B------:R-:W-:Y:S06]  /*e560*/  @!P1 BRA `(.L_x_1724) ;  /* 0xfffffffc00d09947 */ /* 0x000fec000383ffff */
.L_x_1721:
[----:B------:R-:W-:Y:S05]  /*e570*/  BSYNC.RECONVERGENT B0 ;  /* 0x0000000000007941 */ /* 0x000fea0003800200 */
.L_x_1719:
[----:B------:R-:W0:Y:S01]  /*e580*/  LDCU UR6, c[0x0][0x360] ;  /* 0x00006c00ff0677ac */ /* 0x000e220008000800 */
[----:B------:R-:W-:Y:S01]  /*e590*/  UIADD3 UR7, UPT, UPT, UR7, 0x10, URZ ;  /* 0x0000001007077890 */ /* 0x000fe2000fffe0ff */
[----:B------:R-:W1:Y:S03]  /*e5a0*/  LDCU UR5, c[0x0][0x364] ;  /* 0x00006c80ff0577ac */ /* 0x000e660008000800 */
[----:B------:R-:W-:Y:S01]  /*e5b0*/  ULEA UR8, UR8, UR7, 0x18 ;  /* 0x0000000708087291 */ /* 0x000fe2000f8ec0ff */
[----:B------:R-:W2:Y:S01]  /*e5c0*/  LDCU UR4, c[0x0][0x39c] ;  /* 0x00007380ff0477ac */ /* 0x000ea20008000800 */
[----:B0-----:R-:W-:-:S05]  /*e5d0*/  IMAD R4, R0, UR6, R5 ;  /* 0x0000000600047c24 */ /* 0x001fca000f8e0205 */
[----:B------:R-:W-:Y:S01]  /*e5e0*/  LEA R7, R4, UR8, 0x1 ;  /* 0x0000000804077c11 */ /* 0x000fe2000f8e08ff */
[----:B-1----:R-:W-:-:S04]  /*e5f0*/  UISETP.GE.U32.AND UP1, UPT, UR5, 0x2, UPT ;  /* 0x000000020500788c */ /* 0x002fc8000bf26070 */
[----:B------:R0:W-:Y:S01]  /*e600*/  STS.U16 [R7], R16 ;  /* 0x0000001007007388 */ /* 0x0001e20000000400 */
[----:B--2---:R-:W-:-:S04]  /*e610*/  UISETP.NE.AND UP0, UPT, UR4, URZ, UPT ;  /* 0x000000ff0400728c */ /* 0x004fc8000bf05270 */
[----:B------:R-:W-:Y:S07]  /*e620*/  BRA.U !UP1, `(.L_x_1725) ;  /* 0x0000000109487547 */ /* 0x000fee000b800000 */
[----:B------:R-:W-:-:S05]  /*e630*/  UMOV UR4, UR5 ;  /* 0x0000000500047c82 */ /* 0x000fca0008000000 */
.L_x_1726:
        /* <DEDUP_REMOVED lines=10> */
[----:B-1----:R-:W1:Y:S02]  /*e6e0*/  @!P1 LDS.U16 R4, [R4] ;  /* 0x0000000004049984 */ /* 0x002e640000000400 */
[----:B-1----:R-:W-:-:S05]  /*e6f0*/  @!P1 SHF.L.U32 R9, R4, 0x10, RZ ;  /* 0x0000001004099819 */ /* 0x002fca00000006ff */
[----:B------:R-:W-:-:S05]  /*e700*/  @!P1 FMUL.FTZ R6, R6, R9 ;  /* 0x0000000906069220 */ /* 0x000fca0000410000 */
[----:B------:R-:W-:-:S04]  /*e710*/  @!P1 F2FP.BF16.F32.PACK_AB R6, RZ, R6 ;  /* 0x00000006ff06923e */ /* 0x000fc800000010ff */
[----:B0-----:R-:W-:-:S05]  /*e720*/  @!P1 PRMT R16, R6, 0x7610, R16 ;  /* 0x0000761006109816 */ /* 0x001fca0000000010 */
[----:B------:R1:W-:Y:S01]  /*e730*/  @!P1 STS.U16 [R7], R16 ;  /* 0x0000001007009388 */ /* 0x0003e20000000400 */
[----:B------:R-:W-:Y:S05]  /*e740*/  BRA.U UP1, `(.L_x_1726) ;  /* 0xfffffffd01bc7547 */ /* 0x000fea000b83ffff */
.L_x_1725:
[----:B------:R-:W-:Y:S05]  /*e750*/  BRA.U !UP0, `(.L_x_1727) ;  /* 0x00000001089c7547 */ /* 0x000fea000b800000 */
[----:B------:R-:W-:Y:S02]  /*e760*/  UISETP.GE.U32.AND UP0, UPT, UR6, 0x21, UPT ;  /* 0x000000210600788c */ /* 0x000fe4000bf06070 */
[----:B------:R-:W-:-:S07]  /*e770*/  UMOV UR4, UR6 ;  /* 0x0000000600047c82 */ /* 0x000fce0008000000 */
[----:B------:R-:W-:Y:S05]  /*e780*/  BRA.U !UP0, `(.L_x_1728) ;  /* 0x0000000108587547 */ /* 0x000fea000b800000 */
[----:B------:R2:W-:Y:S01]  /*e790*/  STS.U16 [R7], R16 ;  /* 0x0000001007007388 */ /* 0x0005e20000000400 */
[----:B------:R-:W-:Y:S01]  /*e7a0*/  UISETP.GE.U32.AND UP0, UPT, UR6, 0x40, UPT ;  /* 0x000000400600788c */ /* 0x000fe2000bf06070 */
[----:B------:R-:W-:-:S08]  /*e7b0*/  UMOV UR4, 0x20 ;  /* 0x0000002000047882 */ /* 0x000fd00000000000 */
[----:B--2---:R-:W-:Y:S05]  /*e7c0*/  BRA.U !UP0, `(.L_x_1728) ;  /* 0x0000000108487547 */ /* 0x004fea000b800000 */
[----:B------:R-:W-:-:S05]  /*e7d0*/  UMOV UR5, UR6 ;  /* 0x0000000600057c82 */ /* 0x000fca0008000000 */
.L_x_1729:
        /* <DEDUP_REMOVED lines=10> */
[----:B--2---:R-:W2:Y:S02]  /*e880*/  @!P1 LDS.U16 R0, [R7+UR8] ;  /* 0x0000000807009984 */ /* 0x004ea40008000400 */
[----:B--2---:R-:W-:-:S05]  /*e890*/  @!P1 SHF.L.U32 R0, R0, 0x10, RZ ;  /* 0x0000001000009819 */ /* 0x004fca00000006ff */
[----:B------:R-:W-:-:S05]  /*e8a0*/  @!P1 FMUL.FTZ R0, R9, R0 ;  /* 0x0000000009009220 */ /* 0x000fca0000410000 */
[----:B------:R-:W-:-:S04]  /*e8b0*/  @!P1 F2FP.BF16.F32.PACK_AB R0, RZ, R0 ;  /* 0x00000000ff00923e */ /* 0x000fc800000010ff */
[----:B01----:R-:W-:-:S05]  /*e8c0*/  @!P1 PRMT R16, R0, 0x7610, R16 ;  /* 0x0000761000109816 */ /* 0x003fca0000000010 */
[----:B------:R2:W-:Y:S01]  /*e8d0*/  @!P1 STS.U16 [R7], R16 ;  /* 0x0000001007009388 */ /* 0x0005e20000000400 */
[----:B------:R-:W-:Y:S05]  /*e8e0*/  BRA.U UP0, `(.L_x_1729) ;  /* 0xfffffffd00bc7547 */ /* 0x000fea000b83ffff */
.L_x_1728:
[----:B------:R-:W-:Y:S01]  /*e8f0*/  BAR.SYNC.DEFER_BLOCKING 0x0 ;  /* 0x0000000000007b1d */ /* 0x000fe20000010000 */
[----:B------:R-:W-:-:S09]  /*e900*/  UISETP.GE.U32.AND UP0, UPT, UR4, 0x2, UPT ;  /* 0x000000020400788c */ /* 0x000fd2000bf06070 */
[----:B------:R-:W-:Y:S05]  /*e910*/  BRA.U !UP0, `(.L_x_1727) ;  /* 0x00000001082c7547 */ /* 0x000fea000b800000 */
[----:B------:R-:W-:-:S07]  /*e920*/  IMAD.MOV.U32 R0, RZ, RZ, 0x1 ;  /* 0x00000001ff007424 */ /* 0x000fce00078e00ff */
.L_x_1730:
[----:B------:R-:W-:-:S05]  /*e930*/  SHF.L.U32 R6, R16, 0x10, RZ ;  /* 0x0000001010067819 */ /* 0x000fca00000006ff */
[----:B------:R3:W4:Y:S02]  /*e940*/  SHFL.DOWN PT, R4, R6, R0, 0x1f ;  /* 0x08001f0006047589 */ /* 0x00072400000e0000 */
[----:B---3--:R-:W-:-:S05]  /*e950*/  IMAD.SHL.U32 R0, R0, 0x2, RZ ;  /* 0x0000000200007824 */ /* 0x008fca00078e00ff */
[----:B------:R-:W-:Y:S01]  /*e960*/  ISETP.GE.AND P1, PT, R0, UR4, PT ;  /* 0x0000000400007c0c */ /* 0x000fe2000bf26270 */
[----:B----4-:R-:W3:Y:S02]  /*e970*/  F2F.BF16.F32 R4, R4 ;  /* 0x0000000400047304 */ /* 0x010ee40000202000 */
[----:B---3--:R-:W-:-:S05]  /*e980*/  SHF.L.U32 R5, R4, 0x10, RZ ;  /* 0x0000001004057819 */ /* 0x008fca00000006ff */
[----:B------:R-:W-:-:S05]  /*e990*/  FMUL.FTZ R5, R6, R5 ;  /* 0x0000000506057220 */ /* 0x000fca0000410000 */
[----:B------:R-:W-:-:S04]  /*e9a0*/  F2FP.BF16.F32.PACK_AB R5, RZ, R5 ;  /* 0x00000005ff05723e */ /* 0x000fc800000010ff */
[----:B012---:R-:W-:Y:S01]  /*e9b0*/  PRMT R16, R5, 0x7610, R16 ;  /* 0x0000761005107816 */ /* 0x007fe20000000010 */
[----:B------:R-:W-:Y:S06]  /*e9c0*/  @!P1 BRA `(.L_x_1730) ;  /* 0xfffffffc00d89947 */ /* 0x000fec000383ffff */
.L_x_1727:
[----:B------:R-:W-:Y:S05]  /*e9d0*/  @!P0 EXIT ;  /* 0x000000000000894d */ /* 0x000fea0003800000 */
[----:B------:R-:W3:Y:S02]  /*e9e0*/  LDCU.64 UR4, c[0x0][0x768] ;  /* 0x0000ed00ff0477ac */ /* 0x000ee40008000a00 */
[----:B---3--:R-:W-:-:S04]  /*e9f0*/  UISETP.NE.U32.AND UP0, UPT, UR4, URZ, UPT ;  /* 0x000000ff0400728c */ /* 0x008fc8000bf05070 */
[----:B------:R-:W-:-:S09]  /*ea00*/  UISETP.NE.AND.EX UP0, UPT, UR5, URZ, UPT, UP0 ;  /* 0x000000ff0500728c */ /* 0x000fd2000bf05300 */
[----:B------:R-:W-:Y:S05]  /*ea10*/  BRA.U UP0, `(.L_x_1731) ;  /* 0x0000000100a47547 */ /* 0x000fea000b800000 */
[----:B------:R-:W3:Y:S01]  /*ea20*/  LDCU.U8 UR6, c[0x0][0x788] ;  /* 0x0000f100ff0677ac */ /* 0x000ee20008000000 */
[----:B------:R-:W4:Y:S01]  /*ea30*/  LDCU.64 UR4, c[0x0][0x758] ;  /* 0x0000eb00ff0477ac */ /* 0x000f220008000a00 */
[----:B------:R-:W5:Y:S01]  /*ea40*/  LDCU.U8 UR7, c[0x0][0x789] ;  /* 0x0000f120ff0777ac */ /* 0x000f620008000000 */
[----:B---3--:R-:W-:Y:S01]  /*ea50*/  UISETP.NE.AND UP0, UPT, UR6, URZ, UPT ;  /* 0x000000ff0600728c */ /* 0x008fe2000bf05270 */
[----:B----4-:R-:W-:-:S04]  /*ea60*/  IADD3 R2, P0, PT, R17, UR4, RZ ;  /* 0x0000000411027c10 */ /* 0x010fc8000ff1e0ff */
[----:B------:R-:W-:Y:S01]  /*ea70*/  IADD3.X R3, PT, PT, RZ, UR5, RZ, P0, !PT ;  /* 0x00000005ff037c10 */ /* 0x000fe200087fe4ff */
[----:B-----5:R-:W-:-:S03]  /*ea80*/  UISETP.NE.AND UP1, UPT, UR7, URZ, UPT ;  /* 0x000000ff0700728c */ /* 0x020fc6000bf25270 */
[----:B------:R-:W-:Y:S08]  /*ea90*/  BRA.U !UP0, `(.L_x_1732) ;  /* 0x0000000108187547 */ /* 0x000ff0000b800000 */
[----:B------:R-:W3:Y:S01]  /*eaa0*/  LDG.E.U16 R0, desc[UR36][R2.64] ;  /* 0x0000002402007981 */ /* 0x000ee2000c1e1500 */
[----:B------:R-:W-:Y:S01]  /*eab0*/  SHF.L.U32 R5, R16, 0x10, RZ ;  /* 0x0000001010057819 */ /* 0x000fe200000006ff */
[----:B---3--:R-:W-:-:S04]  /*eac0*/  IMAD.U32 R0, R0, 0x10000, RZ ;  /* 0x0001000000007824 */ /* 0x008fc800078e00ff */
[----:B------:R-:W-:-:S05]  /*ead0*/  FMUL.FTZ R0, R5, R0 ;  /* 0x0000000005007220 */ /* 0x000fca0000410000 */
[----:B------:R-:W-:-:S04]  /*eae0*/  F2FP.BF16.F32.PACK_AB R0, RZ, R0 ;  /* 0x00000000ff00723e */ /* 0x000fc800000010ff */
[----:B012---:R-:W-:-:S07]  /*eaf0*/  PRMT R16, R0, 0x7610, R16 ;  /* 0x0000761000107816 */ /* 0x007fce0000000010 */
.L_x_1732:
[----:B------:R-:W-:Y:S05]  /*eb00*/  BRA.U !UP1, `(.L_x_1733) ;  /* 0x0000000109607547 */ /* 0x000fea000b800000 */
[----:B------:R-:W3:Y:S02]  /*eb10*/  LDCU UR4, c[0x0][0x78c] ;  /* 0x0000f180ff0477ac */ /* 0x000ee40008000800 */
[----:B---3--:R-:W-:-:S09]  /*eb20*/  UISETP.NE.AND UP0, UPT, UR4, 0x1, UPT ;  /* 0x000000010400788c */ /* 0x008fd2000bf05270 */
[----:B------:R-:W-:Y:S05]  /*eb30*/  BRA.U !UP0, `(.L_x_1734) ;  /* 0x0000000108407547 */ /* 0x000fea000b800000 */
[----:B------:R-:W-:Y:S01]  /*eb40*/  MOV R2, 0x660 ;  /* 0x0000066000027802 */ /* 0x000fe20000000f00 */
[----:B------:R-:W3:Y:S01]  /*eb50*/  LDCU.64 UR4, c[0x4][0x650] ;  /* 0x0100ca00ff0477ac */ /* 0x000ee20008000a00 */
[----:B------:R-:W-:Y:S01]  /*eb60*/  HFMA2 R8, -RZ, RZ, 0, 4.4763088226318359375e-05 ;  /* 0x000002efff087431 */ /* 0x000fe200000001ff */
[----:B------:R-:W-:Y:S01]  /*eb70*/  MOV R12, 0x1 ;  /* 0x00000001000c7802 */ /* 0x000fe20000000f00 */
[----:B------:R-:W-:Y:S01]  /*eb80*/  IMAD.MOV.U32 R13, RZ, RZ, RZ ;  /* 0x000000ffff0d7224 */ /* 0x000fe200078e00ff */
[----:B------:R-:W4:Y:S01]  /*eb90*/  LDCU.64 UR6, c[0x4][0x640] ;  /* 0x0100c800ff0677ac */ /* 0x000f220008000a00 */
[----:B------:R-:W0:Y:S01]  /*eba0*/  LDC.64 R2, c[0x4][R2] ;  /* 0x0100000002027b82 */ /* 0x000e220000000a00 */
[----:B------:R-:W5:Y:S01]  /*ebb0*/  LDCU.64 UR8, c[0x4][0x4a8] ;  /* 0x01009500ff0877ac */ /* 0x000f620008000a00 */
[----:B---3--:R-:W-:Y:S02]  /*ebc0*/  MOV R4, UR4 ;  /* 0x0000000400047c02 */ /* 0x008fe40008000f00 */
[----:B------:R-:W-:Y:S01]  /*ebd0*/  MOV R5, UR5 ;  /* 0x0000000500057c02 */ /* 0x000fe20008000f00 */
[----:B----4-:R-:W-:Y:S01]  /*ebe0*/  IMAD.U32 R6, RZ, RZ, UR6 ;  /* 0x00000006ff067e24 */ /* 0x010fe2000f8e00ff */
[----:B012---:R-:W-:-:S02]  /*ebf0*/  MOV R7, UR7 ;  /* 0x0000000700077c02 */ /* 0x007fc40008000f00 */
[----:B-----5:R-:W-:Y:S01]  /*ec00*/  MOV R10, UR8 ;  /* 0x00000008000a7c02 */ /* 0x020fe20008000f00 */
[----:B------:R-:W-:-:S07]  /*ec10*/  IMAD.U32 R11, RZ, RZ, UR9 ;  /* 0x00000009ff0b7e24 */ /* 0x000fce000f8e00ff */
[----:B------:R-:W-:-:S07]  /*ec20*/  LEPC R20, `(.L_x_1734) ;  /* 0x000000001014794e */ /* 0x000fce0000000000 */
[----:B------:R-:W-:Y:S05]  /*ec30*/  CALL.ABS.NOINC R2 ;  /* 0x0000000002007343 */ /* 0x000fea0003c00000 */
.L_x_1734:
[----:B------:R-:W3:Y:S02]  /*ec40*/  LDCU.64 UR4, c[0x0][0x758] ;  /* 0x0000eb00ff0477ac */ /* 0x000ee40008000a00 */
[----:B---3--:R-:W-:-:S04]  /*ec50*/  IADD3 R2, P0, PT, R17, UR4, RZ ;  /* 0x0000000411027c10 */ /* 0x008fc8000ff1e0ff */
[----:B------:R-:W-:-:S05]  /*ec60*/  IADD3.X R3, PT, PT, RZ, UR5, RZ, P0, !PT ;  /* 0x00000005ff037c10 */ /* 0x000fca00087fe4ff */
[----:B------:R-:W-:Y:S01]  /*ec70*/  STG.E.U16 desc[UR36][R2.64], R16 ;  /* 0x0000001002007986 */ /* 0x000fe2000c101524 */
[----:B------:R-:W-:Y:S05]  /*ec80*/  EXIT ;  /* 0x000000000000794d */ /* 0x000fea0003800000 */
.L_x_1733:
[----:B------:R-:W-:Y:S01]  /*ec90*/  STG.E.U16 desc[UR36][R2.64], R16 ;  /* 0x0000001002007986 */ /* 0x000fe2000c101524 */
[----:B------:R-:W-:Y:S05]  /*eca0*/  EXIT ;  /* 0x000000000000794d */ /* 0x000fea0003800000 */
.L_x_1731:
[----:B------:R-:W3:Y:S01]  /*ecb0*/  LDCU.U8 UR4, c[0x0][0x788] ;  /* 0x0000f100ff0477ac */ /* 0x000ee20008000000 */
[----:B------:R-:W4:Y:S01]  /*ecc0*/  LDCU.U8 UR5, c[0x0][0x789] ;  /* 0x0000f120ff0577ac */ /* 0x000f220008000000 */
[----:B---3--:R-:W-:Y:S02]  /*ecd0*/  UISETP.NE.AND UP0, UPT, UR4, URZ, UPT ;  /* 0x000000ff0400728c */ /* 0x008fe4000bf05270 */
[----:B----4-:R-:W-:-:S07]  /*ece0*/  UISETP.NE.AND UP1, UPT, UR5, URZ, UPT ;  /* 0x000000ff0500728c */ /* 0x010fce000bf25270 */
[----:B------:R-:W-:Y:S05]  /*ecf0*/  BRA.U !UP0, `(.L_x_1735) ;  /* 0x0000000108187547 */ /* 0x000fea000b800000 */
[----:B------:R-:W3:Y:S01]  /*ed00*/  LDG.E.U16 R0, desc[UR36][R2.64] ;  /* 0x0000002402007981 */ /* 0x000ee2000c1e1500 */
[----:B------:R-:W-:Y:S01]  /*ed10*/  SHF.L.U32 R5, R16, 0x10, RZ ;  /* 0x0000001010057819 */ /* 0x000fe200000006ff */
[----:B---3--:R-:W-:-:S04]  /*ed20*/  IMAD.U32 R0, R0, 0x10000, RZ ;  /* 0x0001000000007824 */ /* 0x008fc800078e00ff */
[----:B------:R-:W-:-:S05]  /*ed30*/  FMUL.FTZ R0, R5, R0 ;  /* 0x0000000005007220 */ /* 0x000fca0000410000 */
[----:B------:R-:W-:-:S04]  /*ed40*/  F2FP.BF16.F32.PACK_AB R0, RZ, R0 ;  /* 0x00000000ff00723e */ /* 0x000fc800000010ff */
[----:B012---:R-:W-:-:S07]  /*ed50*/  PRMT R16, R0, 0x7610, R16 ;  /* 0x0000761000107816 */ /* 0x007fce0000000010 */
.L_x_1735:
        /* <DEDUP_REMOVED lines=20> */
.L_x_1737:
[----:B------:R-:W3:Y:S02]  /*eea0*/  LDCU.64 UR4, c[0x0][0x758] ;  /* 0x0000eb00ff0477ac */ /* 0x000ee40008000a00 */
[----:B---3--:R-:W-:-:S04]  /*eeb0*/  IADD3 R2, P0, PT, R17, UR4, RZ ;  /* 0x0000000411027c10 */ /* 0x008fc8000ff1e0ff */
[----:B------:R-:W-:-:S05]  /*eec0*/  IADD3.X R3, PT, PT, RZ, UR5, RZ, P0, !PT ;  /* 0x00000005ff037c10 */ /* 0x000fca00087fe4ff */
[----:B------:R-:W-:Y:S01]  /*eed0*/  STG.E.U16 desc[UR36][R2.64], R16 ;  /* 0x0000001002007986 */ /* 0x000fe2000c101524 */
[----:B------:R-:W-:Y:S05]  /*eee0*/  EXIT ;  /* 0x000000000000794d */ /* 0x000fea0003800000 */
.L_x_1736:
[----:B------:R-:W-:Y:S01]  /*eef0*/  STG.E.U16 desc[UR36][R2.64], R16 ;  /* 0x0000001002007986 */ /* 0x000fe2000c101524 */
[----:B------:R-:W-:Y:S05]  /*ef00*/  EXIT ;  /* 0x000000000000794d */ /* 0x000fea0003800000 */
.L_x_1713:
[----:B------:R-:W0:Y:S02]  /*ef10*/  LDCU UR4, c[0x0][0x38c] ;  /* 0x00007180ff0477ac */ /* 0x000e240008000800 */
[----:B0-----:R-:W-:-:S13]  /*ef20*/  ISETP.GE.AND P0, PT, R7, UR4, PT ;  /* 0x0000000407007c0c */ /* 0x001fda000bf06270 */
[----:B------:R-:W-:Y:S05]  /*ef30*/  @P0 EXIT ;  /* 0x000000000000094d */ /* 0x000fea0003800000 */
[----:B------:R-:W0:Y:S01]  /*ef40*/  LDCU UR4, c[0x0][0x39c] ;  /* 0x00007380ff0477ac */ /* 0x000e220008000800 */
[----:B------:R-:W-:Y:S02]  /*ef50*/  ISETP.NE.AND P1, PT, R5, RZ, PT ;  /* 0x000000ff0500720c */ /* 0x000fe40003f25270 */
[----:B0-----:R-:W-:-:S13]  /*ef60*/  ISETP.NE.AND P0, PT, RZ, UR4, PT ;  /* 0x00000004ff007c0c */ /* 0x001fda000bf05270 */
[----:B------:R-:W-:Y:S05]  /*ef70*/  @P0 EXIT P1 ;  /* 0x000000000000094d */ /* 0x000fea0000800000 */
[----:B------:R-:W0:Y:S01]  /*ef80*/  LDCU UR4, c[0x0][0x3a0] ;  /* 0x00007400ff0477ac */ /* 0x000e220008000800 */
[----:B------:R-:W-:Y:S02]  /*ef90*/  ISETP.NE.AND P1, PT, R0, RZ, PT ;  /* 0x000000ff0000720c */ /* 0x000fe40003f25270 */
[----:B0-----:R-:W-:-:S13]  /*efa0*/  ISETP.NE.AND P0, PT, RZ, UR4, PT ;  /* 0x00000004ff007c0c */ /* 0x001fda000bf05270 */
[----:B------:R-:W-:Y:S05]  /*efb0*/  @P0 EXIT P1 ;  /* 0x000000000000094d */ /* 0x000fea0000800000 */
[----:B------:R-:W-:-:S04]  /*efc0*/  UISETP.NE.U32.AND UP0, UPT, UR6, URZ, UPT ;  /* 0x000000ff0600728c */ /* 0x000fc8000bf05070 */
[----:B------:R-:W-:-:S09]  /*efd0*/  UISETP.NE.AND.EX UP0, UPT, UR7, URZ, UPT, UP0 ;  /* 0x000000ff0700728c */ /* 0x000fd2000bf05300 */
[----:B------:R-:W-:Y:S05]  /*efe0*/  BRA.U UP0, `(.L_x_1738) ;  /* 0x0000000100a47547 */ /* 0x000fea000b800000 */
[----:B------:R-:W0:Y:S01]  /*eff0*/  LDCU.U8 UR6, c[0x0][0x788] ;  /* 0x0000f100ff0677ac */ /* 0x000e220008000000 */
[----:B------:R-:W1:Y:S01]  /*f000*/  LDCU.64 UR4, c[0x0][0x758] ;  /* 0x0000eb00ff0477ac */ /* 0x000e620008000a00 */
[----:B------:R-:W2:Y:S01]  /*f010*/  LDCU.U8 UR7, c[0x0][0x789] ;  /* 0x0000f120ff0777ac */ /* 0x000ea20008000000 */
[----:B0-----:R-:W-:Y:S01]  /*f020*/  UISETP.NE.AND UP0, UPT, UR6, URZ, UPT ;  /* 0x000000ff0600728c */ /* 0x001fe2000bf05270 */
[----:B-1----:R-:W-:-:S04]  /*f030*/  IADD3 R2, P0, PT, R17, UR4, RZ ;  /* 0x0000000411027c10 */ /* 0x002fc8000ff1e0ff */
[----:B------:R-:W-:Y:S01]  /*f040*/  IADD3.X R3, PT, PT, RZ, UR5, RZ, P0, !PT ;  /* 0x00000005ff037c10 */ /* 0x000fe200087fe4ff */
[----:B--2---:R-:W-:-:S03]  /*f050*/  UISETP.NE.AND UP1, UPT, UR7, URZ, UPT ;  /* 0x000000ff0700728c */ /* 0x004fc6000bf25270 */
[----:B------:R-:W-:Y:S08]  /*f060*/  BRA.U !UP0, `(.L_x_1739) ;  /* 0x0000000108187547 */ /* 0x000ff0000b800000 */
[----:B------:R-:W2:Y:S01]  /*f070*/  LDG.E.U16 R0, desc[UR36][R2.64] ;  /* 0x0000002402007981 */ /* 0x000ea2000c1e1500 */
[----:B------:R-:W-:Y:S01]  /*f080*/  IMAD.U32 R5, R16, 0x10000, RZ ;  /* 0x0001000010057824 */ /* 0x000fe200078e00ff */
[----:B--2---:R-:W-:-:S05]  /*f090*/  SHF.L.U32 R0, R0, 0x10, RZ ;  /* 0x0000001000007819 */ /* 0x004fca00000006ff */
[----:B------:R-:W-:-:S05]  /*f0a0*/  FMUL.FTZ R0, R5, R0 ;  /* 0x0000000005007220 */ /* 0x000fca0000410000 */
[----:B------:R-:W-:-:S04]  /*f0b0*/  F2FP.BF16.F32.PACK_AB R0, RZ, R0 ;  /* 0x00000000ff00723e */ /* 0x000fc800000010ff */
[----:B------:R-:W-:-:S07]  /*f0c0*/  PRMT R16, R0, 0x7610, R16 ;  /* 0x0000761000107816 */ /* 0x000fce0000000010 */
.L_x_1739:
[----:B------:R-:W-:Y:S05]  /*f0d0*/  BRA.U !UP1, `(.L_x_1740) ;  /* 0x0000000109607547 */ /* 0x000fea000b800000 */
[----:B------:R-:W0:Y:S02]  /*f0e0*/  LDCU UR4, c[0x0][0x78c] ;  /* 0x0000f180ff0477ac */ /* 0x000e240008000800 */
[----:B0-----:R-:W-:-:S09]  /*f0f0*/  UISETP.NE.AND UP0, UPT, UR4, 0x1, UPT ;  /* 0x000000010400788c */ /* 0x001fd2000bf05270 */
[----:B------:R-:W-:Y:S05]  /*f100*/  BRA.U !UP0, `(.L_x_1741) ;  /* 0x0000000108407547 */ /* 0x000fea000b800000 */
[----:B------:R-:W-:Y:S01]  /*f110*/  MOV R2, 0x660 ;  /* 0x0000066000027802 */ /* 0x000fe20000000f00 */
[----:B------:R-:W0:Y:S01]  /*f120*/  LDCU.64 UR4, c[0x4][0x650] ;  /* 0x0100ca00ff0477ac */ /* 0x000e220008000a00 */
[----:B------:R-:W-:Y:S02]  /*f130*/  HFMA2 R8, -RZ, RZ, 0, 4.4763088226318359375e-05 ;  /* 0x000002efff087431 */ /* 0x000fe400000001ff */
[----:B------:R-:W-:Y:S01]  /*f140*/  IMAD.MOV.U32 R12, RZ, RZ, 0x1 ;  /* 0x00000001ff0c7424 */ /* 0x000fe200078e00ff */
[----:B------:R-:W-:Y:S01]  /*f150*/  MOV R13, RZ ;  /* 0x000000ff000d7202 */ /* 0x000fe20000000f00 */
[----:B------:R-:W1:Y:S01]  /*f160*/  LDCU.64 UR6, c[0x4][0x640] ;  /* 0x0100c800ff0677ac */ /* 0x000e620008000a00 */
[----:B------:R-:W2:Y:S01]  /*f170*/  LDC.64 R2, c[0x4][R2] ;  /* 0x0100000002027b82 */ /* 0x000ea20000000a00 */
[----:B------:R-:W3:Y:S01]  /*f180*/  LDCU.64 UR8, c[0x4][0x4a8] ;  /* 0x01009500ff0877ac */ /* 0x000ee20008000a00 */
[----:B0-----:R-:W-:Y:S01]  /*f190*/  MOV R4, UR4 ;  /* 0x0000000400047c02 */ /* 0x001fe20008000f00 */
[----:B------:R-:W-:Y:S01]  /*f1a0*/  IMAD.U32 R5, RZ, RZ, UR5 ;  /* 0x00000005ff057e24 */ /* 0x000fe2000f8e00ff */
[----:B-1----:R-:W-:-:S02]  /*f1b0*/  MOV R6, UR6 ;  /* 0x0000000600067c02 */ /* 0x002fc40008000f00 */
[----:B------:R-:W-:Y:S01]  /*f1c0*/  MOV R7, UR7 ;  /* 0x0000000700077c02 */ /* 0x000fe20008000f00 */
[----:B---3--:R-:W-:Y:S01]  /*f1d0*/  IMAD.U32 R10, RZ, RZ, UR8 ;  /* 0x00000008ff0a7e24 */ /* 0x008fe2000f8e00ff */
[----:B------:R-:W-:-:S07]  /*f1e0*/  MOV R11, UR9 ;  /* 0x00000009000b7c02 */ /* 0x000fce0008000f00 */
[----:B------:R-:W-:-:S07]  /*f1f0*/  LEPC R20, `(.L_x_1741) ;  /* 0x000000001014794e */ /* 0x000fce0000000000 */
[----:B--2---:R-:W-:Y:S05]  /*f200*/  CALL.ABS.NOINC R2 ;  /* 0x0000000002007343 */ /* 0x004fea0003c00000 */
.L_x_1741:
[----:B------:R-:W0:Y:S02]  /*f210*/  LDCU.64 UR4, c[0x0][0x758] ;  /* 0x0000eb00ff0477ac */ /* 0x000e240008000a00 */
[----:B0-----:R-:W-:-:S04]  /*f220*/  IADD3 R2, P0, PT, R17, UR4, RZ ;  /* 0x0000000411027c10 */ /* 0x001fc8000ff1e0ff */
[----:B------:R-:W-:-:S05]  /*f230*/  IADD3.X R3, PT, PT, RZ, UR5, RZ, P0, !PT ;  /* 0x00000005ff037c10 */ /* 0x000fca00087fe4ff */
[----:B------:R-:W-:Y:S01]  /*f240*/  STG.E.U16 desc[UR36][R2.64], R16 ;  /* 0x0000001002007986 */ /* 0x000fe2000c101524 */
[----:B------:R-:W-:Y:S05]  /*f250*/  EXIT ;  /* 0x000000000000794d */ /* 0x000fea0003800000 */
.L_x_1740:
[----:B------:R-:W-:Y:S01]  /*f260*/  STG.E.U16 desc[UR36][R2.64], R16 ;  /* 0x0000001002007986 */ /* 0x000fe2000c101524 */
[----:B------:R-:W-:Y:S05]  /*f270*/  EXIT ;  /* 0x000000000000794d */ /* 0x000fea0003800000 */
.L_x_1738:
[----:B------:R-:W0:Y:S01]  /*f280*/  LDCU.U8 UR4, c[0x0][0x788] ;  /* 0x0000f100ff0477ac */ /* 0x000e220008000000 */
[----:B------:R-:W1:Y:S01]  /*f290*/  LDCU.U8 UR5, c[0x0][0x789] ;  /* 0x0000f120ff0577ac */ /* 0x000e620008000000 */
[----:B0-----:R-:W-:Y:S02]  /*f2a0*/  UISETP.NE.AND UP0, UPT, UR4, URZ, UPT ;  /* 0x000000ff0400728c */ /* 0x001fe4000bf05270 */
[----:B-1----:R-:W-:-:S07]  /*f2b0*/  UISETP.NE.AND UP1, UPT, UR5, URZ, UPT ;  /* 0x000000ff0500728c */ /* 0x002fce000bf25270 */
[----:B------:R-:W-:Y:S05]  /*f2c0*/  BRA.U !UP0, `(.L_x_1742) ;  /* 0x0000000108187547 */ /* 0x000fea000b800000 */
[----:B------:R-:W2:Y:S01]  /*f2d0*/  LDG.E.U16 R0, desc[UR36][R2.64] ;  /* 0x0000002402007981 */ /* 0x000ea2000c1e1500 */
[----:B------:R-:W-:Y:S01]  /*f2e0*/  IMAD.U32 R5, R16, 0x10000, RZ ;  /* 0x0001000010057824 */ /* 0x000fe200078e00ff */
[----:B--2---:R-:W-:-:S05]  /*f2f0*/  SHF.L.U32 R0, R0, 0x10, RZ ;  /* 0x0000001000007819 */ /* 0x004fca00000006ff */
[----:B------:R-:W-:-:S05]  /*f300*/  FMUL.FTZ R0, R5, R0 ;  /* 0x0000000005007220 */ /* 0x000fca0000410000 */
[----:B------:R-:W-:-:S04]  /*f310*/  F2FP.BF16.F32.PACK_AB R0, RZ, R0 ;  /* 0x00000000ff00723e */ /* 0x000fc800000010ff */
[----:B------:R-:W-:-:S07]  /*f320*/  PRMT R16, R0, 0x7610, R16 ;  /* 0x0000761000107816 */ /* 0x000fce0000000010 */
.L_x_1742:
        /* <DEDUP_REMOVED lines=20> */
.L_x_1744:
[----:B------:R-:W0:Y:S02]  /*f470*/  LDCU.64 UR4, c[0x0][0x758] ;  /* 0x0000eb00ff0477ac */ /* 0x000e240008000a00 */
[----:B0-----:R-:W-:-:S04]  /*f480*/  IADD3 R2, P0, PT, R17, UR4, RZ ;  /* 0x0000000411027c10 */ /* 0x001fc8000ff1e0ff */
[----:B------:R-:W-:-:S05]  /*f490*/  IADD3.X R3, PT, PT, RZ, UR5, RZ, P0, !PT ;  /* 0x00000005ff037c10 */ /* 0x000fca00087fe4ff */
[----:B------:R-:W-:Y:S01]  /*f4a0*/  STG.E.U16 desc[UR36][R2.64], R16 ;  /* 0x0000001002007986 */ /* 0x000fe2000c101524 */
[----:B------:R-:W-:Y:S05]  /*f4b0*/  EXIT ;  /* 0x000000000000794d */ /* 0x000fea0003800000 */
.L_x_1743:
[----:B------:R-:W-:Y:S01]  /*f4c0*/  STG.E.U16 desc[UR36][R2.64], R16 ;  /* 0x0000001002007986 */ /* 0x000fe2000c101524 */
[----:B------:R-:W-:Y:S05]  /*f4d0*/  EXIT ;  /* 0x000000000000794d */ /* 0x000fea0003800000 */
.L_x_1745:
        /* <DEDUP_REMOVED lines=10> */
.L_x_8850:


//--------------------- .text._ZN2at6native13reduce_kernelILi256ELi2ENS0_8ReduceOpIN3c108BFloat16ENS0_14func_wrapper_tIS4_NS0_55_GLOBAL__N__0955718d_22_SparseCsrTensorMath_cu_868dd54514ReductionMulOpIS4_EEEEjS4_Li4ELi4EEEEEvT1_ --------------------------
	.section	.text._ZN2at6native13reduce_kernelILi256ELi2ENS0_8ReduceOpIN3c108BFloat16ENS0_14func_wrapper_tIS4_NS0_55_GLOBAL__N__0955718d_22_SparseCsrTensorMath_cu_868dd54514ReductionMulOpIS4_EEEEjS4_Li4ELi4EEEEEvT1_,"ax",@progbits
	.align	128
.text._ZN2at6native13reduce_kernelILi256ELi2ENS0_8ReduceOpIN3c108BFloat16ENS0_14func_wrapper_tIS4_NS0_55_GLOBAL__N__0955718d_22_SparseCsrTensorMath_cu_868dd54514ReductionMulOpIS4_EEEEjS4_Li4ELi4EEEEEvT1_:
        .type           _ZN2at6native13reduce_kernelILi256ELi2ENS0_8ReduceOpIN3c108BFloat16ENS0_14func_wrapper_tIS4_NS0_55_GLOBAL__N__0955718d_22_SparseCsrTensorMath_cu_868dd54514ReductionMulOpIS4_EEEEjS4_Li4ELi4EEEEEvT1_,@function
        .size           _ZN2at6native13reduce_kernelILi256ELi2ENS0_8ReduceOpIN3c108BFloat16ENS0_14func_wrapper_tIS4_NS0_55_GLOBAL__N__0955718d_22_SparseCsrTensorMath_cu_868dd54514ReductionMulOpIS4_EEEEjS4_Li4ELi4EEEEEvT1_,(.L_x_8851 - _ZN2at6native13reduce_kernelILi256ELi2ENS0_8ReduceOpIN3c108BFloat16ENS0_14func_wrapper_tIS4_NS0_55_GLOBAL__N__0955718d_22_SparseCsrTensorMath_cu_868dd54514ReductionMulOpIS4_EEEEjS4_Li4ELi4EEEEEvT1_)
        .other          _ZN2at6native13reduce_kernelILi256ELi2ENS0_8ReduceOpIN3c108BFloat16ENS0_14func_wrapper_tIS4_NS0_55_GLOBAL__N__0955718d_22_SparseCsrTensorMath_cu_868dd54514ReductionMulOpIS4_EEEEjS4_Li4ELi4EEEEEvT1_,@"STO_CUDA_ENTRY STV_DEFAULT"
_ZN2at6native13reduce_kernelILi256ELi2ENS0_8ReduceOpIN3c108BFloat16ENS0_14func_wrapper_tIS4_NS0_55_GLOBAL__N__0955718d_22_SparseCsrTensorMath_cu_868dd54514ReductionMulOpIS4_EEEEjS4_Li4ELi4EEEEEvT1_:
[----:B------:R-:W0:Y:S01]  /*0000*/  LDC R1, c[0x0][0x37c] ;  /* 0x0000df00ff017b82 */ /* 0x000e220000000800 */
[----:B------:R-:W1:Y:S01]  /*0010*/  S2R R18, SR_TID.X ;  /* 0x0000000000127919 */ /* 0x000e620000002100 */
[----:B------:R-:W1:Y:S01]  /*0020*/  LDCU.128 UR8, c[0x0][0x3a0] ;  /* 0x00007400ff0877ac */ /* 0x000e620008000c00 */
[----:B------:R-:W-:Y:S01]  /*0030*/  HFMA2 R24, -RZ, RZ, 0, 0 ;  /* 0x00000000ff187431 */ /* 0x000fe200000001ff */
[----:B------:R-:W2:Y:S01]  /*0040*/  S2R R23, SR_TID.Y ;  /* 0x0000000000177919 */ /* 0x000ea20000002200 */
[----:B------:R-:W3:Y:S01]  /*0050*/  LDCU UR4, c[0x0][0x558] ;  /* 0x0000ab00ff0477ac */ /* 0x000ee20008000800 */
[----:B------:R-:W4:Y:S01]  /*0060*/  S2R R19, SR_CTAID.X ;  /* 0x0000000000137919 */ /* 0x000f220000002500 */
[----:B------:R-:W5:Y:S01]  /*0070*/  LDCU UR6, c[0x0][0x39c] ;  /* 0x00007380ff0677ac */ /* 0x000f620008000800 */
[----:B------:R-:W4:Y:S01]  /*0080*/  S2R R2, SR_CTAID.Y ;  /* 0x0000000000027919 */ /* 0x000f220000002600 */
[----:B------:R-:W4:Y:S01]  /*0090*/  LDCU UR5, c[0x0][0x394] ;  /* 0x00007280ff0577ac */ /* 0x000f220008000800 */
[----:B---3--:R-:W-:Y:S01]  /*00a0*/  UISETP.NE.AND UP0, UPT, UR4, URZ, UPT ;  /* 0x000000ff0400728c */ /* 0x008fe2000bf05270 */
[----:B-1----:R-:W-:-:S02]  /*00b0*/  IMAD R0, R18, UR10, RZ ;  /* 0x0000000a12007c24 */ /* 0x002fc4000f8e02ff */
[----:B-----5:R-:W-:Y:S02]  /*00c0*/  IMAD R4, R18, UR6, RZ ;  /* 0x0000000612047c24 */ /* 0x020fe4000f8e02ff */
[C---:B--2---:R-:W-:Y:S02]  /*00d0*/  IMAD R0, R23.reuse, UR11, R0 ;  /* 0x0000000b17007c24 */ /* 0x044fe4000f8e0200 */
[----:B------:R-:W-:Y:S02]  /*00e0*/  IMAD R25, R23, UR8, R4 ;  /* 0x0000000817197c24 */ /* 0x000fe4000f8e0204 */
[----:B----4-:R-:W-:Y:S02]  /*00f0*/  IMAD R0, R19, UR5, R0 ;  /* 0x0000000513007c24 */ /* 0x010fe4000f8e0200 */
[----:B------:R-:W-:Y:S02]  /*0100*/  IMAD R25, R2, UR9, R25 ;  /* 0x0000000902197c24 */ /* 0x000fe4000f8e0219 */
[----:B------:R-:W-:Y:S01]  /*0110*/  IMAD.SHL.U32 R5, R0, 0x2, RZ ;  /* 0x0000000200057824 */ /* 0x000fe200078e00ff */
[----:B------:R-:W-:Y:S06]  /*0120*/  BRA.U !UP0, `(.L_x_1746) ;  /* 0x0000001108547547 */ /* 0x000fec000b800000 */
[----:B------:R-:W1:Y:S01]  /*0130*/  LDCU.64 UR6, c[0x0][0x560] ;  /* 0x0000ac00ff0677ac */ /* 0x000e620008000a00 */
[----:B------:R-:W-:Y:S01]  /*0140*/  MOV R4, RZ ;  /* 0x000000ff00047202 */ /* 0x000fe20000000f00 */
[----:B------:R-:W2:Y:S01]  /*0150*/  LDCU UR5, c[0x0][0x55c] ;  /* 0x0000ab80ff0577ac */ /* 0x000ea20008000800 */
[----:B------:R-:W3:Y:S01]  /*0160*/  LDCU UR8, c[0x0][0x68c] ;  /* 0x0000d180ff0877ac */ /* 0x000ee20008000800 */
[----:B------:R-:W-:-:S04]  /*0170*/  UIADD3 UR4, UPT, UPT, UR4, -0x1, URZ ;  /* 0xffffffff04047890 */ /* 0x000fc8000fffe0ff */
[----:B------:R-:W-:Y:S01]  /*0180*/  UISETP.NE.AND UP0, UPT, UR4, URZ, UPT ;  /* 0x000000ff0400728c */ /* 0x000fe2000bf05270 */
[----:B-1----:R-:W-:-:S05]  /*0190*/  IMAD.HI.U32 R6, R5, UR6, R4 ;  /* 0x0000000605067c27 */ /* 0x002fca000f8e0004 */
[----:B------:R-:W-:-:S05]  /*01a0*/  SHF.R.U32.HI R7, RZ, UR7, R6 ;  /* 0x00000007ff077c19 */ /* 0x000fca0008011606 */
[----:B------:R-:W-:-:S04]  /*01b0*/  IMAD.MOV R3, RZ, RZ, -R7 ;  /* 0x000000ffff037224 */ /* 0x000fc800078e0a07 */
[----:B--2---:R-:W-:-:S04]  /*01c0*/  IMAD R24, R3, UR5, R5 ;  /* 0x0000000503187c24 */ /* 0x004fc8000f8e0205 */
[----:B---3--:R-:W-:Y:S01]  /*01d0*/  IMAD R24, R24, UR8, RZ ;  /* 0x0000000818187c24 */ /* 0x008fe2000f8e02ff */
[----:B------:R-:W-:Y:S06]  /*01e0*/  BRA.U !UP0, `(.L_x_1746) ;  /* 0x0000001108247547 */ /* 0x000fec000b800000 */
[----:B------:R-:W1:Y:S01]  /*01f0*/  LDCU.64 UR6, c[0x0][0x568] ;  /* 0x0000ad00ff0677ac */ /* 0x000e620008000a00 */
[----:B------:R-:W-:Y:S01]  /*0200*/  MOV R6, RZ ;  /* 0x000000ff00067202 */ /* 0x000fe20000000f00 */
[----:B------:R-:W2:Y:S01]  /*0210*/  LDCU UR5, c[0x0][0x570] ;  /* 0x0000ae00ff0577ac */ /* 0x000ea20008000800 */
[----:B------:R-:W-:-:S04]  /*0220*/  UISETP.LT.U32.AND UP0, UPT, UR4, 0x18, UPT ;  /* 0x000000180400788c */ /* 0x000fc8000bf01070 */
[----:B------:R-:W-:-:S04]  /*0230*/  USEL UR4, UR4, 0x18, UP0 ;  /* 0x0000001804047887 */ /* 0x000fc80008000000 */
[----:B------:R-:W-:Y:S01]  /*0240*/  UIADD3 UR4, UPT, UPT, UR4, 0x1, URZ ;  /* 0x0000000104047890 */ /* 0x000fe2000fffe0ff */
[----:B-1----:R-:W-:Y:S01]  /*0250*/  IMAD.HI.U32 R8, R7, UR7, R6 ;  /* 0x0000000707087c27 */ /* 0x002fe2000f8e0006 */
[----:B------:R-:W1:Y:S04]  /*0260*/  LDCU UR7, c[0x0][0x694] ;  /* 0x0000d280ff0777ac */ /* 0x000e680008000800 */
[----:B--2---:R-:W-:Y:S01]  /*0270*/  SHF.R.U32.HI R9, RZ, UR5, R8 ;  /* 0x00000005ff097c19 */ /* 0x004fe20008011608 */
[----:B------:R-:W-:-:S04]  /*0280*/  UISETP.NE.AND UP0, UPT, UR4, 0x2, UPT ;  /* 0x000000020400788c */ /* 0x000fc8000bf05270 */
[----:B------:R-:W-:-:S04]  /*0290*/  IMAD.MOV R3, RZ, RZ, -R9 ;  /* 0x000000ffff037224 */ /* 0x000fc800078e0a09 */
[----:B------:R-:W-:-:S04]  /*02a0*/  IMAD R7, R3, UR6, R7 ;  /* 0x0000000603077c24 */ /* 0x000fc8000f8e0207 */
[----:B-1----:R-:W-:Y:S01]  /*02b0*/  IMAD R24, R7, UR7, R24 ;  /* 0x0000000707187c24 */ /* 0x002fe2000f8e0218 */
[----:B------:R-:W-:Y:S06]  /*02c0*/  BRA.U !UP0, `(.L_x_1746) ;  /* 0x0000000d08ec7547 */ /* 0x000fec000b800000 */
[----:B------:R-:W1:Y:S01]  /*02d0*/  LDCU.64 UR6, c[0x0][0x578] ;  /* 0x0000af00ff0677ac */ /* 0x000e620008000a00 */
[----:B------:R-:W-:Y:S01]  /*02e0*/  HFMA2 R8, -RZ, RZ, 0, 0 ;  /* 0x00000000ff087431 */ /* 0x000fe200000001ff */
[----:B------:R-:W2:Y:S01]  /*02f0*/  LDCU UR5, c[0x0][0x574] ;  /* 0x0000ae80ff0577ac */ /* 0x000ea20008000800 */
[----:B------:R-:W3:Y:S01]  /*0300*/  LDCU UR8, c[0x0][0x69c] ;  /* 0x0000d380ff0877ac */ /* 0x000ee20008000800 */
[----:B------:R-:W-:Y:S02]  /*0310*/  UISETP.NE.AND UP0, UPT, UR4, 0x3, UPT ;  /* 0x000000030400788c */ /* 0x000fe4000bf05270 */
[----:B-1----:R-:W-:-:S05]  /*0320*/  IMAD.HI.U32 R6, R9, UR6, R8 ;  /* 0x0000000609067c27 */ /* 0x002fca000f8e0008 */
[----:B------:R-:W-:-:S05]  /*0330*/  SHF.R.U32.HI R7, RZ, UR7, R6 ;  /* 0x00000007ff077c19 */ /* 0x000fca0008011606 */
[----:B------:R-:W-:-:S04]  /*0340*/  IMAD.MOV R3, RZ, RZ, -R7 ;  /* 0x000000ffff037224 */ /* 0x000fc800078e0a07 */
[----:B--2---:R-:W-:-:S04]  /*0350*/  IMAD R9, R3, UR5, R9 ;  /* 0x0000000503097c24 */ /* 0x004fc8000f8e0209 */
[----:B---3--:R-:W-:Y:S01]  /*0360*/  IMAD R24, R9, UR8, R24 ;  /* 0x0000000809187c24 */ /* 0x008fe2000f8e0218 */
[----:B------:R-:W-:Y:S06]  /*0370*/  BRA.U !UP0, `(.L_x_1746) ;  /* 0x0000000d08c07547 */ /* 0x000fec000b800000 */
[----:B------:R-:W1:Y:S01]  /*0380*/  LDCU.64 UR6, c[0x0][0x580] ;  /* 0x0000b000ff0677ac */ /* 0x000e620008000a00 */
[----:B------:R-:W-:Y:S01]  /*0390*/  MOV R6, RZ ;  /* 0x000000ff00067202 */ /* 0x000fe20000000f00 */
[----:B------:R-:W2:Y:S01]  /*03a0*/  LDCU UR5, c[0x0][0x588] ;  /* 0x0000b100ff0577ac */ /* 0x000ea20008000800 */
[----:B------:R-:W3:Y:S01]  /*03b0*/  LDCU UR8, c[0x0][0x6a4] ;  /* 0x0000d480ff0877ac */ /* 0x000ee20008000800 */
[----:B------:R-:W-:Y:S02]  /*03c0*/  UISETP.NE.AND UP0, UPT, UR4, 0x4, UPT ;  /* 0x000000040400788c */ /* 0x000fe4000bf05270 */
[----:B-1----:R-:W-:-:S05]  /*03d0*/  IMAD.HI.U32 R8, R7, UR7, R6 ;  /* 0x0000000707087c27 */ /* 0x002fca000f8e0006 */
[----:B--2---:R-:W-:-:S05]  /*03e0*/  SHF.R.U32.HI R9, RZ, UR5, R8 ;  /* 0x00000005ff097c19 */ /* 0x004fca0008011608 */
[----:B------:R-:W-:-:S04]  /*03f0*/  IMAD.MOV R3, RZ, RZ, -R9 ;  /* 0x000000ffff037224 */ /* 0x000fc800078e0a09 */
[----:B------:R-:W-:-:S04]  /*0400*/  IMAD R7, R3, UR6, R7 ;  /* 0x0000000603077c24 */ /* 0x000fc8000f8e0207 */
        /* <DEDUP_REMOVED lines=14> */
[----:B------:R-:W-:Y:S01]  /*04f0*/  HFMA2 R6, -RZ, RZ, 0, 0 ;  /* 0x00000000ff067431 */ /* 0x000fe200000001ff */
        /* <DEDUP_REMOVED lines=210> */
[----:B------:R-:W3:Y:S03]  /*1220*/  LDCU UR7, c[0x0][0x74c] ;  /* 0x0000e980ff0777ac */ /* 0x000ee60008000800 */
[----:B-1----:R-:W-:-:S05]  /*1230*/  IMAD.HI.U32 R0, R9, UR4, R8 ;  /* 0x0000000409007c27 */ /* 0x002fca000f8e0008 */
[----:B------:R-:W-:-:S05]  /*1240*/  SHF.R.U32.HI R0, RZ, UR5, R0 ;  /* 0x00000005ff007c19 */ /* 0x000fca0008011600 */
[----:B------:R-:W-:-:S04]  /*1250*/  IMAD.MOV R3, RZ, RZ, -R0 ;  /* 0x000000ffff037224 */ /* 0x000fc800078e0a00 */
[----:B--2---:R-:W-:-:S04]  /*1260*/  IMAD R9, R3, UR6, R9 ;  /* 0x0000000603097c24 */ /* 0x004fc8000f8e0209 */
[----:B---3--:R-:W-:-:S07]  /*1270*/  IMAD R24, R9, UR7, R24 ;  /* 0x0000000709187c24 */ /* 0x008fce000f8e0218 */
.L_x_1746:
[----:B------:R-:W1:Y:S01]  /*1280*/  LDCU.64 UR4, c[0x0][0x388] ;  /* 0x00007100ff0477ac */ /* 0x000e620008000a00 */
[----:B------:R-:W-:Y:S01]  /*1290*/  BSSY.RECONVERGENT B6, `(.L_x_1747) ;  /* 0x0000b18000067945 */ /* 0x000fe20003800200 */
[----:B------:R-:W2:Y:S01]  /*12a0*/  LDCU.64 UR36, c[0x0][0x358] ;  /* 0x00006b00ff2477ac */ /* 0x000ea20008000a00 */
[----:B-1----:R-:W-:-:S04]  /*12b0*/  MOV R6, UR4 ;  /* 0x0000000400067c02 */ /* 0x002fc80008000f00 */
[----:B------:R-:W-:-:S04]  /*12c0*/  ISETP.GE.U32.AND P0, PT, R25, R6, PT ;  /* 0x000000061900720c */ /* 0x000fc80003f06070 */
[----:B------:R-:W-:-:S13]  /*12d0*/  ISETP.GE.U32.OR P0, PT, R5, UR5, P0 ;  /* 0x0000000505007c0c */ /* 0x000fda0008706470 */
[----:B--2---:R-:W-:Y:S05]  /*12e0*/  @P0 BRA `(.L_x_1748) ;  /* 0x000000b000480947 */ /* 0x004fea0003800000 */
[----:B------:R-:W1:Y:S01]  /*12f0*/  LDCU.U8 UR6, c[0x0][0x3bc] ;  /* 0x00007780ff0677ac */ /* 0x000e620008000000 */
[----:B------:R-:W2:Y:S01]  /*1300*/  LDCU.64 UR4, c[0x0][0x750] ;  /* 0x0000ea00ff0477ac */ /* 0x000ea20008000a00 */
[----:B-1----:R-:W-:Y:S01]  /*1310*/  UISETP.NE.AND UP0, UPT, UR6, URZ, UPT ;  /* 0x000000ff0600728c */ /* 0x002fe2000bf05270 */
[----:B--2---:R-:W-:-:S05]  /*1320*/  IADD3 R16, P0, PT, R24, UR4, RZ ;  /* 0x0000000418107c10 */ /* 0x004fca000ff1e0ff */
[----:B------:R-:W-:-:S03]  /*1330*/  IMAD.X R17, RZ, RZ, UR5, P0 ;  /* 0x00000005ff117e24 */ /* 0x000fc600080e06ff */
[----:B------:R-:W-:Y:S05]  /*1340*/  BRA.U !UP0, `(.L_x_1749) ;  /* 0x0000000508f87547 */ /* 0x000fea000b800000 */
[----:B------:R-:W-:Y:S01]  /*1350*/  MOV R14, 0x660 ;  /* 0x00000660000e7802 */ /* 0x000fe20000000f00 */
[----:B------:R-:W1:Y:S01]  /*1360*/  LDCU.64 UR4, c[0x4][0x638] ;  /* 0x0100c700ff0477ac */ /* 0x000e620008000a00 */
[----:B------:R-:W-:Y:S02]  /*1370*/  HFMA2 R8, -RZ, RZ, 0, 2.8789043426513671875e-05 ;  /* 0x000001e3ff087431 */ /* 0x000fe400000001ff */
[----:B------:R-:W-:Y:S01]  /*1380*/  IMAD.MOV.U32 R12, RZ, RZ, 0x1 ;  /* 0x00000001ff0c7424 */ /* 0x000fe200078e00ff */
[----:B------:R-:W-:Y:S01]  /*1390*/  MOV R13, RZ ;  /* 0x000000ff000d7202 */ /* 0x000fe20000000f00 */
[----:B------:R-:W2:Y:S01]  /*13a0*/  LDCU.64 UR6, c[0x4][0x640] ;  /* 0x0100c800ff0677ac */ /* 0x000ea20008000a00 */
[----:B------:R-:W3:Y:S01]  /*13b0*/  LDC.64 R14, c[0x4][R14] ;  /* 0x010000000e0e7b82 */ /* 0x000ee20000000a00 */
[----:B------:R-:W4:Y:S01]  /*13c0*/  LDCU.64 UR8, c[0x4][0x4b8] ;  /* 0x01009700ff0877ac */ /* 0x000f220008000a00 */
[----:B-1----:R-:W-:Y:S01]  /*13d0*/  MOV R4, UR4 ;  /* 0x0000000400047c02 */ /* 0x002fe20008000f00 */
[----:B------:R-:W-:Y:S01]  /*13e0*/  IMAD.U32 R5, RZ, RZ, UR5 ;  /* 0x00000005ff057e24 */ /* 0x000fe2000f8e00ff */
[----:B--2---:R-:W-:Y:S01]  /*13f0*/  MOV R6, UR6 ;  /* 0x0000000600067c02 */ /* 0x004fe20008000f00 */
[----:B------:R-:W-:Y:S01]  /*1400*/  IMAD.U32 R7, RZ, RZ, UR7 ;  /* 0x00000007ff077e24 */ /* 0x000fe2000f8e00ff */
[----:B----4-:R-:W-:Y:S01]  /*1410*/  MOV R10, UR8 ;  /* 0x00000008000a7c02 */ /* 0x010fe20008000f00 */
[----:B------:R-:W-:-:S07]  /*1420*/  IMAD.U32 R11, RZ, RZ, UR9 ;  /* 0x00000009ff0b7e24 */ /* 0x000fce000f8e00ff */
[----:B------:R-:W-:-:S07]  /*1430*/  LEPC R20, `(.L_x_1750) ;  /* 0x000000001014794e */ /* 0x000fce0000000000 */
[----:B0--3--:R-:W-:Y:S05]  /*1440*/  CALL.ABS.NOINC R14 ;  /* 0x000000000e007343 */ /* 0x009fea0003c00000 */
.L_x_1750:
        /* <DEDUP_REMOVED lines=16> */
[----:B------:R-:W0:Y:S01]  /*1550*/  LDCU UR4, c[0x0][0x3a0] ;  /* 0x00007400ff0477ac */ /* 0x000e220008000800 */
[----:B------:R-:W-:Y:S02]  /*1560*/  ISETP.NE.AND P1, PT, R23, RZ, PT ;  /* 0x000000ff1700720c */ /* 0x000fe40003f25270 */
[----:B------:R-:W-:Y:S02]  /*1570*/  MOV R4, R8 ;  /* 0x0000000800047202 */ /* 0x000fe40000000f00 */
[----:B0-----:R-:W-:-:S13]  /*1580*/  ISETP.NE.AND P0, PT, RZ, UR4, PT ;  /* 0x00000004ff007c0c */ /* 0x001fda000bf05270 */
[----:B------:R-:W-:Y:S05]  /*1590*/  @P0 BRA P1, `(.L_x_1754) ;  /* 0x0000000000300947 */ /* 0x000fea0000800000 */
[----:B------:R-:W0:Y:S01]  /*15a0*/  LDCU UR4, c[0x0][0x3a4] ;  /* 0x00007480ff0477ac */ /* 0x000e220008000800 */
[----:B------:R-:W-:Y:S01]  /*15b0*/  ISETP.NE.AND P1, PT, R2, RZ, PT ;  /* 0x000000ff0200720c */ /* 0x000fe20003f25270 */
[----:B------:R-:W-:Y:S01]  /*15c0*/  IMAD.MOV.U32 R4, RZ, RZ, R8 ;  /* 0x000000ffff047224 */ /* 0x000fe200078e0008 */
[----:B0-----:R-:W-:-:S13]  /*15d0*/  ISETP.NE.AND P0, PT, RZ, UR4, PT ;  /* 0x00000004ff007c0c */ /* 0x001fda000bf05270 */
        /* <DEDUP_REMOVED lines=8> */
.L_x_1754:
[----:B------:R-:W-:Y:S05]  /*1660*/  BSYNC.RECONVERGENT B1 ;  /* 0x0000000000017941 */ /* 0x000fea0003800200 */
.L_x_1753:
[----:B------:R-:W0:Y:S01]  /*1670*/  LDC R6, c[0x0][0x388] ;  /* 0x0000e200ff067b82 */ /* 0x000e220000000800 */
[----:B------:R-:W-:-:S04]  /*1680*/  IADD3 R16, P0, PT, R16, 0x8, RZ ;  /* 0x0000000810107810 */ /* 0x000fc80007f1e0ff */
[----:B------:R-:W-:Y:S02]  /*1690*/  IADD3.X R17, PT, PT, RZ, R17, RZ, P0, !PT ;  /* 0x00000011ff117210 */ /* 0x000fe400007fe4ff */
[----:B0-----:R-:W-:-:S07]  /*16a0*/  IADD3 R3, PT, PT, R5, -0x4, R6 ;  /* 0xfffffffc05037810 */ /* 0x001fce0007ffe006 */
.L_x_1752:
[----:B------:R-:W-:Y:S05]  /*16b0*/  BSYNC.RECONVERGENT B0 ;  /* 0x0000000000007941 */ /* 0x000fea0003800200 */
.L_x_1751:
[----:B------:R-:W0:Y:S01]  /*16c0*/  LDC.64 R6, c[0x0][0x3a0] ;  /* 0x0000e800ff067b82 */ /* 0x000e220000000a00 */
[----:B------:R-:W1:Y:S01]  /*16d0*/  LDCU UR4, c[0x0][0x39c] ;  /* 0x00007380ff0477ac */ /* 0x000e620008000800 */
[----:B------:R-:W-:Y:S01]  /*16e0*/  BSSY.RECONVERGENT B0, `(.L_x_1755) ;  /* 0x0000027000007945 */ /* 0x000fe20003800200 */
[----:B------:R-:W-:Y:S02]  /*16f0*/  IMAD.MOV.U32 R9, RZ, RZ, R8 ;  /* 0x000000ffff097224 */ /* 0x000fe400078e0008 */
[----:B-1----:R-:W-:-:S04]  /*1700*/  IMAD R5, R18, UR4, RZ ;  /* 0x0000000412057c24 */ /* 0x002fc8000f8e02ff */
[----:B0-----:R-:W-:Y:S01]  /*1710*/  IMAD R5, R23, R6, R5 ;  /* 0x0000000617057224 */ /* 0x001fe200078e0205 */
[----:B------:R-:W-:Y:S02]  /*1720*/  ISETP.NE.AND P0, PT, R6, RZ, PT ;  /* 0x000000ff0600720c */ /* 0x000fe40003f05270 */
[----:B------:R-:W-:Y:S01]  /*1730*/  ISETP.NE.AND P1, PT, R7, RZ, PT ;  /* 0x000000ff0700720c */ /* 0x000fe20003f25270 */
[C---:B------:R-:W-:Y:S01]  /*1740*/  IMAD R5, R2.reuse, R7, R5 ;  /* 0x0000000702057224 */ /* 0x040fe200078e0205 */
[----:B------:R-:W-:Y:S02]  /*1750*/  ISETP.NE.AND P0, PT, R23, RZ, P0 ;  /* 0x000000ff1700720c */ /* 0x000fe40000705270 */
[----:B------:R-:W-:Y:S02]  /*1760*/  ISETP.NE.AND P1, PT, R2, RZ, P1 ;  /* 0x000000ff0200720c */ /* 0x000fe40000f25270 */
[----:B------:R-:W-:Y:S02]  /*1770*/  LEA R6, R5, 0x3, 0x2 ;  /* 0x0000000305067811 */ /* 0x000fe400078e10ff */
[----:B------:R-:W-:-:S02]  /*1780*/  PLOP3.LUT P0, PT, P0, P1, PT, 0xf8, 0x8f ;  /* 0x00000000008f781c */ /* 0x000fc40000703f70 */
[----:B------:R-:W-:-:S13]  /*1790*/  ISETP.GE.U32.AND P2, PT, R6, R3, PT ;  /* 0x000000030600720c */ /* 0x000fda0003f46070 */
[----:B------:R-:W-:Y:S05]  /*17a0*/  @P2 BRA `(.L_x_1756) ;  /* 0x0000000000682947 */ /* 0x000fea0003800000 */
[----:B------:R-:W-:-:S07]  /*17b0*/  MOV R9, R8 ;  /* 0x0000000800097202 */ /* 0x000fce0000000f00 */
.L_x_1757:
        /* <DEDUP_REMOVED lines=8> */
[----:B--2---:R-:W-:Y:S01]  /*1840*/  PRMT R11, R7, 0x7632, R11 ;  /* 0x00007632070b7816 */ /* 0x004fe2000000000b */
[C---:B------:R-:W-:Y:S01]  /*1850*/  IMAD.U32 R13, R6.reuse, 0x10000, RZ ;  /* 0x00010000060d7824 */ /* 0x040fe200078e00ff */
[----:B------:R-:W-:Y:S02]  /*1860*/  PRMT R10, R6, 0x7632, R10 ;  /* 0x00007632060a7816 */ /* 0x000fe4000000000a */
[----:B------:R-:W-:Y:S01]  /*1870*/  SHF.L.U32 R11, R11, 0x10, RZ ;  /* 0x000000100b0b7819 */ /* 0x000fe200000006ff */
[----:B------:R-:W-:Y:S01]  /*1880*/  FMUL.FTZ R4, R4, R13 ;  /* 0x0000000d04047220 */ /* 0x000fe20000410000 */
[----:B------:R-:W-:Y:S01]  /*1890*/  SHF.L.U32 R15, R7, 0x10, RZ ;  /* 0x00000010070f7819 */ /* 0x000fe200000006ff */
[----:B------:R-:W-:Y:S02]  /*18a0*/  IMAD.U32 R10, R10, 0x10000, RZ ;  /* 0x000100000a0a7824 */ /* 0x000fe400078e00ff */
        /* <DEDUP_REMOVED lines=10> */
.L_x_1756:
[----:B------:R-:W-:Y:S05]  /*1950*/  BSYNC.RECONVERGENT B0 ;  /* 0x0000000000007941 */ /* 0x000fea0003800200 */
.L_x_1755:
        /* <DEDUP_REMOVED lines=13> */
.L_x_1759:
[----:B------:R-:W-:Y:S05]  /*1a30*/  BSYNC.RECONVERGENT B0 ;  /* 0x0000000000007941 */ /* 0x000fea0003800200 */
.L_x_1758:
[----:B------:R-:W-:Y:S01]  /*1a40*/  SHF.L.U32 R9, R9, 0x10, RZ ;  /* 0x0000001009097819 */ /* 0x000fe200000006ff */
[----:B------:R-:W-:Y:S01]  /*1a50*/  IMAD.U32 R4, R4, 0x10000, RZ ;  /* 0x0001000004047824 */ /* 0x000fe200078e00ff */
[----:B------:R-:W-:Y:S01]  /*1a60*/  PRMT R17, RZ, 0x7610, R17 ;  /* 0x00007610ff117816 */ /* 0x000fe20000000011 */
[----:B------:R-:W-:Y:S02]  /*1a70*/  IMAD.U32 R8, R8, 0x10000, RZ ;  /* 0x0001000008087824 */ /* 0x000fe400078e00ff */
[----:B------:R-:W-:Y:S01]  /*1a80*/  FMUL.FTZ R9, R4, R9 ;  /* 0x0000000904097220 */ /* 0x000fe20000410000 */
[----:B------:R-:W-:-:S05]  /*1a90*/  IMAD.U32 R5, R0, 0x10000, RZ ;  /* 0x0001000000057824 */ /* 0x000fca00078e00ff */
[----:B------:R-:W0:Y:S02]  /*1aa0*/  F2F.BF16.F32 R9, R9 ;  /* 0x0000000900097304 */ /* 0x000e240000202000 */
[----:B0-----:R-:W-:-:S05]  /*1ab0*/  SHF.L.U32 R3, R9, 0x10, RZ ;  /* 0x0000001009037819 */ /* 0x001fca00000006ff */
[----:B------:R-:W-:-:S06]  /*1ac0*/  FMUL.FTZ R3, R3, R8 ;  /* 0x0000000803037220 */ /* 0x000fcc0000410000 */
[----:B------:R-:W0:Y:S02]  /*1ad0*/  F2F.BF16.F32 R3, R3 ;  /* 0x0000000300037304 */ /* 0x000e240000202000 */
[----:B0-----:R-:W-:-:S05]  /*1ae0*/  SHF.L.U32 R0, R3, 0x10, RZ ;  /* 0x0000001003007819 */ /* 0x001fca00000006ff */
[----:B------:R-:W-:-:S05]  /*1af0*/  FMUL.FTZ R0, R0, R5 ;  /* 0x0000000500007220 */ /* 0x000fca0000410000 */
[----:B------:R-:W-:-:S04]  /*1b00*/  F2FP.BF16.F32.PACK_AB R0, RZ, R0 ;  /* 0x00000000ff00723e */ /* 0x000fc800000010ff */
[----:B------:R-:W-:Y:S01]  /*1b10*/  PRMT R16, R0, 0x7610, R16 ;  /* 0x0000761000107816 */ /* 0x000fe20000000010 */
[----:B------:R-:W-:Y:S06]  /*1b20*/  BRA `(.L_x_1748) ;  /* 0x000000a800387947 */ /* 0x000fec0003800000 */
.L_x_1749:
[----:B------:R-:W1:Y:S08]  /*1b30*/  LDC R22, c[0x0][0x4f4] ;  /* 0x00013d00ff167b82 */ /* 0x000e700000000800 */
[----:B------:R-:W2:Y:S01]  /*1b40*/  LDC R14, c[0x0][0x3c4] ;  /* 0x0000f100ff0e7b82 */ /* 0x000ea20000000800 */
[----:B-1----:R-:W-:-:S04]  /*1b50*/  SHF.R.U32.HI R22, RZ, 0x1, R22 ;  /* 0x00000001ff167819 */ /* 0x002fc80000011616 */
[----:B------:R-:W-:-:S04]  /*1b60*/  ISETP.NE.AND P0, PT, R22, 0x1, PT ;  /* 0x000000011600780c */ /* 0x000fc80003f05270 */
[----:B--2---:R-:W-:-:S13]  /*1b70*/  ISETP.NE.OR P0, PT, R14, 0x1, P0 ;  /* 0x000000010e00780c */ /* 0x004fda0000705670 */
[----:B------:R-:W-:Y:S05]  /*1b80*/  @P0 BRA `(.L_x_1760) ;  /* 0x0000000c000c0947 */ /* 0x000fea0003800000 */
[----:B------:R-:W1:Y:S01]  /*1b90*/  LDC R0, c[0x0][0x390] ;  /* 0x0000e400ff007b82 */ /* 0x000e620000000800 */
[----:B------:R-:W-:Y:S07]  /*1ba0*/  BSSY.RECONVERGENT B0, `(.L_x_1761) ;  /* 0x0000059000007945 */ /* 0x000fee0003800200 */
[----:B------:R-:W2:Y:S01]  /*1bb0*/  LDC.U16 R7, c[0x0][0x382] ;  /* 0x0000e080ff077b82 */ /* 0x000ea20000000400 */
[----:B-1----:R-:W-:-:S05]  /*1bc0*/  IMAD R5, R0, 0x3, R25 ;  /* 0x0000000300057824 */ /* 0x002fca00078e0219 */
[----:B------:R-:W-:Y:S01]  /*1bd0*/  ISETP.GE.U32.AND P0, PT, R5, R6, PT ;  /* 0x000000060500720c */ /* 0x000fe20003f06070 */
[--C-:B--2---:R-:W-:Y:S01]  /*1be0*/  IMAD.MOV.U32 R3, RZ, RZ, R7.reuse ;  /* 0x000000ffff037224 */ /* 0x104fe200078e0007 */
[-C--:B------:R-:W-:Y:S01]  /*1bf0*/  MOV R13, R7.reuse ;  /* 0x00000007000d7202 */ /* 0x080fe20000000f00 */
[--C-:B------:R-:W-:Y:S01]  /*1c00*/  IMAD.MOV.U32 R20, RZ, RZ, R7.reuse ;  /* 0x000000ffff147224 */ /* 0x100fe200078e0007 */
[-C--:B------:R-:W-:Y:S01]  /*1c10*/  MOV R21, R7.reuse ;  /* 0x0000000700157202 */ /* 0x080fe20000000f00 */
[--C-:B------:R-:W-:Y:S01]  /*1c20*/  IMAD.MOV.U32 R12, RZ, RZ, R7.reuse ;  /* 0x000000ffff0c7224 */ /* 0x100fe200078e0007 */
[----:B------:R-:W-:Y:S01]  /*1c30*/  MOV R15, R7 ;  /* 0x00000007000f7202 */ /* 0x000fe20000000f00 */
[----:B------:R-:W-:-:S06]  /*1c40*/  IMAD.MOV.U32 R14, RZ, RZ, R7 ;  /* 0x000000ffff0e7224 */ /* 0x000fcc00078e0007 */
[----:B------:R-:W-:Y:S05]  /*1c50*/  @P0 BRA `(.L_x_1762) ;  /* 0x0000000400340947 */ /* 0x000fea0003800000 */
[----:B------:R-:W-:Y:S01]  /*1c60*/  BSSY.RECONVERGENT B1, `(.L_x_1763) ;  /* 0x0000045000017945 */ /* 0x000fe20003800200 */
[-C--:B------:R-:W-:Y:S01]  /*1c70*/  MOV R13, R7.reuse ;  /* 0x00000007000d7202 */ /* 0x080fe20000000f00 */
[--C-:B------:R-:W-:Y:S01]  /*1c80*/  IMAD.MOV.U32 R20, RZ, RZ, R7.reuse ;  /* 0x000000ffff147224 */ /* 0x100fe200078e0007 */
[-C--:B------:R-:W-:Y:S01]  /*1c90*/  MOV R21, R7.reuse ;  /* 0x0000000700157202 */ /* 0x080fe20000000f00 */
[--C-:B------:R-:W-:Y:S01]  /*1ca0*/  IMAD.MOV.U32 R12, RZ, RZ, R7.reuse ;  /* 0x000000ffff0c7224 */ /* 0x100fe200078e0007 */
[----:B------:R-:W-:Y:S01]  /*1cb0*/  MOV R15, R7 ;  /* 0x00000007000f7202 */ /* 0x000fe20000000f00 */
[----:B------:R-:W-:-:S07]  /*1cc0*/  IMAD.MOV.U32 R14, RZ, RZ, R7 ;  /* 0x000000ffff0e7224 */ /* 0x000fce00078e0007 */
.L_x_1764:
[----:B------:R-:W-:Y:S01]  /*1cd0*/  SHF.R.U32.HI R27, RZ, 0x1, R25 ;  /* 0x00000001ff1b7819 */ /* 0x000fe20000011619 */
[----:B------:R-:W-:-:S03]  /*1ce0*/  IMAD.IADD R25, R25, 0x1, R0 ;  /* 0x0000000119197824 */ /* 0x000fc600078e0200 */
[C---:B------:R-:W-:Y:S01]  /*1cf0*/  IADD3 R4, PT, PT, R27.reuse, R0, RZ ;  /* 0x000000001b047210 */ /* 0x040fe20007ffe0ff */
[----:B------:R-:W-:-:S04]  /*1d00*/  IMAD.WIDE.U32 R26, R27, 0x4, R16 ;  /* 0x000000041b1a7825 */ /* 0x000fc800078e0010 */
[----:B------:R-:W-:Y:S01]  /*1d10*/  IMAD.SHL.U32 R5, R4, 0x4, RZ ;  /* 0x0000000404057824 */ /* 0x000fe200078e00ff */
[----:B------:R-:W-:Y:S01]  /*1d20*/  SHF.R.U32.HI R4, RZ, 0x1e, R4 ;  /* 0x0000001eff047819 */ /* 0x000fe20000011604 */
[----:B------:R1:W2:Y:S03]  /*1d30*/  LDG.E R26, desc[UR36][R26.64] ;  /* 0x000000241a1a7981 */ /* 0x0002a6000c1e1900 */
[----:B------:R-:W-:Y:S02]  /*1d40*/  LOP3.LUT R5, R5, 0xfffffffc, RZ, 0xc0, !PT ;  /* 0xfffffffc05057812 */ /* 0x000fe400078ec0ff */
[----:B------:R-:W-:Y:S02]  /*1d50*/  LOP3.LUT R9, R4, 0x1, RZ, 0xc0, !PT ;  /* 0x0000000104097812 */ /* 0x000fe400078ec0ff */
[----:B------:R-:W-:Y:S02]  /*1d60*/  IADD3 R4, P0, PT, R16, R5, RZ ;  /* 0x0000000510047210 */ /* 0x000fe40007f1e0ff */
[----:B------:R-:W-:-:S02]  /*1d70*/  LEA R29, R0, R25, 0x1 ;  /* 0x00000019001d7211 */ /* 0x000fc400078e08ff */
[----:B------:R-:W-:Y:S02]  /*1d80*/  IADD3.X R5, PT, PT, R17, R9, RZ, P0, !PT ;  /* 0x0000000911057210 */ /* 0x000fe400007fe4ff */
[----:B------:R-:W-:Y:S02]  /*1d90*/  SHF.R.U32.HI R9, RZ, 0x1, R25 ;  /* 0x00000001ff097819 */ /* 0x000fe40000011619 */
[----:B------:R-:W-:Y:S01]  /*1da0*/  SHF.R.U32.HI R11, RZ, 0x1, R29 ;  /* 0x00000001ff0b7819 */ /* 0x000fe2000001161d */
[----:B------:R2:W3:Y:S02]  /*1db0*/  LDG.E R4, desc[UR36][R4.64] ;  /* 0x0000002404047981 */ /* 0x0004e4000c1e1900 */
[----:B------:R-:W-:-:S04]  /*1dc0*/  IMAD.WIDE.U32 R8, R9, 0x4, R16 ;  /* 0x0000000409087825 */ /* 0x000fc800078e0010 */
[----:B------:R-:W-:Y:S02]  /*1dd0*/  IMAD.WIDE.U32 R10, R11, 0x4, R16 ;  /* 0x000000040b0a7825 */ /* 0x000fe400078e0010 */
[----:B------:R4:W5:Y:S04]  /*1de0*/  LDG.E R8, desc[UR36][R8.64] ;  /* 0x0000002408087981 */ /* 0x000968000c1e1900 */
[----:B------:R-:W5:Y:S01]  /*1df0*/  LDG.E R10, desc[UR36][R10.64] ;  /* 0x000000240a0a7981 */ /* 0x000f62000c1e1900 */
[----:B------:R-:W-:Y:S01]  /*1e00*/  IMAD.U32 R22, R14, 0x10000, RZ ;  /* 0x000100000e167824 */ /* 0x000fe200078e00ff */
[----:B------:R-:W-:Y:S01]  /*1e10*/  SHF.L.U32 R21, R21, 0x10, RZ ;  /* 0x0000001015157819 */ /* 0x000fe200000006ff */
[----:B-1----:R-:W-:Y:S01]  /*1e20*/  IMAD.U32 R27, R20, 0x10000, RZ ;  /* 0x00010000141b7824 */ /* 0x002fe200078e00ff */
[----:B------:R-:W-:Y:S01]  /*1e30*/  IADD3 R25, PT, PT, R29, R0, RZ ;  /* 0x000000001d197210 */ /* 0x000fe20007ffe0ff */
[----:B------:R-:W-:-:S04]  /*1e40*/  IMAD.U32 R24, R15, 0x10000, RZ ;  /* 0x000100000f187824 */ /* 0x000fc800078e00ff */
[----:B------:R-:W-:Y:S01]  /*1e50*/  IMAD R29, R0, 0x3, R25 ;  /* 0x00000003001d7824 */ /* 0x000fe200078e0219 */
[----:B------:R-:W-:Y:S01]  /*1e60*/  SHF.L.U32 R12, R12, 0x10, RZ ;  /* 0x000000100c0c7819 */ /* 0x000fe200000006ff */
[----:B------:R-:W-:-:S03]  /*1e70*/  IMAD.U32 R3, R3, 0x10000, RZ ;  /* 0x0001000003037824 */ /* 0x000fc600078e00ff */
[----:B------:R-:W-:Y:S02]  /*1e80*/  ISETP.GE.U32.AND P0, PT, R29, R6, PT ;  /* 0x000000061d00720c */ /* 0x000fe40003f06070 */
[----:B--2---:R-:W-:-:S05]  /*1e90*/  PRMT R5, R26, 0x7632, R5 ;  /* 0x000076321a057816 */ /* 0x004fca0000000005 */
[----:B----4-:R-:W-:Y:S01]  /*1ea0*/  IMAD.U32 R9, R5, 0x10000, RZ ;  /* 0x0001000005097824 */ /* 0x010fe200078e00ff */
[----:B------:R-:W-:-:S03]  /*1eb0*/  SHF.L.U32 R15, R26, 0x10, RZ ;  /* 0x000000101a0f7819 */ /* 0x000fc600000006ff */
[----:B------:R-:W-:Y:S01]  /*1ec0*/  FMUL.FTZ R24, R24, R9 ;  /* 0x0000000918187220 */ /* 0x000fe20000410000 */
[C---:B---3--:R-:W-:Y:S02]  /*1ed0*/  PRMT R14, R4.reuse, 0x7632, R14 ;  /* 0x00007632040e7816 */ /* 0x048fe4000000000e */
[----:B------:R-:W-:-:S03]  /*1ee0*/  SHF.L.U32 R20, R4, 0x10, RZ ;  /* 0x0000001004147819 */ /* 0x000fc600000006ff */
[----:B------:R-:W-:Y:S02]  /*1ef0*/  IMAD.U32 R14, R14, 0x10000, RZ ;  /* 0x000100000e0e7824 */ /* 0x000fe400078e00ff */
[----:B------:R-:W-:Y:S02]  /*1f00*/  FMUL.FTZ R9, R21, R20 ;  /* 0x0000001415097220 */ /* 0x000fe40000410000 */
[----:B------:R-:W-:Y:S01]  /*1f10*/  FMUL.FTZ R20, R27, R14 ;  /* 0x0000000e1b147220 */ /* 0x000fe20000410000 */
[----:B------:R-:W-:Y:S01]  /*1f20*/  IMAD.U32 R14, R7, 0x10000, RZ ;  /* 0x00010000070e7824 */ /* 0x000fe200078e00ff */
[----:B-----5:R-:W-:Y:S02]  /*1f30*/  PRMT R7, R8, 0x7632, R7 ;  /* 0x0000763208077816 */ /* 0x020fe40000000007 */
[----:B------:R-:W-:Y:S01]  /*1f40*/  PRMT R11, R10, 0x7632, R11 ;  /* 0x000076320a0b7816 */ /* 0x000fe2000000000b */
[----:B------:R-:W-:Y:S01]  /*1f50*/  FMUL.FTZ R5, R22, R15 ;  /* 0x0000000f16057220 */ /* 0x000fe20000410000 */
[----:B------:R-:W-:Y:S01]  /*1f60*/  SHF.L.U32 R15, R13, 0x10, RZ ;  /* 0x000000100d0f7819 */ /* 0x000fe200000006ff */
[----:B------:R-:W-:Y:S01]  /*1f70*/  IMAD.U32 R13, R8, 0x10000, RZ ;  /* 0x00010000080d7824 */ /* 0x000fe200078e00ff */
[----:B------:R-:W-:Y:S01]  /*1f80*/  SHF.L.U32 R7, R7, 0x10, RZ ;  /* 0x0000001007077819 */ /* 0x000fe200000006ff */
[----:B------:R-:W-:Y:S01]  /*1f90*/  IMAD.U32 R28, R11, 0x10000, RZ ;  /* 0x000100000b1c7824 */ /* 0x000fe200078e00ff */
[----:B------:R-:W-:Y:S01]  /*1fa0*/  SHF.L.U32 R22, R10, 0x10, RZ ;  /* 0x000000100a167819 */ /* 0x000fe200000006ff */
[----:B------:R-:W-:-:S02]  /*1fb0*/  FMUL.FTZ R12, R12, R13 ;  /* 0x0000000d0c0c7220 */ /* 0x000fc40000410000 */
[----:B------:R-:W-:Y:S01]  /*1fc0*/  FMUL.FTZ R7, R14, R7 ;  /* 0x000000070e077220 */ /* 0x000fe20000410000 */
[----:B------:R-:W-:Y:S01]  /*1fd0*/  FMUL.FTZ R3, R3, R28 ;  /* 0x0000001c03037220 */ /* 0x000fe20000410000 */
[----:B------:R-:W-:Y:S01]  /*1fe0*/  FMUL.FTZ R22, R15, R22 ;  /* 0x000000160f167220 */ /* 0x000fe20000410000 */
[----:B------:R-:W-:Y:S02]  /*1ff0*/  F2FP.BF16.F32.PACK_AB R5, R24, R5 ;  /* 0x000000051805723e */ /* 0x000fe400000010ff */
[----:B------:R-:W-:Y:S02]  /*2000*/  F2FP.BF16.F32.PACK_AB R9, R20, R9 ;  /* 0x000000091409723e */ /* 0x000fe400000010ff */
[----:B------:R-:W-:Y:S02]  /*2010*/  F2FP.BF16.F32.PACK_AB R12, R7, R12 ;  /* 0x0000000c070c723e */ /* 0x000fe400000010ff */
[----:B------:R-:W-:Y:S02]  /*2020*/  F2FP.BF16.F32.PACK_AB R22, R3, R22 ;  /* 0x000000160316723e */ /* 0x000fe400000010ff */
[----:B------:R-:W-:-:S02]  /*2030*/  PRMT R15, R5, 0x7632, R15 ;  /* 0x00007632050f7816 */ /* 0x000fc4000000000f */
[----:B------:R-:W-:Y:S02]  /*2040*/  PRMT R14, R5, 0x7610, R14 ;  /* 0x00007610050e7816 */ /* 0x000fe4000000000e */
[C---:B------:R-:W-:Y:S02]  /*2050*/  PRMT R20, R9.reuse, 0x7632, R20 ;  /* 0x0000763209147816 */ /* 0x040fe40000000014 */
[----:B------:R-:W-:Y:S02]  /*2060*/  PRMT R21, R9, 0x7610, R21 ;  /* 0x0000761009157816 */ /* 0x000fe40000000015 */
[----:B------:R-:W-:Y:S02]  /*2070*/  PRMT R7, R12, 0x7632, R7 ;  /* 0x000076320c077816 */ /* 0x000fe40000000007 */
[C---:B------:R-:W-:Y:S02]  /*2080*/  PRMT R3, R22.reuse, 0x7632, R3 ;  /* 0x0000763216037816 */ /* 0x040fe40000000003 */
[----:B------:R-:W-:Y:S01]  /*2090*/  PRMT R13, R22, 0x7610, R13 ;  /* 0x00007610160d7816 */ /* 0x000fe2000000000d */
[----:B------:R-:W-:Y:S06]  /*20a0*/  @!P0 BRA `(.L_x_1764) ;  /* 0xfffffffc00088947 */ /* 0x000fec000383ffff */
[----:B------:R-:W-:Y:S05]  /*20b0*/  BSYNC.RECONVERGENT B1 ;  /* 0x0000000000017941 */ /* 0x000fea0003800200 */
.L_x_1763:
[----:B------:R-:W-:Y:S02]  /*20c0*/  PRMT R27, R26, 0x7610, R27 ;  /* 0x000076101a1b7816 */ /* 0x000fe4000000001b */
[----:B------:R-:W-:Y:S02]  /*20d0*/  PRMT R11, R10, 0x7610, R11 ;  /* 0x000076100a0b7816 */ /* 0x000fe4000000000b */
[----:B------:R-:W-:Y:S02]  /*20e0*/  PRMT R26, R26, 0x7632, R26 ;  /* 0x000076321a1a7816 */ /* 0x000fe4000000001a */
[----:B------:R-:W-:Y:S02]  /*20f0*/  PRMT R9, R8, 0x7632, R9 ;  /* 0x0000763208097816 */ /* 0x000fe40000000009 */
[C---:B------:R-:W-:Y:S02]  /*2100*/  PRMT R22, R4.reuse, 0x7610, R22 ;  /* 0x0000761004167816 */ /* 0x040fe40000000016 */
[----:B------:R-:W-:-:S02]  /*2110*/  PRMT R24, R4, 0x7632, R24 ;  /* 0x0000763204187816 */ /* 0x000fc40000000018 */
[----:B------:R-:W-:-:S07]  /*2120*/  PRMT R10, R10, 0x7632, R10 ;  /* 0x000076320a0a7816 */ /* 0x000fce000000000a */
.L_x_1762:
[----:B------:R-:W-:Y:S05]  /*2130*/  BSYNC.RECONVERGENT B0 ;  /* 0x0000000000007941 */ /* 0x000fea0003800200 */
.L_x_1761:
[----:B------:R-:W-:Y:S01]  /*2140*/  ISETP.GE.U32.AND P0, PT, R25, R6, PT ;  /* 0x000000061900720c */ /* 0x000fe20003f06070 */
[----:B------:R-:W-:-:S12]  /*2150*/  BSSY.RECONVERGENT B0, `(.L_x_1765) ;  /* 0x000001e000007945 */ /* 0x000fd80003800200 */
[----:B------:R-:W-:Y:S05]  /*2160*/  @P0 BRA `(.L_x_1766) ;  /* 0x0000000000700947 */ /* 0x000fea0003800000 */
[----:B------:R-:W-:-:S05]  /*2170*/  SHF.R.U32.HI R5, RZ, 0x1, R25 ;  /* 0x00000001ff057819 */ /* 0x000fca0000011619 */
[----:B------:R-:W-:-:S06]  /*2180*/  IMAD.WIDE.U32 R4, R5, 0x4, R16 ;  /* 0x0000000405047825 */ /* 0x000fcc00078e0010 */
[----:B------:R-:W2:Y:S01]  /*2190*/  LDG.E R4, desc[UR36][R4.64] ;  /* 0x0000002404047981 */ /* 0x000ea2000c1e1900 */
[----:B------:R-:W-:-:S04]  /*21a0*/  IADD3 R29, PT, PT, R25, R0, RZ ;  /* 0x00000000191d7210 */ /* 0x000fc80007ffe0ff */
[----:B------:R-:W-:Y:S02]  /*21b0*/  ISETP.GE.U32.AND P1, PT, R29, R6, PT ;  /* 0x000000061d00720c */ /* 0x000fe40003f26070 */
[C---:B--2---:R-:W-:Y:S02]  /*21c0*/  PRMT R27, R4.reuse, 0x7610, R27 ;  /* 0x00007610041b7816 */ /* 0x044fe4000000001b */
[----:B------:R-:W-:-:S09]  /*21d0*/  PRMT R26, R4, 0x7632, R26 ;  /* 0x00007632041a7816 */ /* 0x000fd2000000001a */
[----:B------:R-:W-:Y:S05]  /*21e0*/  @P1 BRA `(.L_x_1766) ;  /* 0x0000000000501947 */ /* 0x000fea0003800000 */
[----:B------:R-:W-:-:S05]  /*21f0*/  SHF.R.U32.HI R5, RZ, 0x1, R29 ;  /* 0x00000001ff057819 */ /* 0x000fca000001161d */
[----:B------:R-:W-:-:S06]  /*2200*/  IMAD.WIDE.U32 R4, R5, 0x4, R16 ;  /* 0x0000000405047825 */ /* 0x000fcc00078e0010 */
[----:B------:R-:W2:Y:S01]  /*2210*/  LDG.E R4, desc[UR36][R4.64] ;  /* 0x0000002404047981 */ /* 0x000ea2000c1e1900 */
[----:B------:R-:W-:-:S05]  /*2220*/  IMAD.IADD R29, R29, 0x1, R0 ;  /* 0x000000011d1d7824 */ /* 0x000fca00078e0200 */
[----:B------:R-:W-:Y:S02]  /*2230*/  ISETP.GE.U32.AND P1, PT, R29, R6, PT ;  /* 0x000000061d00720c */ /* 0x000fe40003f26070 */
[C---:B--2---:R-:W-:Y:S02]  /*2240*/  PRMT R8, R4.reuse, 0x7610, R8 ;  /* 0x0000761004087816 */ /* 0x044fe40000000008 */
[----:B------:R-:W-:-:S09]  /*2250*/  PRMT R9, R4, 0x7632, R9 ;  /* 0x0000763204097816 */ /* 0x000fd20000000009 */
[----:B------:R-:W-:Y:S05]  /*2260*/  @P1 BRA `(.L_x_1766) ;  /* 0x0000000000301947 */ /* 0x000fea0003800000 */
[----:B------:R-:W-:Y:S02]  /*2270*/  IADD3 R31, PT, PT, R29, R0, RZ ;  /* 0x000000001d1f7210 */ /* 0x000fe40007ffe0ff */
[----:B------:R-:W-:Y:S02]  /*2280*/  SHF.R.U32.HI R5, RZ, 0x1, R29 ;  /* 0x00000001ff057819 */ /* 0x000fe4000001161d */
[----:B------:R-:W-:-:S03]  /*2290*/  ISETP.GE.U32.AND P1, PT, R31, R6, PT ;  /* 0x000000061f00720c */ /* 0x000fc60003f26070 */
[----:B------:R-:W-:-:S06]  /*22a0*/  IMAD.WIDE.U32 R4, R5, 0x4, R16 ;  /* 0x0000000405047825 */ /* 0x000fcc00078e0010 */
[----:B------:R-:W2:Y:S04]  /*22b0*/  LDG.E R4, desc[UR36][R4.64] ;  /* 0x0000002404047981 */ /* 0x000ea8000c1e1900 */
[----:B------:R-:W-:-:S05]  /*22c0*/  @!P1 SHF.R.U32.HI R29, RZ, 0x1, R31 ;  /* 0x00000001ff1d9819 */ /* 0x000fca000001161f */
[----:B------:R-:W-:-:S06]  /*22d0*/  @!P1 IMAD.WIDE.U32 R16, R29, 0x4, R16 ;  /* 0x000000041d109825 */ /* 0x000fcc00078e0010 */
[----:B------:R-:W3:Y:S01]  /*22e0*/  @!P1 LDG.E R16, desc[UR36][R16.64] ;  /* 0x0000002410109981 */ /* 0x000ee2000c1e1900 */
[C---:B--2---:R-:W-:Y:S02]  /*22f0*/  PRMT R22, R4.reuse, 0x7610, R22 ;  /* 0x0000761004167816 */ /* 0x044fe40000000016 */
[----:B------:R-:W-:Y:S02]  /*2300*/  PRMT R24, R4, 0x7632, R24 ;  /* 0x0000763204187816 */ /* 0x000fe40000000018 */
[C---:B---3--:R-:W-:Y:S02]  /*2310*/  @!P1 PRMT R11, R16.reuse, 0x7610, R11 ;  /* 0x00007610100b9816 */ /* 0x048fe4000000000b */
[----:B------:R-:W-:-:S07]  /*2320*/  @!P1 PRMT R10, R16, 0x7632, R10 ;  /* 0x00007632100a9816 */ /* 0x000fce000000000a */
.L_x_1766:
[----:B------:R-:W-:Y:S05]  /*2330*/  BSYNC.RECONVERGENT B0 ;  /* 0x0000000000007941 */ /* 0x000fea0003800200 */
.L_x_1765:
[----:B------:R-:W-:Y:S04]  /*2340*/  BSSY.RECONVERGENT B0, `(.L_x_1767) ;  /* 0x000002d000007945 */ /* 0x000fe80003800200 */
[----:B------:R-:W-:Y:S05]  /*2350*/  @P0 BRA `(.L_x_1768) ;  /* 0x0000000000ac0947 */ /* 0x000fea0003800000 */
[----:B------:R-:W-:Y:S01]  /*2360*/  IMAD.IADD R25, R25, 0x1, R0 ;  /* 0x0000000119197824 */ /* 0x000fe200078e0200 */
[----:B------:R-:W-:Y:S01]  /*2370*/  SHF.L.U32 R27, R27, 0x10, RZ ;  /* 0x000000101b1b7819 */ /* 0x000fe200000006ff */
[----:B------:R-:W-:Y:S01]  /*2380*/  IMAD.U32 R14, R14, 0x10000, RZ ;  /* 0x000100000e0e7824 */ /* 0x000fe200078e00ff */
[----:B------:R-:W-:Y:S01]  /*2390*/  SHF.L.U32 R26, R26, 0x10, RZ ;  /* 0x000000101a1a7819 */ /* 0x000fe200000006ff */
[----:B------:R-:W-:Y:S01]  /*23a0*/  IMAD.U32 R15, R15, 0x10000, RZ ;  /* 0x000100000f0f7824 */ /* 0x000fe200078e00ff */
[----:B------:R-:W-:Y:S01]  /*23b0*/  ISETP.GE.U32.AND P0, PT, R25, R6, PT ;  /* 0x000000061900720c */ /* 0x000fe20003f06070 */
[----:B------:R-:W-:Y:S02]  /*23c0*/  FMUL.FTZ R14, R14, R27 ;  /* 0x0000001b0e0e7220 */ /* 0x000fe40000410000 */
[----:B------:R-:W-:-:S05]  /*23d0*/  FMUL.FTZ R15, R15, R26 ;  /* 0x0000001a0f0f7220 */ /* 0x000fca0000410000 */
[----:B------:R-:W-:-:S04]  /*23e0*/  F2FP.BF16.F32.PACK_AB R14, R15, R14 ;  /* 0x0000000e0f0e723e */ /* 0x000fc800000010ff */
[----:B------:R-:W-:Y:S01]  /*23f0*/  PRMT R15, R14, 0x7632, R15 ;  /* 0x000076320e0f7816 */ /* 0x000fe2000000000f */
[----:B------:R-:W-:Y:S06]  /*2400*/  @P0 BRA `(.L_x_1768) ;  /* 0x0000000000800947 */ /* 0x000fec0003800000 */
[----:B------:R-:W-:Y:S01]  /*2410*/  IMAD.U32 R4, R9, 0x10000, RZ ;  /* 0x0001000009047824 */ /* 0x000fe200078e00ff */
[----:B------:R-:W-:Y:S01]  /*2420*/  IADD3 R9, PT, PT, R25, R0, RZ ;  /* 0x0000000019097210 */ /* 0x000fe20007ffe0ff */
[----:B------:R-:W-:Y:S01]  /*2430*/  IMAD.U32 R5, R8, 0x10000, RZ ;  /* 0x0001000008057824 */ /* 0x000fe200078e00ff */
[----:B------:R-:W-:Y:S02]  /*2440*/  SHF.L.U32 R12, R12, 0x10, RZ ;  /* 0x000000100c0c7819 */ /* 0x000fe400000006ff */
[----:B------:R-:W-:Y:S02]  /*2450*/  ISETP.GE.U32.AND P0, PT, R9, R6, PT ;  /* 0x000000060900720c */ /* 0x000fe40003f06070 */
[----:B------:R-:W-:Y:S01]  /*2460*/  SHF.L.U32 R7, R7, 0x10, RZ ;  /* 0x0000001007077819 */ /* 0x000fe200000006ff */
[----:B------:R-:W-:-:S04]  /*2470*/  FMUL.FTZ R5, R12, R5 ;  /* 0x000000050c057220 */ /* 0x000fc80000410000 */
[----:B------:R-:W-:-:S05]  /*2480*/  FMUL.FTZ R4, R7, R4 ;  /* 0x0000000407047220 */ /* 0x000fca0000410000 */
[----:B------:R-:W-:-:S04]  /*2490*/  F2FP.BF16.F32.PACK_AB R4, R4, R5 ;  /* 0x000000050404723e */ /* 0x000fc800000010ff */
[C---:B------:R-:W-:Y:S02]  /*24a0*/  PRMT R7, R4.reuse, 0x7632, R7 ;  /* 0x0000763204077816 */ /* 0x040fe40000000007 */
[----:B------:R-:W-:Y:S01]  /*24b0*/  PRMT R12, R4, 0x7610, R12 ;  /* 0x00007610040c7816 */ /* 0x000fe2000000000c */
[----:B------:R-:W-:Y:S06]  /*24c0*/  @P0 BRA `(.L_x_1768) ;  /* 0x0000000000500947 */ /* 0x000fec0003800000 */
[----:B------:R-:W-:Y:S01]  /*24d0*/  IMAD.IADD R5, R9, 0x1, R0 ;  /* 0x0000000109057824 */ /* 0x000fe200078e0200 */
[----:B------:R-:W-:Y:S01]  /*24e0*/  SHF.L.U32 R21, R21, 0x10, RZ ;  /* 0x0000001015157819 */ /* 0x000fe200000006ff */
[----:B------:R-:W-:Y:S01]  /*24f0*/  IMAD.U32 R22, R22, 0x10000, RZ ;  /* 0x0001000016167824 */ /* 0x000fe200078e00ff */
[----:B------:R-:W-:Y:S02]  /*2500*/  SHF.L.U32 R20, R20, 0x10, RZ ;  /* 0x0000001014147819 */ /* 0x000fe400000006ff */
[----:B------:R-:W-:Y:S01]  /*2510*/  ISETP.GE.U32.AND P0, PT, R5, R6, PT ;  /* 0x000000060500720c */ /* 0x000fe20003f06070 */
[----:B------:R-:W-:Y:S02]  /*2520*/  IMAD.U32 R5, R24, 0x10000, RZ ;  /* 0x0001000018057824 */ /* 0x000fe400078e00ff */
[----:B------:R-:W-:Y:S02]  /*2530*/  FMUL.FTZ R21, R21, R22 ;  /* 0x0000001615157220 */ /* 0x000fe40000410000 */
[----:B------:R-:W-:-:S05]  /*2540*/  FMUL.FTZ R20, R20, R5 ;  /* 0x0000000514147220 */ /* 0x000fca0000410000 */
[----:B------:R-:W-:-:S03]  /*2550*/  F2FP.BF16.F32.PACK_AB R21, R20, R21 ;  /* 0x000000151415723e */ /* 0x000fc600000010ff */
[----:B------:R-:W-:Y:S01]  /*2560*/  @!P0 SHF.L.U32 R11, R11, 0x10, RZ ;  /* 0x000000100b0b8819 */ /* 0x000fe200000006ff */
[----:B------:R-:W-:Y:S01]  /*2570*/  @!P0 IMAD.U32 R9, R10, 0x10000, RZ ;  /* 0x000100000a098824 */ /* 0x000fe200078e00ff */
[----:B------:R-:W-:Y:S01]  /*2580*/  @!P0 SHF.L.U32 R0, R13, 0x10, RZ ;  /* 0x000000100d008819 */ /* 0x000fe200000006ff */
[----:B------:R-:W-:Y:S01]  /*2590*/  @!P0 IMAD.U32 R4, R3, 0x10000, RZ ;  /* 0x0001000003048824 */ /* 0x000fe200078e00ff */
[----:B------:R-:W-:-:S03]  /*25a0*/  PRMT R20, R21, 0x7632, R20 ;  /* 0x0000763215147816 */ /* 0x000fc60000000014 */
[----:B------:R-:W-:Y:S01]  /*25b0*/  @!P0 FMUL.FTZ R0, R0, R11 ;  /* 0x0000000b00008220 */ /* 0x000fe20000410000 */
[----:B------:R-:W-:-:S04]  /*25c0*/  @!P0 FMUL.FTZ R4, R4, R9 ;  /* 0x0000000904048220 */ /* 0x000fc80000410000 */
[----:B------:R-:W-:Y:S02]  /*25d0*/  @!P0 F2FP.BF16.F32.PACK_AB R0, RZ, R0 ;  /* 0x00000000ff00823e */ /* 0x000fe400000010ff */
[----:B------:R-:W-:Y:S02]  /*25e0*/  @!P0 F2FP.BF16.F32.PACK_AB R4, RZ, R4 ;  /* 0x00000004ff04823e */ /* 0x000fe400000010ff */
[----:B------:R-:W-:Y:S02]  /*25f0*/  @!P0 PRMT R13, R0, 0x7610, R13 ;  /* 0x00007610000d8816 */ /* 0x000fe4000000000d */
[----:B------:R-:W-:-:S07]  /*2600*/  @!P0 PRMT R3, R4, 0x7610, R3 ;  /* 0x0000761004038816 */ /* 0x000fce0000000003 */
.L_x_1768:
[----:B------:R-:W-:Y:S05]  /*2610*/  BSYNC.RECONVERGENT B0 ;  /* 0x0000000000007941 */ /* 0x000fea0003800200 */
.L_x_1767:
[----:B------:R-:W-:Y:S01]  /*2620*/  SHF.L.U32 R0, R14, 0x10, RZ ;  /* 0x000000100e007819 */ /* 0x000fe200000006ff */
[----:B------:R-:W-:Y:S01]  /*2630*/  IMAD.U32 R5, R12, 0x10000, RZ ;  /* 0x000100000c057824 */ /* 0x000fe200078e00ff */
[----:B------:R-:W-:Y:S01]  /*2640*/  SHF.L.U32 R4, R15, 0x10, RZ ;  /* 0x000000100f047819 */ /* 0x000fe200000006ff */
[----:B------:R-:W-:Y:S01]  /*2650*/  IMAD.U32 R7, R7, 0x10000, RZ ;  /* 0x0001000007077824 */ /* 0x000fe200078e00ff */
[----:B------:R-:W-:Y:S01]  /*2660*/  SHF.L.U32 R8, R21, 0x10, RZ ;  /* 0x0000001015087819 */ /* 0x000fe200000006ff */
[----:B------:R-:W-:Y:S01]  /*2670*/  FMUL.FTZ R0, R0, R5 ;  /* 0x0000000500007220 */ /* 0x000fe20000410000 */
[----:B------:R-:W-:Y:S01]  /*2680*/  SHF.L.U32 R13, R13, 0x10, RZ ;  /* 0x000000100d0d7819 */ /* 0x000fe200000006ff */
[----:B------:R-:W-:Y:S01]  /*2690*/  FMUL.FTZ R4, R4, R7 ;  /* 0x0000000704047220 */ /* 0x000fe20000410000 */
[----:B------:R-:W-:-:S03]  /*26a0*/  SHF.L.U32 R7, R20, 0x10, RZ ;  /* 0x0000001014077819 */ /* 0x000fc600000006ff */
[----:B------:R-:W1:Y:S08]  /*26b0*/  F2F.BF16.F32 R0, R0 ;  /* 0x0000000000007304 */ /* 0x000e700000202000 */
[----:B------:R-:W2:Y:S01]  /*26c0*/  F2F.BF16.F32 R4, R4 ;  /* 0x0000000400047304 */ /* 0x000ea20000202000 */
[----:B-1----:R-:W-:-:S04]  /*26d0*/  IMAD.U32 R5, R0, 0x10000, RZ ;  /* 0x0001000000057824 */ /* 0x002fc800078e00ff */
[----:B------:R-:W-:Y:S01]  /*26e0*/  FMUL.FTZ R5, R8, R5 ;  /* 0x0000000508057220 */ /* 0x000fe20000410000 */
[----:B------:R-:W-:Y:S02]  /*26f0*/  IMAD.U32 R8, R3, 0x10000, RZ ;  /* 0x0001000003087824 */ /* 0x000fe400078e00ff */
[----:B--2---:R-:W-:-:S03]  /*2700*/  IMAD.U32 R6, R4, 0x10000, RZ ;  /* 0x0001000004067824 */ /* 0x004fc600078e00ff */
[----:B------:R-:W1:Y:S01]  /*2710*/  F2F.BF16.F32 R5, R5 ;  /* 0x0000000500057304 */ /* 0x000e620000202000 */
[----:B------:R-:W-:-:S07]  /*2720*/  FMUL.FTZ R6, R7, R6 ;  /* 0x0000000607067220 */ /* 0x000fce0000410000 */
[----:B------:R-:W2:Y:S01]  /*2730*/  F2F.BF16.F32 R6, R6 ;  /* 0x0000000600067304 */ /* 0x000ea20000202000 */
[----:B-1----:R-:W-:-:S05]  /*2740*/  SHF.L.U32 R0, R5, 0x10, RZ ;  /* 0x0000001005007819 */ /* 0x002fca00000006ff */
[----:B------:R-:W-:Y:S01]  /*2750*/  FMUL.FTZ R0, R13, R0 ;  /* 0x000000000d007220 */ /* 0x000fe20000410000 */
[----:B--2---:R-:W-:-:S04]  /*2760*/  IMAD.U32 R3, R6, 0x10000, RZ ;  /* 0x0001000006037824 */ /* 0x004fc800078e00ff */
[----:B------:R-:W-:-:S05]  /*2770*/  FMUL.FTZ R3, R8, R3 ;  /* 0x0000000308037220 */ /* 0x000fca0000410000 */
[----:B------:R-:W-:-:S04]  /*2780*/  F2FP.BF16.F32.PACK_AB R0, R3, R0 ;  /* 0x000000000300723e */ /* 0x000fc800000010ff */
[C---:B------:R-:W-:Y:S02]  /*2790*/  PRMT R17, R0.reuse, 0x7632, R17 ;  /* 0x0000763200117816 */ /* 0x040fe40000000011 */
[----:B------:R-:W-:Y:S01]  /*27a0*/  PRMT R16, R0, 0x7610, R16 ;  /* 0x0000761000107816 */ /* 0x000fe20000000010 */
[----:B------:R-:W-:Y:S06]  /*27b0*/  BRA `(.L_x_1748) ;  /* 0x0000009c00147947 */ /* 0x000fec0003800000 */
.L_x_1760:
[----:B------:R-:W-:-:S13]  /*27c0*/  ISETP.NE.AND P0, PT, R14, 0x1, PT ;  /* 0x000000010e00780c */ /* 0x000fda0003f05270 */
[----:B------:R-:W-:Y:S05]  /*27d0*/  @P0 BRA `(.L_x_1769) ;  /* 0x0000000c00240947 */ /* 0x000fea0003800000 */
[----:B------:R-:W1:Y:S01]  /*27e0*/  LDC R0, c[0x0][0x390] ;  /* 0x0000e400ff007b82 */ /* 0x000e620000000800 */
[----:B------:R-:W-:Y:S07]  /*27f0*/  BSSY.RECONVERGENT B0, `(.L_x_1770) ;  /* 0x000005a000007945 */ /* 0x000fee0003800200 */
[----:B------:R-:W2:Y:S01]  /*2800*/  LDC.U16 R7, c[0x0][0x382] ;  /* 0x0000e080ff077b82 */ /* 0x000ea20000000400 */
[----:B-1----:R-:W-:-:S05]  /*2810*/  IMAD R3, R0, 0x3, R25 ;  /* 0x0000000300037824 */ /* 0x002fca00078e0219 */
[----:B------:R-:W-:Y:S02]  /*2820*/  ISETP.GE.U32.AND P0, PT, R3, R6, PT ;  /* 0x000000060300720c */ /* 0x000fe40003f06070 */
[-C--:B--2---:R-:W-:Y:S01]  /*2830*/  MOV R21, R7.reuse ;  /* 0x0000000700157202 */ /* 0x084fe20000000f00 */
[--C-:B------:R-:W-:Y:S01]  /*2840*/  IMAD.MOV.U32 R20, RZ, RZ, R7.reuse ;  /* 0x000000ffff147224 */ /* 0x100fe200078e0007 */
[-C--:B------:R-:W-:Y:S01]  /*2850*/  MOV R15, R7.reuse ;  /* 0x00000007000f7202 */ /* 0x080fe20000000f00 */
[--C-:B------:R-:W-:Y:S01]  /*2860*/  IMAD.MOV.U32 R14, RZ, RZ, R7.reuse ;  /* 0x000000ffff0e7224 */ /* 0x100fe200078e0007 */
[-C--:B------:R-:W-:Y:S01]  /*2870*/  MOV R13, R7.reuse ;  /* 0x00000007000d7202 */ /* 0x080fe20000000f00 */
[----:B------:R-:W-:Y:S01]  /*2880*/  IMAD.MOV.U32 R12, RZ, RZ, R7 ;  /* 0x000000ffff0c7224 */ /* 0x000fe200078e0007 */
[----:B------:R-:W-:-:S05]  /*2890*/  MOV R3, R7 ;  /* 0x0000000700037202 */ /* 0x000fca0000000f00 */
[----:B------:R-:W-:Y:S05]  /*28a0*/  @P0 BRA `(.L_x_1771) ;  /* 0x0000000400380947 */ /* 0x000fea0003800000 */
[----:B------:R-:W-:Y:S01]  /*28b0*/  BSSY.RECONVERGENT B1, `(.L_x_1772) ;  /* 0x0000045000017945 */ /* 0x000fe20003800200 */
[--C-:B------:R-:W-:Y:S01]  /*28c0*/  IMAD.MOV.U32 R20, RZ, RZ, R7.reuse ;  /* 0x000000ffff147224 */ /* 0x100fe200078e0007 */
[-C--:B------:R-:W-:Y:S01]  /*28d0*/  MOV R15, R7.reuse ;  /* 0x00000007000f7202 */ /* 0x080fe20000000f00 */
[--C-:B------:R-:W-:Y:S01]  /*28e0*/  IMAD.MOV.U32 R14, RZ, RZ, R7.reuse ;  /* 0x000000ffff0e7224 */ /* 0x100fe200078e0007 */
[-C--:B------:R-:W-:Y:S01]  /*28f0*/  MOV R13, R7.reuse ;  /* 0x00000007000d7202 */ /* 0x080fe20000000f00 */
[----:B------:R-:W-:Y:S01]  /*2900*/  IMAD.MOV.U32 R12, RZ, RZ, R7 ;  /* 0x000000ffff0c7224 */ /* 0x000fe200078e0007 */
[----:B------:R-:W-:-:S07]  /*2910*/  MOV R3, R7 ;  /* 0x0000000700037202 */ /* 0x000fce0000000f00 */
.L_x_1773:
[----:B------:R-:W-:Y:S02]  /*2920*/  IMAD.IADD R5, R25, 0x1, R0 ;  /* 0x0000000119057824 */ /* 0x000fe400078e0200 */
[C---:B------:R-:W-:Y:S02]  /*2930*/  IMAD R25, R22.reuse, R25, RZ ;  /* 0x0000001916197224 */ /* 0x040fe400078e02ff */
[----:B------:R-:W-:Y:S01]  /*2940*/  IMAD R4, R22, R5, RZ ;  /* 0x0000000516047224 */ /* 0x000fe200078e02ff */
[----:B------:R-:W-:Y:S02]  /*2950*/  IADD3 R11, PT, PT, R5, R0, RZ ;  /* 0x00000000050b7210 */ /* 0x000fe40007ffe0ff */
[----:B------:R-:W-:Y:S02]  /*2960*/  SHF.R.U32.HI R25, RZ, 0x1, R25 ;  /* 0x00000001ff197819 */ /* 0x000fe40000011619 */
[----:B------:R-:W-:-:S03]  /*2970*/  SHF.R.U32.HI R9, RZ, 0x1, R4 ;  /* 0x00000001ff097819 */ /* 0x000fc60000011604 */
[----:B------:R-:W-:-:S04]  /*2980*/  IMAD.WIDE.U32 R26, R25, 0x4, R16 ;  /* 0x00000004191a7825 */ /* 0x000fc800078e0010 */
[----:B------:R-:W-:Y:S02]  /*2990*/  IMAD.IADD R25, R11, 0x1, R0 ;  /* 0x000000010b197824 */ /* 0x000fe400078e0200 */
[C---:B------:R-:W-:Y:S01]  /*29a0*/  IMAD R11, R22.reuse, R11, RZ ;  /* 0x0000000b160b7224 */ /* 0x040fe200078e02ff */
[----:B------:R1:W2:Y:S01]  /*29b0*/  LDG.E R26, desc[UR36][R26.64] ;  /* 0x000000241a1a7981 */ /* 0x0002a2000c1e1900 */
[----:B------:R-:W-:Y:S02]  /*29c0*/  IMAD R8, R22, R25, RZ ;  /* 0x0000001916087224 */ /* 0x000fe400078e02ff */
[----:B------:R-:W-:Y:S01]  /*29d0*/  IMAD.WIDE.U32 R4, R9, 0x4, R16 ;  /* 0x0000000409047825 */ /* 0x000fe200078e0010 */
[----:B------:R-:W-:Y:S02]  /*29e0*/  SHF.R.U32.HI R9, RZ, 0x1, R11 ;  /* 0x00000001ff097819 */ /* 0x000fe4000001160b */
[----:B------:R-:W-:-:S03]  /*29f0*/  SHF.R.U32.HI R11, RZ, 0x1, R8 ;  /* 0x00000001ff0b7819 */ /* 0x000fc60000011608 */
[----:B------:R-:W3:Y:S01]  /*2a00*/  LDG.E R4, desc[UR36][R4.64] ;  /* 0x0000002404047981 */ /* 0x000ee2000c1e1900 */
[----:B------:R-:W-:-:S04]  /*2a10*/  IMAD.WIDE.U32 R8, R9, 0x4, R16 ;  /* 0x0000000409087825 */ /* 0x000fc800078e0010 */
[----:B------:R-:W-:Y:S02]  /*2a20*/  IMAD.WIDE.U32 R10, R11, 0x4, R16 ;  /* 0x000000040b0a7825 */ /* 0x000fe400078e0010 */
[----:B------:R4:W5:Y:S04]  /*2a30*/  LDG.E R8, desc[UR36][R8.64] ;  /* 0x0000002408087981 */ /* 0x000968000c1e1900 */
[----:B------:R-:W5:Y:S01]  /*2a40*/  LDG.E R10, desc[UR36][R10.64] ;  /* 0x000000240a0a7981 */ /* 0x000f62000c1e1900 */
[----:B------:R-:W-:Y:S01]  /*2a50*/  SHF.L.U32 R24, R3, 0x10, RZ ;  /* 0x0000001003187819 */ /* 0x000fe200000006ff */
[----:B------:R-:W-:Y:S01]  /*2a60*/  IMAD.IADD R25, R25, 0x1, R0 ;  /* 0x0000000119197824 */ /* 0x000fe200078e0200 */
[----:B-1----:R-:W-:Y:S01]  /*2a70*/  SHF.L.U32 R27, R7, 0x10, RZ ;  /* 0x00000010071b7819 */ /* 0x002fe200000006ff */
[----:B------:R-:W-:Y:S01]  /*2a80*/  IMAD.U32 R28, R12, 0x10000, RZ ;  /* 0x000100000c1c7824 */ /* 0x000fe200078e00ff */
[----:B------:R-:W-:Y:S01]  /*2a90*/  SHF.L.U32 R13, R13, 0x10, RZ ;  /* 0x000000100d0d7819 */ /* 0x000fe200000006ff */
[----:B------:R-:W-:Y:S01]  /*2aa0*/  IMAD R29, R0, 0x3, R25 ;  /* 0x00000003001d7824 */ /* 0x000fe200078e0219 */
[----:B------:R-:W-:Y:S01]  /*2ab0*/  SHF.L.U32 R15, R15, 0x10, RZ ;  /* 0x000000100f0f7819 */ /* 0x000fe200000006ff */
[----:B------:R-:W-:Y:S01]  /*2ac0*/  IMAD.U32 R14, R14, 0x10000, RZ ;  /* 0x000100000e0e7824 */ /* 0x000fe200078e00ff */
[----:B------:R-:W-:-:S02]  /*2ad0*/  SHF.L.U32 R21, R21, 0x10, RZ ;  /* 0x0000001015157819 */ /* 0x000fc400000006ff */
[----:B------:R-:W-:Y:S02]  /*2ae0*/  ISETP.GE.U32.AND P0, PT, R29, R6, PT ;  /* 0x000000061d00720c */ /* 0x000fe40003f06070 */
[C---:B--2---:R-:W-:Y:S01]  /*2af0*/  PRMT R3, R26.reuse, 0x7632, R3 ;  /* 0x000076321a037816 */ /* 0x044fe20000000003 */
[----:B------:R-:W-:-:S03]  /*2b00*/  IMAD.U32 R7, R26, 0x10000, RZ ;  /* 0x000100001a077824 */ /* 0x000fc600078e00ff */
[----:B------:R-:W-:Y:S02]  /*2b10*/  SHF.L.U32 R12, R3, 0x10, RZ ;  /* 0x00000010030c7819 */ /* 0x000fe400000006ff */
[C---:B---3--:R-:W-:Y:S01]  /*2b20*/  PRMT R5, R4.reuse, 0x7632, R5 ;  /* 0x0000763204057816 */ /* 0x048fe20000000005 */
[----:B----4-:R-:W-:Y:S02]  /*2b30*/  IMAD.U32 R9, R4, 0x10000, RZ ;  /* 0x0001000004097824 */ /* 0x010fe400078e00ff */
[----:B------:R-:W-:Y:S01]  /*2b40*/  FMUL.FTZ R3, R24, R7 ;  /* 0x0000000718037220 */ /* 0x000fe20000410000 */
[----:B------:R-:W-:Y:S01]  /*2b50*/  SHF.L.U32 R30, R5, 0x10, RZ ;  /* 0x00000010051e7819 */ /* 0x000fe200000006ff */
[----:B------:R-:W-:Y:S01]  /*2b60*/  FMUL.FTZ R5, R28, R9 ;  /* 0x000000091c057220 */ /* 0x000fe20000410000 */
[----:B-----5:R-:W-:Y:S02]  /*2b70*/  PRMT R7, R8, 0x7632, R7 ;  /* 0x0000763208077816 */ /* 0x020fe40000000007 */
[----:B------:R-:W-:Y:S01]  /*2b80*/  PRMT R9, R10, 0x7632, R9 ;  /* 0x000076320a097816 */ /* 0x000fe20000000009 */
[----:B------:R-:W-:Y:S01]  /*2b90*/  FMUL.FTZ R30, R13, R30 ;  /* 0x0000001e0d1e7220 */ /* 0x000fe20000410000 */
[----:B------:R-:W-:Y:S01]  /*2ba0*/  IMAD.U32 R13, R20, 0x10000, RZ ;  /* 0x00010000140d7824 */ /* 0x000fe200078e00ff */
[----:B------:R-:W-:Y:S01]  /*2bb0*/  SHF.L.U32 R11, R8, 0x10, RZ ;  /* 0x00000010080b7819 */ /* 0x000fe200000006ff */
[----:B------:R-:W-:Y:S01]  /*2bc0*/  IMAD.U32 R20, R7, 0x10000, RZ ;  /* 0x0001000007147824 */ /* 0x000fe200078e00ff */
[----:B------:R-:W-:Y:S01]  /*2bd0*/  SHF.L.U32 R28, R9, 0x10, RZ ;  /* 0x00000010091c7819 */ /* 0x000fe200000006ff */
[----:B------:R-:W-:-:S02]  /*2be0*/  IMAD.U32 R24, R10, 0x10000, RZ ;  /* 0x000100000a187824 */ /* 0x000fc400078e00ff */
[----:B------:R-:W-:Y:S01]  /*2bf0*/  FMUL.FTZ R12, R27, R12 ;  /* 0x0000000c1b0c7220 */ /* 0x000fe20000410000 */
[----:B------:R-:W-:Y:S01]  /*2c00*/  FMUL.FTZ R11, R14, R11 ;  /* 0x0000000b0e0b7220 */ /* 0x000fe20000410000 */
[----:B------:R-:W-:Y:S01]  /*2c10*/  FMUL.FTZ R20, R15, R20 ;  /* 0x000000140f147220 */ /* 0x000fe20000410000 */
[----:B------:R-:W-:Y:S01]  /*2c20*/  FMUL.FTZ R13, R13, R24 ;  /* 0x000000180d0d7220 */ /* 0x000fe20000410000 */
[----:B------:R-:W-:Y:S01]  /*2c30*/  FMUL.FTZ R28, R21, R28 ;  /* 0x0000001c151c7220 */ /* 0x000fe20000410000 */
[----:B------:R-:W-:Y:S02]  /*2c40*/  F2FP.BF16.F32.PACK_AB R3, R12, R3 ;  /* 0x000000030c03723e */ /* 0x000fe400000010ff */
[----:B------:R-:W-:Y:S02]  /*2c50*/  F2FP.BF16.F32.PACK_AB R5, R30, R5 ;  /* 0x000000051e05723e */ /* 0x000fe400000010ff */
[----:B------:R-:W-:Y:S02]  /*2c60*/  F2FP.BF16.F32.PACK_AB R11, R20, R11 ;  /* 0x0000000b140b723e */ /* 0x000fe400000010ff */
[----:B------:R-:W-:-:S02]  /*2c70*/  F2FP.BF16.F32.PACK_AB R28, R28, R13 ;  /* 0x0000000d1c1c723e */ /* 0x000fc400000010ff */
[----:B------:R-:W-:Y:S02]  /*2c80*/  PRMT R7, R3, 0x7632, R7 ;  /* 0x0000763203077816 */ /* 0x000fe40000000007 */
[C---:B------:R-:W-:Y:S02]  /*2c90*/  PRMT R13, R5.reuse, 0x7632, R13 ;  /* 0x00007632050d7816 */ /* 0x040fe4000000000d */
[----:B------:R-:W-:Y:S02]  /*2ca0*/  PRMT R12, R5, 0x7610, R12 ;  /* 0x00007610050c7816 */ /* 0x000fe4000000000c */
[C---:B------:R-:W-:Y:S02]  /*2cb0*/  PRMT R15, R11.reuse, 0x7632, R15 ;  /* 0x000076320b0f7816 */ /* 0x040fe4000000000f */
[----:B------:R-:W-:Y:S02]  /*2cc0*/  PRMT R14, R11, 0x7610, R14 ;  /* 0x000076100b0e7816 */ /* 0x000fe4000000000e */
[----:B------:R-:W-:-:S02]  /*2cd0*/  PRMT R21, R28, 0x7632, R21 ;  /* 0x000076321c157816 */ /* 0x000fc40000000015 */
[----:B------:R-:W-:Y:S01]  /*2ce0*/  PRMT R20, R28, 0x7610, R20 ;  /* 0x000076101c147816 */ /* 0x000fe20000000014 */
[----:B------:R-:W-:Y:S06]  /*2cf0*/  @!P0 BRA `(.L_x_1773) ;  /* 0xfffffffc00088947 */ /* 0x000fec000383ffff */
[----:B------:R-:W-:Y:S05]  /*2d00*/  BSYNC.RECONVERGENT B1 ;  /* 0x0000000000017941 */ /* 0x000fea0003800200 */
.L_x_1772:
[C---:B------:R-:W-:Y:S02]  /*2d10*/  PRMT R24, R8.reuse, 0x7610, R24 ;  /* 0x0000761008187816 */ /* 0x040fe40000000018 */
[----:B------:R-:W-:Y:S02]  /*2d20*/  PRMT R27, R8, 0x7632, R27 ;  /* 0x00007632081b7816 */ /* 0x000fe4000000001b */
[----:B------:R-:W-:Y:S02]  /*2d30*/  PRMT R28, R26, 0x7610, R28 ;  /* 0x000076101a1c7816 */ /* 0x000fe4000000001c */
[----:B------:R-:W-:Y:S02]  /*2d40*/  PRMT R8, R10, 0x7610, R8 ;  /* 0x000076100a087816 */ /* 0x000fe40000000008 */
[----:B------:R-:W-:Y:S02]  /*2d50*/  PRMT R26, R26, 0x7632, R26 ;  /* 0x000076321a1a7816 */ /* 0x000fe4000000001a */
[----:B------:R-:W-:-:S02]  /*2d60*/  PRMT R9, R4, 0x7610, R9 ;  /* 0x0000761004097816 */ /* 0x000fc40000000009 */
[----:B------:R-:W-:Y:S02]  /*2d70*/  PRMT R11, R4, 0x7632, R11 ;  /* 0x00007632040b7816 */ /* 0x000fe4000000000b */
[----:B------:R-:W-:-:S07]  /*2d80*/  PRMT R10, R10, 0x7632, R10 ;  /* 0x000076320a0a7816 */ /* 0x000fce000000000a */
.L_x_1771:
[----:B------:R-:W-:Y:S05]  /*2d90*/  BSYNC.RECONVERGENT B0 ;  /* 0x0000000000007941 */ /* 0x000fea0003800200 */
.L_x_1770:
[----:B------:R-:W-:Y:S01]  /*2da0*/  ISETP.GE.U32.AND P0, PT, R25, R6, PT ;  /* 0x000000061900720c */ /* 0x000fe20003f06070 */
[----:B------:R-:W-:-:S12]  /*2db0*/  BSSY.RECONVERGENT B0, `(.L_x_1774) ;  /* 0x0000022000007945 */ /* 0x000fd80003800200 */
[----:B------:R-:W-:Y:S05]  /*2dc0*/  @P0 BRA `(.L_x_1775) ;  /* 0x0000000000800947 */ /* 0x000fea0003800000 */
[----:B------:R-:W-:-:S05]  /*2dd0*/  IMAD R4, R22, R25, RZ ;  /* 0x0000001916047224 */ /* 0x000fca00078e02ff */
        /* <DEDUP_REMOVED lines=8> */
[----:B------:R-:W-:-:S05]  /*2e60*/  IMAD R4, R22, R29, RZ ;  /* 0x0000001d16047224 */ /* 0x000fca00078e02ff */
        /* <DEDUP_REMOVED lines=8> */
[----:B------:R-:W-:Y:S02]  /*2ef0*/  IMAD.IADD R5, R29, 0x1, R0 ;  /* 0x000000011d057824 */ /* 0x000fe400078e0200 */
[----:B------:R-:W-:-:S03]  /*2f00*/  IMAD R4, R22, R29, RZ ;  /* 0x0000001d16047224 */ /* 0x000fc600078e02ff */
[----:B------:R-:W-:-:S13]  /*2f10*/  ISETP.GE.U32.AND P1, PT, R5, R6, PT ;  /* 0x000000060500720c */ /* 0x000fda0003f26070 */
[----:B------:R-:W-:Y:S01]  /*2f20*/  @!P1 IMAD R22, R22, R5, RZ ;  /* 0x0000000516169224 */ /* 0x000fe200078e02ff */
[----:B------:R-:W-:-:S04]  /*2f30*/  SHF.R.U32.HI R5, RZ, 0x1, R4 ;  /* 0x00000001ff057819 */ /* 0x000fc80000011604 */
[----:B------:R-:W-:Y:S01]  /*2f40*/  @!P1 SHF.R.U32.HI R27, RZ, 0x1, R22 ;  /* 0x00000001ff1b9819 */ /* 0x000fe20000011616 */
[----:B------:R-:W-:-:S04]  /*2f50*/  IMAD.WIDE.U32 R4, R5, 0x4, R16 ;  /* 0x0000000405047825 */ /* 0x000fc800078e0010 */
[----:B------:R-:W-:Y:S02]  /*2f60*/  @!P1 IMAD.WIDE.U32 R16, R27, 0x4, R16 ;  /* 0x000000041b109825 */ /* 0x000fe400078e0010 */
[----:B------:R-:W2:Y:S04]  /*2f70*/  LDG.E R4, desc[UR36][R4.64] ;  /* 0x0000002404047981 */ /* 0x000ea8000c1e1900 */
[----:B------:R-:W3:Y:S01]  /*2f80*/  @!P1 LDG.E R16, desc[UR36][R16.64] ;  /* 0x0000002410109981 */ /* 0x000ee2000c1e1900 */
[C---:B--2---:R-:W-:Y:S02]  /*2f90*/  PRMT R24, R4.reuse, 0x7610, R24 ;  /* 0x0000761004187816 */ /* 0x044fe40000000018 */
[----:B------:R-:W-:Y:S02]  /*2fa0*/  PRMT R27, R4, 0x7632, R27 ;  /* 0x00007632041b7816 */ /* 0x000fe4000000001b */
[----:B---3--:R-:W-:-:S02]  /*2fb0*/  @!P1 PRMT R8, R16, 0x7610, R8 ;  /* 0x0000761010089816 */ /* 0x008fc40000000008 */
[----:B------:R-:W-:-:S07]  /*2fc0*/  @!P1 PRMT R10, R16, 0x7632, R10 ;  /* 0x00007632100a9816 */ /* 0x000fce000000000a */
.L_x_1775:
[----:B------:R-:W-:Y:S05]  /*2fd0*/  BSYNC.RECONVERGENT B0 ;  /* 0x0000000000007941 */ /* 0x000fea0003800200 */
.L_x_1774:
[----:B------:R-:W-:Y:S04]  /*2fe0*/  BSSY.RECONVERGENT B0, `(.L_x_1776) ;  /* 0x000002e000007945 */ /* 0x000fe80003800200 */
[----:B------:R-:W-:Y:S05]  /*2ff0*/  @P0 BRA `(.L_x_1777) ;  /* 0x0000000000b00947 */ /* 0x000fea0003800000 */
[----:B------:R-:W-:Y:S01]  /*3000*/  IADD3 R5, PT, PT, R25, R0, RZ ;  /* 0x0000000019057210 */ /* 0x000fe20007ffe0ff */
[----:B------:R-:W-:Y:S01]  /*3010*/  IMAD.U32 R28, R28, 0x10000, RZ ;  /* 0x000100001c1c7824 */ /* 0x000fe200078e00ff */
[----:B------:R-:W-:Y:S01]  /*3020*/  SHF.L.U32 R3, R3, 0x10, RZ ;  /* 0x0000001003037819 */ /* 0x000fe200000006ff */
[----:B------:R-:W-:Y:S01]  /*3030*/  IMAD.U32 R26, R26, 0x10000, RZ ;  /* 0x000100001a1a7824 */ /* 0x000fe200078e00ff */
[----:B------:R-:W-:Y:S02]  /*3040*/  ISETP.GE.U32.AND P0, PT, R5, R6, PT ;  /* 0x000000060500720c */ /* 0x000fe40003f06070 */
[----:B------:R-:W-:Y:S01]  /*3050*/  SHF.L.U32 R7, R7, 0x10, RZ ;  /* 0x0000001007077819 */ /* 0x000fe200000006ff */
[----:B------:R-:W-:-:S04]  /*3060*/  FMUL.FTZ R3, R3, R28 ;  /* 0x0000001c03037220 */ /* 0x000fc80000410000 */
[----:B------:R-:W-:-:S05]  /*3070*/  FMUL.FTZ R26, R7, R26 ;  /* 0x0000001a071a7220 */ /* 0x000fca0000410000 */
[----:B------:R-:W-:-:S04]  /*3080*/  F2FP.BF16.F32.PACK_AB R3, R26, R3 ;  /* 0x000000031a03723e */ /* 0x000fc800000010ff */
[----:B------:R-:W-:Y:S01]  /*3090*/  PRMT R7, R3, 0x7632, R7 ;  /* 0x0000763203077816 */ /* 0x000fe20000000007 */
[----:B------:R-:W-:Y:S06]  /*30a0*/  @P0 BRA `(.L_x_1777) ;  /* 0x0000000000840947 */ /* 0x000fec0003800000 */
        /* <DEDUP_REMOVED lines=9> */
[C---:B------:R-:W-:Y:S02]  /*3140*/  PRMT R13, R4.reuse, 0x7632, R13 ;  /* 0x00007632040d7816 */ /* 0x040fe4000000000d */
[----:B------:R-:W-:Y:S01]  /*3150*/  PRMT R12, R4, 0x7610, R12 ;  /* 0x00007610040c7816 */ /* 0x000fe2000000000c */
[----:B------:R-:W-:Y:S06]  /*3160*/  @P0 BRA `(.L_x_1777) ;  /* 0x0000000000540947 */ /* 0x000fec0003800000 */
        /* <DEDUP_REMOVED lines=8> */
[----:B------:R-:W-:Y:S01]  /*31f0*/  F2FP.BF16.F32.PACK_AB R0, R0, R5 ;  /* 0x000000050000723e */ /* 0x000fe200000010ff */
[----:B------:R-:W-:Y:S01]  /*3200*/  @!P0 IMAD.U32 R9, R8, 0x10000, RZ ;  /* 0x0001000008098824 */ /* 0x000fe200078e00ff */
[----:B------:R-:W-:Y:S01]  /*3210*/  @!P0 SHF.L.U32 R11, R10, 0x10, RZ ;  /* 0x000000100a0b8819 */ /* 0x000fe200000006ff */
[----:B------:R-:W-:Y:S01]  /*3220*/  @!P0 IMAD.U32 R4, R20, 0x10000, RZ ;  /* 0x0001000014048824 */ /* 0x000fe200078e00ff */
[----:B------:R-:W-:Y:S02]  /*3230*/  @!P0 SHF.L.U32 R6, R21, 0x10, RZ ;  /* 0x0000001015068819 */ /* 0x000fe400000006ff */
[----:B------:R-:W-:Y:S01]  /*3240*/  PRMT R15, R0, 0x7632, R15 ;  /* 0x00007632000f7816 */ /* 0x000fe2000000000f */
[----:B------:R-:W-:Y:S01]  /*3250*/  @!P0 FMUL.FTZ R4, R4, R9 ;  /* 0x0000000904048220 */ /* 0x000fe20000410000 */
[----:B------:R-:W-:Y:S01]  /*3260*/  PRMT R14, R0, 0x7610, R14 ;  /* 0x00007610000e7816 */ /* 0x000fe2000000000e */
[----:B------:R-:W-:-:S03]  /*3270*/  @!P0 FMUL.FTZ R6, R6, R11 ;  /* 0x0000000b06068220 */ /* 0x000fc60000410000 */
[----:B------:R-:W-:Y:S02]  /*3280*/  @!P0 F2FP.BF16.F32.PACK_AB R4, RZ, R4 ;  /* 0x00000004ff04823e */ /* 0x000fe400000010ff */
[----:B------:R-:W-:Y:S02]  /*3290*/  @!P0 F2FP.BF16.F32.PACK_AB R6, RZ, R6 ;  /* 0x00000006ff06823e */ /* 0x000fe400000010ff */
[----:B------:R-:W-:Y:S02]  /*32a0*/  @!P0 PRMT R20, R4, 0x7610, R20 ;  /* 0x0000761004148816 */ /* 0x000fe40000000014 */
[----:B------:R-:W-:-:S07]  /*32b0*/  @!P0 PRMT R21, R6, 0x7610, R21 ;  /* 0x0000761006158816 */ /* 0x000fce0000000015 */
.L_x_1777:
[----:B------:R-:W-:Y:S05]  /*32c0*/  BSYNC.RECONVERGENT B0 ;  /* 0x0000000000007941 */ /* 0x000fea0003800200 */
.L_x_1776:
[----:B------:R-:W-:Y:S01]  /*32d0*/  IMAD.U32 R0, R3, 0x10000, RZ ;  /* 0x0001000003007824 */ /* 0x000fe200078e00ff */
[----:B------:R-:W-:Y:S01]  /*32e0*/  SHF.L.U32 R3, R12, 0x10, RZ ;  /* 0x000000100c037819 */ /* 0x000fe200000006ff */
[----:B------:R-:W-:Y:S01]  /*32f0*/  IMAD.U32 R7, R7, 0x10000, RZ ;  /* 0x0001000007077824 */ /* 0x000fe200078e00ff */
[----:B------:R-:W-:Y:S01]  /*3300*/  SHF.L.U32 R4, R13, 0x10, RZ ;  /* 0x000000100d047819 */ /* 0x000fe200000006ff */
[----:B------:R-:W-:Y:S02]  /*3310*/  IMAD.U32 R6, R15, 0x10000, RZ ;  /* 0x000100000f067824 */ /* 0x000fe400078e00ff */
[----:B------:R-:W-:Y:S02]  /*3320*/  FMUL.FTZ R0, R0, R3 ;  /* 0x0000000300007220 */ /* 0x000fe40000410000 */
[----:B------:R-:W-:Y:S01]  /*3330*/  FMUL.FTZ R3, R7, R4 ;  /* 0x0000000407037220 */ /* 0x000fe20000410000 */
[----:B------:R-:W-:-:S03]  /*3340*/  IMAD.U32 R7, R14, 0x10000, RZ ;  /* 0x000100000e077824 */ /* 0x000fc600078e00ff */
[----:B------:R-:W1:Y:S08]  /*3350*/  F2F.BF16.F32 R0, R0 ;  /* 0x0000000000007304 */ /* 0x000e700000202000 */
[----:B------:R-:W2:Y:S01]  /*3360*/  F2F.BF16.F32 R3, R3 ;  /* 0x0000000300037304 */ /* 0x000ea20000202000 */
[----:B-1----:R-:W-:-:S05]  /*3370*/  SHF.L.U32 R4, R0, 0x10, RZ ;  /* 0x0000001000047819 */ /* 0x002fca00000006ff */
[----:B------:R-:W-:Y:S01]  /*3380*/  FMUL.FTZ R4, R7, R4 ;  /* 0x0000000407047220 */ /* 0x000fe20000410000 */
[----:B------:R-:W-:Y:S01]  /*3390*/  IMAD.U32 R7, R20, 0x10000, RZ ;  /* 0x0001000014077824 */ /* 0x000fe200078e00ff */
[----:B--2---:R-:W-:-:S04]  /*33a0*/  SHF.L.U32 R5, R3, 0x10, RZ ;  /* 0x0000001003057819 */ /* 0x004fc800000006ff */
[----:B------:R-:W1:Y:S01]  /*33b0*/  F2F.BF16.F32 R4, R4 ;  /* 0x0000000400047304 */ /* 0x000e620000202000 */
[----:B------:R-:W-:Y:S01]  /*33c0*/  FMUL.FTZ R5, R6, R5 ;  /* 0x0000000506057220 */ /* 0x000fe20000410000 */
[----:B------:R-:W-:-:S06]  /*33d0*/  SHF.L.U32 R6, R21, 0x10, RZ ;  /* 0x0000001015067819 */ /* 0x000fcc00000006ff */
[----:B------:R-:W2:Y:S01]  /*33e0*/  F2F.BF16.F32 R5, R5 ;  /* 0x0000000500057304 */ /* 0x000ea20000202000 */
[----:B-1----:R-:W-:-:S04]  /*33f0*/  IMAD.U32 R0, R4, 0x10000, RZ ;  /* 0x0001000004007824 */ /* 0x002fc800078e00ff */
[----:B------:R-:W-:Y:S01]  /*3400*/  FMUL.FTZ R0, R7, R0 ;  /* 0x0000000007007220 */ /* 0x000fe20000410000 */
[----:B--2---:R-:W-:-:S05]  /*3410*/  SHF.L.U32 R3, R5, 0x10, RZ ;  /* 0x0000001005037819 */ /* 0x004fca00000006ff */
[----:B------:R-:W-:-:S05]  /*3420*/  FMUL.FTZ R3, R6, R3 ;  /* 0x0000000306037220 */ /* 0x000fca0000410000 */
[----:B------:R-:W-:-:S04]  /*3430*/  F2FP.BF16.F32.PACK_AB R0, R3, R0 ;  /* 0x000000000300723e */ /* 0x000fc800000010ff */
[C---:B------:R-:W-:Y:S02]  /*3440*/  PRMT R17, R0.reuse, 0x7632, R17 ;  /* 0x0000763200117816 */ /* 0x040fe40000000011 */
[----:B------:R-:W-:Y:S01]  /*3450*/  PRMT R16, R0, 0x7610, R16 ;  /* 0x0000761000107816 */ /* 0x000fe20000000010 */
[----:B------:R-:W-:Y:S06]  /*3460*/  BRA `(.L_x_1748) ;  /* 0x0000008c00e87947 */ /* 0x000fec0003800000 */
.L_x_1769:
[----:B------:R-:W1:Y:S01]  /*3470*/  LDCU UR4, c[0x0][0x390] ;  /* 0x00007200ff0477ac */ /* 0x000e620008000800 */
[----:B------:R-:W2:Y:S01]  /*3480*/  LDC.U16 R4, c[0x0][0x382] ;  /* 0x0000e080ff047b82 */ /* 0x000ea20000000400 */
[----:B------:R-:W-:Y:S01]  /*3490*/  BSSY.RECONVERGENT B0, `(.L_x_1778) ;  /* 0x0000431000007945 */ /* 0x000fe20003800200 */
[----:B------:R-:W-:Y:S01]  /*34a0*/  MOV R8, R25 ;  /* 0x0000001900087202 */ /* 0x000fe20000000f00 */
[----:B-1----:R-:W-:-:S04]  /*34b0*/  IMAD.U32 R7, RZ, RZ, UR4 ;  /* 0x00000004ff077e24 */ /* 0x002fc8000f8e00ff */
[----:B------:R-:W-:Y:S02]  /*34c0*/  IMAD R3, R7, 0x3, R25 ;  /* 0x0000000307037824 */ /* 0x000fe400078e0219 */
[--C-:B--2---:R-:W-:Y:S01]  /*34d0*/  IMAD.MOV.U32 R9, RZ, RZ, R4.reuse ;  /* 0x000000ffff097224 */ /* 0x104fe200078e0004 */
[----:B------:R-:W-:Y:S01]  /*34e0*/  MOV R10, R4 ;  /* 0x00000004000a7202 */ /* 0x000fe20000000f00 */
[--C-:B------:R-:W-:Y:S01]  /*34f0*/  IMAD.MOV.U32 R11, RZ, RZ, R4.reuse ;  /* 0x000000ffff0b7224 */ /* 0x100fe200078e0004 */
[----:B------:R-:W-:Y:S01]  /*3500*/  ISETP.GE.U32.AND P0, PT, R3, R6, PT ;  /* 0x000000060300720c */ /* 0x000fe20003f06070 */
[--C-:B------:R-:W-:Y:S01]  /*3510*/  IMAD.MOV.U32 R3, RZ, RZ, R4.reuse ;  /* 0x000000ffff037224 */ /* 0x100fe200078e0004 */
[-C--:B------:R-:W-:Y:S01]  /*3520*/  MOV R12, R4.reuse ;  /* 0x00000004000c7202 */ /* 0x080fe20000000f00 */
[----:B------:R-:W-:Y:S01]  /*3530*/  IMAD.MOV.U32 R5, RZ, RZ, R4 ;  /* 0x000000ffff057224 */ /* 0x000fe200078e0004 */
[----:B------:R-:W-:-:S09]  /*3540*/  MOV R0, R4 ;  /* 0x0000000400007202 */ /* 0x000fd20000000f00 */
[----:B------:R-:W-:Y:S05]  /*3550*/  @P0 BRA `(.L_x_1779) ;  /* 0x0000004000900947 */ /* 0x000fea0003800000 */
[----:B------:R-:W-:-:S13]  /*3560*/  ISETP.NE.AND P0, PT, R14, RZ, PT ;  /* 0x000000ff0e00720c */ /* 0x000fda0003f05270 */
[----:B------:R1:W5:Y:S01]  /*3570*/  @!P0 LDG.E R13, desc[UR36][R16.64] ;  /* 0x00000024100d8981 */ /* 0x000362000c1e1900 */
[----:B------:R-:W-:Y:S01]  /*3580*/  IADD3 R0, PT, PT, R14, -0x1, RZ ;  /* 0xffffffff0e007810 */ /* 0x000fe20007ffe0ff */
[--C-:B------:R-:W-:Y:S01]  /*3590*/  IMAD.MOV.U32 R9, RZ, RZ, R4.reuse ;  /* 0x000000ffff097224 */ /* 0x100fe200078e0004 */
[-C--:B------:R-:W-:Y:S01]  /*35a0*/  MOV R10, R4.reuse ;  /* 0x00000004000a7202 */ /* 0x080fe20000000f00 */
[--C-:B------:R-:W-:Y:S01]  /*35b0*/  IMAD.MOV.U32 R11, RZ, RZ, R4.reuse ;  /* 0x000000ffff0b7224 */ /* 0x100fe200078e0004 */
[----:B------:R-:W-:Y:S01]  /*35c0*/  VIMNMX.U32 R20, PT, PT, R0, 0x18, PT ;  /* 0x0000001800147848 */ /* 0x000fe20003fe0000 */
[--C-:B------:R-:W-:Y:S01]  /*35d0*/  IMAD.MOV.U32 R3, RZ, RZ, R4.reuse ;  /* 0x000000ffff037224 */ /* 0x100fe200078e0004 */
[-C--:B------:R-:W-:Y:S01]  /*35e0*/  MOV R12, R4.reuse ;  /* 0x00000004000c7202 */ /* 0x080fe20000000f00 */
[----:B------:R-:W-:Y:S01]  /*35f0*/  IMAD.MOV.U32 R5, RZ, RZ, R4 ;  /* 0x000000ffff057224 */ /* 0x000fe200078e0004 */
[----:B------:R-:W-:Y:S02]  /*3600*/  MOV R0, R4 ;  /* 0x0000000400007202 */ /* 0x000fe40000000f00 */
[----:B-1----:R-:W-:-:S07]  /*3610*/  IADD3 R20, PT, PT, R20, 0x1, RZ ;  /* 0x0000000114147810 */ /* 0x002fce0007ffe0ff */
.L_x_1785:
[----:B------:R-:W1:Y:S01]  /*3620*/  LDCU UR4, c[0x0][0x390] ;  /* 0x00007200ff0477ac */ /* 0x000e620008000800 */
[C---:B-----5:R-:W-:Y:S02]  /*3630*/  @!P0 PRMT R32, R13.reuse, 0x7610, R32 ;  /* 0x000076100d208816 */ /* 0x060fe40000000020 */
[C---:B------:R-:W-:Y:S02]  /*3640*/  @!P0 PRMT R31, R13.reuse, 0x7632, R31 ;  /* 0x000076320d1f8816 */ /* 0x040fe4000000001f */
[C---:B------:R-:W-:Y:S02]  /*3650*/  @!P0 PRMT R33, R13.reuse, 0x7632, R33 ;  /* 0x000076320d218816 */ /* 0x040fe40000000021 */
[C---:B------:R-:W-:Y:S02]  /*3660*/  @!P0 PRMT R21, R13.reuse, 0x7610, R21 ;  /* 0x000076100d158816 */ /* 0x040fe40000000015 */
[C---:B------:R-:W-:Y:S02]  /*3670*/  @!P0 PRMT R30, R13.reuse, 0x7632, R30 ;  /* 0x000076320d1e8816 */ /* 0x040fe4000000001e */
[----:B------:R-:W-:-:S02]  /*3680*/  @!P0 PRMT R29, R13, 0x7610, R29 ;  /* 0x000076100d1d8816 */ /* 0x000fc4000000001d */
[C---:B------:R-:W-:Y:S02]  /*3690*/  @!P0 PRMT R28, R13.reuse, 0x7632, R28 ;  /* 0x000076320d1c8816 */ /* 0x040fe4000000001c */
[----:B------:R-:W-:Y:S01]  /*36a0*/  @!P0 PRMT R27, R13, 0x7610, R27 ;  /* 0x000076100d1b8816 */ /* 0x000fe2000000001b */
[----:B0-----:R-:W-:Y:S06]  /*36b0*/  @!P0 BRA `(.L_x_1780) ;  /* 0x0000003c009c8947 */ /* 0x001fec0003800000 */
[----:B------:R-:W2:Y:S01]  /*36c0*/  LDCU.64 UR30, c[0x0][0x3c8] ;  /* 0x00007900ff1e77ac */ /* 0x000ea20008000a00 */
[----:B------:R-:W-:Y:S01]  /*36d0*/  MOV R7, R8 ;  /* 0x0000000800077202 */ /* 0x000fe20000000f00 */
[----:B------:R-:W-:Y:S01]  /*36e0*/  IMAD.MOV.U32 R6, RZ, RZ, RZ ;  /* 0x000000ffff067224 */ /* 0x000fe200078e00ff */
[----:B------:R-:W3:Y:S01]  /*36f0*/  LDCU UR76, c[0x0][0x3d0] ;  /* 0x00007a00ff4c77ac */ /* 0x000ee20008000800 */
[----:B------:R-:W4:Y:S01]  /*3700*/  LDCU UR52, c[0x0][0x3c4] ;  /* 0x00007880ff3477ac */ /* 0x000f220008000800 */
[----:B------:R-:W5:Y:S01]  /*3710*/  LDCU UR5, c[0x0][0x4f4] ;  /* 0x00009e80ff0577ac */ /* 0x000f620008000800 */
[----:B------:R-:W0:Y:S01]  /*3720*/  LDCU UR75, c[0x0][0x3d4] ;  /* 0x00007a80ff4b77ac */ /* 0x000e220008000800 */
[----:B--2---:R-:W-:Y:S01]  /*3730*/  IMAD.HI.U32 R6, R8, UR31, R6 ;  /* 0x0000001f08067c27 */ /* 0x004fe2000f8e0006 */
[----:B------:R-:W2:Y:S04]  /*3740*/  LDCU UR74, c[0x0][0x4f8] ;  /* 0x00009f00ff4a77ac */ /* 0x000ea80008000800 */
[----:B---3--:R-:W-:Y:S01]  /*3750*/  SHF.R.U32.HI R7, RZ, UR76, R6 ;  /* 0x0000004cff077c19 */ /* 0x008fe20008011606 */
[----:B------:R-:W3:Y:S01]  /*3760*/  LDCU UR73, c[0x0][0x3e8] ;  /* 0x00007d00ff4977ac */ /* 0x000ee20008000800 */
[----:B----4-:R-:W-:-:S03]  /*3770*/  UISETP.NE.AND UP0, UPT, UR52, 0x1, UPT ;  /* 0x000000013400788c */ /* 0x010fc6000bf05270 */
[----:B------:R-:W-:Y:S01]  /*3780*/  IMAD.MOV R21, RZ, RZ, -R7 ;  /* 0x000000ffff157224 */ /* 0x000fe200078e0a07 */
[----:B------:R-:W4:Y:S03]  /*3790*/  LDCU UR72, c[0x0][0x4fc] ;  /* 0x00009f80ff4877ac */ /* 0x000f260008000800 */
[----:B------:R-:W-:Y:S01]  /*37a0*/  IMAD R21, R21, UR30, R8 ;  /* 0x0000001e15157c24 */ /* 0x000fe2000f8e0208 */
[----:B------:R-:W0:Y:S03]  /*37b0*/  LDCU UR71, c[0x0][0x3ec] ;  /* 0x00007d80ff4777ac */ /* 0x000e260008000800 */
[----:B-----5:R-:W-:Y:S01]  /*37c0*/  IMAD R21, R21, UR5, RZ ;  /* 0x0000000515157c24 */ /* 0x020fe2000f8e02ff */
        /* <DEDUP_REMOVED lines=50> */
[----:B--234-:R-:W-:Y:S05]  /*3af0*/  BRA.U !UP0, `(.L_x_1781) ;  /* 0x0000000d08687547 */ /* 0x01cfea000b800000 */
        /* <DEDUP_REMOVED lines=202> */
[----:B------:R-:W-:Y:S01]  /*47a0*/  MOV R15, R27 ;  /* 0x0000001b000f7202 */ /* 0x000fe20000000f00 */
[----:B------:R-:W-:-:S10]  /*47b0*/  IMAD.MOV.U32 R14, RZ, RZ, RZ ;  /* 0x000000ffff0e7224 */ /* 0x000fd400078e00ff */
[----:B------:R-:W2:Y:S01]  /*47c0*/  @P1 LDC.64 R6, c[0x0][0x4e8] ;  /* 0x00013a00ff061b82 */ /* 0x000ea20000000a00 */
[----:B0-----:R-:W-:-:S07]  /*47d0*/  IMAD.HI.U32 R14, R27, UR52, R14 ;  /* 0x000000341b0e7c27 */ /* 0x001fce000f8e000e */
[----:B------:R-:W0:Y:S01]  /*47e0*/  @P1 LDC R22, c[0x0][0x4f0] ;  /* 0x00013c00ff161b82 */ /* 0x000e220000000800 */
[----:B------:R-:W-:Y:S01]  /*47f0*/  SHF.R.U32.HI R15, RZ, UR53, R14 ;  /* 0x00000035ff0f7c19 */ /* 0x000fe2000801160e */
[----:B------:R-:W-:-:S06]  /*4800*/  @P1 IMAD.MOV.U32 R14, RZ, RZ, RZ ;  /* 0x000000ffff0e1224 */ /* 0x000fcc00078e00ff */
[----:B------:R-:W3:Y:S01]  /*4810*/  @P1 LDC R25, c[0x0][0x554] ;  /* 0x00015500ff191b82 */ /* 0x000ee20000000800 */
[C---:B--2---:R-:W-:Y:S01]  /*4820*/  @P1 IMAD.HI.U32 R7, R15.reuse, R7, R14 ;  /* 0x000000070f071227 */ /* 0x044fe200078e000e */
[----:B------:R-:W-:-:S05]  /*4830*/  IADD3 R14, PT, PT, -R15, RZ, RZ ;  /* 0x000000ff0f0e7210 */ /* 0x000fca0007ffe1ff */
[----:B------:R-:W-:Y:S01]  /*4840*/  IMAD R14, R14, UR27, R27 ;  /* 0x0000001b0e0e7c24 */ /* 0x000fe2000f8e021b */
[----:B0-----:R-:W-:-:S03]  /*4850*/  @P1 SHF.R.U32.HI R7, RZ, R22, R7 ;  /* 0x00000016ff071219 */ /* 0x001fc60000011607 */
[----:B------:R-:W-:Y:S02]  /*4860*/  IMAD R21, R14, UR28, R21 ;  /* 0x0000001c0e157c24 */ /* 0x000fe4000f8e0215 */
[----:B------:R-:W-:-:S04]  /*4870*/  @P1 IMAD.MOV R7, RZ, RZ, -R7 ;  /* 0x000000ffff071224 */ /* 0x000fc800078e0a07 */
[----:B------:R-:W-:-:S04]  /*4880*/  @P1 IMAD R6, R7, R6, R15 ;  /* 0x0000000607061224 */ /* 0x000fc800078e020f */
[----:B---3--:R-:W-:-:S07]  /*4890*/  @P1 IMAD R21, R6, R25, R21 ;  /* 0x0000001906151224 */ /* 0x008fce00078e0215 */
.L_x_1781:
[----:B------:R-:W-:-:S04]  /*48a0*/  LOP3.LUT R7, R21, 0xfffffffc, RZ, 0xc0, !PT ;  /* 0xfffffffc15077812 */ /* 0x000fc800078ec0ff */
[----:B------:R-:W-:-:S04]  /*48b0*/  IADD3 R6, P1, PT, R7, R16, RZ ;  /* 0x0000001007067210 */ /* 0x000fc80007f3e0ff */
[----:B------:R-:W-:-:S05]  /*48c0*/  IADD3.X R7, PT, PT, RZ, R17, RZ, P1, !PT ;  /* 0x00000011ff077210 */ /* 0x000fca0000ffe4ff */
[----:B------:R2:W3:Y:S01]  /*48d0*/  LDG.E R6, desc[UR36][R6.64] ;  /* 0x0000002406067981 */ /* 0x0004e2000c1e1900 */
[----:B------:R-:W-:Y:S01]  /*48e0*/  MOV R32, RZ ;  /* 0x000000ff00207202 */ /* 0x000fe20000000f00 */
[----:B-1----:R-:W-:-:S04]  /*48f0*/  VIADD R33, R8, UR4 ;  /* 0x0000000408217c36 */ /* 0x002fc80008000000 */
[----:B------:R-:W-:-:S05]  /*4900*/  IMAD.HI.U32 R14, R33, UR31, R32 ;  /* 0x0000001f210e7c27 */ /* 0x000fca000f8e0020 */
[----:B--2---:R-:W-:-:S05]  /*4910*/  SHF.R.U32.HI R7, RZ, UR76, R14 ;  /* 0x0000004cff077c19 */ /* 0x004fca000801160e */
[----:B------:R-:W-:-:S04]  /*4920*/  IMAD.MOV R21, RZ, RZ, -R7 ;  /* 0x000000ffff157224 */ /* 0x000fc800078e0a07 */
[----:B------:R-:W-:-:S04]  /*4930*/  IMAD R21, R21, UR30, R33 ;  /* 0x0000001e15157c24 */ /* 0x000fc8000f8e0221 */
[----:B------:R-:W-:Y:S01]  /*4940*/  IMAD R21, R21, UR5, RZ ;  /* 0x0000000515157c24 */ /* 0x000fe2000f8e02ff */
[C---:B---3--:R-:W-:Y:S02]  /*4950*/  PRMT R27, R6.reuse, 0x7610, R27 ;  /* 0x00007610061b7816 */ /* 0x048fe4000000001b */
[----:B------:R-:W-:Y:S01]  /*4960*/  PRMT R28, R6, 0x7632, R28 ;  /* 0x00007632061c7816 */ /* 0x000fe2000000001c */
[----:B------:R-:W-:Y:S06]  /*4970*/  BRA.U !UP0, `(.L_x_1782) ;  /* 0x0000000d08687547 */ /* 0x000fec000b800000 */
        /* <DEDUP_REMOVED lines=218> */
.L_x_1782:
[----:B------:R-:W-:-:S04]  /*5720*/  LOP3.LUT R7, R21, 0xfffffffc, RZ, 0xc0, !PT ;  /* 0xfffffffc15077812 */ /* 0x000fc800078ec0ff */
[----:B------:R-:W-:-:S04]  /*5730*/  IADD3 R6, P1, PT, R7, R16, RZ ;  /* 0x0000001007067210 */ /* 0x000fc80007f3e0ff */
[----:B------:R-:W-:-:S05]  /*5740*/  IADD3.X R7, PT, PT, RZ, R17, RZ, P1, !PT ;  /* 0x00000011ff077210 */ /* 0x000fca0000ffe4ff */
[----:B------:R1:W2:Y:S01]  /*5750*/  LDG.E R6, desc[UR36][R6.64] ;  /* 0x0000002406067981 */ /* 0x0002a2000c1e1900 */
[----:B------:R-:W-:Y:S01]  /*5760*/  MOV R32, RZ ;  /* 0x000000ff00207202 */ /* 0x000fe20000000f00 */
[----:B------:R-:W-:-:S04]  /*5770*/  VIADD R33, R33, UR4 ;  /* 0x0000000421217c36 */ /* 0x000fc80008000000 */
[----:B------:R-:W-:-:S05]  /*5780*/  IMAD.HI.U32 R14, R33, UR31, R32 ;  /* 0x0000001f210e7c27 */ /* 0x000fca000f8e0020 */
[----:B-1----:R-:W-:-:S05]  /*5790*/  SHF.R.U32.HI R7, RZ, UR76, R14 ;  /* 0x0000004cff077c19 */ /* 0x002fca000801160e */
[----:B------:R-:W-:-:S04]  /*57a0*/  IMAD.MOV R21, RZ, RZ, -R7 ;  /* 0x000000ffff157224 */ /* 0x000fc800078e0a07 */
[----:B------:R-:W-:-:S04]  /*57b0*/  IMAD R21, R21, UR30, R33 ;  /* 0x0000001e15157c24 */ /* 0x000fc8000f8e0221 */
[----:B------:R-:W-:Y:S01]  /*57c0*/  IMAD R21, R21, UR5, RZ ;  /* 0x0000000515157c24 */ /* 0x000fe2000f8e02ff */
[C---:B--2---:R-:W-:Y:S02]  /*57d0*/  PRMT R29, R6.reuse, 0x7610, R29 ;  /* 0x00007610061d7816 */ /* 0x044fe4000000001d */
        /* <DEDUP_REMOVED lines=220> */
.L_x_1783:
[----:B------:R-:W-:-:S04]  /*65a0*/  LOP3.LUT R7, R21, 0xfffffffc, RZ, 0xc0, !PT ;  /* 0xfffffffc15077812 */ /* 0x000fc800078ec0ff */
[----:B------:R-:W-:-:S04]  /*65b0*/  IADD3 R6, P1, PT, R7, R16, RZ ;  /* 0x0000001007067210 */ /* 0x000fc80007f3e0ff */
[----:B------:R-:W-:-:S05]  /*65c0*/  IADD3.X R7, PT, PT, RZ, R17, RZ, P1, !PT ;  /* 0x00000011ff077210 */ /* 0x000fca0000ffe4ff */
[----:B------:R-:W2:Y:S01]  /*65d0*/  LDG.E R6, desc[UR36][R6.64] ;  /* 0x0000002406067981 */ /* 0x000ea2000c1e1900 */
[----:B------:R-:W-:Y:S01]  /*65e0*/  MOV R32, RZ ;  /* 0x000000ff00207202 */ /* 0x000fe20000000f00 */
[----:B------:R-:W-:-:S04]  /*65f0*/  VIADD R33, R33, UR4 ;  /* 0x0000000421217c36 */ /* 0x000fc80008000000 */
[----:B------:R-:W-:-:S05]  /*6600*/  IMAD.HI.U32 R14, R33, UR31, R32 ;  /* 0x0000001f210e7c27 */ /* 0x000fca000f8e0020 */
[----:B------:R-:W-:-:S05]  /*6610*/  SHF.R.U32.HI R14, RZ, UR76, R14 ;  /* 0x0000004cff0e7c19 */ /* 0x000fca000801160e */
[----:B------:R-:W-:-:S04]  /*6620*/  IMAD.MOV R15, RZ, RZ, -R14 ;  /* 0x000000ffff0f7224 */ /* 0x000fc800078e0a0e */
[----:B------:R-:W-:-:S04]  /*6630*/  IMAD R22, R15, UR30, R33 ;  /* 0x0000001e0f167c24 */ /* 0x000fc8000f8e0221 */
[----:B------:R-:W-:Y:S01]  /*6640*/  IMAD R22, R22, UR5, RZ ;  /* 0x0000000516167c24 */ /* 0x000fe2000f8e02ff */
[C---:B--2---:R-:W-:Y:S02]  /*6650*/  PRMT R21, R6.reuse, 0x7610, R21 ;  /* 0x0000761006157816 */ /* 0x044fe40000000015 */
[----:B------:R-:W-:Y:S01]  /*6660*/  PRMT R33, R6, 0x7632, R33 ;  /* 0x0000763206217816 */ /* 0x000fe20000000021 */
[----:B------:R-:W-:Y:S06]  /*6670*/  BRA.U !UP0, `(.L_x_1784) ;  /* 0x0000000d08947547 */ /* 0x000fec000b800000 */
        /* <DEDUP_REMOVED lines=218> */
[----:B------:R-:W-:Y:S02]  /*7420*/  SHF.R.U32.HI R15, RZ, UR7, R14 ;  /* 0x00000007ff0f7c19 */ /* 0x000fe4000801160e */
[----:B------:R-:W-:-:S05]  /*7430*/  @P1 MOV R14, RZ ;  /* 0x000000ff000e1202 */ /* 0x000fca0000000f00 */
[----:B------:R-:W2:Y:S01]  /*7440*/  @P1 LDC R31, c[0x0][0x554] ;  /* 0x00015500ff1f1b82 */ /* 0x000ea20000000800 */
[----:B-1----:R-:W-:-:S04]  /*7450*/  @P1 IMAD.HI.U32 R7, R15, R7, R14 ;  /* 0x000000070f071227 */ /* 0x002fc800078e000e */
[----:B------:R-:W-:Y:S01]  /*7460*/  IMAD.MOV R14, RZ, RZ, -R15 ;  /* 0x000000ffff0e7224 */ /* 0x000fe200078e0a0f */
[----:B0-----:R-:W-:-:S03]  /*7470*/  @P1 SHF.R.U32.HI R7, RZ, R26, R7 ;  /* 0x0000001aff071219 */ /* 0x001fc60000011607 */
[----:B------:R-:W-:Y:S01]  /*7480*/  IMAD R25, R14, UR27, R25 ;  /* 0x0000001b0e197c24 */ /* 0x000fe2000f8e0219 */
[----:B------:R-:W-:-:S03]  /*7490*/  @P1 IADD3 R7, PT, PT, -R7, RZ, RZ ;  /* 0x000000ff07071210 */ /* 0x000fc60007ffe1ff */
[----:B------:R-:W-:Y:S02]  /*74a0*/  IMAD R22, R25, UR28, R22 ;  /* 0x0000001c19167c24 */ /* 0x000fe4000f8e0216 */
[----:B------:R-:W-:-:S04]  /*74b0*/  @P1 IMAD R6, R6, R7, R15 ;  /* 0x0000000706061224 */ /* 0x000fc800078e020f */
[----:B--2---:R-:W-:-:S07]  /*74c0*/  @P1 IMAD R22, R6, R31, R22 ;  /* 0x0000001f06161224 */ /* 0x004fce00078e0216 */
.L_x_1784:
[----:B------:R-:W-:-:S04]  /*74d0*/  LOP3.LUT R7, R22, 0xfffffffc, RZ, 0xc0, !PT ;  /* 0xfffffffc16077812 */ /* 0x000fc800078ec0ff */
[----:B------:R-:W-:-:S04]  /*74e0*/  IADD3 R6, P1, PT, R7, R16, RZ ;  /* 0x0000001007067210 */ /* 0x000fc80007f3e0ff */
[----:B------:R-:W-:-:S05]  /*74f0*/  IADD3.X R7, PT, PT, RZ, R17, RZ, P1, !PT ;  /* 0x00000011ff077210 */ /* 0x000fca0000ffe4ff */
[----:B------:R-:W2:Y:S02]  /*7500*/  LDG.E R6, desc[UR36][R6.64] ;  /* 0x0000002406067981 */ /* 0x000ea4000c1e1900 */
[C---:B--2---:R-:W-:Y:S02]  /*7510*/  PRMT R32, R6.reuse, 0x7610, R32 ;  /* 0x0000761006207816 */ /* 0x044fe40000000020 */
[----:B------:R-:W-:-:S07]  /*7520*/  PRMT R31, R6, 0x7632, R31 ;  /* 0x00007632061f7816 */ /* 0x000fce000000001f */
.L_x_1780:
[----:B------:R-:W2:Y:S01]  /*7530*/  LDCU UR5, c[0x0][0x388] ;  /* 0x00007100ff0577ac */ /* 0x000ea20008000800 */
[----:B------:R-:W-:Y:S01]  /*7540*/  SHF.L.U32 R7, R27, 0x10, RZ ;  /* 0x000000101b077819 */ /* 0x000fe200000006ff */
[----:B------:R-:W-:Y:S01]  /*7550*/  IMAD.U32 R4, R4, 0x10000, RZ ;  /* 0x0001000004047824 */ /* 0x000fe200078e00ff */
[----:B------:R-:W-:Y:S01]  /*7560*/  SHF.L.U32 R5, R5, 0x10, RZ ;  /* 0x0000001005057819 */ /* 0x000fe200000006ff */
[----:B------:R-:W-:Y:S01]  /*7570*/  IMAD.U32 R6, R28, 0x10000, RZ ;  /* 0x000100001c067824 */ /* 0x000fe200078e00ff */
[----:B------:R-:W-:Y:S01]  /*7580*/  SHF.L.U32 R0, R0, 0x10, RZ ;  /* 0x0000001000007819 */ /* 0x000fe200000006ff */
[----:B------:R-:W-:Y:S01]  /*7590*/  FMUL.FTZ R4, R4, R7 ;  /* 0x0000000704047220 */ /* 0x000fe20000410000 */
[----:B-1----:R-:W-:Y:S02]  /*75a0*/  IMAD.U32 R7, RZ, RZ, UR4 ;  /* 0x00000004ff077e24 */ /* 0x002fe4000f8e00ff */
[----:B------:R-:W-:Y:S01]  /*75b0*/  FMUL.FTZ R5, R5, R6 ;  /* 0x0000000605057220 */ /* 0x000fe20000410000 */
[----:B------:R-:W-:Y:S01]  /*75c0*/  SHF.L.U32 R6, R3, 0x10, RZ ;  /* 0x0000001003067819 */ /* 0x000fe200000006ff */
[----:B------:R-:W-:Y:S01]  /*75d0*/  IMAD.U32 R12, R12, 0x10000, RZ ;  /* 0x000100000c0c7824 */ /* 0x000fe200078e00ff */
[----:B------:R-:W-:-:S02]  /*75e0*/  SHF.L.U32 R3, R29, 0x10, RZ ;  /* 0x000000101d037819 */ /* 0x000fc400000006ff */
[----:B------:R-:W-:Y:S02]  /*75f0*/  SHF.L.U32 R15, R21, 0x10, RZ ;  /* 0x00000010150f7819 */ /* 0x000fe400000006ff */
[----:B------:R-:W-:Y:S01]  /*7600*/  SHF.L.U32 R14, R11, 0x10, RZ ;  /* 0x000000100b0e7819 */ /* 0x000fe200000006ff */
[----:B------:R-:W-:Y:S01]  /*7610*/  IMAD.U32 R11, R30, 0x10000, RZ ;  /* 0x000100001e0b7824 */ /* 0x000fe200078e00ff */
[----:B------:R-:W-:Y:S01]  /*7620*/  SHF.L.U32 R25, R33, 0x10, RZ ;  /* 0x0000001021197819 */ /* 0x000fe200000006ff */
[----:B------:R-:W-:Y:S01]  /*7630*/  FMUL.FTZ R0, R0, R3 ;  /* 0x0000000300007220 */ /* 0x000fe20000410000 */
[C---:B------:R-:W-:Y:S01]  /*7640*/  LEA R8, R7.reuse, R8, 0x2 ;  /* 0x0000000807087211 */ /* 0x040fe200078e10ff */
[----:B------:R-:W-:Y:S01]  /*7650*/  FMUL.FTZ R3, R12, R15 ;  /* 0x0000000f0c037220 */ /* 0x000fe20000410000 */
[----:B------:R-:W-:Y:S01]  /*7660*/  FMUL.FTZ R11, R6, R11 ;  /* 0x0000000b060b7220 */ /* 0x000fe20000410000 */
[----:B------:R-:W-:Y:S01]  /*7670*/  FMUL.FTZ R12, R14, R25 ;  /* 0x000000190e0c7220 */ /* 0x000fe20000410000 */
[----:B--2---:R-:W-:Y:S01]  /*7680*/  IMAD.U32 R6, RZ, RZ, UR5 ;  /* 0x00000005ff067e24 */ /* 0x004fe2000f8e00ff */
[----:B------:R-:W-:Y:S01]  /*7690*/  SHF.L.U32 R10, R10, 0x10, RZ ;  /* 0x000000100a0a7819 */ /* 0x000fe200000006ff */
[----:B------:R-:W-:Y:S01]  /*76a0*/  IMAD R25, R7, 0x3, R8 ;  /* 0x0000000307197824 */ /* 0x000fe200078e0208 */
[----:B------:R-:W-:Y:S01]  /*76b0*/  SHF.L.U32 R9, R9, 0x10, RZ ;  /* 0x0000001009097819 */ /* 0x000fe200000006ff */
[----:B------:R-:W-:Y:S01]  /*76c0*/  IMAD.U32 R15, R32, 0x10000, RZ ;  /* 0x00010000200f7824 */ /* 0x000fe200078e00ff */
[----:B------:R-:W-:-:S02]  /*76d0*/  SHF.L.U32 R14, R31, 0x10, RZ ;  /* 0x000000101f0e7819 */ /* 0x000fc400000006ff */
[----:B------:R-:W-:Y:S01]  /*76e0*/  ISETP.GE.U32.AND P1, PT, R25, R6, PT ;  /* 0x000000061900720c */ /* 0x000fe20003f26070 */
[----:B------:R-:W-:Y:S01]  /*76f0*/  FMUL.FTZ R10, R10, R15 ;  /* 0x0000000f0a0a7220 */ /* 0x000fe20000410000 */
[----:B------:R-:W-:Y:S01]  /*7700*/  F2FP.BF16.F32.PACK_AB R4, R5, R4 ;  /* 0x000000040504723e */ /* 0x000fe200000010ff */
[----:B------:R-:W-:Y:S01]  /*7710*/  FMUL.FTZ R9, R9, R14 ;  /* 0x0000000e09097220 */ /* 0x000fe20000410000 */
[----:B------:R-:W-:Y:S02]  /*7720*/  F2FP.BF16.F32.PACK_AB R0, R11, R0 ;  /* 0x000000000b00723e */ /* 0x000fe400000010ff */
[----:B------:R-:W-:Y:S02]  /*7730*/  F2FP.BF16.F32.PACK_AB R12, R12, R3 ;  /* 0x000000030c0c723e */ /* 0x000fe400000010ff */
[----:B------:R-:W-:Y:S02]  /*7740*/  F2FP.BF16.F32.PACK_AB R10, R9, R10 ;  /* 0x0000000a090a723e */ /* 0x000fe400000010ff */
[----:B------:R-:W-:-:S02]  /*7750*/  PRMT R5, R4, 0x7632, R5 ;  /* 0x0000763204057816 */ /* 0x000fc40000000005 */
[----:B------:R-:W-:Y:S02]  /*7760*/  PRMT R3, R0, 0x7632, R3 ;  /* 0x0000763200037816 */ /* 0x000fe40000000003 */
[----:B------:R-:W-:Y:S02]  /*7770*/  PRMT R11, R12, 0x7632, R11 ;  /* 0x000076320c0b7816 */ /* 0x000fe4000000000b */
[----:B------:R-:W-:Y:S01]  /*7780*/  PRMT R9, R10, 0x7632, R9 ;  /* 0x000076320a097816 */ /* 0x000fe20000000009 */
[----:B------:R-:W-:Y:S06]  /*7790*/  @!P1 BRA `(.L_x_1785) ;  /* 0xffffffbc00a09947 */ /* 0x000fec000383ffff */
.L_x_1779:
[----:B0-----:R-:W-:Y:S05]  /*77a0*/  BSYNC.RECONVERGENT B0 ;  /* 0x0000000000007941 */ /* 0x001fea0003800200 */
.L_x_1778:
[----:B------:R-:W-:Y:S01]  /*77b0*/  ISETP.GE.U32.AND P0, PT, R8, R6, PT ;  /* 0x000000060800720c */ /* 0x000fe20003f06070 */
[----:B------:R-:W-:Y:S01]  /*77c0*/  BSSY.RECONVERGENT B0, `(.L_x_1786) ;  /* 0x000047d000007945 */ /* 0x000fe20003800200 */
[----:B------:R-:W-:-:S11]  /*77d0*/  PRMT R13, R21, 0x7610, R13 ;  /* 0x00007610150d7816 */ /* 0x000fd6000000000d */
[----:B------:R-:W-:Y:S05]  /*77e0*/  @P0 BRA `(.L_x_1787) ;  /* 0x0000004400e80947 */ /* 0x000fea0003800000 */
[----:B------:R-:W0:Y:S01]  /*77f0*/  LDC R14, c[0x0][0x3c4] ;  /* 0x0000f100ff0e7b82 */ /* 0x000e220000000800 */
[----:B------:R-:W-:Y:S02]  /*7800*/  CS2R R20, SRZ ;  /* 0x0000000000147805 */ /* 0x000fe4000001ff00 */
[C---:B0-----:R-:W-:Y:S02]  /*7810*/  ISETP.NE.AND P0, PT, R14.reuse, RZ, PT ;  /* 0x000000ff0e00720c */ /* 0x041fe40003f05270 */
[----:B------:R-:W-:-:S04]  /*7820*/  IADD3 R26, PT, PT, R14, -0x1, RZ ;  /* 0xffffffff0e1a7810 */ /* 0x000fc80007ffe0ff */
[----:B------:R-:W-:-:S04]  /*7830*/  VIMNMX.U32 R25, PT, PT, R26, 0x18, PT ;  /* 0x000000181a197848 */ /* 0x000fc80003fe0000 */
[----:B------:R-:W-:-:S03]  /*7840*/  IADD3 R25, PT, PT, R25, 0x1, RZ ;  /* 0x0000000119197810 */ /* 0x000fc60007ffe0ff */
[----:B------:R-:W-:Y:S05]  /*7850*/  @!P0 BRA `(.L_x_1788) ;  /* 0x0000001000508947 */ /* 0x000fea0003800000 */
[----:B------:R-:W0:Y:S01]  /*7860*/  LDCU.64 UR6, c[0x0][0x3c8] ;  /* 0x00007900ff0677ac */ /* 0x000e220008000a00 */
[----:B------:R-:W-:Y:S01]  /*7870*/  MOV R15, R8 ;  /* 0x00000008000f7202 */ /* 0x000fe20000000f00 */
        /* <DEDUP_REMOVED lines=272> */
.L_x_1789:
[----:B------:R-:W-:Y:S01]  /*8980*/  SHF.R.U32.HI R20, RZ, 0x2, R20 ;  /* 0x00000002ff147819 */ /* 0x000fe20000011614 */
[----:B------:R-:W-:-:S07]  /*8990*/  IMAD.MOV.U32 R21, RZ, RZ, RZ ;  /* 0x000000ffff157224 */ /* 0x000fce00078e00ff */
.L_x_1788:
[----:B------:R-:W0:Y:S02]  /*89a0*/  LDCU.64 UR4, c[0x0][0x750] ;  /* 0x0000ea00ff0477ac */ /* 0x000e240008000a00 */
[----:B0-----:R-:W-:-:S04]  /*89b0*/  IADD3 R24, P1, PT, R24, UR4, RZ ;  /* 0x0000000418187c10 */ /* 0x001fc8000ff3e0ff */
[----:B------:R-:W-:Y:S02]  /*89c0*/  IADD3.X R22, PT, PT, RZ, UR5, RZ, P1, !PT ;  /* 0x00000005ff167c10 */ /* 0x000fe40008ffe4ff */
[----:B------:R-:W-:-:S04]  /*89d0*/  LEA R16, P1, R20, R24, 0x2 ;  /* 0x0000001814107211 */ /* 0x000fc800078210ff */
[----:B------:R-:W-:-:S05]  /*89e0*/  LEA.HI.X R17, R20, R22, R21, 0x2, P1 ;  /* 0x0000001614117211 */ /* 0x000fca00008f1415 */
[----:B------:R-:W2:Y:S01]  /*89f0*/  LDG.E R16, desc[UR36][R16.64] ;  /* 0x0000002410107981 */ /* 0x000ea2000c1e1900 */
[----:B------:R-:W-:-:S04]  /*8a00*/  IADD3 R15, PT, PT, R8, R7, RZ ;  /* 0x00000007080f7210 */ /* 0x000fc80007ffe0ff */
[----:B------:R-:W-:Y:S02]  /*8a10*/  ISETP.GE.U32.AND P1, PT, R15, R6, PT ;  /* 0x000000060f00720c */ /* 0x000fe40003f26070 */
[C---:B--2---:R-:W-:Y:S02]  /*8a20*/  PRMT R27, R16.reuse, 0x7610, R27 ;  /* 0x00007610101b7816 */ /* 0x044fe4000000001b */
[----:B------:R-:W-:-:S09]  /*8a30*/  PRMT R28, R16, 0x7632, R28 ;  /* 0x00007632101c7816 */ /* 0x000fd2000000001c */
[----:B------:R-:W-:Y:S05]  /*8a40*/  @P1 BRA `(.L_x_1787) ;  /* 0x0000003400501947 */ /* 0x000fea0003800000 */
        /* <DEDUP_REMOVED lines=275> */
.L_x_1791:
[----:B------:R-:W-:Y:S02]  /*9b80*/  SHF.R.U32.HI R20, RZ, 0x2, R29 ;  /* 0x00000002ff147819 */ /* 0x000fe4000001161d */
[----:B------:R-:W-:-:S07]  /*9b90*/  MOV R21, RZ ;  /* 0x000000ff00157202 */ /* 0x000fce0000000f00 */
.L_x_1790:
[----:B------:R-:W-:-:S04]  /*9ba0*/  LEA R16, P1, R20, R24, 0x2 ;  /* 0x0000001814107211 */ /* 0x000fc800078210ff */
[----:B------:R-:W-:-:S05]  /*9bb0*/  LEA.HI.X R17, R20, R22, R21, 0x2, P1 ;  /* 0x0000001614117211 */ /* 0x000fca00008f1415 */
[----:B------:R-:W2:Y:S01]  /*9bc0*/  LDG.E R16, desc[UR36][R16.64] ;  /* 0x0000002410107981 */ /* 0x000ea2000c1e1900 */
[----:B------:R-:W-:-:S05]  /*9bd0*/  IMAD.IADD R15, R15, 0x1, R7 ;  /* 0x000000010f0f7824 */ /* 0x000fca00078e0207 */
[----:B------:R-:W-:Y:S02]  /*9be0*/  ISETP.GE.U32.AND P1, PT, R15, R6, PT ;  /* 0x000000060f00720c */ /* 0x000fe40003f26070 */
[C---:B--2---:R-:W-:Y:S02]  /*9bf0*/  PRMT R29, R16.reuse, 0x7610, R29 ;  /* 0x00007610101d7816 */ /* 0x044fe4000000001d */
[----:B------:R-:W-:-:S09]  /*9c00*/  PRMT R30, R16, 0x7632, R30 ;  /* 0x00007632101e7816 */ /* 0x000fd2000000001e */
[----:B------:R-:W-:Y:S05]  /*9c10*/  @P1 BRA `(.L_x_1787) ;  /* 0x0000002000dc1947 */ /* 0x000fea0003800000 */
        /* <DEDUP_REMOVED lines=275> */
.L_x_1793:
[----:B------:R-:W-:Y:S01]  /*ad50*/  SHF.R.U32.HI R20, RZ, 0x2, R13 ;  /* 0x00000002ff147819 */ /* 0x000fe2000001160d */
[----:B------:R-:W-:-:S07]  /*ad60*/  IMAD.MOV.U32 R21, RZ, RZ, RZ ;  /* 0x000000ffff157224 */ /* 0x000fce00078e00ff */
.L_x_1792:
        /* <DEDUP_REMOVED lines=283> */
.L_x_1795:
[----:B------:R-:W-:Y:S02]  /*bf20*/  SHF.R.U32.HI R20, RZ, 0x2, R20 ;  /* 0x00000002ff147819 */ /* 0x000fe40000011614 */
[----:B------:R-:W-:-:S07]  /*bf30*/  MOV R21, RZ ;  /* 0x000000ff00157202 */ /* 0x000fce0000000f00 */
.L_x_1794:
[----:B------:R-:W-:-:S04]  /*bf40*/  LEA R24, P0, R20, R24, 0x2 ;  /* 0x0000001814187211 */ /* 0x000fc800078010ff */
[----:B------:R-:W-:-:S05]  /*bf50*/  LEA.HI.X R25, R20, R22, R21, 0x2, P0 ;  /* 0x0000001614197211 */ /* 0x000fca00000f1415 */
[----:B------:R-:W2:Y:S02]  /*bf60*/  LDG.E R24, desc[UR36][R24.64] ;  /* 0x0000002418187981 */ /* 0x000ea4000c1e1900 */
[C---:B--2---:R-:W-:Y:S02]  /*bf70*/  PRMT R32, R24.reuse, 0x7610, R32 ;  /* 0x0000761018207816 */ /* 0x044fe40000000020 */
[----:B------:R-:W-:-:S07]  /*bf80*/  PRMT R31, R24, 0x7632, R31 ;  /* 0x00007632181f7816 */ /* 0x000fce000000001f */
.L_x_1787:
[----:B------:R-:W-:Y:S05]  /*bf90*/  BSYNC.RECONVERGENT B0 ;  /* 0x0000000000007941 */ /* 0x000fea0003800200 */
.L_x_1786:
[----:B------:R-:W-:Y:S01]  /*bfa0*/  ISETP.GE.U32.AND P0, PT, R8, R6, PT ;  /* 0x000000060800720c */ /* 0x000fe20003f06070 */
[----:B------:R-:W-:-:S12]  /*bfb0*/  BSSY.RECONVERGENT B0, `(.L_x_1796) ;  /* 0x000002c000007945 */ /* 0x000fd80003800200 */
[----:B------:R-:W-:Y:S05]  /*bfc0*/  @P0 BRA `(.L_x_1797) ;  /* 0x0000000000a80947 */ /* 0x000fea0003800000 */
[----:B------:R-:W-:Y:S01]  /*bfd0*/  IMAD.IADD R8, R8, 0x1, R7 ;  /* 0x0000000108087824 */ /* 0x000fe200078e0207 */
[----:B------:R-:W-:Y:S01]  /*bfe0*/  SHF.L.U32 R4, R4, 0x10, RZ ;  /* 0x0000001004047819 */ /* 0x000fe200000006ff */
[----:B------:R-:W-:Y:S01]  /*bff0*/  IMAD.U32 R27, R27, 0x10000, RZ ;  /* 0x000100001b1b7824 */ /* 0x000fe200078e00ff */
[----:B------:R-:W-:Y:S02]  /*c000*/  SHF.L.U32 R5, R5, 0x10, RZ ;  /* 0x0000001005057819 */ /* 0x000fe400000006ff */
[----:B------:R-:W-:Y:S01]  /*c010*/  ISETP.GE.U32.AND P0, PT, R8, R6, PT ;  /* 0x000000060800720c */ /* 0x000fe20003f06070 */
[----:B------:R-:W-:Y:S01]  /*c020*/  FMUL.FTZ R4, R4, R27 ;  /* 0x0000001b04047220 */ /* 0x000fe20000410000 */
[----:B------:R-:W-:-:S05]  /*c030*/  SHF.L.U32 R28, R28, 0x10, RZ ;  /* 0x000000101c1c7819 */ /* 0x000fca00000006ff */
[----:B------:R-:W-:-:S05]  /*c040*/  FMUL.FTZ R5, R5, R28 ;  /* 0x0000001c05057220 */ /* 0x000fca0000410000 */
[----:B------:R-:W-:-:S04]  /*c050*/  F2FP.BF16.F32.PACK_AB R4, R5, R4 ;  /* 0x000000040504723e */ /* 0x000fc800000010ff */
[----:B------:R-:W-:Y:S01]  /*c060*/  PRMT R5, R4, 0x7632, R5 ;  /* 0x0000763204057816 */ /* 0x000fe20000000005 */
[----:B------:R-:W-:Y:S06]  /*c070*/  @P0 BRA `(.L_x_1797) ;  /* 0x00000000007c0947 */ /* 0x000fec0003800000 */
[----:B------:R-:W-:Y:S01]  /*c080*/  IADD3 R8, PT, PT, R8, R7, RZ ;  /* 0x0000000708087210 */ /* 0x000fe20007ffe0ff */
[----:B------:R-:W-:Y:S01]  /*c090*/  IMAD.U32 R3, R3, 0x10000, RZ ;  /* 0x0001000003037824 */ /* 0x000fe200078e00ff */
[----:B------:R-:W-:Y:S02]  /*c0a0*/  SHF.L.U32 R0, R0, 0x10, RZ ;  /* 0x0000001000007819 */ /* 0x000fe400000006ff */
[----:B------:R-:W-:Y:S02]  /*c0b0*/  ISETP.GE.U32.AND P0, PT, R8, R6, PT ;  /* 0x000000060800720c */ /* 0x000fe40003f06070 */
[----:B------:R-:W-:Y:S02]  /*c0c0*/  SHF.L.U32 R29, R29, 0x10, RZ ;  /* 0x000000101d1d7819 */ /* 0x000fe400000006ff */
[----:B------:R-:W-:-:S03]  /*c0d0*/  SHF.L.U32 R30, R30, 0x10, RZ ;  /* 0x000000101e1e7819 */ /* 0x000fc600000006ff */
[----:B------:R-:W-:Y:S02]  /*c0e0*/  FMUL.FTZ R0, R0, R29 ;  /* 0x0000001d00007220 */ /* 0x000fe40000410000 */
[----:B------:R-:W-:-:S05]  /*c0f0*/  FMUL.FTZ R3, R3, R30 ;  /* 0x0000001e03037220 */ /* 0x000fca0000410000 */
[----:B------:R-:W-:-:S04]  /*c100*/  F2FP.BF16.F32.PACK_AB R0, R3, R0 ;  /* 0x000000000300723e */ /* 0x000fc800000010ff */
[----:B------:R-:W-:Y:S01]  /*c110*/  PRMT R3, R0, 0x7632, R3 ;  /* 0x0000763200037816 */ /* 0x000fe20000000003 */
[----:B------:R-:W-:Y:S06]  /*c120*/  @P0 BRA `(.L_x_1797) ;  /* 0x0000000000500947 */ /* 0x000fec0003800000 */
[----:B------:R-:W-:Y:S01]  /*c130*/  IMAD.IADD R7, R8, 0x1, R7 ;  /* 0x0000000108077824 */ /* 0x000fe200078e0207 */
[----:B------:R-:W-:Y:S01]  /*c140*/  SHF.L.U32 R12, R12, 0x10, RZ ;  /* 0x000000100c0c7819 */ /* 0x000fe200000006ff */
[----:B------:R-:W-:Y:S01]  /*c150*/  IMAD.U32 R11, R11, 0x10000, RZ ;  /* 0x000100000b0b7824 */ /* 0x000fe200078e00ff */
[----:B------:R-:W-:Y:S02]  /*c160*/  SHF.L.U32 R13, R13, 0x10, RZ ;  /* 0x000000100d0d7819 */ /* 0x000fe400000006ff */
[----:B------:R-:W-:Y:S02]  /*c170*/  ISETP.GE.U32.AND P0, PT, R7, R6, PT ;  /* 0x000000060700720c */ /* 0x000fe40003f06070 */
[----:B------:R-:W-:Y:S01]  /*c180*/  SHF.L.U32 R6, R33, 0x10, RZ ;  /* 0x0000001021067819 */ /* 0x000fe200000006ff */
[----:B------:R-:W-:-:S04]  /*c190*/  FMUL.FTZ R12, R12, R13 ;  /* 0x0000000d0c0c7220 */ /* 0x000fc80000410000 */
[----:B------:R-:W-:-:S05]  /*c1a0*/  FMUL.FTZ R11, R11, R6 ;  /* 0x000000060b0b7220 */ /* 0x000fca0000410000 */
[----:B------:R-:W-:Y:S01]  /*c1b0*/  F2FP.BF16.F32.PACK_AB R12, R11, R12 ;  /* 0x0000000c0b0c723e */ /* 0x000fe200000010ff */
[----:B------:R-:W-:Y:S01]  /*c1c0*/  @!P0 IMAD.U32 R31, R31, 0x10000, RZ ;  /* 0x000100001f1f8824 */ /* 0x000fe200078e00ff */
[----:B------:R-:W-:Y:S02]  /*c1d0*/  @!P0 SHF.L.U32 R32, R32, 0x10, RZ ;  /* 0x0000001020208819 */ /* 0x000fe400000006ff */
[----:B------:R-:W-:Y:S02]  /*c1e0*/  @!P0 SHF.L.U32 R7, R10, 0x10, RZ ;  /* 0x000000100a078819 */ /* 0x000fe400000006ff */
[----:B------:R-:W-:Y:S02]  /*c1f0*/  @!P0 SHF.L.U32 R8, R9, 0x10, RZ ;  /* 0x0000001009088819 */ /* 0x000fe400000006ff */
[----:B------:R-:W-:Y:S01]  /*c200*/  PRMT R11, R12, 0x7632, R11 ;  /* 0x000076320c0b7816 */ /* 0x000fe2000000000b */
[----:B------:R-:W-:Y:S02]  /*c210*/  @!P0 FMUL.FTZ R7, R7, R32 ;  /* 0x0000002007078220 */ /* 0x000fe40000410000 */
[----:B------:R-:W-:-:S03]  /*c220*/  @!P0 FMUL.FTZ R8, R8, R31 ;  /* 0x0000001f08088220 */ /* 0x000fc60000410000 */
[----:B------:R-:W-:Y:S02]  /*c230*/  @!P0 F2FP.BF16.F32.PACK_AB R7, RZ, R7 ;  /* 0x00000007ff07823e */ /* 0x000fe400000010ff */
[----:B------:R-:W-:Y:S02]  /*c240*/  @!P0 F2FP.BF16.F32.PACK_AB R8, RZ, R8 ;  /* 0x00000008ff08823e */ /* 0x000fe400000010ff */
[----:B------:R-:W-:Y:S02]  /*c250*/  @!P0 PRMT R10, R7, 0x7610, R10 ;  /* 0x00007610070a8816 */ /* 0x000fe4000000000a */
[----:B------:R-:W-:-:S07]  /*c260*/  @!P0 PRMT R9, R8, 0x7610, R9 ;  /* 0x0000761008098816 */ /* 0x000fce0000000009 */
.L_x_1797:
[----:B------:R-:W-:Y:S05]  /*c270*/  BSYNC.RECONVERGENT B0 ;  /* 0x0000000000007941 */ /* 0x000fea0003800200 */
.L_x_1796:
[----:B------:R-:W-:Y:S01]  /*c280*/  SHF.L.U32 R7, R0, 0x10, RZ ;  /* 0x0000001000077819 */ /* 0x000fe200000006ff */
[----:B------:R-:W-:Y:S01]  /*c290*/  IMAD.U32 R4, R4, 0x10000, RZ ;  /* 0x0001000004047824 */ /* 0x000fe200078e00ff */
[----:B------:R-:W-:Y:S01]  /*c2a0*/  SHF.L.U32 R5, R5, 0x10, RZ ;  /* 0x0000001005057819 */ /* 0x000fe200000006ff */
[----:B------:R-:W-:Y:S01]  /*c2b0*/  IMAD.U32 R0, R3, 0x10000, RZ ;  /* 0x0001000003007824 */ /* 0x000fe200078e00ff */
[----:B------:R-:W-:Y:S01]  /*c2c0*/  SHF.L.U32 R12, R12, 0x10, RZ ;  /* 0x000000100c0c7819 */ /* 0x000fe200000006ff */
[----:B------:R-:W-:Y:S01]  /*c2d0*/  FMUL.FTZ R4, R4, R7 ;  /* 0x0000000704047220 */ /* 0x000fe20000410000 */
[----:B------:R-:W-:Y:S02]  /*c2e0*/  IMAD.U32 R6, R11, 0x10000, RZ ;  /* 0x000100000b067824 */ /* 0x000fe400078e00ff */
[----:B------:R-:W-:Y:S01]  /*c2f0*/  FMUL.FTZ R0, R5, R0 ;  /* 0x0000000005007220 */ /* 0x000fe20000410000 */
[----:B------:R-:W-:Y:S01]  /*c300*/  SHF.L.U32 R7, R10, 0x10, RZ ;  /* 0x000000100a077819 */ /* 0x000fe200000006ff */
[----:B------:R-:W-:Y:S01]  /*c310*/  IMAD.U32 R9, R9, 0x10000, RZ ;  /* 0x0001000009097824 */ /* 0x000fe200078e00ff */
[----:B------:R-:W0:Y:S08]  /*c320*/  F2F.BF16.F32 R4, R4 ;  /* 0x0000000400047304 */ /* 0x000e300000202000 */
[----:B------:R-:W1:Y:S01]  /*c330*/  F2F.BF16.F32 R0, R0 ;  /* 0x0000000000007304 */ /* 0x000e620000202000 */
[----:B0-----:R-:W-:-:S05]  /*c340*/  SHF.L.U32 R3, R4, 0x10, RZ ;  /* 0x0000001004037819 */ /* 0x001fca00000006ff */
[----:B------:R-:W-:Y:S01]  /*c350*/  FMUL.FTZ R3, R3, R12 ;  /* 0x0000000c03037220 */ /* 0x000fe20000410000 */
[----:B-1----:R-:W-:-:S05]  /*c360*/  SHF.L.U32 R5, R0, 0x10, RZ ;  /* 0x0000001000057819 */ /* 0x002fca00000006ff */
[----:B------:R-:W0:Y:S01]  /*c370*/  F2F.BF16.F32 R3, R3 ;  /* 0x0000000300037304 */ /* 0x000e220000202000 */
[----:B------:R-:W-:-:S07]  /*c380*/  FMUL.FTZ R5, R5, R6 ;  /* 0x0000000605057220 */ /* 0x000fce0000410000 */
[----:B------:R-:W1:Y:S01]  /*c390*/  F2F.BF16.F32 R5, R5 ;  /* 0x0000000500057304 */ /* 0x000e620000202000 */
[----:B0-----:R-:W-:-:S05]  /*c3a0*/  SHF.L.U32 R0, R3, 0x10, RZ ;  /* 0x0000001003007819 */ /* 0x001fca00000006ff */
[----:B------:R-:W-:Y:S01]  /*c3b0*/  FMUL.FTZ R0, R0, R7 ;  /* 0x0000000700007220 */ /* 0x000fe20000410000 */
[----:B-1----:R-:W-:-:S05]  /*c3c0*/  SHF.L.U32 R4, R5, 0x10, RZ ;  /* 0x0000001005047819 */ /* 0x002fca00000006ff */
[----:B------:R-:W-:-:S05]  /*c3d0*/  FMUL.FTZ R9, R4, R9 ;  /* 0x0000000904097220 */ /* 0x000fca0000410000 */
[----:B------:R-:W-:-:S04]  /*c3e0*/  F2FP.BF16.F32.PACK_AB R0, R9, R0 ;  /* 0x000000000900723e */ /* 0x000fc800000010ff */
[C---:B------:R-:W-:Y:S02]  /*c3f0*/  PRMT R17, R0.reuse, 0x7632, R17 ;  /* 0x0000763200117816 */ /* 0x040fe40000000011 */
[----:B------:R-:W-:-:S07]  /*c400*/  PRMT R16, R0, 0x7610, R16 ;  /* 0x0000761000107816 */ /* 0x000fce0000000010 */
.L_x_1748:
[----:B------:R-:W-:Y:S05]  /*c410*/  BSYNC.RECONVERGENT B6 ;  /* 0x0000000000067941 */ /* 0x000fea0003800200 */
.L_x_1747:
[----:B------:R-:W1:Y:S02]  /*c420*/  LDCU UR4, c[0x0][0x3a0] ;  /* 0x00007400ff0477ac */ /* 0x000e640008000800 */
[----:B-1----:R-:W-:-:S09]  /*c430*/  UISETP.NE.AND UP0, UPT, UR4, URZ, UPT ;  /* 0x000000ff0400728c */ /* 0x002fd2000bf05270 */
[----:B------:R-:W-:Y:S05]  /*c440*/  BRA.U !UP0, `(.L_x_1798) ;  /* 0x0000000108a07547 */ /* 0x000fea000b800000 */
[----:B------:R-:W1:Y:S01]  /*c450*/  S2R R4, SR_CgaCtaId ;  /* 0x0000000000047919 */ /* 0x000e620000008800 */
[----:B------:R-:W2:Y:S01]  /*c460*/  LDC R9, c[0x0][0x360] ;  /* 0x0000d800ff097b82 */ /* 0x000ea20000000800 */
[----:B------:R-:W-:Y:S02]  /*c470*/  MOV R0, 0x400 ;  /* 0x0000040000007802 */ /* 0x000fe40000000f00 */
[----:B------:R-:W-:-:S03]  /*c480*/  PRMT R5, R16, 0x5410, R17 ;  /* 0x0000541010057816 */ /* 0x000fc60000000011 */
[----:B------:R-:W-:Y:S02]  /*c490*/  VIADD R3, R0, 0x10 ;  /* 0x0000001000037836 */ /* 0x000fe40000000000 */
[----:B------:R-:W3:Y:S01]  /*c4a0*/  LDC R8, c[0x0][0x364] ;  /* 0x0000d900ff087b82 */ /* 0x000ee20000000800 */
[----:B--2---:R-:W-:Y:S02]  /*c4b0*/  IMAD R0, R23, R9, R18 ;  /* 0x0000000917007224 */ /* 0x004fe400078e0212 */
[----:B-1----:R-:W-:Y:S02]  /*c4c0*/  LEA R3, R4, R3, 0x18 ;  /* 0x0000000304037211 */ /* 0x002fe400078ec0ff */
[----:B---3--:R-:W-:Y:S02]  /*c4d0*/  ISETP.GE.U32.AND P0, PT, R8, 0x2, PT ;  /* 0x000000020800780c */ /* 0x008fe40003f06070 */
[----:B------:R-:W-:-:S05]  /*c4e0*/  LEA R0, R0, R3, 0x2 ;  /* 0x0000000300007211 */ /* 0x000fca00078e10ff */
[----:B------:R1:W-:Y:S06]  /*c4f0*/  STS [R0], R5 ;  /* 0x0000000500007388 */ /* 0x0003ec0000000800 */
[----:B------:R-:W-:Y:S05]  /*c500*/  @!P0 BRA `(.L_x_1798) ;  /* 0x0000000000708947 */ /* 0x000fea0003800000 */
[----:B------:R-:W-:-:S07]  /*c510*/  MOV R4, R8 ;  /* 0x0000000800047202 */ /* 0x000fce0000000f00 */
.L_x_1801:
[----:B------:R-:W-:Y:S01]  /*c520*/  SHF.R.U32.HI R10, RZ, 0x1, R4 ;  /* 0x00000001ff0a7819 */ /* 0x000fe20000011604 */
[----:B------:R-:W-:Y:S05]  /*c530*/  WARPSYNC.ALL ;  /* 0x0000000000007948 */ /* 0x000fea0003800000 */
[----:B-1----:R-:W-:Y:S01]  /*c540*/  IMAD.IADD R5, R10, 0x1, R23 ;  /* 0x000000010a057824 */ /* 0x002fe200078e0217 */
[----:B------:R-:W-:Y:S01]  /*c550*/  BAR.SYNC.DEFER_BLOCKING 0x0 ;  /* 0x0000000000007b1d */ /* 0x000fe20000010000 */
[----:B------:R-:W-:-:S03]  /*c560*/  ISETP.GT.U32.AND P1, PT, R4, 0x3, PT ;  /* 0x000000030400780c */ /* 0x000fc60003f24070 */
[----:B------:R-:W-:Y:S02]  /*c570*/  ISETP.GE.U32.AND P0, PT, R5, R8, PT ;  /* 0x000000080500720c */ /* 0x000fe40003f06070 */
[----:B------:R-:W-:Y:S02]  /*c580*/  BSSY.RECONVERGENT B0, `(.L_x_1799) ;  /* 0x0000012000007945 */ /* 0x000fe40003800200 */
[----:B------:R-:W-:-:S13]  /*c590*/  ISETP.GE.U32.OR P0, PT, R23, R10, P0 ;  /* 0x0000000a1700720c */ /* 0x000fda0000706470 */
[----:B------:R-:W-:Y:S05]  /*c5a0*/  @P0 BRA `(.L_x_1800) ;  /* 0x00000000003c0947 */ /* 0x000fea0003800000 */
[----:B------:R-:W-:Y:S01]  /*c5b0*/  IMAD R4, R5, R9, R18 ;  /* 0x0000000905047224 */ /* 0x000fe200078e0212 */
[----:B------:R-:W-:Y:S01]  /*c5c0*/  SHF.L.U32 R16, R16, 0x10, RZ ;  /* 0x0000001010107819 */ /* 0x000fe200000006ff */
[----:B------:R-:W-:-:S03]  /*c5d0*/  IMAD.U32 R17, R17, 0x10000, RZ ;  /* 0x0001000011117824 */ /* 0x000fc600078e00ff */
[----:B------:R-:W-:-:S06]  /*c5e0*/  LEA R4, R4, R3, 0x2 ;  /* 0x0000000304047211 */ /* 0x000fcc00078e10ff */
[----:B------:R-:W1:Y:S02]  /*c5f0*/  LDS R4, [R4] ;  /* 0x0000000004047984 */ /* 0x000e640000000800 */
[C---:B-1----:R-:W-:Y:S02]  /*c600*/  PRMT R5, R4.reuse, 0x7632, R5 ;  /* 0x0000763204057816 */ /* 0x042fe40000000005 */
[----:B------:R-:W-:Y:S02]  /*c610*/  SHF.L.U32 R7, R4, 0x10, RZ ;  /* 0x0000001004077819 */ /* 0x000fe400000006ff */
[----:B------:R-:W-:-:S03]  /*c620*/  SHF.L.U32 R6, R5, 0x10, RZ ;  /* 0x0000001005067819 */ /* 0x000fc600000006ff */
[----:B------:R-:W-:Y:S02]  /*c630*/  FMUL.FTZ R7, R16, R7 ;  /* 0x0000000710077220 */ /* 0x000fe40000410000 */
[----:B------:R-:W-:-:S05]  /*c640*/  FMUL.FTZ R6, R17, R6 ;  /* 0x0000000611067220 */ /* 0x000fca0000410000 */
[----:B------:R-:W-:-:S04]  /*c650*/  F2FP.BF16.F32.PACK_AB R6, R6, R7 ;  /* 0x000000070606723e */ /* 0x000fc800000010ff */
[C---:B------:R-:W-:Y:S02]  /*c660*/  PRMT R17, R6.reuse, 0x7632, R17 ;  /* 0x0000763206117816 */ /* 0x040fe40000000011 */
[----:B------:R-:W-:-:S04]  /*c670*/  PRMT R16, R6, 0x7610, R16 ;  /* 0x0000761006107816 */ /* 0x000fc80000000010 */
[----:B------:R-:W-:-:S05]  /*c680*/  PRMT R5, R16, 0x5410, R17 ;  /* 0x0000541010057816 */ /* 0x000fca0000000011 */
[----:B------:R1:W-:Y:S02]  /*c690*/  STS [R0], R5 ;  /* 0x0000000500007388 */ /* 0x0003e40000000800 */
.L_x_1800:
[----:B------:R-:W-:Y:S05]  /*c6a0*/  BSYNC.RECONVERGENT B0 ;  /* 0x0000000000007941 */ /* 0x000fea0003800200 */
.L_x_1799:
[----:B------:R-:W-:Y:S01]  /*c6b0*/  IMAD.MOV.U32 R4, RZ, RZ, R10 ;  /* 0x000000ffff047224 */ /* 0x000fe200078e000a */
[----:B------:R-:W-:Y:S06]  /*c6c0*/  @P1 BRA `(.L_x_1801) ;  /* 0xfffffffc00941947 */ /* 0x000fec000383ffff */
.L_x_1798:
[----:B------:R-:W2:Y:S02]  /*c6d0*/  LDCU UR4, c[0x0][0x39c] ;  /* 0x00007380ff0477ac */ /* 0x000ea40008000800 */
[----:B--2---:R-:W-:-:S09]  /*c6e0*/  UISETP.NE.AND UP0, UPT, UR4, URZ, UPT ;  /* 0x000000ff0400728c */ /* 0x004fd2000bf05270 */
[----:B------:R-:W-:Y:S05]  /*c6f0*/  BRA.U !UP0, `(.L_x_1802) ;  /* 0x0000000508007547 */ /* 0x000fea000b800000 */
[----:B------:R-:W2:Y:S02]  /*c700*/  LDC R8, c[0x0][0x360] ;  /* 0x0000d800ff087b82 */ /* 0x000ea40000000800 */
[----:B--2---:R-:W-:Y:S02]  /*c710*/  ISETP.GE.U32.AND P0, PT, R8, 0x21, PT ;  /* 0x000000210800780c */ /* 0x004fe40003f06070 */
[----:B-1----:R-:W-:-:S11]  /*c720*/  MOV R0, R8 ;  /* 0x0000000800007202 */ /* 0x002fd60000000f00 */
[----:B------:R-:W-:Y:S05]  /*c730*/  @!P0 BRA `(.L_x_1803) ;  /* 0x0000000000988947 */ /* 0x000fea0003800000 */
[----:B------:R-:W1:Y:S01]  /*c740*/  S2UR UR5, SR_CgaCtaId ;  /* 0x00000000000579c3 */ /* 0x000e620000008800 */
[----:B------:R-:W-:Y:S01]  /*c750*/  UMOV UR4, 0x400 ;  /* 0x0000040000047882 */ /* 0x000fe20000000000 */
[----:B------:R-:W-:Y:S01]  /*c760*/  IMAD R0, R23, R8, R18 ;  /* 0x0000000817007224 */ /* 0x000fe200078e0212 */
[----:B------:R-:W-:Y:S01]  /*c770*/  UIADD3 UR4, UPT, UPT, UR4, 0x10, URZ ;  /* 0x0000001004047890 */ /* 0x000fe2000fffe0ff */
[----:B------:R-:W-:Y:S02]  /*c780*/  PRMT R4, R16, 0x5410, R17 ;  /* 0x0000541010047816 */ /* 0x000fe40000000011 */
[----:B------:R-:W-:Y:S01]  /*c790*/  ISETP.GE.U32.AND P0, PT, R8, 0x40, PT ;  /* 0x000000400800780c */ /* 0x000fe20003f06070 */
[----:B-1----:R-:W-:-:S06]  /*c7a0*/  ULEA UR4, UR5, UR4, 0x18 ;  /* 0x0000000405047291 */ /* 0x002fcc000f8ec0ff */
[----:B------:R-:W-:Y:S01]  /*c7b0*/  LEA R3, R0, UR4, 0x2 ;  /* 0x0000000400037c11 */ /* 0x000fe2000f8e10ff */
[----:B------:R-:W-:-:S04]  /*c7c0*/  HFMA2 R0, -RZ, RZ, 0, 1.9073486328125e-06 ;  /* 0x00000020ff007431 */ /* 0x000fc800000001ff */
[----:B------:R1:W-:Y:S01]  /*c7d0*/  STS [R3], R4 ;  /* 0x0000000403007388 */ /* 0x0003e20000000800 */
[----:B------:R-:W-:Y:S05]  /*c7e0*/  @!P0 BRA `(.L_x_1803) ;  /* 0x00000000006c8947 */ /* 0x000fea0003800000 */
[----:B-1----:R-:W-:-:S07]  /*c7f0*/  IMAD.MOV.U32 R4, RZ, RZ, R8 ;  /* 0x000000ffff047224 */ /* 0x002fce00078e0008 */
.L_x_1806:
[----:B------:R-:W-:Y:S01]  /*c800*/  SHF.R.U32.HI R7, RZ, 0x1, R4 ;  /* 0x00000001ff077819 */ /* 0x000fe20000011604 */
[----:B------:R-:W-:Y:S05]  /*c810*/  WARPSYNC.ALL ;  /* 0x0000000000007948 */ /* 0x000fea0003800000 */
[----:B------:R-:W-:Y:S01]  /*c820*/  IADD3 R5, PT, PT, R7, R18, RZ ;  /* 0x0000001207057210 */ /* 0x000fe20007ffe0ff */
[----:B------:R-:W-:Y:S01]  /*c830*/  BAR.SYNC.DEFER_BLOCKING 0x0 ;  /* 0x0000000000007b1d */ /* 0x000fe20000010000 */
[----:B------:R-:W-:Y:S02]  /*c840*/  ISETP.GT.U32.AND P1, PT, R4, 0x7f, PT ;  /* 0x0000007f0400780c */ /* 0x000fe40003f24070 */
[----:B------:R-:W-:-:S03]  /*c850*/  ISETP.GE.U32.AND P0, PT, R5, R8, PT ;  /* 0x000000080500720c */ /* 0x000fc60003f06070 */
[----:B------:R-:W-:Y:S01]  /*c860*/  BSSY.RECONVERGENT B0, `(.L_x_1804) ;  /* 0x0000011000007945 */ /* 0x000fe20003800200 */
[----:B------:R-:W-:-:S13]  /*c870*/  ISETP.GE.U32.OR P0, PT, R18, R7, P0 ;  /* 0x000000071200720c */ /* 0x000fda0000706470 */
[----:B------:R-:W-:Y:S05]  /*c880*/  @P0 BRA `(.L_x_1805) ;  /* 0x0000000000380947 */ /* 0x000fea0003800000 */
[----:B------:R-:W-:Y:S01]  /*c890*/  LEA R4, R7, R3, 0x2 ;  /* 0x0000000307047211 */ /* 0x000fe200078e10ff */
[----:B------:R-:W-:Y:S01]  /*c8a0*/  IMAD.U32 R9, R16, 0x10000, RZ ;  /* 0x0001000010097824 */ /* 0x000fe200078e00ff */
[----:B------:R-:W-:-:S04]  /*c8b0*/  SHF.L.U32 R10, R17, 0x10, RZ ;  /* 0x00000010110a7819 */ /* 0x000fc800000006ff */
[----:B------:R-:W1:Y:S02]  /*c8c0*/  LDS R4, [R4] ;  /* 0x0000000004047984 */ /* 0x000e640000000800 */
[C---:B-1----:R-:W-:Y:S02]  /*c8d0*/  PRMT R5, R4.reuse, 0x7632, R5 ;  /* 0x0000763204057816 */ /* 0x042fe40000000005 */
[----:B------:R-:W-:-:S03]  /*c8e0*/  SHF.L.U32 R6, R4, 0x10, RZ ;  /* 0x0000001004067819 */ /* 0x000fc600000006ff */
[----:B------:R-:W-:Y:S02]  /*c8f0*/  IMAD.U32 R5, R5, 0x10000, RZ ;  /* 0x0001000005057824 */ /* 0x000fe400078e00ff */
[----:B------:R-:W-:Y:S02]  /*c900*/  FMUL.FTZ R6, R9, R6 ;  /* 0x0000000609067220 */ /* 0x000fe40000410000 */
[----:B------:R-:W-:-:S05]  /*c910*/  FMUL.FTZ R5, R10, R5 ;  /* 0x000000050a057220 */ /* 0x000fca0000410000 */
[----:B------:R-:W-:-:S04]  /*c920*/  F2FP.BF16.F32.PACK_AB R5, R5, R6 ;  /* 0x000000060505723e */ /* 0x000fc800000010ff */
[C---:B------:R-:W-:Y:S02]  /*c930*/  PRMT R17, R5.reuse, 0x7632, R17 ;  /* 0x0000763205117816 */ /* 0x040fe40000000011 */
[----:B------:R-:W-:-:S04]  /*c940*/  PRMT R16, R5, 0x7610, R16 ;  /* 0x0000761005107816 */ /* 0x000fc80000000010 */
[----:B------:R-:W-:-:S05]  /*c950*/  PRMT R4, R16, 0x5410, R17 ;  /* 0x0000541010047816 */ /* 0x000fca0000000011 */
[----:B------:R1:W-:Y:S02]  /*c960*/  STS [R3], R4 ;  /* 0x0000000403007388 */ /* 0x0003e40000000800 */
.L_x_1805:
[----:B------:R-:W-:Y:S05]  /*c970*/  BSYNC.RECONVERGENT B0 ;  /* 0x0000000000007941 */ /* 0x000fea0003800200 */
.L_x_1804:
[----:B-1----:R-:W-:Y:S01]  /*c980*/  MOV R4, R7 ;  /* 0x0000000700047202 */ /* 0x002fe20000000f00 */
[----:B------:R-:W-:Y:S06]  /*c990*/  @P1 BRA `(.L_x_1806) ;  /* 0xfffffffc00981947 */ /* 0x000fec000383ffff */
.L_x_1803:
[----:B------:R-:W-:Y:S01]  /*c9a0*/  ISETP.GE.U32.AND P0, PT, R0, 0x2, PT ;  /* 0x000000020000780c */ /* 0x000fe20003f06070 */
[----:B------:R-:W-:Y:S05]  /*c9b0*/  WARPSYNC.ALL ;  /* 0x0000000000007948 */ /* 0x000fea0003800000 */
[----:B------:R-:W-:Y:S07]  /*c9c0*/  BAR.SYNC.DEFER_BLOCKING 0x0 ;  /* 0x0000000000007b1d */ /* 0x000fee0000010000 */
[----:B------:R-:W-:Y:S05]  /*c9d0*/  @!P0 BRA `(.L_x_1802) ;  /* 0x0000000000488947 */ /* 0x000fea0003800000 */
[----:B-1----:R-:W-:-:S07]  /*c9e0*/  HFMA2 R3, -RZ, RZ, 0, 5.9604644775390625e-08 ;  /* 0x00000001ff037431 */ /* 0x002fce00000001ff */
.L_x_1807:
[----:B------:R-:W-:Y:S01]  /*c9f0*/  IMAD.U32 R16, R16, 0x10000, RZ ;  /* 0x0001000010107824 */ /* 0x000fe200078e00ff */
[----:B------:R-:W-:-:S04]  /*ca00*/  SHF.L.U32 R6, R17, 0x10, RZ ;  /* 0x0000001011067819 */ /* 0x000fc800000006ff */
[----:B------:R-:W1:Y:S04]  /*ca10*/  SHFL.DOWN PT, R4, R16, R3, 0x1f ;  /* 0x08001f0310047589 */ /* 0x000e6800000e0000 */
[----:B------:R2:W3:Y:S02]  /*ca20*/  SHFL.DOWN PT, R7, R6, R3, 0x1f ;  /* 0x08001f0306077589 */ /* 0x0004e400000e0000 */
[----:B--2---:R-:W-:-:S04]  /*ca30*/  SHF.L.U32 R3, R3, 0x1, RZ ;  /* 0x0000000103037819 */ /* 0x004fc800000006ff */
[----:B------:R-:W-:Y:S01]  /*ca40*/  ISETP.GE.AND P0, PT, R3, R0, PT ;  /* 0x000000000300720c */ /* 0x000fe20003f06270 */
[----:B-1----:R-:W1:Y:S08]  /*ca50*/  F2F.BF16.F32 R4, R4 ;  /* 0x0000000400047304 */ /* 0x002e700000202000 */
[----:B---3--:R-:W2:Y:S01]  /*ca60*/  F2F.BF16.F32 R7, R7 ;  /* 0x0000000700077304 */ /* 0x008ea20000202000 */
[----:B-1----:R-:W-:-:S05]  /*ca70*/  SHF.L.U32 R5, R4, 0x10, RZ ;  /* 0x0000001004057819 */ /* 0x002fca00000006ff */
[----:B------:R-:W-:Y:S01]  /*ca80*/  FMUL.FTZ R5, R16, R5 ;  /* 0x0000000510057220 */ /* 0x000fe20000410000 */
[----:B--2---:R-:W-:-:S04]  /*ca90*/  IMAD.U32 R9, R7, 0x10000, RZ ;  /* 0x0001000007097824 */ /* 0x004fc800078e00ff */
[----:B------:R-:W-:Y:S01]  /*caa0*/  F2FP.BF16.F32.PACK_AB R5, RZ, R5 ;  /* 0x00000005ff05723e */ /* 0x000fe200000010ff */
[----:B------:R-:W-:-:S03]  /*cab0*/  FMUL.FTZ R9, R6, R9 ;  /* 0x0000000906097220 */ /* 0x000fc60000410000 */
[----:B------:R-:W-:Y:S02]  /*cac0*/  PRMT R16, R5, 0x7610, R16 ;  /* 0x0000761005107816 */ /* 0x000fe40000000010 */
[----:B------:R-:W-:-:S04]  /*cad0*/  F2FP.BF16.F32.PACK_AB R9, RZ, R9 ;  /* 0x00000009ff09723e */ /* 0x000fc800000010ff */
[----:B------:R-:W-:Y:S01]  /*cae0*/  PRMT R17, R9, 0x7610, R17 ;  /* 0x0000761009117816 */ /* 0x000fe20000000011 */
[----:B------:R-:W-:Y:S06]  /*caf0*/  @!P0 BRA `(.L_x_1807) ;  /* 0xfffffffc00bc8947 */ /* 0x000fec000383ffff */
.L_x_1802:
[----:B------:R-:W2:Y:S01]  /*cb00*/  LDCU UR9, c[0x0][0x558] ;  /* 0x0000ab00ff0977ac */ /* 0x000ea20008000800 */
[----:B------:R-:W-:Y:S01]  /*cb10*/  MOV R25, RZ ;  /* 0x000000ff00197202 */ /* 0x000fe20000000f00 */
[----:B------:R-:W1:Y:S01]  /*cb20*/  LDCU.64 UR6, c[0x0][0x3a8] ;  /* 0x00007500ff0677ac */ /* 0x000e620008000a00 */
[----:B------:R-:W3:Y:S01]  /*cb30*/  LDCU UR8, c[0x0][0x394] ;  /* 0x00007280ff0877ac */ /* 0x000ee20008000800 */
[----:B--2---:R-:W-:-:S04]  /*cb40*/  UIADD3 UR5, UPT, UPT, UR9, -0x1, URZ ;  /* 0xffffffff09057890 */ /* 0x004fc8000fffe0ff */
[----:B------:R-:W-:Y:S01]  /*cb50*/  UISETP.LT.U32.AND UP0, UPT, UR5, 0x18, UPT ;  /* 0x000000180500788c */ /* 0x000fe2000bf01070 */
[----:B-1----:R-:W-:-:S03]  /*cb60*/  IMAD R0, R18, UR6, RZ ;  /* 0x0000000612007c24 */ /* 0x002fc6000f8e02ff */
[----:B------:R-:W-:Y:S01]  /*cb70*/  USEL UR4, UR5, 0x18, UP0 ;  /* 0x0000001805047887 */ /* 0x000fe20008000000 */
[----:B------:R-:W-:Y:S01]  /*cb80*/  IMAD R0, R23, UR7, R0 ;  /* 0x0000000717007c24 */ /* 0x000fe2000f8e0200 */
[----:B------:R-:W-:Y:S02]  /*cb90*/  UISETP.NE.AND UP0, UPT, UR9, URZ, UPT ;  /* 0x000000ff0900728c */ /* 0x000fe4000bf05270 */
[----:B------:R-:W-:Y:S01]  /*cba0*/  UIADD3 UR4, UPT, UPT, UR4, 0x1, URZ ;  /* 0x0000000104047890 */ /* 0x000fe2000fffe0ff */
[----:B---3--:R-:W-:-:S04]  /*cbb0*/  IMAD R0, R19, UR8, R0 ;  /* 0x0000000813007c24 */ /* 0x008fc8000f8e0200 */
[----:B------:R-:W-:Y:S02]  /*cbc0*/  IMAD.SHL.U32 R7, R0, 0x2, RZ ;  /* 0x0000000200077824 */ /* 0x000fe400078e00ff */
[----:B------:R-:W-:Y:S05]  /*cbd0*/  BRA.U !UP0, `(.L_x_1808) ;  /* 0x0000001108447547 */ /* 0x000fea000b800000 */
[----:B------:R-:W1:Y:S01]  /*cbe0*/  LDCU.64 UR8, c[0x0][0x560] ;  /* 0x0000ac00ff0877ac */ /* 0x000e620008000a00 */
[----:B------:R-:W-:Y:S01]  /*cbf0*/  HFMA2 R6, -RZ, RZ, 0, 0 ;  /* 0x00000000ff067431 */ /* 0x000fe200000001ff */
[----:B------:R-:W2:Y:S01]  /*cc00*/  LDCU UR7, c[0x0][0x55c] ;  /* 0x0000ab80ff0777ac */ /* 0x000ea20008000800 */
[----:B------:R-:W3:Y:S01]  /*cc10*/  LDCU UR6, c[0x0][0x688] ;  /* 0x0000d100ff0677ac */ /* 0x000ee20008000800 */
[----:B------:R-:W-:Y:S02]  /*cc20*/  UISETP.NE.AND UP1, UPT, UR5, URZ, UPT ;  /* 0x000000ff0500728c */ /* 0x000fe4000bf25270 */
[----:B-1----:R-:W-:-:S05]  /*cc30*/  IMAD.HI.U32 R4, R7, UR8, R6 ;  /* 0x0000000807047c27 */ /* 0x002fca000f8e0006 */
[----:B------:R-:W-:-:S04]  /*cc40*/  SHF.R.U32.HI R5, RZ, UR9, R4 ;  /* 0x00000009ff057c19 */ /* 0x000fc80008011604 */
[----:B------:R-:W-:-:S05]  /*cc50*/  IADD3 R3, PT, PT, -R5, RZ, RZ ;  /* 0x000000ff05037210 */ /* 0x000fca0007ffe1ff */
[----:B--2---:R-:W-:-:S04]  /*cc60*/  IMAD R3, R3, UR7, R7 ;  /* 0x0000000703037c24 */ /* 0x004fc8000f8e0207 */
[----:B---3--:R-:W-:Y:S01]  /*cc70*/  IMAD R25, R3, UR6, RZ ;  /* 0x0000000603197c24 */ /* 0x008fe2000f8e02ff */
[----:B------:R-:W-:Y:S06]  /*cc80*/  BRA.U !UP1, `(.L_x_1808) ;  /* 0x0000001109187547 */ /* 0x000fec000b800000 */
[----:B------:R-:W1:Y:S01]  /*cc90*/  LDCU.64 UR8, c[0x0][0x568] ;  /* 0x0000ad00ff0877ac */ /* 0x000e620008000a00 */
[----:B------:R-:W-:Y:S01]  /*cca0*/  IMAD.MOV.U32 R4, RZ, RZ, RZ ;  /* 0x000000ffff047224 */ /* 0x000fe200078e00ff */
[----:B------:R-:W2:Y:S01]  /*ccb0*/  LDCU UR7, c[0x0][0x570] ;  /* 0x0000ae00ff0777ac */ /* 0x000ea20008000800 */
[----:B------:R-:W3:Y:S01]  /*ccc0*/  LDCU UR6, c[0x0][0x690] ;  /* 0x0000d200ff0677ac */ /* 0x000ee20008000800 */
[----:B------:R-:W-:Y:S01]  /*ccd0*/  UISETP.NE.AND UP1, UPT, UR4, 0x2, UPT ;  /* 0x000000020400788c */ /* 0x000fe2000bf25270 */
[----:B-1----:R-:W-:-:S05]  /*cce0*/  IMAD.HI.U32 R8, R5, UR9, R4 ;  /* 0x0000000905087c27 */ /* 0x002fca000f8e0004 */
[----:B--2---:R-:W-:-:S04]  /*ccf0*/  SHF.R.U32.HI R9, RZ, UR7, R8 ;  /* 0x00000007ff097c19 */ /* 0x004fc80008011608 */
[----:B------:R-:W-:-:S05]  /*cd00*/  IADD3 R3, PT, PT, -R9, RZ, RZ ;  /* 0x000000ff09037210 */ /* 0x000fca0007ffe1ff */
        /* <DEDUP_REMOVED lines=20> */
[----:B--2---:R-:W-:-:S04]  /*ce50*/  SHF.R.U32.HI R9, RZ, UR7, R8 ;  /* 0x00000007ff097c19 */ /* 0x004fc80008011608 */
[----:B------:R-:W-:-:S05]  /*ce60*/  IADD3 R3, PT, PT, -R9, RZ, RZ ;  /* 0x000000ff09037210 */ /* 0x000fca0007ffe1ff */
[----:B------:R-:W-:-:S04]  /*ce70*/  IMAD R4, R3, UR8, R5 ;  /* 0x0000000803047c24 */ /* 0x000fc8000f8e0205 */
[----:B---3--:R-:W-:Y:S01]  /*ce80*/  IMAD R25, R4, UR6, R25 ;  /* 0x0000000604197c24 */ /* 0x008fe2000f8e0219 */
[----:B------:R-:W-:Y:S06]  /*ce90*/  BRA.U !UP1, `(.L_x_1808) ;  /* 0x0000000d09947547 */ /* 0x000fec000b800000 */
[----:B------:R-:W1:Y:S01]  /*cea0*/  LDCU.64 UR8, c[0x0][0x590] ;  /* 0x0000b200ff0877ac */ /* 0x000e620008000a00 */
[----:B------:R-:W-:Y:S01]  /*ceb0*/  IMAD.MOV.U32 R8, RZ, RZ, RZ ;  /* 0x000000ffff087224 */ /* 0x000fe200078e00ff */
[----:B------:R-:W2:Y:S01]  /*cec0*/  LDCU UR7, c[0x0][0x58c] ;  /* 0x0000b180ff0777ac */ /* 0x000ea20008000800 */
[----:B------:R-:W3:Y:S01]  /*ced0*/  LDCU UR6, c[0x0][0x6a8] ;  /* 0x0000d500ff0677ac */ /* 0x000ee20008000800 */
[----:B------:R-:W-:Y:S01]  /*cee0*/  UISETP.NE.AND UP1, UPT, UR4, 0x5, UPT ;  /* 0x000000050400788c */ /* 0x000fe2000bf25270 */
[----:B-1----:R-:W-:-:S05]  /*cef0*/  IMAD.HI.U32 R4, R9, UR8, R8 ;  /* 0x0000000809047c27 */ /* 0x002fca000f8e0008 */
[----:B------:R-:W-:-:S04]  /*cf00*/  SHF.R.U32.HI R5, RZ, UR9, R4 ;  /* 0x00000009ff057c19 */ /* 0x000fc80008011604 */
[----:B------:R-:W-:-:S05]  /*cf10*/  IADD3 R3, PT, PT, -R5, RZ, RZ ;  /* 0x000000ff05037210 */ /* 0x000fca0007ffe1ff */
        /* <DEDUP_REMOVED lines=20> */
[----:B------:R-:W-:-:S04]  /*d060*/  SHF.R.U32.HI R5, RZ, UR9, R4 ;  /* 0x00000009ff057c19 */ /* 0x000fc80008011604 */
[----:B------:R-:W-:-:S05]  /*d070*/  IADD3 R3, PT, PT, -R5, RZ, RZ ;  /* 0x000000ff05037210 */ /* 0x000fca0007ffe1ff */
[----:B--2---:R-:W-:-:S04]  /*d080*/  IMAD R8, R3, UR7, R9 ;  /* 0x0000000703087c24 */ /* 0x004fc8000f8e0209 */
        /* <DEDUP_REMOVED lines=192> */
[----:B------:R-:W3:Y:S03]  /*dc90*/  LDCU UR6, c[0x0][0x748] ;  /* 0x0000e900ff0677ac */ /* 0x000ee60008000800 */
[----:B-1----:R-:W-:-:S05]  /*dca0*/  IMAD.HI.U32 R0, R9, UR8, R8 ;  /* 0x0000000809007c27 */ /* 0x002fca000f8e0008 */
[----:B------:R-:W-:-:S04]  /*dcb0*/  SHF.R.U32.HI R0, RZ, UR9, R0 ;  /* 0x00000009ff007c19 */ /* 0x000fc80008011600 */
[----:B------:R-:W-:-:S05]  /*dcc0*/  IADD3 R3, PT, PT, -R0, RZ, RZ ;  /* 0x000000ff00037210 */ /* 0x000fca0007ffe1ff */
[----:B--2---:R-:W-:-:S04]  /*dcd0*/  IMAD R8, R3, UR7, R9 ;  /* 0x0000000703087c24 */ /* 0x004fc8000f8e0209 */
[----:B---3--:R-:W-:-:S07]  /*dce0*/  IMAD R25, R8, UR6, R25 ;  /* 0x0000000608197c24 */ /* 0x008fce000f8e0219 */
.L_x_1808:
[----:B------:R-:W-:Y:S01]  /*dcf0*/  IMAD.MOV.U32 R22, RZ, RZ, RZ ;  /* 0x000000ffff167224 */ /* 0x000fe200078e00ff */
[----:B------:R-:W-:Y:S06]  /*dd00*/  BRA.U !UP0, `(.L_x_1809) ;  /* 0x0000001108487547 */ /* 0x000fec000b800000 */
[----:B------:R-:W1:Y:S01]  /*dd10*/  LDCU.64 UR6, c[0x0][0x560] ;  /* 0x0000ac00ff0677ac */ /* 0x000e620008000a00 */
[----:B------:R-:W-:Y:S02]  /*dd20*/  IADD3 R5, PT, PT, R7, 0x1, RZ ;  /* 0x0000000107057810 */ /* 0x000fe40007ffe0ff */
[----:B------:R-:W-:Y:S01]  /*dd30*/  MOV R4, RZ ;  /* 0x000000ff00047202 */ /* 0x000fe20000000f00 */
[----:B------:R-:W2:Y:S01]  /*dd40*/  LDCU UR8, c[0x0][0x55c] ;  /* 0x0000ab80ff0877ac */ /* 0x000ea20008000800 */
[----:B------:R-:W3:Y:S01]  /*dd50*/  LDCU UR9, c[0x0][0x688] ;  /* 0x0000d100ff0977ac */ /* 0x000ee20008000800 */
[----:B------:R-:W-:Y:S02]  /*dd60*/  UISETP.NE.AND UP1, UPT, UR5, URZ, UPT ;  /* 0x000000ff0500728c */ /* 0x000fe4000bf25270 */
[----:B-1----:R-:W-:-:S05]  /*dd70*/  IMAD.HI.U32 R8, R5, UR6, R4 ;  /* 0x0000000605087c27 */ /* 0x002fca000f8e0004 */
[----:B------:R-:W-:-:S05]  /*dd80*/  SHF.R.U32.HI R9, RZ, UR7, R8 ;  /* 0x00000007ff097c19 */ /* 0x000fca0008011608 */
[----:B------:R-:W-:-:S04]  /*dd90*/  IMAD.MOV R4, RZ, RZ, -R9 ;  /* 0x000000ffff047224 */ /* 0x000fc800078e0a09 */
[----:B--2---:R-:W-:-:S04]  /*dda0*/  IMAD R4, R4, UR8, R5 ;  /* 0x0000000804047c24 */ /* 0x004fc8000f8e0205 */
[----:B---3--:R-:W-:Y:S01]  /*ddb0*/  IMAD R22, R4, UR9, RZ ;  /* 0x0000000904167c24 */ /* 0x008fe2000f8e02ff */
        /* <DEDUP_REMOVED lines=263> */
.L_x_1809:
[----:B------:R-:W1:Y:S01]  /*ee30*/  LDC.64 R8, c[0x0][0x768] ;  /* 0x0001da00ff087b82 */ /* 0x000e620000000a00 */
[----:B------:R-:W2:Y:S02]  /*ee40*/  LDCU UR6, c[0x0][0x3a4] ;  /* 0x00007480ff0677ac */ /* 0x000ea40008000800 */
[----:B--2---:R-:W-:Y:S01]  /*ee50*/  UISETP.NE.AND UP1, UPT, UR6, URZ, UPT ;  /* 0x000000ff0600728c */ /* 0x004fe2000bf25270 */
[----:B-1----:R-:W-:Y:S02]  /*ee60*/  ISETP.NE.U32.AND P0, PT, R8, RZ, PT ;  /* 0x000000ff0800720c */ /* 0x002fe40003f05070 */
[----:B------:R-:W-:Y:S02]  /*ee70*/  IADD3 R4, P1, PT, R25, R8, RZ ;  /* 0x0000000819047210 */ /* 0x000fe40007f3e0ff */
[----:B------:R-:W-:Y:S02]  /*ee80*/  ISETP.NE.AND.EX P0, PT, R9, RZ, PT, P0 ;  /* 0x000000ff0900720c */ /* 0x000fe40003f05300 */
[----:B------:R-:W-:-:S02]  /*ee90*/  IADD3.X R0, PT, PT, RZ, R9, RZ, P1, !PT ;  /* 0x00000009ff007210 */ /* 0x000fc40000ffe4ff */
[----:B------:R-:W-:Y:S02]  /*eea0*/  SEL R4, R4, RZ, P0 ;  /* 0x000000ff04047207 */ /* 0x000fe40000000000 */
[----:B------:R-:W-:Y:S01]  /*eeb0*/  SEL R5, R0, RZ, P0 ;  /* 0x000000ff00057207 */ /* 0x000fe20000000000 */
[----:B------:R-:W-:Y:S06]  /*eec0*/  BRA.U !UP1, `(.L_x_1810) ;  /* 0x0000003909807547 */ /* 0x000fec000b800000 */
[----:B------:R-:W-:Y:S01]  /*eed0*/  HFMA2 R24, -RZ, RZ, 0, 0 ;  /* 0x00000000ff187431 */ /* 0x000fe200000001ff */
[----:B------:R-:W-:Y:S06]  /*eee0*/  BRA.U !UP0, `(.L_x_1811) ;  /* 0x0000001108487547 */ /* 0x000fec000b800000 */
[----:B------:R-:W1:Y:S01]  /*eef0*/  LDCU.64 UR6, c[0x0][0x560] ;  /* 0x0000ac00ff0677ac */ /* 0x000e620008000a00 */
[----:B------:R-:W-:Y:S01]  /*ef00*/  MOV R9, R7 ;  /* 0x0000000700097202 */ /* 0x000fe20000000f00 */
[----:B------:R-:W-:Y:S01]  /*ef10*/  IMAD.MOV.U32 R8, RZ, RZ, RZ ;  /* 0x000000ffff087224 */ /* 0x000fe200078e00ff */
[----:B------:R-:W2:Y:S01]  /*ef20*/  LDCU UR8, c[0x0][0x55c] ;  /* 0x0000ab80ff0877ac */ /* 0x000ea20008000800 */
[----:B------:R-:W3:Y:S01]  /*ef30*/  LDCU UR9, c[0x0][0x688] ;  /* 0x0000d100ff0977ac */ /* 0x000ee20008000800 */
[----:B------:R-:W-:Y:S01]  /*ef40*/  UISETP.NE.AND UP1, UPT, UR5, URZ, UPT ;  /* 0x000000ff0500728c */ /* 0x000fe2000bf25270 */
        /* <DEDUP_REMOVED lines=268> */
.L_x_1811:
        /* <DEDUP_REMOVED lines=276> */
.L_x_1812:
[----:B------:R-:W1:Y:S01]  /*11150*/  LDCU UR4, c[0x0][0x38c] ;  /* 0x00007180ff0477ac */ /* 0x000e620008000800 */
[----:B------:R-:W-:Y:S01]  /*11160*/  BSSY.RECONVERGENT B0, `(.L_x_1813) ;  /* 0x0000017000007945 */ /* 0x000fe20003800200 */
[----:B------:R-:W-:Y:S02]  /*11170*/  LOP3.LUT P3, RZ, R18, R23, RZ, 0xfc, !PT ;  /* 0x0000001712ff7212 */ /* 0x000fe4000786fcff */
[----:B------:R-:W-:Y:S02]  /*11180*/  PLOP3.LUT P0, PT, PT, PT, PT, 0x8, 0x80 ;  /* 0x000000000080781c */ /* 0x000fe40003f0e170 */
[----:B-1----:R-:W-:-:S13]  /*11190*/  ISETP.GE.AND P1, PT, R7, UR4, PT ;  /* 0x0000000407007c0c */ /* 0x002fda000bf26270 */
[----:B------:R-:W-:Y:S05]  /*111a0*/  @P1 BRA `(.L_x_1814) ;  /* 0x0000000000481947 */ /* 0x000fea0003800000 */
[----:B------:R-:W1:Y:S01]  /*111b0*/  LDC R0, c[0x0][0x39c] ;  /* 0x0000e700ff007b82 */ /* 0x000e620000000800 */
[----:B------:R-:W2:Y:S02]  /*111c0*/  LDCU UR4, c[0x0][0x3a0] ;  /* 0x00007400ff0477ac */ /* 0x000ea40008000800 */
[----:B--2---:R-:W-:-:S04]  /*111d0*/  ISETP.NE.AND P1, PT, RZ, UR4, PT ;  /* 0x00000004ff007c0c */ /* 0x004fc8000bf25270 */
[----:B------:R-:W-:Y:S02]  /*111e0*/  ISETP.NE.AND P1, PT, R23, RZ, P1 ;  /* 0x000000ff1700720c */ /* 0x000fe40000f25270 */
[----:B-1----:R-:W-:-:S04]  /*111f0*/  ISETP.NE.AND P2, PT, R0, RZ, PT ;  /* 0x000000ff0000720c */ /* 0x002fc80003f45270 */
[----:B------:R-:W-:-:S04]  /*11200*/  ISETP.NE.AND P2, PT, R18, RZ, P2 ;  /* 0x000000ff1200720c */ /* 0x000fc80001745270 */
[----:B------:R-:W-:-:S13]  /*11210*/  PLOP3.LUT P1, PT, P2, P1, PT, 0xf8, 0x8f ;  /* 0x00000000008f781c */ /* 0x000fda0001723f70 */
[----:B------:R-:W-:Y:S05]  /*11220*/  @P1 BRA `(.L_x_1814) ;  /* 0x0000000000281947 */ /* 0x000fea0003800000 */
[----:B------:R-:W1:Y:S01]  /*11230*/  LDCU UR4, c[0x0][0x374] ;  /* 0x00006e80ff0477ac */ /* 0x000e620008000800 */
[----:B------:R-:W2:Y:S01]  /*11240*/  LDC.64 R6, c[0x0][0x770] ;  /* 0x0001dc00ff067b82 */ /* 0x000ea20000000a00 */
[----:B------:R-:W-:Y:S01]  /*11250*/  ISETP.NE.AND P0, PT, R0, RZ, PT ;  /* 0x000000ff0000720c */ /* 0x000fe20003f05270 */
[----:B------:R-:W3:Y:S01]  /*11260*/  LDCU UR5, c[0x0][0x360] ;  /* 0x00006c00ff0577ac */ /* 0x000ee20008000800 */
[----:B-1----:R-:W-:-:S11]  /*11270*/  IMAD R3, R19, UR4, R2 ;  /* 0x0000000413037c24 */ /* 0x002fd6000f8e0202 */
[----:B---3--:R-:W-:Y:S01]  /*11280*/  @!P0 IMAD R3, R3, UR5, R18 ;  /* 0x0000000503038c24 */ /* 0x008fe2000f8e0212 */
[----:B------:R-:W-:-:S03]  /*11290*/  PLOP3.LUT P0, PT, PT, PT, PT, 0x80, 0x8 ;  /* 0x000000000008781c */ /* 0x000fc60003f0f070 */
[----:B--2---:R-:W-:-:S05]  /*112a0*/  IMAD.WIDE.U32 R2, R3, 0x4, R6 ;  /* 0x0000000403027825 */ /* 0x004fca00078e0006 */
[----:B------:R1:W-:Y:S04]  /*112b0*/  STG.E.U16 desc[UR36][R2.64], R16 ;  /* 0x0000001002007986 */ /* 0x0003e8000c101524 */
[----:B------:R1:W-:Y:S02]  /*112c0*/  STG.E.U16 desc[UR36][R2.64+0x2], R17 ;  /* 0x0000021102007986 */ /* 0x0003e4000c101524 */
.L_x_1814:
[----:B------:R-:W-:Y:S05]  /*112d0*/  BSYNC.RECONVERGENT B0 ;  /* 0x0000000000007941 */ /* 0x000fea0003800200 */
.L_x_1813:
        /* <DEDUP_REMOVED lines=9> */
[----:B------:R-:W-:Y:S05]  /*11370*/  WARPSYNC.ALL ;  /* 0x0000000000007948 */ /* 0x000fea0003800000 */
[----:B------:R-:W-:Y:S06]  /*11380*/  BAR.SYNC.DEFER_BLOCKING 0x0 ;  /* 0x0000000000007b1d */ /* 0x000fec0000010000 */
[----:B------:R-:W-:Y:S02]  /*11390*/  BSSY.RECONVERGENT B0, `(.L_x_1815) ;  /* 0x0000018000007945 */ /* 0x000fe40003800200 */
[----:B------:R-:W-:Y:S06]  /*113a0*/  BAR.SYNC.DEFER_BLOCKING 0x0 ;  /* 0x0000000000007b1d */ /* 0x000fec0000010000 */
[----:B------:R-:W-:Y:S05]  /*113b0*/  @P3 BRA `(.L_x_1816) ;  /* 0x0000000000543947 */ /* 0x000fea0003800000 */
[----:B------:R-:W2:Y:S01]  /*113c0*/  S2R R9, SR_LANEID ;  /* 0x0000000000097919 */ /* 0x000ea20000000000 */
[----:B------:R-:W-:Y:S01]  /*113d0*/  VOTEU.ANY UR5, UPT, PT ;  /* 0x0000000000057886 */ /* 0x000fe200038e0100 */
[----:B-1----:R-:W1:Y:S01]  /*113e0*/  LDC.64 R2, c[0x0][0x778] ;  /* 0x0001de00ff027b82 */ /* 0x002e620000000a00 */
[----:B------:R-:W2:Y:S01]  /*113f0*/  FLO.U32 R6, UR5 ;  /* 0x0000000500067d00 */ /* 0x000ea200080e0000 */
[----:B------:R-:W3:Y:S01]  /*11400*/  POPC R7, UR5 ;  /* 0x0000000500077d09 */ /* 0x000ee20008000000 */
[----:B-1----:R-:W-:Y:S01]  /*11410*/  IMAD.WIDE.U32 R2, R19, 0x4, R2 ;  /* 0x0000000413027825 */ /* 0x002fe200078e0002 */
[----:B--2---:R-:W-:-:S13]  /*11420*/  ISETP.EQ.U32.AND P1, PT, R6, R9, PT ;  /* 0x000000090600720c */ /* 0x004fda0003f22070 */
[----:B---3--:R-:W2:Y:S01]  /*11430*/  @P1 ATOMG.E.ADD.STRONG.GPU PT, R3, desc[UR36][R2.64], R7 ;  /* 0x80000007020319a8 */ /* 0x008ea200081ef124 */
[----:B------:R-:W1:Y:S01]  /*11440*/  S2UR UR6, SR_CgaCtaId ;  /* 0x00000000000679c3 */ /* 0x000e620000008800 */
[----:B------:R-:W3:Y:S01]  /*11450*/  LDCU UR4, c[0x0][0x374] ;  /* 0x00006e80ff0477ac */ /* 0x000ee20008000800 */
[----:B------:R-:W4:Y:S01]  /*11460*/  S2R R8, SR_LTMASK ;  /* 0x0000000000087919 */ /* 0x000f220000003900 */
[----:B---3--:R-:W-:Y:S01]  /*11470*/  UIADD3 UR4, UPT, UPT, UR4, -0x1, URZ ;  /* 0xffffffff04047890 */ /* 0x008fe2000fffe0ff */
[----:B----4-:R-:W-:Y:S01]  /*11480*/  LOP3.LUT R8, R8, UR5, RZ, 0xc0, !PT ;  /* 0x0000000508087c12 */ /* 0x010fe2000f8ec0ff */
[----:B------:R-:W-:Y:S02]  /*11490*/  UMOV UR5, 0x400 ;  /* 0x0000040000057882 */ /* 0x000fe40000000000 */
[----:B-1----:R-:W-:Y:S01]  /*114a0*/  ULEA UR5, UR6, UR5, 0x18 ;  /* 0x0000000506057291 */ /* 0x002fe2000f8ec0ff */
[----:B------:R-:W1:Y:S01]  /*114b0*/  POPC R9, R8 ;  /* 0x0000000800097309 */ /* 0x000e620000000000 */
[----:B--2---:R-:W1:Y:S02]  /*114c0*/  SHFL.IDX PT, R0, R3, R6, 0x1f ;  /* 0x00001f0603007589 */ /* 0x004e6400000e0000 */
[----:B-1----:R-:W-:-:S04]  /*114d0*/  IADD3 R0, PT, PT, R0, R9, RZ ;  /* 0x0000000900007210 */ /* 0x002fc80007ffe0ff */
[----:B------:R-:W-:-:S04]  /*114e0*/  ISETP.NE.AND P1, PT, R0, UR4, PT ;  /* 0x0000000400007c0c */ /* 0x000fc8000bf25270 */
[----:B------:R-:W-:-:S05]  /*114f0*/  SEL R0, RZ, 0x1, P1 ;  /* 0x00000001ff007807 */ /* 0x000fca0000800000 */
[----:B------:R2:W-:Y:S04]  /*11500*/  STS.U8 [UR5], R0 ;  /* 0x00000000ff007988 */ /* 0x0005e80008000005 */
.L_x_1816:
[----:B------:R-:W-:Y:S05]  /*11510*/  BSYNC.RECONVERGENT B0 ;  /* 0x0000000000007941 */ /* 0x000fea0003800200 */
.L_x_1815:
[----:B------:R-:W3:Y:S08]  /*11520*/  S2UR UR6, SR_CgaCtaId ;  /* 0x00000000000679c3 */ /* 0x000ef00000008800 */
[----:B------:R-:W-:Y:S06]  /*11530*/  BAR.SYNC.DEFER_BLOCKING 0x0 ;  /* 0x0000000000007b1d */ /* 0x000fec0000010000 */
[----:B------:R-:W-:-:S02]  /*11540*/  UMOV UR4, 0x400 ;  /* 0x0000040000047882 */ /* 0x000fc40000000000 */
[----:B---3--:R-:W-:-:S09]  /*11550*/  ULEA UR5, UR6, UR4, 0x18 ;  /* 0x0000000406057291 */ /* 0x008fd2000f8ec0ff */
[----:B--2---:R-:W2:Y:S02]  /*11560*/  LDS.U8 R0, [UR5] ;  /* 0x00000005ff007984 */ /* 0x004ea40008000000 */
[----:B--2---:R-:W-:-:S13]  /*11570*/  ISETP.NE.AND P1, PT, R0, RZ, PT ;  /* 0x000000ff0000720c */ /* 0x004fda0003f25270 */
        /* <DEDUP_REMOVED lines=10> */
[----:B------:R-:W2:Y:S01]  /*11620*/  LDCU UR5, c[0x0][0x39c] ;  /* 0x00007380ff0577ac */ /* 0x000ea20008000800 */
[----:B------:R-:W-:Y:S01]  /*11630*/  BSSY.RECONVERGENT B0, `(.L_x_1817) ;  /* 0x000003f000007945 */ /* 0x000fe20003800200 */
[----:B------:R-:W1:Y:S01]  /*11640*/  LDCU.U16 UR9, c[0x0][0x382] ;  /* 0x00007040ff0977ac */ /* 0x000e620008000400 */
[----:B--2---:R-:W-:Y:S01]  /*11650*/  UISETP.NE.AND UP0, UPT, UR5, URZ, UPT ;  /* 0x000000ff0500728c */ /* 0x004fe2000bf05270 */
[----:B-1----:R-:W-:-:S08]  /*11660*/  MOV R2, UR9 ;  /* 0x0000000900027c02 */ /* 0x002fd00008000f00 */
[----:B------:R-:W-:Y:S05]  /*11670*/  BRA.U !UP0, `(.L_x_1818) ;  /* 0x0000000108787547 */ /* 0x000fea000b800000 */
[----:B------:R-:W1:Y:S01]  /*11680*/  LDCU UR5, c[0x0][0x360] ;  /* 0x00006c00ff0577ac */ /* 0x000e620008000800 */
[----:B------:R-:W-:Y:S01]  /*11690*/  IMAD.U32 R25, RZ, RZ, UR9 ;  /* 0x00000009ff197e24 */ /* 0x000fe2000f8e00ff */
[----:B------:R-:W2:Y:S01]  /*116a0*/  LDCU UR8, c[0x0][0x398] ;  /* 0x00007300ff0877ac */ /* 0x000ea20008000800 */
[----:B-1----:R-:W-:-:S05]  /*116b0*/  IMAD R0, R23, UR5, R18 ;  /* 0x0000000517007c24 */ /* 0x002fca000f8e0212 */
[----:B--2---:R-:W-:-:S13]  /*116c0*/  ISETP.GE.U32.AND P1, PT, R0, UR8, PT ;  /* 0x0000000800007c0c */ /* 0x004fda000bf26070 */
[----:B------:R-:W-:Y:S05]  /*116d0*/  @P1 BRA `(.L_x_1819) ;  /* 0x0000000000d01947 */ /* 0x000fea0003800000 */
[----:B------:R-:W1:Y:S01]  /*116e0*/  LDCU UR7, c[0x0][0x374] ;  /* 0x00006e80ff0777ac */ /* 0x000e620008000800 */
[----:B------:R-:W2:Y:S01]  /*116f0*/  LDC R3, c[0x0][0x364] ;  /* 0x0000d900ff037b82 */ /* 0x000ea20000000800 */
[----:B------:R-:W-:Y:S01]  /*11700*/  BSSY.RECONVERGENT B1, `(.L_x_1820) ;  /* 0x0000014000017945 */ /* 0x000fe20003800200 */
[----:B------:R-:W-:-:S06]  /*11710*/  MOV R25, UR9 ;  /* 0x0000000900197c02 */ /* 0x000fcc0008000f00 */
[----:B------:R-:W3:Y:S01]  /*11720*/  LDC.64 R6, c[0x0][0x770] ;  /* 0x0001dc00ff067b82 */ /* 0x000ee20000000a00 */
[----:B-1----:R-:W-:Y:S02]  /*11730*/  IMAD R19, R19, UR7, RZ ;  /* 0x0000000713137c24 */ /* 0x002fe4000f8e02ff */
[----:B--2---:R-:W-:-:S07]  /*11740*/  IMAD R3, R3, UR5, RZ ;  /* 0x0000000503037c24 */ /* 0x004fce000f8e02ff */
.L_x_1821:
[----:B------:R-:W-:-:S05]  /*11750*/  IADD3 R9, PT, PT, R19, R0, RZ ;  /* 0x0000000013097210 */ /* 0x000fca0007ffe0ff */
[----:B---3--:R-:W-:-:S05]  /*11760*/  IMAD.WIDE.U32 R8, R9, 0x4, R6 ;  /* 0x0000000409087825 */ /* 0x008fca00078e0006 */
[----:B------:R-:W2:Y:S04]  /*11770*/  LDG.E.U16 R10, desc[UR36][R8.64] ;  /* 0x00000024080a7981 */ /* 0x000ea8000c1e1500 */
[----:B------:R-:W3:Y:S01]  /*11780*/  LDG.E.U16 R11, desc[UR36][R8.64+0x2] ;  /* 0x00000224080b7981 */ /* 0x000ee2000c1e1500 */
[----:B------:R-:W-:Y:S01]  /*11790*/  IADD3 R0, PT, PT, R3, R0, RZ ;  /* 0x0000000003007210 */ /* 0x000fe20007ffe0ff */
[----:B------:R-:W-:Y:S01]  /*117a0*/  IMAD.U32 R2, R2, 0x10000, RZ ;  /* 0x0001000002027824 */ /* 0x000fe200078e00ff */
[----:B------:R-:W-:Y:S02]  /*117b0*/  SHF.L.U32 R25, R25, 0x10, RZ ;  /* 0x0000001019197819 */ /* 0x000fe400000006ff */
[----:B------:R-:W-:Y:S02]  /*117c0*/  ISETP.GE.U32.AND P1, PT, R0, UR8, PT ;  /* 0x0000000800007c0c */ /* 0x000fe4000bf26070 */
[----:B--2---:R-:W-:Y:S01]  /*117d0*/  SHF.L.U32 R13, R10, 0x10, RZ ;  /* 0x000000100a0d7819 */ /* 0x004fe200000006ff */
[----:B---3--:R-:W-:-:S04]  /*117e0*/  IMAD.U32 R10, R11, 0x10000, RZ ;  /* 0x000100000b0a7824 */ /* 0x008fc800078e00ff */
[----:B------:R-:W-:Y:S01]  /*117f0*/  FMUL.FTZ R2, R2, R13 ;  /* 0x0000000d02027220 */ /* 0x000fe20000410000 */
[----:B------:R-:W-:-:S05]  /*11800*/  FMUL.FTZ R25, R25, R10 ;  /* 0x0000000a19197220 */ /* 0x000fca0000410000 */
[----:B------:R-:W-:-:S04]  /*11810*/  F2FP.BF16.F32.PACK_AB R2, R25, R2 ;  /* 0x000000021902723e */ /* 0x000fc800000010ff */
[----:B------:R-:W-:Y:S01]  /*11820*/  PRMT R25, R2, 0x7632, R25 ;  /* 0x0000763202197816 */ /* 0x000fe20000000019 */
[----:B------:R-:W-:Y:S06]  /*11830*/  @!P1 BRA `(.L_x_1821) ;  /* 0xfffffffc00c49947 */ /* 0x000fec000383ffff */
[----:B------:R-:W-:Y:S05]  /*11840*/  BSYNC.RECONVERGENT B1 ;  /* 0x0000000000017941 */ /* 0x000fea0003800200 */
.L_x_1820:
[----:B------:R-:W-:Y:S05]  /*11850*/  BRA `(.L_x_1819) ;  /* 0x0000000000707947 */ /* 0x000fea0003800000 */
.L_x_1818:
[----:B------:R-:W1:Y:S01]  /*11860*/  LDCU UR7, c[0x0][0x398] ;  /* 0x00007300ff0777ac */ /* 0x000e620008000800 */
[----:B------:R-:W-:Y:S02]  /*11870*/  MOV R25, UR9 ;  /* 0x0000000900197c02 */ /* 0x000fe40008000f00 */
[----:B-1----:R-:W-:-:S13]  /*11880*/  ISETP.GE.U32.AND P1, PT, R23, UR7, PT ;  /* 0x0000000717007c0c */ /* 0x002fda000bf26070 */
[----:B------:R-:W-:Y:S05]  /*11890*/  @P1 BRA `(.L_x_1819) ;  /* 0x0000000000601947 */ /* 0x000fea0003800000 */
[----:B------:R-:W1:Y:S01]  /*118a0*/  LDCU UR5, c[0x0][0x374] ;  /* 0x00006e80ff0577ac */ /* 0x000e620008000800 */
[----:B------:R-:W2:Y:S01]  /*118b0*/  LDC R11, c[0x0][0x360] ;  /* 0x0000d800ff0b7b82 */ /* 0x000ea20000000800 */
[----:B------:R-:W-:Y:S01]  /*118c0*/  IMAD.U32 R25, RZ, RZ, UR9 ;  /* 0x00000009ff197e24 */ /* 0x000fe2000f8e00ff */
[----:B------:R-:W-:-:S06]  /*118d0*/  MOV R0, R23 ;  /* 0x0000001700007202 */ /* 0x000fcc0000000f00 */
[----:B------:R-:W3:Y:S08]  /*118e0*/  LDC.64 R6, c[0x0][0x770] ;  /* 0x0001dc00ff067b82 */ /* 0x000ef00000000a00 */
[----:B------:R-:W4:Y:S01]  /*118f0*/  LDC R13, c[0x0][0x364] ;  /* 0x0000d900ff0d7b82 */ /* 0x000f220000000800 */
[----:B-1----:R-:W-:-:S07]  /*11900*/  IMAD R19, R19, UR5, RZ ;  /* 0x0000000513137c24 */ /* 0x002fce000f8e02ff */
.L_x_1822:
[----:B------:R-:W-:-:S05]  /*11910*/  IADD3 R9, PT, PT, R19, R0, RZ ;  /* 0x0000000013097210 */ /* 0x000fca0007ffe0ff */
[----:B--2---:R-:W-:-:S04]  /*11920*/  IMAD R9, R9, R11, R18 ;  /* 0x0000000b09097224 */ /* 0x004fc800078e0212 */
[----:B---3--:R-:W-:-:S05]  /*11930*/  IMAD.WIDE.U32 R8, R9, 0x4, R6 ;  /* 0x0000000409087825 */ /* 0x008fca00078e0006 */
[----:B------:R-:W2:Y:S04]  /*11940*/  LDG.E.U16 R3, desc[UR36][R8.64] ;  /* 0x0000002408037981 */ /* 0x000ea8000c1e1500 */
[----:B------:R-:W3:Y:S01]  /*11950*/  LDG.E.U16 R10, desc[UR36][R8.64+0x2] ;  /* 0x00000224080a7981 */ /* 0x000ee2000c1e1500 */
[----:B----4-:R-:W-:Y:S01]  /*11960*/  IADD3 R0, PT, PT, R13, R0, RZ ;  /* 0x000000000d007210 */ /* 0x010fe20007ffe0ff */
        /* <DEDUP_REMOVED lines=8> */
[C---:B------:R-:W-:Y:S02]  /*119f0*/  PRMT R25, R3.reuse, 0x7632, R25 ;  /* 0x0000763203197816 */ /* 0x040fe40000000019 */
[----:B------:R-:W-:Y:S01]  /*11a00*/  PRMT R2, R3, 0x7610, R2 ;  /* 0x0000761003027816 */ /* 0x000fe20000000002 */
[----:B------:R-:W-:Y:S06]  /*11a10*/  @!P1 BRA `(.L_x_1822) ;  /* 0xfffffffc00bc9947 */ /* 0x000fec000383ffff */
.L_x_1819:
[----:B------:R-:W-:Y:S05]  /*11a20*/  BSYNC.RECONVERGENT B0 ;  /* 0x0000000000007941 */ /* 0x000fea0003800200 */
.L_x_1817:
[----:B------:R-:W1:Y:S01]  /*11a30*/  LDCU UR5, c[0x0][0x360] ;  /* 0x00006c00ff0577ac */ /* 0x000e620008000800 */
[----:B------:R-:W-:Y:S01]  /*11a40*/  PRMT R3, R2, 0x5410, R25 ;  /* 0x0000541002037816 */ /* 0x000fe20000000019 */
[----:B------:R-:W-:-:S04]  /*11a50*/  UIADD3 UR4, UPT, UPT, UR4, 0x10, URZ ;  /* 0x0000001004047890 */ /* 0x000fc8000fffe0ff */
[----:B------:R-:W-:Y:S01]  /*11a60*/  ULEA UR8, UR6, UR4, 0x18 ;  /* 0x0000000406087291 */ /* 0x000fe2000f8ec0ff */
[----:B------:R-:W2:Y:S01]  /*11a70*/  LDCU UR6, c[0x0][0x364] ;  /* 0x00006c80ff0677ac */ /* 0x000ea20008000800 */
[----:B-1----:R-:W-:-:S05]  /*11a80*/  IMAD R0, R23, UR5, R18 ;  /* 0x0000000517007c24 */ /* 0x002fca000f8e0212 */
[----:B------:R-:W-:-:S05]  /*11a90*/  LEA R0, R0, UR8, 0x2 ;  /* 0x0000000800007c11 */ /* 0x000fca000f8e10ff */
[----:B------:R1:W-:Y:S01]  /*11aa0*/  STS [R0], R3 ;  /* 0x0000000300007388 */ /* 0x0003e20000000800 */
[----:B--2---:R-:W-:-:S09]  /*11ab0*/  UISETP.GE.U32.AND UP0, UPT, UR6, 0x2, UPT ;  /* 0x000000020600788c */ /* 0x004fd2000bf06070 */
[----:B-1----:R-:W-:Y:S05]  /*11ac0*/  BRA.U !UP0, `(.L_x_1823) ;  /* 0x0000000108687547 */ /* 0x002fea000b800000 */
[----:B------:R-:W-:-:S05]  /*11ad0*/  UMOV UR4, UR6 ;  /* 0x0000000600047c82 */ /* 0x000fca0008000000 */
.L_x_1826:
[----:B------:R-:W-:Y:S01]  /*11ae0*/  USHF.R.U32.HI UR7, URZ, 0x1, UR4 ;  /* 0x00000001ff077899 */ /* 0x000fe20008011604 */
[----:B------:R-:W-:Y:S05]  /*11af0*/  BAR.SYNC.DEFER_BLOCKING 0x0 ;  /* 0x0000000000007b1d */ /* 0x000fea0000010000 */
[----:B-1----:R-:W-:Y:S01]  /*11b00*/  IADD3 R3, PT, PT, R23, UR7, RZ ;  /* 0x0000000717037c10 */ /* 0x002fe2000fffe0ff */
[----:B------:R-:W-:Y:S03]  /*11b10*/  BSSY.RECONVERGENT B0, `(.L_x_1824) ;  /* 0x0000012000007945 */ /* 0x000fe60003800200 */
[----:B------:R-:W-:-:S04]  /*11b20*/  ISETP.GE.U32.AND P1, PT, R3, UR6, PT ;  /* 0x0000000603007c0c */ /* 0x000fc8000bf26070 */
[----:B------:R-:W-:-:S13]  /*11b30*/  ISETP.GE.U32.OR P1, PT, R23, UR7, P1 ;  /* 0x0000000717007c0c */ /* 0x000fda0008f26470 */
[----:B------:R-:W-:Y:S05]  /*11b40*/  @P1 BRA `(.L_x_1825) ;  /* 0x0000000000381947 */ /* 0x000fea0003800000 */
[----:B------:R-:W-:Y:S01]  /*11b50*/  IMAD R3, R3, UR5, R18 ;  /* 0x0000000503037c24 */ /* 0x000fe2000f8e0212 */
[----:B------:R-:W-:Y:S01]  /*11b60*/  SHF.L.U32 R25, R25, 0x10, RZ ;  /* 0x0000001019197819 */ /* 0x000fe200000006ff */
[----:B------:R-:W-:-:S03]  /*11b70*/  IMAD.U32 R2, R2, 0x10000, RZ ;  /* 0x0001000002027824 */ /* 0x000fc600078e00ff */
[----:B------:R-:W-:-:S06]  /*11b80*/  LEA R3, R3, UR8, 0x2 ;  /* 0x0000000803037c11 */ /* 0x000fcc000f8e10ff */
[----:B------:R-:W1:Y:S02]  /*11b90*/  LDS R3, [R3] ;  /* 0x0000000003037984 */ /* 0x000e640000000800 */
[C---:B-1----:R-:W-:Y:S02]  /*11ba0*/  PRMT R6, R3.reuse, 0x7632, R6 ;  /* 0x0000763203067816 */ /* 0x042fe40000000006 */
[----:B------:R-:W-:-:S03]  /*11bb0*/  SHF.L.U32 R7, R3, 0x10, RZ ;  /* 0x0000001003077819 */ /* 0x000fc600000006ff */
[----:B------:R-:W-:Y:S02]  /*11bc0*/  IMAD.U32 R6, R6, 0x10000, RZ ;  /* 0x0001000006067824 */ /* 0x000fe400078e00ff */
[----:B------:R-:W-:Y:S02]  /*11bd0*/  FMUL.FTZ R2, R2, R7 ;  /* 0x0000000702027220 */ /* 0x000fe40000410000 */
[----:B------:R-:W-:-:S05]  /*11be0*/  FMUL.FTZ R25, R25, R6 ;  /* 0x0000000619197220 */ /* 0x000fca0000410000 */
[----:B------:R-:W-:-:S04]  /*11bf0*/  F2FP.BF16.F32.PACK_AB R2, R25, R2 ;  /* 0x000000021902723e */ /* 0x000fc800000010ff */
[----:B------:R-:W-:-:S04]  /*11c00*/  PRMT R25, R2, 0x7632, R25 ;  /* 0x0000763202197816 */ /* 0x000fc80000000019 */
[----:B------:R-:W-:-:S05]  /*11c10*/  PRMT R3, R2, 0x5410, R25 ;  /* 0x0000541002037816 */ /* 0x000fca0000000019 */
[----:B------:R1:W-:Y:S02]  /*11c20*/  STS [R0], R3 ;  /* 0x0000000300007388 */ /* 0x0003e40000000800 */
.L_x_1825:
[----:B------:R-:W-:Y:S05]  /*11c30*/  BSYNC.RECONVERGENT B0 ;  /* 0x0000000000007941 */ /* 0x000fea0003800200 */
.L_x_1824:
[----:B------:R-:W-:-:S03]  /*11c40*/  UISETP.GT.U32.AND UP0, UPT, UR4, 0x3, UPT ;  /* 0x000000030400788c */ /* 0x000fc6000bf04070 */
[----:B------:R-:W-:-:S06]  /*11c50*/  UMOV UR4, UR7 ;  /* 0x0000000700047c82 */ /* 0x000fcc0008000000 */
[----:B------:R-:W-:Y:S05]  /*11c60*/  BRA.U UP0, `(.L_x_1826) ;  /* 0xfffffffd009c7547 */ /* 0x000fea000b83ffff */
.L_x_1823:
[----:B------:R-:W2:Y:S02]  /*11c70*/  LDCU UR4, c[0x0][0x39c] ;  /* 0x00007380ff0477ac */ /* 0x000ea40008000800 */
[----:B--2---:R-:W-:-:S09]  /*11c80*/  UISETP.NE.AND UP0, UPT, UR4, URZ, UPT ;  /* 0x000000ff0400728c */ /* 0x004fd2000bf05270 */
[----:B------:R-:W-:Y:S05]  /*11c90*/  BRA.U !UP0, `(.L_x_1827) ;  /* 0x0000000108d47547 */ /* 0x000fea000b800000 */
[----:B------:R-:W-:Y:S02]  /*11ca0*/  UISETP.GE.U32.AND UP0, UPT, UR5, 0x21, UPT ;  /* 0x000000210500788c */ /* 0x000fe4000bf06070 */
[----:B------:R-:W-:-:S07]  /*11cb0*/  UMOV UR4, UR5 ;  /* 0x0000000500047c82 */ /* 0x000fce0008000000 */
[----:B------:R-:W-:Y:S05]  /*11cc0*/  BRA.U !UP0, `(.L_x_1828) ;  /* 0x0000000108787547 */ /* 0x000fea000b800000 */
[----:B-1----:R-:W-:Y:S01]  /*11cd0*/  PRMT R3, R2, 0x5410, R25 ;  /* 0x0000541002037816 */ /* 0x002fe20000000019 */
[----:B------:R-:W-:Y:S01]  /*11ce0*/  UISETP.GE.U32.AND UP0, UPT, UR5, 0x40, UPT ;  /* 0x000000400500788c */ /* 0x000fe2000bf06070 */
[----:B------:R-:W-:-:S03]  /*11cf0*/  UMOV UR4, 0x20 ;  /* 0x0000002000047882 */ /* 0x000fc60000000000 */
[----:B------:R2:W-:Y:S05]  /*11d00*/  STS [R0], R3 ;  /* 0x0000000300007388 */ /* 0x0005ea0000000800 */
[----:B------:R-:W-:Y:S05]  /*11d10*/  BRA.U !UP0, `(.L_x_1828) ;  /* 0x0000000108647547 */ /* 0x000fea000b800000 */
[----:B--2---:R-:W-:-:S07]  /*11d20*/  MOV R3, UR5 ;  /* 0x0000000500037c02 */ /* 0x004fce0008000f00 */
.L_x_1831:
[----:B------:R-:W-:Y:S01]  /*11d30*/  SHF.R.U32.HI R9, RZ, 0x1, R3 ;  /* 0x00000001ff097819 */ /* 0x000fe20000011603 */
[----:B------:R-:W-:Y:S01]  /*11d40*/  BAR.SYNC.DEFER_BLOCKING 0x0 ;  /* 0x0000000000007b1d */ /* 0x000fe20000010000 */
[----:B------:R-:W-:Y:S02]  /*11d50*/  ISETP.GT.U32.AND P2, PT, R3, 0x7f, PT ;  /* 0x0000007f0300780c */ /* 0x000fe40003f44070 */
[----:B------:R-:W-:-:S03]  /*11d60*/  IADD3 R6, PT, PT, R9, R18, RZ ;  /* 0x0000001209067210 */ /* 0x000fc60007ffe0ff */
[----:B------:R-:W-:Y:S01]  /*11d70*/  BSSY.RECONVERGENT B0, `(.L_x_1829) ;  /* 0x0000011000007945 */ /* 0x000fe20003800200 */
[----:B------:R-:W-:-:S04]  /*11d80*/  ISETP.GE.U32.AND P1, PT, R6, UR5, PT ;  /* 0x0000000506007c0c */ /* 0x000fc8000bf26070 */
[----:B------:R-:W-:-:S13]  /*11d90*/  ISETP.GE.U32.OR P1, PT, R18, R9, P1 ;  /* 0x000000091200720c */ /* 0x000fda0000f26470 */
[----:B------:R-:W-:Y:S05]  /*11da0*/  @P1 BRA `(.L_x_1830) ;  /* 0x0000000000341947 */ /* 0x000fea0003800000 */
[----:B------:R-:W-:Y:S01]  /*11db0*/  IMAD R3, R9, 0x4, R0 ;  /* 0x0000000409037824 */ /* 0x000fe200078e0200 */
[----:B------:R-:W-:Y:S02]  /*11dc0*/  SHF.L.U32 R7, R2, 0x10, RZ ;  /* 0x0000001002077819 */ /* 0x000fe400000006ff */
[----:B------:R-:W-:-:S03]  /*11dd0*/  SHF.L.U32 R25, R25, 0x10, RZ ;  /* 0x0000001019197819 */ /* 0x000fc600000006ff */
[----:B------:R-:W1:Y:S02]  /*11de0*/  LDS R3, [R3] ;  /* 0x0000000003037984 */ /* 0x000e640000000800 */
[C---:B-1----:R-:W-:Y:S01]  /*11df0*/  PRMT R6, R3.reuse, 0x7632, R6 ;  /* 0x0000763203067816 */ /* 0x042fe20000000006 */
[----:B------:R-:W-:-:S03]  /*11e00*/  IMAD.U32 R2, R3, 0x10000, RZ ;  /* 0x0001000003027824 */ /* 0x000fc600078e00ff */
[----:B------:R-:W-:Y:S01]  /*11e10*/  SHF.L.U32 R6, R6, 0x10, RZ ;  /* 0x0000001006067819 */ /* 0x000fe200000006ff */
[----:B------:R-:W-:-:S04]  /*11e20*/  FMUL.FTZ R2, R7, R2 ;  /* 0x0000000207027220 */ /* 0x000fc80000410000 */
[----:B------:R-:W-:-:S05]  /*11e30*/  FMUL.FTZ R7, R25, R6 ;  /* 0x0000000619077220 */ /* 0x000fca0000410000 */
[----:B------:R-:W-:-:S04]  /*11e40*/  F2FP.BF16.F32.PACK_AB R2, R7, R2 ;  /* 0x000000020702723e */ /* 0x000fc800000010ff */
[----:B------:R-:W-:-:S04]  /*11e50*/  PRMT R25, R2, 0x7632, R25 ;  /* 0x0000763202197816 */ /* 0x000fc80000000019 */
[----:B------:R-:W-:-:S05]  /*11e60*/  PRMT R3, R2, 0x5410, R25 ;  /* 0x0000541002037816 */ /* 0x000fca0000000019 */
[----:B------:R1:W-:Y:S02]  /*11e70*/  STS [R0], R3 ;  /* 0x0000000300007388 */ /* 0x0003e40000000800 */
.L_x_1830:
[----:B------:R-:W-:Y:S05]  /*11e80*/  BSYNC.RECONVERGENT B0 ;  /* 0x0000000000007941 */ /* 0x000fea0003800200 */
.L_x_1829:
[----:B-1----:R-:W-:Y:S01]  /*11e90*/  MOV R3, R9 ;  /* 0x0000000900037202 */ /* 0x002fe20000000f00 */
[----:B------:R-:W-:Y:S06]  /*11ea0*/  @P2 BRA `(.L_x_1831) ;  /* 0xfffffffc00a02947 */ /* 0x000fec000383ffff */
.L_x_1828:
[----:B------:R-:W-:Y:S01]  /*11eb0*/  BAR.SYNC.DEFER_BLOCKING 0x0 ;  /* 0x0000000000007b1d */ /* 0x000fe20000010000 */
[----:B------:R-:W-:-:S09]  /*11ec0*/  UISETP.GE.U32.AND UP0, UPT, UR4, 0x2, UPT ;  /* 0x000000020400788c */ /* 0x000fd2000bf06070 */
[----:B------:R-:W-:Y:S05]  /*11ed0*/  BRA.U !UP0, `(.L_x_1827) ;  /* 0x0000000108447547 */ /* 0x000fea000b800000 */
[----:B-12---:R-:W-:-:S07]  /*11ee0*/  IMAD.MOV.U32 R0, RZ, RZ, 0x1 ;  /* 0x00000001ff007424 */ /* 0x006fce00078e00ff */
.L_x_1832:
[----:B------:R-:W-:Y:S02]  /*11ef0*/  SHF.L.U32 R25, R25, 0x10, RZ ;  /* 0x0000001019197819 */ /* 0x000fe400000006ff */
[----:B------:R-:W-:-:S03]  /*11f00*/  SHF.L.U32 R9, R2, 0x10, RZ ;  /* 0x0000001002097819 */ /* 0x000fc600000006ff */
[----:B------:R-:W1:Y:S04]  /*11f10*/  SHFL.DOWN PT, R6, R25, R0, 0x1f ;  /* 0x08001f0019067589 */ /* 0x000e6800000e0000 */
[----:B------:R2:W3:Y:S02]  /*11f20*/  SHFL.DOWN PT, R3, R9, R0, 0x1f ;  /* 0x08001f0009037589 */ /* 0x0004e400000e0000 */
[----:B--2---:R-:W-:-:S04]  /*11f30*/  SHF.L.U32 R0, R0, 0x1, RZ ;  /* 0x0000000100007819 */ /* 0x004fc800000006ff */
[----:B------:R-:W-:Y:S01]  /*11f40*/  ISETP.GE.AND P1, PT, R0, UR4, PT ;  /* 0x0000000400007c0c */ /* 0x000fe2000bf26270 */
        /* <DEDUP_REMOVED lines=8> */
[----:B------:R-:W-:Y:S01]  /*11fd0*/  F2FP.BF16.F32.PACK_AB R2, RZ, R2 ;  /* 0x00000002ff02723e */ /* 0x000fe200000010ff */
[----:B------:R-:W-:Y:S06]  /*11fe0*/  @!P1 BRA `(.L_x_1832) ;  /* 0xfffffffc00c09947 */ /* 0x000fec000383ffff */
.L_x_1827:
[----:B------:R-:W-:Y:S05]  /*11ff0*/  @!P0 EXIT ;  /* 0x000000000000894d */ /* 0x000fea0003800000 */
[----:B------:R-:W3:Y:S02]  /*12000*/  LDCU.64 UR4, c[0x0][0x768] ;  /* 0x0000ed00ff0477ac */ /* 0x000ee40008000a00 */
[----:B---3--:R-:W-:-:S04]  /*12010*/  UISETP.NE.U32.AND UP0, UPT, UR4, URZ, UPT ;  /* 0x000000ff0400728c */ /* 0x008fc8000bf05070 */
[----:B------:R-:W-:-:S09]  /*12020*/  UISETP.NE.AND.EX UP0, UPT, UR5, URZ, UPT, UP0 ;  /* 0x000000ff0500728c */ /* 0x000fd2000bf05300 */
[----:B------:R-:W-:Y:S05]  /*12030*/  BRA.U UP0, `(.L_x_1833) ;  /* 0x0000000500147547 */ /* 0x000fea000b800000 */
[----:B------:R-:W3:Y:S01]  /*12040*/  LDCU.U8 UR6, c[0x0][0x788] ;  /* 0x0000f100ff0677ac */ /* 0x000ee20008000000 */
[----:B------:R-:W4:Y:S01]  /*12050*/  LDCU.64 UR4, c[0x0][0x758] ;  /* 0x0000eb00ff0477ac */ /* 0x000f220008000a00 */
[----:B---3--:R-:W-:Y:S02]  /*12060*/  ISETP.NE.AND P0, PT, RZ, UR6, PT ;  /* 0x00000006ff007c0c */ /* 0x008fe4000bf05270 */
[----:B----4-:R-:W-:Y:S02]  /*12070*/  IADD3 R6, P2, PT, R24, UR4, RZ ;  /* 0x0000000418067c10 */ /* 0x010fe4000ff5e0ff */
[----:B------:R-:W-:-:S03]  /*12080*/  IADD3 R4, P1, PT, R22, UR4, RZ ;  /* 0x0000000416047c10 */ /* 0x000fc6000ff3e0ff */
[----:B------:R-:W-:Y:S01]  /*12090*/  IMAD.X R7, RZ, RZ, UR5, P2 ;  /* 0x00000005ff077e24 */ /* 0x000fe200090e06ff */
[----:B------:R-:W-:-:S05]  /*120a0*/  IADD3.X R5, PT, PT, RZ, UR5, RZ, P1, !PT ;  /* 0x00000005ff057c10 */ /* 0x000fca0008ffe4ff */
[----:B-12---:R-:W2:Y:S04]  /*120b0*/  @P0 LDG.E.U16 R0, desc[UR36][R6.64] ;  /* 0x0000002406000981 */ /* 0x006ea8000c1e1500 */
[----:B------:R-:W3:Y:S01]  /*120c0*/  @P0 LDG.E.U16 R3, desc[UR36][R4.64] ;  /* 0x0000002404030981 */ /* 0x000ee2000c1e1500 */
[----:B------:R-:W1:Y:S01]  /*120d0*/  LDCU.U8 UR4, c[0x0][0x789] ;  /* 0x0000f120ff0477ac */ /* 0x000e620008000000 */
[----:B------:R-:W-:Y:S02]  /*120e0*/  @P0 SHF.L.U32 R9, R2, 0x10, RZ ;  /* 0x0000001002090819 */ /* 0x000fe400000006ff */
[----:B------:R-:W-:Y:S02]  /*120f0*/  @P0 SHF.L.U32 R8, R25, 0x10, RZ ;  /* 0x0000001019080819 */ /* 0x000fe400000006ff */
[----:B-1----:R-:W-:Y:S01]  /*12100*/  ISETP.NE.AND P1, PT, RZ, UR4, PT ;  /* 0x00000004ff007c0c */ /* 0x002fe2000bf25270 */
[----:B--2---:R-:W-:Y:S01]  /*12110*/  @P0 IMAD.U32 R0, R0, 0x10000, RZ ;  /* 0x0001000000000824 */ /* 0x004fe200078e00ff */
[----:B---3--:R-:W-:-:S03]  /*12120*/  @P0 SHF.L.U32 R3, R3, 0x10, RZ ;  /* 0x0000001003030819 */ /* 0x008fc600000006ff */
[----:B------:R-:W-:Y:S02]  /*12130*/  @P0 FMUL.FTZ R0, R9, R0 ;  /* 0x0000000009000220 */ /* 0x000fe40000410000 */
[----:B------:R-:W-:-:S03]  /*12140*/  @P0 FMUL.FTZ R3, R8, R3 ;  /* 0x0000000308030220 */ /* 0x000fc60000410000 */
[----:B------:R-:W-:Y:S02]  /*12150*/  @P0 F2FP.BF16.F32.PACK_AB R0, RZ, R0 ;  /* 0x00000000ff00023e */ /* 0x000fe400000010ff */
[----:B------:R-:W-:Y:S02]  /*12160*/  @P0 F2FP.BF16.F32.PACK_AB R3, RZ, R3 ;  /* 0x00000003ff03023e */ /* 0x000fe400000010ff */
[----:B------:R-:W-:Y:S02]  /*12170*/  @P0 PRMT R2, R0, 0x7610, R2 ;  /* 0x0000761000020816 */ /* 0x000fe40000000002 */
[----:B------:R-:W-:-:S03]  /*12180*/  @P0 PRMT R25, R3, 0x7610, R25 ;  /* 0x0000761003190816 */ /* 0x000fc60000000019 */
[----:B------:R1:W-:Y:S04]  /*12190*/  @!P1 STG.E.U16 desc[UR36][R6.64], R2 ;  /* 0x0000000206009986 */ /* 0x0003e8000c101524 */
[----:B------:R1:W-:Y:S01]  /*121a0*/  @!P1 STG.E.U16 desc[UR36][R4.64], R25 ;  /* 0x0000001904009986 */ /* 0x0003e2000c101524 */
[----:B------:R-:W-:Y:S05]  /*121b0*/  @!P1 EXIT ;  /* 0x000000000000994d */ /* 0x000fea0003800000 */
[----:B------:R-:W2:Y:S02]  /*121c0*/  LDCU UR4, c[0x0][0x78c] ;  /* 0x0000f180ff0477ac */ /* 0x000ea40008000800 */
[----:B--2---:R-:W-:-:S09]  /*121d0*/  UISETP.NE.AND UP0, UPT, UR4, 0x1, UPT ;  /* 0x000000010400788c */ /* 0x004fd2000bf05270 */
[----:B------:R-:W-:Y:S05]  /*121e0*/  BRA.U !UP0, `(.L_x_1834) ;  /* 0x0000000108907547 */ /* 0x000fea000b800000 */
[----:B------:R-:W-:Y:S01]  /*121f0*/  MOV R16, 0x660 ;  /* 0x0000066000107802 */ /* 0x000fe20000000f00 */
[----:B------:R-:W1:Y:S01]  /*12200*/  LDCU.64 UR4, c[0x4][0x650] ;  /* 0x0100ca00ff0477ac */ /* 0x000e620008000a00 */
[----:B------:R-:W-:Y:S02]  /*12210*/  HFMA2 R12, -RZ, RZ, 0, 5.9604644775390625e-08 ;  /* 0x00000001ff0c7431 */ /* 0x000fe400000001ff */
[----:B------:R-:W-:Y:S01]  /*12220*/  IMAD.MOV.U32 R8, RZ, RZ, 0x2ef ;  /* 0x000002efff087424 */ /* 0x000fe200078e00ff */
[----:B------:R2:W3:Y:S01]  /*12230*/  LDC.64 R14, c[0x4][R16] ;  /* 0x01000000100e7b82 */ /* 0x0004e20000000a00 */
[----:B------:R-:W4:Y:S01]  /*12240*/  LDCU.64 UR8, c[0x4][0x640] ;  /* 0x0100c800ff0877ac */ /* 0x000f220008000a00 */
[----:B------:R-:W-:Y:S01]  /*12250*/  MOV R13, RZ ;  /* 0x000000ff000d7202 */ /* 0x000fe20000000f00 */
[----:B------:R-:W5:Y:S01]  /*12260*/  LDCU.64 UR6, c[0x4][0x4a8] ;  /* 0x01009500ff0677ac */ /* 0x000f620008000a00 */
[----:B-1----:R-:W-:Y:S01]  /*12270*/  IMAD.U32 R4, RZ, RZ, UR4 ;  /* 0x00000004ff047e24 */ /* 0x002fe2000f8e00ff */
[----:B------:R-:W-:-:S02]  /*12280*/  MOV R5, UR5 ;  /* 0x0000000500057c02 */ /* 0x000fc40008000f00 */
[----:B----4-:R-:W-:Y:S01]  /*12290*/  MOV R6, UR8 ;  /* 0x0000000800067c02 */ /* 0x010fe20008000f00 */
[----:B------:R-:W-:Y:S01]  /*122a0*/  IMAD.U32 R7, RZ, RZ, UR9 ;  /* 0x00000009ff077e24 */ /* 0x000fe2000f8e00ff */
[----:B-----5:R-:W-:Y:S02]  /*122b0*/  MOV R10, UR6 ;  /* 0x00000006000a7c02 */ /* 0x020fe40008000f00 */
[----:B--2---:R-:W-:-:S07]  /*122c0*/  MOV R11, UR7 ;  /* 0x00000007000b7c02 */ /* 0x004fce0008000f00 */
[----:B------:R-:W-:-:S07]  /*122d0*/  LEPC R20, `(.L_x_1835) ;  /* 0x000000001014794e */ /* 0x000fce0000000000 */
[----:B0--3--:R-:W-:Y:S05]  /*122e0*/  CALL.ABS.NOINC R14 ;  /* 0x000000000e007343 */ /* 0x009fea0003c00000 */
.L_x_1835:
[----:B------:R-:W0:Y:S01]  /*122f0*/  LDCU.64 UR4, c[0x0][0x758] ;  /* 0x0000eb00ff0477ac */ /* 0x000e220008000a00 */
[----:B------:R-:W1:Y:S01]  /*12300*/  LDC.64 R16, c[0x4][R16] ;  /* 0x0100000010107b82 */ /* 0x000e620000000a00 */
[----:B------:R-:W-:Y:S01]  /*12310*/  HFMA2 R8, -RZ, RZ, 0, 4.4763088226318359375e-05 ;  /* 0x000002efff087431 */ /* 0x000fe200000001ff */
[----:B------:R-:W-:Y:S01]  /*12320*/  MOV R12, 0x1 ;  /* 0x00000001000c7802 */ /* 0x000fe20000000f00 */
[----:B------:R-:W2:Y:S01]  /*12330*/  LDCU.64 UR6, c[0x4][0x650] ;  /* 0x0100ca00ff0677ac */ /* 0x000ea20008000a00 */
[----:B------:R-:W-:Y:S01]  /*12340*/  IMAD.MOV.U32 R13, RZ, RZ, RZ ;  /* 0x000000ffff0d7224 */ /* 0x000fe200078e00ff */
[----:B------:R-:W3:Y:S01]  /*12350*/  LDCU.64 UR8, c[0x4][0x640] ;  /* 0x0100c800ff0877ac */ /* 0x000ee20008000a00 */
[----:B0-----:R-:W-:Y:S02]  /*12360*/  IADD3 R14, P0, PT, R24, UR4, RZ ;  /* 0x00000004180e7c10 */ /* 0x001fe4000ff1e0ff */
[----:B--2---:R-:W-:-:S03]  /*12370*/  MOV R4, UR6 ;  /* 0x0000000600047c02 */ /* 0x004fc60008000f00 */
[----:B------:R-:W-:Y:S01]  /*12380*/  IMAD.X R15, RZ, RZ, UR5, P0 ;  /* 0x00000005ff0f7e24 */ /* 0x000fe200080e06ff */
[----:B------:R-:W0:Y:S01]  /*12390*/  LDCU.64 UR4, c[0x4][0x4a8] ;  /* 0x01009500ff0477ac */ /* 0x000e220008000a00 */
[----:B------:R-:W-:Y:S01]  /*123a0*/  MOV R5, UR7 ;  /* 0x0000000700057c02 */ /* 0x000fe20008000f00 */
[----:B---3--:R-:W-:Y:S01]  /*123b0*/  IMAD.U32 R6, RZ, RZ, UR8 ;  /* 0x00000008ff067e24 */ /* 0x008fe2000f8e00ff */
[----:B------:R-:W-:Y:S01]  /*123c0*/  MOV R7, UR9 ;  /* 0x0000000900077c02 */ /* 0x000fe20008000f00 */
[----:B------:R2:W-:Y:S01]  /*123d0*/  STG.E.U16 desc[UR36][R14.64], R2 ;  /* 0x000000020e007986 */ /* 0x0005e2000c101524 */
[----:B0-----:R-:W-:Y:S01]  /*123e0*/  MOV R10, UR4 ;  /* 0x00000004000a7c02 */ /* 0x001fe20008000f00 */
[----:B--2---:R-:W-:-:S07]  /*123f0*/  IMAD.U32 R11, RZ, RZ, UR5 ;  /* 0x00000005ff0b7e24 */ /* 0x004fce000f8e00ff */
[----:B------:R-:W-:-:S07]  /*12400*/  LEPC R20, `(.L_x_1836) ;  /* 0x000000001014794e */ /* 0x000fce0000000000 */
[----:B-1----:R-:W-:Y:S05]  /*12410*/  CALL.ABS.NOINC R16 ;  /* 0x0000000010007343 */ /* 0x002fea0003c00000 */
.L_x_1836:
[----:B------:R-:W-:Y:S05]  /*12420*/  BRA `(.L_x_1837) ;  /* 0x0000000000047947 */ /* 0x000fea0003800000 */
.L_x_1834:
[----:B------:R2:W-:Y:S02]  /*12430*/  STG.E.U16 desc[UR36][R6.64], R2 ;  /* 0x0000000206007986 */ /* 0x0005e4000c101524 */
.L_x_1837:
[----:B------:R-:W3:Y:S02]  /*12440*/  LDCU.64 UR4, c[0x0][0x758] ;  /* 0x0000eb00ff0477ac */ /* 0x000ee40008000a00 */
[----:B---3--:R-:W-:-:S04]  /*12450*/  IADD3 R22, P0, PT, R22, UR4, RZ ;  /* 0x0000000416167c10 */ /* 0x008fc8000ff1e0ff */
[----:B------:R-:W-:-:S05]  /*12460*/  IADD3.X R23, PT, PT, RZ, UR5, RZ, P0, !PT ;  /* 0x00000005ff177c10 */ /* 0x000fca00087fe4ff */
[----:B------:R-:W-:Y:S01]  /*12470*/  STG.E.U16 desc[UR36][R22.64], R25 ;  /* 0x0000001916007986 */ /* 0x000fe2000c101524 */
[----:B------:R-:W-:Y:S05]  /*12480*/  EXIT ;  /* 0x000000000000794d */ /* 0x000fea0003800000 */
.L_x_1833:
[----:B------:R-:W3:Y:S01]  /*12490*/  LDCU.U8 UR4, c[0x0][0x788] ;  /* 0x0000f100ff0477ac */ /* 0x000ee20008000000 */
[----:B------:R-:W4:Y:S01]  /*124a0*/  LDCU.U8 UR5, c[0x0][0x789] ;  /* 0x0000f120ff0577ac */ /* 0x000f220008000000 */
[----:B---3--:R-:W-:Y:S02]  /*124b0*/  UISETP.NE.AND UP1, UPT, UR4, URZ, UPT ;  /* 0x000000ff0400728c */ /* 0x008fe4000bf25270 */
[----:B----4-:R-:W-:-:S07]  /*124c0*/  UISETP.NE.AND UP0, UPT, UR5, URZ, UPT ;  /* 0x000000ff0500728c */ /* 0x010fce000bf05270 */
[----:B------:R-:W-:Y:S05]  /*124d0*/  BRA.U !UP1, `(.L_x_1838) ;  /* 0x00000001092c7547 */ /* 0x000fea000b800000 */
[----:B-12---:R-:W2:Y:S04]  /*124e0*/  LDG.E.U16 R0, desc[UR36][R4.64] ;  /* 0x0000002404007981 */ /* 0x006ea8000c1e1500 */
[----:B------:R-:W3:Y:S01]  /*124f0*/  LDG.E.U16 R3, desc[UR36][R4.64+0x2] ;  /* 0x0000022404037981 */ /* 0x000ee2000c1e1500 */
[----:B------:R-:W-:Y:S01]  /*12500*/  SHF.L.U32 R7, R2, 0x10, RZ ;  /* 0x0000001002077819 */ /* 0x000fe200000006ff */
[----:B------:R-:W-:Y:S01]  /*12510*/  IMAD.U32 R2, R25, 0x10000, RZ ;  /* 0x0001000019027824 */ /* 0x000fe200078e00ff */
[----:B--2---:R-:W-:Y:S02]  /*12520*/  SHF.L.U32 R0, R0, 0x10, RZ ;  /* 0x0000001000007819 */ /* 0x004fe400000006ff */
[----:B---3--:R-:W-:-:S03]  /*12530*/  SHF.L.U32 R3, R3, 0x10, RZ ;  /* 0x0000001003037819 */ /* 0x008fc600000006ff */
[----:B------:R-:W-:Y:S02]  /*12540*/  FMUL.FTZ R0, R7, R0 ;  /* 0x0000000007007220 */ /* 0x000fe40000410000 */
[----:B------:R-:W-:-:S05]  /*12550*/  FMUL.FTZ R3, R2, R3 ;  /* 0x0000000302037220 */ /* 0x000fca0000410000 */
[----:B------:R-:W-:-:S04]  /*12560*/  F2FP.BF16.F32.PACK_AB R0, R3, R0 ;  /* 0x000000000300723e */ /* 0x000fc800000010ff */
[C---:B------:R-:W-:Y:S02]  /*12570*/  PRMT R25, R0.reuse, 0x7632, R25 ;  /* 0x0000763200197816 */ /* 0x040fe40000000019 */
[----:B------:R-:W-:-:S07]  /*12580*/  PRMT R2, R0, 0x7610, R2 ;  /* 0x0000761000027816 */ /* 0x000fce0000000002 */
.L_x_1838:
[----:B------:R-:W-:Y:S05]  /*12590*/  BRA.U !UP0, `(.L_x_1839) ;  /* 0x0000000108c07547 */ /* 0x000fea000b800000 */
[----:B------:R-:W3:Y:S02]  /*125a0*/  LDCU UR4, c[0x0][0x78c] ;  /* 0x0000f180ff0477ac */ /* 0x000ee40008000800 */
[----:B---3--:R-:W-:-:S09]  /*125b0*/  UISETP.NE.AND UP0, UPT, UR4, 0x1, UPT ;  /* 0x000000010400788c */ /* 0x008fd2000bf05270 */
[----:B------:R-:W-:Y:S05]  /*125c0*/  BRA.U !UP0, `(.L_x_1840) ;  /* 0x0000000108907547 */ /* 0x000fea000b800000 */
[----:B------:R-:W-:Y:S01]  /*125d0*/  MOV R16, 0x660 ;  /* 0x0000066000107802 */ /* 0x000fe20000000f00 */
[----:B------:R-:W3:Y:S01]  /*125e0*/  LDCU.64 UR4, c[0x4][0x650] ;  /* 0x0100ca00ff0477ac */ /* 0x000ee20008000a00 */
[----:B------:R-:W-:Y:S02]  /*125f0*/  HFMA2 R12, -RZ, RZ, 0, 5.9604644775390625e-08 ;  /* 0x00000001ff0c7431 */ /* 0x000fe400000001ff */
[----:B------:R-:W-:Y:S01]  /*12600*/  IMAD.MOV.U32 R8, RZ, RZ, 0x2ef ;  /* 0x000002efff087424 */ /* 0x000fe200078e00ff */
[----:B------:R4:W0:Y:S01]  /*12610*/  LDC.64 R14, c[0x4][R16] ;  /* 0x01000000100e7b82 */ /* 0x0008220000000a00 */
[----:B------:R-:W5:Y:S01]  /*12620*/  LDCU.64 UR6, c[0x4][0x640] ;  /* 0x0100c800ff0677ac */ /* 0x000f620008000a00 */
[----:B------:R-:W-:Y:S01]  /*12630*/  MOV R13, RZ ;  /* 0x000000ff000d7202 */ /* 0x000fe20000000f00 */
[----:B------:R-:W1:Y:S01]  /*12640*/  LDCU.64 UR8, c[0x4][0x4a8] ;  /* 0x01009500ff0877ac */ /* 0x000e620008000a00 */
[----:B---3--:R-:W-:Y:S01]  /*12650*/  IMAD.U32 R4, RZ, RZ, UR4 ;  /* 0x00000004ff047e24 */ /* 0x008fe2000f8e00ff */
[----:B------:R-:W-:-:S02]  /*12660*/  MOV R5, UR5 ;  /* 0x0000000500057c02 */ /* 0x000fc40008000f00 */
[----:B-----5:R-:W-:Y:S01]  /*12670*/  MOV R6, UR6 ;  /* 0x0000000600067c02 */ /* 0x020fe20008000f00 */
[----:B------:R-:W-:Y:S01]  /*12680*/  IMAD.U32 R7, RZ, RZ, UR7 ;  /* 0x00000007ff077e24 */ /* 0x000fe2000f8e00ff */
[----:B-1----:R-:W-:Y:S02]  /*12690*/  MOV R10, UR8 ;  /* 0x00000008000a7c02 */ /* 0x002fe40008000f00 */
[----:B----4-:R-:W-:-:S07]  /*126a0*/  MOV R11, UR9 ;  /* 0x00000009000b7c02 */ /* 0x010fce0008000f00 */
[----:B------:R-:W-:-:S07]  /*126b0*/  LEPC R20, `(.L_x_1841) ;  /* 0x000000001014794e */ /* 0x000fce0000000000 */
[----:B0-2---:R-:W-:Y:S05]  /*126c0*/  CALL.ABS.NOINC R14 ;  /* 0x000000000e007343 */ /* 0x005fea0003c00000 */
.L_x_1841:
        /* <DEDUP_REMOVED lines=19> */
.L_x_1842:
[----:B------:R-:W-:Y:S05]  /*12800*/  BRA `(.L_x_1843) ;  /* 0x0000000000107947 */ /* 0x000fea0003800000 */
.L_x_1840:
[----:B------:R-:W3:Y:S02]  /*12810*/  LDCU.64 UR4, c[0x0][0x758] ;  /* 0x0000eb00ff0477ac */ /* 0x000ee40008000a00 */
[----:B---3--:R-:W-:-:S04]  /*12820*/  IADD3 R4, P0, PT, R24, UR4, RZ ;  /* 0x0000000418047c10 */ /* 0x008fc8000ff1e0ff */
[----:B------:R-:W-:-:S05]  /*12830*/  IADD3.X R5, PT, PT, RZ, UR5, RZ, P0, !PT ;  /* 0x00000005ff057c10 */ /* 0x000fca00087fe4ff */
[----:B------:R3:W-:Y:S04]  /*12840*/  STG.E.U16 desc[UR36][R4.64], R2 ;  /* 0x0000000204007986 */ /* 0x0007e8000c101524 */
.L_x_1843:
[----:B------:R-:W4:Y:S02]  /*12850*/  LDCU.64 UR4, c[0x0][0x758] ;  /* 0x0000eb00ff0477ac */ /* 0x000f240008000a00 */
[----:B----4-:R-:W-:-:S04]  /*12860*/  IADD3 R22, P0, PT, R22, UR4, RZ ;  /* 0x0000000416167c10 */ /* 0x010fc8000ff1e0ff */
[----:B------:R-:W-:-:S05]  /*12870*/  IADD3.X R23, PT, PT, RZ, UR5, RZ, P0, !PT ;  /* 0x00000005ff177c10 */ /* 0x000fca00087fe4ff */
[----:B------:R-:W-:Y:S01]  /*12880*/  STG.E.U16 desc[UR36][R22.64], R25 ;  /* 0x0000001916007986 */ /* 0x000fe2000c101524 */
[----:B------:R-:W-:Y:S05]  /*12890*/  EXIT ;  /* 0x000000000000794d */ /* 0x000fea0003800000 */
.L_x_1839:
[----:B------:R-:W-:Y:S04]  /*128a0*/  STG.E.U16 desc[UR36][R4.64], R2 ;  /* 0x0000000204007986 */ /* 0x000fe8000c101524 */
[----:B------:R-:W-:Y:S01]  /*128b0*/  STG.E.U16 desc[UR36][R4.64+0x2], R25 ;  /* 0x0000021904007986 */ /* 0x000fe2000c101524 */
[----:B------:R-:W-:Y:S05]  /*128c0*/  EXIT ;  /* 0x000000000000794d */ /* 0x000fea0003800000 */
.L_x_1810:
[----:B------:R-:W1:Y:S02]  /*128d0*/  LDCU UR4, c[0x0][0x38c] ;  /* 0x00007180ff0477ac */ /* 0x000e640008000800 */
[----:B-1----:R-:W-:-:S13]  /*128e0*/  ISETP.GE.AND P0, PT, R7, UR4, PT ;  /* 0x0000000407007c0c */ /* 0x002fda000bf06270 */
[----:B------:R-:W-:Y:S05]  /*128f0*/  @P0 EXIT ;  /* 0x000000000000094d */ /* 0x000fea0003800000 */
[----:B------:R-:W1:Y:S01]  /*12900*/  LDCU UR4, c[0x0][0x39c] ;  /* 0x00007380ff0477ac */ /* 0x000e620008000800 */
[----:B------:R-:W-:Y:S02]  /*12910*/  ISETP.NE.AND P1, PT, R18, RZ, PT ;  /* 0x000000ff1200720c */ /* 0x000fe40003f25270 */
[----:B-1----:R-:W-:-:S13]  /*12920*/  ISETP.NE.AND P0, PT, RZ, UR4, PT ;  /* 0x00000004ff007c0c */ /* 0x002fda000bf05270 */
[----:B------:R-:W-:Y:S05]  /*12930*/  @P0 EXIT P1 ;  /* 0x000000000000094d */ /* 0x000fea0000800000 */
[----:B------:R-:W1:Y:S01]  /*12940*/  LDCU UR4, c[0x0][0x3a0] ;  /* 0x00007400ff0477ac */ /* 0x000e620008000800 */
[----:B------:R-:W-:Y:S02]  /*12950*/  ISETP.NE.AND P1, PT, R23, RZ, PT ;  /* 0x000000ff1700720c */ /* 0x000fe40003f25270 */
[----:B-1----:R-:W-:-:S13]  /*12960*/  ISETP.NE.AND P0, PT, RZ, UR4, PT ;  /* 0x00000004ff007c0c */ /* 0x002fda000bf05270 */
[----:B------:R-:W-:Y:S05]  /*12970*/  @P0 EXIT P1 ;  /* 0x000000000000094d */ /* 0x000fea0000800000 */
[----:B------:R-:W-:-:S04]  /*12980*/  ISETP.NE.U32.AND P0, PT, R8, RZ, PT ;  /* 0x000000ff0800720c */ /* 0x000fc80003f05070 */
[----:B------:R-:W-:-:S13]  /*12990*/  ISETP.NE.AND.EX P0, PT, R9, RZ, PT, P0 ;  /* 0x000000ff0900720c */ /* 0x000fda0003f05300 */
[----:B------:R-:W-:Y:S05]  /*129a0*/  @P0 BRA `(.L_x_1844) ;  /* 0x0000000400140947 */ /* 0x000fea0003800000 */
[----:B------:R-:W1:Y:S01]  /*129b0*/  LDCU.U8 UR6, c[0x0][0x788] ;  /* 0x0000f100ff0677ac */ /* 0x000e620008000000 */
[----:B------:R-:W2:Y:S01]  /*129c0*/  LDCU.64 UR4, c[0x0][0x758] ;  /* 0x0000eb00ff0477ac */ /* 0x000ea20008000a00 */
[----:B-1----:R-:W-:Y:S02]  /*129d0*/  ISETP.NE.AND P2, PT, RZ, UR6, PT ;  /* 0x00000006ff007c0c */ /* 0x002fe4000bf45270 */
[----:B--2---:R-:W-:Y:S02]  /*129e0*/  IADD3 R4, P1, PT, R25, UR4, RZ ;  /* 0x0000000419047c10 */ /* 0x004fe4000ff3e0ff */
[----:B------:R-:W-:-:S03]  /*129f0*/  IADD3 R2, P0, PT, R22, UR4, RZ ;  /* 0x0000000416027c10 */ /* 0x000fc6000ff1e0ff */
[----:B------:R-:W-:Y:S01]  /*12a00*/  IMAD.X R5, RZ, RZ, UR5, P1 ;  /* 0x00000005ff057e24 */ /* 0x000fe200088e06ff */
[----:B------:R-:W-:-:S05]  /*12a10*/  IADD3.X R3, PT, PT, RZ, UR5, RZ, P0, !PT ;  /* 0x00000005ff037c10 */ /* 0x000fca00087fe4ff */
[----:B------:R-:W2:Y:S04]  /*12a20*/  @P2 LDG.E.U16 R0, desc[UR36][R4.64] ;  /* 0x0000002404002981 */ /* 0x000ea8000c1e1500 */
        /* <DEDUP_REMOVED lines=19> */
[----:B-1----:R-:W-:Y:S01]  /*12b60*/  MOV R2, 0x660 ;  /* 0x0000066000027802 */ /* 0x002fe20000000f00 */
        /* <DEDUP_REMOVED lines=15> */
.L_x_1846:
        /* <DEDUP_REMOVED lines=19> */
.L_x_1847:
[----:B------:R-:W-:Y:S05]  /*12d90*/  BRA `(.L_x_1848) ;  /* 0x0000000000047947 */ /* 0x000fea0003800000 */
.L_x_1845:
[----:B------:R2:W-:Y:S02]  /*12da0*/  STG.E.U16 desc[UR36][R4.64], R16 ;  /* 0x0000001004007986 */ /* 0x0005e4000c101524 */
.L_x_1848:
[----:B------:R-:W3:Y:S02]  /*12db0*/  LDCU.64 UR4, c[0x0][0x758] ;  /* 0x0000eb00ff0477ac */ /* 0x000ee40008000a00 */
[----:B---3--:R-:W-:-:S04]  /*12dc0*/  IADD3 R22, P0, PT, R22, UR4, RZ ;  /* 0x0000000416167c10 */ /* 0x008fc8000ff1e0ff */
[----:B------:R-:W-:-:S05]  /*12dd0*/  IADD3.X R23, PT, PT, RZ, UR5, RZ, P0, !PT ;  /* 0x00000005ff177c10 */ /* 0x000fca00087fe4ff */
[----:B------:R-:W-:Y:S01]  /*12de0*/  STG.E.U16 desc[UR36][R22.64], R17 ;  /* 0x0000001116007986 */ /* 0x000fe2000c101524 */
[----:B------:R-:W-:Y:S05]  /*12df0*/  EXIT ;  /* 0x000000000000794d */ /* 0x000fea0003800000 */
.L_x_1844:
[----:B------:R-:W1:Y:S01]  /*12e00*/  LDCU.U8 UR4, c[0x0][0x788] ;  /* 0x0000f100ff0477ac */ /* 0x000e620008000000 */
[----:B------:R-:W2:Y:S01]  /*12e10*/  LDCU.U8 UR5, c[0x0][0x789] ;  /* 0x0000f120ff0577ac */ /* 0x000ea20008000000 */
[----:B-1----:R-:W-:Y:S02]  /*12e20*/  UISETP.NE.AND UP0, UPT, UR4, URZ, UPT ;  /* 0x000000ff0400728c */ /* 0x002fe4000bf05270 */
[----:B--2---:R-:W-:-:S07]  /*12e30*/  UISETP.NE.AND UP1, UPT, UR5, URZ, UPT ;  /* 0x000000ff0500728c */ /* 0x004fce000bf25270 */
[----:B------:R-:W-:Y:S05]  /*12e40*/  BRA.U !UP0, `(.L_x_1849) ;  /* 0x00000001082c7547 */ /* 0x000fea000b800000 */
[----:B------:R-:W2:Y:S04]  /*12e50*/  LDG.E.U16 R0, desc[UR36][R4.64] ;  /* 0x0000002404007981 */ /* 0x000ea8000c1e1500 */
        /* <DEDUP_REMOVED lines=10> */
.L_x_1849:
[----:B------:R-:W-:Y:S05]  /*12f00*/  BRA.U !UP1, `(.L_x_1850) ;  /* 0x0000000109c07547 */ /* 0x000fea000b800000 */
[----:B------:R-:W1:Y:S02]  /*12f10*/  LDCU UR4, c[0x0][0x78c] ;  /* 0x0000f180ff0477ac */ /* 0x000e640008000800 */
[----:B-1----:R-:W-:-:S09]  /*12f20*/  UISETP.NE.AND UP0, UPT, UR4, 0x1, UPT ;  /* 0x000000010400788c */ /* 0x002fd2000bf05270 */
        /* <DEDUP_REMOVED lines=17> */
.L_x_1852:
        /* <DEDUP_REMOVED lines=19> */
.L_x_1853:
[----:B------:R-:W-:Y:S05]  /*13170*/  BRA `(.L_x_1854) ;  /* 0x0000000000107947 */ /* 0x000fea0003800000 */
.L_x_1851:
[----:B------:R-:W1:Y:S02]  /*13180*/  LDCU.64 UR4, c[0x0][0x758] ;  /* 0x0000eb00ff0477ac */ /* 0x000e640008000a00 */
[----:B-1----:R-:W-:-:S04]  /*13190*/  IADD3 R2, P0, PT, R25, UR4, RZ ;  /* 0x0000000419027c10 */ /* 0x002fc8000ff1e0ff */
[----:B------:R-:W-:-:S05]  /*131a0*/  IADD3.X R3, PT, PT, RZ, UR5, RZ, P0, !PT ;  /* 0x00000005ff037c10 */ /* 0x000fca00087fe4ff */
[----:B------:R1:W-:Y:S04]  /*131b0*/  STG.E.U16 desc[UR36][R2.64], R16 ;  /* 0x0000001002007986 */ /* 0x0003e8000c101524 */
.L_x_1854:
[----:B------:R-:W2:Y:S02]  /*131c0*/  LDCU.64 UR4, c[0x0][0x758] ;  /* 0x0000eb00ff0477ac */ /* 0x000ea40008000a00 */
[----:B--2---:R-:W-:-:S04]  /*131d0*/  IADD3 R22, P0, PT, R22, UR4, RZ ;  /* 0x0000000416167c10 */ /* 0x004fc8000ff1e0ff */
[----:B------:R-:W-:-:S05]  /*131e0*/  IADD3.X R23, PT, PT, RZ, UR5, RZ, P0, !PT ;  /* 0x00000005ff177c10 */ /* 0x000fca00087fe4ff */
[----:B------:R-:W-:Y:S01]  /*131f0*/  STG.E.U16 desc[UR36][R22.64], R17 ;  /* 0x0000001116007986 */ /* 0x000fe2000c101524 */
[----:B------:R-:W-:Y:S05]  /*13200*/  EXIT ;  /* 0x000000000000794d */ /* 0x000fea0003800000 */
.L_x_1850:
[----:B------:R-:W-:Y:S04]  /*13210*/  STG.E.U16 desc[UR36][R4.64], R16 ;  /* 0x0000001004007986 */ /* 0x000fe8000c101524 */
[----:B------:R-:W-:Y:S01]  /*13220*/  STG.E.U16 desc[UR36][R4.64+0x2], R17 ;  /* 0x0000021104007986 */ /* 0x000fe2000c101524 */
[----:B------:R-:W-:Y:S05]  /*13230*/  EXIT ;  /* 0x000000000000794d */ /* 0x000fea0003800000 */
.L_x_1855:
        /* <DEDUP_REMOVED lines=12> */
.L_x_8851:


//--------------------- .text._ZN2at6native13reduce_kernelILi128ELi4ENS0_8ReduceOpIN3c108BFloat16ENS0_14func_wrapper_tIS4_NS0_55_GLOBAL__N__0955718d_22_SparseCsrTensorMath_cu_868dd54514ReductionMulOpIS4_EEEEjS4_Li4ELi4EEEEEvT1_ --------------------------
	.section	.text._ZN2at6native13reduce_kernelILi128ELi4ENS0_8ReduceOpIN3c108BFloat16ENS0_14func_wrapper_tIS4_NS0_55_GLOBAL__N__0955718d_22_SparseCsrTensorMath_cu_868dd54514ReductionMulOpIS4_EEEEjS4_Li4ELi4EEEEEvT1_,"ax",@progbits
	.align	128
.text._ZN2at6native13reduce_kernelILi128ELi4ENS0_8ReduceOpIN3c108BFloat16ENS0_14func_wrapper_tIS4_NS0_55_GLOBAL__N__0955718d_22_SparseCsrTensorMath_cu_868dd54514ReductionMulOpIS4_EEEEjS4_Li4ELi4EEEEEvT1_:
        .type           _ZN2at6native13reduce_kernelILi128ELi4ENS0_8ReduceOpIN3c108BFloat16ENS0_14func_wrapper_tIS4_NS0_55_GLOBAL__N__0955718d_22_SparseCsrTensorMath_cu_868dd54514ReductionMulOpIS4_EEEEjS4_Li4ELi4EEEEEvT1_,@function
        .size           _ZN2at6native13reduce_kernelILi128ELi4ENS0_8ReduceOpIN3c108BFloat16ENS0_14func_wrapper_tIS4_NS0_55_GLOBAL__N__0955718d_22_SparseCsrTensorMath_cu_868dd54514ReductionMulOpIS4_EEEEjS4_Li4ELi4EEEEEvT1_,(.L_x_8852 - _ZN2at6native13reduce_kernelILi128ELi4ENS0_8ReduceOpIN3c108BFloat16ENS0_14func_wrapper_tIS4_NS0_55_GLOBAL__N__0955718d_22_SparseCsrTensorMath_cu_868dd54514ReductionMulOpIS4_EEEEjS4_Li4ELi4EEEEEvT1_)
        .other          _ZN2at6native13reduce_kernelILi128ELi4ENS0_8ReduceOpIN3c108BFloat16ENS0_14func_wrapper_tIS4_NS0_55_GLOBAL__N__0955718d_22_SparseCsrTensorMath_cu_868dd54514ReductionMulOpIS4_EEEEjS4_Li4ELi4EEEEEvT1_,@"STO_CUDA_ENTRY STV_DEFAULT"
_ZN2at6native13reduce_kernelILi128ELi4ENS0_8ReduceOpIN3c108BFloat16ENS0_14func_wrapper_tIS4_NS0_55_GLOBAL__N__0955718d_22_SparseCsrTensorMath_cu_868dd54514ReductionMulOpIS4_EEEEjS4_Li4ELi4EEEEEvT1_:
        /* <DEDUP_REMOVED lines=296> */
.L_x_1856:
        /* <DEDUP_REMOVED lines=17> */
[----:B------:R2:W3:Y:S01]  /*1390*/  LDC.64 R14, c[0x4][R0] ;  /* 0x01000000000e7b82 */ /* 0x0004e20000000a00 */
[----:B------:R-:W4:Y:S01]  /*13a0*/  LDCU.64 UR6, c[0x4][0x640] ;  /* 0x0100c800ff0677ac */ /* 0x000f220008000a00 */
[----:B------:R-:W-:Y:S01]  /*13b0*/  MOV R13, RZ ;  /* 0x000000ff000d7202 */ /* 0x000fe20000000f00 */
[----:B------:R-:W5:Y:S01]  /*13c0*/  LDCU.64 UR8, c[0x4][0x498] ;  /* 0x01009300ff0877ac */ /* 0x000f620008000a00 */
[----:B-1----:R-:W-:Y:S01]  /*13d0*/  MOV R4, UR4 ;  /* 0x0000000400047c02 */ /* 0x002fe20008000f00 */
[----:B------:R-:W-:Y:S01]  /*13e0*/  IMAD.U32 R5, RZ, RZ, UR5 ;  /* 0x00000005ff057e24 */ /* 0x000fe2000f8e00ff */
[----:B----4-:R-:W-:Y:S01]  /*13f0*/  MOV R6, UR6 ;  /* 0x0000000600067c02 */ /* 0x010fe20008000f00 */
[----:B------:R-:W-:Y:S01]  /*1400*/  IMAD.U32 R7, RZ, RZ, UR7 ;  /* 0x00000007ff077e24 */ /* 0x000fe2000f8e00ff */
[----:B-----5:R-:W-:Y:S01]  /*1410*/  MOV R10, UR8 ;  /* 0x00000008000a7c02 */ /* 0x020fe20008000f00 */
[----:B--2---:R-:W-:-:S07]  /*1420*/  IMAD.U32 R11, RZ, RZ, UR9 ;  /* 0x00000009ff0b7e24 */ /* 0x004fce000f8e00ff */
[----:B------:R-:W-:-:S07]  /*1430*/  LEPC R20, `(.L_x_1860) ;  /* 0x000000001014794e */ /* 0x000fce0000000000 */
[----:B0--3--:R-:W-:Y:S05]  /*1440*/  CALL.ABS.NOINC R14 ;  /* 0x000000000e007343 */ /* 0x009fea0003c00000 */
.L_x_1860:
        /* <DEDUP_REMOVED lines=33> */
.L_x_1864:
[----:B------:R-:W-:Y:S05]  /*1660*/  BSYNC.RECONVERGENT B1 ;  /* 0x0000000000017941 */ /* 0x000fea0003800200 */
.L_x_1863:
[----:B------:R-:W0:Y:S01]  /*1670*/  LDC R4, c[0x0][0x388] ;  /* 0x0000e200ff047b82 */ /* 0x000e220000000800 */
[----:B------:R-:W-:-:S04]  /*1680*/  IADD3 R22, P0, PT, R22, 0x8, RZ ;  /* 0x0000000816167810 */ /* 0x000fc80007f1e0ff */
[----:B------:R-:W-:Y:S02]  /*1690*/  IADD3.X R23, PT, PT, RZ, R23, RZ, P0, !PT ;  /* 0x00000017ff177210 */ /* 0x000fe400007fe4ff */
[----:B0-----:R-:W-:-:S07]  /*16a0*/  IADD3 R3, PT, PT, R7, -0x4, R4 ;  /* 0xfffffffc07037810 */ /* 0x001fce0007ffe004 */
.L_x_1862:
[----:B------:R-:W-:Y:S05]  /*16b0*/  BSYNC.RECONVERGENT B0 ;  /* 0x0000000000007941 */ /* 0x000fea0003800200 */
.L_x_1861:
        /* <DEDUP_REMOVED lines=16> */
.L_x_1867:
        /* <DEDUP_REMOVED lines=25> */
.L_x_1866:
[----:B------:R-:W-:Y:S05]  /*1950*/  BSYNC.RECONVERGENT B0 ;  /* 0x0000000000007941 */ /* 0x000fea0003800200 */
.L_x_1865:
        /* <DEDUP_REMOVED lines=13> */
.L_x_1869:
[----:B------:R-:W-:Y:S05]  /*1a30*/  BSYNC.RECONVERGENT B0 ;  /* 0x0000000000007941 */ /* 0x000fea0003800200 */
.L_x_1868:
[----:B------:R-:W-:Y:S01]  /*1a40*/  SHF.L.U32 R9, R9, 0x10, RZ ;  /* 0x0000001009097819 */ /* 0x000fe200000006ff */
[----:B------:R-:W-:Y:S01]  /*1a50*/  IMAD.U32 R6, R6, 0x10000, RZ ;  /* 0x0001000006067824 */ /* 0x000fe200078e00ff */
[----:B------:R-:W-:Y:S01]  /*1a60*/  PRMT R24, RZ, 0x7610, R24 ;  /* 0x00007610ff187816 */ /* 0x000fe20000000018 */
[----:B------:R-:W-:Y:S01]  /*1a70*/  IMAD.U32 R8, R8, 0x10000, RZ ;  /* 0x0001000008087824 */ /* 0x000fe200078e00ff */
[----:B------:R-:W-:Y:S01]  /*1a80*/  PRMT R19, RZ, 0x7610, R19 ;  /* 0x00007610ff137816 */ /* 0x000fe20000000013 */
[----:B------:R-:W-:Y:S01]  /*1a90*/  FMUL.FTZ R9, R6, R9 ;  /* 0x0000000906097220 */ /* 0x000fe20000410000 */
[----:B------:R-:W-:Y:S01]  /*1aa0*/  IMAD.U32 R5, R0, 0x10000, RZ ;  /* 0x0001000000057824 */ /* 0x000fe200078e00ff */
[----:B------:R-:W-:-:S04]  /*1ab0*/  PRMT R29, RZ, 0x7610, R29 ;  /* 0x00007610ff1d7816 */ /* 0x000fc8000000001d */
        /* <DEDUP_REMOVED lines=9> */
.L_x_1859:
[----:B------:R-:W1:Y:S08]  /*1b50*/  LDC R36, c[0x0][0x4f4] ;  /* 0x00013d00ff247b82 */ /* 0x000e700000000800 */
[----:B------:R-:W2:Y:S01]  /*1b60*/  LDC R24, c[0x0][0x3c4] ;  /* 0x0000f100ff187b82 */ /* 0x000ea20000000800 */
[----:B-1----:R-:W-:-:S04]  /*1b70*/  SHF.R.U32.HI R36, RZ, 0x1, R36 ;  /* 0x00000001ff247819 */ /* 0x002fc80000011624 */
[----:B------:R-:W-:-:S04]  /*1b80*/  ISETP.NE.AND P0, PT, R36, 0x1, PT ;  /* 0x000000012400780c */ /* 0x000fc80003f05270 */
[----:B--2---:R-:W-:-:S13]  /*1b90*/  ISETP.NE.OR P0, PT, R24, 0x1, P0 ;  /* 0x000000011800780c */ /* 0x004fda0000705670 */
[----:B------:R-:W-:Y:S05]  /*1ba0*/  @P0 BRA `(.L_x_1870) ;  /* 0x0000001000fc0947 */ /* 0x000fea0003800000 */
[----:B------:R-:W1:Y:S01]  /*1bb0*/  LDC R0, c[0x0][0x390] ;  /* 0x0000e400ff007b82 */ /* 0x000e620000000800 */
[----:B------:R-:W-:Y:S01]  /*1bc0*/  BSSY.RECONVERGENT B0, `(.L_x_1871) ;  /* 0x0000091000007945 */ /* 0x000fe20003800200 */
[----:B------:R-:W-:-:S06]  /*1bd0*/  IMAD.MOV.U32 R33, RZ, RZ, R7 ;  /* 0x000000ffff217224 */ /* 0x000fcc00078e0007 */
        /* <DEDUP_REMOVED lines=16> */
[----:B------:R-:W-:Y:S01]  /*1ce0*/  IMAD.MOV.U32 R30, RZ, RZ, R12 ;  /* 0x000000ffff1e7224 */ /* 0x000fe200078e000c */
[----:B------:R-:W-:Y:S01]  /*1cf0*/  MOV R31, R12 ;  /* 0x0000000c001f7202 */ /* 0x000fe20000000f00 */
[----:B------:R-:W-:Y:S06]  /*1d00*/  @P0 BRA `(.L_x_1872) ;  /* 0x0000000400f00947 */ /* 0x000fec0003800000 */
[----:B------:R-:W-:Y:S01]  /*1d10*/  BSSY.RECONVERGENT B1, `(.L_x_1873) ;  /* 0x000006d000017945 */ /* 0x000fe20003800200 */
        /* <DEDUP_REMOVED lines=13> */
[----:B------:R-:W-:-:S07]  /*1df0*/  MOV R31, R12 ;  /* 0x0000000c001f7202 */ /* 0x000fce0000000f00 */
.L_x_1874:
[----:B------:R-:W-:Y:S01]  /*1e00*/  SHF.R.U32.HI R5, RZ, 0x2, R33 ;  /* 0x00000002ff057819 */ /* 0x000fe20000011621 */
[----:B------:R-:W-:-:S04]  /*1e10*/  IMAD.IADD R33, R33, 0x1, R0 ;  /* 0x0000000121217824 */ /* 0x000fc800078e0200 */
[----:B------:R-:W-:Y:S01]  /*1e20*/  IMAD.WIDE.U32 R4, R5, 0x8, R22 ;  /* 0x0000000805047825 */ /* 0x000fe200078e0016 */
[----:B------:R-:W-:Y:S02]  /*1e30*/  SHF.R.U32.HI R7, RZ, 0x2, R33 ;  /* 0x00000002ff077819 */ /* 0x000fe40000011621 */
[----:B------:R-:W-:-:S03]  /*1e40*/  IADD3 R33, PT, PT, R33, R0, RZ ;  /* 0x0000000021217210 */ /* 0x000fc60007ffe0ff */
[----:B------:R-:W2:Y:S01]  /*1e50*/  LDG.E.64 R4, desc[UR36][R4.64] ;  /* 0x0000002404047981 */ /* 0x000ea2000c1e1b00 */
[----:B------:R-:W-:Y:S01]  /*1e60*/  IMAD.WIDE.U32 R6, R7, 0x8, R22 ;  /* 0x0000000807067825 */ /* 0x000fe200078e0016 */
[----:B------:R-:W-:-:S03]  /*1e70*/  SHF.R.U32.HI R9, RZ, 0x2, R33 ;  /* 0x00000002ff097819 */ /* 0x000fc60000011621 */
[----:B------:R-:W-:Y:S02]  /*1e80*/  IMAD.IADD R33, R33, 0x1, R0 ;  /* 0x0000000121217824 */ /* 0x000fe400078e0200 */
[----:B------:R-:W3:Y:S01]  /*1e90*/  LDG.E.64 R6, desc[UR36][R6.64] ;  /* 0x0000002406067981 */ /* 0x000ee2000c1e1b00 */
[----:B------:R-:W-:Y:S02]  /*1ea0*/  IMAD.WIDE.U32 R8, R9, 0x8, R22 ;  /* 0x0000000809087825 */ /* 0x000fe400078e0016 */
[----:B------:R-:W-:-:S04]  /*1eb0*/  SHF.R.U32.HI R11, RZ, 0x2, R33 ;  /* 0x00000002ff0b7819 */ /* 0x000fc80000011621 */
[----:B------:R-:W4:Y:S01]  /*1ec0*/  LDG.E.64 R8, desc[UR36][R8.64] ;  /* 0x0000002408087981 */ /* 0x000f22000c1e1b00 */
[----:B------:R-:W-:-:S06]  /*1ed0*/  IMAD.WIDE.U32 R10, R11, 0x8, R22 ;  /* 0x000000080b0a7825 */ /* 0x000fcc00078e0016 */
[----:B------:R-:W5:Y:S01]  /*1ee0*/  LDG.E.64 R10, desc[UR36][R10.64] ;  /* 0x000000240a0a7981 */ /* 0x000f62000c1e1b00 */
[----:B------:R-:W-:Y:S01]  /*1ef0*/  IADD3 R33, PT, PT, R33, R0, RZ ;  /* 0x0000000021217210 */ /* 0x000fe20007ffe0ff */
[----:B------:R-:W-:Y:S01]  /*1f00*/  IMAD.U32 R31, R31, 0x10000, RZ ;  /* 0x000100001f1f7824 */ /* 0x000fe200078e00ff */
[----:B------:R-:W-:Y:S01]  /*1f10*/  SHF.L.U32 R34, R29, 0x10, RZ ;  /* 0x000000101d227819 */ /* 0x000fe200000006ff */
[----:B------:R-:W-:Y:S01]  /*1f20*/  IMAD.U32 R36, R25, 0x10000, RZ ;  /* 0x0001000019247824 */ /* 0x000fe200078e00ff */
[----:B------:R-:W-:Y:S01]  /*1f30*/  SHF.L.U32 R28, R28, 0x10, RZ ;  /* 0x000000101c1c7819 */ /* 0x000fe200000006ff */
[----:B------:R-:W-:Y:S02]  /*1f40*/  IMAD R29, R0, 0x3, R33 ;  /* 0x00000003001d7824 */ /* 0x000fe400078e0221 */
[----:B------:R-:W-:Y:S02]  /*1f50*/  IMAD.U32 R30, R30, 0x10000, RZ ;  /* 0x000100001e1e7824 */ /* 0x000fe400078e00ff */
[----:B------:R-:W-:Y:S01]  /*1f60*/  IMAD.U32 R38, R15, 0x10000, RZ ;  /* 0x000100000f267824 */ /* 0x000fe200078e00ff */
[----:B------:R-:W-:Y:S01]  /*1f70*/  ISETP.GE.U32.AND P0, PT, R29, R44, PT ;  /* 0x0000002c1d00720c */ /* 0x000fe20003f06070 */
[----:B------:R-:W-:-:S02]  /*1f80*/  IMAD.U32 R24, R24, 0x10000, RZ ;  /* 0x0001000018187824 */ /* 0x000fc400078e00ff */
[----:B------:R-:W-:Y:S02]  /*1f90*/  IMAD.U32 R14, R14, 0x10000, RZ ;  /* 0x000100000e0e7824 */ /* 0x000fe400078e00ff */
[----:B--2---:R-:W-:Y:S01]  /*1fa0*/  IMAD.U32 R32, R4, 0x10000, RZ ;  /* 0x0001000004207824 */ /* 0x004fe200078e00ff */
[----:B------:R-:W-:-:S03]  /*1fb0*/  SHF.L.U32 R35, R5, 0x10, RZ ;  /* 0x0000001005237819 */ /* 0x000fc600000006ff */
[----:B------:R-:W-:Y:S01]  /*1fc0*/  FMUL.FTZ R29, R31, R32 ;  /* 0x000000201f1d7220 */ /* 0x000fe20000410000 */
[----:B------:R-:W-:Y:S01]  /*1fd0*/  IMAD.U32 R32, R27, 0x10000, RZ ;  /* 0x000100001b207824 */ /* 0x000fe200078e00ff */
[----:B------:R-:W-:Y:S01]  /*1fe0*/  PRMT R27, R4, 0x7632, R27 ;  /* 0x00007632041b7816 */ /* 0x000fe2000000001b */
[----:B------:R-:W-:Y:S01]  /*1ff0*/  FMUL.FTZ R31, R34, R35 ;  /* 0x00000023221f7220 */ /* 0x000fe20000410000 */
[----:B------:R-:W-:Y:S01]  /*2000*/  SHF.L.U32 R34, R26, 0x10, RZ ;  /* 0x000000101a227819 */ /* 0x000fe200000006ff */
[----:B---3--:R-:W-:Y:S01]  /*2010*/  IMAD.U32 R41, R7, 0x10000, RZ ;  /* 0x0001000007297824 */ /* 0x008fe200078e00ff */
[----:B------:R-:W-:Y:S02]  /*2020*/  PRMT R25, R6, 0x7632, R25 ;  /* 0x0000763206197816 */ /* 0x000fe40000000019 */
[----:B------:R-:W-:Y:S02]  /*2030*/  PRMT R26, R5, 0x7632, R26 ;  /* 0x00007632051a7816 */ /* 0x000fe4000000001a */
[----:B------:R-:W-:-:S02]  /*2040*/  SHF.L.U32 R27, R27, 0x10, RZ ;  /* 0x000000101b1b7819 */ /* 0x000fc400000006ff */
[----:B------:R-:W-:Y:S01]  /*2050*/  SHF.L.U32 R37, R6, 0x10, RZ ;  /* 0x0000001006257819 */ /* 0x000fe200000006ff */
[----:B------:R-:W-:Y:S01]  /*2060*/  IMAD.U32 R35, R26, 0x10000, RZ ;  /* 0x000100001a237824 */ /* 0x000fe200078e00ff */
[----:B------:R-:W-:Y:S01]  /*2070*/  SHF.L.U32 R39, R25, 0x10, RZ ;  /* 0x0000001019277819 */ /* 0x000fe200000006ff */
[----:B------:R-:W-:Y:S01]  /*2080*/  FMUL.FTZ R26, R30, R27 ;  /* 0x0000001b1e1a7220 */ /* 0x000fe20000410000 */
[----:B------:R-:W-:Y:S01]  /*2090*/  FMUL.FTZ R25, R36, R41 ;  /* 0x0000002924197220 */ /* 0x000fe20000410000 */
[----:B------:R-:W-:Y:S01]  /*20a0*/  FMUL.FTZ R27, R32, R37 ;  /* 0x00000025201b7220 */ /* 0x000fe20000410000 */
[----:B------:R-:W-:Y:S01]  /*20b0*/  SHF.L.U32 R30, R21, 0x10, RZ ;  /* 0x00000010151e7819 */ /* 0x000fe200000006ff */
[----:B------:R-:W-:Y:S01]  /*20c0*/  FMUL.FTZ R32, R34, R39 ;  /* 0x0000002722207220 */ /* 0x000fe20000410000 */
[----:B------:R-:W-:Y:S01]  /*20d0*/  PRMT R21, R7, 0x7632, R21 ;  /* 0x0000763207157816 */ /* 0x000fe20000000015 */
[----:B------:R-:W-:Y:S01]  /*20e0*/  FMUL.FTZ R28, R28, R35 ;  /* 0x000000231c1c7220 */ /* 0x000fe20000410000 */
[----:B------:R-:W-:Y:S01]  /*20f0*/  SHF.L.U32 R36, R19, 0x10, RZ ;  /* 0x0000001013247819 */ /* 0x000fe200000006ff */
[C---:B----4-:R-:W-:Y:S01]  /*2100*/  IMAD.U32 R35, R8.reuse, 0x10000, RZ ;  /* 0x0001000008237824 */ /* 0x050fe200078e00ff */
[----:B------:R-:W-:Y:S01]  /*2110*/  PRMT R15, R8, 0x7632, R15 ;  /* 0x00007632080f7816 */ /* 0x000fe2000000000f */
[----:B------:R-:W-:Y:S01]  /*2120*/  IMAD.U32 R34, R20, 0x10000, RZ ;  /* 0x0001000014227824 */ /* 0x000fe200078e00ff */
[----:B------:R-:W-:-:S02]  /*2130*/  PRMT R19, R9, 0x7632, R19 ;  /* 0x0000763209137816 */ /* 0x000fc40000000013 */
[----:B------:R-:W-:Y:S01]  /*2140*/  SHF.L.U32 R39, R9, 0x10, RZ ;  /* 0x0000001009277819 */ /* 0x000fe200000006ff */
[----:B------:R-:W-:Y:S01]  /*2150*/  IMAD.U32 R37, R15, 0x10000, RZ ;  /* 0x000100000f257824 */ /* 0x000fe200078e00ff */
[----:B------:R-:W-:Y:S02]  /*2160*/  SHF.L.U32 R21, R21, 0x10, RZ ;  /* 0x0000001015157819 */ /* 0x000fe400000006ff */
[----:B------:R-:W-:Y:S01]  /*2170*/  SHF.L.U32 R41, R19, 0x10, RZ ;  /* 0x0000001013297819 */ /* 0x000fe200000006ff */
[----:B------:R-:W-:Y:S01]  /*2180*/  FMUL.FTZ R19, R30, R35 ;  /* 0x000000231e137220 */ /* 0x000fe20000410000 */
[----:B------:R-:W-:Y:S01]  /*2190*/  FMUL.FTZ R15, R36, R39 ;  /* 0x00000027240f7220 */ /* 0x000fe20000410000 */
[----:B------:R-:W-:Y:S01]  /*21a0*/  SHF.L.U32 R30, R13, 0x10, RZ ;  /* 0x000000100d1e7819 */ /* 0x000fe200000006ff */
[----:B------:R-:W-:Y:S01]  /*21b0*/  IMAD.U32 R36, R12, 0x10000, RZ ;  /* 0x000100000c247824 */ /* 0x000fe200078e00ff */
[----:B-----5:R-:W-:Y:S01]  /*21c0*/  PRMT R12, R10, 0x7632, R12 ;  /* 0x000076320a0c7816 */ /* 0x020fe2000000000c */
[----:B------:R-:W-:Y:S01]  /*21d0*/  FMUL.FTZ R20, R24, R21 ;  /* 0x0000001518147220 */ /* 0x000fe20000410000 */
[C---:B------:R-:W-:Y:S01]  /*21e0*/  PRMT R13, R11.reuse, 0x7632, R13 ;  /* 0x000076320b0d7816 */ /* 0x040fe2000000000d */
[----:B------:R-:W-:Y:S01]  /*21f0*/  FMUL.FTZ R24, R34, R37 ;  /* 0x0000002522187220 */ /* 0x000fe20000410000 */
[----:B------:R-:W-:Y:S01]  /*2200*/  FMUL.FTZ R34, R38, R41 ;  /* 0x0000002926227220 */ /* 0x000fe20000410000 */
[----:B------:R-:W-:Y:S01]  /*2210*/  SHF.L.U32 R21, R10, 0x10, RZ ;  /* 0x000000100a157819 */ /* 0x000fe200000006ff */
[----:B------:R-:W-:Y:S01]  /*2220*/  IMAD.U32 R37, R11, 0x10000, RZ ;  /* 0x000100000b257824 */ /* 0x000fe200078e00ff */
[----:B------:R-:W-:Y:S01]  /*2230*/  SHF.L.U32 R38, R3, 0x10, RZ ;  /* 0x0000001003267819 */ /* 0x000fe200000006ff */
[----:B------:R-:W-:Y:S01]  /*2240*/  IMAD.U32 R35, R12, 0x10000, RZ ;  /* 0x000100000c237824 */ /* 0x000fe200078e00ff */
[----:B------:R-:W-:Y:S01]  /*2250*/  SHF.L.U32 R13, R13, 0x10, RZ ;  /* 0x000000100d0d7819 */ /* 0x000fe200000006ff */
[----:B------:R-:W-:Y:S01]  /*2260*/  FMUL.FTZ R3, R14, R21 ;  /* 0x000000150e037220 */ /* 0x000fe20000410000 */
[----:B------:R-:W-:Y:S01]  /*2270*/  FMUL.FTZ R12, R36, R37 ;  /* 0x00000025240c7220 */ /* 0x000fe20000410000 */
[----:B------:R-:W-:Y:S01]  /*2280*/  FMUL.FTZ R14, R30, R35 ;  /* 0x000000231e0e7220 */ /* 0x000fe20000410000 */
[----:B------:R-:W-:Y:S01]  /*2290*/  F2FP.BF16.F32.PACK_AB R26, R26, R29 ;  /* 0x0000001d1a1a723e */ /* 0x000fe200000010ff */
[----:B------:R-:W-:Y:S01]  /*22a0*/  FMUL.FTZ R13, R38, R13 ;  /* 0x0000000d260d7220 */ /* 0x000fe20000410000 */
[----:B------:R-:W-:-:S02]  /*22b0*/  F2FP.BF16.F32.PACK_AB R19, R24, R19 ;  /* 0x000000131813723e */ /* 0x000fc400000010ff */
[----:B------:R-:W-:Y:S02]  /*22c0*/  F2FP.BF16.F32.PACK_AB R29, R28, R31 ;  /* 0x0000001f1c1d723e */ /* 0x000fe400000010ff */
[----:B------:R-:W-:Y:S02]  /*22d0*/  F2FP.BF16.F32.PACK_AB R27, R32, R27 ;  /* 0x0000001b201b723e */ /* 0x000fe400000010ff */
[----:B------:R-:W-:Y:S02]  /*22e0*/  F2FP.BF16.F32.PACK_AB R25, R20, R25 ;  /* 0x000000191419723e */ /* 0x000fe400000010ff */
[----:B------:R-:W-:Y:S02]  /*22f0*/  F2FP.BF16.F32.PACK_AB R34, R34, R15 ;  /* 0x0000000f2222723e */ /* 0x000fe400000010ff */
[----:B------:R-:W-:Y:S02]  /*2300*/  F2FP.BF16.F32.PACK_AB R14, R14, R3 ;  /* 0x000000030e0e723e */ /* 0x000fe400000010ff */
[----:B------:R-:W-:-:S02]  /*2310*/  F2FP.BF16.F32.PACK_AB R12, R13, R12 ;  /* 0x0000000c0d0c723e */ /* 0x000fc400000010ff */
[C---:B------:R-:W-:Y:S02]  /*2320*/  PRMT R30, R26.reuse, 0x7632, R30 ;  /* 0x000076321a1e7816 */ /* 0x040fe4000000001e */
[----:B------:R-:W-:Y:S02]  /*2330*/  PRMT R31, R26, 0x7610, R31 ;  /* 0x000076101a1f7816 */ /* 0x000fe4000000001f */
[C---:B------:R-:W-:Y:S02]  /*2340*/  PRMT R20, R19.reuse, 0x7632, R20 ;  /* 0x0000763213147816 */ /* 0x040fe40000000014 */
[----:B------:R-:W-:Y:S02]  /*2350*/  PRMT R21, R19, 0x7610, R21 ;  /* 0x0000761013157816 */ /* 0x000fe40000000015 */
[----:B------:R-:W-:Y:S02]  /*2360*/  PRMT R28, R29, 0x7632, R28 ;  /* 0x000076321d1c7816 */ /* 0x000fe4000000001c */
[----:B------:R-:W-:-:S02]  /*2370*/  PRMT R26, R27, 0x7632, R26 ;  /* 0x000076321b1a7816 */ /* 0x000fc4000000001a */
[----:B------:R-:W-:Y:S02]  /*2380*/  PRMT R24, R25, 0x7632, R24 ;  /* 0x0000763219187816 */ /* 0x000fe40000000018 */
[C---:B------:R-:W-:Y:S02]  /*2390*/  PRMT R15, R34.reuse, 0x7632, R15 ;  /* 0x00007632220f7816 */ /* 0x040fe4000000000f */
[----:B------:R-:W-:Y:S02]  /*23a0*/  PRMT R19, R34, 0x7610, R19 ;  /* 0x0000761022137816 */ /* 0x000fe40000000013 */
[----:B------:R-:W-:Y:S02]  /*23b0*/  PRMT R13, R14, 0x7632, R13 ;  /* 0x000076320e0d7816 */ /* 0x000fe4000000000d */
[----:B------:R-:W-:Y:S01]  /*23c0*/  PRMT R3, R12, 0x7632, R3 ;  /* 0x000076320c037816 */ /* 0x000fe20000000003 */
[----:B------:R-:W-:Y:S06]  /*23d0*/  @!P0 BRA `(.L_x_1874) ;  /* 0xfffffff800888947 */ /* 0x000fec000383ffff */
[----:B------:R-:W-:Y:S05]  /*23e0*/  BSYNC.RECONVERGENT B1 ;  /* 0x0000000000017941 */ /* 0x000fea0003800200 */
.L_x_1873:
[C---:B------:R-:W-:Y:S02]  /*23f0*/  PRMT R38, R7.reuse, 0x7610, R38 ;  /* 0x0000761007267816 */ /* 0x040fe40000000026 */
[----:B------:R-:W-:Y:S02]  /*2400*/  PRMT R39, R7, 0x7632, R39 ;  /* 0x0000763207277816 */ /* 0x000fe40000000027 */
[C---:B------:R-:W-:Y:S02]  /*2410*/  PRMT R40, R8.reuse, 0x7610, R40 ;  /* 0x0000761008287816 */ /* 0x040fe40000000028 */
[----:B------:R-:W-:Y:S02]  /*2420*/  PRMT R41, R8, 0x7632, R41 ;  /* 0x0000763208297816 */ /* 0x000fe40000000029 */
[----:B------:R-:W-:Y:S02]  /*2430*/  PRMT R7, R10, 0x7610, R7 ;  /* 0x000076100a077816 */ /* 0x000fe40000000007 */
[----:B------:R-:W-:-:S02]  /*2440*/  PRMT R8, R11, 0x7610, R8 ;  /* 0x000076100b087816 */ /* 0x000fc40000000008 */
[C---:B------:R-:W-:Y:S02]  /*2450*/  PRMT R32, R4.reuse, 0x7610, R32 ;  /* 0x0000761004207816 */ /* 0x040fe40000000020 */
[----:B------:R-:W-:Y:S02]  /*2460*/  PRMT R34, R4, 0x7632, R34 ;  /* 0x0000763204227816 */ /* 0x000fe40000000022 */
[C---:B------:R-:W-:Y:S02]  /*2470*/  PRMT R35, R5.reuse, 0x7610, R35 ;  /* 0x0000761005237816 */ /* 0x040fe40000000023 */
[----:B------:R-:W-:Y:S02]  /*2480*/  PRMT R36, R5, 0x7632, R36 ;  /* 0x0000763205247816 */ /* 0x000fe40000000024 */
[----:B------:R-:W-:Y:S02]  /*2490*/  PRMT R37, R6, 0x7632, R37 ;  /* 0x0000763206257816 */ /* 0x000fe40000000025 */
[----:B------:R-:W-:-:S02]  /*24a0*/  PRMT R42, R9, 0x7632, R42 ;  /* 0x00007632092a7816 */ /* 0x000fc4000000002a */
[----:B------:R-:W-:Y:S02]  /*24b0*/  PRMT R10, R10, 0x7632, R10 ;  /* 0x000076320a0a7816 */ /* 0x000fe4000000000a */
[----:B------:R-:W-:-:S07]  /*24c0*/  PRMT R11, R11, 0x7632, R11 ;  /* 0x000076320b0b7816 */ /* 0x000fce000000000b */
.L_x_1872:
[----:B------:R-:W-:Y:S05]  /*24d0*/  BSYNC.RECONVERGENT B0 ;  /* 0x0000000000007941 */ /* 0x000fea0003800200 */
.L_x_1871:
[----:B------:R-:W-:Y:S01]  /*24e0*/  ISETP.GE.U32.AND P0, PT, R33, R44, PT ;  /* 0x0000002c2100720c */ /* 0x000fe20003f06070 */
[----:B------:R-:W-:-:S12]  /*24f0*/  BSSY.RECONVERGENT B0, `(.L_x_1875) ;  /* 0x0000026000007945 */ /* 0x000fd80003800200 */
[----:B------:R-:W-:Y:S05]  /*2500*/  @P0 BRA `(.L_x_1876) ;  /* 0x0000000000900947 */ /* 0x000fea0003800000 */
[----:B------:R-:W-:-:S05]  /*2510*/  SHF.R.U32.HI R5, RZ, 0x2, R33 ;  /* 0x00000002ff057819 */ /* 0x000fca0000011621 */
[----:B------:R-:W-:-:S06]  /*2520*/  IMAD.WIDE.U32 R4, R5, 0x8, R22 ;  /* 0x0000000805047825 */ /* 0x000fcc00078e0016 */
[----:B------:R-:W2:Y:S01]  /*2530*/  LDG.E.64 R4, desc[UR36][R4.64] ;  /* 0x0000002404047981 */ /* 0x000ea2000c1e1b00 */
[----:B------:R-:W-:-:S05]  /*2540*/  IMAD.IADD R43, R33, 0x1, R0 ;  /* 0x00000001212b7824 */ /* 0x000fca00078e0200 */
[----:B------:R-:W-:Y:S02]  /*2550*/  ISETP.GE.U32.AND P1, PT, R43, R44, PT ;  /* 0x0000002c2b00720c */ /* 0x000fe40003f26070 */
[C---:B--2---:R-:W-:Y:S02]  /*2560*/  PRMT R32, R4.reuse, 0x7610, R32 ;  /* 0x0000761004207816 */ /* 0x044fe40000000020 */
[----:B------:R-:W-:Y:S02]  /*2570*/  PRMT R34, R4, 0x7632, R34 ;  /* 0x0000763204227816 */ /* 0x000fe40000000022 */
[C---:B------:R-:W-:Y:S02]  /*2580*/  PRMT R35, R5.reuse, 0x7610, R35 ;  /* 0x0000761005237816 */ /* 0x040fe40000000023 */
[----:B------:R-:W-:-:S05]  /*2590*/  PRMT R36, R5, 0x7632, R36 ;  /* 0x0000763205247816 */ /* 0x000fca0000000024 */
[----:B------:R-:W-:Y:S05]  /*25a0*/  @P1 BRA `(.L_x_1876) ;  /* 0x0000000000681947 */ /* 0x000fea0003800000 */
[----:B------:R-:W-:-:S05]  /*25b0*/  SHF.R.U32.HI R5, RZ, 0x2, R43 ;  /* 0x00000002ff057819 */ /* 0x000fca000001162b */
[----:B------:R-:W-:-:S06]  /*25c0*/  IMAD.WIDE.U32 R4, R5, 0x8, R22 ;  /* 0x0000000805047825 */ /* 0x000fcc00078e0016 */
[----:B------:R-:W2:Y:S01]  /*25d0*/  LDG.E.64 R4, desc[UR36][R4.64] ;  /* 0x0000002404047981 */ /* 0x000ea2000c1e1b00 */
[----:B------:R-:W-:-:S04]  /*25e0*/  IADD3 R43, PT, PT, R43, R0, RZ ;  /* 0x000000002b2b7210 */ /* 0x000fc80007ffe0ff */
[----:B------:R-:W-:Y:S02]  /*25f0*/  ISETP.GE.U32.AND P1, PT, R43, R44, PT ;  /* 0x0000002c2b00720c */ /* 0x000fe40003f26070 */
[C---:B--2---:R-:W-:Y:S02]  /*2600*/  PRMT R6, R4.reuse, 0x7610, R6 ;  /* 0x0000761004067816 */ /* 0x044fe40000000006 */
[----:B------:R-:W-:Y:S02]  /*2610*/  PRMT R37, R4, 0x7632, R37 ;  /* 0x0000763204257816 */ /* 0x000fe40000000025 */
[C---:B------:R-:W-:Y:S02]  /*2620*/  PRMT R38, R5.reuse, 0x7610, R38 ;  /* 0x0000761005267816 */ /* 0x040fe40000000026 */
[----:B------:R-:W-:-:S05]  /*2630*/  PRMT R39, R5, 0x7632, R39 ;  /* 0x0000763205277816 */ /* 0x000fca0000000027 */
[----:B------:R-:W-:Y:S05]  /*2640*/  @P1 BRA `(.L_x_1876) ;  /* 0x0000000000401947 */ /* 0x000fea0003800000 */
[----:B------:R-:W-:Y:S01]  /*2650*/  IMAD.IADD R5, R43, 0x1, R0 ;  /* 0x000000012b057824 */ /* 0x000fe200078e0200 */
[----:B------:R-:W-:-:S04]  /*2660*/  SHF.R.U32.HI R9, RZ, 0x2, R43 ;  /* 0x00000002ff097819 */ /* 0x000fc8000001162b */
[----:B------:R-:W-:-:S13]  /*2670*/  ISETP.GE.U32.AND P1, PT, R5, R44, PT ;  /* 0x0000002c0500720c */ /* 0x000fda0003f26070 */
[----:B------:R-:W-:-:S05]  /*2680*/  @!P1 SHF.R.U32.HI R5, RZ, 0x2, R5 ;  /* 0x00000002ff059819 */ /* 0x000fca0000011605 */
[----:B------:R-:W-:-:S04]  /*2690*/  @!P1 IMAD.WIDE.U32 R4, R5, 0x8, R22 ;  /* 0x0000000805049825 */ /* 0x000fc800078e0016 */
[----:B------:R-:W-:Y:S02]  /*26a0*/  IMAD.WIDE.U32 R22, R9, 0x8, R22 ;  /* 0x0000000809167825 */ /* 0x000fe400078e0016 */
[----:B------:R-:W2:Y:S04]  /*26b0*/  @!P1 LDG.E.64 R4, desc[UR36][R4.64] ;  /* 0x0000002404049981 */ /* 0x000ea8000c1e1b00 */
[----:B------:R-:W3:Y:S01]  /*26c0*/  LDG.E.64 R22, desc[UR36][R22.64] ;  /* 0x0000002416167981 */ /* 0x000ee2000c1e1b00 */
[C---:B--2---:R-:W-:Y:S02]  /*26d0*/  @!P1 PRMT R7, R4.reuse, 0x7610, R7 ;  /* 0x0000761004079816 */ /* 0x044fe40000000007 */
[----:B------:R-:W-:Y:S02]  /*26e0*/  @!P1 PRMT R10, R4, 0x7632, R10 ;  /* 0x00007632040a9816 */ /* 0x000fe4000000000a */
[----:B------:R-:W-:-:S02]  /*26f0*/  @!P1 PRMT R8, R5, 0x7610, R8 ;  /* 0x0000761005089816 */ /* 0x000fc40000000008 */
[----:B------:R-:W-:Y:S02]  /*2700*/  @!P1 PRMT R11, R5, 0x7632, R11 ;  /* 0x00007632050b9816 */ /* 0x000fe4000000000b */
[C---:B---3--:R-:W-:Y:S02]  /*2710*/  PRMT R40, R22.reuse, 0x7610, R40 ;  /* 0x0000761016287816 */ /* 0x048fe40000000028 */
[----:B------:R-:W-:Y:S02]  /*2720*/  PRMT R41, R22, 0x7632, R41 ;  /* 0x0000763216297816 */ /* 0x000fe40000000029 */
[C---:B------:R-:W-:Y:S02]  /*2730*/  PRMT R9, R23.reuse, 0x7610, R9 ;  /* 0x0000761017097816 */ /* 0x040fe40000000009 */
[----:B------:R-:W-:-:S07]  /*2740*/  PRMT R42, R23, 0x7632, R42 ;  /* 0x00007632172a7816 */ /* 0x000fce000000002a */
.L_x_1876:
[----:B------:R-:W-:Y:S05]  /*2750*/  BSYNC.RECONVERGENT B0 ;  /* 0x0000000000007941 */ /* 0x000fea0003800200 */
.L_x_1875:
[----:B------:R-:W-:Y:S04]  /*2760*/  BSSY.RECONVERGENT B0, `(.L_x_1877) ;  /* 0x0000050000007945 */ /* 0x000fe80003800200 */
[----:B------:R-:W-:Y:S05]  /*2770*/  @P0 BRA `(.L_x_1878) ;  /* 0x0000000400380947 */ /* 0x000fea0003800000 */
[----:B------:R-:W-:Y:S01]  /*2780*/  SHF.L.U32 R30, R30, 0x10, RZ ;  /* 0x000000101e1e7819 */ /* 0x000fe200000006ff */
[----:B------:R-:W-:Y:S01]  /*2790*/  IMAD.U32 R5, R34, 0x10000, RZ ;  /* 0x0001000022057824 */ /* 0x000fe200078e00ff */
[----:B------:R-:W-:Y:S01]  /*27a0*/  SHF.L.U32 R31, R31, 0x10, RZ ;  /* 0x000000101f1f7819 */ /* 0x000fe200000006ff */
[----:B------:R-:W-:Y:S01]  /*27b0*/  IMAD.U32 R32, R32, 0x10000, RZ ;  /* 0x0001000020207824 */ /* 0x000fe200078e00ff */
[----:B------:R-:W-:Y:S01]  /*27c0*/  SHF.L.U32 R29, R29, 0x10, RZ ;  /* 0x000000101d1d7819 */ /* 0x000fe200000006ff */
[----:B------:R-:W-:Y:S01]  /*27d0*/  FMUL.FTZ R30, R30, R5 ;  /* 0x000000051e1e7220 */ /* 0x000fe20000410000 */
[----:B------:R-:W-:Y:S01]  /*27e0*/  IADD3 R5, PT, PT, R33, R0, RZ ;  /* 0x0000000021057210 */ /* 0x000fe20007ffe0ff */
[----:B------:R-:W-:Y:S01]  /*27f0*/  IMAD.U32 R4, R35, 0x10000, RZ ;  /* 0x0001000023047824 */ /* 0x000fe200078e00ff */
[----:B------:R-:W-:Y:S01]  /*2800*/  SHF.L.U32 R28, R28, 0x10, RZ ;  /* 0x000000101c1c7819 */ /* 0x000fe200000006ff */
[----:B------:R-:W-:Y:S01]  /*2810*/  IMAD.U32 R23, R36, 0x10000, RZ ;  /* 0x0001000024177824 */ /* 0x000fe200078e00ff */
[----:B------:R-:W-:Y:S01]  /*2820*/  ISETP.GE.U32.AND P0, PT, R5, R44, PT ;  /* 0x0000002c0500720c */ /* 0x000fe20003f06070 */
[----:B------:R-:W-:Y:S01]  /*2830*/  FMUL.FTZ R31, R31, R32 ;  /* 0x000000201f1f7220 */ /* 0x000fe20000410000 */
[----:B------:R-:W-:Y:S01]  /*2840*/  FMUL.FTZ R4, R29, R4 ;  /* 0x000000041d047220 */ /* 0x000fe20000410000 */
[----:B------:R-:W-:-:S03]  /*2850*/  FMUL.FTZ R23, R28, R23 ;  /* 0x000000171c177220 */ /* 0x000fc60000410000 */
[----:B------:R-:W-:Y:S02]  /*2860*/  F2FP.BF16.F32.PACK_AB R31, R30, R31 ;  /* 0x0000001f1e1f723e */ /* 0x000fe400000010ff */
[----:B------:R-:W-:Y:S02]  /*2870*/  F2FP.BF16.F32.PACK_AB R4, R23, R4 ;  /* 0x000000041704723e */ /* 0x000fe400000010ff */
[----:B------:R-:W-:Y:S02]  /*2880*/  PRMT R30, R31, 0x7632, R30 ;  /* 0x000076321f1e7816 */ /* 0x000fe4000000001e */
[C---:B------:R-:W-:Y:S02]  /*2890*/  PRMT R28, R4.reuse, 0x7632, R28 ;  /* 0x00007632041c7816 */ /* 0x040fe4000000001c */
        /* <DEDUP_REMOVED lines=8> */
[----:B------:R-:W-:Y:S01]  /*2920*/  IMAD.U32 R25, R25, 0x10000, RZ ;  /* 0x0001000019197824 */ /* 0x000fe200078e00ff */
[----:B------:R-:W-:Y:S01]  /*2930*/  SHF.L.U32 R38, R38, 0x10, RZ ;  /* 0x0000001026267819 */ /* 0x000fe200000006ff */
[----:B------:R-:W-:Y:S01]  /*2940*/  IMAD.U32 R24, R24, 0x10000, RZ ;  /* 0x0001000018187824 */ /* 0x000fe200078e00ff */
[----:B------:R-:W-:Y:S01]  /*2950*/  SHF.L.U32 R39, R39, 0x10, RZ ;  /* 0x0000001027277819 */ /* 0x000fe200000006ff */
[----:B------:R-:W-:Y:S01]  /*2960*/  FMUL.FTZ R6, R27, R6 ;  /* 0x000000061b067220 */ /* 0x000fe20000410000 */
[----:B------:R-:W-:Y:S01]  /*2970*/  FMUL.FTZ R37, R26, R37 ;  /* 0x000000251a257220 */ /* 0x000fe20000410000 */
[----:B------:R-:W-:-:S02]  /*2980*/  FMUL.FTZ R25, R25, R38 ;  /* 0x0000002619197220 */ /* 0x000fc40000410000 */
[----:B------:R-:W-:Y:S02]  /*2990*/  FMUL.FTZ R24, R24, R39 ;  /* 0x0000002718187220 */ /* 0x000fe40000410000 */
[----:B------:R-:W-:-:S03]  /*29a0*/  F2FP.BF16.F32.PACK_AB R6, R37, R6 ;  /* 0x000000062506723e */ /* 0x000fc600000010ff */
[----:B------:R-:W-:Y:S02]  /*29b0*/  F2FP.BF16.F32.PACK_AB R25, R24, R25 ;  /* 0x000000191819723e */ /* 0x000fe400000010ff */
[C---:B------:R-:W-:Y:S02]  /*29c0*/  PRMT R26, R6.reuse, 0x7632, R26 ;  /* 0x00007632061a7816 */ /* 0x040fe4000000001a */
[----:B------:R-:W-:Y:S02]  /*29d0*/  PRMT R27, R6, 0x7610, R27 ;  /* 0x00007610061b7816 */ /* 0x000fe4000000001b */
[----:B------:R-:W-:Y:S01]  /*29e0*/  PRMT R24, R25, 0x7632, R24 ;  /* 0x0000763219187816 */ /* 0x000fe20000000018 */
[----:B------:R-:W-:Y:S06]  /*29f0*/  @P0 BRA `(.L_x_1878) ;  /* 0x0000000000980947 */ /* 0x000fec0003800000 */
[----:B------:R-:W-:Y:S01]  /*2a00*/  IADD3 R5, PT, PT, R5, R0, RZ ;  /* 0x0000000005057210 */ /* 0x000fe20007ffe0ff */
        /* <DEDUP_REMOVED lines=9> */
[----:B------:R-:W-:Y:S01]  /*2aa0*/  SHF.L.U32 R15, R15, 0x10, RZ ;  /* 0x000000100f0f7819 */ /* 0x000fe200000006ff */
[----:B------:R-:W-:-:S02]  /*2ab0*/  FMUL.FTZ R20, R20, R41 ;  /* 0x0000002914147220 */ /* 0x000fc40000410000 */
[----:B------:R-:W-:Y:S02]  /*2ac0*/  FMUL.FTZ R4, R19, R4 ;  /* 0x0000000413047220 */ /* 0x000fe40000410000 */
[----:B------:R-:W-:Y:S01]  /*2ad0*/  FMUL.FTZ R15, R15, R42 ;  /* 0x0000002a0f0f7220 */ /* 0x000fe20000410000 */
[----:B------:R-:W-:-:S04]  /*2ae0*/  F2FP.BF16.F32.PACK_AB R21, R20, R21 ;  /* 0x000000151415723e */ /* 0x000fc800000010ff */
[----:B------:R-:W-:Y:S02]  /*2af0*/  F2FP.BF16.F32.PACK_AB R4, R15, R4 ;  /* 0x000000040f04723e */ /* 0x000fe400000010ff */
[----:B------:R-:W-:Y:S02]  /*2b00*/  PRMT R20, R21, 0x7632, R20 ;  /* 0x0000763215147816 */ /* 0x000fe40000000014 */
[C---:B------:R-:W-:Y:S02]  /*2b10*/  PRMT R15, R4.reuse, 0x7632, R15 ;  /* 0x00007632040f7816 */ /* 0x040fe4000000000f */
[----:B------:R-:W-:Y:S01]  /*2b20*/  PRMT R19, R4, 0x7610, R19 ;  /* 0x0000761004137816 */ /* 0x000fe20000000013 */
[----:B------:R-:W-:Y:S06]  /*2b30*/  @P0 BRA `(.L_x_1878) ;  /* 0x0000000000480947 */ /* 0x000fec0003800000 */
[----:B------:R-:W-:Y:S01]  /*2b40*/  SHF.L.U32 R7, R7, 0x10, RZ ;  /* 0x0000001007077819 */ /* 0x000fe200000006ff */
[----:B------:R-:W-:Y:S01]  /*2b50*/  IMAD.U32 R14, R14, 0x10000, RZ ;  /* 0x000100000e0e7824 */ /* 0x000fe200078e00ff */
[----:B------:R-:W-:Y:S01]  /*2b60*/  SHF.L.U32 R10, R10, 0x10, RZ ;  /* 0x000000100a0a7819 */ /* 0x000fe200000006ff */
[----:B------:R-:W-:Y:S01]  /*2b70*/  IMAD.U32 R13, R13, 0x10000, RZ ;  /* 0x000100000d0d7824 */ /* 0x000fe200078e00ff */
[----:B------:R-:W-:Y:S01]  /*2b80*/  SHF.L.U32 R5, R8, 0x10, RZ ;  /* 0x0000001008057819 */ /* 0x000fe200000006ff */
[----:B------:R-:W-:Y:S01]  /*2b90*/  IMAD.U32 R12, R12, 0x10000, RZ ;  /* 0x000100000c0c7824 */ /* 0x000fe200078e00ff */
[----:B------:R-:W-:Y:S01]  /*2ba0*/  SHF.L.U32 R0, R11, 0x10, RZ ;  /* 0x000000100b007819 */ /* 0x000fe200000006ff */
[----:B------:R-:W-:Y:S02]  /*2bb0*/  IMAD.U32 R3, R3, 0x10000, RZ ;  /* 0x0001000003037824 */ /* 0x000fe400078e00ff */
[----:B------:R-:W-:Y:S01]  /*2bc0*/  FMUL.FTZ R7, R14, R7 ;  /* 0x000000070e077220 */ /* 0x000fe20000410000 */
[----:B------:R-:W-:Y:S01]  /*2bd0*/  FMUL.FTZ R10, R13, R10 ;  /* 0x0000000a0d0a7220 */ /* 0x000fe20000410000 */
[----:B------:R-:W-:Y:S01]  /*2be0*/  FMUL.FTZ R5, R12, R5 ;  /* 0x000000050c057220 */ /* 0x000fe20000410000 */
[----:B------:R-:W-:-:S03]  /*2bf0*/  FMUL.FTZ R0, R3, R0 ;  /* 0x0000000003007220 */ /* 0x000fc60000410000 */
[----:B------:R-:W-:Y:S02]  /*2c00*/  F2FP.BF16.F32.PACK_AB R7, R10, R7 ;  /* 0x000000070a07723e */ /* 0x000fe400000010ff */
[----:B------:R-:W-:Y:S02]  /*2c10*/  F2FP.BF16.F32.PACK_AB R0, R0, R5 ;  /* 0x000000050000723e */ /* 0x000fe400000010ff */
[C---:B------:R-:W-:Y:S02]  /*2c20*/  PRMT R13, R7.reuse, 0x7632, R13 ;  /* 0x00007632070d7816 */ /* 0x040fe4000000000d */
[----:B------:R-:W-:Y:S02]  /*2c30*/  PRMT R14, R7, 0x7610, R14 ;  /* 0x00007610070e7816 */ /* 0x000fe4000000000e */
[C---:B------:R-:W-:Y:S02]  /*2c40*/  PRMT R3, R0.reuse, 0x7632, R3 ;  /* 0x0000763200037816 */ /* 0x040fe40000000003 */
[----:B------:R-:W-:-:S07]  /*2c50*/  PRMT R12, R0, 0x7610, R12 ;  /* 0x00007610000c7816 */ /* 0x000fce000000000c */
.L_x_1878:
[----:B------:R-:W-:Y:S05]  /*2c60*/  BSYNC.RECONVERGENT B0 ;  /* 0x0000000000007941 */ /* 0x000fea0003800200 */
.L_x_1877:
        /* <DEDUP_REMOVED lines=8> */
[----:B------:R-:W-:Y:S01]  /*2cf0*/  IMAD.U32 R6, R28, 0x10000, RZ ;  /* 0x000100001c067824 */ /* 0x000fe200078e00ff */
[----:B------:R-:W-:Y:S01]  /*2d00*/  SHF.L.U32 R13, R13, 0x10, RZ ;  /* 0x000000100d0d7819 */ /* 0x000fe200000006ff */
[----:B------:R-:W-:Y:S01]  /*2d10*/  IMAD.U32 R0, R31, 0x10000, RZ ;  /* 0x000100001f007824 */ /* 0x000fe200078e00ff */
[----:B------:R-:W1:Y:S01]  /*2d20*/  F2F.BF16.F32 R4, R4 ;  /* 0x0000000400047304 */ /* 0x000e620000202000 */
[----:B------:R-:W-:Y:S01]  /*2d30*/  FMUL.FTZ R6, R6, R7 ;  /* 0x0000000706067220 */ /* 0x000fe20000410000 */
[----:B------:R-:W-:-:S02]  /*2d40*/  IMAD.U32 R7, R20, 0x10000, RZ ;  /* 0x0001000014077824 */ /* 0x000fc400078e00ff */
[----:B------:R-:W-:Y:S01]  /*2d50*/  FMUL.FTZ R0, R0, R27 ;  /* 0x0000001b00007220 */ /* 0x000fe20000410000 */
[----:B------:R-:W-:Y:S01]  /*2d60*/  IMAD.U32 R15, R15, 0x10000, RZ ;  /* 0x000100000f0f7824 */ /* 0x000fe200078e00ff */
[----:B------:R-:W-:Y:S01]  /*2d70*/  SHF.L.U32 R11, R3, 0x10, RZ ;  /* 0x00000010030b7819 */ /* 0x000fe200000006ff */
[----:B------:R-:W-:Y:S01]  /*2d80*/  IMAD.U32 R21, R21, 0x10000, RZ ;  /* 0x0001000015157824 */ /* 0x000fe200078e00ff */
[----:B------:R-:W2:Y:S01]  /*2d90*/  F2F.BF16.F32 R6, R6 ;  /* 0x0000000600067304 */ /* 0x000ea20000202000 */
[----:B------:R-:W-:Y:S02]  /*2da0*/  IMAD.U32 R8, R19, 0x10000, RZ ;  /* 0x0001000013087824 */ /* 0x000fe400078e00ff */
[----:B------:R-:W-:Y:S02]  /*2db0*/  IMAD.U32 R9, R14, 0x10000, RZ ;  /* 0x000100000e097824 */ /* 0x000fe400078e00ff */
[----:B------:R-:W-:Y:S01]  /*2dc0*/  IMAD.U32 R12, R12, 0x10000, RZ ;  /* 0x000100000c0c7824 */ /* 0x000fe200078e00ff */
[----:B-1----:R-:W-:-:S02]  /*2dd0*/  SHF.L.U32 R4, R4, 0x10, RZ ;  /* 0x0000001004047819 */ /* 0x002fc400000006ff */
[----:B------:R-:W1:Y:S03]  /*2de0*/  F2F.BF16.F32 R0, R0 ;  /* 0x0000000000007304 */ /* 0x000e660000202000 */
[----:B------:R-:W-:Y:S01]  /*2df0*/  FMUL.FTZ R4, R7, R4 ;  /* 0x0000000407047220 */ /* 0x000fe20000410000 */
[----:B--2---:R-:W-:-:S04]  /*2e00*/  SHF.L.U32 R6, R6, 0x10, RZ ;  /* 0x0000001006067819 */ /* 0x004fc800000006ff */
[----:B------:R-:W2:Y:S01]  /*2e10*/  F2F.BF16.F32 R5, R5 ;  /* 0x0000000500057304 */ /* 0x000ea20000202000 */
[----:B------:R-:W-:Y:S01]  /*2e20*/  FMUL.FTZ R6, R15, R6 ;  /* 0x000000060f067220 */ /* 0x000fe20000410000 */
[----:B-1----:R-:W-:-:S06]  /*2e30*/  SHF.L.U32 R0, R0, 0x10, RZ ;  /* 0x0000001000007819 */ /* 0x002fcc00000006ff */
[----:B------:R-:W1:Y:S01]  /*2e40*/  F2F.BF16.F32 R4, R4 ;  /* 0x0000000400047304 */ /* 0x000e620000202000 */
[----:B------:R-:W-:Y:S01]  /*2e50*/  FMUL.FTZ R0, R21, R0 ;  /* 0x0000000015007220 */ /* 0x000fe20000410000 */
[----:B--2---:R-:W-:-:S06]  /*2e60*/  SHF.L.U32 R5, R5, 0x10, RZ ;  /* 0x0000001005057819 */ /* 0x004fcc00000006ff */
        /* <DEDUP_REMOVED lines=8> */
[----:B-1----:R-:W-:-:S04]  /*2ef0*/  IMAD.U32 R0, R0, 0x10000, RZ ;  /* 0x0001000000007824 */ /* 0x002fc800078e00ff */
[----:B------:R-:W-:Y:S01]  /*2f00*/  FMUL.FTZ R0, R9, R0 ;  /* 0x0000000009007220 */ /* 0x000fe20000410000 */
[----:B--2---:R-:W-:-:S04]  /*2f10*/  IMAD.U32 R7, R5, 0x10000, RZ ;  /* 0x0001000005077824 */ /* 0x004fc800078e00ff */
[----:B------:R-:W-:Y:S01]  /*2f20*/  F2FP.BF16.F32.PACK_AB R0, R3, R0 ;  /* 0x000000000300723e */ /* 0x000fe200000010ff */
[----:B------:R-:W-:-:S03]  /*2f30*/  FMUL.FTZ R7, R12, R7 ;  /* 0x000000070c077220 */ /* 0x000fc60000410000 */
[C---:B------:R-:W-:Y:S02]  /*2f40*/  PRMT R29, R0.reuse, 0x7632, R29 ;  /* 0x00007632001d7816 */ /* 0x040fe4000000001d */
[----:B------:R-:W-:Y:S02]  /*2f50*/  PRMT R22, R0, 0x7610, R22 ;  /* 0x0000761000167816 */ /* 0x000fe40000000016 */
[----:B------:R-:W-:-:S04]  /*2f60*/  F2FP.BF16.F32.PACK_AB R7, R8, R7 ;  /* 0x000000070807723e */ /* 0x000fc800000010ff */
[C---:B------:R-:W-:Y:S02]  /*2f70*/  PRMT R24, R7.reuse, 0x7632, R24 ;  /* 0x0000763207187816 */ /* 0x040fe40000000018 */
[----:B------:R-:W-:Y:S01]  /*2f80*/  PRMT R19, R7, 0x7610, R19 ;  /* 0x0000761007137816 */ /* 0x000fe20000000013 */
[----:B------:R-:W-:Y:S06]  /*2f90*/  BRA `(.L_x_1858) ;  /* 0x000000a800d87947 */ /* 0x000fec0003800000 */
.L_x_1870:
[----:B------:R-:W-:-:S13]  /*2fa0*/  ISETP.NE.AND P0, PT, R24, 0x1, PT ;  /* 0x000000011800780c */ /* 0x000fda0003f05270 */
        /* <DEDUP_REMOVED lines=19> */
[----:B------:R-:W-:Y:S01]  /*30e0*/  MOV R5, R0 ;  /* 0x0000000000057202 */ /* 0x000fe20000000f00 */
[----:B------:R-:W-:Y:S01]  /*30f0*/  IMAD.MOV.U32 R4, RZ, RZ, R0 ;  /* 0x000000ffff047224 */ /* 0x000fe200078e0000 */
[----:B------:R-:W-:Y:S06]  /*3100*/  @P0 BRA `(.L_x_1881) ;  /* 0x0000000400fc0947 */ /* 0x000fec0003800000 */
[----:B------:R-:W-:Y:S01]  /*3110*/  BSSY.RECONVERGENT B1, `(.L_x_1882) ;  /* 0x0000070000017945 */ /* 0x000fe20003800200 */
        /* <DEDUP_REMOVED lines=13> */
[----:B------:R-:W-:-:S07]  /*31f0*/  IMAD.MOV.U32 R4, RZ, RZ, R0 ;  /* 0x000000ffff047224 */ /* 0x000fce00078e0000 */
.L_x_1883:
[----:B------:R-:W-:Y:S01]  /*3200*/  IMAD R24, R36, R7, RZ ;  /* 0x0000000724187224 */ /* 0x000fe200078e02ff */
[----:B------:R-:W-:-:S04]  /*3210*/  IADD3 R7, PT, PT, R7, R6, RZ ;  /* 0x0000000607077210 */ /* 0x000fc80007ffe0ff */
[----:B------:R-:W-:Y:S01]  /*3220*/  SHF.R.U32.HI R25, RZ, 0x2, R24 ;  /* 0x00000002ff197819 */ /* 0x000fe20000011618 */
[----:B------:R-:W-:Y:S02]  /*3230*/  IMAD R26, R36, R7, RZ ;  /* 0x00000007241a7224 */ /* 0x000fe400078e02ff */
[----:B------:R-:W-:Y:S02]  /*3240*/  IMAD.IADD R7, R7, 0x1, R6 ;  /* 0x0000000107077824 */ /* 0x000fe400078e0206 */
[----:B------:R-:W-:Y:S01]  /*3250*/  IMAD.WIDE.U32 R24, R25, 0x8, R22 ;  /* 0x0000000819187825 */ /* 0x000fe200078e0016 */
[----:B------:R-:W-:-:S03]  /*3260*/  SHF.R.U32.HI R27, RZ, 0x2, R26 ;  /* 0x00000002ff1b7819 */ /* 0x000fc6000001161a */
[----:B------:R-:W-:Y:S02]  /*3270*/  IMAD R28, R36, R7, RZ ;  /* 0x00000007241c7224 */ /* 0x000fe400078e02ff */
[----:B------:R-:W2:Y:S01]  /*3280*/  LDG.E.64 R24, desc[UR36][R24.64] ;  /* 0x0000002418187981 */ /* 0x000ea2000c1e1b00 */
[----:B------:R-:W-:Y:S01]  /*3290*/  IMAD.WIDE.U32 R26, R27, 0x8, R22 ;  /* 0x000000081b1a7825 */ /* 0x000fe200078e0016 */
[----:B------:R-:W-:Y:S02]  /*32a0*/  IADD3 R7, PT, PT, R7, R6, RZ ;  /* 0x0000000607077210 */ /* 0x000fe40007ffe0ff */
[----:B------:R-:W-:-:S03]  /*32b0*/  SHF.R.U32.HI R29, RZ, 0x2, R28 ;  /* 0x00000002ff1d7819 */ /* 0x000fc6000001161c */
[----:B------:R-:W3:Y:S01]  /*32c0*/  LDG.E.64 R26, desc[UR36][R26.64] ;  /* 0x000000241a1a7981 */ /* 0x000ee2000c1e1b00 */
[----:B------:R-:W-:Y:S02]  /*32d0*/  IMAD R30, R36, R7, RZ ;  /* 0x00000007241e7224 */ /* 0x000fe400078e02ff */
[----:B------:R-:W-:-:S03]  /*32e0*/  IMAD.WIDE.U32 R28, R29, 0x8, R22 ;  /* 0x000000081d1c7825 */ /* 0x000fc600078e0016 */
[----:B------:R-:W-:-:S03]  /*32f0*/  SHF.R.U32.HI R31, RZ, 0x2, R30 ;  /* 0x00000002ff1f7819 */ /* 0x000fc6000001161e */
[----:B------:R-:W4:Y:S02]  /*3300*/  LDG.E.64 R28, desc[UR36][R28.64] ;  /* 0x000000241c1c7981 */ /* 0x000f24000c1e1b00 */
[----:B------:R-:W-:-:S06]  /*3310*/  IMAD.WIDE.U32 R30, R31, 0x8, R22 ;  /* 0x000000081f1e7825 */ /* 0x000fcc00078e0016 */
[----:B------:R-:W5:Y:S01]  /*3320*/  LDG.E.64 R30, desc[UR36][R30.64] ;  /* 0x000000241e1e7981 */ /* 0x000f62000c1e1b00 */
[----:B------:R-:W-:Y:S01]  /*3330*/  IMAD.IADD R7, R7, 0x1, R6 ;  /* 0x0000000107077824 */ /* 0x000fe200078e0206 */
[----:B------:R-:W-:Y:S01]  /*3340*/  SHF.L.U32 R4, R4, 0x10, RZ ;  /* 0x0000001004047819 */ /* 0x000fe200000006ff */
[----:B------:R-:W-:Y:S01]  /*3350*/  IMAD.U32 R34, R3, 0x10000, RZ ;  /* 0x0001000003227824 */ /* 0x000fe200078e00ff */
[----:B------:R-:W-:Y:S01]  /*3360*/  SHF.L.U32 R32, R32, 0x10, RZ ;  /* 0x0000001020207819 */ /* 0x000fe200000006ff */
[----:B------:R-:W-:Y:S01]  /*3370*/  IMAD R37, R6, 0x3, R7 ;  /* 0x0000000306257824 */ /* 0x000fe200078e0207 */
[----:B------:R-:W-:Y:S01]  /*3380*/  SHF.L.U32 R39, R12, 0x10, RZ ;  /* 0x000000100c277819 */ /* 0x000fe200000006ff */
[----:B------:R-:W-:Y:S01]  /*3390*/  IMAD.U32 R0, R0, 0x10000, RZ ;  /* 0x0001000000007824 */ /* 0x000fe200078e00ff */
[----:B------:R-:W-:Y:S02]  /*33a0*/  SHF.L.U32 R19, R19, 0x10, RZ ;  /* 0x0000001013137819 */ /* 0x000fe400000006ff */
[----:B------:R-:W-:-:S02]  /*33b0*/  ISETP.GE.U32.AND P0, PT, R37, R44, PT ;  /* 0x0000002c2500720c */ /* 0x000fc40003f06070 */
[----:B------:R-:W-:Y:S02]  /*33c0*/  SHF.L.U32 R37, R20, 0x10, RZ ;  /* 0x0000001014257819 */ /* 0x000fe400000006ff */
[----:B------:R-:W-:Y:S02]  /*33d0*/  SHF.L.U32 R11, R11, 0x10, RZ ;  /* 0x000000100b0b7819 */ /* 0x000fe400000006ff */
[C---:B--2---:R-:W-:Y:S01]  /*33e0*/  PRMT R3, R24.reuse, 0x7632, R3 ;  /* 0x0000763218037816 */ /* 0x044fe20000000003 */
[----:B------:R-:W-:Y:S01]  /*33f0*/  IMAD.U32 R35, R25, 0x10000, RZ ;  /* 0x0001000019237824 */ /* 0x000fe200078e00ff */
[----:B------:R-:W-:-:S03]  /*3400*/  SHF.L.U32 R33, R24, 0x10, RZ ;  /* 0x0000001018217819 */ /* 0x000fc600000006ff */
[----:B------:R-:W-:Y:S02]  /*3410*/  IMAD.U32 R20, R3, 0x10000, RZ ;  /* 0x0001000003147824 */ /* 0x000fe400078e00ff */
[----:B------:R-:W-:Y:S01]  /*3420*/  FMUL.FTZ R0, R0, R35 ;  /* 0x0000002300007220 */ /* 0x000fe20000410000 */
[----:B------:R-:W-:Y:S01]  /*3430*/  FMUL.FTZ R4, R4, R33 ;  /* 0x0000002104047220 */ /* 0x000fe20000410000 */
[C---:B---3--:R-:W-:Y:S01]  /*3440*/  PRMT R3, R26.reuse, 0x7632, R3 ;  /* 0x000076321a037816 */ /* 0x048fe20000000003 */
[----:B------:R-:W-:Y:S01]  /*3450*/  IMAD.U32 R35, R21, 0x10000, RZ ;  /* 0x0001000015237824 */ /* 0x000fe200078e00ff */
[----:B------:R-:W-:Y:S01]  /*3460*/  SHF.L.U32 R33, R5, 0x10, RZ ;  /* 0x0000001005217819 */ /* 0x000fe200000006ff */
[----:B------:R-:W-:Y:S01]  /*3470*/  IMAD.U32 R21, R26, 0x10000, RZ ;  /* 0x000100001a157824 */ /* 0x000fe200078e00ff */
[----:B------:R-:W-:Y:S01]  /*3480*/  PRMT R5, R25, 0x7632, R5 ;  /* 0x0000763219057816 */ /* 0x000fe20000000005 */
[----:B------:R-:W-:Y:S01]  /*3490*/  IMAD.U32 R38, R3, 0x10000, RZ ;  /* 0x0001000003267824 */ /* 0x000fe200078e00ff */
[----:B------:R-:W-:Y:S01]  /*34a0*/  SHF.L.U32 R40, R27, 0x10, RZ ;  /* 0x000000101b287819 */ /* 0x000fe200000006ff */
[----:B------:R-:W-:Y:S01]  /*34b0*/  FMUL.FTZ R3, R33, R20 ;  /* 0x0000001421037220 */ /* 0x000fe20000410000 */
[----:B------:R-:W-:Y:S01]  /*34c0*/  IMAD.U32 R33, R15, 0x10000, RZ ;  /* 0x000100000f217824 */ /* 0x000fe200078e00ff */
[----:B------:R-:W-:Y:S01]  /*34d0*/  PRMT R15, R27, 0x7632, R15 ;  /* 0x000076321b0f7816 */ /* 0x000fe2000000000f */
[----:B------:R-:W-:Y:S01]  /*34e0*/  FMUL.FTZ R21, R32, R21 ;  /* 0x0000001520157220 */ /* 0x000fe20000410000 */
[----:B----4-:R-:W-:Y:S01]  /*34f0*/  PRMT R12, R28, 0x7632, R12 ;  /* 0x000076321c0c7816 */ /* 0x010fe2000000000c */
[----:B------:R-:W-:Y:S01]  /*3500*/  FMUL.FTZ R32, R35, R38 ;  /* 0x0000002623207220 */ /* 0x000fe20000410000 */
[----:B------:R-:W-:Y:S01]  /*3510*/  SHF.L.U32 R5, R5, 0x10, RZ ;  /* 0x0000001005057819 */ /* 0x000fe200000006ff */
[----:B------:R-:W-:Y:S01]  /*3520*/  FMUL.FTZ R20, R37, R40 ;  /* 0x0000002825147220 */ /* 0x000fe20000410000 */
[----:B------:R-:W-:Y:S01]  /*3530*/  SHF.L.U32 R35, R14, 0x10, RZ ;  /* 0x000000100e237819 */ /* 0x000fe200000006ff */
[----:B------:R-:W-:Y:S01]  /*3540*/  IMAD.U32 R14, R15, 0x10000, RZ ;  /* 0x000100000f0e7824 */ /* 0x000fe200078e00ff */
[----:B------:R-:W-:Y:S01]  /*3550*/  SHF.L.U32 R38, R12, 0x10, RZ ;  /* 0x000000100c267819 */ /* 0x000fe200000006ff */
[----:B------:R-:W-:-:S02]  /*3560*/  IMAD.U32 R37, R13, 0x10000, RZ ;  /* 0x000100000d257824 */ /* 0x000fc400078e00ff */
[----:B------:R-:W-:Y:S01]  /*3570*/  FMUL.FTZ R5, R34, R5 ;  /* 0x0000000522057220 */ /* 0x000fe20000410000 */
[----:B------:R-:W-:Y:S01]  /*3580*/  PRMT R13, R29, 0x7632, R13 ;  /* 0x000076321d0d7816 */ /* 0x000fe2000000000d */
[----:B------:R-:W-:Y:S01]  /*3590*/  FMUL.FTZ R15, R19, R14 ;  /* 0x0000000e130f7220 */ /* 0x000fe20000410000 */
[----:B------:R-:W-:Y:S01]  /*35a0*/  SHF.L.U32 R34, R28, 0x10, RZ ;  /* 0x000000101c227819 */ /* 0x000fe200000006ff */
[----:B------:R-:W-:Y:S01]  /*35b0*/  FMUL.FTZ R14, R35, R38 ;  /* 0x00000026230e7220 */ /* 0x000fe20000410000 */
[----:B------:R-:W-:Y:S01]  /*35c0*/  IMAD.U32 R40, R29, 0x10000, RZ ;  /* 0x000100001d287824 */ /* 0x000fe200078e00ff */
[----:B------:R-:W-:Y:S01]  /*35d0*/  SHF.L.U32 R35, R9, 0x10, RZ ;  /* 0x0000001009237819 */ /* 0x000fe200000006ff */
[----:B------:R-:W-:Y:S01]  /*35e0*/  IMAD.U32 R19, R10, 0x10000, RZ ;  /* 0x000100000a137824 */ /* 0x000fe200078e00ff */
[C---:B-----5:R-:W-:Y:S01]  /*35f0*/  PRMT R9, R30.reuse, 0x7632, R9 ;  /* 0x000076321e097816 */ /* 0x060fe20000000009 */
[----:B------:R-:W-:Y:S01]  /*3600*/  IMAD.U32 R42, R13, 0x10000, RZ ;  /* 0x000100000d2a7824 */ /* 0x000fe200078e00ff */
[----:B------:R-:W-:Y:S01]  /*3610*/  PRMT R10, R31, 0x7632, R10 ;  /* 0x000076321f0a7816 */ /* 0x000fe2000000000a */
[----:B------:R-:W-:Y:S01]  /*3620*/  FMUL.FTZ R13, R33, R34 ;  /* 0x00000022210d7220 */ /* 0x000fe20000410000 */
        /* <DEDUP_REMOVED lines=15> */
[----:B------:R-:W-:Y:S02]  /*3720*/  F2FP.BF16.F32.PACK_AB R20, R15, R20 ;  /* 0x000000140f14723e */ /* 0x000fe400000010ff */
[----:B------:R-:W-:Y:S02]  /*3730*/  F2FP.BF16.F32.PACK_AB R33, R33, R12 ;  /* 0x0000000c2121723e */ /* 0x000fe400000010ff */
[----:B------:R-:W-:Y:S02]  /*3740*/  F2FP.BF16.F32.PACK_AB R11, R11, R8 ;  /* 0x000000080b0b723e */ /* 0x000fe400000010ff */
[----:B------:R-:W-:Y:S02]  /*3750*/  F2FP.BF16.F32.PACK_AB R9, R10, R9 ;  /* 0x000000090a09723e */ /* 0x000fe400000010ff */
[C---:B------:R-:W-:Y:S02]  /*3760*/  PRMT R14, R13.reuse, 0x7632, R14 ;  /* 0x000076320d0e7816 */ /* 0x040fe4000000000e */
[----:B------:R-:W-:-:S02]  /*3770*/  PRMT R15, R13, 0x7610, R15 ;  /* 0x000076100d0f7816 */ /* 0x000fc4000000000f */
[----:B------:R-:W-:Y:S02]  /*3780*/  PRMT R5, R4, 0x7632, R5 ;  /* 0x0000763204057816 */ /* 0x000fe40000000005 */
[----:B------:R-:W-:Y:S02]  /*3790*/  PRMT R3, R0, 0x7632, R3 ;  /* 0x0000763200037816 */ /* 0x000fe40000000003 */
[----:B------:R-:W-:Y:S02]  /*37a0*/  PRMT R21, R32, 0x7632, R21 ;  /* 0x0000763220157816 */ /* 0x000fe40000000015 */
[----:B------:R-:W-:Y:S02]  /*37b0*/  PRMT R19, R20, 0x7632, R19 ;  /* 0x0000763214137816 */ /* 0x000fe40000000013 */
[C---:B------:R-:W-:Y:S02]  /*37c0*/  PRMT R12, R33.reuse, 0x7632, R12 ;  /* 0x00007632210c7816 */ /* 0x040fe4000000000c */
[----:B------:R-:W-:-:S02]  /*37d0*/  PRMT R13, R33, 0x7610, R13 ;  /* 0x00007610210d7816 */ /* 0x000fc4000000000d */
[----:B------:R-:W-:Y:S02]  /*37e0*/  PRMT R10, R11, 0x7632, R10 ;  /* 0x000076320b0a7816 */ /* 0x000fe4000000000a */
[----:B------:R-:W-:Y:S01]  /*37f0*/  PRMT R8, R9, 0x7632, R8 ;  /* 0x0000763209087816 */ /* 0x000fe20000000008 */
[----:B------:R-:W-:Y:S06]  /*3800*/  @!P0 BRA `(.L_x_1883) ;  /* 0xfffffff8007c8947 */ /* 0x000fec000383ffff */
[----:B------:R-:W-:Y:S05]  /*3810*/  BSYNC.RECONVERGENT B1 ;  /* 0x0000000000017941 */ /* 0x000fea0003800200 */
.L_x_1882:
[C---:B------:R-:W-:Y:S02]  /*3820*/  PRMT R40, R28.reuse, 0x7610, R40 ;  /* 0x000076101c287816 */ /* 0x040fe40000000028 */
[----:B------:R-:W-:Y:S02]  /*3830*/  PRMT R41, R28, 0x7632, R41 ;  /* 0x000076321c297816 */ /* 0x000fe40000000029 */
[C---:B------:R-:W-:Y:S02]  /*3840*/  PRMT R42, R29.reuse, 0x7610, R42 ;  /* 0x000076101d2a7816 */ /* 0x040fe4000000002a */
[----:B------:R-:W-:Y:S02]  /*3850*/  PRMT R43, R29, 0x7632, R43 ;  /* 0x000076321d2b7816 */ /* 0x000fe4000000002b */
[----:B------:R-:W-:Y:S02]  /*3860*/  PRMT R28, R30, 0x7610, R28 ;  /* 0x000076101e1c7816 */ /* 0x000fe4000000001c */
[----:B------:R-:W-:-:S02]  /*3870*/  PRMT R29, R31, 0x7610, R29 ;  /* 0x000076101f1d7816 */ /* 0x000fc4000000001d */
[----:B------:R-:W-:Y:S02]  /*3880*/  PRMT R33, R24, 0x7632, R33 ;  /* 0x0000763218217816 */ /* 0x000fe40000000021 */
[----:B------:R-:W-:Y:S02]  /*3890*/  PRMT R34, R25, 0x7632, R34 ;  /* 0x0000763219227816 */ /* 0x000fe40000000022 */
[C---:B------:R-:W-:Y:S02]  /*38a0*/  PRMT R35, R26.reuse, 0x7610, R35 ;  /* 0x000076101a237816 */ /* 0x040fe40000000023 */
[----:B------:R-:W-:Y:S02]  /*38b0*/  PRMT R37, R26, 0x7632, R37 ;  /* 0x000076321a257816 */ /* 0x000fe40000000025 */
[C---:B------:R-:W-:Y:S02]  /*38c0*/  PRMT R38, R27.reuse, 0x7610, R38 ;  /* 0x000076101b267816 */ /* 0x040fe40000000026 */
[----:B------:R-:W-:-:S02]  /*38d0*/  PRMT R39, R27, 0x7632, R39 ;  /* 0x000076321b277816 */ /* 0x000fc40000000027 */
[----:B------:R-:W-:Y:S02]  /*38e0*/  PRMT R30, R30, 0x7632, R30 ;  /* 0x000076321e1e7816 */ /* 0x000fe4000000001e */
[----:B------:R-:W-:-:S07]  /*38f0*/  PRMT R31, R31, 0x7632, R31 ;  /* 0x000076321f1f7816 */ /* 0x000fce000000001f */
.L_x_1881:
[----:B------:R-:W-:Y:S05]  /*3900*/  BSYNC.RECONVERGENT B0 ;  /* 0x0000000000007941 */ /* 0x000fea0003800200 */
.L_x_1880:
[----:B------:R-:W-:Y:S01]  /*3910*/  ISETP.GE.U32.AND P0, PT, R7, R44, PT ;  /* 0x0000002c0700720c */ /* 0x000fe20003f06070 */
[----:B------:R-:W-:-:S12]  /*3920*/  BSSY.RECONVERGENT B0, `(.L_x_1884) ;  /* 0x0000028000007945 */ /* 0x000fd80003800200 */
[----:B------:R-:W-:Y:S05]  /*3930*/  @P0 BRA `(.L_x_1885) ;  /* 0x0000000000980947 */ /* 0x000fea0003800000 */
[----:B------:R-:W-:-:S05]  /*3940*/  IMAD R24, R36, R7, RZ ;  /* 0x0000000724187224 */ /* 0x000fca00078e02ff */
[----:B------:R-:W-:-:S05]  /*3950*/  SHF.R.U32.HI R27, RZ, 0x2, R24 ;  /* 0x00000002ff1b7819 */ /* 0x000fca0000011618 */
[----:B------:R-:W-:-:S05]  /*3960*/  IMAD.WIDE.U32 R26, R27, 0x8, R22 ;  /* 0x000000081b1a7825 */ /* 0x000fca00078e0016 */
[----:B------:R-:W2:Y:S01]  /*3970*/  LDG.E.64 R24, desc[UR36][R26.64] ;  /* 0x000000241a187981 */ /* 0x000ea2000c1e1b00 */
[----:B------:R-:W-:-:S04]  /*3980*/  IADD3 R45, PT, PT, R7, R6, RZ ;  /* 0x00000006072d7210 */ /* 0x000fc80007ffe0ff */
[----:B------:R-:W-:Y:S02]  /*3990*/  ISETP.GE.U32.AND P1, PT, R45, R44, PT ;  /* 0x0000002c2d00720c */ /* 0x000fe40003f26070 */
[----:B--2---:R-:W-:Y:S02]  /*39a0*/  PRMT R33, R24, 0x7632, R33 ;  /* 0x0000763218217816 */ /* 0x004fe40000000021 */
[----:B------:R-:W-:-:S09]  /*39b0*/  PRMT R34, R25, 0x7632, R34 ;  /* 0x0000763219227816 */ /* 0x000fd20000000022 */
[----:B------:R-:W-:Y:S05]  /*39c0*/  @P1 BRA `(.L_x_1885) ;  /* 0x0000000000741947 */ /* 0x000fea0003800000 */
[----:B------:R-:W-:-:S05]  /*39d0*/  IMAD R26, R36, R45, RZ ;  /* 0x0000002d241a7224 */ /* 0x000fca00078e02ff */
        /* <DEDUP_REMOVED lines=10> */
[----:B------:R-:W-:-:S04]  /*3a80*/  IADD3 R27, PT, PT, R45, R6, RZ ;  /* 0x000000062d1b7210 */ /* 0x000fc80007ffe0ff */
[----:B------:R-:W-:-:S13]  /*3a90*/  ISETP.GE.U32.AND P1, PT, R27, R44, PT ;  /* 0x0000002c1b00720c */ /* 0x000fda0003f26070 */
[C---:B------:R-:W-:Y:S02]  /*3aa0*/  @!P1 IMAD R26, R36.reuse, R27, RZ ;  /* 0x0000001b241a9224 */ /* 0x040fe400078e02ff */
[----:B------:R-:W-:-:S03]  /*3ab0*/  IMAD R36, R36, R45, RZ ;  /* 0x0000002d24247224 */ /* 0x000fc600078e02ff */
[----:B------:R-:W-:Y:S02]  /*3ac0*/  @!P1 SHF.R.U32.HI R27, RZ, 0x2, R26 ;  /* 0x00000002ff1b9819 */ /* 0x000fe4000001161a */
[----:B------:R-:W-:-:S03]  /*3ad0*/  SHF.R.U32.HI R41, RZ, 0x2, R36 ;  /* 0x00000002ff297819 */ /* 0x000fc60000011624 */
        /* <DEDUP_REMOVED lines=12> */
.L_x_1885:
[----:B------:R-:W-:Y:S05]  /*3ba0*/  BSYNC.RECONVERGENT B0 ;  /* 0x0000000000007941 */ /* 0x000fea0003800200 */
.L_x_1884:
        /* <DEDUP_REMOVED lines=8> */
[----:B------:R-:W-:Y:S01]  /*3c30*/  IMAD.IADD R23, R7, 0x1, R6 ;  /* 0x0000000107177824 */ /* 0x000fe200078e0206 */
[----:B------:R-:W-:Y:S01]  /*3c40*/  SHF.L.U32 R34, R34, 0x10, RZ ;  /* 0x0000001022227819 */ /* 0x000fe200000006ff */
[----:B------:R-:W-:Y:S02]  /*3c50*/  IMAD.U32 R0, R0, 0x10000, RZ ;  /* 0x0001000000007824 */ /* 0x000fe400078e00ff */
[----:B------:R-:W-:Y:S01]  /*3c60*/  FMUL.FTZ R5, R5, R22 ;  /* 0x0000001605057220 */ /* 0x000fe20000410000 */
[----:B------:R-:W-:Y:S01]  /*3c70*/  IMAD.U32 R3, R3, 0x10000, RZ ;  /* 0x0001000003037824 */ /* 0x000fe200078e00ff */
[----:B------:R-:W-:Y:S01]  /*3c80*/  ISETP.GE.U32.AND P0, PT, R23, R44, PT ;  /* 0x0000002c1700720c */ /* 0x000fe20003f06070 */
[----:B------:R-:W-:-:S02]  /*3c90*/  FMUL.FTZ R0, R0, R25 ;  /* 0x0000001900007220 */ /* 0x000fc40000410000 */
[----:B------:R-:W-:Y:S01]  /*3ca0*/  FMUL.FTZ R3, R3, R34 ;  /* 0x0000002203037220 */ /* 0x000fe20000410000 */
[----:B------:R-:W-:-:S04]  /*3cb0*/  F2FP.BF16.F32.PACK_AB R4, R5, R4 ;  /* 0x000000040504723e */ /* 0x000fc800000010ff */
[----:B------:R-:W-:Y:S02]  /*3cc0*/  F2FP.BF16.F32.PACK_AB R0, R3, R0 ;  /* 0x000000000300723e */ /* 0x000fe400000010ff */
        /* <DEDUP_REMOVED lines=39> */
[----:B------:R-:W-:Y:S02]  /*3f40*/  PRMT R14, R15, 0x7632, R14 ;  /* 0x000076320f0e7816 */ /* 0x000fe4000000000e */
        /* <DEDUP_REMOVED lines=16> */
[----:B------:R-:W-:Y:S02]  /*4050*/  PRMT R10, R11, 0x7632, R10 ;  /* 0x000076320b0a7816 */ /* 0x000fe4000000000a */
[C---:B------:R-:W-:Y:S02]  /*4060*/  PRMT R8, R6.reuse, 0x7632, R8 ;  /* 0x0000763206087816 */ /* 0x040fe40000000008 */
[----:B------:R-:W-:-:S07]  /*4070*/  PRMT R9, R6, 0x7610, R9 ;  /* 0x0000761006097816 */ /* 0x000fce0000000009 */
.L_x_1887:
[----:B------:R-:W-:Y:S05]  /*4080*/  BSYNC.RECONVERGENT B0 ;  /* 0x0000000000007941 */ /* 0x000fea0003800200 */
.L_x_1886:
        /* <DEDUP_REMOVED lines=13> */
[----:B------:R-:W-:Y:S01]  /*4160*/  SHF.L.U32 R7, R14, 0x10, RZ ;  /* 0x000000100e077819 */ /* 0x000fe200000006ff */
[----:B------:R-:W-:Y:S01]  /*4170*/  FMUL.FTZ R3, R3, R6 ;  /* 0x0000000603037220 */ /* 0x000fe20000410000 */
[----:B------:R-:W-:Y:S01]  /*4180*/  SHF.L.U32 R6, R13, 0x10, RZ ;  /* 0x000000100d067819 */ /* 0x000fe200000006ff */
[----:B------:R-:W-:Y:S01]  /*4190*/  IMAD.U32 R13, R10, 0x10000, RZ ;  /* 0x000100000a0d7824 */ /* 0x000fe200078e00ff */
[----:B------:R-:W-:Y:S01]  /*41a0*/  SHF.L.U32 R12, R12, 0x10, RZ ;  /* 0x000000100c0c7819 */ /* 0x000fe200000006ff */
[----:B------:R-:W-:Y:S01]  /*41b0*/  IMAD.U32 R8, R8, 0x10000, RZ ;  /* 0x0001000008087824 */ /* 0x000fe200078e00ff */
[----:B------:R-:W2:Y:S01]  /*41c0*/  F2F.BF16.F32 R5, R5 ;  /* 0x0000000500057304 */ /* 0x000ea20000202000 */
[----:B------:R-:W-:-:S02]  /*41d0*/  SHF.L.U32 R11, R11, 0x10, RZ ;  /* 0x000000100b0b7819 */ /* 0x000fc400000006ff */
[----:B------:R-:W-:Y:S01]  /*41e0*/  SHF.L.U32 R9, R9, 0x10, RZ ;  /* 0x0000001009097819 */ /* 0x000fe200000006ff */
[----:B-1----:R-:W-:-:S04]  /*41f0*/  IMAD.U32 R4, R4, 0x10000, RZ ;  /* 0x0001000004047824 */ /* 0x002fc800078e00ff */
[----:B------:R-:W1:Y:S01]  /*4200*/  F2F.BF16.F32 R0, R0 ;  /* 0x0000000000007304 */ /* 0x000e620000202000 */
[----:B------:R-:W-:Y:S01]  /*4210*/  FMUL.FTZ R4, R15, R4 ;  /* 0x000000040f047220 */ /* 0x000fe20000410000 */
[----:B--2---:R-:W-:-:S06]  /*4220*/  IMAD.U32 R5, R5, 0x10000, RZ ;  /* 0x0001000005057824 */ /* 0x004fcc00078e00ff */
[----:B------:R-:W2:Y:S01]  /*4230*/  F2F.BF16.F32 R3, R3 ;  /* 0x0000000300037304 */ /* 0x000ea20000202000 */
[----:B------:R-:W-:Y:S01]  /*4240*/  FMUL.FTZ R5, R6, R5 ;  /* 0x0000000506057220 */ /* 0x000fe20000410000 */
[----:B-1----:R-:W-:-:S06]  /*4250*/  IMAD.U32 R0, R0, 0x10000, RZ ;  /* 0x0001000000007824 */ /* 0x002fcc00078e00ff */
[----:B------:R-:W1:Y:S01]  /*4260*/  F2F.BF16.F32 R4, R4 ;  /* 0x0000000400047304 */ /* 0x000e620000202000 */
[----:B------:R-:W-:Y:S01]  /*4270*/  FMUL.FTZ R0, R7, R0 ;  /* 0x0000000007007220 */ /* 0x000fe20000410000 */
[----:B--2---:R-:W-:-:S06]  /*4280*/  IMAD.U32 R3, R3, 0x10000, RZ ;  /* 0x0001000003037824 */ /* 0x004fcc00078e00ff */
        /* <DEDUP_REMOVED lines=19> */
.L_x_1879:
[----:B------:R-:W1:Y:S01]  /*43c0*/  LDCU UR4, c[0x0][0x390] ;  /* 0x00007200ff0477ac */ /* 0x000e620008000800 */
[----:B------:R-:W2:Y:S01]  /*43d0*/  LDC.U16 R0, c[0x0][0x382] ;  /* 0x0000e080ff007b82 */ /* 0x000ea20000000400 */
[----:B------:R-:W-:Y:S01]  /*43e0*/  BSSY.RECONVERGENT B0, `(.L_x_1888) ;  /* 0x000046d000007945 */ /* 0x000fe20003800200 */
[----:B------:R-:W-:Y:S01]  /*43f0*/  IMAD.MOV.U32 R31, RZ, RZ, R7 ;  /* 0x000000ffff1f7224 */ /* 0x000fe200078e0007 */
[----:B-1----:R-:W-:-:S05]  /*4400*/  MOV R46, UR4 ;  /* 0x00000004002e7c02 */ /* 0x002fca0008000f00 */
[----:B------:R-:W-:Y:S01]  /*4410*/  IMAD R5, R46, 0x3, R7 ;  /* 0x000000032e057824 */ /* 0x000fe200078e0207 */
[-C--:B--2---:R-:W-:Y:S01]  /*4420*/  MOV R3, R0.reuse ;  /* 0x0000000000037202 */ /* 0x084fe20000000f00 */
[--C-:B------:R-:W-:Y:S01]  /*4430*/  IMAD.MOV.U32 R7, RZ, RZ, R0.reuse ;  /* 0x000000ffff077224 */ /* 0x100fe200078e0000 */
[----:B------:R-:W-:Y:S01]  /*4440*/  MOV R4, R0 ;  /* 0x0000000000047202 */ /* 0x000fe20000000f00 */
[--C-:B------:R-:W-:Y:S01]  /*4450*/  IMAD.MOV.U32 R9, RZ, RZ, R0.reuse ;  /* 0x000000ffff097224 */ /* 0x100fe200078e0000 */
[----:B------:R-:W-:Y:S01]  /*4460*/  ISETP.GE.U32.AND P0, PT, R5, R44, PT ;  /* 0x0000002c0500720c */ /* 0x000fe20003f06070 */
        /* <DEDUP_REMOVED lines=9> */
[----:B------:R-:W-:-:S02]  /*4500*/  MOV R14, R0 ;  /* 0x00000000000e7202 */ /* 0x000fc40000000f00 */
[----:B------:R-:W-:Y:S01]  /*4510*/  MOV R19, R0 ;  /* 0x0000000000137202 */ /* 0x000fe20000000f00 */
[----:B------:R-:W-:Y:S06]  /*4520*/  @P0 BRA `(.L_x_1889) ;  /* 0x0000004400600947 */ /* 0x000fec0003800000 */
[----:B------:R-:W-:-:S13]  /*4530*/  ISETP.NE.AND P0, PT, R24, RZ, PT ;  /* 0x000000ff1800720c */ /* 0x000fda0003f05270 */
[----:B------:R1:W5:Y:S01]  /*4540*/  @!P0 LDG.E.64 R26, desc[UR36][R22.64] ;  /* 0x00000024161a8981 */ /* 0x000362000c1e1b00 */
[----:B------:R-:W-:Y:S01]  /*4550*/  VIADD R24, R24, 0xffffffff ;  /* 0xffffffff18187836 */ /* 0x000fe20000000000 */
[-C--:B------:R-:W-:Y:S01]  /*4560*/  MOV R3, R0.reuse ;  /* 0x0000000000037202 */ /* 0x080fe20000000f00 */
[--C-:B------:R-:W-:Y:S01]  /*4570*/  IMAD.MOV.U32 R5, RZ, RZ, R0.reuse ;  /* 0x000000ffff057224 */ /* 0x100fe200078e0000 */
[-C--:B------:R-:W-:Y:S01]  /*4580*/  MOV R4, R0.reuse ;  /* 0x0000000000047202 */ /* 0x080fe20000000f00 */
[--C-:B------:R-:W-:Y:S01]  /*4590*/  IMAD.MOV.U32 R7, RZ, RZ, R0.reuse ;  /* 0x000000ffff077224 */ /* 0x100fe200078e0000 */
[----:B------:R-:W-:Y:S01]  /*45a0*/  VIMNMX.U32 R25, PT, PT, R24, 0x18, PT ;  /* 0x0000001818197848 */ /* 0x000fe20003fe0000 */
        /* <DEDUP_REMOVED lines=9> */
[-C--:B------:R-:W-:Y:S01]  /*4640*/  MOV R14, R0.reuse ;  /* 0x00000000000e7202 */ /* 0x080fe20000000f00 */
[----:B------:R-:W-:Y:S01]  /*4650*/  VIADD R25, R25, 0x1 ;  /* 0x0000000119197836 */ /* 0x000fe20000000000 */
[----:B-1----:R-:W-:-:S07]  /*4660*/  MOV R19, R0 ;  /* 0x0000000000137202 */ /* 0x002fce0000000f00 */
.L_x_1895:
[----:B------:R-:W1:Y:S01]  /*4670*/  LDCU UR4, c[0x0][0x390] ;  /* 0x00007200ff0477ac */ /* 0x000e620008000800 */
[C---:B-----5:R-:W-:Y:S02]  /*4680*/  @!P0 PRMT R28, R26.reuse, 0x7610, R28 ;  /* 0x000076101a1c8816 */ /* 0x060fe4000000001c */
[----:B------:R-:W-:Y:S02]  /*4690*/  @!P0 PRMT R43, R26, 0x7632, R43 ;  /* 0x000076321a2b8816 */ /* 0x000fe4000000002b */
[C---:B------:R-:W-:Y:S02]  /*46a0*/  @!P0 PRMT R29, R27.reuse, 0x7610, R29 ;  /* 0x000076101b1d8816 */ /* 0x040fe4000000001d */
[C---:B------:R-:W-:Y:S02]  /*46b0*/  @!P0 PRMT R45, R27.reuse, 0x7632, R45 ;  /* 0x000076321b2d8816 */ /* 0x040fe4000000002d */
[C---:B------:R-:W-:Y:S02]  /*46c0*/  @!P0 PRMT R41, R27.reuse, 0x7632, R41 ;  /* 0x000076321b298816 */ /* 0x040fe40000000029 */
[----:B------:R-:W-:-:S02]  /*46d0*/  @!P0 PRMT R42, R27, 0x7610, R42 ;  /* 0x000076101b2a8816 */ /* 0x000fc4000000002a */
[C---:B------:R-:W-:Y:S02]  /*46e0*/  @!P0 PRMT R39, R26.reuse, 0x7632, R39 ;  /* 0x000076321a278816 */ /* 0x040fe40000000027 */
[C---:B------:R-:W-:Y:S02]  /*46f0*/  @!P0 PRMT R40, R26.reuse, 0x7610, R40 ;  /* 0x000076101a288816 */ /* 0x040fe40000000028 */
[C---:B------:R-:W-:Y:S02]  /*4700*/  @!P0 PRMT R37, R27.reuse, 0x7632, R37 ;  /* 0x000076321b258816 */ /* 0x040fe40000000025 */
[----:B------:R-:W-:Y:S02]  /*4710*/  @!P0 PRMT R38, R27, 0x7610, R38 ;  /* 0x000076101b268816 */ /* 0x000fe40000000026 */
[C---:B------:R-:W-:Y:S02]  /*4720*/  @!P0 PRMT R35, R26.reuse, 0x7632, R35 ;  /* 0x000076321a238816 */ /* 0x040fe40000000023 */
[----:B------:R-:W-:-:S02]  /*4730*/  @!P0 PRMT R36, R26, 0x7610, R36 ;  /* 0x000076101a248816 */ /* 0x000fc40000000024 */
[C---:B------:R-:W-:Y:S02]  /*4740*/  @!P0 PRMT R33, R27.reuse, 0x7632, R33 ;  /* 0x000076321b218816 */ /* 0x040fe40000000021 */
[----:B------:R-:W-:Y:S02]  /*4750*/  @!P0 PRMT R34, R27, 0x7610, R34 ;  /* 0x000076101b228816 */ /* 0x000fe40000000022 */
[C---:B------:R-:W-:Y:S02]  /*4760*/  @!P0 PRMT R30, R26.reuse, 0x7632, R30 ;  /* 0x000076321a1e8816 */ /* 0x040fe4000000001e */
[----:B------:R-:W-:Y:S01]  /*4770*/  @!P0 PRMT R32, R26, 0x7610, R32 ;  /* 0x000076101a208816 */ /* 0x000fe20000000020 */
[----:B01----:R-:W-:Y:S06]  /*4780*/  @!P0 BRA `(.L_x_1890) ;  /* 0x0000003c00ac8947 */ /* 0x003fec0003800000 */
[----:B------:R-:W1:Y:S01]  /*4790*/  LDCU.64 UR30, c[0x0][0x3c8] ;  /* 0x00007900ff1e77ac */ /* 0x000e620008000a00 */
[----:B------:R-:W-:Y:S01]  /*47a0*/  HFMA2 R30, -RZ, RZ, 0, 0 ;  /* 0x00000000ff1e7431 */ /* 0x000fe200000001ff */
[----:B------:R-:W-:Y:S01]  /*47b0*/  ISETP.NE.AND P1, PT, R24, RZ, PT ;  /* 0x000000ff1800720c */ /* 0x000fe20003f25270 */
[----:B------:R-:W2:Y:S01]  /*47c0*/  LDCU UR76, c[0x0][0x3d0] ;  /* 0x00007a00ff4c77ac */ /* 0x000ea20008000800 */
        /* <DEDUP_REMOVED lines=275> */
[----:B------:R-:W-:Y:S02]  /*5900*/  HFMA2 R32, -RZ, RZ, 0, 0 ;  /* 0x00000000ff207431 */ /* 0x000fe400000001ff */
[----:B------:R-:W-:-:S09]  /*5910*/  IMAD.MOV.U32 R33, RZ, RZ, R35 ;  /* 0x000000ffff217224 */ /* 0x000fd200078e0023 */
[----:B------:R-:W1:Y:S01]  /*5920*/  @P2 LDC.64 R28, c[0x0][0x4e8] ;  /* 0x00013a00ff1c2b82 */ /* 0x000e620000000a00 */
[----:B0-----:R-:W-:-:S07]  /*5930*/  IMAD.HI.U32 R32, R35, UR52, R32 ;  /* 0x0000003423207c27 */ /* 0x001fce000f8e0020 */
[----:B------:R-:W0:Y:S01]  /*5940*/  @P2 LDC R36, c[0x0][0x4f0] ;  /* 0x00013c00ff242b82 */ /* 0x000e220000000800 */
[----:B------:R-:W-:Y:S02]  /*5950*/  SHF.R.U32.HI R33, RZ, UR53, R32 ;  /* 0x00000035ff217c19 */ /* 0x000fe40008011620 */
[----:B------:R-:W-:-:S05]  /*5960*/  @P2 MOV R32, RZ ;  /* 0x000000ff00202202 */ /* 0x000fca0000000f00 */
[----:B------:R-:W2:Y:S01]  /*5970*/  @P2 LDC R37, c[0x0][0x554] ;  /* 0x00015500ff252b82 */ /* 0x000ea20000000800 */
[--C-:B------:R-:W-:Y:S02]  /*5980*/  IMAD.MOV R34, RZ, RZ, -R33.reuse ;  /* 0x000000ffff227224 */ /* 0x100fe400078e0a21 */
[----:B-1----:R-:W-:-:S05]  /*5990*/  @P2 IMAD.HI.U32 R29, R33, R29, R32 ;  /* 0x0000001d211d2227 */ /* 0x002fca00078e0020 */
[----:B0-----:R-:W-:Y:S01]  /*59a0*/  @P2 SHF.R.U32.HI R32, RZ, R36, R29 ;  /* 0x00000024ff202219 */ /* 0x001fe2000001161d */
[----:B------:R-:W-:-:S03]  /*59b0*/  IMAD R29, R34, UR27, R35 ;  /* 0x0000001b221d7c24 */ /* 0x000fc6000f8e0223 */
[----:B------:R-:W-:Y:S01]  /*59c0*/  @P2 IADD3 R35, PT, PT, -R32, RZ, RZ ;  /* 0x000000ff20232210 */ /* 0x000fe20007ffe1ff */
[----:B------:R-:W-:-:S04]  /*59d0*/  IMAD R30, R29, UR28, R30 ;  /* 0x0000001c1d1e7c24 */ /* 0x000fc8000f8e021e */
[----:B------:R-:W-:-:S04]  /*59e0*/  @P2 IMAD R33, R35, R28, R33 ;  /* 0x0000001c23212224 */ /* 0x000fc800078e0221 */
[----:B--2---:R-:W-:-:S07]  /*59f0*/  @P2 IMAD R30, R33, R37, R30 ;  /* 0x00000025211e2224 */ /* 0x004fce00078e021e */
.L_x_1891:
[----:B------:R-:W-:-:S04]  /*5a00*/  LOP3.LUT R29, R30, 0xfffffff8, RZ, 0xc0, !PT ;  /* 0xfffffff81e1d7812 */ /* 0x000fc800078ec0ff */
[----:B------:R-:W-:-:S05]  /*5a10*/  IADD3 R28, P2, PT, R29, R22, RZ ;  /* 0x000000161d1c7210 */ /* 0x000fca0007f5e0ff */
[----:B------:R-:W-:-:S06]  /*5a20*/  IMAD.X R29, RZ, RZ, R23, P2 ;  /* 0x000000ffff1d7224 */ /* 0x000fcc00010e0617 */
[----:B------:R-:W2:Y:S01]  /*5a30*/  LDG.E.64 R28, desc[UR36][R28.64] ;  /* 0x000000241c1c7981 */ /* 0x000ea2000c1e1b00 */
[----:B------:R-:W-:Y:S01]  /*5a40*/  IADD3 R41, PT, PT, R31, UR4, RZ ;  /* 0x000000041f297c10 */ /* 0x000fe2000fffe0ff */
[----:B------:R-:W-:-:S04]  /*5a50*/  IMAD.MOV.U32 R40, RZ, RZ, RZ ;  /* 0x000000ffff287224 */ /* 0x000fc800078e00ff */
[----:B------:R-:W-:-:S05]  /*5a60*/  IMAD.HI.U32 R30, R41, UR31, R40 ;  /* 0x0000001f291e7c27 */ /* 0x000fca000f8e0028 */
[----:B------:R-:W-:-:S04]  /*5a70*/  SHF.R.U32.HI R37, RZ, UR76, R30 ;  /* 0x0000004cff257c19 */ /* 0x000fc8000801161e */
[----:B------:R-:W-:-:S05]  /*5a80*/  IADD3 R35, PT, PT, -R37, RZ, RZ ;  /* 0x000000ff25237210 */ /* 0x000fca0007ffe1ff */
[----:B------:R-:W-:-:S04]  /*5a90*/  IMAD R35, R35, UR30, R41 ;  /* 0x0000001e23237c24 */ /* 0x000fc8000f8e0229 */
[----:B------:R-:W-:Y:S01]  /*5aa0*/  IMAD R35, R35, UR5, RZ ;  /* 0x0000000523237c24 */ /* 0x000fe2000f8e02ff */
[C---:B--2---:R-:W-:Y:S02]  /*5ab0*/  PRMT R32, R28.reuse, 0x7610, R32 ;  /* 0x000076101c207816 */ /* 0x044fe40000000020 */
[----:B------:R-:W-:Y:S02]  /*5ac0*/  PRMT R30, R28, 0x7632, R30 ;  /* 0x000076321c1e7816 */ /* 0x000fe4000000001e */
[C---:B------:R-:W-:Y:S02]  /*5ad0*/  PRMT R34, R29.reuse, 0x7610, R34 ;  /* 0x000076101d227816 */ /* 0x040fe40000000022 */
[----:B------:R-:W-:Y:S01]  /*5ae0*/  PRMT R33, R29, 0x7632, R33 ;  /* 0x000076321d217816 */ /* 0x000fe20000000021 */
[----:B------:R-:W-:Y:S06]  /*5af0*/  @!P1 BRA `(.L_x_1892) ;  /* 0x0000000c00689947 */ /* 0x000fec0003800000 */
        /* <DEDUP_REMOVED lines=218> */
.L_x_1892:
        /* <DEDUP_REMOVED lines=234> */
.L_x_1893:
        /* <DEDUP_REMOVED lines=234> */
.L_x_1894:
[----:B------:R-:W-:-:S04]  /*85e0*/  LOP3.LUT R43, R43, 0xfffffff8, RZ, 0xc0, !PT ;  /* 0xfffffff82b2b7812 */ /* 0x000fc800078ec0ff */
[----:B------:R-:W-:-:S05]  /*85f0*/  IADD3 R46, P1, PT, R43, R22, RZ ;  /* 0x000000162b2e7210 */ /* 0x000fca0007f3e0ff */
[----:B------:R-:W-:-:S05]  /*8600*/  IMAD.X R47, RZ, RZ, R23, P1 ;  /* 0x000000ffff2f7224 */ /* 0x000fca00008e0617 */
[----:B------:R-:W2:Y:S02]  /*8610*/  LDG.E.64 R28, desc[UR36][R46.64] ;  /* 0x000000242e1c7981 */ /* 0x000ea4000c1e1b00 */
[----:B--2---:R-:W-:Y:S02]  /*8620*/  PRMT R43, R28, 0x7632, R43 ;  /* 0x000076321c2b7816 */ /* 0x004fe4000000002b */
[----:B------:R-:W-:-:S07]  /*8630*/  PRMT R45, R29, 0x7632, R45 ;  /* 0x000076321d2d7816 */ /* 0x000fce000000002d */
.L_x_1890:
[----:B------:R-:W-:Y:S01]  /*8640*/  IMAD.U32 R44, R15, 0x10000, RZ ;  /* 0x000100000f2c7824 */ /* 0x000fe200078e00ff */
[----:B------:R-:W-:Y:S01]  /*8650*/  SHF.L.U32 R19, R19, 0x10, RZ ;  /* 0x0000001013137819 */ /* 0x000fe200000006ff */
        /* <DEDUP_REMOVED lines=11> */
[----:B------:R-:W-:Y:S01]  /*8710*/  FMUL.FTZ R12, R46, R51 ;  /* 0x000000332e0c7220 */ /* 0x000fe20000410000 */
[----:B------:R-:W1:Y:S01]  /*8720*/  LDCU UR5, c[0x0][0x388] ;  /* 0x00007100ff0577ac */ /* 0x000e620008000800 */
[----:B------:R-:W-:Y:S01]  /*8730*/  FMUL.FTZ R14, R14, R47 ;  /* 0x0000002f0e0e7220 */ /* 0x000fe20000410000 */
        /* <DEDUP_REMOVED lines=14> */
[----:B------:R-:W-:Y:S01]  /*8820*/  MOV R46, UR4 ;  /* 0x00000004002e7c02 */ /* 0x000fe20008000f00 */
        /* <DEDUP_REMOVED lines=10> */
[----:B------:R-:W-:Y:S02]  /*88d0*/  IMAD R31, R46, 0x4, R31 ;  /* 0x000000042e1f7824 */ /* 0x000fe400078e021f */
[----:B------:R-:W-:Y:S01]  /*88e0*/  FMUL.FTZ R7, R44, R5 ;  /* 0x000000052c077220 */ /* 0x000fe20000410000 */
[----:B------:R-:W-:Y:S01]  /*88f0*/  FMUL.FTZ R5, R48, R49 ;  /* 0x0000003130057220 */ /* 0x000fe20000410000 */
[----:B-1----:R-:W-:Y:S01]  /*8900*/  MOV R44, UR5 ;  /* 0x00000005002c7c02 */ /* 0x002fe20008000f00 */
[----:B------:R-:W-:Y:S02]  /*8910*/  IMAD R49, R46, 0x3, R31 ;  /* 0x000000032e317824 */ /* 0x000fe400078e021f */
[----:B------:R-:W-:Y:S01]  /*8920*/  FMUL.FTZ R4, R4, R47 ;  /* 0x0000002f04047220 */ /* 0x000fe20000410000 */
[----:B------:R-:W-:Y:S01]  /*8930*/  SHF.L.U32 R0, R0, 0x10, RZ ;  /* 0x0000001000007819 */ /* 0x000fe200000006ff */
[----:B------:R-:W-:Y:S01]  /*8940*/  IMAD.U32 R47, R29, 0x10000, RZ ;  /* 0x000100001d2f7824 */ /* 0x000fe200078e00ff */
[----:B------:R-:W-:Y:S01]  /*8950*/  SHF.L.U32 R3, R3, 0x10, RZ ;  /* 0x0000001003037819 */ /* 0x000fe200000006ff */
[----:B------:R-:W-:Y:S01]  /*8960*/  IMAD.U32 R48, R45, 0x10000, RZ ;  /* 0x000100002d307824 */ /* 0x000fe200078e00ff */
[----:B------:R-:W-:Y:S01]  /*8970*/  ISETP.GE.U32.AND P1, PT, R49, R44, PT ;  /* 0x0000002c3100720c */ /* 0x000fe20003f26070 */
        /* <DEDUP_REMOVED lines=10> */
[----:B------:R-:W-:Y:S02]  /*8a20*/  PRMT R20, R19, 0x7632, R20 ;  /* 0x0000763213147816 */ /* 0x000fe40000000014 */
[----:B------:R-:W-:Y:S02]  /*8a30*/  PRMT R15, R14, 0x7632, R15 ;  /* 0x000076320e0f7816 */ /* 0x000fe4000000000f */
[----:B------:R-:W-:Y:S02]  /*8a40*/  PRMT R13, R12, 0x7632, R13 ;  /* 0x000076320c0d7816 */ /* 0x000fe4000000000d */
[----:B------:R-:W-:Y:S02]  /*8a50*/  PRMT R11, R10, 0x7632, R11 ;  /* 0x000076320a0b7816 */ /* 0x000fe4000000000b */
[----:B------:R-:W-:Y:S02]  /*8a60*/  PRMT R9, R8, 0x7632, R9 ;  /* 0x0000763208097816 */ /* 0x000fe40000000009 */
[----:B------:R-:W-:-:S02]  /*8a70*/  PRMT R7, R6, 0x7632, R7 ;  /* 0x0000763206077816 */ /* 0x000fc40000000007 */
[----:B------:R-:W-:Y:S02]  /*8a80*/  PRMT R5, R4, 0x7632, R5 ;  /* 0x0000763204057816 */ /* 0x000fe40000000005 */
[----:B------:R-:W-:Y:S01]  /*8a90*/  PRMT R3, R0, 0x7632, R3 ;  /* 0x0000763200037816 */ /* 0x000fe20000000003 */
[----:B------:R-:W-:Y:S06]  /*8aa0*/  @!P1 BRA `(.L_x_1895) ;  /* 0xffffffb800f09947 */ /* 0x000fec000383ffff */
.L_x_1889:
[----:B0-----:R-:W-:Y:S05]  /*8ab0*/  BSYNC.RECONVERGENT B0 ;  /* 0x0000000000007941 */ /* 0x001fea0003800200 */
.L_x_1888:
[----:B------:R-:W-:Y:S01]  /*8ac0*/  ISETP.GE.U32.AND P0, PT, R31, R44, PT ;  /* 0x0000002c1f00720c */ /* 0x000fe20003f06070 */
[----:B------:R-:W-:-:S12]  /*8ad0*/  BSSY.RECONVERGENT B0, `(.L_x_1896) ;  /* 0x0000483000007945 */ /* 0x000fd80003800200 */
[----:B------:R-:W-:Y:S05]  /*8ae0*/  @P0 BRA `(.L_x_1897) ;  /* 0x0000004800040947 */ /* 0x000fea0003800000 */
[----:B------:R-:W0:Y:S02]  /*8af0*/  LDC R22, c[0x0][0x3c4] ;  /* 0x0000f100ff167b82 */ /* 0x000e240000000800 */
[C---:B0-----:R-:W-:Y:S01]  /*8b00*/  ISETP.NE.AND P0, PT, R22.reuse, RZ, PT ;  /* 0x000000ff1600720c */ /* 0x041fe20003f05270 */
[----:B------:R-:W-:Y:S01]  /*8b10*/  VIADD R27, R22, 0xffffffff ;  /* 0xffffffff161b7836 */ /* 0x000fe20000000000 */
[----:B------:R-:W-:-:S04]  /*8b20*/  CS2R R22, SRZ ;  /* 0x0000000000167805 */ /* 0x000fc8000001ff00 */
[----:B------:R-:W-:-:S04]  /*8b30*/  VIMNMX.U32 R26, PT, PT, R27, 0x18, PT ;  /* 0x000000181b1a7848 */ /* 0x000fc80003fe0000 */
[----:B------:R-:W-:-:S03]  /*8b40*/  IADD3 R26, PT, PT, R26, 0x1, RZ ;  /* 0x000000011a1a7810 */ /* 0x000fc60007ffe0ff */
[----:B------:R-:W-:Y:S05]  /*8b50*/  @!P0 BRA `(.L_x_1898) ;  /* 0x00000010004c8947 */ /* 0x000fea0003800000 */
        /* <DEDUP_REMOVED lines=273> */
.L_x_1899:
[----:B------:R-:W-:Y:S02]  /*9c70*/  SHF.R.U32.HI R22, RZ, 0x3, R30 ;  /* 0x00000003ff167819 */ /* 0x000fe4000001161e */
[----:B------:R-:W-:-:S07]  /*9c80*/  MOV R23, RZ ;  /* 0x000000ff00177202 */ /* 0x000fce0000000f00 */
.L_x_1898:
[----:B------:R-:W0:Y:S02]  /*9c90*/  LDCU.64 UR4, c[0x0][0x750] ;  /* 0x0000ea00ff0477ac */ /* 0x000e240008000a00 */
[----:B0-----:R-:W-:-:S04]  /*9ca0*/  IADD3 R47, P1, PT, R21, UR4, RZ ;  /* 0x00000004152f7c10 */ /* 0x001fc8000ff3e0ff */
[----:B------:R-:W-:Y:S02]  /*9cb0*/  IADD3.X R21, PT, PT, RZ, UR5, RZ, P1, !PT ;  /* 0x00000005ff157c10 */ /* 0x000fe40008ffe4ff */
[----:B------:R-:W-:-:S04]  /*9cc0*/  LEA R48, P1, R22, R47, 0x3 ;  /* 0x0000002f16307211 */ /* 0x000fc800078218ff */
[----:B------:R-:W-:-:S05]  /*9cd0*/  LEA.HI.X R49, R22, R21, R23, 0x3, P1 ;  /* 0x0000001516317211 */ /* 0x000fca00008f1c17 */
        /* <DEDUP_REMOVED lines=8> */
[----:B------:R-:W-:Y:S01]  /*9d60*/  CS2R R36, SRZ ;  /* 0x0000000000247805 */ /* 0x000fe2000001ff00 */
[----:B------:R-:W-:Y:S06]  /*9d70*/  @!P0 BRA `(.L_x_1900) ;  /* 0x00000010004c8947 */ /* 0x000fec0003800000 */
[----:B------:R-:W0:Y:S01]  /*9d80*/  LDCU.64 UR6, c[0x0][0x3c8] ;  /* 0x00007900ff0677ac */ /* 0x000e220008000a00 */
[----:B------:R-:W-:Y:S01]  /*9d90*/  HFMA2 R24, -RZ, RZ, 0, 0 ;  /* 0x00000000ff187431 */ /* 0x000fe200000001ff */
[----:B------:R-:W-:Y:S01]  /*9da0*/  ISETP.NE.AND P1, PT, R27, RZ, PT ;  /* 0x000000ff1b00720c */ /* 0x000fe20003f25270 */
[----:B------:R-:W1:Y:S01]  /*9db0*/  LDCU UR4, c[0x0][0x3d0] ;  /* 0x00007a00ff0477ac */ /* 0x000e620008000800 */
[----:B------:R-:W2:Y:S02]  /*9dc0*/  LDCU UR5, c[0x0][0x4f4] ;  /* 0x00009e80ff0577ac */ /* 0x000ea40008000800 */
        /* <DEDUP_REMOVED lines=268> */
.L_x_1901:
[----:B------:R-:W-:Y:S01]  /*ae90*/  SHF.R.U32.HI R36, RZ, 0x3, R35 ;  /* 0x00000003ff247819 */ /* 0x000fe20000011623 */
[----:B------:R-:W-:-:S07]  /*aea0*/  IMAD.MOV.U32 R37, RZ, RZ, RZ ;  /* 0x000000ffff257224 */ /* 0x000fce00078e00ff */
.L_x_1900:
[----:B------:R-:W-:-:S04]  /*aeb0*/  LEA R22, P1, R36, R47, 0x3 ;  /* 0x0000002f24167211 */ /* 0x000fc800078218ff */
[----:B------:R-:W-:-:S06]  /*aec0*/  LEA.HI.X R23, R36, R21, R37, 0x3, P1 ;  /* 0x0000001524177211 */ /* 0x000fcc00008f1c25 */
        /* <DEDUP_REMOVED lines=283> */
.L_x_1903:
[----:B------:R-:W-:Y:S02]  /*c080*/  SHF.R.U32.HI R40, RZ, 0x3, R39 ;  /* 0x00000003ff287819 */ /* 0x000fe40000011627 */
[----:B------:R-:W-:-:S07]  /*c090*/  MOV R41, RZ ;  /* 0x000000ff00297202 */ /* 0x000fce0000000f00 */
.L_x_1902:
        /* <DEDUP_REMOVED lines=285> */
.L_x_1905:
[----:B------:R-:W-:Y:S02]  /*d270*/  SHF.R.U32.HI R22, RZ, 0x3, R27 ;  /* 0x00000003ff167819 */ /* 0x000fe4000001161b */
[----:B------:R-:W-:-:S07]  /*d280*/  MOV R23, RZ ;  /* 0x000000ff00177202 */ /* 0x000fce0000000f00 */
.L_x_1904:
[----:B------:R-:W-:-:S04]  /*d290*/  LEA R24, P0, R22, R47, 0x3 ;  /* 0x0000002f16187211 */ /* 0x000fc800078018ff */
[----:B------:R-:W-:-:S05]  /*d2a0*/  LEA.HI.X R25, R22, R21, R23, 0x3, P0 ;  /* 0x0000001516197211 */ /* 0x000fca00000f1c17 */
[----:B------:R-:W2:Y:S02]  /*d2b0*/  LDG.E.64 R22, desc[UR36][R24.64] ;  /* 0x0000002418167981 */ /* 0x000ea4000c1e1b00 */
[C---:B--2---:R-:W-:Y:S02]  /*d2c0*/  PRMT R28, R22.reuse, 0x7610, R28 ;  /* 0x00007610161c7816 */ /* 0x044fe4000000001c */
[----:B------:R-:W-:Y:S02]  /*d2d0*/  PRMT R43, R22, 0x7632, R43 ;  /* 0x00007632162b7816 */ /* 0x000fe4000000002b */
[C---:B------:R-:W-:Y:S02]  /*d2e0*/  PRMT R29, R23.reuse, 0x7610, R29 ;  /* 0x00007610171d7816 */ /* 0x040fe4000000001d */
[----:B------:R-:W-:-:S07]  /*d2f0*/  PRMT R45, R23, 0x7632, R45 ;  /* 0x00007632172d7816 */ /* 0x000fce000000002d */
.L_x_1897:
[----:B------:R-:W-:Y:S05]  /*d300*/  BSYNC.RECONVERGENT B0 ;  /* 0x0000000000007941 */ /* 0x000fea0003800200 */
.L_x_1896:
[----:B------:R-:W-:Y:S01]  /*d310*/  ISETP.GE.U32.AND P0, PT, R31, R44, PT ;  /* 0x0000002c1f00720c */ /* 0x000fe20003f06070 */
[----:B------:R-:W-:-:S12]  /*d320*/  BSSY.RECONVERGENT B0, `(.L_x_1906) ;  /* 0x000004b000007945 */ /* 0x000fd80003800200 */
[----:B------:R-:W-:Y:S05]  /*d330*/  @P0 BRA `(.L_x_1907) ;  /* 0x0000000400240947 */ /* 0x000fea0003800000 */
[----:B------:R-:W-:Y:S01]  /*d340*/  IADD3 R25, PT, PT, R31, R46, RZ ;  /* 0x0000002e1f197210 */ /* 0x000fe20007ffe0ff */
[----:B------:R-:W-:Y:S01]  /*d350*/  IMAD.U32 R19, R19, 0x10000, RZ ;  /* 0x0001000013137824 */ /* 0x000fe200078e00ff */
[----:B------:R-:W-:Y:S01]  /*d360*/  SHF.L.U32 R32, R32, 0x10, RZ ;  /* 0x0000001020207819 */ /* 0x000fe200000006ff */
[----:B------:R-:W-:Y:S01]  /*d370*/  IMAD.U32 R21, R30, 0x10000, RZ ;  /* 0x000100001e157824 */ /* 0x000fe200078e00ff */
[----:B------:R-:W-:Y:S01]  /*d380*/  ISETP.GE.U32.AND P0, PT, R25, R44, PT ;  /* 0x0000002c1900720c */ /* 0x000fe20003f06070 */
[----:B------:R-:W-:Y:S01]  /*d390*/  IMAD.U32 R15, R15, 0x10000, RZ ;  /* 0x000100000f0f7824 */ /* 0x000fe200078e00ff */
[----:B------:R-:W-:Y:S01]  /*d3a0*/  SHF.L.U32 R20, R20, 0x10, RZ ;  /* 0x0000001014147819 */ /* 0x000fe200000006ff */
[----:B------:R-:W-:Y:S01]  /*d3b0*/  FMUL.FTZ R19, R19, R32 ;  /* 0x0000002013137220 */ /* 0x000fe20000410000 */
[----:B------:R-:W-:Y:S02]  /*d3c0*/  SHF.L.U32 R14, R14, 0x10, RZ ;  /* 0x000000100e0e7819 */ /* 0x000fe400000006ff */
[----:B------:R-:W-:Y:S01]  /*d3d0*/  SHF.L.U32 R23, R34, 0x10, RZ ;  /* 0x0000001022177819 */ /* 0x000fe200000006ff */
[----:B------:R-:W-:Y:S01]  /*d3e0*/  FMUL.FTZ R20, R20, R21 ;  /* 0x0000001514147220 */ /* 0x000fe20000410000 */
[----:B------:R-:W-:-:S03]  /*d3f0*/  SHF.L.U32 R22, R33, 0x10, RZ ;  /* 0x0000001021167819 */ /* 0x000fc600000006ff */
[----:B------:R-:W-:Y:S01]  /*d400*/  FMUL.FTZ R14, R14, R23 ;  /* 0x000000170e0e7220 */ /* 0x000fe20000410000 */
[----:B------:R-:W-:Y:S01]  /*d410*/  F2FP.BF16.F32.PACK_AB R19, R20, R19 ;  /* 0x000000131413723e */ /* 0x000fe200000010ff */
[----:B------:R-:W-:-:S03]  /*d420*/  FMUL.FTZ R15, R15, R22 ;  /* 0x000000160f0f7220 */ /* 0x000fc60000410000 */
[----:B------:R-:W-:Y:S02]  /*d430*/  PRMT R20, R19, 0x7632, R20 ;  /* 0x0000763213147816 */ /* 0x000fe40000000014 */
[----:B------:R-:W-:-:S04]  /*d440*/  F2FP.BF16.F32.PACK_AB R14, R15, R14 ;  /* 0x0000000e0f0e723e */ /* 0x000fc800000010ff */
        /* <DEDUP_REMOVED lines=48> */
[----:B------:R-:W-:Y:S01]  /*d750*/  SHF.L.U32 R24, R45, 0x10, RZ ;  /* 0x000000102d187819 */ /* 0x000fe200000006ff */
[----:B------:R-:W-:Y:S02]  /*d760*/  FMUL.FTZ R5, R5, R22 ;  /* 0x0000001605057220 */ /* 0x000fe40000410000 */
[----:B------:R-:W-:-:S02]  /*d770*/  FMUL.FTZ R0, R0, R29 ;  /* 0x0000001d00007220 */ /* 0x000fc40000410000 */
[----:B------:R-:W-:Y:S01]  /*d780*/  FMUL.FTZ R3, R3, R24 ;  /* 0x0000001803037220 */ /* 0x000fe20000410000 */
[----:B------:R-:W-:-:S04]  /*d790*/  F2FP.BF16.F32.PACK_AB R4, R5, R4 ;  /* 0x000000040504723e */ /* 0x000fc800000010ff */
[----:B------:R-:W-:Y:S02]  /*d7a0*/  F2FP.BF16.F32.PACK_AB R0, R3, R0 ;  /* 0x000000000300723e */ /* 0x000fe400000010ff */
[----:B------:R-:W-:Y:S02]  /*d7b0*/  PRMT R5, R4, 0x7632, R5 ;  /* 0x0000763204057816 */ /* 0x000fe40000000005 */
[----:B------:R-:W-:-:S07]  /*d7c0*/  PRMT R3, R0, 0x7632, R3 ;  /* 0x0000763200037816 */ /* 0x000fce0000000003 */
.L_x_1907:
[----:B------:R-:W-:Y:S05]  /*d7d0*/  BSYNC.RECONVERGENT B0 ;  /* 0x0000000000007941 */ /* 0x000fea0003800200 */
.L_x_1906:
[----:B------:R-:W-:Y:S01]  /*d7e0*/  SHF.L.U32 R19, R19, 0x10, RZ ;  /* 0x0000001013137819 */ /* 0x000fe200000006ff */
[----:B------:R-:W-:Y:S01]  /*d7f0*/  IMAD.U32 R12, R12, 0x10000, RZ ;  /* 0x000100000c0c7824 */ /* 0x000fe200078e00ff */
[----:B------:R-:W-:Y:S01]  /*d800*/  SHF.L.U32 R20, R20, 0x10, RZ ;  /* 0x0000001014147819 */ /* 0x000fe200000006ff */
[----:B------:R-:W-:Y:S01]  /*d810*/  IMAD.U32 R14, R14, 0x10000, RZ ;  /* 0x000100000e0e7824 */ /* 0x000fe200078e00ff */
[----:B------:R-:W-:Y:S01]  /*d820*/  SHF.L.U32 R13, R13, 0x10, RZ ;  /* 0x000000100d0d7819 */ /* 0x000fe200000006ff */
[----:B------:R-:W-:Y:S01]  /*d830*/  FMUL.FTZ R12, R19, R12 ;  /* 0x0000000c130c7220 */ /* 0x000fe20000410000 */
[----:B------:R-:W-:Y:S01]  /*d840*/  SHF.L.U32 R19, R10, 0x10, RZ ;  /* 0x000000100a137819 */ /* 0x000fe200000006ff */
[----:B------:R-:W-:Y:S01]  /*d850*/  IMAD.U32 R10, R11, 0x10000, RZ ;  /* 0x000100000b0a7824 */ /* 0x000fe200078e00ff */
[----:B------:R-:W-:Y:S01]  /*d860*/  SHF.L.U32 R15, R15, 0x10, RZ ;  /* 0x000000100f0f7819 */ /* 0x000fe200000006ff */
[----:B------:R-:W-:Y:S01]  /*d870*/  FMUL.FTZ R13, R20, R13 ;  /* 0x0000000d140d7220 */ /* 0x000fe20000410000 */
[----:B------:R-:W-:Y:S01]  /*d880*/  SHF.L.U32 R11, R8, 0x10, RZ ;  /* 0x00000010080b7819 */ /* 0x000fe200000006ff */
[----:B------:R-:W-:Y:S01]  /*d890*/  FMUL.FTZ R14, R14, R19 ;  /* 0x000000130e0e7220 */ /* 0x000fe20000410000 */
[----:B------:R-:W0:Y:S01]  /*d8a0*/  F2F.BF16.F32 R12, R12 ;  /* 0x0000000c000c7304 */ /* 0x000e220000202000 */
[----:B------:R-:W-:Y:S01]  /*d8b0*/  FMUL.FTZ R10, R15, R10 ;  /* 0x0000000a0f0a7220 */ /* 0x000fe20000410000 */
[----:B------:R-:W-:Y:S01]  /*d8c0*/  IMAD.U32 R8, R9, 0x10000, RZ ;  /* 0x0001000009087824 */ /* 0x000fe200078e00ff */
[----:B------:R-:W-:Y:S01]  /*d8d0*/  SHF.L.U32 R7, R7, 0x10, RZ ;  /* 0x0000001007077819 */ /* 0x000fe200000006ff */
[----:B------:R-:W-:Y:S01]  /*d8e0*/  IMAD.U32 R4, R4, 0x10000, RZ ;  /* 0x0001000004047824 */ /* 0x000fe200078e00ff */
[----:B------:R-:W-:Y:S01]  /*d8f0*/  SHF.L.U32 R9, R6, 0x10, RZ ;  /* 0x0000001006097819 */ /* 0x000fe200000006ff */
[----:B------:R-:W-:Y:S01]  /*d900*/  IMAD.U32 R6, R3, 0x10000, RZ ;  /* 0x0001000003067824 */ /* 0x000fe200078e00ff */
[----:B------:R-:W-:Y:S01]  /*d910*/  SHF.L.U32 R5, R5, 0x10, RZ ;  /* 0x0000001005057819 */ /* 0x000fe200000006ff */
[----:B------:R-:W1:Y:S01]  /*d920*/  F2F.BF16.F32 R13, R13 ;  /* 0x0000000d000d7304 */ /* 0x000e620000202000 */
[----:B0-----:R-:W-:-:S07]  /*d930*/  SHF.L.U32 R12, R12, 0x10, RZ ;  /* 0x000000100c0c7819 */ /* 0x001fce00000006ff */
[----:B------:R-:W0:Y:S01]  /*d940*/  F2F.BF16.F32 R10, R10 ;  /* 0x0000000a000a7304 */ /* 0x000e220000202000 */
[----:B------:R-:W-:Y:S01]  /*d950*/  FMUL.FTZ R11, R12, R11 ;  /* 0x0000000b0c0b7220 */ /* 0x000fe20000410000 */
[----:B-1----:R-:W-:-:S06]  /*d960*/  SHF.L.U32 R13, R13, 0x10, RZ ;  /* 0x000000100d0d7819 */ /* 0x002fcc00000006ff */
[----:B------:R-:W1:Y:S01]  /*d970*/  F2F.BF16.F32 R14, R14 ;  /* 0x0000000e000e7304 */ /* 0x000e620000202000 */
[----:B------:R-:W-:Y:S01]  /*d980*/  FMUL.FTZ R8, R13, R8 ;  /* 0x000000080d087220 */ /* 0x000fe20000410000 */
[----:B------:R-:W-:Y:S02]  /*d990*/  SHF.L.U32 R13, R0, 0x10, RZ ;  /* 0x00000010000d7819 */ /* 0x000fe400000006ff */
[----:B0-----:R-:W-:-:S04]  /*d9a0*/  SHF.L.U32 R10, R10, 0x10, RZ ;  /* 0x000000100a0a7819 */ /* 0x001fc800000006ff */
[----:B------:R-:W0:Y:S01]  /*d9b0*/  F2F.BF16.F32 R11, R11 ;  /* 0x0000000b000b7304 */ /* 0x000e220000202000 */
[----:B------:R-:W-:Y:S01]  /*d9c0*/  FMUL.FTZ R7, R10, R7 ;  /* 0x000000070a077220 */ /* 0x000fe20000410000 */
[----:B-1----:R-:W-:-:S06]  /*d9d0*/  IMAD.U32 R14, R14, 0x10000, RZ ;  /* 0x000100000e0e7824 */ /* 0x002fcc00078e00ff */
[----:B------:R-:W1:Y:S01]  /*d9e0*/  F2F.BF16.F32 R8, R8 ;  /* 0x0000000800087304 */ /* 0x000e620000202000 */
[----:B------:R-:W-:Y:S01]  /*d9f0*/  FMUL.FTZ R9, R14, R9 ;  /* 0x000000090e097220 */ /* 0x000fe20000410000 */
[----:B0-----:R-:W-:-:S06]  /*da00*/  SHF.L.U32 R11, R11, 0x10, RZ ;  /* 0x000000100b0b7819 */ /* 0x001fcc00000006ff */
[----:B------:R-:W0:Y:S01]  /*da10*/  F2F.BF16.F32 R7, R7 ;  /* 0x0000000700077304 */ /* 0x000e220000202000 */
[----:B------:R-:W-:Y:S01]  /*da20*/  FMUL.FTZ R4, R11, R4 ;  /* 0x000000040b047220 */ /* 0x000fe20000410000 */
[----:B-1----:R-:W-:-:S06]  /*da30*/  SHF.L.U32 R8, R8, 0x10, RZ ;  /* 0x0000001008087819 */ /* 0x002fcc00000006ff */
[----:B------:R-:W1:Y:S01]  /*da40*/  F2F.BF16.F32 R9, R9 ;  /* 0x0000000900097304 */ /* 0x000e620000202000 */
[----:B------:R-:W-:Y:S01]  /*da50*/  FMUL.FTZ R5, R8, R5 ;  /* 0x0000000508057220 */ /* 0x000fe20000410000 */
[----:B0-----:R-:W-:-:S04]  /*da60*/  SHF.L.U32 R3, R7, 0x10, RZ ;  /* 0x0000001007037819 */ /* 0x001fc800000006ff */
[----:B------:R-:W-:Y:S01]  /*da70*/  F2FP.BF16.F32.PACK_AB R4, R5, R4 ;  /* 0x000000040504723e */ /* 0x000fe200000010ff */
[----:B------:R-:W-:-:S03]  /*da80*/  FMUL.FTZ R3, R3, R6 ;  /* 0x0000000603037220 */ /* 0x000fc60000410000 */
[C---:B------:R-:W-:Y:S01]  /*da90*/  PRMT R29, R4.reuse, 0x7632, R29 ;  /* 0x00007632041d7816 */ /* 0x040fe2000000001d */
[----:B-1----:R-:W-:Y:S01]  /*daa0*/  IMAD.U32 R0, R9, 0x10000, RZ ;  /* 0x0001000009007824 */ /* 0x002fe200078e00ff */
[----:B------:R-:W-:-:S03]  /*dab0*/  PRMT R22, R4, 0x7610, R22 ;  /* 0x0000761004167816 */ /* 0x000fc60000000016 */
[----:B------:R-:W-:-:S05]  /*dac0*/  FMUL.FTZ R0, R0, R13 ;  /* 0x0000000d00007220 */ /* 0x000fca0000410000 */
[----:B------:R-:W-:-:S04]  /*dad0*/  F2FP.BF16.F32.PACK_AB R0, R3, R0 ;  /* 0x000000000300723e */ /* 0x000fc800000010ff */
[C---:B------:R-:W-:Y:S02]  /*dae0*/  PRMT R24, R0.reuse, 0x7632, R24 ;  /* 0x0000763200187816 */ /* 0x040fe40000000018 */
[----:B------:R-:W-:-:S07]  /*daf0*/  PRMT R19, R0, 0x7610, R19 ;  /* 0x0000761000137816 */ /* 0x000fce0000000013 */
.L_x_1858:
[----:B------:R-:W-:Y:S05]  /*db00*/  BSYNC.RECONVERGENT B6 ;  /* 0x0000000000067941 */ /* 0x000fea0003800200 */
.L_x_1857:
[----:B------:R-:W1:Y:S02]  /*db10*/  LDCU UR4, c[0x0][0x3a0] ;  /* 0x00007400ff0477ac */ /* 0x000e640008000800 */
[----:B-1----:R-:W-:-:S09]  /*db20*/  UISETP.NE.AND UP0, UPT, UR4, URZ, UPT ;  /* 0x000000ff0400728c */ /* 0x002fd2000bf05270 */
[----:B------:R-:W-:Y:S05]  /*db30*/  BRA.U !UP0, `(.L_x_1908) ;  /* 0x0000000108d07547 */ /* 0x000fea000b800000 */
[----:B------:R-:W1:Y:S01]  /*db40*/  S2R R4, SR_CgaCtaId ;  /* 0x0000000000047919 */ /* 0x000e620000008800 */
[----:B------:R-:W2:Y:S01]  /*db50*/  LDC R11, c[0x0][0x360] ;  /* 0x0000d800ff0b7b82 */ /* 0x000ea20000000800 */
[----:B------:R-:W-:Y:S02]  /*db60*/  MOV R0, 0x400 ;  /* 0x0000040000007802 */ /* 0x000fe40000000f00 */
[----:B------:R-:W-:Y:S02]  /*db70*/  PRMT R5, R19, 0x5410, R24 ;  /* 0x0000541013057816 */ /* 0x000fe40000000018 */
[----:B------:R-:W-:-:S03]  /*db80*/  IADD3 R3, PT, PT, R0, 0x10, RZ ;  /* 0x0000001000037810 */ /* 0x000fc60007ffe0ff */
[----:B------:R-:W3:Y:S01]  /*db90*/  LDC R12, c[0x0][0x364] ;  /* 0x0000d900ff0c7b82 */ /* 0x000ee20000000800 */
[----:B--2---:R-:W-:Y:S01]  /*dba0*/  IMAD R0, R17, R11, R2 ;  /* 0x0000000b11007224 */ /* 0x004fe200078e0202 */
[----:B-1----:R-:W-:Y:S02]  /*dbb0*/  LEA R3, R4, R3, 0x18 ;  /* 0x0000000304037211 */ /* 0x002fe400078ec0ff */
[----:B------:R-:W-:Y:S02]  /*dbc0*/  PRMT R4, R22, 0x5410, R29 ;  /* 0x0000541016047816 */ /* 0x000fe4000000001d */
[----:B---3--:R-:W-:Y:S01]  /*dbd0*/  ISETP.GE.U32.AND P0, PT, R12, 0x2, PT ;  /* 0x000000020c00780c */ /* 0x008fe20003f06070 */
[----:B------:R-:W-:-:S05]  /*dbe0*/  IMAD R0, R0, 0x8, R3 ;  /* 0x0000000800007824 */ /* 0x000fca00078e0203 */
[----:B------:R1:W-:Y:S07]  /*dbf0*/  STS.64 [R0], R4 ;  /* 0x0000000400007388 */ /* 0x0003ee0000000a00 */
[----:B------:R-:W-:Y:S05]  /*dc00*/  @!P0 BRA `(.L_x_1908) ;  /* 0x00000000009c8947 */ /* 0x000fea0003800000 */
[----:B-1----:R-:W-:-:S07]  /*dc10*/  MOV R4, R12 ;  /* 0x0000000c00047202 */ /* 0x002fce0000000f00 */
.L_x_1911:
        /* <DEDUP_REMOVED lines=9> */
[----:B------:R-:W-:Y:S01]  /*dcb0*/  IMAD R4, R5, R11, R2 ;  /* 0x0000000b05047224 */ /* 0x000fe200078e0202 */
[----:B------:R-:W-:Y:S01]  /*dcc0*/  SHF.L.U32 R29, R29, 0x10, RZ ;  /* 0x000000101d1d7819 */ /* 0x000fe200000006ff */
[----:B------:R-:W-:Y:S01]  /*dcd0*/  IMAD.U32 R22, R22, 0x10000, RZ ;  /* 0x0001000016167824 */ /* 0x000fe200078e00ff */
[----:B------:R-:W-:Y:S01]  /*dce0*/  SHF.L.U32 R19, R19, 0x10, RZ ;  /* 0x0000001013137819 */ /* 0x000fe200000006ff */
[----:B------:R-:W-:Y:S01]  /*dcf0*/  IMAD R4, R4, 0x8, R3 ;  /* 0x0000000804047824 */ /* 0x000fe200078e0203 */
[----:B------:R-:W-:-:S04]  /*dd00*/  SHF.L.U32 R24, R24, 0x10, RZ ;  /* 0x0000001018187819 */ /* 0x000fc800000006ff */
[----:B------:R-:W1:Y:S02]  /*dd10*/  LDS.64 R8, [R4] ;  /* 0x0000000004087984 */ /* 0x000e640000000a00 */
[C---:B-1----:R-:W-:Y:S02]  /*dd20*/  PRMT R5, R8.reuse, 0x7632, R5 ;  /* 0x0000763208057816 */ /* 0x042fe40000000005 */
[----:B------:R-:W-:Y:S02]  /*dd30*/  PRMT R6, R9, 0x7632, R6 ;  /* 0x0000763209067816 */ /* 0x000fe40000000006 */
[----:B------:R-:W-:Y:S01]  /*dd40*/  SHF.L.U32 R7, R8, 0x10, RZ ;  /* 0x0000001008077819 */ /* 0x000fe200000006ff */
[----:B------:R-:W-:Y:S01]  /*dd50*/  IMAD.U32 R8, R5, 0x10000, RZ ;  /* 0x0001000005087824 */ /* 0x000fe200078e00ff */
[----:B------:R-:W-:Y:S02]  /*dd60*/  SHF.L.U32 R10, R9, 0x10, RZ ;  /* 0x00000010090a7819 */ /* 0x000fe400000006ff */
        /* <DEDUP_REMOVED lines=9> */
[C---:B------:R-:W-:Y:S02]  /*de00*/  PRMT R24, R5.reuse, 0x7632, R24 ;  /* 0x0000763205187816 */ /* 0x040fe40000000018 */
[----:B------:R-:W-:Y:S02]  /*de10*/  PRMT R19, R5, 0x7610, R19 ;  /* 0x0000761005137816 */ /* 0x000fe40000000013 */
[----:B------:R-:W-:-:S02]  /*de20*/  PRMT R4, R22, 0x5410, R29 ;  /* 0x0000541016047816 */ /* 0x000fc4000000001d */
[----:B------:R-:W-:-:S05]  /*de30*/  PRMT R5, R19, 0x5410, R24 ;  /* 0x0000541013057816 */ /* 0x000fca0000000018 */
[----:B------:R1:W-:Y:S02]  /*de40*/  STS.64 [R0], R4 ;  /* 0x0000000400007388 */ /* 0x0003e40000000a00 */
.L_x_1910:
[----:B------:R-:W-:Y:S05]  /*de50*/  BSYNC.RECONVERGENT B0 ;  /* 0x0000000000007941 */ /* 0x000fea0003800200 */
.L_x_1909:
[----:B-1----:R-:W-:Y:S01]  /*de60*/  IMAD.MOV.U32 R4, RZ, RZ, R14 ;  /* 0x000000ffff047224 */ /* 0x002fe200078e000e */
[----:B------:R-:W-:Y:S06]  /*de70*/  @P1 BRA `(.L_x_1911) ;  /* 0xfffffffc00681947 */ /* 0x000fec000383ffff */
.L_x_1908:
        /* <DEDUP_REMOVED lines=12> */
[----:B------:R-:W-:Y:S02]  /*df40*/  PRMT R5, R19, 0x5410, R24 ;  /* 0x0000541013057816 */ /* 0x000fe40000000018 */
[----:B------:R-:W-:Y:S01]  /*df50*/  ISETP.GE.U32.AND P0, PT, R10, 0x40, PT ;  /* 0x000000400a00780c */ /* 0x000fe20003f06070 */
[----:B-1----:R-:W-:-:S06]  /*df60*/  ULEA UR4, UR5, UR4, 0x18 ;  /* 0x0000000405047291 */ /* 0x002fcc000f8ec0ff */
[----:B------:R-:W-:Y:S01]  /*df70*/  LEA R3, R0, UR4, 0x3 ;  /* 0x0000000400037c11 */ /* 0x000fe2000f8e18ff */
[----:B------:R-:W-:-:S04]  /*df80*/  HFMA2 R0, -RZ, RZ, 0, 1.9073486328125e-06 ;  /* 0x00000020ff007431 */ /* 0x000fc800000001ff */
[----:B------:R1:W-:Y:S01]  /*df90*/  STS.64 [R3], R4 ;  /* 0x0000000403007388 */ /* 0x0003e20000000a00 */
[----:B------:R-:W-:Y:S05]  /*dfa0*/  @!P0 BRA `(.L_x_1913) ;  /* 0x0000000000988947 */ /* 0x000fea0003800000 */
[----:B-1----:R-:W-:-:S07]  /*dfb0*/  IMAD.MOV.U32 R4, RZ, RZ, R10 ;  /* 0x000000ffff047224 */ /* 0x002fce00078e000a */
.L_x_1916:
        /* <DEDUP_REMOVED lines=11> */
[----:B------:R-:W-:Y:S02]  /*e070*/  SHF.L.U32 R22, R22, 0x10, RZ ;  /* 0x0000001016167819 */ /* 0x000fe400000006ff */
[----:B------:R-:W-:Y:S01]  /*e080*/  SHF.L.U32 R19, R19, 0x10, RZ ;  /* 0x0000001013137819 */ /* 0x000fe200000006ff */
[----:B------:R-:W1:Y:S02]  /*e090*/  LDS.64 R8, [R4] ;  /* 0x0000000004087984 */ /* 0x000e640000000a00 */
[C---:B-1----:R-:W-:Y:S01]  /*e0a0*/  PRMT R5, R8.reuse, 0x7632, R5 ;  /* 0x0000763208057816 */ /* 0x042fe20000000005 */
[----:B------:R-:W-:Y:S01]  /*e0b0*/  IMAD.U32 R7, R8, 0x10000, RZ ;  /* 0x0001000008077824 */ /* 0x000fe200078e00ff */
[----:B------:R-:W-:Y:S02]  /*e0c0*/  PRMT R6, R9, 0x7632, R6 ;  /* 0x0000763209067816 */ /* 0x000fe40000000006 */
[----:B------:R-:W-:Y:S01]  /*e0d0*/  SHF.L.U32 R5, R5, 0x10, RZ ;  /* 0x0000001005057819 */ /* 0x000fe200000006ff */
[----:B------:R-:W-:Y:S01]  /*e0e0*/  FMUL.FTZ R7, R22, R7 ;  /* 0x0000000716077220 */ /* 0x000fe20000410000 */
[----:B------:R-:W-:Y:S01]  /*e0f0*/  SHF.L.U32 R8, R9, 0x10, RZ ;  /* 0x0000001009087819 */ /* 0x000fe200000006ff */
[----:B------:R-:W-:Y:S01]  /*e100*/  IMAD.U32 R9, R24, 0x10000, RZ ;  /* 0x0001000018097824 */ /* 0x000fe200078e00ff */
[----:B------:R-:W-:Y:S01]  /*e110*/  SHF.L.U32 R6, R6, 0x10, RZ ;  /* 0x0000001006067819 */ /* 0x000fe200000006ff */
[----:B------:R-:W-:-:S02]  /*e120*/  FMUL.FTZ R4, R12, R5 ;  /* 0x000000050c047220 */ /* 0x000fc40000410000 */
[----:B------:R-:W-:Y:S02]  /*e130*/  FMUL.FTZ R8, R19, R8 ;  /* 0x0000000813087220 */ /* 0x000fe40000410000 */
[----:B------:R-:W-:Y:S01]  /*e140*/  FMUL.FTZ R5, R9, R6 ;  /* 0x0000000609057220 */ /* 0x000fe20000410000 */
[----:B------:R-:W-:-:S04]  /*e150*/  F2FP.BF16.F32.PACK_AB R4, R4, R7 ;  /* 0x000000070404723e */ /* 0x000fc800000010ff */
        /* <DEDUP_REMOVED lines=8> */
.L_x_1915:
[----:B------:R-:W-:Y:S05]  /*e1e0*/  BSYNC.RECONVERGENT B0 ;  /* 0x0000000000007941 */ /* 0x000fea0003800200 */
.L_x_1914:
[----:B-1----:R-:W-:Y:S01]  /*e1f0*/  MOV R4, R11 ;  /* 0x0000000b00047202 */ /* 0x002fe20000000f00 */
[----:B------:R-:W-:Y:S06]  /*e200*/  @P1 BRA `(.L_x_1916) ;  /* 0xfffffffc006c1947 */ /* 0x000fec000383ffff */
.L_x_1913:
[----:B------:R-:W-:Y:S01]  /*e210*/  ISETP.GE.U32.AND P0, PT, R0, 0x2, PT ;  /* 0x000000020000780c */ /* 0x000fe20003f06070 */
[----:B------:R-:W-:Y:S05]  /*e220*/  WARPSYNC.ALL ;  /* 0x0000000000007948 */ /* 0x000fea0003800000 */
[----:B------:R-:W-:Y:S07]  /*e230*/  BAR.SYNC.DEFER_BLOCKING 0x0 ;  /* 0x0000000000007b1d */ /* 0x000fee0000010000 */
[----:B------:R-:W-:Y:S05]  /*e240*/  @!P0 BRA `(.L_x_1912) ;  /* 0x0000000000808947 */ /* 0x000fea0003800000 */
[----:B-1----:R-:W-:-:S07]  /*e250*/  IMAD.MOV.U32 R3, RZ, RZ, 0x1 ;  /* 0x00000001ff037424 */ /* 0x002fce00078e00ff */
.L_x_1917:
[----:B------:R-:W-:Y:S01]  /*e260*/  SHF.L.U32 R22, R22, 0x10, RZ ;  /* 0x0000001016167819 */ /* 0x000fe200000006ff */
[----:B------:R-:W-:Y:S01]  /*e270*/  IMAD.U32 R8, R19, 0x10000, RZ ;  /* 0x0001000013087824 */ /* 0x000fe200078e00ff */
[----:B------:R-:W-:Y:S02]  /*e280*/  SHF.L.U32 R24, R24, 0x10, RZ ;  /* 0x0000001018187819 */ /* 0x000fe400000006ff */
[----:B------:R-:W-:Y:S01]  /*e290*/  SHF.L.U32 R6, R29, 0x10, RZ ;  /* 0x000000101d067819 */ /* 0x000fe200000006ff */
[----:B------:R-:W1:Y:S04]  /*e2a0*/  SHFL.DOWN PT, R4, R22, R3, 0x1f ;  /* 0x08001f0316047589 */ /* 0x000e6800000e0000 */
[----:B------:R-:W2:Y:S04]  /*e2b0*/  SHFL.DOWN PT, R10, R8, R3, 0x1f ;  /* 0x08001f03080a7589 */ /* 0x000ea800000e0000 */
[----:B------:R-:W3:Y:S04]  /*e2c0*/  SHFL.DOWN PT, R12, R24, R3, 0x1f ;  /* 0x08001f03180c7589 */ /* 0x000ee800000e0000 */
[----:B------:R4:W5:Y:S02]  /*e2d0*/  SHFL.DOWN PT, R7, R6, R3, 0x1f ;  /* 0x08001f0306077589 */ /* 0x00096400000e0000 */
[----:B----4-:R-:W-:Y:S01]  /*e2e0*/  IMAD.SHL.U32 R3, R3, 0x2, RZ ;  /* 0x0000000203037824 */ /* 0x010fe200078e00ff */
[----:B-1----:R-:W1:Y:S04]  /*e2f0*/  F2F.BF16.F32 R4, R4 ;  /* 0x0000000400047304 */ /* 0x002e680000202000 */
[----:B------:R-:W-:-:S04]  /*e300*/  ISETP.GE.AND P0, PT, R3, R0, PT ;  /* 0x000000000300720c */ /* 0x000fc80003f06270 */
[----:B--2---:R-:W2:Y:S01]  /*e310*/  F2F.BF16.F32 R10, R10 ;  /* 0x0000000a000a7304 */ /* 0x004ea20000202000 */
[----:B-1----:R-:W-:-:S07]  /*e320*/  SHF.L.U32 R5, R4, 0x10, RZ ;  /* 0x0000001004057819 */ /* 0x002fce00000006ff */
[----:B---3--:R-:W1:Y:S01]  /*e330*/  F2F.BF16.F32 R12, R12 ;  /* 0x0000000c000c7304 */ /* 0x008e620000202000 */
[----:B------:R-:W-:Y:S01]  /*e340*/  FMUL.FTZ R5, R22, R5 ;  /* 0x0000000516057220 */ /* 0x000fe20000410000 */
[----:B--2---:R-:W-:-:S06]  /*e350*/  SHF.L.U32 R11, R10, 0x10, RZ ;  /* 0x000000100a0b7819 */ /* 0x004fcc00000006ff */
[----:B-----5:R-:W2:Y:S01]  /*e360*/  F2F.BF16.F32 R7, R7 ;  /* 0x0000000700077304 */ /* 0x020ea20000202000 */
[----:B------:R-:W-:Y:S01]  /*e370*/  F2FP.BF16.F32.PACK_AB R5, RZ, R5 ;  /* 0x00000005ff05723e */ /* 0x000fe200000010ff */
[----:B------:R-:W-:-:S03]  /*e380*/  FMUL.FTZ R11, R8, R11 ;  /* 0x0000000b080b7220 */ /* 0x000fc60000410000 */
[----:B------:R-:W-:Y:S02]  /*e390*/  PRMT R22, R5, 0x7610, R22 ;  /* 0x0000761005167816 */ /* 0x000fe40000000016 */
[----:B-1----:R-:W-:Y:S02]  /*e3a0*/  SHF.L.U32 R13, R12, 0x10, RZ ;  /* 0x000000100c0d7819 */ /* 0x002fe400000006ff */
[----:B------:R-:W-:-:S03]  /*e3b0*/  F2FP.BF16.F32.PACK_AB R11, RZ, R11 ;  /* 0x0000000bff0b723e */ /* 0x000fc600000010ff */
[----:B------:R-:W-:Y:S01]  /*e3c0*/  FMUL.FTZ R13, R24, R13 ;  /* 0x0000000d180d7220 */ /* 0x000fe20000410000 */
[----:B------:R-:W-:Y:S01]  /*e3d0*/  PRMT R19, R11, 0x7610, R19 ;  /* 0x000076100b137816 */ /* 0x000fe20000000013 */
[----:B--2---:R-:W-:-:S03]  /*e3e0*/  IMAD.U32 R9, R7, 0x10000, RZ ;  /* 0x0001000007097824 */ /* 0x004fc600078e00ff */
[----:B------:R-:W-:Y:S01]  /*e3f0*/  F2FP.BF16.F32.PACK_AB R13, RZ, R13 ;  /* 0x0000000dff0d723e */ /* 0x000fe200000010ff */
[----:B------:R-:W-:-:S03]  /*e400*/  FMUL.FTZ R9, R6, R9 ;  /* 0x0000000906097220 */ /* 0x000fc60000410000 */
[----:B------:R-:W-:Y:S02]  /*e410*/  PRMT R24, R13, 0x7610, R24 ;  /* 0x000076100d187816 */ /* 0x000fe40000000018 */
[----:B------:R-:W-:-:S04]  /*e420*/  F2FP.BF16.F32.PACK_AB R9, RZ, R9 ;  /* 0x00000009ff09723e */ /* 0x000fc800000010ff */
[----:B------:R-:W-:Y:S01]  /*e430*/  PRMT R29, R9, 0x7610, R29 ;  /* 0x00007610091d7816 */ /* 0x000fe2000000001d */
[----:B------:R-:W-:Y:S06]  /*e440*/  @!P0 BRA `(.L_x_1917) ;  /* 0xfffffffc00848947 */ /* 0x000fec000383ffff */
.L_x_1912:
[----:B------:R-:W2:Y:S01]  /*e450*/  LDCU UR9, c[0x0][0x558] ;  /* 0x0000ab00ff0977ac */ /* 0x000ea20008000800 */
[----:B------:R-:W-:Y:S01]  /*e460*/  HFMA2 R27, -RZ, RZ, 0, 0 ;  /* 0x00000000ff1b7431 */ /* 0x000fe200000001ff */
        /* <DEDUP_REMOVED lines=9> */
[----:B---3--:R-:W-:-:S05]  /*e500*/  IMAD R3, R16, UR8, R3 ;  /* 0x0000000810037c24 */ /* 0x008fca000f8e0203 */
[----:B------:R-:W-:Y:S01]  /*e510*/  SHF.L.U32 R7, R3, 0x2, RZ ;  /* 0x0000000203077819 */ /* 0x000fe200000006ff */
[----:B------:R-:W-:Y:S06]  /*e520*/  BRA.U !UP0, `(.L_x_1918) ;  /* 0x0000001108447547 */ /* 0x000fec000b800000 */
[----:B------:R-:W1:Y:S01]  /*e530*/  LDCU.64 UR8, c[0x0][0x560] ;  /* 0x0000ac00ff0877ac */ /* 0x000e620008000a00 */
        /* <DEDUP_REMOVED lines=266> */
[----:B------:R-:W3:Y:S02]  /*f5e0*/  LDCU UR6, c[0x0][0x748] ;  /* 0x0000e900ff0677ac */ /* 0x000ee40008000800 */
[----:B-1----:R-:W-:-:S05]  /*f5f0*/  IMAD.HI.U32 R0, R9, UR8, R8 ;  /* 0x0000000809007c27 */ /* 0x002fca000f8e0008 */
[----:B------:R-:W-:-:S04]  /*f600*/  SHF.R.U32.HI R0, RZ, UR9, R0 ;  /* 0x00000009ff007c19 */ /* 0x000fc80008011600 */
[----:B------:R-:W-:-:S05]  /*f610*/  IADD3 R3, PT, PT, -R0, RZ, RZ ;  /* 0x000000ff00037210 */ /* 0x000fca0007ffe1ff */
[----:B--2---:R-:W-:-:S04]  /*f620*/  IMAD R8, R3, UR7, R9 ;  /* 0x0000000703087c24 */ /* 0x004fc8000f8e0209 */
[----:B---3--:R-:W-:-:S07]  /*f630*/  IMAD R27, R8, UR6, R27 ;  /* 0x00000006081b7c24 */ /* 0x008fce000f8e021b */
.L_x_1918:
[----:B------:R-:W-:Y:S01]  /*f640*/  MOV R26, RZ ;  /* 0x000000ff001a7202 */ /* 0x000fe20000000f00 */
[----:B------:R-:W-:Y:S06]  /*f650*/  BRA.U !UP0, `(.L_x_1919) ;  /* 0x0000001108487547 */ /* 0x000fec000b800000 */
[----:B------:R-:W1:Y:S01]  /*f660*/  LDCU.64 UR6, c[0x0][0x560] ;  /* 0x0000ac00ff0677ac */ /* 0x000e620008000a00 */
[----:B------:R-:W-:Y:S01]  /*f670*/  MOV R4, RZ ;  /* 0x000000ff00047202 */ /* 0x000fe20000000f00 */
[----:B------:R-:W-:Y:S01]  /*f680*/  VIADD R5, R7, 0x1 ;  /* 0x0000000107057836 */ /* 0x000fe20000000000 */
        /* <DEDUP_REMOVED lines=271> */
.L_x_1919:
        /* <DEDUP_REMOVED lines=276> */
.L_x_1920:
[----:B------:R-:W-:Y:S01]  /*118c0*/  MOV R23, RZ ;  /* 0x000000ff00177202 */ /* 0x000fe20000000f00 */
[----:B------:R-:W-:Y:S06]  /*118d0*/  BRA.U !UP0, `(.L_x_1921) ;  /* 0x0000001108487547 */ /* 0x000fec000b800000 */
[----:B------:R-:W1:Y:S01]  /*118e0*/  LDCU.64 UR6, c[0x0][0x560] ;  /* 0x0000ac00ff0677ac */ /* 0x000e620008000a00 */
[----:B------:R-:W-:Y:S01]  /*118f0*/  IADD3 R5, PT, PT, R7, 0x3, RZ ;  /* 0x0000000307057810 */ /* 0x000fe20007ffe0ff */
        /* <DEDUP_REMOVED lines=272> */
.L_x_1921:
        /* <DEDUP_REMOVED lines=10> */
[----:B------:R-:W-:Y:S01]  /*12aa0*/  IMAD.MOV.U32 R28, RZ, RZ, RZ ;  /* 0x000000ffff1c7224 */ /* 0x000fe200078e00ff */
[----:B------:R-:W-:Y:S06]  /*12ab0*/  BRA.U !UP0, `(.L_x_1923) ;  /* 0x0000001108487547 */ /* 0x000fec000b800000 */
[----:B------:R-:W1:Y:S01]  /*12ac0*/  LDCU.64 UR6, c[0x0][0x560] ;  /* 0x0000ac00ff0677ac */ /* 0x000e620008000a00 */
[----:B------:R-:W-:Y:S02]  /*12ad0*/  MOV R8, RZ ;  /* 0x000000ff00087202 */ /* 0x000fe40000000f00 */
[----:B------:R-:W-:Y:S01]  /*12ae0*/  MOV R9, R7 ;  /* 0x0000000700097202 */ /* 0x000fe20000000f00 */
[----:B------:R-:W2:Y:S01]  /*12af0*/  LDCU UR8, c[0x0][0x55c] ;  /* 0x0000ab80ff0877ac */ /* 0x000ea20008000800 */
[----:B------:R-:W3:Y:S01]  /*12b00*/  LDCU UR9, c[0x0][0x688] ;  /* 0x0000d100ff0977ac */ /* 0x000ee20008000800 */
        /* <DEDUP_REMOVED lines=269> */
.L_x_1923:
        /* <DEDUP_REMOVED lines=276> */
.L_x_1924:
        /* <DEDUP_REMOVED lines=276> */
.L_x_1925:
        /* <DEDUP_REMOVED lines=276> */
.L_x_1926:
        /* <DEDUP_REMOVED lines=23> */
[----:B------:R1:W-:Y:S04]  /*17110*/  STG.E.U16 desc[UR36][R6.64+0x2], R29 ;  /* 0x0000021d06007986 */ /* 0x0003e8000c101524 */
[----:B------:R1:W-:Y:S04]  /*17120*/  STG.E.U16 desc[UR36][R6.64+0x4], R19 ;  /* 0x0000041306007986 */ /* 0x0003e8000c101524 */
[----:B------:R1:W-:Y:S02]  /*17130*/  STG.E.U16 desc[UR36][R6.64+0x6], R24 ;  /* 0x0000061806007986 */ /* 0x0003e4000c101524 */
.L_x_1928:
[----:B------:R-:W-:Y:S05]  /*17140*/  BSYNC.RECONVERGENT B0 ;  /* 0x0000000000007941 */ /* 0x000fea0003800200 */
.L_x_1927:
        /* <DEDUP_REMOVED lines=28> */
[----:B-1----:R-:W-:-:S03]  /*17310*/  ULEA UR5, UR6, UR5, 0x18 ;  /* 0x0000000506057291 */ /* 0x002fc6000f8ec0ff */
[----:B------:R-:W1:Y:S01]  /*17320*/  POPC R9, R9 ;  /* 0x0000000900097309 */ /* 0x000e620000000000 */
[----:B--2---:R-:W1:Y:S02]  /*17330*/  SHFL.IDX PT, R0, R3, R8, 0x1f ;  /* 0x00001f0803007589 */ /* 0x004e6400000e0000 */
[----:B-1----:R-:W-:-:S04]  /*17340*/  IADD3 R0, PT, PT, R0, R9, RZ ;  /* 0x0000000900007210 */ /* 0x002fc80007ffe0ff */
[----:B------:R-:W-:-:S04]  /*17350*/  ISETP.NE.AND P1, PT, R0, UR4, PT ;  /* 0x0000000400007c0c */ /* 0x000fc8000bf25270 */
[----:B------:R-:W-:-:S05]  /*17360*/  SEL R0, RZ, 0x1, P1 ;  /* 0x00000001ff007807 */ /* 0x000fca0000800000 */
[----:B------:R2:W-:Y:S04]  /*17370*/  STS.U8 [UR5], R0 ;  /* 0x00000000ff007988 */ /* 0x0005e80008000005 */
.L_x_1930:
[----:B------:R-:W-:Y:S05]  /*17380*/  BSYNC.RECONVERGENT B0 ;  /* 0x0000000000007941 */ /* 0x000fea0003800200 */
.L_x_1929:
        /* <DEDUP_REMOVED lines=24> */
[----:B------:R-:W-:Y:S01]  /*17510*/  MOV R18, UR9 ;  /* 0x0000000900127c02 */ /* 0x000fe20008000f00 */
[----:B------:R-:W2:Y:S01]  /*17520*/  LDCU UR8, c[0x0][0x398] ;  /* 0x00007300ff0877ac */ /* 0x000ea20008000800 */
[----:B------:R-:W-:Y:S01]  /*17530*/  MOV R25, UR9 ;  /* 0x0000000900197c02 */ /* 0x000fe20008000f00 */
[----:B-1----:R-:W-:-:S05]  /*17540*/  IMAD R0, R17, UR5, R2 ;  /* 0x0000000511007c24 */ /* 0x002fca000f8e0202 */
[----:B--2---:R-:W-:-:S13]  /*17550*/  ISETP.GE.U32.AND P1, PT, R0, UR8, PT ;  /* 0x0000000800007c0c */ /* 0x004fda000bf26070 */
[----:B------:R-:W-:Y:S05]  /*17560*/  @P1 BRA `(.L_x_1933) ;  /* 0x0000000400441947 */ /* 0x000fea0003800000 */
[----:B------:R-:W1:Y:S01]  /*17570*/  LDCU UR7, c[0x0][0x374] ;  /* 0x00006e80ff0777ac */ /* 0x000e620008000800 */
[----:B------:R-:W2:Y:S01]  /*17580*/  LDC R11, c[0x0][0x364] ;  /* 0x0000d900ff0b7b82 */ /* 0x000ea20000000800 */
[----:B------:R-:W-:Y:S01]  /*17590*/  BSSY.RECONVERGENT B1, `(.L_x_1934) ;  /* 0x0000022000017945 */ /* 0x000fe20003800200 */
[----:B------:R-:W-:Y:S01]  /*175a0*/  IMAD.U32 R22, RZ, RZ, UR9 ;  /* 0x00000009ff167e24 */ /* 0x000fe2000f8e00ff */
[----:B------:R-:W-:Y:S02]  /*175b0*/  MOV R18, UR9 ;  /* 0x0000000900127c02 */ /* 0x000fe40008000f00 */
[----:B------:R-:W-:-:S03]  /*175c0*/  MOV R25, UR9 ;  /* 0x0000000900197c02 */ /* 0x000fc60008000f00 */
[----:B------:R-:W3:Y:S01]  /*175d0*/  LDC.64 R6, c[0x0][0x770] ;  /* 0x0001dc00ff067b82 */ /* 0x000ee20000000a00 */
[----:B-1----:R-:W-:Y:S02]  /*175e0*/  IMAD R3, R16, UR7, RZ ;  /* 0x0000000710037c24 */ /* 0x002fe4000f8e02ff */
[----:B--2---:R-:W-:-:S07]  /*175f0*/  IMAD R11, R11, UR5, RZ ;  /* 0x000000050b0b7c24 */ /* 0x004fce000f8e02ff */
.L_x_1935:
[----:B------:R-:W-:-:S04]  /*17600*/  IMAD.IADD R9, R3, 0x1, R0 ;  /* 0x0000000103097824 */ /* 0x000fc800078e0200 */
[----:B---3--:R-:W-:-:S05]  /*17610*/  IMAD.WIDE.U32 R8, R9, 0x8, R6 ;  /* 0x0000000809087825 */ /* 0x008fca00078e0006 */
[----:B------:R-:W2:Y:S04]  /*17620*/  LDG.E.U16 R10, desc[UR36][R8.64] ;  /* 0x00000024080a7981 */ /* 0x000ea8000c1e1500 */
[----:B------:R-:W3:Y:S04]  /*17630*/  LDG.E.U16 R13, desc[UR36][R8.64+0x4] ;  /* 0x00000424080d7981 */ /* 0x000ee8000c1e1500 */
[----:B------:R-:W4:Y:S04]  /*17640*/  LDG.E.U16 R14, desc[UR36][R8.64+0x6] ;  /* 0x00000624080e7981 */ /* 0x000f28000c1e1500 */
[----:B------:R-:W5:Y:S01]  /*17650*/  LDG.E.U16 R12, desc[UR36][R8.64+0x2] ;  /* 0x00000224080c7981 */ /* 0x000f62000c1e1500 */
[----:B------:R-:W-:Y:S01]  /*17660*/  IMAD.IADD R0, R11, 0x1, R0 ;  /* 0x000000010b007824 */ /* 0x000fe200078e0200 */
[----:B------:R-:W-:Y:S01]  /*17670*/  SHF.L.U32 R19, R19, 0x10, RZ ;  /* 0x0000001013137819 */ /* 0x000fe200000006ff */
[----:B------:R-:W-:Y:S01]  /*17680*/  IMAD.U32 R18, R18, 0x10000, RZ ;  /* 0x0001000012127824 */ /* 0x000fe200078e00ff */
[----:B------:R-:W-:-:S02]  /*17690*/  SHF.L.U32 R22, R22, 0x10, RZ ;  /* 0x0000001016167819 */ /* 0x000fc400000006ff */
[----:B------:R-:W-:Y:S02]  /*176a0*/  ISETP.GE.U32.AND P1, PT, R0, UR8, PT ;  /* 0x0000000800007c0c */ /* 0x000fe4000bf26070 */
[----:B------:R-:W-:Y:S02]  /*176b0*/  SHF.L.U32 R25, R25, 0x10, RZ ;  /* 0x0000001019197819 */ /* 0x000fe400000006ff */
[----:B--2---:R-:W-:Y:S02]  /*176c0*/  SHF.L.U32 R10, R10, 0x10, RZ ;  /* 0x000000100a0a7819 */ /* 0x004fe400000006ff */
[----:B---3--:R-:W-:Y:S02]  /*176d0*/  SHF.L.U32 R13, R13, 0x10, RZ ;  /* 0x000000100d0d7819 */ /* 0x008fe400000006ff */
[----:B----4-:R-:W-:Y:S01]  /*176e0*/  SHF.L.U32 R14, R14, 0x10, RZ ;  /* 0x000000100e0e7819 */ /* 0x010fe200000006ff */
[----:B-----5:R-:W-:Y:S02]  /*176f0*/  IMAD.U32 R15, R12, 0x10000, RZ ;  /* 0x000100000c0f7824 */ /* 0x020fe400078e00ff */
[----:B------:R-:W-:Y:S01]  /*17700*/  FMUL.FTZ R10, R19, R10 ;  /* 0x0000000a130a7220 */ /* 0x000fe20000410000 */
[----:B------:R-:W-:Y:S01]  /*17710*/  FMUL.FTZ R13, R18, R13 ;  /* 0x0000000d120d7220 */ /* 0x000fe20000410000 */
[----:B------:R-:W-:Y:S01]  /*17720*/  FMUL.FTZ R14, R25, R14 ;  /* 0x0000000e190e7220 */ /* 0x000fe20000410000 */
[----:B------:R-:W-:-:S04]  /*17730*/  FMUL.FTZ R15, R22, R15 ;  /* 0x0000000f160f7220 */ /* 0x000fc80000410000 */
[----:B------:R-:W-:Y:S02]  /*17740*/  F2FP.BF16.F32.PACK_AB R13, R14, R13 ;  /* 0x0000000d0e0d723e */ /* 0x000fe400000010ff */
[----:B------:R-:W-:Y:S02]  /*17750*/  F2FP.BF16.F32.PACK_AB R10, R15, R10 ;  /* 0x0000000a0f0a723e */ /* 0x000fe400000010ff */
[C---:B------:R-:W-:Y:S02]  /*17760*/  PRMT R25, R13.reuse, 0x7632, R25 ;  /* 0x000076320d197816 */ /* 0x040fe40000000019 */
[C---:B------:R-:W-:Y:S02]  /*17770*/  PRMT R22, R10.reuse, 0x7632, R22 ;  /* 0x000076320a167816 */ /* 0x040fe40000000016 */
[----:B------:R-:W-:Y:S02]  /*17780*/  PRMT R19, R10, 0x7610, R19 ;  /* 0x000076100a137816 */ /* 0x000fe40000000013 */
[----:B------:R-:W-:Y:S01]  /*17790*/  PRMT R18, R13, 0x7610, R18 ;  /* 0x000076100d127816 */ /* 0x000fe20000000012 */
[----:B------:R-:W-:Y:S06]  /*177a0*/  @!P1 BRA `(.L_x_1935) ;  /* 0xfffffffc00949947 */ /* 0x000fec000383ffff */
[----:B------:R-:W-:Y:S05]  /*177b0*/  BSYNC.RECONVERGENT B1 ;  /* 0x0000000000017941 */ /* 0x000fea0003800200 */
.L_x_1934:
[----:B------:R-:W-:Y:S05]  /*177c0*/  BRA `(.L_x_1933) ;  /* 0x0000000000ac7947 */ /* 0x000fea0003800000 */
.L_x_1932:
[----:B------:R-:W1:Y:S01]  /*177d0*/  LDCU UR7, c[0x0][0x398] ;  /* 0x00007300ff0777ac */ /* 0x000e620008000800 */
[----:B------:R-:W-:Y:S01]  /*177e0*/  MOV R22, UR9 ;  /* 0x0000000900167c02 */ /* 0x000fe20008000f00 */
[----:B------:R-:W-:Y:S01]  /*177f0*/  IMAD.U32 R25, RZ, RZ, UR9 ;  /* 0x00000009ff197e24 */ /* 0x000fe2000f8e00ff */
[----:B------:R-:W-:Y:S02]  /*17800*/  MOV R18, UR9 ;  /* 0x0000000900127c02 */ /* 0x000fe40008000f00 */
[----:B-1----:R-:W-:-:S13]  /*17810*/  ISETP.GE.U32.AND P1, PT, R17, UR7, PT ;  /* 0x0000000711007c0c */ /* 0x002fda000bf26070 */
[----:B------:R-:W-:Y:S05]  /*17820*/  @P1 BRA `(.L_x_1933) ;  /* 0x0000000000941947 */ /* 0x000fea0003800000 */
[----:B------:R-:W1:Y:S01]  /*17830*/  LDCU UR5, c[0x0][0x374] ;  /* 0x00006e80ff0577ac */ /* 0x000e620008000800 */
[----:B------:R-:W2:Y:S01]  /*17840*/  LDC R14, c[0x0][0x360] ;  /* 0x0000d800ff0e7b82 */ /* 0x000ea20000000800 */
[----:B------:R-:W-:Y:S01]  /*17850*/  MOV R22, UR9 ;  /* 0x0000000900167c02 */ /* 0x000fe20008000f00 */
[----:B------:R-:W-:Y:S01]  /*17860*/  IMAD.U32 R25, RZ, RZ, UR9 ;  /* 0x00000009ff197e24 */ /* 0x000fe2000f8e00ff */
[----:B------:R-:W-:Y:S02]  /*17870*/  MOV R18, UR9 ;  /* 0x0000000900127c02 */ /* 0x000fe40008000f00 */
[----:B------:R-:W-:-:S03]  /*17880*/  MOV R3, R17 ;  /* 0x0000001100037202 */ /* 0x000fc60000000f00 */
[----:B------:R-:W3:Y:S08]  /*17890*/  LDC.64 R6, c[0x0][0x770] ;  /* 0x0001dc00ff067b82 */ /* 0x000ef00000000a00 */
[----:B------:R-:W4:Y:S01]  /*178a0*/  LDC R20, c[0x0][0x364] ;  /* 0x0000d900ff147b82 */ /* 0x000f220000000800 */
[----:B-1----:R-:W-:-:S07]  /*178b0*/  IMAD R16, R16, UR5, RZ ;  /* 0x0000000510107c24 */ /* 0x002fce000f8e02ff */
.L_x_1936:
[----:B------:R-:W-:-:S05]  /*178c0*/  IADD3 R9, PT, PT, R16, R3, RZ ;  /* 0x0000000310097210 */ /* 0x000fca0007ffe0ff */
[----:B--2---:R-:W-:-:S04]  /*178d0*/  IMAD R9, R9, R14, R2 ;  /* 0x0000000e09097224 */ /* 0x004fc800078e0202 */
[----:B---3--:R-:W-:-:S05]  /*178e0*/  IMAD.WIDE.U32 R8, R9, 0x8, R6 ;  /* 0x0000000809087825 */ /* 0x008fca00078e0006 */
[----:B------:R-:W2:Y:S04]  /*178f0*/  LDG.E.U16 R0, desc[UR36][R8.64] ;  /* 0x0000002408007981 */ /* 0x000ea8000c1e1500 */
[----:B------:R-:W3:Y:S04]  /*17900*/  LDG.E.U16 R10, desc[UR36][R8.64+0x2] ;  /* 0x00000224080a7981 */ /* 0x000ee8000c1e1500 */
[----:B------:R-:W5:Y:S04]  /*17910*/  LDG.E.U16 R12, desc[UR36][R8.64+0x6] ;  /* 0x00000624080c7981 */ /* 0x000f68000c1e1500 */
[----:B------:R-:W5:Y:S01]  /*17920*/  LDG.E.U16 R11, desc[UR36][R8.64+0x4] ;  /* 0x00000424080b7981 */ /* 0x000f62000c1e1500 */
[----:B----4-:R-:W-:Y:S01]  /*17930*/  IADD3 R3, PT, PT, R20, R3, RZ ;  /* 0x0000000314037210 */ /* 0x010fe20007ffe0ff */
[----:B------:R-:W-:Y:S01]  /*17940*/  IMAD.U32 R19, R19, 0x10000, RZ ;  /* 0x0001000013137824 */ /* 0x000fe200078e00ff */
[----:B------:R-:W-:-:S02]  /*17950*/  SHF.L.U32 R15, R22, 0x10, RZ ;  /* 0x00000010160f7819 */ /* 0x000fc400000006ff */
[----:B------:R-:W-:Y:S01]  /*17960*/  ISETP.GE.U32.AND P1, PT, R3, UR7, PT ;  /* 0x0000000703007c0c */ /* 0x000fe2000bf26070 */
[----:B------:R-:W-:Y:S01]  /*17970*/  IMAD.U32 R25, R25, 0x10000, RZ ;  /* 0x0001000019197824 */ /* 0x000fe200078e00ff */
[----:B------:R-:W-:Y:S02]  /*17980*/  SHF.L.U32 R18, R18, 0x10, RZ ;  /* 0x0000001012127819 */ /* 0x000fe400000006ff */
[----:B--2---:R-:W-:Y:S02]  /*17990*/  SHF.L.U32 R0, R0, 0x10, RZ ;  /* 0x0000001000007819 */ /* 0x004fe400000006ff */
[----:B---3--:R-:W-:Y:S02]  /*179a0*/  SHF.L.U32 R10, R10, 0x10, RZ ;  /* 0x000000100a0a7819 */ /* 0x008fe400000006ff */
[----:B-----5:R-:W-:Y:S01]  /*179b0*/  SHF.L.U32 R12, R12, 0x10, RZ ;  /* 0x000000100c0c7819 */ /* 0x020fe200000006ff */
        /* <DEDUP_REMOVED lines=10> */
[----:B------:R-:W-:Y:S01]  /*17a60*/  PRMT R18, R12, 0x7610, R18 ;  /* 0x000076100c127816 */ /* 0x000fe20000000012 */
[----:B------:R-:W-:Y:S06]  /*17a70*/  @!P1 BRA `(.L_x_1936) ;  /* 0xfffffffc00909947 */ /* 0x000fec000383ffff */
.L_x_1933:
[----:B------:R-:W-:Y:S05]  /*17a80*/  BSYNC.RECONVERGENT B0 ;  /* 0x0000000000007941 */ /* 0x000fea0003800200 */
.L_x_1931:
[----:B------:R-:W1:Y:S01]  /*17a90*/  LDCU UR5, c[0x0][0x360] ;  /* 0x00006c00ff0577ac */ /* 0x000e620008000800 */
[----:B------:R-:W-:Y:S02]  /*17aa0*/  PRMT R6, R19, 0x5410, R22 ;  /* 0x0000541013067816 */ /* 0x000fe40000000016 */
[----:B------:R-:W-:Y:S01]  /*17ab0*/  PRMT R7, R18, 0x5410, R25 ;  /* 0x0000541012077816 */ /* 0x000fe20000000019 */
[----:B------:R-:W-:-:S04]  /*17ac0*/  UIADD3 UR4, UPT, UPT, UR4, 0x10, URZ ;  /* 0x0000001004047890 */ /* 0x000fc8000fffe0ff */
[----:B------:R-:W-:Y:S01]  /*17ad0*/  ULEA UR8, UR6, UR4, 0x18 ;  /* 0x0000000406087291 */ /* 0x000fe2000f8ec0ff */
[----:B------:R-:W2:Y:S01]  /*17ae0*/  LDCU UR6, c[0x0][0x364] ;  /* 0x00006c80ff0677ac */ /* 0x000ea20008000800 */
[----:B-1----:R-:W-:-:S05]  /*17af0*/  IMAD R0, R17, UR5, R2 ;  /* 0x0000000511007c24 */ /* 0x002fca000f8e0202 */
[----:B------:R-:W-:-:S05]  /*17b00*/  LEA R0, R0, UR8, 0x3 ;  /* 0x0000000800007c11 */ /* 0x000fca000f8e18ff */
[----:B------:R1:W-:Y:S01]  /*17b10*/  STS.64 [R0], R6 ;  /* 0x0000000600007388 */ /* 0x0003e20000000a00 */
[----:B--2---:R-:W-:-:S09]  /*17b20*/  UISETP.GE.U32.AND UP0, UPT, UR6, 0x2, UPT ;  /* 0x000000020600788c */ /* 0x004fd2000bf06070 */
[----:B------:R-:W-:Y:S05]  /*17b30*/  BRA.U !UP0, `(.L_x_1937) ;  /* 0x0000000108987547 */ /* 0x000fea000b800000 */
[----:B------:R-:W-:-:S05]  /*17b40*/  UMOV UR4, UR6 ;  /* 0x0000000600047c82 */ /* 0x000fca0008000000 */
.L_x_1940:
[----:B------:R-:W-:Y:S01]  /*17b50*/  USHF.R.U32.HI UR7, URZ, 0x1, UR4 ;  /* 0x00000001ff077899 */ /* 0x000fe20008011604 */
[----:B------:R-:W-:Y:S05]  /*17b60*/  BAR.SYNC.DEFER_BLOCKING 0x0 ;  /* 0x0000000000007b1d */ /* 0x000fea0000010000 */
[----:B------:R-:W-:Y:S01]  /*17b70*/  VIADD R3, R17, UR7 ;  /* 0x0000000711037c36 */ /* 0x000fe20008000000 */
[----:B------:R-:W-:Y:S04]  /*17b80*/  BSSY.RECONVERGENT B0, `(.L_x_1938) ;  /* 0x000001e000007945 */ /* 0x000fe80003800200 */
[----:B------:R-:W-:-:S04]  /*17b90*/  ISETP.GE.U32.AND P1, PT, R3, UR6, PT ;  /* 0x0000000603007c0c */ /* 0x000fc8000bf26070 */
[----:B------:R-:W-:-:S13]  /*17ba0*/  ISETP.GE.U32.OR P1, PT, R17, UR7, P1 ;  /* 0x0000000711007c0c */ /* 0x000fda0008f26470 */
[----:B--2---:R-:W-:Y:S05]  /*17bb0*/  @P1 BRA `(.L_x_1939) ;  /* 0x0000000000681947 */ /* 0x004fea0003800000 */
[----:B------:R-:W-:Y:S01]  /*17bc0*/  IMAD R3, R3, UR5, R2 ;  /* 0x0000000503037c24 */ /* 0x000fe2000f8e0202 */
[----:B------:R-:W-:Y:S01]  /*17bd0*/  SHF.L.U32 R22, R22, 0x10, RZ ;  /* 0x0000001016167819 */ /* 0x000fe200000006ff */
[----:B------:R-:W-:Y:S01]  /*17be0*/  IMAD.U32 R19, R19, 0x10000, RZ ;  /* 0x0001000013137824 */ /* 0x000fe200078e00ff */
[----:B------:R-:W-:Y:S02]  /*17bf0*/  SHF.L.U32 R18, R18, 0x10, RZ ;  /* 0x0000001012127819 */ /* 0x000fe400000006ff */
[----:B------:R-:W-:Y:S02]  /*17c00*/  LEA R3, R3, UR8, 0x3 ;  /* 0x0000000803037c11 */ /* 0x000fe4000f8e18ff */
[----:B------:R-:W-:-:S03]  /*17c10*/  SHF.L.U32 R25, R25, 0x10, RZ ;  /* 0x0000001019197819 */ /* 0x000fc600000006ff */
[----:B------:R-:W1:Y:S02]  /*17c20*/  LDS.64 R8, [R3] ;  /* 0x0000000003087984 */ /* 0x000e640000000a00 */
[----:B-1----:R-:W-:Y:S02]  /*17c30*/  PRMT R6, R8, 0x7632, R6 ;  /* 0x0000763208067816 */ /* 0x002fe40000000006 */
[C---:B------:R-:W-:Y:S02]  /*17c40*/  PRMT R7, R9.reuse, 0x7632, R7 ;  /* 0x0000763209077816 */ /* 0x040fe40000000007 */
[----:B------:R-:W-:Y:S01]  /*17c50*/  SHF.L.U32 R11, R9, 0x10, RZ ;  /* 0x00000010090b7819 */ /* 0x000fe200000006ff */
[----:B------:R-:W-:Y:S01]  /*17c60*/  IMAD.U32 R9, R6, 0x10000, RZ ;  /* 0x0001000006097824 */ /* 0x000fe200078e00ff */
[----:B------:R-:W-:Y:S02]  /*17c70*/  SHF.L.U32 R8, R8, 0x10, RZ ;  /* 0x0000001008087819 */ /* 0x000fe400000006ff */
[----:B------:R-:W-:Y:S01]  /*17c80*/  SHF.L.U32 R6, R7, 0x10, RZ ;  /* 0x0000001007067819 */ /* 0x000fe200000006ff */
[----:B------:R-:W-:Y:S01]  /*17c90*/  FMUL.FTZ R9, R22, R9 ;  /* 0x0000000916097220 */ /* 0x000fe20000410000 */
[----:B------:R-:W-:Y:S01]  /*17ca0*/  FMUL.FTZ R11, R18, R11 ;  /* 0x0000000b120b7220 */ /* 0x000fe20000410000 */
[----:B------:R-:W-:-:S02]  /*17cb0*/  FMUL.FTZ R8, R19, R8 ;  /* 0x0000000813087220 */ /* 0x000fc40000410000 */
[----:B------:R-:W-:-:S03]  /*17cc0*/  FMUL.FTZ R6, R25, R6 ;  /* 0x0000000619067220 */ /* 0x000fc60000410000 */
[----:B------:R-:W-:Y:S02]  /*17cd0*/  F2FP.BF16.F32.PACK_AB R8, R9, R8 ;  /* 0x000000080908723e */ /* 0x000fe400000010ff */
[----:B------:R-:W-:Y:S02]  /*17ce0*/  F2FP.BF16.F32.PACK_AB R6, R6, R11 ;  /* 0x0000000b0606723e */ /* 0x000fe400000010ff */
[C---:B------:R-:W-:Y:S02]  /*17cf0*/  PRMT R22, R8.reuse, 0x7632, R22 ;  /* 0x0000763208167816 */ /* 0x040fe40000000016 */
[----:B------:R-:W-:Y:S02]  /*17d00*/  PRMT R19, R8, 0x7610, R19 ;  /* 0x0000761008137816 */ /* 0x000fe40000000013 */
[C---:B------:R-:W-:Y:S02]  /*17d10*/  PRMT R25, R6.reuse, 0x7632, R25 ;  /* 0x0000763206197816 */ /* 0x040fe40000000019 */
[----:B------:R-:W-:-:S02]  /*17d20*/  PRMT R18, R6, 0x7610, R18 ;  /* 0x0000761006127816 */ /* 0x000fc40000000012 */
[----:B------:R-:W-:Y:S02]  /*17d30*/  PRMT R6, R19, 0x5410, R22 ;  /* 0x0000541013067816 */ /* 0x000fe40000000016 */
[----:B------:R-:W-:-:S05]  /*17d40*/  PRMT R7, R18, 0x5410, R25 ;  /* 0x0000541012077816 */ /* 0x000fca0000000019 */
[----:B------:R2:W-:Y:S02]  /*17d50*/  STS.64 [R0], R6 ;  /* 0x0000000600007388 */ /* 0x0005e40000000a00 */
.L_x_1939:
[----:B------:R-:W-:Y:S05]  /*17d60*/  BSYNC.RECONVERGENT B0 ;  /* 0x0000000000007941 */ /* 0x000fea0003800200 */
.L_x_1938:
[----:B------:R-:W-:-:S03]  /*17d70*/  UISETP.GT.U32.AND UP0, UPT, UR4, 0x3, UPT ;  /* 0x000000030400788c */ /* 0x000fc6000bf04070 */
[----:B------:R-:W-:-:S06]  /*17d80*/  UMOV UR4, UR7 ;  /* 0x0000000700047c82 */ /* 0x000fcc0008000000 */
[----:B------:R-:W-:Y:S05]  /*17d90*/  BRA.U UP0, `(.L_x_1940) ;  /* 0xfffffffd006c7547 */ /* 0x000fea000b83ffff */
.L_x_1937:
[----:B------:R-:W3:Y:S02]  /*17da0*/  LDCU UR4, c[0x0][0x39c] ;  /* 0x00007380ff0477ac */ /* 0x000ee40008000800 */
[----:B---3--:R-:W-:-:S09]  /*17db0*/  UISETP.NE.AND UP0, UPT, UR4, URZ, UPT ;  /* 0x000000ff0400728c */ /* 0x008fd2000bf05270 */
[----:B------:R-:W-:Y:S05]  /*17dc0*/  BRA.U !UP0, `(.L_x_1941) ;  /* 0x0000000508447547 */ /* 0x000fea000b800000 */
[----:B------:R-:W-:Y:S02]  /*17dd0*/  UISETP.GE.U32.AND UP0, UPT, UR5, 0x21, UPT ;  /* 0x000000210500788c */ /* 0x000fe4000bf06070 */
[----:B------:R-:W-:-:S07]  /*17de0*/  UMOV UR4, UR5 ;  /* 0x0000000500047c82 */ /* 0x000fce0008000000 */
[----:B------:R-:W-:Y:S05]  /*17df0*/  BRA.U !UP0, `(.L_x_1942) ;  /* 0x0000000108ac7547 */ /* 0x000fea000b800000 */
[----:B-12---:R-:W-:Y:S01]  /*17e00*/  PRMT R6, R19, 0x5410, R22 ;  /* 0x0000541013067816 */ /* 0x006fe20000000016 */
[----:B------:R-:W-:Y:S01]  /*17e10*/  UISETP.GE.U32.AND UP0, UPT, UR5, 0x40, UPT ;  /* 0x000000400500788c */ /* 0x000fe2000bf06070 */
[----:B------:R-:W-:Y:S01]  /*17e20*/  PRMT R7, R18, 0x5410, R25 ;  /* 0x0000541012077816 */ /* 0x000fe20000000019 */
[----:B------:R-:W-:-:S04]  /*17e30*/  UMOV UR4, 0x20 ;  /* 0x0000002000047882 */ /* 0x000fc80000000000 */
[----:B------:R3:W-:Y:S03]  /*17e40*/  STS.64 [R0], R6 ;  /* 0x0000000600007388 */ /* 0x0007e60000000a00 */
[----:B------:R-:W-:Y:S05]  /*17e50*/  BRA.U !UP0, `(.L_x_1942) ;  /* 0x0000000108947547 */ /* 0x000fea000b800000 */
[----:B------:R-:W-:-:S07]  /*17e60*/  IMAD.U32 R3, RZ, RZ, UR5 ;  /* 0x00000005ff037e24 */ /* 0x000fce000f8e00ff */
.L_x_1945:
[----:B------:R-:W-:Y:S01]  /*17e70*/  SHF.R.U32.HI R11, RZ, 0x1, R3 ;  /* 0x00000001ff0b7819 */ /* 0x000fe20000011603 */
[----:B------:R-:W-:Y:S01]  /*17e80*/  BAR.SYNC.DEFER_BLOCKING 0x0 ;  /* 0x0000000000007b1d */ /* 0x000fe20000010000 */
[----:B------:R-:W-:Y:S02]  /*17e90*/  ISETP.GT.U32.AND P2, PT, R3, 0x7f, PT ;  /* 0x0000007f0300780c */ /* 0x000fe40003f44070 */
[----:B-1-3--:R-:W-:-:S03]  /*17ea0*/  IADD3 R6, PT, PT, R11, R2, RZ ;  /* 0x000000020b067210 */ /* 0x00afc60007ffe0ff */
[----:B------:R-:W-:Y:S01]  /*17eb0*/  BSSY.RECONVERGENT B0, `(.L_x_1943) ;  /* 0x000001d000007945 */ /* 0x000fe20003800200 */
[----:B------:R-:W-:-:S04]  /*17ec0*/  ISETP.GE.U32.AND P1, PT, R6, UR5, PT ;  /* 0x0000000506007c0c */ /* 0x000fc8000bf26070 */
[----:B------:R-:W-:-:S13]  /*17ed0*/  ISETP.GE.U32.OR P1, PT, R2, R11, P1 ;  /* 0x0000000b0200720c */ /* 0x000fda0000f26470 */
[----:B------:R-:W-:Y:S05]  /*17ee0*/  @P1 BRA `(.L_x_1944) ;  /* 0x0000000000641947 */ /* 0x000fea0003800000 */
[----:B------:R-:W-:Y:S01]  /*17ef0*/  LEA R3, R11, R0, 0x3 ;  /* 0x000000000b037211 */ /* 0x000fe200078e18ff */
[----:B------:R-:W-:Y:S01]  /*17f00*/  IMAD.U32 R13, R22, 0x10000, RZ ;  /* 0x00010000160d7824 */ /* 0x000fe200078e00ff */
[----:B------:R-:W-:Y:S01]  /*17f10*/  SHF.L.U32 R19, R19, 0x10, RZ ;  /* 0x0000001013137819 */ /* 0x000fe200000006ff */
[----:B------:R-:W-:Y:S01]  /*17f20*/  IMAD.U32 R10, R25, 0x10000, RZ ;  /* 0x00010000190a7824 */ /* 0x000fe200078e00ff */
[----:B------:R-:W-:Y:S01]  /*17f30*/  SHF.L.U32 R18, R18, 0x10, RZ ;  /* 0x0000001012127819 */ /* 0x000fe200000006ff */
[----:B------:R-:W1:Y:S02]  /*17f40*/  LDS.64 R8, [R3] ;  /* 0x0000000003087984 */ /* 0x000e640000000a00 */
[C---:B-1----:R-:W-:Y:S01]  /*17f50*/  PRMT R6, R8.reuse, 0x7632, R6 ;  /* 0x0000763208067816 */ /* 0x042fe20000000006 */
[----:B------:R-:W-:Y:S01]  /*17f60*/  IMAD.U32 R8, R8, 0x10000, RZ ;  /* 0x0001000008087824 */ /* 0x000fe200078e00ff */
[----:B------:R-:W-:Y:S02]  /*17f70*/  PRMT R7, R9, 0x7632, R7 ;  /* 0x0000763209077816 */ /* 0x000fe40000000007 */
[----:B------:R-:W-:Y:S01]  /*17f80*/  SHF.L.U32 R6, R6, 0x10, RZ ;  /* 0x0000001006067819 */ /* 0x000fe200000006ff */
[----:B------:R-:W-:Y:S01]  /*17f90*/  FMUL.FTZ R8, R19, R8 ;  /* 0x0000000813087220 */ /* 0x000fe20000410000 */
[----:B------:R-:W-:-:S02]  /*17fa0*/  SHF.L.U32 R9, R9, 0x10, RZ ;  /* 0x0000001009097819 */ /* 0x000fc400000006ff */
[----:B------:R-:W-:Y:S01]  /*17fb0*/  SHF.L.U32 R7, R7, 0x10, RZ ;  /* 0x0000001007077819 */ /* 0x000fe200000006ff */
        /* <DEDUP_REMOVED lines=12> */
.L_x_1944:
[----:B------:R-:W-:Y:S05]  /*18080*/  BSYNC.RECONVERGENT B0 ;  /* 0x0000000000007941 */ /* 0x000fea0003800200 */
.L_x_1943:
[----:B------:R-:W-:Y:S01]  /*18090*/  MOV R3, R11 ;  /* 0x0000000b00037202 */ /* 0x000fe20000000f00 */
[----:B------:R-:W-:Y:S06]  /*180a0*/  @P2 BRA `(.L_x_1945) ;  /* 0xfffffffc00702947 */ /* 0x000fec000383ffff */
.L_x_1942:
[----:B------:R-:W-:Y:S01]  /*180b0*/  BAR.SYNC.DEFER_BLOCKING 0x0 ;  /* 0x0000000000007b1d */ /* 0x000fe20000010000 */
[----:B------:R-:W-:-:S09]  /*180c0*/  UISETP.GE.U32.AND UP0, UPT, UR4, 0x2, UPT ;  /* 0x000000020400788c */ /* 0x000fd2000bf06070 */
[----:B------:R-:W-:Y:S05]  /*180d0*/  BRA.U !UP0, `(.L_x_1941) ;  /* 0x0000000108807547 */ /* 0x000fea000b800000 */
[----:B-123--:R-:W-:-:S07]  /*180e0*/  IMAD.MOV.U32 R0, RZ, RZ, 0x1 ;  /* 0x00000001ff007424 */ /* 0x00efce00078e00ff */
.L_x_1946:
        /* <DEDUP_REMOVED lines=10> */
[----:B------:R-:W-:-:S04]  /*18190*/  ISETP.GE.AND P1, PT, R0, UR4, PT ;  /* 0x0000000400007c0c */ /* 0x000fc8000bf26270 */
        /* <DEDUP_REMOVED lines=20> */
.L_x_1941:
[----:B------:R-:W-:Y:S05]  /*182e0*/  @!P0 EXIT ;  /* 0x000000000000894d */ /* 0x000fea0003800000 */
[----:B------:R-:W4:Y:S02]  /*182f0*/  LDCU.64 UR4, c[0x0][0x768] ;  /* 0x0000ed00ff0477ac */ /* 0x000f240008000a00 */
[----:B----4-:R-:W-:-:S04]  /*18300*/  UISETP.NE.U32.AND UP0, UPT, UR4, URZ, UPT ;  /* 0x000000ff0400728c */ /* 0x010fc8000bf05070 */
[----:B------:R-:W-:-:S09]  /*18310*/  UISETP.NE.AND.EX UP0, UPT, UR5, URZ, UPT, UP0 ;  /* 0x000000ff0500728c */ /* 0x000fd2000bf05300 */
[----:B------:R-:W-:Y:S05]  /*18320*/  BRA.U UP0, `(.L_x_1947) ;  /* 0x0000000900147547 */ /* 0x000fea000b800000 */
[----:B------:R-:W4:Y:S01]  /*18330*/  LDCU.U8 UR6, c[0x0][0x788] ;  /* 0x0000f100ff0677ac */ /* 0x000f220008000000 */
[----:B------:R-:W5:Y:S01]  /*18340*/  LDCU.64 UR4, c[0x0][0x758] ;  /* 0x0000eb00ff0477ac */ /* 0x000f620008000a00 */
[----:B----4-:R-:W-:Y:S02]  /*18350*/  ISETP.NE.AND P0, PT, RZ, UR6, PT ;  /* 0x00000006ff007c0c */ /* 0x010fe4000bf05270 */
[----:B-----5:R-:W-:Y:S02]  /*18360*/  IADD3 R2, P4, PT, R28, UR4, RZ ;  /* 0x000000041c027c10 */ /* 0x020fe4000ff9e0ff */
[----:B------:R-:W-:Y:S02]  /*18370*/  IADD3 R8, P3, PT, R27, UR4, RZ ;  /* 0x000000041b087c10 */ /* 0x000fe4000ff7e0ff */
[----:B-123--:R-:W-:Y:S01]  /*18380*/  IADD3 R6, P2, PT, R26, UR4, RZ ;  /* 0x000000041a067c10 */ /* 0x00efe2000ff5e0ff */
[----:B------:R-:W-:Y:S01]  /*18390*/  IMAD.X R3, RZ, RZ, UR5, P4 ;  /* 0x00000005ff037e24 */ /* 0x000fe2000a0e06ff */
[----:B------:R-:W-:-:S02]  /*183a0*/  IADD3 R4, P1, PT, R23, UR4, RZ ;  /* 0x0000000417047c10 */ /* 0x000fc4000ff3e0ff */
[----:B------:R-:W-:Y:S02]  /*183b0*/  IADD3.X R9, PT, PT, RZ, UR5, RZ, P3, !PT ;  /* 0x00000005ff097c10 */ /* 0x000fe40009ffe4ff */
[----:B------:R-:W-:Y:S01]  /*183c0*/  IADD3.X R7, PT, PT, RZ, UR5, RZ, P2, !PT ;  /* 0x00000005ff077c10 */ /* 0x000fe200097fe4ff */
[----:B------:R-:W2:Y:S01]  /*183d0*/  @P0 LDG.E.U16 R0, desc[UR36][R2.64] ;  /* 0x0000002402000981 */ /* 0x000ea2000c1e1500 */
[----:B------:R-:W-:-:S03]  /*183e0*/  IADD3.X R5, PT, PT, RZ, UR5, RZ, P1, !PT ;  /* 0x00000005ff057c10 */ /* 0x000fc60008ffe4ff */
[----:B------:R-:W3:Y:S04]  /*183f0*/  @P0 LDG.E.U16 R10, desc[UR36][R8.64] ;  /* 0x00000024080a0981 */ /* 0x000ee8000c1e1500 */
[----:B------:R-:W4:Y:S04]  /*18400*/  @P0 LDG.E.U16 R11, desc[UR36][R6.64] ;  /* 0x00000024060b0981 */ /* 0x000f28000c1e1500 */
[----:B------:R-:W5:Y:S01]  /*18410*/  @P0 LDG.E.U16 R12, desc[UR36][R4.64] ;  /* 0x00000024040c0981 */ /* 0x000f62000c1e1500 */
[----:B------:R-:W1:Y:S01]  /*18420*/  LDCU.U8 UR4, c[0x0][0x789] ;  /* 0x0000f120ff0477ac */ /* 0x000e620008000000 */
[----:B------:R-:W-:Y:S01]  /*18430*/  @P0 SHF.L.U32 R13, R19, 0x10, RZ ;  /* 0x00000010130d0819 */ /* 0x000fe200000006ff */
[----:B------:R-:W-:Y:S01]  /*18440*/  @P0 IMAD.U32 R15, R22, 0x10000, RZ ;  /* 0x00010000160f0824 */ /* 0x000fe200078e00ff */
[----:B------:R-:W-:-:S02]  /*18450*/  @P0 SHF.L.U32 R14, R18, 0x10, RZ ;  /* 0x00000010120e0819 */ /* 0x000fc400000006ff */
[----:B------:R-:W-:Y:S02]  /*18460*/  @P0 SHF.L.U32 R17, R25, 0x10, RZ ;  /* 0x0000001019110819 */ /* 0x000fe400000006ff */
[----:B-1----:R-:W-:Y:S01]  /*18470*/  ISETP.NE.AND P1, PT, RZ, UR4, PT ;  /* 0x00000004ff007c0c */ /* 0x002fe2000bf25270 */
[----:B--2---:R-:W-:Y:S01]  /*18480*/  @P0 IMAD.U32 R0, R0, 0x10000, RZ ;  /* 0x0001000000000824 */ /* 0x004fe200078e00ff */
[----:B---3--:R-:W-:-:S03]  /*18490*/  @P0 SHF.L.U32 R10, R10, 0x10, RZ ;  /* 0x000000100a0a0819 */ /* 0x008fc600000006ff */
[----:B------:R-:W-:Y:S01]  /*184a0*/  @P0 FMUL.FTZ R0, R13, R0 ;  /* 0x000000000d000220 */ /* 0x000fe20000410000 */
[----:B----4-:R-:W-:Y:S01]  /*184b0*/  @P0 SHF.L.U32 R11, R11, 0x10, RZ ;  /* 0x000000100b0b0819 */ /* 0x010fe200000006ff */
[----:B------:R-:W-:Y:S01]  /*184c0*/  @P0 FMUL.FTZ R10, R15, R10 ;  /* 0x0000000a0f0a0220 */ /* 0x000fe20000410000 */
[----:B-----5:R-:W-:-:S03]  /*184d0*/  @P0 IMAD.U32 R12, R12, 0x10000, RZ ;  /* 0x000100000c0c0824 */ /* 0x020fc600078e00ff */
[----:B------:R-:W-:Y:S01]  /*184e0*/  @P0 FMUL.FTZ R11, R14, R11 ;  /* 0x0000000b0e0b0220 */ /* 0x000fe20000410000 */
[----:B------:R-:W-:Y:S01]  /*184f0*/  @P0 F2FP.BF16.F32.PACK_AB R0, RZ, R0 ;  /* 0x00000000ff00023e */ /* 0x000fe200000010ff */
[----:B------:R-:W-:Y:S01]  /*18500*/  @P0 FMUL.FTZ R12, R17, R12 ;  /* 0x0000000c110c0220 */ /* 0x000fe20000410000 */
[----:B------:R-:W-:Y:S02]  /*18510*/  @P0 F2FP.BF16.F32.PACK_AB R10, RZ, R10 ;  /* 0x0000000aff0a023e */ /* 0x000fe400000010ff */
[----:B------:R-:W-:Y:S02]  /*18520*/  @P0 F2FP.BF16.F32.PACK_AB R11, RZ, R11 ;  /* 0x0000000bff0b023e */ /* 0x000fe400000010ff */
[----:B------:R-:W-:Y:S02]  /*18530*/  @P0 F2FP.BF16.F32.PACK_AB R12, RZ, R12 ;  /* 0x0000000cff0c023e */ /* 0x000fe400000010ff */
[----:B------:R-:W-:Y:S02]  /*18540*/  @P0 PRMT R19, R0, 0x7610, R19 ;  /* 0x0000761000130816 */ /* 0x000fe40000000013 */
[----:B------:R-:W-:-:S02]  /*18550*/  @P0 PRMT R22, R10, 0x7610, R22 ;  /* 0x000076100a160816 */ /* 0x000fc40000000016 */
[----:B------:R-:W-:Y:S02]  /*18560*/  @P0 PRMT R18, R11, 0x7610, R18 ;  /* 0x000076100b120816 */ /* 0x000fe40000000012 */
[----:B------:R-:W-:Y:S01]  /*18570*/  @P0 PRMT R25, R12, 0x7610, R25 ;  /* 0x000076100c190816 */ /* 0x000fe20000000019 */
[----:B------:R1:W-:Y:S04]  /*18580*/  @!P1 STG.E.U16 desc[UR36][R2.64], R19 ;  /* 0x0000001302009986 */ /* 0x0003e8000c101524 */
[----:B------:R1:W-:Y:S04]  /*18590*/  @!P1 STG.E.U16 desc[UR36][R8.64], R22 ;  /* 0x0000001608009986 */ /* 0x0003e8000c101524 */
        /* <DEDUP_REMOVED lines=8> */
[----:B------:R-:W-:Y:S01]  /*18620*/  HFMA2 R8, -RZ, RZ, 0, 4.4763088226318359375e-05 ;  /* 0x000002efff087431 */ /* 0x000fe200000001ff */
[----:B------:R-:W-:Y:S01]  /*18630*/  MOV R12, 0x1 ;  /* 0x00000001000c7802 */ /* 0x000fe20000000f00 */
[----:B------:R2:W3:Y:S01]  /*18640*/  LDC.64 R14, c[0x4][R2] ;  /* 0x01000000020e7b82 */ /* 0x0004e20000000a00 */
[----:B------:R-:W4:Y:S01]  /*18650*/  LDCU.64 UR8, c[0x4][0x640] ;  /* 0x0100c800ff0877ac */ /* 0x000f220008000a00 */
[----:B------:R-:W-:Y:S01]  /*18660*/  IMAD.MOV.U32 R13, RZ, RZ, RZ ;  /* 0x000000ffff0d7224 */ /* 0x000fe200078e00ff */
[----:B------:R-:W5:Y:S01]  /*18670*/  LDCU.64 UR6, c[0x4][0x4a8] ;  /* 0x01009500ff0677ac */ /* 0x000f620008000a00 */
[----:B-1----:R-:W-:Y:S02]  /*18680*/  MOV R4, UR4 ;  /* 0x0000000400047c02 */ /* 0x002fe40008000f00 */
[----:B------:R-:W-:Y:S01]  /*18690*/  MOV R5, UR5 ;  /* 0x0000000500057c02 */ /* 0x000fe20008000f00 */
[----:B----4-:R-:W-:Y:S01]  /*186a0*/  IMAD.U32 R6, RZ, RZ, UR8 ;  /* 0x00000008ff067e24 */ /* 0x010fe2000f8e00ff */
[----:B------:R-:W-:-:S02]  /*186b0*/  MOV R7, UR9 ;  /* 0x0000000900077c02 */ /* 0x000fc40008000f00 */
[----:B-----5:R-:W-:Y:S01]  /*186c0*/  MOV R10, UR6 ;  /* 0x00000006000a7c02 */ /* 0x020fe20008000f00 */
[----:B--2---:R-:W-:-:S07]  /*186d0*/  IMAD.U32 R11, RZ, RZ, UR7 ;  /* 0x00000007ff0b7e24 */ /* 0x004fce000f8e00ff */
[----:B------:R-:W-:-:S07]  /*186e0*/  LEPC R20, `(.L_x_1949) ;  /* 0x000000001014794e */ /* 0x000fce0000000000 */
[----:B0--3--:R-:W-:Y:S05]  /*186f0*/  CALL.ABS.NOINC R14 ;  /* 0x000000000e007343 */ /* 0x009fea0003c00000 */
.L_x_1949:
[----:B------:R-:W0:Y:S01]  /*18700*/  LDCU.64 UR4, c[0x0][0x758] ;  /* 0x0000eb00ff0477ac */ /* 0x000e220008000a00 */
[----:B------:R-:W1:Y:S01]  /*18710*/  LDC.64 R2, c[0x4][R2] ;  /* 0x0100000002027b82 */ /* 0x000e620000000a00 */
[----:B------:R-:W-:Y:S02]  /*18720*/  HFMA2 R8, -RZ, RZ, 0, 4.4763088226318359375e-05 ;  /* 0x000002efff087431 */ /* 0x000fe400000001ff */
[----:B------:R-:W-:Y:S01]  /*18730*/  IMAD.MOV.U32 R12, RZ, RZ, 0x1 ;  /* 0x00000001ff0c7424 */ /* 0x000fe200078e00ff */
[----:B------:R-:W2:Y:S01]  /*18740*/  LDCU.64 UR6, c[0x4][0x650] ;  /* 0x0100ca00ff0677ac */ /* 0x000ea20008000a00 */
[----:B------:R-:W-:Y:S01]  /*18750*/  MOV R13, RZ ;  /* 0x000000ff000d7202 */ /* 0x000fe20000000f00 */
[----:B------:R-:W3:Y:S01]  /*18760*/  LDCU.64 UR8, c[0x4][0x640] ;  /* 0x0100c800ff0877ac */ /* 0x000ee20008000a00 */
[----:B0-----:R-:W-:-:S04]  /*18770*/  IADD3 R14, P0, PT, R28, UR4, RZ ;  /* 0x000000041c0e7c10 */ /* 0x001fc8000ff1e0ff */
[----:B------:R-:W-:Y:S01]  /*18780*/  IADD3.X R15, PT, PT, RZ, UR5, RZ, P0, !PT ;  /* 0x00000005ff0f7c10 */ /* 0x000fe200087fe4ff */
[----:B------:R-:W0:Y:S01]  /*18790*/  LDCU.64 UR4, c[0x4][0x4a8] ;  /* 0x01009500ff0477ac */ /* 0x000e220008000a00 */
[----:B--2---:R-:W-:Y:S01]  /*187a0*/  MOV R4, UR6 ;  /* 0x0000000600047c02 */ /* 0x004fe20008000f00 */
[----:B------:R-:W-:Y:S01]  /*187b0*/  IMAD.U32 R5, RZ, RZ, UR7 ;  /* 0x00000007ff057e24 */ /* 0x000fe2000f8e00ff */
[----:B---3--:R-:W-:Y:S01]  /*187c0*/  MOV R6, UR8 ;  /* 0x0000000800067c02 */ /* 0x008fe20008000f00 */
[----:B------:R2:W-:Y:S01]  /*187d0*/  STG.E.U16 desc[UR36][R14.64], R19 ;  /* 0x000000130e007986 */ /* 0x0005e2000c101524 */
[----:B------:R-:W-:Y:S01]  /*187e0*/  MOV R7, UR9 ;  /* 0x0000000900077c02 */ /* 0x000fe20008000f00 */
[----:B0-----:R-:W-:Y:S01]  /*187f0*/  IMAD.U32 R10, RZ, RZ, UR4 ;  /* 0x00000004ff0a7e24 */ /* 0x001fe2000f8e00ff */
[----:B--2---:R-:W-:-:S07]  /*18800*/  MOV R11, UR5 ;  /* 0x00000005000b7c02 */ /* 0x004fce0008000f00 */
[----:B------:R-:W-:-:S07]  /*18810*/  LEPC R20, `(.L_x_1950) ;  /* 0x000000001014794e */ /* 0x000fce0000000000 */
[----:B-1----:R-:W-:Y:S05]  /*18820*/  CALL.ABS.NOINC R2 ;  /* 0x0000000002007343 */ /* 0x002fea0003c00000 */
.L_x_1950:
[----:B------:R-:W-:Y:S05]  /*18830*/  BRA `(.L_x_1951) ;  /* 0x0000000000047947 */ /* 0x000fea0003800000 */
.L_x_1948:
[----:B------:R2:W-:Y:S02]  /*18840*/  STG.E.U16 desc[UR36][R2.64], R19 ;  /* 0x0000001302007986 */ /* 0x0005e4000c101524 */
.L_x_1951:
[----:B------:R-:W1:Y:S01]  /*18850*/  LDCU.64 UR6, c[0x0][0x758] ;  /* 0x0000eb00ff0677ac */ /* 0x000e620008000a00 */
[----:B------:R-:W3:Y:S01]  /*18860*/  LDCU UR4, c[0x0][0x78c] ;  /* 0x0000f180ff0477ac */ /* 0x000ee20008000800 */
[----:B-12---:R-:W-:-:S04]  /*18870*/  IADD3 R2, P0, PT, R27, UR6, RZ ;  /* 0x000000061b027c10 */ /* 0x006fc8000ff1e0ff */
[----:B------:R-:W-:Y:S01]  /*18880*/  IADD3.X R3, PT, PT, RZ, UR7, RZ, P0, !PT ;  /* 0x00000007ff037c10 */ /* 0x000fe200087fe4ff */
[----:B---3--:R-:W-:-:S04]  /*18890*/  UISETP.NE.AND UP0, UPT, UR4, 0x1, UPT ;  /* 0x000000010400788c */ /* 0x008fc8000bf05270 */
[----:B------:R1:W-:Y:S05]  /*188a0*/  STG.E.U16 desc[UR36][R2.64], R22 ;  /* 0x0000001602007986 */ /* 0x0003ea000c101524 */
        /* <DEDUP_REMOVED lines=17> */
.L_x_1953:
        /* <DEDUP_REMOVED lines=19> */
.L_x_1954:
[----:B------:R-:W-:Y:S05]  /*18af0*/  BRA `(.L_x_1955) ;  /* 0x00000000000c7947 */ /* 0x000fea0003800000 */
.L_x_1952:
[----:B------:R-:W-:-:S04]  /*18b00*/  IADD3 R26, P0, PT, R26, UR6, RZ ;  /* 0x000000061a1a7c10 */ /* 0x000fc8000ff1e0ff */
[----:B------:R-:W-:-:S05]  /*18b10*/  IADD3.X R27, PT, PT, RZ, UR7, RZ, P0, !PT ;  /* 0x00000007ff1b7c10 */ /* 0x000fca00087fe4ff */
[----:B------:R2:W-:Y:S04]  /*18b20*/  STG.E.U16 desc[UR36][R26.64], R18 ;  /* 0x000000121a007986 */ /* 0x0005e8000c101524 */
.L_x_1955:
[----:B------:R-:W1:Y:S02]  /*18b30*/  LDCU.64 UR4, c[0x0][0x758] ;  /* 0x0000eb00ff0477ac */ /* 0x000e640008000a00 */
[----:B-1----:R-:W-:-:S04]  /*18b40*/  IADD3 R2, P0, PT, R23, UR4, RZ ;  /* 0x0000000417027c10 */ /* 0x002fc8000ff1e0ff */
[----:B------:R-:W-:-:S05]  /*18b50*/  IADD3.X R3, PT, PT, RZ, UR5, RZ, P0, !PT ;  /* 0x00000005ff037c10 */ /* 0x000fca00087fe4ff */
[----:B------:R-:W-:Y:S01]  /*18b60*/  STG.E.U16 desc[UR36][R2.64], R25 ;  /* 0x0000001902007986 */ /* 0x000fe2000c101524 */
[----:B------:R-:W-:Y:S05]  /*18b70*/  EXIT ;  /* 0x000000000000794d */ /* 0x000fea0003800000 */
.L_x_1947:
[----:B------:R-:W4:Y:S01]  /*18b80*/  LDCU.U8 UR4, c[0x0][0x788] ;  /* 0x0000f100ff0477ac */ /* 0x000f220008000000 */
[----:B------:R-:W5:Y:S01]  /*18b90*/  LDCU.U8 UR5, c[0x0][0x789] ;  /* 0x0000f120ff0577ac */ /* 0x000f620008000000 */
[----:B----4-:R-:W-:Y:S02]  /*18ba0*/  UISETP.NE.AND UP1, UPT, UR4, URZ, UPT ;  /* 0x000000ff0400728c */ /* 0x010fe4000bf25270 */
[----:B-----5:R-:W-:-:S07]  /*18bb0*/  UISETP.NE.AND UP0, UPT, UR5, URZ, UPT ;  /* 0x000000ff0500728c */ /* 0x020fce000bf05270 */
[----:B------:R-:W-:Y:S05]  /*18bc0*/  BRA.U !UP1, `(.L_x_1956) ;  /* 0x0000000109587547 */ /* 0x000fea000b800000 */
[----:B-123--:R-:W2:Y:S04]  /*18bd0*/  LDG.E.U16 R0, desc[UR36][R4.64] ;  /* 0x0000002404007981 */ /* 0x00eea8000c1e1500 */
[----:B------:R-:W3:Y:S04]  /*18be0*/  LDG.E.U16 R2, desc[UR36][R4.64+0x2] ;  /* 0x0000022404027981 */ /* 0x000ee8000c1e1500 */
[----:B------:R-:W4:Y:S04]  /*18bf0*/  LDG.E.U16 R7, desc[UR36][R4.64+0x6] ;  /* 0x0000062404077981 */ /* 0x000f28000c1e1500 */
[----:B------:R-:W5:Y:S01]  /*18c00*/  LDG.E.U16 R3, desc[UR36][R4.64+0x4] ;  /* 0x0000042404037981 */ /* 0x000f62000c1e1500 */
[----:B------:R-:W-:Y:S01]  /*18c10*/  SHF.L.U32 R9, R22, 0x10, RZ ;  /* 0x0000001016097819 */ /* 0x000fe200000006ff */
[----:B------:R-:W-:Y:S01]  /*18c20*/  IMAD.U32 R19, R19, 0x10000, RZ ;  /* 0x0001000013137824 */ /* 0x000fe200078e00ff */
[----:B------:R-:W-:Y:S01]  /*18c30*/  SHF.L.U32 R11, R18, 0x10, RZ ;  /* 0x00000010120b7819 */ /* 0x000fe200000006ff */
[----:B------:R-:W-:Y:S01]  /*18c40*/  IMAD.U32 R8, R25, 0x10000, RZ ;  /* 0x0001000019087824 */ /* 0x000fe200078e00ff */
[----:B--2---:R-:W-:-:S02]  /*18c50*/  SHF.L.U32 R0, R0, 0x10, RZ ;  /* 0x0000001000007819 */ /* 0x004fc400000006ff */
[----:B---3--:R-:W-:Y:S02]  /*18c60*/  SHF.L.U32 R2, R2, 0x10, RZ ;  /* 0x0000001002027819 */ /* 0x008fe400000006ff */
[----:B----4-:R-:W-:Y:S01]  /*18c70*/  SHF.L.U32 R7, R7, 0x10, RZ ;  /* 0x0000001007077819 */ /* 0x010fe200000006ff */
[----:B-----5:R-:W-:Y:S02]  /*18c80*/  IMAD.U32 R6, R3, 0x10000, RZ ;  /* 0x0001000003067824 */ /* 0x020fe400078e00ff */
        /* <DEDUP_REMOVED lines=10> */
.L_x_1956:
[----:B------:R-:W-:Y:S05]  /*18d30*/  BRA.U !UP0, `(.L_x_1957) ;  /* 0x0000000508787547 */ /* 0x000fea000b800000 */
[----:B------:R-:W4:Y:S02]  /*18d40*/  LDCU UR4, c[0x0][0x78c] ;  /* 0x0000f180ff0477ac */ /* 0x000f240008000800 */
[----:B----4-:R-:W-:-:S09]  /*18d50*/  UISETP.NE.AND UP0, UPT, UR4, 0x1, UPT ;  /* 0x000000010400788c */ /* 0x010fd2000bf05270 */
[----:B------:R-:W-:Y:S05]  /*18d60*/  BRA.U !UP0, `(.L_x_1958) ;  /* 0x0000000108907547 */ /* 0x000fea000b800000 */
[----:B------:R-:W-:Y:S01]  /*18d70*/  MOV R2, 0x660 ;  /* 0x0000066000027802 */ /* 0x000fe20000000f00 */
[----:B------:R-:W4:Y:S01]  /*18d80*/  LDCU.64 UR4, c[0x4][0x650] ;  /* 0x0100ca00ff0477ac */ /* 0x000f220008000a00 */
[----:B------:R-:W-:Y:S02]  /*18d90*/  HFMA2 R8, -RZ, RZ, 0, 4.4763088226318359375e-05 ;  /* 0x000002efff087431 */ /* 0x000fe400000001ff */
[----:B------:R-:W-:Y:S01]  /*18da0*/  IMAD.MOV.U32 R12, RZ, RZ, 0x1 ;  /* 0x00000001ff0c7424 */ /* 0x000fe200078e00ff */
[----:B------:R0:W0:Y:S01]  /*18db0*/  LDC.64 R14, c[0x4][R2] ;  /* 0x01000000020e7b82 */ /* 0x0000220000000a00 */
[----:B------:R-:W1:Y:S01]  /*18dc0*/  LDCU.64 UR6, c[0x4][0x640] ;  /* 0x0100c800ff0677ac */ /* 0x000e620008000a00 */
[----:B------:R-:W-:Y:S01]  /*18dd0*/  MOV R13, RZ ;  /* 0x000000ff000d7202 */ /* 0x000fe20000000f00 */
[----:B------:R-:W5:Y:S01]  /*18de0*/  LDCU.64 UR8, c[0x4][0x4a8] ;  /* 0x01009500ff0877ac */ /* 0x000f620008000a00 */
[----:B----4-:R-:W-:Y:S01]  /*18df0*/  MOV R4, UR4 ;  /* 0x0000000400047c02 */ /* 0x010fe20008000f00 */
[----:B------:R-:W-:Y:S01]  /*18e00*/  IMAD.U32 R5, RZ, RZ, UR5 ;  /* 0x00000005ff057e24 */ /* 0x000fe2000f8e00ff */
[----:B-123--:R-:W-:-:S02]  /*18e10*/  MOV R6, UR6 ;  /* 0x0000000600067c02 */ /* 0x00efc40008000f00 */
[----:B------:R-:W-:Y:S01]  /*18e20*/  MOV R7, UR7 ;  /* 0x0000000700077c02 */ /* 0x000fe20008000f00 */
[----:B-----5:R-:W-:Y:S01]  /*18e30*/  IMAD.U32 R10, RZ, RZ, UR8 ;  /* 0x00000008ff0a7e24 */ /* 0x020fe2000f8e00ff */
[----:B------:R-:W-:-:S07]  /*18e40*/  MOV R11, UR9 ;  /* 0x00000009000b7c02 */ /* 0x000fce0008000f00 */
[----:B------:R-:W-:-:S07]  /*18e50*/  LEPC R20, `(.L_x_1959) ;  /* 0x000000001014794e */ /* 0x000fce0000000000 */
[----:B0-----:R-:W-:Y:S05]  /*18e60*/  CALL.ABS.NOINC R14 ;  /* 0x000000000e007343 */ /* 0x001fea0003c00000 */
.L_x_1959:
[----:B------:R-:W0:Y:S01]  /*18e70*/  LDCU.64 UR4, c[0x0][0x758] ;  /* 0x0000eb00ff0477ac */ /* 0x000e220008000a00 */
[----:B------:R-:W1:Y:S01]  /*18e80*/  LDC.64 R2, c[0x4][R2] ;  /* 0x0100000002027b82 */ /* 0x000e620000000a00 */
[----:B------:R-:W-:Y:S02]  /*18e90*/  HFMA2 R12, -RZ, RZ, 0, 5.9604644775390625e-08 ;  /* 0x00000001ff0c7431 */ /* 0x000fe400000001ff */
[----:B------:R-:W-:Y:S01]  /*18ea0*/  IMAD.MOV.U32 R8, RZ, RZ, 0x2ef ;  /* 0x000002efff087424 */ /* 0x000fe200078e00ff */
[----:B------:R-:W2:Y:S01]  /*18eb0*/  LDCU.64 UR6, c[0x4][0x650] ;  /* 0x0100ca00ff0677ac */ /* 0x000ea20008000a00 */
[----:B------:R-:W-:Y:S01]  /*18ec0*/  MOV R13, RZ ;  /* 0x000000ff000d7202 */ /* 0x000fe20000000f00 */
[----:B------:R-:W3:Y:S01]  /*18ed0*/  LDCU.64 UR8, c[0x4][0x640] ;  /* 0x0100c800ff0877ac */ /* 0x000ee20008000a00 */
[----:B0-----:R-:W-:-:S04]  /*18ee0*/  IADD3 R14, P0, PT, R28, UR4, RZ ;  /* 0x000000041c0e7c10 */ /* 0x001fc8000ff1e0ff */
[----:B------:R-:W-:Y:S01]  /*18ef0*/  IADD3.X R15, PT, PT, RZ, UR5, RZ, P0, !PT ;  /* 0x00000005ff0f7c10 */ /* 0x000fe200087fe4ff */
[----:B------:R-:W0:Y:S01]  /*18f00*/  LDCU.64 UR4, c[0x4][0x4a8] ;  /* 0x01009500ff0477ac */ /* 0x000e220008000a00 */
[----:B--2---:R-:W-:Y:S01]  /*18f10*/  IMAD.U32 R4, RZ, RZ, UR6 ;  /* 0x00000006ff047e24 */ /* 0x004fe2000f8e00ff */
[----:B------:R-:W-:Y:S01]  /*18f20*/  MOV R5, UR7 ;  /* 0x0000000700057c02 */ /* 0x000fe20008000f00 */
[----:B---3--:R-:W-:Y:S01]  /*18f30*/  IMAD.U32 R7, RZ, RZ, UR9 ;  /* 0x00000009ff077e24 */ /* 0x008fe2000f8e00ff */
[----:B------:R2:W-:Y:S01]  /*18f40*/  STG.E.U16 desc[UR36][R14.64], R19 ;  /* 0x000000130e007986 */ /* 0x0005e2000c101524 */
[----:B------:R-:W-:Y:S02]  /*18f50*/  MOV R6, UR8 ;  /* 0x0000000800067c02 */ /* 0x000fe40008000f00 */
[----:B0-----:R-:W-:Y:S02]  /*18f60*/  MOV R10, UR4 ;  /* 0x00000004000a7c02 */ /* 0x001fe40008000f00 */
[----:B--2---:R-:W-:-:S07]  /*18f70*/  MOV R11, UR5 ;  /* 0x00000005000b7c02 */ /* 0x004fce0008000f00 */
[----:B------:R-:W-:-:S07]  /*18f80*/  LEPC R20, `(.L_x_1960) ;  /* 0x000000001014794e */ /* 0x000fce0000000000 */
[----:B-1----:R-:W-:Y:S05]  /*18f90*/  CALL.ABS.NOINC R2 ;  /* 0x0000000002007343 */ /* 0x002fea0003c00000 */
.L_x_1960:
[----:B------:R-:W-:Y:S05]  /*18fa0*/  BRA `(.L_x_1961) ;  /* 0x0000000000107947 */ /* 0x000fea0003800000 */
.L_x_1958:
[----:B------:R-:W4:Y:S02]  /*18fb0*/  LDCU.64 UR4, c[0x0][0x758] ;  /* 0x0000eb00ff0477ac */ /* 0x000f240008000a00 */
[----:B----4-:R-:W-:-:S05]  /*18fc0*/  IADD3 R28, P0, PT, R28, UR4, RZ ;  /* 0x000000041c1c7c10 */ /* 0x010fca000ff1e0ff */
[----:B------:R-:W-:-:S05]  /*18fd0*/  IMAD.X R29, RZ, RZ, UR5, P0 ;  /* 0x00000005ff1d7e24 */ /* 0x000fca00080e06ff */
[----:B------:R4:W-:Y:S03]  /*18fe0*/  STG.E.U16 desc[UR36][R28.64], R19 ;  /* 0x000000131c007986 */ /* 0x0009e6000c101524 */
.L_x_1961:
[----:B------:R-:W5:Y:S01]  /*18ff0*/  LDCU.64 UR6, c[0x0][0x758] ;  /* 0x0000eb00ff0677ac */ /* 0x000f620008000a00 */
[----:B------:R-:W0:Y:S01]  /*19000*/  LDCU UR4, c[0x0][0x78c] ;  /* 0x0000f180ff0477ac */ /* 0x000e220008000800 */
[----:B-----5:R-:W-:-:S04]  /*19010*/  IADD3 R2, P0, PT, R27, UR6, RZ ;  /* 0x000000061b027c10 */ /* 0x020fc8000ff1e0ff */
[----:B------:R-:W-:Y:S01]  /*19020*/  IADD3.X R3, PT, PT, RZ, UR7, RZ, P0, !PT ;  /* 0x00000007ff037c10 */ /* 0x000fe200087fe4ff */
[----:B0-----:R-:W-:-:S04]  /*19030*/  UISETP.NE.AND UP0, UPT, UR4, 0x1, UPT ;  /* 0x000000010400788c */ /* 0x001fc8000bf05270 */
[----:B------:R0:W-:Y:S05]  /*19040*/  STG.E.U16 desc[UR36][R2.64], R22 ;  /* 0x0000001602007986 */ /* 0x0001ea000c101524 */
[----:B------:R-:W-:Y:S05]  /*19050*/  BRA.U !UP0, `(.L_x_1962) ;  /* 0x0000000108907547 */ /* 0x000fea000b800000 */
[----:B0-----:R-:W-:Y:S01]  /*19060*/  MOV R2, 0x660 ;  /* 0x0000066000027802 */ /* 0x001fe20000000f00 */
[----:B------:R-:W0:Y:S01]  /*19070*/  LDCU.64 UR4, c[0x4][0x650] ;  /* 0x0100ca00ff0477ac */ /* 0x000e220008000a00 */
[----:B------:R-:W-:Y:S02]  /*19080*/  HFMA2 R8, -RZ, RZ, 0, 4.4763088226318359375e-05 ;  /* 0x000002efff087431 */ /* 0x000fe400000001ff */
[----:B------:R-:W-:Y:S01]  /*19090*/  IMAD.MOV.U32 R12, RZ, RZ, 0x1 ;  /* 0x00000001ff0c7424 */ /* 0x000fe200078e00ff */
[----:B------:R0:W4:Y:S01]  /*190a0*/  LDC.64 R14, c[0x4][R2] ;  /* 0x01000000020e7b82 */ /* 0x0001220000000a00 */
[----:B------:R-:W1:Y:S01]  /*190b0*/  LDCU.64 UR6, c[0x4][0x640] ;  /* 0x0100c800ff0677ac */ /* 0x000e620008000a00 */
[----:B------:R-:W-:Y:S01]  /*190c0*/  MOV R13, RZ ;  /* 0x000000ff000d7202 */ /* 0x000fe20000000f00 */
[----:B------:R-:W5:Y:S01]  /*190d0*/  LDCU.64 UR8, c[0x4][0x4a8] ;  /* 0x01009500ff0877ac */ /* 0x000f620008000a00 */
[----:B0-----:R-:W-:Y:S01]  /*190e0*/  MOV R4, UR4 ;  /* 0x0000000400047c02 */ /* 0x001fe20008000f00 */
[----:B------:R-:W-:Y:S01]  /*190f0*/  IMAD.U32 R5, RZ, RZ, UR5 ;  /* 0x00000005ff057e24 */ /* 0x000fe2000f8e00ff */
[----:B-123--:R-:W-:-:S02]  /*19100*/  MOV R6, UR6 ;  /* 0x0000000600067c02 */ /* 0x00efc40008000f00 */
[----:B------:R-:W-:Y:S01]  /*19110*/  MOV R7, UR7 ;  /* 0x0000000700077c02 */ /* 0x000fe20008000f00 */
[----:B-----5:R-:W-:Y:S01]  /*19120*/  IMAD.U32 R10, RZ, RZ, UR8 ;  /* 0x00000008ff0a7e24 */ /* 0x020fe2000f8e00ff */
[----:B------:R-:W-:-:S07]  /*19130*/  MOV R11, UR9 ;  /* 0x00000009000b7c02 */ /* 0x000fce0008000f00 */
[----:B------:R-:W-:-:S07]  /*19140*/  LEPC R20, `(.L_x_1963) ;  /* 0x000000001014794e */ /* 0x000fce0000000000 */
[----:B----4-:R-:W-:Y:S05]  /*19150*/  CALL.ABS.NOINC R14 ;  /* 0x000000000e007343 */ /* 0x010fea0003c00000 */
.L_x_1963:
        /* <DEDUP_REMOVED lines=19> */
.L_x_1964:
[----:B------:R-:W-:Y:S05]  /*19290*/  BRA `(.L_x_1965) ;  /* 0x00000000000c7947 */ /* 0x000fea0003800000 */
.L_x_1962:
[----:B------:R-:W-:-:S05]  /*192a0*/  IADD3 R26, P0, PT, R26, UR6, RZ ;  /* 0x000000061a1a7c10 */ /* 0x000fca000ff1e0ff */
[----:B------:R-:W-:-:S05]  /*192b0*/  IMAD.X R27, RZ, RZ, UR7, P0 ;  /* 0x00000007ff1b7e24 */ /* 0x000fca00080e06ff */
[----:B------:R0:W-:Y:S03]  /*192c0*/  STG.E.U16 desc[UR36][R26.64], R18 ;  /* 0x000000121a007986 */ /* 0x0001e6000c101524 */
.L_x_1965:
[----:B------:R-:W0:Y:S02]  /*192d0*/  LDCU.64 UR4, c[0x0][0x758] ;  /* 0x0000eb00ff0477ac */ /* 0x000e240008000a00 */
[----:B0-----:R-:W-:-:S04]  /*192e0*/  IADD3 R2, P0, PT, R23, UR4, RZ ;  /* 0x0000000417027c10 */ /* 0x001fc8000ff1e0ff */
[----:B------:R-:W-:-:S05]  /*192f0*/  IADD3.X R3, PT, PT, RZ, UR5, RZ, P0, !PT ;  /* 0x00000005ff037c10 */ /* 0x000fca00087fe4ff */
[----:B------:R-:W-:Y:S01]  /*19300*/  STG.E.U16 desc[UR36][R2.64], R25 ;  /* 0x0000001902007986 */ /* 0x000fe2000c101524 */
[----:B------:R-:W-:Y:S05]  /*19310*/  EXIT ;  /* 0x000000000000794d */ /* 0x000fea0003800000 */
.L_x_1957:
[----:B------:R-:W-:Y:S04]  /*19320*/  STG.E.U16 desc[UR36][R4.64], R19 ;  /* 0x0000001304007986 */ /* 0x000fe8000c101524 */
[----:B------:R-:W-:Y:S04]  /*19330*/  STG.E.U16 desc[UR36][R4.64+0x2], R22 ;  /* 0x0000021604007986 */ /* 0x000fe8000c101524 */
[----:B------:R-:W-:Y:S04]  /*19340*/  STG.E.U16 desc[UR36][R4.64+0x4], R18 ;  /* 0x0000041204007986 */ /* 0x000fe8000c101524 */
[----:B------:R-:W-:Y:S01]  /*19350*/  STG.E.U16 desc[UR36][R4.64+0x6], R25 ;  /* 0x0000061904007986 */ /* 0x000fe2000c101524 */
[----:B------:R-:W-:Y:S05]  /*19360*/  EXIT ;  /* 0x000000000000794d */ /* 0x000fea0003800000 */
.L_x_1922:
        /* <DEDUP_REMOVED lines=18> */
[----:B------:R-:W-:Y:S02]  /*19490*/  IADD3 R8, P3, PT, R26, UR4, RZ ;  /* 0x000000041a087c10 */ /* 0x000fe4000ff7e0ff */
[----:B------:R-:W-:Y:S02]  /*194a0*/  IADD3 R6, P2, PT, R25, UR4, RZ ;  /* 0x0000000419067c10 */ /* 0x000fe4000ff5e0ff */
[----:B------:R-:W-:Y:S01]  /*194b0*/  IADD3 R4, P1, PT, R23, UR4, RZ ;  /* 0x0000000417047c10 */ /* 0x000fe2000ff3e0ff */
[----:B------:R-:W-:Y:S01]  /*194c0*/  IMAD.X R9, RZ, RZ, UR5, P3 ;  /* 0x00000005ff097e24 */ /* 0x000fe200098e06ff */
[----:B------:R-:W-:-:S02]  /*194d0*/  IADD3.X R3, PT, PT, RZ, UR5, RZ, P4, !PT ;  /* 0x00000005ff037c10 */ /* 0x000fc4000a7fe4ff */
[----:B------:R-:W-:Y:S02]  /*194e0*/  IADD3.X R7, PT, PT, RZ, UR5, RZ, P2, !PT ;  /* 0x00000005ff077c10 */ /* 0x000fe400097fe4ff */
[----:B------:R-:W-:Y:S01]  /*194f0*/  IADD3.X R5, PT, PT, RZ, UR5, RZ, P1, !PT ;  /* 0x00000005ff057c10 */ /* 0x000fe20008ffe4ff */
[----:B------:R-:W2:Y:S04]  /*19500*/  @P0 LDG.E.U16 R0, desc[UR36][R2.64] ;  /* 0x0000002402000981 */ /* 0x000ea8000c1e1500 */
[----:B------:R-:W3:Y:S04]  /*19510*/  @P0 LDG.E.U16 R10, desc[UR36][R8.64] ;  /* 0x00000024080a0981 */ /* 0x000ee8000c1e1500 */
[----:B------:R-:W4:Y:S04]  /*19520*/  @P0 LDG.E.U16 R11, desc[UR36][R6.64] ;  /* 0x00000024060b0981 */ /* 0x000f28000c1e1500 */
[----:B------:R-:W5:Y:S01]  /*19530*/  @P0 LDG.E.U16 R12, desc[UR36][R4.64] ;  /* 0x00000024040c0981 */ /* 0x000f62000c1e1500 */
[----:B------:R-:W1:Y:S01]  /*19540*/  LDCU.U8 UR4, c[0x0][0x789] ;  /* 0x0000f120ff0477ac */ /* 0x000e620008000000 */
[----:B------:R-:W-:-:S02]  /*19550*/  @P0 SHF.L.U32 R13, R22, 0x10, RZ ;  /* 0x00000010160d0819 */ /* 0x000fc400000006ff */
[----:B------:R-:W-:Y:S01]  /*19560*/  @P0 SHF.L.U32 R15, R29, 0x10, RZ ;  /* 0x000000101d0f0819 */ /* 0x000fe200000006ff */
[----:B------:R-:W-:Y:S01]  /*19570*/  @P0 IMAD.U32 R14, R19, 0x10000, RZ ;  /* 0x00010000130e0824 */ /* 0x000fe200078e00ff */
[----:B------:R-:W-:Y:S02]  /*19580*/  @P0 SHF.L.U32 R17, R24, 0x10, RZ ;  /* 0x0000001018110819 */ /* 0x000fe400000006ff */
[----:B-1----:R-:W-:Y:S02]  /*19590*/  ISETP.NE.AND P1, PT, RZ, UR4, PT ;  /* 0x00000004ff007c0c */ /* 0x002fe4000bf25270 */
[----:B--2---:R-:W-:Y:S01]  /*195a0*/  @P0 SHF.L.U32 R0, R0, 0x10, RZ ;  /* 0x0000001000000819 */ /* 0x004fe200000006ff */
[----:B---3--:R-:W-:-:S04]  /*195b0*/  @P0 IMAD.U32 R10, R10, 0x10000, RZ ;  /* 0x000100000a0a0824 */ /* 0x008fc800078e00ff */
[----:B------:R-:W-:Y:S01]  /*195c0*/  @P0 FMUL.FTZ R0, R13, R0 ;  /* 0x000000000d000220 */ /* 0x000fe20000410000 */
[----:B----4-:R-:W-:Y:S02]  /*195d0*/  @P0 IMAD.U32 R11, R11, 0x10000, RZ ;  /* 0x000100000b0b0824 */ /* 0x010fe400078e00ff */
[----:B------:R-:W-:Y:S01]  /*195e0*/  @P0 FMUL.FTZ R10, R15, R10 ;  /* 0x0000000a0f0a0220 */ /* 0x000fe20000410000 */
[----:B-----5:R-:W-:Y:S01]  /*195f0*/  @P0 SHF.L.U32 R12, R12, 0x10, RZ ;  /* 0x000000100c0c0819 */ /* 0x020fe200000006ff */
[----:B------:R-:W-:Y:S01]  /*19600*/  @P0 FMUL.FTZ R11, R14, R11 ;  /* 0x0000000b0e0b0220 */ /* 0x000fe20000410000 */
[----:B------:R-:W-:-:S03]  /*19610*/  @P0 F2FP.BF16.F32.PACK_AB R0, RZ, R0 ;  /* 0x00000000ff00023e */ /* 0x000fc600000010ff */
[----:B------:R-:W-:Y:S01]  /*19620*/  @P0 FMUL.FTZ R12, R17, R12 ;  /* 0x0000000c110c0220 */ /* 0x000fe20000410000 */
[----:B------:R-:W-:Y:S02]  /*19630*/  @P0 F2FP.BF16.F32.PACK_AB R10, RZ, R10 ;  /* 0x0000000aff0a023e */ /* 0x000fe400000010ff */
[----:B------:R-:W-:Y:S02]  /*19640*/  @P0 F2FP.BF16.F32.PACK_AB R11, RZ, R11 ;  /* 0x0000000bff0b023e */ /* 0x000fe400000010ff */
[----:B------:R-:W-:Y:S02]  /*19650*/  @P0 F2FP.BF16.F32.PACK_AB R12, RZ, R12 ;  /* 0x0000000cff0c023e */ /* 0x000fe400000010ff */
[----:B------:R-:W-:Y:S02]  /*19660*/  @P0 PRMT R22, R0, 0x7610, R22 ;  /* 0x0000761000160816 */ /* 0x000fe40000000016 */
[----:B------:R-:W-:Y:S02]  /*19670*/  @P0 PRMT R29, R10, 0x7610, R29 ;  /* 0x000076100a1d0816 */ /* 0x000fe4000000001d */
[----:B------:R-:W-:-:S02]  /*19680*/  @P0 PRMT R19, R11, 0x7610, R19 ;  /* 0x000076100b130816 */ /* 0x000fc40000000013 */
        /* <DEDUP_REMOVED lines=11> */
[----:B------:R-:W-:Y:S02]  /*19740*/  HFMA2 R8, -RZ, RZ, 0, 4.4763088226318359375e-05 ;  /* 0x000002efff087431 */ /* 0x000fe400000001ff */
[----:B------:R-:W-:Y:S01]  /*19750*/  IMAD.MOV.U32 R12, RZ, RZ, 0x1 ;  /* 0x00000001ff0c7424 */ /* 0x000fe200078e00ff */
[----:B------:R2:W3:Y:S01]  /*19760*/  LDC.64 R14, c[0x4][R2] ;  /* 0x01000000020e7b82 */ /* 0x0004e20000000a00 */
[----:B------:R-:W4:Y:S01]  /*19770*/  LDCU.64 UR6, c[0x4][0x640] ;  /* 0x0100c800ff0677ac */ /* 0x000f220008000a00 */
[----:B------:R-:W-:Y:S01]  /*19780*/  MOV R13, RZ ;  /* 0x000000ff000d7202 */ /* 0x000fe20000000f00 */
[----:B------:R-:W5:Y:S01]  /*19790*/  LDCU.64 UR8, c[0x4][0x4a8] ;  /* 0x01009500ff0877ac */ /* 0x000f620008000a00 */
[----:B-1----:R-:W-:Y:S01]  /*197a0*/  MOV R4, UR4 ;  /* 0x0000000400047c02 */ /* 0x002fe20008000f00 */
[----:B------:R-:W-:Y:S01]  /*197b0*/  IMAD.U32 R5, RZ, RZ, UR5 ;  /* 0x00000005ff057e24 */ /* 0x000fe2000f8e00ff */
[----:B----4-:R-:W-:-:S02]  /*197c0*/  MOV R6, UR6 ;  /* 0x0000000600067c02 */ /* 0x010fc40008000f00 */
[----:B------:R-:W-:Y:S01]  /*197d0*/  MOV R7, UR7 ;  /* 0x0000000700077c02 */ /* 0x000fe20008000f00 */
[----:B-----5:R-:W-:Y:S01]  /*197e0*/  IMAD.U32 R10, RZ, RZ, UR8 ;  /* 0x00000008ff0a7e24 */ /* 0x020fe2000f8e00ff */
[----:B--2---:R-:W-:-:S07]  /*197f0*/  MOV R11, UR9 ;  /* 0x00000009000b7c02 */ /* 0x004fce0008000f00 */
[----:B------:R-:W-:-:S07]  /*19800*/  LEPC R20, `(.L_x_1968) ;  /* 0x000000001014794e */ /* 0x000fce0000000000 */
[----:B0--3--:R-:W-:Y:S05]  /*19810*/  CALL.ABS.NOINC R14 ;  /* 0x000000000e007343 */ /* 0x009fea0003c00000 */
.L_x_1968:
        /* <DEDUP_REMOVED lines=19> */
.L_x_1969:
[----:B------:R-:W-:Y:S05]  /*19950*/  BRA `(.L_x_1970) ;  /* 0x0000000000047947 */ /* 0x000fea0003800000 */
.L_x_1967:
[----:B------:R2:W-:Y:S02]  /*19960*/  STG.E.U16 desc[UR36][R2.64], R22 ;  /* 0x0000001602007986 */ /* 0x0005e4000c101524 */
.L_x_1970:
[----:B------:R-:W3:Y:S01]  /*19970*/  LDCU.64 UR6, c[0x0][0x758] ;  /* 0x0000eb00ff0677ac */ /* 0x000ee20008000a00 */
[----:B------:R-:W4:Y:S01]  /*19980*/  LDCU UR4, c[0x0][0x78c] ;  /* 0x0000f180ff0477ac */ /* 0x000f220008000800 */
[----:B---3--:R-:W-:Y:S01]  /*19990*/  IADD3 R26, P0, PT, R26, UR6, RZ ;  /* 0x000000061a1a7c10 */ /* 0x008fe2000ff1e0ff */
[----:B----4-:R-:W-:-:S04]  /*199a0*/  UISETP.NE.AND UP0, UPT, UR4, 0x1, UPT ;  /* 0x000000010400788c */ /* 0x010fc8000bf05270 */
[----:B------:R-:W-:-:S05]  /*199b0*/  IMAD.X R27, RZ, RZ, UR7, P0 ;  /* 0x00000007ff1b7e24 */ /* 0x000fca00080e06ff */
[----:B------:R3:W-:Y:S01]  /*199c0*/  STG.E.U16 desc[UR36][R26.64], R29 ;  /* 0x0000001d1a007986 */ /* 0x0007e2000c101524 */
[----:B------:R-:W-:Y:S05]  /*199d0*/  BRA.U !UP0, `(.L_x_1971) ;  /* 0x0000000108907547 */ /* 0x000fea000b800000 */
[----:B-12---:R-:W-:Y:S01]  /*199e0*/  MOV R2, 0x660 ;  /* 0x0000066000027802 */ /* 0x006fe20000000f00 */
[----:B------:R-:W1:Y:S01]  /*199f0*/  LDCU.64 UR4, c[0x4][0x650] ;  /* 0x0100ca00ff0477ac */ /* 0x000e620008000a00 */
[----:B------:R-:W-:Y:S01]  /*19a00*/  HFMA2 R8, -RZ, RZ, 0, 4.4763088226318359375e-05 ;  /* 0x000002efff087431 */ /* 0x000fe200000001ff */
[----:B------:R-:W-:Y:S01]  /*19a10*/  MOV R12, 0x1 ;  /* 0x00000001000c7802 */ /* 0x000fe20000000f00 */
[----:B------:R2:W4:Y:S01]  /*19a20*/  LDC.64 R14, c[0x4][R2] ;  /* 0x01000000020e7b82 */ /* 0x0005220000000a00 */
[----:B------:R-:W5:Y:S01]  /*19a30*/  LDCU.64 UR6, c[0x4][0x640] ;  /* 0x0100c800ff0677ac */ /* 0x000f620008000a00 */
[----:B------:R-:W-:Y:S01]  /*19a40*/  IMAD.MOV.U32 R13, RZ, RZ, RZ ;  /* 0x000000ffff0d7224 */ /* 0x000fe200078e00ff */
[----:B------:R-:W0:Y:S01]  /*19a50*/  LDCU.64 UR8, c[0x4][0x4a8] ;  /* 0x01009500ff0877ac */ /* 0x000e220008000a00 */
[----:B-1----:R-:W-:Y:S02]  /*19a60*/  MOV R4, UR4 ;  /* 0x0000000400047c02 */ /* 0x002fe40008000f00 */
[----:B------:R-:W-:Y:S01]  /*19a70*/  MOV R5, UR5 ;  /* 0x0000000500057c02 */ /* 0x000fe20008000f00 */
[----:B-----5:R-:W-:Y:S01]  /*19a80*/  IMAD.U32 R6, RZ, RZ, UR6 ;  /* 0x00000006ff067e24 */ /* 0x020fe2000f8e00ff */
[----:B------:R-:W-:-:S02]  /*19a90*/  MOV R7, UR7 ;  /* 0x0000000700077c02 */ /* 0x000fc40008000f00 */
[----:B0-----:R-:W-:Y:S01]  /*19aa0*/  MOV R10, UR8 ;  /* 0x00000008000a7c02 */ /* 0x001fe20008000f00 */
[----:B--2---:R-:W-:-:S07]  /*19ab0*/  IMAD.U32 R11, RZ, RZ, UR9 ;  /* 0x00000009ff0b7e24 */ /* 0x004fce000f8e00ff */
[----:B------:R-:W-:-:S07]  /*19ac0*/  LEPC R20, `(.L_x_1972) ;  /* 0x000000001014794e */ /* 0x000fce0000000000 */
[----:B---34-:R-:W-:Y:S05]  /*19ad0*/  CALL.ABS.NOINC R14 ;  /* 0x000000000e007343 */ /* 0x018fea0003c00000 */
.L_x_1972:
        /* <DEDUP_REMOVED lines=19> */
.L_x_1973:
[----:B------:R-:W-:Y:S05]  /*19c10*/  BRA `(.L_x_1974) ;  /* 0x00000000000c7947 */ /* 0x000fea0003800000 */
.L_x_1971:
[----:B-12---:R-:W-:-:S04]  /*19c20*/  IADD3 R2, P0, PT, R25, UR6, RZ ;  /* 0x0000000619027c10 */ /* 0x006fc8000ff1e0ff */
[----:B------:R-:W-:-:S05]  /*19c30*/  IADD3.X R3, PT, PT, RZ, UR7, RZ, P0, !PT ;  /* 0x00000007ff037c10 */ /* 0x000fca00087fe4ff */
[----:B------:R1:W-:Y:S04]  /*19c40*/  STG.E.U16 desc[UR36][R2.64], R19 ;  /* 0x0000001302007986 */ /* 0x0003e8000c101524 */
.L_x_1974:
[----:B------:R-:W1:Y:S02]  /*19c50*/  LDCU.64 UR4, c[0x0][0x758] ;  /* 0x0000eb00ff0477ac */ /* 0x000e640008000a00 */
[----:B-1----:R-:W-:-:S05]  /*19c60*/  IADD3 R2, P0, PT, R23, UR4, RZ ;  /* 0x0000000417027c10 */ /* 0x002fca000ff1e0ff */
[----:B------:R-:W-:-:S05]  /*19c70*/  IMAD.X R3, RZ, RZ, UR5, P0 ;  /* 0x00000005ff037e24 */ /* 0x000fca00080e06ff */
[----:B------:R-:W-:Y:S01]  /*19c80*/  STG.E.U16 desc[UR36][R2.64], R24 ;  /* 0x0000001802007986 */ /* 0x000fe2000c101524 */
[----:B------:R-:W-:Y:S05]  /*19c90*/  EXIT ;  /* 0x000000000000794d */ /* 0x000fea0003800000 */
.L_x_1966:
[----:B------:R-:W1:Y:S01]  /*19ca0*/  LDCU.U8 UR4, c[0x0][0x788] ;  /* 0x0000f100ff0477ac */ /* 0x000e620008000000 */
[----:B------:R-:W2:Y:S01]  /*19cb0*/  LDCU.U8 UR5, c[0x0][0x789] ;  /* 0x0000f120ff0577ac */ /* 0x000ea20008000000 */
[----:B-1----:R-:W-:Y:S02]  /*19cc0*/  UISETP.NE.AND UP0, UPT, UR4, URZ, UPT ;  /* 0x000000ff0400728c */ /* 0x002fe4000bf05270 */
[----:B--2---:R-:W-:-:S07]  /*19cd0*/  UISETP.NE.AND UP1, UPT, UR5, URZ, UPT ;  /* 0x000000ff0500728c */ /* 0x004fce000bf25270 */
[----:B------:R-:W-:Y:S05]  /*19ce0*/  BRA.U !UP0, `(.L_x_1975) ;  /* 0x0000000108587547 */ /* 0x000fea000b800000 */
[----:B------:R-:W2:Y:S04]  /*19cf0*/  LDG.E.U16 R0, desc[UR36][R4.64] ;  /* 0x0000002404007981 */ /* 0x000ea8000c1e1500 */
[----:B------:R-:W3:Y:S04]  /*19d00*/  LDG.E.U16 R3, desc[UR36][R4.64+0x4] ;  /* 0x0000042404037981 */ /* 0x000ee8000c1e1500 */
[----:B------:R-:W4:Y:S04]  /*19d10*/  LDG.E.U16 R7, desc[UR36][R4.64+0x6] ;  /* 0x0000062404077981 */ /* 0x000f28000c1e1500 */
[----:B------:R-:W5:Y:S01]  /*19d20*/  LDG.E.U16 R2, desc[UR36][R4.64+0x2] ;  /* 0x0000022404027981 */ /* 0x000f62000c1e1500 */
[----:B------:R-:W-:Y:S01]  /*19d30*/  SHF.L.U32 R9, R22, 0x10, RZ ;  /* 0x0000001016097819 */ /* 0x000fe200000006ff */
[----:B------:R-:W-:Y:S01]  /*19d40*/  IMAD.U32 R19, R19, 0x10000, RZ ;  /* 0x0001000013137824 */ /* 0x000fe200078e00ff */
[----:B------:R-:W-:-:S02]  /*19d50*/  SHF.L.U32 R29, R29, 0x10, RZ ;  /* 0x000000101d1d7819 */ /* 0x000fc400000006ff */
        /* <DEDUP_REMOVED lines=11> */
[----:B------:R-:W-:Y:S02]  /*19e10*/  PRMT R24, R6, 0x7632, R24 ;  /* 0x0000763206187816 */ /* 0x000fe40000000018 */
[C---:B------:R-:W-:Y:S02]  /*19e20*/  PRMT R29, R0.reuse, 0x7632, R29 ;  /* 0x00007632001d7816 */ /* 0x040fe4000000001d */
[----:B------:R-:W-:Y:S02]  /*19e30*/  PRMT R22, R0, 0x7610, R22 ;  /* 0x0000761000167816 */ /* 0x000fe40000000016 */
[----:B------:R-:W-:-:S07]  /*19e40*/  PRMT R19, R6, 0x7610, R19 ;  /* 0x0000761006137816 */ /* 0x000fce0000000013 */
.L_x_1975:
        /* <DEDUP_REMOVED lines=20> */
.L_x_1978:
        /* <DEDUP_REMOVED lines=19> */
.L_x_1979:
[----:B------:R-:W-:Y:S05]  /*1a0c0*/  BRA `(.L_x_1980) ;  /* 0x0000000000107947 */ /* 0x000fea0003800000 */
.L_x_1977:
[----:B------:R-:W1:Y:S02]  /*1a0d0*/  LDCU.64 UR4, c[0x0][0x758] ;  /* 0x0000eb00ff0477ac */ /* 0x000e640008000a00 */
[----:B-1----:R-:W-:-:S04]  /*1a0e0*/  IADD3 R2, P0, PT, R27, UR4, RZ ;  /* 0x000000041b027c10 */ /* 0x002fc8000ff1e0ff */
[----:B------:R-:W-:-:S05]  /*1a0f0*/  IADD3.X R3, PT, PT, RZ, UR5, RZ, P0, !PT ;  /* 0x00000005ff037c10 */ /* 0x000fca00087fe4ff */
[----:B------:R1:W-:Y:S04]  /*1a100*/  STG.E.U16 desc[UR36][R2.64], R22 ;  /* 0x0000001602007986 */ /* 0x0003e8000c101524 */
.L_x_1980:
[----:B------:R-:W2:Y:S01]  /*1a110*/  LDCU.64 UR6, c[0x0][0x758] ;  /* 0x0000eb00ff0677ac */ /* 0x000ea20008000a00 */
[----:B------:R-:W3:Y:S01]  /*1a120*/  LDCU UR4, c[0x0][0x78c] ;  /* 0x0000f180ff0477ac */ /* 0x000ee20008000800 */
[----:B--2---:R-:W-:-:S04]  /*1a130*/  IADD3 R26, P0, PT, R26, UR6, RZ ;  /* 0x000000061a1a7c10 */ /* 0x004fc8000ff1e0ff */
        /* <DEDUP_REMOVED lines=8> */
[----:B------:R3:W4:Y:S01]  /*1a1c0*/  LDC.64 R14, c[0x4][R2] ;  /* 0x01000000020e7b82 */ /* 0x0007220000000a00 */
[----:B------:R-:W5:Y:S01]  /*1a1d0*/  LDCU.64 UR6, c[0x4][0x640] ;  /* 0x0100c800ff0677ac */ /* 0x000f620008000a00 */
[----:B------:R-:W-:Y:S01]  /*1a1e0*/  MOV R13, RZ ;  /* 0x000000ff000d7202 */ /* 0x000fe20000000f00 */
[----:B------:R-:W0:Y:S01]  /*1a1f0*/  LDCU.64 UR8, c[0x4][0x4a8] ;  /* 0x01009500ff0877ac */ /* 0x000e220008000a00 */
[----:B-1----:R-:W-:Y:S01]  /*1a200*/  IMAD.U32 R4, RZ, RZ, UR4 ;  /* 0x00000004ff047e24 */ /* 0x002fe2000f8e00ff */
[----:B------:R-:W-:-:S02]  /*1a210*/  MOV R5, UR5 ;  /* 0x0000000500057c02 */ /* 0x000fc40008000f00 */
[----:B-----5:R-:W-:Y:S01]  /*1a220*/  MOV R6, UR6 ;  /* 0x0000000600067c02 */ /* 0x020fe20008000f00 */
[----:B------:R-:W-:Y:S01]  /*1a230*/  IMAD.U32 R7, RZ, RZ, UR7 ;  /* 0x00000007ff077e24 */ /* 0x000fe2000f8e00ff */
[----:B0-----:R-:W-:Y:S02]  /*1a240*/  MOV R10, UR8 ;  /* 0x00000008000a7c02 */ /* 0x001fe40008000f00 */
[----:B---3--:R-:W-:-:S07]  /*1a250*/  MOV R11, UR9 ;  /* 0x00000009000b7c02 */ /* 0x008fce0008000f00 */
[----:B------:R-:W-:-:S07]  /*1a260*/  LEPC R20, `(.L_x_1982) ;  /* 0x000000001014794e */ /* 0x000fce0000000000 */
[----:B--2-4-:R-:W-:Y:S05]  /*1a270*/  CALL.ABS.NOINC R14 ;  /* 0x000000000e007343 */ /* 0x014fea0003c00000 */
.L_x_1982:
        /* <DEDUP_REMOVED lines=19> */
.L_x_1983:
[----:B------:R-:W-:Y:S05]  /*1a3b0*/  BRA `(.L_x_1984) ;  /* 0x00000000000c7947 */ /* 0x000fea0003800000 */
.L_x_1981:
[----:B-1----:R-:W-:-:S04]  /*1a3c0*/  IADD3 R2, P0, PT, R25, UR6, RZ ;  /* 0x0000000619027c10 */ /* 0x002fc8000ff1e0ff */
[----:B------:R-:W-:-:S05]  /*1a3d0*/  IADD3.X R3, PT, PT, RZ, UR7, RZ, P0, !PT ;  /* 0x00000007ff037c10 */ /* 0x000fca00087fe4ff */
[----:B------:R1:W-:Y:S04]  /*1a3e0*/  STG.E.U16 desc[UR36][R2.64], R19 ;  /* 0x0000001302007986 */ /* 0x0003e8000c101524 */
.L_x_1984:
[----:B------:R-:W1:Y:S02]  /*1a3f0*/  LDCU.64 UR4, c[0x0][0x758] ;  /* 0x0000eb00ff0477ac */ /* 0x000e640008000a00 */
[----:B-1----:R-:W-:-:S04]  /*1a400*/  IADD3 R2, P0, PT, R23, UR4, RZ ;  /* 0x0000000417027c10 */ /* 0x002fc8000ff1e0ff */
[----:B------:R-:W-:-:S05]  /*1a410*/  IADD3.X R3, PT, PT, RZ, UR5, RZ, P0, !PT ;  /* 0x00000005ff037c10 */ /* 0x000fca00087fe4ff */
[----:B------:R-:W-:Y:S01]  /*1a420*/  STG.E.U16 desc[UR36][R2.64], R24 ;  /* 0x0000001802007986 */ /* 0x000fe2000c101524 */
[----:B------:R-:W-:Y:S05]  /*1a430*/  EXIT ;  /* 0x000000000000794d */ /* 0x000fea0003800000 */
.L_x_1976:
[----:B------:R-:W-:Y:S04]  /*1a440*/  STG.E.U16 desc[UR36][R4.64], R22 ;  /* 0x0000001604007986 */ /* 0x000fe8000c101524 */
[----:B------:R-:W-:Y:S04]  /*1a450*/  STG.E.U16 desc[UR36][R4.64+0x2], R29 ;  /* 0x0000021d04007986 */ /* 0x000fe8000c101524 */
[----:B------:R-:W-:Y:S04]  /*1a460*/  STG.E.U16 desc[UR36][R4.64+0x4], R19 ;  /* 0x0000041304007986 */ /* 0x000fe8000c101524 */
[----:B------:R-:W-:Y:S01]  /*1a470*/  STG.E.U16 desc[UR36][R4.64+0x6], R24 ;  /* 0x0000061804007986 */ /* 0x000fe2000c101524 */
[----:B------:R-:W-:Y:S05]  /*1a480*/  EXIT ;  /* 0x000000000000794d */ /* 0x000fea0003800000 */
.L_x_1985:
        /* <DEDUP_REMOVED lines=15> */
.L_x_8852:


//--------------------- .text._ZN2at6native13reduce_kernelILi512ELi1ENS0_8ReduceOpIN3c104HalfENS0_14func_wrapper_tIS4_NS0_55_GLOBAL__N__0955718d_22_SparseCsrTensorMath_cu_868dd54514ReductionMulOpIS4_EEEEjS4_Li4ELi4EEEEEvT1_ --------------------------
	.section	.text._ZN2at6native13reduce_kernelILi512ELi1ENS0_8ReduceOpIN3c104HalfENS0_14func_wrapper_tIS4_NS0_55_GLOBAL__N__0955718d_22_SparseCsrTensorMath_cu_868dd54514ReductionMulOpIS4_EEEEjS4_Li4ELi4EEEEEvT1_,"ax",@progbits
	.align	128
.text._ZN2at6native13reduce_kernelILi512ELi1ENS0_8ReduceOpIN3c104HalfENS0_14func_wrapper_tIS4_NS0_55_GLOBAL__N__0955718d_22_SparseCsrTensorMath_cu_868dd54514ReductionMulOpIS4_EEEEjS4_Li4ELi4EEEEEvT1_:
        .type           _ZN2at6native13reduce_kernelILi512ELi1ENS0_8ReduceOpIN3c104HalfENS0_14func_wrapper_tIS4_NS0_55_GLOBAL__N__0955718d_22_SparseCsrTensorMath_cu_868dd54514ReductionMulOpIS4_EEEEjS4_Li4ELi4EEEEEvT1_,@function
        .size           _ZN2at6native13reduce_kernelILi512ELi1ENS0_8ReduceOpIN3c104HalfENS0_14func_wrapper_tIS4_NS0_55_GLOBAL__N__0955718d_22_SparseCsrTensorMath_cu_868dd54514ReductionMulOpIS4_EEEEjS4_Li4ELi4EEEEEvT1_,(.L_x_8853 - _ZN2at6native13reduce_kernelILi512ELi1ENS0_8ReduceOpIN3c104HalfENS0_14func_wrapper_tIS4_NS0_55_GLOBAL__N__0955718d_22_SparseCsrTensorMath_cu_868dd54514ReductionMulOpIS4_EEEEjS4_Li4ELi4EEEEEvT1_)
        .other          _ZN2at6native13reduce_kernelILi512ELi1ENS0_8ReduceOpIN3c104HalfENS0_14func_wrapper_tIS4_NS0_55_GLOBAL__N__0955718d_22_SparseCsrTensorMath_cu_868dd54514ReductionMulOpIS4_EEEEjS4_Li4ELi4EEEEEvT1_,@"STO_CUDA_ENTRY STV_DEFAULT"
_ZN2at6native13reduce_kernelILi512ELi1ENS0_8ReduceOpIN3c104HalfENS0_14func_wrapper_tIS4_NS0_55_GLOBAL__N__0955718d_22_SparseCsrTensorMath_cu_868dd54514ReductionMulOpIS4_EEEEjS4_Li4ELi4EEEEEvT1_:
        /* <DEDUP_REMOVED lines=295> */
.L_x_1986:
[----:B------:R-:W0:Y:S01]  /*1270*/  LDCU.64 UR4, c[0x0][0x388] ;  /* 0x00007100ff0477ac */ /* 0x000e220008000a00 */
[----:B------:R-:W-:Y:S01]  /*1280*/  BSSY.RECONVERGENT B0, `(.L_x_1987) ;  /* 0x0000a18000007945 */ /* 0x000fe20003800200 */
[----:B------:R-:W1:Y:S01]  /*1290*/  LDCU.64 UR36, c[0x0][0x358] ;  /* 0x00006b00ff2477ac */ /* 0x000e620008000a00 */
[----:B0-----:R-:W-:-:S04]  /*12a0*/  MOV R22, UR4 ;  /* 0x0000000400167c02 */ /* 0x001fc80008000f00 */
        /* <DEDUP_REMOVED lines=15> */
[----:B------:R-:W-:Y:S02]  /*13a0*/  LOP3.LUT P0, R11, R4, 0x3, RZ, 0xc0, !PT ;  /* 0x00000003040b7812 */ /* 0x000fe4000780c0ff */
[----:B-1----:R-:W-:Y:S01]  /*13b0*/  MOV R5, UR4 ;  /* 0x0000000400057c02 */ /* 0x002fe20008000f00 */
[----:B0-----:R-:W-:Y:S01]  /*13c0*/  IMAD.MOV.U32 R4, RZ, RZ, R12 ;  /* 0x000000ffff047224 */ /* 0x001fe200078e000c */
[----:B------:R-:W-:-:S09]  /*13d0*/  MOV R10, R12 ;  /* 0x0000000c000a7202 */ /* 0x000fd20000000f00 */
        /* <DEDUP_REMOVED lines=12> */
[----:B------:R-:W-:Y:S02]  /*14a0*/  ISETP.NE.AND P0, PT, RZ, UR21, PT ;  /* 0x00000015ff007c0c */ /* 0x000fe4000bf05270 */
[----:B------:R-:W-:Y:S02]  /*14b0*/  ISETP.NE.AND P1, PT, R6, RZ, PT ;  /* 0x000000ff0600720c */ /* 0x000fe40003f25270 */
[----:B------:R-:W-:-:S11]  /*14c0*/  MOV R10, R12 ;  /* 0x0000000c000a7202 */ /* 0x000fd60000000f00 */
[----:B------:R-:W-:Y:S05]  /*14d0*/  @P0 BRA P1, `(.L_x_1993) ;  /* 0x00000000001c0947 */ /* 0x000fea0000800000 */
[----:B------:R-:W-:-:S06]  /*14e0*/  IMAD.WIDE.U32 R8, R0, 0x2, R2 ;  /* 0x0000000200087825 */ /* 0x000fcc00078e0002 */
[----:B------:R-:W2:Y:S01]  /*14f0*/  LDG.E.U16 R8, desc[UR36][R8.64] ;  /* 0x0000002408087981 */ /* 0x000ea2000c1e1500 */
[----:B------:R-:W-:Y:S02]  /*1500*/  HADD2.F32 R5, -RZ, R12.H0_H0 ;  /* 0x2000000cff057230 */ /* 0x000fe40000004100 */
[----:B--2---:R-:W-:-:S05]  /*1510*/  HADD2.F32 R10, -RZ, R8.H0_H0 ;  /* 0x20000008ff0a7230 */ /* 0x004fca0000004100 */
[----:B------:R-:W-:-:S05]  /*1520*/  FMUL.FTZ R5, R5, R10 ;  /* 0x0000000a05057220 */ /* 0x000fca0000410000 */
[----:B------:R-:W-:-:S04]  /*1530*/  F2FP.F16.F32.PACK_AB R5, RZ, R5 ;  /* 0x00000005ff05723e */ /* 0x000fc800000000ff */
[----:B------:R-:W-:-:S07]  /*1540*/  PRMT R10, R5, 0x7610, R10 ;  /* 0x00007610050a7816 */ /* 0x000fce000000000a */
.L_x_1993:
[----:B------:R-:W-:Y:S05]  /*1550*/  BSYNC.RECONVERGENT B2 ;  /* 0x0000000000027941 */ /* 0x000fea0003800200 */
.L_x_1992:
[----:B------:R-:W-:Y:S02]  /*1560*/  IADD3 R2, P0, PT, R2, 0x8, RZ ;  /* 0x0000000802027810 */ /* 0x000fe40007f1e0ff */
[----:B------:R-:W-:-:S03]  /*1570*/  IADD3 R5, PT, PT, R11, -0x4, R22 ;  /* 0xfffffffc0b057810 */ /* 0x000fc60007ffe016 */
[----:B------:R-:W-:-:S08]  /*1580*/  IMAD.X R3, RZ, RZ, R3, P0 ;  /* 0x000000ffff037224 */ /* 0x000fd000000e0603 */
.L_x_1991:
[----:B------:R-:W-:Y:S05]  /*1590*/  BSYNC.RECONVERGENT B1 ;  /* 0x0000000000017941 */ /* 0x000fea0003800200 */
.L_x_1990:
[----:B------:R-:W-:Y:S01]  /*15a0*/  LEA R8, R19, 0x3, 0x2 ;  /* 0x0000000313087811 */ /* 0x000fe200078e10ff */
[----:B------:R-:W-:Y:S01]  /*15b0*/  BSSY.RECONVERGENT B1, `(.L_x_1994) ;  /* 0x0000023000017945 */ /* 0x000fe20003800200 */
[----:B------:R-:W-:Y:S02]  /*15c0*/  ISETP.NE.AND P0, PT, RZ, UR20, PT ;  /* 0x00000014ff007c0c */ /* 0x000fe4000bf05270 */
[----:B------:R-:W-:Y:S02]  /*15d0*/  ISETP.GE.U32.AND P2, PT, R8, R5, PT ;  /* 0x000000050800720c */ /* 0x000fe40003f46070 */
[----:B------:R-:W-:Y:S02]  /*15e0*/  ISETP.NE.AND P1, PT, RZ, UR21, PT ;  /* 0x00000015ff007c0c */ /* 0x000fe4000bf25270 */
[----:B------:R-:W-:Y:S02]  /*15f0*/  ISETP.NE.AND P0, PT, R7, RZ, P0 ;  /* 0x000000ff0700720c */ /* 0x000fe40000705270 */
[----:B------:R-:W-:-:S02]  /*1600*/  ISETP.NE.AND P1, PT, R6, RZ, P1 ;  /* 0x000000ff0600720c */ /* 0x000fc40000f25270 */
[-C--:B------:R-:W-:Y:S02]  /*1610*/  MOV R6, R12.reuse ;  /* 0x0000000c00067202 */ /* 0x080fe40000000f00 */
[----:B------:R-:W-:Y:S02]  /*1620*/  PLOP3.LUT P0, PT, P0, P1, PT, 0xf8, 0x8f ;  /* 0x00000000008f781c */ /* 0x000fe40000703f70 */
[----:B------:R-:W-:Y:S01]  /*1630*/  MOV R7, R12 ;  /* 0x0000000c00077202 */ /* 0x000fe20000000f00 */
[----:B------:R-:W-:Y:S10]  /*1640*/  @P2 BRA `(.L_x_1995) ;  /* 0x0000000000642947 */ /* 0x000ff40003800000 */
[----:B------:R-:W-:Y:S01]  /*1650*/  IMAD.MOV.U32 R6, RZ, RZ, R12 ;  /* 0x000000ffff067224 */ /* 0x000fe200078e000c */
[----:B------:R-:W-:-:S07]  /*1660*/  MOV R7, R12 ;  /* 0x0000000c00077202 */ /* 0x000fce0000000f00 */
.L_x_1996:
[----:B------:R-:W-:Y:S01]  /*1670*/  IMAD.WIDE.U32 R8, R19, 0x8, R2 ;  /* 0x0000000813087825 */ /* 0x000fe200078e0002 */
[----:B------:R-:W0:Y:S05]  /*1680*/  LDCU UR4, c[0x0][0x390] ;  /* 0x00007200ff0477ac */ /* 0x000e2a0008000800 */
[----:B------:R-:W2:Y:S01]  /*1690*/  LDG.E.64 R8, desc[UR36][R8.64] ;  /* 0x0000002408087981 */ /* 0x000ea2000c1e1b00 */
[----:B------:R-:W-:Y:S02]  /*16a0*/  HADD2.F32 R4, -RZ, R4.H0_H0 ;  /* 0x20000004ff047230 */ /* 0x000fe40000004100 */
[----:B------:R-:W-:Y:S02]  /*16b0*/  HADD2.F32 R10, -RZ, R10.H0_H0 ;  /* 0x2000000aff0a7230 */ /* 0x000fe40000004100 */
[----:B------:R-:W-:-:S02]  /*16c0*/  HADD2.F32 R7, -RZ, R7.H0_H0 ;  /* 0x20000007ff077230 */ /* 0x000fc40000004100 */
[----:B------:R-:W-:Y:S01]  /*16d0*/  HADD2.F32 R6, -RZ, R6.H0_H0 ;  /* 0x20000006ff067230 */ /* 0x000fe20000004100 */
[----:B0-----:R-:W-:Y:S01]  /*16e0*/  IADD3 R19, PT, PT, R19, UR4, RZ ;  /* 0x0000000413137c10 */ /* 0x001fe2000fffe0ff */
[--C-:B--2---:R-:W-:Y:S02]  /*16f0*/  HADD2.F32 R15, -RZ, R9.reuse.H1_H1 ;  /* 0x30000009ff0f7230 */ /* 0x104fe40000004100 */
[--C-:B------:R-:W-:Y:S02]  /*1700*/  HADD2.F32 R11, -RZ, R8.reuse.H0_H0 ;  /* 0x20000008ff0b7230 */ /* 0x100fe40000004100 */
[----:B------:R-:W-:Y:S02]  /*1710*/  HADD2.F32 R12, -RZ, R8.H1_H1 ;  /* 0x30000008ff0c7230 */ /* 0x000fe40000004100 */
[----:B------:R-:W-:Y:S01]  /*1720*/  FMUL.FTZ R15, R4, R15 ;  /* 0x0000000f040f7220 */ /* 0x000fe20000410000 */
[----:B------:R-:W-:Y:S01]  /*1730*/  LEA R4, R19, 0x3, 0x2 ;  /* 0x0000000313047811 */ /* 0x000fe200078e10ff */
[----:B------:R-:W-:-:S02]  /*1740*/  HADD2.F32 R13, -RZ, R9.H0_H0 ;  /* 0x20000009ff0d7230 */ /* 0x000fc40000004100 */
[----:B------:R-:W-:Y:S01]  /*1750*/  FMUL.FTZ R10, R10, R11 ;  /* 0x0000000b0a0a7220 */ /* 0x000fe20000410000 */
[----:B------:R-:W-:Y:S01]  /*1760*/  FMUL.FTZ R7, R7, R12 ;  /* 0x0000000c07077220 */ /* 0x000fe20000410000 */
[----:B------:R-:W-:Y:S01]  /*1770*/  ISETP.GE.U32.AND P1, PT, R4, R5, PT ;  /* 0x000000050400720c */ /* 0x000fe20003f26070 */
[----:B------:R-:W-:-:S03]  /*1780*/  FMUL.FTZ R6, R6, R13 ;  /* 0x0000000d06067220 */ /* 0x000fc60000410000 */
[----:B------:R-:W-:Y:S02]  /*1790*/  F2FP.F16.F32.PACK_AB R10, R7, R10 ;  /* 0x0000000a070a723e */ /* 0x000fe400000000ff */
[----:B------:R-:W-:Y:S02]  /*17a0*/  F2FP.F16.F32.PACK_AB R6, R15, R6 ;  /* 0x000000060f06723e */ /* 0x000fe400000000ff */
[----:B------:R-:W-:Y:S02]  /*17b0*/  PRMT R7, R10, 0x7632, R7 ;  /* 0x000076320a077816 */ /* 0x000fe40000000007 */
[----:B------:R-:W-:-:S03]  /*17c0*/  PRMT R4, R6, 0x7632, R4 ;  /* 0x0000763206047816 */ /* 0x000fc60000000004 */
[----:B------:R-:W-:Y:S05]  /*17d0*/  @!P1 BRA `(.L_x_1996) ;  /* 0xfffffffc00a49947 */ /* 0x000fea000383ffff */
.L_x_1995:
[----:B------:R-:W-:Y:S05]  /*17e0*/  BSYNC.RECONVERGENT B1 ;  /* 0x0000000000017941 */ /* 0x000fea0003800200 */
.L_x_1994:
[----:B------:R-:W-:Y:S04]  /*17f0*/  BSSY.RECONVERGENT B1, `(.L_x_1997) ;  /* 0x000000d000017945 */ /* 0x000fe80003800200 */
[----:B------:R-:W-:Y:S05]  /*1800*/  @P0 BRA `(.L_x_1998) ;  /* 0x00000000002c0947 */ /* 0x000fea0003800000 */
[----:B------:R-:W-:-:S05]  /*1810*/  LOP3.LUT R9, R5, 0xfffffffc, RZ, 0xc0, !PT ;  /* 0xfffffffc05097812 */ /* 0x000fca00078ec0ff */
[----:B------:R-:W-:-:S05]  /*1820*/  IMAD.IADD R9, R9, 0x1, R0 ;  /* 0x0000000109097824 */ /* 0x000fca00078e0200 */
[----:B------:R-:W-:-:S13]  /*1830*/  ISETP.GE.U32.AND P0, PT, R9, R5, PT ;  /* 0x000000050900720c */ /* 0x000fda0003f06070 */
[----:B------:R-:W-:Y:S05]  /*1840*/  @P0 BRA `(.L_x_1998) ;  /* 0x00000000001c0947 */ /* 0x000fea0003800000 */
[----:B------:R-:W-:-:S06]  /*1850*/  IMAD.WIDE R2, R9, 0x2, R2 ;  /* 0x0000000209027825 */ /* 0x000fcc00078e0202 */
[----:B------:R-:W2:Y:S01]  /*1860*/  LDG.E.U16 R2, desc[UR36][R2.64] ;  /* 0x0000002402027981 */ /* 0x000ea2000c1e1500 */
[----:B------:R-:W-:Y:S02]  /*1870*/  HADD2.F32 R10, -RZ, R10.H0_H0 ;  /* 0x2000000aff0a7230 */ /* 0x000fe40000004100 */
[----:B--2---:R-:W-:-:S05]  /*1880*/  HADD2.F32 R5, -RZ, R2.H0_H0 ;  /* 0x20000002ff057230 */ /* 0x004fca0000004100 */
[----:B------:R-:W-:-:S05]  /*1890*/  FMUL.FTZ R5, R10, R5 ;  /* 0x000000050a057220 */ /* 0x000fca0000410000 */
[----:B------:R-:W-:-:S04]  /*18a0*/  F2FP.F16.F32.PACK_AB R5, RZ, R5 ;  /* 0x00000005ff05723e */ /* 0x000fc800000000ff */
[----:B------:R-:W-:-:S07]  /*18b0*/  PRMT R10, R5, 0x7610, R10 ;  /* 0x00007610050a7816 */ /* 0x000fce000000000a */
.L_x_1998:
[----:B------:R-:W-:Y:S05]  /*18c0*/  BSYNC.RECONVERGENT B1 ;  /* 0x0000000000017941 */ /* 0x000fea0003800200 */
.L_x_1997:
[----:B------:R-:W-:Y:S02]  /*18d0*/  HADD2.F32 R10, -RZ, R10.H0_H0 ;  /* 0x2000000aff0a7230 */ /* 0x000fe40000004100 */
[----:B------:R-:W-:Y:S02]  /*18e0*/  HADD2.F32 R7, -RZ, R7.H0_H0 ;  /* 0x20000007ff077230 */ /* 0x000fe40000004100 */
[----:B------:R-:W-:Y:S02]  /*18f0*/  HADD2.F32 R6, -RZ, R6.H0_H0 ;  /* 0x20000006ff067230 */ /* 0x000fe40000004100 */
[----:B------:R-:W-:Y:S02]  /*1900*/  HADD2.F32 R3, -RZ, R4.H0_H0 ;  /* 0x20000004ff037230 */ /* 0x000fe40000004100 */
[----:B------:R-:W-:-:S05]  /*1910*/  FMUL.FTZ R7, R10, R7 ;  /* 0x000000070a077220 */ /* 0x000fca0000410000 */
[----:B------:R-:W-:-:S05]  /*1920*/  F2FP.F16.F32.PACK_AB R7, RZ, R7 ;  /* 0x00000007ff07723e */ /* 0x000fca00000000ff */
[----:B------:R-:W-:-:S05]  /*1930*/  HADD2.F32 R7, -RZ, R7.H0_H0 ;  /* 0x20000007ff077230 */ /* 0x000fca0000004100 */
[----:B------:R-:W-:-:S05]  /*1940*/  FMUL.FTZ R6, R7, R6 ;  /* 0x0000000607067220 */ /* 0x000fca0000410000 */
[----:B------:R-:W-:-:S05]  /*1950*/  F2FP.F16.F32.PACK_AB R6, RZ, R6 ;  /* 0x00000006ff06723e */ /* 0x000fca00000000ff */
[----:B------:R-:W-:-:S05]  /*1960*/  HADD2.F32 R6, -RZ, R6.H0_H0 ;  /* 0x20000006ff067230 */ /* 0x000fca0000004100 */
[----:B------:R-:W-:-:S05]  /*1970*/  FMUL.FTZ R3, R6, R3 ;  /* 0x0000000306037220 */ /* 0x000fca0000410000 */
[----:B------:R-:W-:-:S04]  /*1980*/  F2FP.F16.F32.PACK_AB R3, RZ, R3 ;  /* 0x00000003ff03723e */ /* 0x000fc800000000ff */
[----:B------:R-:W-:Y:S01]  /*1990*/  PRMT R16, R3, 0x7610, R16 ;  /* 0x0000761003107816 */ /* 0x000fe20000000010 */
[----:B------:R-:W-:Y:S06]  /*19a0*/  BRA `(.L_x_1988) ;  /* 0x0000009800947947 */ /* 0x000fec0003800000 */
.L_x_1989:
        /* <DEDUP_REMOVED lines=16> */
[-C--:B------:R-:W-:Y:S02]  /*1ab0*/  MOV R8, R7.reuse ;  /* 0x0000000700087202 */ /* 0x080fe40000000f00 */
[----:B------:R-:W-:-:S07]  /*1ac0*/  MOV R9, R7 ;  /* 0x0000000700097202 */ /* 0x000fce0000000f00 */
.L_x_2003:
[C---:B------:R-:W-:Y:S02]  /*1ad0*/  IMAD.IADD R17, R19.reuse, 0x1, R0 ;  /* 0x0000000113117824 */ /* 0x040fe400078e0200 */
[----:B------:R-:W-:-:S03]  /*1ae0*/  IMAD.WIDE.U32 R14, R19, 0x2, R2 ;  /* 0x00000002130e7825 */ /* 0x000fc600078e0002 */
[CC--:B------:R-:W-:Y:S01]  /*1af0*/  IADD3 R21, PT, PT, R17.reuse, R0.reuse, RZ ;  /* 0x0000000011157210 */ /* 0x0c0fe20007ffe0ff */
[--C-:B------:R-:W-:Y:S01]  /*1b00*/  IMAD.WIDE.U32 R16, R17, 0x2, R2.reuse ;  /* 0x0000000211107825 */ /* 0x100fe200078e0002 */
[----:B------:R-:W2:Y:S02]  /*1b10*/  LDG.E.U16 R10, desc[UR36][R14.64] ;  /* 0x000000240e0a7981 */ /* 0x000ea4000c1e1500 */
[C---:B------:R-:W-:Y:S01]  /*1b20*/  IADD3 R11, PT, PT, R21.reuse, R0, RZ ;  /* 0x00000000150b7210 */ /* 0x040fe20007ffe0ff */
[--C-:B------:R-:W-:Y:S01]  /*1b30*/  IMAD.WIDE.U32 R20, R21, 0x2, R2.reuse ;  /* 0x0000000215147825 */ /* 0x100fe200078e0002 */
[----:B------:R-:W3:Y:S03]  /*1b40*/  LDG.E.U16 R12, desc[UR36][R16.64] ;  /* 0x00000024100c7981 */ /* 0x000ee6000c1e1500 */
[C---:B------:R-:W-:Y:S01]  /*1b50*/  IMAD.WIDE.U32 R4, R11.reuse, 0x2, R2 ;  /* 0x000000020b047825 */ /* 0x040fe200078e0002 */
[----:B------:R-:W4:Y:S05]  /*1b60*/  LDG.E.U16 R13, desc[UR36][R20.64] ;  /* 0x00000024140d7981 */ /* 0x000f2a000c1e1500 */
[----:B------:R0:W5:Y:S01]  /*1b70*/  LDG.E.U16 R4, desc[UR36][R4.64] ;  /* 0x0000002404047981 */ /* 0x000162000c1e1500 */
[----:B------:R-:W-:-:S02]  /*1b80*/  IMAD.IADD R19, R11, 0x1, R0 ;  /* 0x000000010b137824 */ /* 0x000fc400078e0200 */
[----:B------:R-:W-:Y:S02]  /*1b90*/  HADD2.F32 R18, -RZ, R7.H0_H0 ;  /* 0x20000007ff127230 */ /* 0x000fe40000004100 */
[----:B------:R-:W-:Y:S02]  /*1ba0*/  HADD2.F32 R24, -RZ, R6.H0_H0 ;  /* 0x20000006ff187230 */ /* 0x000fe40000004100 */
[----:B0-----:R-:W-:Y:S02]  /*1bb0*/  IMAD R5, R0, 0x3, R19 ;  /* 0x0000000300057824 */ /* 0x001fe400078e0213 */
[----:B------:R-:W-:Y:S02]  /*1bc0*/  HADD2.F32 R9, -RZ, R9.H0_H0 ;  /* 0x20000009ff097230 */ /* 0x000fe40000004100 */
[----:B------:R-:W-:Y:S01]  /*1bd0*/  HADD2.F32 R8, -RZ, R8.H0_H0 ;  /* 0x20000008ff087230 */ /* 0x000fe20000004100 */
[----:B------:R-:W-:Y:S01]  /*1be0*/  ISETP.GE.U32.AND P0, PT, R5, R22, PT ;  /* 0x000000160500720c */ /* 0x000fe20003f06070 */
[----:B--2---:R-:W-:-:S02]  /*1bf0*/  HADD2.F32 R6, -RZ, R10.H0_H0 ;  /* 0x2000000aff067230 */ /* 0x004fc40000004100 */
[----:B---3--:R-:W-:Y:S02]  /*1c00*/  HADD2.F32 R7, -RZ, R12.H0_H0 ;  /* 0x2000000cff077230 */ /* 0x008fe40000004100 */
[----:B----4-:R-:W-:Y:S02]  /*1c10*/  HADD2.F32 R23, -RZ, R13.H0_H0 ;  /* 0x2000000dff177230 */ /* 0x010fe40000004100 */
[----:B------:R-:W-:Y:S01]  /*1c20*/  FMUL.FTZ R6, R9, R6 ;  /* 0x0000000609067220 */ /* 0x000fe20000410000 */
[----:B-----5:R-:W-:Y:S02]  /*1c30*/  HADD2.F32 R11, -RZ, R4.H0_H0 ;  /* 0x20000004ff0b7230 */ /* 0x020fe40000004100 */
[----:B------:R-:W-:Y:S01]  /*1c40*/  FMUL.FTZ R7, R8, R7 ;  /* 0x0000000708077220 */ /* 0x000fe20000410000 */
[----:B------:R-:W-:Y:S02]  /*1c50*/  FMUL.FTZ R18, R18, R23 ;  /* 0x0000001712127220 */ /* 0x000fe40000410000 */
[----:B------:R-:W-:-:S02]  /*1c60*/  FMUL.FTZ R11, R24, R11 ;  /* 0x0000000b180b7220 */ /* 0x000fc40000410000 */
[----:B------:R-:W-:-:S03]  /*1c70*/  F2FP.F16.F32.PACK_AB R6, R7, R6 ;  /* 0x000000060706723e */ /* 0x000fc600000000ff */
[----:B------:R-:W-:Y:S02]  /*1c80*/  F2FP.F16.F32.PACK_AB R11, R11, R18 ;  /* 0x000000120b0b723e */ /* 0x000fe400000000ff */
[C---:B------:R-:W-:Y:S02]  /*1c90*/  PRMT R8, R6.reuse, 0x7632, R8 ;  /* 0x0000763206087816 */ /* 0x040fe40000000008 */
[----:B------:R-:W-:Y:S02]  /*1ca0*/  PRMT R9, R6, 0x7610, R9 ;  /* 0x0000761006097816 */ /* 0x000fe40000000009 */
[C---:B------:R-:W-:Y:S02]  /*1cb0*/  PRMT R6, R11.reuse, 0x7632, R6 ;  /* 0x000076320b067816 */ /* 0x040fe40000000006 */
[----:B------:R-:W-:Y:S01]  /*1cc0*/  PRMT R7, R11, 0x7610, R7 ;  /* 0x000076100b077816 */ /* 0x000fe20000000007 */
[----:B------:R-:W-:Y:S06]  /*1cd0*/  @!P0 BRA `(.L_x_2003) ;  /* 0xfffffffc007c8947 */ /* 0x000fec000383ffff */
[----:B------:R-:W-:Y:S05]  /*1ce0*/  BSYNC.RECONVERGENT B2 ;  /* 0x0000000000027941 */ /* 0x000fea0003800200 */
.L_x_2002:
[----:B------:R-:W-:-:S07]  /*1cf0*/  PRMT R5, R10, 0x7610, R5 ;  /* 0x000076100a057816 */ /* 0x000fce0000000005 */
.L_x_2001:
[----:B------:R-:W-:Y:S05]  /*1d00*/  BSYNC.RECONVERGENT B1 ;  /* 0x0000000000017941 */ /* 0x000fea0003800200 */
.L_x_2000:
        /* <DEDUP_REMOVED lines=10> */
[----:B------:R-:W-:-:S04]  /*1db0*/  IADD3 R15, PT, PT, R15, R0, RZ ;  /* 0x000000000f0f7210 */ /* 0x000fc80007ffe0ff */
[----:B------:R-:W-:-:S13]  /*1dc0*/  ISETP.GE.U32.AND P1, PT, R15, R22, PT ;  /* 0x000000160f00720c */ /* 0x000fda0003f26070 */
[----:B0-----:R-:W-:Y:S05]  /*1dd0*/  @P1 BRA `(.L_x_2005) ;  /* 0x0000000000181947 */ /* 0x001fea0003800000 */
[C---:B------:R-:W-:Y:S02]  /*1de0*/  IMAD.IADD R13, R15.reuse, 0x1, R0 ;  /* 0x000000010f0d7824 */ /* 0x040fe400078e0200 */
[----:B------:R-:W-:-:S03]  /*1df0*/  IMAD.WIDE.U32 R10, R15, 0x2, R2 ;  /* 0x000000020f0a7825 */ /* 0x000fc600078e0002 */
[----:B------:R-:W-:-:S13]  /*1e00*/  ISETP.GE.U32.AND P1, PT, R13, R22, PT ;  /* 0x000000160d00720c */ /* 0x000fda0003f26070 */
[----:B------:R-:W-:Y:S02]  /*1e10*/  @!P1 IMAD.WIDE.U32 R2, R13, 0x2, R2 ;  /* 0x000000020d029825 */ /* 0x000fe400078e0002 */
[----:B------:R0:W5:Y:S04]  /*1e20*/  LDG.E.U16 R13, desc[UR36][R10.64] ;  /* 0x000000240a0d7981 */ /* 0x000168000c1e1500 */
[----:B------:R0:W5:Y:S02]  /*1e30*/  @!P1 LDG.E.U16 R4, desc[UR36][R2.64] ;  /* 0x0000002402049981 */ /* 0x000164000c1e1500 */
.L_x_2005:
[----:B------:R-:W-:Y:S05]  /*1e40*/  BSYNC.RECONVERGENT B1 ;  /* 0x0000000000017941 */ /* 0x000fea0003800200 */
.L_x_2004:
[----:B------:R-:W-:Y:S04]  /*1e50*/  BSSY.RECONVERGENT B1, `(.L_x_2006) ;  /* 0x000001e000017945 */ /* 0x000fe80003800200 */
[----:B------:R-:W-:Y:S05]  /*1e60*/  @P0 BRA `(.L_x_2007) ;  /* 0x0000000000700947 */ /* 0x000fea0003800000 */
[----:B0----5:R-:W-:Y:S01]  /*1e70*/  HADD2.F32 R2, -RZ, R5.H0_H0 ;  /* 0x20000005ff027230 */ /* 0x021fe20000004100 */
[----:B------:R-:W-:Y:S01]  /*1e80*/  IADD3 R5, PT, PT, R19, R0, RZ ;  /* 0x0000000013057210 */ /* 0x000fe20007ffe0ff */
[----:B------:R-:W-:-:S03]  /*1e90*/  HADD2.F32 R9, -RZ, R9.H0_H0 ;  /* 0x20000009ff097230 */ /* 0x000fc60000004100 */
[----:B------:R-:W-:Y:S02]  /*1ea0*/  ISETP.GE.U32.AND P0, PT, R5, R22, PT ;  /* 0x000000160500720c */ /* 0x000fe40003f06070 */
[----:B------:R-:W-:-:S05]  /*1eb0*/  FMUL.FTZ R2, R9, R2 ;  /* 0x0000000209027220 */ /* 0x000fca0000410000 */
[----:B------:R-:W-:-:S04]  /*1ec0*/  F2FP.F16.F32.PACK_AB R2, RZ, R2 ;  /* 0x00000002ff02723e */ /* 0x000fc800000000ff */
[----:B------:R-:W-:Y:S02]  /*1ed0*/  PRMT R9, R2, 0x7610, R9 ;  /* 0x0000761002097816 */ /* 0x000fe40000000009 */
[----:B------:R-:W-:Y:S05]  /*1ee0*/  @P0 BRA `(.L_x_2007) ;  /* 0x0000000000500947 */ /* 0x000fea0003800000 */
[----:B------:R-:W-:Y:S01]  /*1ef0*/  IADD3 R5, PT, PT, R5, R0, RZ ;  /* 0x0000000005057210 */ /* 0x000fe20007ffe0ff */
[----:B------:R-:W-:Y:S02]  /*1f00*/  HADD2.F32 R8, -RZ, R8.H0_H0 ;  /* 0x20000008ff087230 */ /* 0x000fe40000004100 */
[----:B------:R-:W-:Y:S01]  /*1f10*/  HADD2.F32 R3, -RZ, R12.H0_H0 ;  /* 0x2000000cff037230 */ /* 0x000fe20000004100 */
[----:B------:R-:W-:-:S04]  /*1f20*/  ISETP.GE.U32.AND P0, PT, R5, R22, PT ;  /* 0x000000160500720c */ /* 0x000fc80003f06070 */
[----:B------:R-:W-:-:S05]  /*1f30*/  FMUL.FTZ R3, R8, R3 ;  /* 0x0000000308037220 */ /* 0x000fca0000410000 */
[----:B------:R-:W-:-:S04]  /*1f40*/  F2FP.F16.F32.PACK_AB R3, RZ, R3 ;  /* 0x00000003ff03723e */ /* 0x000fc800000000ff */
[----:B------:R-:W-:Y:S01]  /*1f50*/  PRMT R8, R3, 0x7610, R8 ;  /* 0x0000761003087816 */ /* 0x000fe20000000008 */
[----:B------:R-:W-:Y:S06]  /*1f60*/  @P0 BRA `(.L_x_2007) ;  /* 0x0000000000300947 */ /* 0x000fec0003800000 */
[----:B------:R-:W-:Y:S02]  /*1f70*/  IMAD.IADD R3, R5, 0x1, R0 ;  /* 0x0000000105037824 */ /* 0x000fe400078e0200 */
[----:B------:R-:W-:Y:S02]  /*1f80*/  HADD2.F32 R7, -RZ, R7.H0_H0 ;  /* 0x20000007ff077230 */ /* 0x000fe40000004100 */
[----:B------:R-:W-:Y:S01]  /*1f90*/  HADD2.F32 R0, -RZ, R13.H0_H0 ;  /* 0x2000000dff007230 */ /* 0x000fe20000004100 */
[----:B------:R-:W-:-:S04]  /*1fa0*/  ISETP.GE.U32.AND P0, PT, R3, R22, PT ;  /* 0x000000160300720c */ /* 0x000fc80003f06070 */
[----:B------:R-:W-:-:S05]  /*1fb0*/  FMUL.FTZ R0, R7, R0 ;  /* 0x0000000007007220 */ /* 0x000fca0000410000 */
[----:B------:R-:W-:-:S04]  /*1fc0*/  F2FP.F16.F32.PACK_AB R0, RZ, R0 ;  /* 0x00000000ff00723e */ /* 0x000fc800000000ff */
[----:B------:R-:W-:Y:S01]  /*1fd0*/  @!P0 HADD2.F32 R3, -RZ, R4.H0_H0 ;  /* 0x20000004ff038230 */ /* 0x000fe20000004100 */
[----:B------:R-:W-:Y:S01]  /*1fe0*/  PRMT R7, R0, 0x7610, R7 ;  /* 0x0000761000077816 */ /* 0x000fe20000000007 */
[----:B------:R-:W-:-:S05]  /*1ff0*/  @!P0 HADD2.F32 R2, -RZ, R6.H0_H0 ;  /* 0x20000006ff028230 */ /* 0x000fca0000004100 */
[----:B------:R-:W-:-:S05]  /*2000*/  @!P0 FMUL.FTZ R2, R2, R3 ;  /* 0x0000000302028220 */ /* 0x000fca0000410000 */
[----:B------:R-:W-:-:S04]  /*2010*/  @!P0 F2FP.F16.F32.PACK_AB R2, RZ, R2 ;  /* 0x00000002ff02823e */ /* 0x000fc800000000ff */
[----:B------:R-:W-:-:S07]  /*2020*/  @!P0 PRMT R6, R2, 0x7610, R6 ;  /* 0x0000761002068816 */ /* 0x000fce0000000006 */
.L_x_2007:
[----:B------:R-:W-:Y:S05]  /*2030*/  BSYNC.RECONVERGENT B1 ;  /* 0x0000000000017941 */ /* 0x000fea0003800200 */
.L_x_2006:
[----:B------:R-:W-:Y:S02]  /*2040*/  HADD2.F32 R0, -RZ, R9.H0_H0 ;  /* 0x20000009ff007230 */ /* 0x000fe40000004100 */
[----:B0-----:R-:W-:Y:S02]  /*2050*/  HADD2.F32 R3, -RZ, R8.H0_H0 ;  /* 0x20000008ff037230 */ /* 0x001fe40000004100 */
[----:B------:R-:W-:-:S03]  /*2060*/  HADD2.F32 R7, -RZ, R7.H0_H0 ;  /* 0x20000007ff077230 */ /* 0x000fc60000004100 */
[----:B------:R-:W-:Y:S01]  /*2070*/  FMUL.FTZ R0, R0, R3 ;  /* 0x0000000300007220 */ /* 0x000fe20000410000 */
[----:B------:R-:W-:-:S04]  /*2080*/  HADD2.F32 R3, -RZ, R6.H0_H0 ;  /* 0x20000006ff037230 */ /* 0x000fc80000004100 */
        /* <DEDUP_REMOVED lines=9> */
.L_x_1999:
        /* <DEDUP_REMOVED lines=14> */
.L_x_2011:
[----:B------:R-:W-:Y:S02]  /*2200*/  IMAD.IADD R5, R19, 0x1, R8 ;  /* 0x0000000113057824 */ /* 0x000fe400078e0208 */
[C---:B------:R-:W-:Y:S02]  /*2210*/  IMAD R15, R0.reuse, R19, RZ ;  /* 0x00000013000f7224 */ /* 0x040fe400078e02ff */
[----:B------:R-:W-:Y:S01]  /*2220*/  IMAD R17, R0, R5, RZ ;  /* 0x0000000500117224 */ /* 0x000fe200078e02ff */
[----:B------:R-:W-:Y:S01]  /*2230*/  IADD3 R7, PT, PT, R5, R8, RZ ;  /* 0x0000000805077210 */ /* 0x000fe20007ffe0ff */
[----:B------:R-:W-:-:S03]  /*2240*/  IMAD.WIDE.U32 R14, R15, 0x2, R2 ;  /* 0x000000020f0e7825 */ /* 0x000fc600078e0002 */
[----:B------:R-:W-:Y:S01]  /*2250*/  IADD3 R19, PT, PT, R7, R8, RZ ;  /* 0x0000000807137210 */ /* 0x000fe20007ffe0ff */
[C---:B------:R-:W-:Y:S02]  /*2260*/  IMAD R5, R0.reuse, R7, RZ ;  /* 0x0000000700057224 */ /* 0x040fe400078e02ff */
[--C-:B------:R-:W-:Y:S01]  /*2270*/  IMAD.WIDE.U32 R16, R17, 0x2, R2.reuse ;  /* 0x0000000211107825 */ /* 0x100fe200078e0002 */
[----:B------:R-:W2:Y:S03]  /*2280*/  LDG.E.U16 R14, desc[UR36][R14.64] ;  /* 0x000000240e0e7981 */ /* 0x000ea6000c1e1500 */
[----:B------:R-:W-:Y:S02]  /*2290*/  IMAD R7, R0, R19, RZ ;  /* 0x0000001300077224 */ /* 0x000fe400078e02ff */
[--C-:B------:R-:W-:Y:S01]  /*22a0*/  IMAD.WIDE.U32 R4, R5, 0x2, R2.reuse ;  /* 0x0000000205047825 */ /* 0x100fe200078e0002 */
[----:B------:R-:W3:Y:S03]  /*22b0*/  LDG.E.U16 R16, desc[UR36][R16.64] ;  /* 0x0000002410107981 */ /* 0x000ee6000c1e1500 */
[----:B------:R-:W-:-:S02]  /*22c0*/  IMAD.WIDE.U32 R6, R7, 0x2, R2 ;  /* 0x0000000207067825 */ /* 0x000fc400078e0002 */
[----:B------:R0:W4:Y:S04]  /*22d0*/  LDG.E.U16 R4, desc[UR36][R4.64] ;  /* 0x0000002404047981 */ /* 0x000128000c1e1500 */
[----:B------:R-:W5:Y:S01]  /*22e0*/  LDG.E.U16 R6, desc[UR36][R6.64] ;  /* 0x0000002406067981 */ /* 0x000f62000c1e1500 */
[----:B------:R-:W-:-:S04]  /*22f0*/  IMAD.IADD R19, R19, 0x1, R8 ;  /* 0x0000000113137824 */ /* 0x000fc800078e0208 */
[----:B0-----:R-:W-:Y:S02]  /*2300*/  IMAD R5, R8, 0x3, R19 ;  /* 0x0000000308057824 */ /* 0x001fe400078e0213 */
[----:B------:R-:W-:Y:S02]  /*2310*/  HADD2.F32 R13, -RZ, R10.H0_H0 ;  /* 0x2000000aff0d7230 */ /* 0x000fe40000004100 */
[----:B------:R-:W-:Y:S01]  /*2320*/  HADD2.F32 R20, -RZ, R9.H0_H0 ;  /* 0x20000009ff147230 */ /* 0x000fe20000004100 */
[----:B------:R-:W-:Y:S01]  /*2330*/  ISETP.GE.U32.AND P0, PT, R5, R22, PT ;  /* 0x000000160500720c */ /* 0x000fe20003f06070 */
[----:B------:R-:W-:Y:S02]  /*2340*/  HADD2.F32 R12, -RZ, R12.H0_H0 ;  /* 0x2000000cff0c7230 */ /* 0x000fe40000004100 */
[----:B------:R-:W-:Y:S02]  /*2350*/  HADD2.F32 R11, -RZ, R11.H0_H0 ;  /* 0x2000000bff0b7230 */ /* 0x000fe40000004100 */
[----:B--2---:R-:W-:-:S02]  /*2360*/  HADD2.F32 R9, -RZ, R14.H0_H0 ;  /* 0x2000000eff097230 */ /* 0x004fc40000004100 */
[----:B---3--:R-:W-:-:S03]  /*2370*/  HADD2.F32 R10, -RZ, R16.H0_H0 ;  /* 0x20000010ff0a7230 */ /* 0x008fc60000004100 */
[----:B------:R-:W-:Y:S01]  /*2380*/  FMUL.FTZ R9, R12, R9 ;  /* 0x000000090c097220 */ /* 0x000fe20000410000 */
[----:B----4-:R-:W-:Y:S02]  /*2390*/  HADD2.F32 R18, -RZ, R4.H0_H0 ;  /* 0x20000004ff127230 */ /* 0x010fe40000004100 */
[----:B-----5:R-:W-:Y:S02]  /*23a0*/  HADD2.F32 R15, -RZ, R6.H0_H0 ;  /* 0x20000006ff0f7230 */ /* 0x020fe40000004100 */
[----:B------:R-:W-:Y:S01]  /*23b0*/  FMUL.FTZ R10, R11, R10 ;  /* 0x0000000a0b0a7220 */ /* 0x000fe20000410000 */
[----:B------:R-:W-:Y:S02]  /*23c0*/  FMUL.FTZ R13, R13, R18 ;  /* 0x000000120d0d7220 */ /* 0x000fe40000410000 */
[----:B------:R-:W-:Y:S02]  /*23d0*/  FMUL.FTZ R20, R20, R15 ;  /* 0x0000000f14147220 */ /* 0x000fe40000410000 */
        /* <DEDUP_REMOVED lines=8> */
.L_x_2010:
[----:B------:R-:W-:Y:S05]  /*2460*/  BSYNC.RECONVERGENT B1 ;  /* 0x0000000000017941 */ /* 0x000fea0003800200 */
.L_x_2009:
        /* <DEDUP_REMOVED lines=12> */
[----:B------:R-:W-:-:S04]  /*2530*/  IADD3 R5, PT, PT, R5, R8, RZ ;  /* 0x0000000805057210 */ /* 0x000fc80007ffe0ff */
[----:B------:R-:W-:-:S13]  /*2540*/  ISETP.GE.U32.AND P1, PT, R5, R22, PT ;  /* 0x000000160500720c */ /* 0x000fda0003f26070 */
[----:B0-----:R-:W-:Y:S05]  /*2550*/  @P1 BRA `(.L_x_2013) ;  /* 0x0000000000201947 */ /* 0x001fea0003800000 */
[----:B------:R-:W-:Y:S02]  /*2560*/  IMAD.IADD R7, R5, 0x1, R8 ;  /* 0x0000000105077824 */ /* 0x000fe400078e0208 */
[----:B------:R-:W-:-:S03]  /*2570*/  IMAD R5, R0, R5, RZ ;  /* 0x0000000500057224 */ /* 0x000fc600078e02ff */
[----:B------:R-:W-:Y:S01]  /*2580*/  ISETP.GE.U32.AND P1, PT, R7, R22, PT ;  /* 0x000000160700720c */ /* 0x000fe20003f26070 */
[----:B------:R-:W-:-:S06]  /*2590*/  IMAD.WIDE.U32 R4, R5, 0x2, R2 ;  /* 0x0000000205047825 */ /* 0x000fcc00078e0002 */
[----:B------:R0:W5:Y:S06]  /*25a0*/  LDG.E.U16 R4, desc[UR36][R4.64] ;  /* 0x0000002404047981 */ /* 0x00016c000c1e1500 */
[----:B------:R-:W-:-:S04]  /*25b0*/  @!P1 IMAD R7, R0, R7, RZ ;  /* 0x0000000700079224 */ /* 0x000fc800078e02ff */
[----:B------:R-:W-:-:S05]  /*25c0*/  @!P1 IMAD.WIDE.U32 R2, R7, 0x2, R2 ;  /* 0x0000000207029825 */ /* 0x000fca00078e0002 */
[----:B------:R0:W5:Y:S02]  /*25d0*/  @!P1 LDG.E.U16 R6, desc[UR36][R2.64] ;  /* 0x0000002402069981 */ /* 0x000164000c1e1500 */
.L_x_2013:
[----:B------:R-:W-:Y:S05]  /*25e0*/  BSYNC.RECONVERGENT B1 ;  /* 0x0000000000017941 */ /* 0x000fea0003800200 */
.L_x_2012:
[----:B------:R-:W-:Y:S04]  /*25f0*/  BSSY.RECONVERGENT B1, `(.L_x_2014) ;  /* 0x000001d000017945 */ /* 0x000fe80003800200 */
[----:B------:R-:W-:Y:S05]  /*2600*/  @P0 BRA `(.L_x_2015) ;  /* 0x00000000006c0947 */ /* 0x000fea0003800000 */
[----:B------:R-:W-:Y:S01]  /*2610*/  IADD3 R19, PT, PT, R19, R8, RZ ;  /* 0x0000000813137210 */ /* 0x000fe20007ffe0ff */
[----:B------:R-:W-:Y:S02]  /*2620*/  HADD2.F32 R12, -RZ, R12.H0_H0 ;  /* 0x2000000cff0c7230 */ /* 0x000fe40000004100 */
[----:B0----5:R-:W-:Y:S01]  /*2630*/  HADD2.F32 R3, -RZ, R14.H0_H0 ;  /* 0x2000000eff037230 */ /* 0x021fe20000004100 */
[----:B------:R-:W-:-:S04]  /*2640*/  ISETP.GE.U32.AND P0, PT, R19, R22, PT ;  /* 0x000000161300720c */ /* 0x000fc80003f06070 */
[----:B------:R-:W-:-:S05]  /*2650*/  FMUL.FTZ R3, R12, R3 ;  /* 0x000000030c037220 */ /* 0x000fca0000410000 */
[----:B------:R-:W-:-:S04]  /*2660*/  F2FP.F16.F32.PACK_AB R3, RZ, R3 ;  /* 0x00000003ff03723e */ /* 0x000fc800000000ff */
[----:B------:R-:W-:Y:S01]  /*2670*/  PRMT R12, R3, 0x7610, R12 ;  /* 0x00007610030c7816 */ /* 0x000fe2000000000c */
[----:B------:R-:W-:Y:S06]  /*2680*/  @P0 BRA `(.L_x_2015) ;  /* 0x00000000004c0947 */ /* 0x000fec0003800000 */
[----:B------:R-:W-:Y:S01]  /*2690*/  IADD3 R3, PT, PT, R19, R8, RZ ;  /* 0x0000000813037210 */ /* 0x000fe20007ffe0ff */
[----:B------:R-:W-:Y:S02]  /*26a0*/  HADD2.F32 R11, -RZ, R11.H0_H0 ;  /* 0x2000000bff0b7230 */ /* 0x000fe40000004100 */
[----:B------:R-:W-:Y:S01]  /*26b0*/  HADD2.F32 R16, -RZ, R16.H0_H0 ;  /* 0x20000010ff107230 */ /* 0x000fe20000004100 */
[----:B------:R-:W-:-:S04]  /*26c0*/  ISETP.GE.U32.AND P0, PT, R3, R22, PT ;  /* 0x000000160300720c */ /* 0x000fc80003f06070 */
[----:B------:R-:W-:-:S05]  /*26d0*/  FMUL.FTZ R11, R11, R16 ;  /* 0x000000100b0b7220 */ /* 0x000fca0000410000 */
[----:B------:R-:W-:-:S04]  /*26e0*/  F2FP.F16.F32.PACK_AB R11, RZ, R11 ;  /* 0x0000000bff0b723e */ /* 0x000fc800000000ff */
[----:B------:R-:W-:Y:S05]  /*26f0*/  @P0 BRA `(.L_x_2015) ;  /* 0x0000000000300947 */ /* 0x000fea0003800000 */
[----:B------:R-:W-:Y:S02]  /*2700*/  IMAD.IADD R3, R3, 0x1, R8 ;  /* 0x0000000103037824 */ /* 0x000fe400078e0208 */
[----:B------:R-:W-:-:S03]  /*2710*/  HADD2.F32 R10, -RZ, R10.H0_H0 ;  /* 0x2000000aff0a7230 */ /* 0x000fc60000004100 */
[----:B------:R-:W-:Y:S01]  /*2720*/  ISETP.GE.U32.AND P0, PT, R3, R22, PT ;  /* 0x000000160300720c */ /* 0x000fe20003f06070 */
[----:B------:R-:W-:-:S05]  /*2730*/  HADD2.F32 R3, -RZ, R4.H0_H0 ;  /* 0x20000004ff037230 */ /* 0x000fca0000004100 */
[----:B------:R-:W-:-:S05]  /*2740*/  FMUL.FTZ R3, R10, R3 ;  /* 0x000000030a037220 */ /* 0x000fca0000410000 */
[----:B------:R-:W-:Y:S02]  /*2750*/  F2FP.F16.F32.PACK_AB R3, RZ, R3 ;  /* 0x00000003ff03723e */ /* 0x000fe400000000ff */
[----:B------:R-:W-:Y:S02]  /*2760*/  @!P0 HADD2.F32 R5, -RZ, R6.H0_H0 ;  /* 0x20000006ff058230 */ /* 0x000fe40000004100 */
[----:B------:R-:W-:Y:S01]  /*2770*/  @!P0 HADD2.F32 R0, -RZ, R9.H0_H0 ;  /* 0x20000009ff008230 */ /* 0x000fe20000004100 */
[----:B------:R-:W-:-:S04]  /*2780*/  PRMT R10, R3, 0x7610, R10 ;  /* 0x00007610030a7816 */ /* 0x000fc8000000000a */
[----:B------:R-:W-:-:S05]  /*2790*/  @!P0 FMUL.FTZ R0, R0, R5 ;  /* 0x0000000500008220 */ /* 0x000fca0000410000 */
[----:B------:R-:W-:-:S04]  /*27a0*/  @!P0 F2FP.F16.F32.PACK_AB R0, RZ, R0 ;  /* 0x00000000ff00823e */ /* 0x000fc800000000ff */
[----:B------:R-:W-:-:S07]  /*27b0*/  @!P0 PRMT R9, R0, 0x7610, R9 ;  /* 0x0000761000098816 */ /* 0x000fce0000000009 */
.L_x_2015:
[----:B------:R-:W-:Y:S05]  /*27c0*/  BSYNC.RECONVERGENT B1 ;  /* 0x0000000000017941 */ /* 0x000fea0003800200 */
.L_x_2014:
[----:B------:R-:W-:Y:S02]  /*27d0*/  HADD2.F32 R0, -RZ, R12.H0_H0 ;  /* 0x2000000cff007230 */ /* 0x000fe40000004100 */
[----:B------:R-:W-:Y:S02]  /*27e0*/  HADD2.F32 R11, -RZ, R11.H0_H0 ;  /* 0x2000000bff0b7230 */ /* 0x000fe40000004100 */
[----:B0-----:R-:W-:Y:S02]  /*27f0*/  HADD2.F32 R3, -RZ, R10.H0_H0 ;  /* 0x2000000aff037230 */ /* 0x001fe40000004100 */
        /* <DEDUP_REMOVED lines=9> */
[----:B-----5:R-:W-:Y:S01]  /*2890*/  PRMT R16, R0, 0x7610, R16 ;  /* 0x0000761000107816 */ /* 0x020fe20000000010 */
[----:B------:R-:W-:Y:S06]  /*28a0*/  BRA `(.L_x_1988) ;  /* 0x0000008800d47947 */ /* 0x000fec0003800000 */
.L_x_2008:
        /* <DEDUP_REMOVED lines=18> */
.L_x_2023:
        /* <DEDUP_REMOVED lines=302> */
.L_x_2019:
        /* <DEDUP_REMOVED lines=231> */
.L_x_2020:
[----:B------:R-:W0:Y:S01]  /*4b20*/  LDCU UR52, c[0x0][0x3d0] ;  /* 0x00007a00ff3477ac */ /* 0x000e220008000800 */
[----:B------:R-:W-:Y:S02]  /*4b30*/  LOP3.LUT R17, R0, 0xfffffffe, RZ, 0xc0, !PT ;  /* 0xfffffffe00117812 */ /* 0x000fe400078ec0ff */
[----:B------:R-:W-:Y:S02]  /*4b40*/  IADD3 R13, PT, PT, R13, UR4, RZ ;  /* 0x000000040d0d7c10 */ /* 0x000fe4000fffe0ff */
[----:B------:R-:W-:Y:S02]  /*4b50*/  IADD3 R16, P2, PT, R17, R4, RZ ;  /* 0x0000000411107210 */ /* 0x000fe40007f5e0ff */
[----:B------:R-:W-:-:S03]  /*4b60*/  MOV R12, RZ ;  /* 0x000000ff000c7202 */ /* 0x000fc60000000f00 */
[----:B------:R-:W-:Y:S02]  /*4b70*/  IMAD.X R17, RZ, RZ, R5, P2 ;  /* 0x000000ffff117224 */ /* 0x000fe400010e0605 */
[----:B------:R-:W-:-:S03]  /*4b80*/  IMAD.HI.U32 R0, R13, UR31, R12 ;  /* 0x0000001f0d007c27 */ /* 0x000fc6000f8e000c */
[----:B------:R0:W5:Y:S02]  /*4b90*/  LDG.E.U16 R7, desc[UR36][R16.64] ;  /* 0x0000002410077981 */ /* 0x000164000c1e1500 */
[----:B0-----:R-:W-:-:S04]  /*4ba0*/  SHF.R.U32.HI R17, RZ, UR52, R0 ;  /* 0x00000034ff117c19 */ /* 0x001fc80008011600 */
[----:B------:R-:W-:-:S05]  /*4bb0*/  IADD3 R15, PT, PT, -R17, RZ, RZ ;  /* 0x000000ff110f7210 */ /* 0x000fca0007ffe1ff */
[----:B------:R-:W-:-:S04]  /*4bc0*/  IMAD R0, R15, UR30, R13 ;  /* 0x0000001e0f007c24 */ /* 0x000fc8000f8e020d */
[----:B------:R-:W-:Y:S01]  /*4bd0*/  IMAD R0, R0, UR5, RZ ;  /* 0x0000000500007c24 */ /* 0x000fe2000f8e02ff */
        /* <DEDUP_REMOVED lines=203> */
[----:B------:R-:W-:Y:S02]  /*5890*/  HFMA2 R16, -RZ, RZ, 0, 0 ;  /* 0x00000000ff107431 */ /* 0x000fe400000001ff */
[----:B------:R-:W-:-:S10]  /*58a0*/  IMAD.MOV.U32 R17, RZ, RZ, R15 ;  /* 0x000000ffff117224 */ /* 0x000fd400078e000f */
[----:B------:R-:W1:Y:S01]  /*58b0*/  @P2 LDC R22, c[0x0][0x4f0] ;  /* 0x00013c00ff162b82 */ /* 0x000e620000000800 */
[----:B0-----:R-:W-:-:S07]  /*58c0*/  IMAD.HI.U32 R20, R15, UR52, R16 ;  /* 0x000000340f147c27 */ /* 0x001fce000f8e0010 */
[----:B------:R-:W0:Y:S01]  /*58d0*/  @P2 LDC.64 R16, c[0x0][0x4e8] ;  /* 0x00013a00ff102b82 */ /* 0x000e220000000a00 */
[----:B------:R-:W-:Y:S02]  /*58e0*/  SHF.R.U32.HI R21, RZ, UR53, R20 ;  /* 0x00000035ff157c19 */ /* 0x000fe40008011614 */
[----:B------:R-:W-:-:S05]  /*58f0*/  @P2 MOV R20, RZ ;  /* 0x000000ff00142202 */ /* 0x000fca0000000f00 */
[----:B------:R-:W2:Y:S01]  /*5900*/  @P2 LDC R23, c[0x0][0x554] ;  /* 0x00015500ff172b82 */ /* 0x000ea20000000800 */
[C---:B0-----:R-:W-:Y:S01]  /*5910*/  @P2 IMAD.HI.U32 R17, R21.reuse, R17, R20 ;  /* 0x0000001115112227 */ /* 0x041fe200078e0014 */
[----:B------:R-:W-:-:S04]  /*5920*/  IADD3 R20, PT, PT, -R21, RZ, RZ ;  /* 0x000000ff15147210 */ /* 0x000fc80007ffe1ff */
[----:B-1----:R-:W-:Y:S01]  /*5930*/  @P2 SHF.R.U32.HI R17, RZ, R22, R17 ;  /* 0x00000016ff112219 */ /* 0x002fe20000011611 */
[----:B------:R-:W-:-:S03]  /*5940*/  IMAD R15, R20, UR28, R15 ;  /* 0x0000001c140f7c24 */ /* 0x000fc6000f8e020f */
[----:B------:R-:W-:Y:S01]  /*5950*/  @P2 IADD3 R17, PT, PT, -R17, RZ, RZ ;  /* 0x000000ff11112210 */ /* 0x000fe20007ffe1ff */
[----:B------:R-:W-:-:S04]  /*5960*/  IMAD R0, R15, UR29, R0 ;  /* 0x0000001d0f007c24 */ /* 0x000fc8000f8e0200 */
[----:B------:R-:W-:-:S04]  /*5970*/  @P2 IMAD R21, R16, R17, R21 ;  /* 0x0000001110152224 */ /* 0x000fc800078e0215 */
[----:B--2---:R-:W-:-:S07]  /*5980*/  @P2 IMAD R0, R21, R23, R0 ;  /* 0x0000001715002224 */ /* 0x004fce00078e0200 */
.L_x_2021:
[----:B------:R-:W-:Y:S01]  /*5990*/  LOP3.LUT R17, R0, 0xfffffffe, RZ, 0xc0, !PT ;  /* 0xfffffffe00117812 */ /* 0x000fe200078ec0ff */
[----:B------:R-:W0:Y:S03]  /*59a0*/  LDCU UR52, c[0x0][0x3d0] ;  /* 0x00007a00ff3477ac */ /* 0x000e260008000800 */
[----:B------:R-:W-:-:S05]  /*59b0*/  IADD3 R16, P2, PT, R17, R4, RZ ;  /* 0x0000000411107210 */ /* 0x000fca0007f5e0ff */
[----:B------:R-:W-:-:S05]  /*59c0*/  IMAD.X R17, RZ, RZ, R5, P2 ;  /* 0x000000ffff117224 */ /* 0x000fca00010e0605 */
[----:B------:R1:W5:Y:S01]  /*59d0*/  LDG.E.U16 R0, desc[UR36][R16.64] ;  /* 0x0000002410007981 */ /* 0x000362000c1e1500 */
[----:B------:R-:W-:Y:S02]  /*59e0*/  IADD3 R13, PT, PT, R13, UR4, RZ ;  /* 0x000000040d0d7c10 */ /* 0x000fe4000fffe0ff */
[----:B------:R-:W-:-:S05]  /*59f0*/  MOV R12, RZ ;  /* 0x000000ff000c7202 */ /* 0x000fca0000000f00 */
        /* <DEDUP_REMOVED lines=224> */
.L_x_2022:
[----:B------:R-:W-:-:S04]  /*6800*/  LOP3.LUT R13, R15, 0xfffffffe, RZ, 0xc0, !PT ;  /* 0xfffffffe0f0d7812 */ /* 0x000fc800078ec0ff */
[----:B------:R-:W-:-:S05]  /*6810*/  IADD3 R12, P1, PT, R13, R4, RZ ;  /* 0x000000040d0c7210 */ /* 0x000fca0007f3e0ff */
[----:B------:R-:W-:-:S05]  /*6820*/  IMAD.X R13, RZ, RZ, R5, P1 ;  /* 0x000000ffff0d7224 */ /* 0x000fca00008e0605 */
[----:B------:R1:W5:Y:S03]  /*6830*/  LDG.E.U16 R12, desc[UR36][R12.64] ;  /* 0x000000240c0c7981 */ /* 0x000366000c1e1500 */
.L_x_2018:
[----:B------:R-:W2:Y:S01]  /*6840*/  LDCU UR5, c[0x0][0x388] ;  /* 0x00007100ff0577ac */ /* 0x000ea20008000800 */
[----:B0-----:R-:W-:Y:S01]  /*6850*/  MOV R20, UR4 ;  /* 0x0000000400147c02 */ /* 0x001fe20008000f00 */
[----:B-1----:R-:W-:Y:S02]  /*6860*/  HADD2.F32 R13, -RZ, R10.H0_H0 ;  /* 0x2000000aff0d7230 */ /* 0x002fe40000004100 */
[----:B------:R-:W-:Y:S01]  /*6870*/  HADD2.F32 R9, -RZ, R9.H0_H0 ;  /* 0x20000009ff097230 */ /* 0x000fe20000004100 */
[----:B------:R-:W-:Y:S01]  /*6880*/  LEA R19, R20, R19, 0x2 ;  /* 0x0000001314137211 */ /* 0x000fe200078e10ff */
[----:B-----5:R-:W-:Y:S02]  /*6890*/  HADD2.F32 R10, -RZ, R6.H0_H0 ;  /* 0x20000006ff0a7230 */ /* 0x020fe40000004100 */
[----:B------:R-:W-:Y:S02]  /*68a0*/  HADD2.F32 R16, -RZ, R7.H0_H0 ;  /* 0x20000007ff107230 */ /* 0x000fe40000004100 */
[----:B------:R-:W-:-:S02]  /*68b0*/  HADD2.F32 R15, -RZ, R18.H0_H0 ;  /* 0x20000012ff0f7230 */ /* 0x000fc40000004100 */
[----:B------:R-:W-:Y:S01]  /*68c0*/  FMUL.FTZ R9, R9, R10 ;  /* 0x0000000a09097220 */ /* 0x000fe20000410000 */
[----:B------:R-:W-:Y:S02]  /*68d0*/  HADD2.F32 R22, -RZ, R12.H0_H0 ;  /* 0x2000000cff167230 */ /* 0x000fe40000004100 */
[----:B------:R-:W-:Y:S01]  /*68e0*/  FMUL.FTZ R16, R13, R16 ;  /* 0x000000100d107220 */ /* 0x000fe20000410000 */
[----:B------:R-:W-:Y:S02]  /*68f0*/  IMAD R13, R20, 0x3, R19 ;  /* 0x00000003140d7824 */ /* 0x000fe400078e0213 */
[----:B------:R-:W-:Y:S02]  /*6900*/  HADD2.F32 R11, -RZ, R11.H0_H0 ;  /* 0x2000000bff0b7230 */ /* 0x000fe40000004100 */
[----:B------:R-:W-:Y:S01]  /*6910*/  FMUL.FTZ R10, R15, R22 ;  /* 0x000000160f0a7220 */ /* 0x000fe20000410000 */
[----:B--2---:R-:W-:Y:S01]  /*6920*/  MOV R22, UR5 ;  /* 0x0000000500167c02 */ /* 0x004fe20008000f00 */
[----:B------:R-:W-:Y:S01]  /*6930*/  HADD2.F32 R18, -RZ, R0.H0_H0 ;  /* 0x20000000ff127230 */ /* 0x000fe20000004100 */
[----:B------:R-:W-:-:S02]  /*6940*/  F2FP.F16.F32.PACK_AB R9, R16, R9 ;  /* 0x000000091009723e */ /* 0x000fc400000000ff */
[----:B------:R-:W-:Y:S02]  /*6950*/  ISETP.GE.U32.AND P1, PT, R13, R22, PT ;  /* 0x000000160d00720c */ /* 0x000fe40003f26070 */
[----:B------:R-:W-:-:S05]  /*6960*/  FMUL.FTZ R11, R11, R18 ;  /* 0x000000120b0b7220 */ /* 0x000fca0000410000 */
[----:B------:R-:W-:Y:S02]  /*6970*/  F2FP.F16.F32.PACK_AB R11, R10, R11 ;  /* 0x0000000b0a0b723e */ /* 0x000fe400000000ff */
[----:B------:R-:W-:Y:S02]  /*6980*/  PRMT R10, R9, 0x7632, R10 ;  /* 0x00007632090a7816 */ /* 0x000fe4000000000a */
[----:B------:R-:W-:Y:S02]  /*6990*/  PRMT R18, R11, 0x7632, R18 ;  /* 0x000076320b127816 */ /* 0x000fe40000000012 */
[----:B------:R-:W-:Y:S05]  /*69a0*/  @!P1 BRA `(.L_x_2023) ;  /* 0xffffffc000089947 */ /* 0x000fea000383ffff */
.L_x_2017:
[----:B------:R-:W-:Y:S05]  /*69b0*/  BSYNC.RECONVERGENT B1 ;  /* 0x0000000000017941 */ /* 0x000fea0003800200 */
.L_x_2016:
        /* <DEDUP_REMOVED lines=12> */
[----:B------:R-:W-:Y:S02]  /*6a80*/  MOV R2, RZ ;  /* 0x000000ff00027202 */ /* 0x000fe40000000f00 */
[----:B------:R-:W-:Y:S01]  /*6a90*/  MOV R3, R19 ;  /* 0x0000001300037202 */ /* 0x000fe20000000f00 */
[----:B------:R-:W1:Y:S01]  /*6aa0*/  LDCU UR4, c[0x0][0x3d0] ;  /* 0x00007a00ff0477ac */ /* 0x000e620008000800 */
[----:B------:R-:W-:Y:S01]  /*6ab0*/  ISETP.NE.AND P1, PT, R5, RZ, PT ;  /* 0x000000ff0500720c */ /* 0x000fe20003f25270 */
        /* <DEDUP_REMOVED lines=269> */
.L_x_2027:
[----:B------:R-:W-:Y:S02]  /*7b90*/  SHF.R.U32.HI R12, RZ, 0x1, R6 ;  /* 0x00000001ff0c7819 */ /* 0x000fe40000011606 */
[----:B------:R-:W-:-:S07]  /*7ba0*/  MOV R13, RZ ;  /* 0x000000ff000d7202 */ /* 0x000fce0000000f00 */
.L_x_2026:
[----:B------:R-:W0:Y:S02]  /*7bb0*/  LDCU.64 UR4, c[0x0][0x750] ;  /* 0x0000ea00ff0477ac */ /* 0x000e240008000a00 */
[----:B0-----:R-:W-:-:S04]  /*7bc0*/  IADD3 R3, P1, PT, R14, UR4, RZ ;  /* 0x000000040e037c10 */ /* 0x001fc8000ff3e0ff */
[----:B------:R-:W-:Y:S02]  /*7bd0*/  IADD3.X R2, PT, PT, RZ, UR5, RZ, P1, !PT ;  /* 0x00000005ff027c10 */ /* 0x000fe40008ffe4ff */
        /* <DEDUP_REMOVED lines=281> */
.L_x_2029:
[----:B------:R-:W-:Y:S02]  /*8d70*/  SHF.R.U32.HI R16, RZ, 0x1, R7 ;  /* 0x00000001ff107819 */ /* 0x000fe40000011607 */
[----:B------:R-:W-:-:S07]  /*8d80*/  MOV R17, RZ ;  /* 0x000000ff00117202 */ /* 0x000fce0000000f00 */
.L_x_2028:
        /* <DEDUP_REMOVED lines=281> */
.L_x_2031:
[----:B------:R-:W-:Y:S02]  /*9f20*/  SHF.R.U32.HI R16, RZ, 0x1, R0 ;  /* 0x00000001ff107819 */ /* 0x000fe40000011600 */
[----:B------:R-:W-:-:S07]  /*9f30*/  MOV R17, RZ ;  /* 0x000000ff00117202 */ /* 0x000fce0000000f00 */
.L_x_2030:
        /* <DEDUP_REMOVED lines=281> */
.L_x_2033:
[----:B------:R-:W-:Y:S02]  /*b0d0*/  SHF.R.U32.HI R14, RZ, 0x1, R5 ;  /* 0x00000001ff0e7819 */ /* 0x000fe40000011605 */
[----:B------:R-:W-:-:S07]  /*b0e0*/  MOV R15, RZ ;  /* 0x000000ff000f7202 */ /* 0x000fce0000000f00 */
.L_x_2032:
[----:B------:R-:W-:-:S04]  /*b0f0*/  LEA R4, P0, R14, R3, 0x1 ;  /* 0x000000030e047211 */ /* 0x000fc800078008ff */
[----:B------:R-:W-:-:S05]  /*b100*/  LEA.HI.X R5, R14, R2, R15, 0x1, P0 ;  /* 0x000000020e057211 */ /* 0x000fca00000f0c0f */
[----:B------:R0:W5:Y:S04]  /*b110*/  LDG.E.U16 R8, desc[UR36][R4.64] ;  /* 0x0000002404087981 */ /* 0x000168000c1e1500 */
.L_x_2025:
[----:B------:R-:W-:Y:S05]  /*b120*/  BSYNC.RECONVERGENT B1 ;  /* 0x0000000000017941 */ /* 0x000fea0003800200 */
.L_x_2024:
[----:B------:R-:W-:Y:S01]  /*b130*/  ISETP.GE.U32.AND P0, PT, R19, R22, PT ;  /* 0x000000161300720c */ /* 0x000fe20003f06070 */
[----:B------:R-:W-:-:S12]  /*b140*/  BSSY.RECONVERGENT B1, `(.L_x_2034) ;  /* 0x000001e000017945 */ /* 0x000fd80003800200 */
[----:B------:R-:W-:Y:S05]  /*b150*/  @P0 BRA `(.L_x_2035) ;  /* 0x0000000000700947 */ /* 0x000fea0003800000 */
[----:B------:R-:W-:Y:S01]  /*b160*/  IADD3 R3, PT, PT, R19, R20, RZ ;  /* 0x0000001413037210 */ /* 0x000fe20007ffe0ff */
[----:B------:R-:W-:Y:S02]  /*b170*/  HADD2.F32 R9, -RZ, R9.H0_H0 ;  /* 0x20000009ff097230 */ /* 0x000fe40000004100 */
[----:B-----5:R-:W-:Y:S01]  /*b180*/  HADD2.F32 R6, -RZ, R6.H0_H0 ;  /* 0x20000006ff067230 */ /* 0x020fe20000004100 */
        /* <DEDUP_REMOVED lines=25> */
.L_x_2035:
[----:B------:R-:W-:Y:S05]  /*b320*/  BSYNC.RECONVERGENT B1 ;  /* 0x0000000000017941 */ /* 0x000fea0003800200 */
.L_x_2034:
[----:B------:R-:W-:Y:S02]  /*b330*/  HADD2.F32 R9, -RZ, R9.H0_H0 ;  /* 0x20000009ff097230 */ /* 0x000fe40000004100 */
[----:B------:R-:W-:Y:S02]  /*b340*/  HADD2.F32 R10, -RZ, R10.H0_H0 ;  /* 0x2000000aff0a7230 */ /* 0x000fe40000004100 */
[----:B-----5:R-:W-:Y:S02]  /*b350*/  HADD2.F32 R0, -RZ, R11.H0_H0 ;  /* 0x2000000bff007230 */ /* 0x020fe40000004100 */
        /* <DEDUP_REMOVED lines=9> */
[----:B------:R-:W-:-:S07]  /*b3f0*/  PRMT R16, R0, 0x7610, R16 ;  /* 0x0000761000107816 */ /* 0x000fce0000000010 */
.L_x_1988:
[----:B------:R-:W-:Y:S05]  /*b400*/  BSYNC.RECONVERGENT B0 ;  /* 0x0000000000007941 */ /* 0x000fea0003800200 */
.L_x_1987:
        /* <DEDUP_REMOVED lines=17> */
.L_x_2037:
[----:B------:R-:W-:Y:S01]  /*b520*/  USHF.R.U32.HI UR7, URZ, 0x1, UR5 ;  /* 0x00000001ff077899 */ /* 0x000fe20008011605 */
[----:B------:R-:W-:Y:S01]  /*b530*/  BAR.SYNC.DEFER_BLOCKING 0x0 ;  /* 0x0000000000007b1d */ /* 0x000fe20000010000 */
[----:B------:R-:W-:-:S04]  /*b540*/  UISETP.GT.U32.AND UP0, UPT, UR5, 0x3, UPT ;  /* 0x000000030500788c */ /* 0x000fc8000bf04070 */
[----:B------:R-:W-:Y:S01]  /*b550*/  IADD3 R2, PT, PT, R0, UR7, RZ ;  /* 0x0000000700027c10 */ /* 0x000fe2000fffe0ff */
[----:B------:R-:W-:-:S03]  /*b560*/  UMOV UR5, UR7 ;  /* 0x0000000700057c82 */ /* 0x000fc60008000000 */
[----:B------:R-:W-:-:S04]  /*b570*/  ISETP.GE.U32.AND P0, PT, R2, UR6, PT ;  /* 0x0000000602007c0c */ /* 0x000fc8000bf06070 */
[----:B------:R-:W-:-:S13]  /*b580*/  ISETP.GE.U32.OR P0, PT, R0, UR7, P0 ;  /* 0x0000000700007c0c */ /* 0x000fda0008706470 */
[----:B------:R-:W-:Y:S02]  /*b590*/  @!P0 IMAD R2, R2, UR8, R5 ;  /* 0x0000000802028c24 */ /* 0x000fe4000f8e0205 */
[----:B------:R-:W-:-:S03]  /*b5a0*/  @!P0 HADD2.F32 R4, -RZ, R16.H0_H0 ;  /* 0x20000010ff048230 */ /* 0x000fc60000004100 */
[----:B------:R-:W-:-:S06]  /*b5b0*/  @!P0 LEA R2, R2, UR4, 0x1 ;  /* 0x0000000402028c11 */ /* 0x000fcc000f8e08ff */
[----:B------:R-:W0:Y:S02]  /*b5c0*/  @!P0 LDS.U16 R2, [R2] ;  /* 0x0000000002028984 */ /* 0x000e240000000400 */
[----:B0-----:R-:W-:-:S05]  /*b5d0*/  @!P0 HADD2.F32 R7, -RZ, R2.H0_H0 ;  /* 0x20000002ff078230 */ /* 0x001fca0000004100 */
[----:B------:R-:W-:-:S05]  /*b5e0*/  @!P0 FMUL.FTZ R4, R4, R7 ;  /* 0x0000000704048220 */ /* 0x000fca0000410000 */
[----:B------:R-:W-:-:S04]  /*b5f0*/  @!P0 F2FP.F16.F32.PACK_AB R4, RZ, R4 ;  /* 0x00000004ff04823e */ /* 0x000fc800000000ff */
[----:B-1-3--:R-:W-:-:S05]  /*b600*/  @!P0 PRMT R16, R4, 0x7610, R16 ;  /* 0x0000761004108816 */ /* 0x00afca0000000010 */
[----:B------:R3:W-:Y:S01]  /*b610*/  @!P0 STS.U16 [R3], R16 ;  /* 0x0000001003008388 */ /* 0x0007e20000000400 */
[----:B------:R-:W-:Y:S05]  /*b620*/  BRA.U UP0, `(.L_x_2037) ;  /* 0xfffffffd00bc7547 */ /* 0x000fea000b83ffff */
.L_x_2036:
        /* <DEDUP_REMOVED lines=18> */
.L_x_2040:
[----:B------:R-:W-:Y:S01]  /*b750*/  USHF.R.U32.HI UR7, URZ, 0x1, UR5 ;  /* 0x00000001ff077899 */ /* 0x000fe20008011605 */
[----:B------:R-:W-:Y:S05]  /*b760*/  BAR.SYNC.DEFER_BLOCKING 0x0 ;  /* 0x0000000000007b1d */ /* 0x000fea0000010000 */
[----:B------:R-:W-:-:S04]  /*b770*/  IADD3 R2, PT, PT, R5, UR7, RZ ;  /* 0x0000000705027c10 */ /* 0x000fc8000fffe0ff */
[----:B------:R-:W-:-:S04]  /*b780*/  ISETP.GE.U32.AND P0, PT, R2, UR6, PT ;  /* 0x0000000602007c0c */ /* 0x000fc8000bf06070 */
[----:B------:R-:W-:-:S13]  /*b790*/  ISETP.GE.U32.OR P0, PT, R5, UR7, P0 ;  /* 0x0000000705007c0c */ /* 0x000fda0008706470 */
[----:B------:R-:W-:Y:S01]  /*b7a0*/  VOTEU.ALL UP0, P0 ;  /* 0x0000000000ff7886 */ /* 0x000fe20000000000 */
[----:B------:R-:W-:-:S04]  /*b7b0*/  @!P0 HADD2.F32 R7, -RZ, R16.H0_H0 ;  /* 0x20000010ff078230 */ /* 0x000fc80000004100 */
[----:B------:R-:W-:Y:S02]  /*b7c0*/  @!UP0 ULOP3.LUT UR8, UR5, 0x7fe, URZ, 0xc0, !UPT ;  /* 0x000007fe05088892 */ /* 0x000fe4000f8ec0ff */
[----:B------:R-:W-:-:S03]  /*b7d0*/  UISETP.GT.U32.AND UP0, UPT, UR5, 0x7f, UPT ;  /* 0x0000007f0500788c */ /* 0x000fc6000bf04070 */
[----:B------:R-:W-:-:S04]  /*b7e0*/  UMOV UR5, UR7 ;  /* 0x0000000700057c82 */ /* 0x000fc80008000000 */
[----:B0-----:R-:W0:Y:S02]  /*b7f0*/  @!P0 LDS.U16 R2, [R3+UR8] ;  /* 0x0000000803028984 */ /* 0x001e240008000400 */
[----:B0-----:R-:W-:-:S05]  /*b800*/  @!P0 HADD2.F32 R2, -RZ, R2.H0_H0 ;  /* 0x20000002ff028230 */ /* 0x001fca0000004100 */
[----:B------:R-:W-:-:S05]  /*b810*/  @!P0 FMUL.FTZ R2, R7, R2 ;  /* 0x0000000207028220 */ /* 0x000fca0000410000 */
[----:B------:R-:W-:-:S04]  /*b820*/  @!P0 F2FP.F16.F32.PACK_AB R2, RZ, R2 ;  /* 0x00000002ff02823e */ /* 0x000fc800000000ff */
[----:B----4-:R-:W-:-:S05]  /*b830*/  @!P0 PRMT R16, R2, 0x7610, R16 ;  /* 0x0000761002108816 */ /* 0x010fca0000000010 */
[----:B------:R0:W-:Y:S01]  /*b840*/  @!P0 STS.U16 [R3], R16 ;  /* 0x0000001003008388 */ /* 0x0001e20000000400 */
[----:B------:R-:W-:Y:S05]  /*b850*/  BRA.U UP0, `(.L_x_2040) ;  /* 0xfffffffd00bc7547 */ /* 0x000fea000b83ffff */
.L_x_2039:
[----:B------:R-:W-:Y:S01]  /*b860*/  BAR.SYNC.DEFER_BLOCKING 0x0 ;  /* 0x0000000000007b1d */ /* 0x000fe20000010000 */
[----:B------:R-:W-:-:S09]  /*b870*/  UISETP.GE.U32.AND UP0, UPT, UR4, 0x2, UPT ;  /* 0x000000020400788c */ /* 0x000fd2000bf06070 */
[----:B------:R-:W-:Y:S05]  /*b880*/  BRA.U !UP0, `(.L_x_2038) ;  /* 0x00000001082c7547 */ /* 0x000fea000b800000 */
[----:B------:R-:W-:-:S07]  /*b890*/  IMAD.MOV.U32 R2, RZ, RZ, 0x1 ;  /* 0x00000001ff027424 */ /* 0x000fce00078e00ff */
.L_x_2041:
[----:B01-34-:R-:W-:Y:S01]  /*b8a0*/  LOP3.LUT R3, R16, 0xffff, RZ, 0xc0, !PT ;  /* 0x0000ffff10037812 */ /* 0x01bfe200078ec0ff */
[----:B------:R-:W-:-:S05]  /*b8b0*/  HADD2.F32 R16, -RZ, R16.H0_H0 ;  /* 0x20000010ff107230 */ /* 0x000fca0000004100 */
[----:B------:R0:W1:Y:S02]  /*b8c0*/  SHFL.DOWN PT, R3, R3, R2, 0x1f ;  /* 0x08001f0203037589 */ /* 0x00006400000e0000 */
[----:B0-----:R-:W-:-:S04]  /*b8d0*/  SHF.L.U32 R2, R2, 0x1, RZ ;  /* 0x0000000102027819 */ /* 0x001fc800000006ff */
[----:B------:R-:W-:Y:S01]  /*b8e0*/  ISETP.GE.AND P0, PT, R2, UR4, PT ;  /* 0x0000000402007c0c */ /* 0x000fe2000bf06270 */
[----:B-1----:R-:W-:-:S05]  /*b8f0*/  HADD2.F32 R7, -RZ, R3.H0_H0 ;  /* 0x20000003ff077230 */ /* 0x002fca0000004100 */
[----:B------:R-:W-:-:S05]  /*b900*/  FMUL.FTZ R7, R16, R7 ;  /* 0x0000000710077220 */ /* 0x000fca0000410000 */
[----:B------:R-:W-:-:S04]  /*b910*/  F2FP.F16.F32.PACK_AB R7, RZ, R7 ;  /* 0x00000007ff07723e */ /* 0x000fc800000000ff */
[----:B------:R-:W-:Y:S01]  /*b920*/  PRMT R16, R7, 0x7610, R16 ;  /* 0x0000761007107816 */ /* 0x000fe20000000010 */
[----:B------:R-:W-:Y:S06]  /*b930*/  @!P0 BRA `(.L_x_2041) ;  /* 0xfffffffc00d88947 */ /* 0x000fec000383ffff */
.L_x_2038:
        /* <DEDUP_REMOVED lines=287> */
.L_x_2042:
        /* <DEDUP_REMOVED lines=10> */
[----:B------:R-:W-:Y:S01]  /*cbd0*/  MOV R17, RZ ;  /* 0x000000ff00117202 */ /* 0x000fe20000000f00 */
[----:B------:R-:W-:Y:S06]  /*cbe0*/  BRA.U !UP0, `(.L_x_2044) ;  /* 0x0000001108587547 */ /* 0x000fec000b800000 */
[----:B------:R-:W0:Y:S01]  /*cbf0*/  LDCU.64 UR6, c[0x0][0x560] ;  /* 0x0000ac00ff0677ac */ /* 0x000e220008000a00 */
[----:B------:R-:W-:Y:S02]  /*cc00*/  HFMA2 R8, -RZ, RZ, 0, 0 ;  /* 0x00000000ff087431 */ /* 0x000fe400000001ff */
[----:B------:R-:W-:Y:S01]  /*cc10*/  IMAD.MOV.U32 R9, RZ, RZ, R7 ;  /* 0x000000ffff097224 */ /* 0x000fe200078e0007 */
        /* <DEDUP_REMOVED lines=275> */
.L_x_2044:
        /* <DEDUP_REMOVED lines=25> */
.L_x_2046:
[----:B------:R-:W-:Y:S05]  /*dee0*/  BSYNC.RECONVERGENT B0 ;  /* 0x0000000000007941 */ /* 0x000fea0003800200 */
.L_x_2045:
        /* <DEDUP_REMOVED lines=31> */
[----:B0-----:R-:W-:-:S04]  /*e0e0*/  IADD3 R8, PT, PT, R8, R11, RZ ;  /* 0x0000000b08087210 */ /* 0x001fc80007ffe0ff */
[----:B------:R-:W-:-:S04]  /*e0f0*/  ISETP.NE.AND P1, PT, R8, UR4, PT ;  /* 0x0000000408007c0c */ /* 0x000fc8000bf25270 */
[----:B------:R-:W-:-:S05]  /*e100*/  SEL R6, RZ, 0x1, P1 ;  /* 0x00000001ff067807 */ /* 0x000fca0000800000 */
[----:B------:R1:W-:Y:S04]  /*e110*/  STS.U8 [UR5], R6 ;  /* 0x00000006ff007988 */ /* 0x0003e80008000005 */
.L_x_2048:
[----:B------:R-:W-:Y:S05]  /*e120*/  BSYNC.RECONVERGENT B0 ;  /* 0x0000000000007941 */ /* 0x000fea0003800200 */
.L_x_2047:
        /* <DEDUP_REMOVED lines=28> */
[----:B------:R-:W-:-:S06]  /*e2f0*/  IMAD.MOV.U32 R10, RZ, RZ, R8 ;  /* 0x000000ffff0a7224 */ /* 0x000fcc00078e0008 */
[----:B------:R-:W2:Y:S01]  /*e300*/  LDC.64 R6, c[0x0][0x770] ;  /* 0x0001dc00ff067b82 */ /* 0x000ea20000000a00 */
[----:B0-----:R-:W-:Y:S02]  /*e310*/  IMAD R11, R4, UR5, RZ ;  /* 0x00000005040b7c24 */ /* 0x001fe4000f8e02ff */
[----:B-1----:R-:W-:-:S07]  /*e320*/  IMAD R13, R13, UR4, RZ ;  /* 0x000000040d0d7c24 */ /* 0x002fce000f8e02ff */
.L_x_2053:
[----:B------:R-:W-:-:S05]  /*e330*/  IADD3 R9, PT, PT, R11, R10, RZ ;  /* 0x0000000a0b097210 */ /* 0x000fca0007ffe0ff */
[----:B--2---:R-:W-:-:S06]  /*e340*/  IMAD.WIDE.U32 R8, R9, 0x2, R6 ;  /* 0x0000000209087825 */ /* 0x004fcc00078e0006 */
[----:B------:R-:W2:Y:S01]  /*e350*/  LDG.E.U16 R8, desc[UR36][R8.64] ;  /* 0x0000002408087981 */ /* 0x000ea2000c1e1500 */
[----:B------:R-:W-:Y:S01]  /*e360*/  IADD3 R10, PT, PT, R13, R10, RZ ;  /* 0x0000000a0d0a7210 */ /* 0x000fe20007ffe0ff */
[----:B------:R-:W-:-:S03]  /*e370*/  HADD2.F32 R16, -RZ, R16.H0_H0 ;  /* 0x20000010ff107230 */ /* 0x000fc60000004100 */
[----:B------:R-:W-:Y:S01]  /*e380*/  ISETP.GE.U32.AND P1, PT, R10, UR6, PT ;  /* 0x000000060a007c0c */ /* 0x000fe2000bf26070 */
[----:B--2---:R-:W-:-:S05]  /*e390*/  HADD2.F32 R15, -RZ, R8.H0_H0 ;  /* 0x20000008ff0f7230 */ /* 0x004fca0000004100 */
[----:B------:R-:W-:-:S05]  /*e3a0*/  FMUL.FTZ R15, R16, R15 ;  /* 0x0000000f100f7220 */ /* 0x000fca0000410000 */
[----:B------:R-:W-:-:S04]  /*e3b0*/  F2FP.F16.F32.PACK_AB R15, RZ, R15 ;  /* 0x0000000fff0f723e */ /* 0x000fc800000000ff */
[----:B------:R-:W-:Y:S01]  /*e3c0*/  PRMT R16, R15, 0x7610, R16 ;  /* 0x000076100f107816 */ /* 0x000fe20000000010 */
[----:B------:R-:W-:Y:S06]  /*e3d0*/  @!P1 BRA `(.L_x_2053) ;  /* 0xfffffffc00d49947 */ /* 0x000fec000383ffff */
[----:B------:R-:W-:Y:S05]  /*e3e0*/  BSYNC.RECONVERGENT B1 ;  /* 0x0000000000017941 */ /* 0x000fea0003800200 */
.L_x_2052:
[----:B------:R-:W-:Y:S05]  /*e3f0*/  BRA `(.L_x_2051) ;  /* 0x0000000000547947 */ /* 0x000fea0003800000 */
.L_x_2050:
        /* <DEDUP_REMOVED lines=9> */
.L_x_2054:
[----:B------:R-:W-:-:S04]  /*e490*/  IMAD.IADD R8, R4, 0x1, R11 ;  /* 0x0000000104087824 */ /* 0x000fc800078e020b */
[----:B-1----:R-:W-:-:S04]  /*e4a0*/  IMAD R8, R8, R12, R5 ;  /* 0x0000000c08087224 */ /* 0x002fc800078e0205 */
[----:B--2---:R-:W-:-:S06]  /*e4b0*/  IMAD.WIDE.U32 R8, R8, 0x2, R6 ;  /* 0x0000000208087825 */ /* 0x004fcc00078e0006 */
[----:B------:R-:W2:Y:S01]  /*e4c0*/  LDG.E.U16 R8, desc[UR36][R8.64] ;  /* 0x0000002408087981 */ /* 0x000ea2000c1e1500 */
[----:B---3--:R-:W-:Y:S01]  /*e4d0*/  IADD3 R11, PT, PT, R14, R11, RZ ;  /* 0x0000000b0e0b7210 */ /* 0x008fe20007ffe0ff */
[----:B------:R-:W-:-:S03]  /*e4e0*/  HADD2.F32 R13, -RZ, R16.H0_H0 ;  /* 0x20000010ff0d7230 */ /* 0x000fc60000004100 */
[----:B------:R-:W-:Y:S01]  /*e4f0*/  ISETP.GE.U32.AND P1, PT, R11, UR5, PT ;  /* 0x000000050b007c0c */ /* 0x000fe2000bf26070 */
[----:B--2---:R-:W-:-:S05]  /*e500*/  HADD2.F32 R10, -RZ, R8.H0_H0 ;  /* 0x20000008ff0a7230 */ /* 0x004fca0000004100 */
[----:B------:R-:W-:-:S05]  /*e510*/  FMUL.FTZ R10, R13, R10 ;  /* 0x0000000a0d0a7220 */ /* 0x000fca0000410000 */
[----:B------:R-:W-:-:S04]  /*e520*/  F2FP.F16.F32.PACK_AB R10, RZ, R10 ;  /* 0x0000000aff0a723e */ /* 0x000fc800000000ff */
[----:B------:R-:W-:Y:S01]  /*e530*/  PRMT R16, R10, 0x7610, R16 ;  /* 0x000076100a107816 */ /* 0x000fe20000000010 */
[----:B------:R-:W-:Y:S06]  /*e540*/  @!P1 BRA `(.L_x_2054) ;  /* 0xfffffffc00d09947 */ /* 0x000fec000383ffff */
.L_x_2051:
[----:B------:R-:W-:Y:S05]  /*e550*/  BSYNC.RECONVERGENT B0 ;  /* 0x0000000000007941 */ /* 0x000fea0003800200 */
.L_x_2049:
        /* <DEDUP_REMOVED lines=12> */
.L_x_2056:
        /* <DEDUP_REMOVED lines=10> */
[----:B-1----:R-:W1:Y:S02]  /*e6c0*/  @!P1 LDS.U16 R4, [R4] ;  /* 0x0000000004049984 */ /* 0x002e640000000400 */
[----:B-1----:R-:W-:-:S05]  /*e6d0*/  @!P1 HADD2.F32 R9, -RZ, R4.H0_H0 ;  /* 0x20000004ff099230 */ /* 0x002fca0000004100 */
[----:B------:R-:W-:-:S05]  /*e6e0*/  @!P1 FMUL.FTZ R6, R6, R9 ;  /* 0x0000000906069220 */ /* 0x000fca0000410000 */
[----:B------:R-:W-:-:S04]  /*e6f0*/  @!P1 F2FP.F16.F32.PACK_AB R6, RZ, R6 ;  /* 0x00000006ff06923e */ /* 0x000fc800000000ff */
[----:B0-----:R-:W-:-:S05]  /*e700*/  @!P1 PRMT R16, R6, 0x7610, R16 ;  /* 0x0000761006109816 */ /* 0x001fca0000000010 */
[----:B------:R1:W-:Y:S01]  /*e710*/  @!P1 STS.U16 [R7], R16 ;  /* 0x0000001007009388 */ /* 0x0003e20000000400 */
[----:B------:R-:W-:Y:S05]  /*e720*/  BRA.U UP1, `(.L_x_2056) ;  /* 0xfffffffd01bc7547 */ /* 0x000fea000b83ffff */
.L_x_2055:
        /* <DEDUP_REMOVED lines=9> */
.L_x_2059:
        /* <DEDUP_REMOVED lines=10> */
[----:B--2---:R-:W2:Y:S02]  /*e860*/  @!P1 LDS.U16 R0, [R7+UR8] ;  /* 0x0000000807009984 */ /* 0x004ea40008000400 */
[----:B--2---:R-:W-:-:S05]  /*e870*/  @!P1 HADD2.F32 R0, -RZ, R0.H0_H0 ;  /* 0x20000000ff009230 */ /* 0x004fca0000004100 */
[----:B------:R-:W-:-:S05]  /*e880*/  @!P1 FMUL.FTZ R0, R9, R0 ;  /* 0x0000000009009220 */ /* 0x000fca0000410000 */
[----:B------:R-:W-:-:S04]  /*e890*/  @!P1 F2FP.F16.F32.PACK_AB R0, RZ, R0 ;  /* 0x00000000ff00923e */ /* 0x000fc800000000ff */
[----:B01----:R-:W-:-:S05]  /*e8a0*/  @!P1 PRMT R16, R0, 0x7610, R16 ;  /* 0x0000761000109816 */ /* 0x003fca0000000010 */
[----:B------:R2:W-:Y:S01]  /*e8b0*/  @!P1 STS.U16 [R7], R16 ;  /* 0x0000001007009388 */ /* 0x0005e20000000400 */
[----:B------:R-:W-:Y:S05]  /*e8c0*/  BRA.U UP0, `(.L_x_2059) ;  /* 0xfffffffd00bc7547 */ /* 0x000fea000b83ffff */
.L_x_2058:
[----:B------:R-:W-:Y:S01]  /*e8d0*/  BAR.SYNC.DEFER_BLOCKING 0x0 ;  /* 0x0000000000007b1d */ /* 0x000fe20000010000 */
[----:B------:R-:W-:-:S09]  /*e8e0*/  UISETP.GE.U32.AND UP0, UPT, UR4, 0x2, UPT ;  /* 0x000000020400788c */ /* 0x000fd2000bf06070 */
[----:B------:R-:W-:Y:S05]  /*e8f0*/  BRA.U !UP0, `(.L_x_2057) ;  /* 0x00000001082c7547 */ /* 0x000fea000b800000 */
[----:B------:R-:W-:-:S07]  /*e900*/  IMAD.MOV.U32 R0, RZ, RZ, 0x1 ;  /* 0x00000001ff007424 */ /* 0x000fce00078e00ff */
.L_x_2060:
[----:B------:R-:W-:Y:S01]  /*e910*/  LOP3.LUT R5, R16, 0xffff, RZ, 0xc0, !PT ;  /* 0x0000ffff10057812 */ /* 0x000fe200078ec0ff */
[----:B012---:R-:W-:-:S05]  /*e920*/  HADD2.F32 R7, -RZ, R16.H0_H0 ;  /* 0x20000010ff077230 */ /* 0x007fca0000004100 */
        /* <DEDUP_REMOVED lines=8> */
.L_x_2057:
        /* <DEDUP_REMOVED lines=14> */
[----:B------:R-:W-:Y:S02]  /*ea90*/  HADD2.F32 R5, -RZ, R16.H0_H0 ;  /* 0x20000010ff057230 */ /* 0x000fe40000004100 */
[----:B---3--:R-:W-:-:S05]  /*eaa0*/  HADD2.F32 R0, -RZ, R0.H0_H0 ;  /* 0x20000000ff007230 */ /* 0x008fca0000004100 */
[----:B------:R-:W-:-:S05]  /*eab0*/  FMUL.FTZ R0, R5, R0 ;  /* 0x0000000005007220 */ /* 0x000fca0000410000 */
[----:B------:R-:W-:-:S04]  /*eac0*/  F2FP.F16.F32.PACK_AB R0, RZ, R0 ;  /* 0x00000000ff00723e */ /* 0x000fc800000000ff */
[----:B012---:R-:W-:-:S07]  /*ead0*/  PRMT R16, R0, 0x7610, R16 ;  /* 0x0000761000107816 */ /* 0x007fce0000000010 */
.L_x_2062:
        /* <DEDUP_REMOVED lines=8> */
[----:B------:R-:W-:Y:S01]  /*eb60*/  HFMA2 R13, -RZ, RZ, 0, 0 ;  /* 0x00000000ff0d7431 */ /* 0x000fe200000001ff */
[----:B------:R-:W4:Y:S01]  /*eb70*/  LDCU.64 UR6, c[0x4][0x640] ;  /* 0x0100c800ff0677ac */ /* 0x000f220008000a00 */
[----:B------:R-:W0:Y:S01]  /*eb80*/  LDC.64 R2, c[0x4][R2] ;  /* 0x0100000002027b82 */ /* 0x000e220000000a00 */
[----:B------:R-:W5:Y:S01]  /*eb90*/  LDCU.64 UR8, c[0x4][0x470] ;  /* 0x01008e00ff0877ac */ /* 0x000f620008000a00 */
[----:B---3--:R-:W-:Y:S01]  /*eba0*/  MOV R4, UR4 ;  /* 0x0000000400047c02 */ /* 0x008fe20008000f00 */
[----:B------:R-:W-:Y:S01]  /*ebb0*/  IMAD.U32 R5, RZ, RZ, UR5 ;  /* 0x00000005ff057e24 */ /* 0x000fe2000f8e00ff */
[----:B----4-:R-:W-:-:S02]  /*ebc0*/  MOV R6, UR6 ;  /* 0x0000000600067c02 */ /* 0x010fc40008000f00 */
[----:B012---:R-:W-:Y:S02]  /*ebd0*/  MOV R7, UR7 ;  /* 0x0000000700077c02 */ /* 0x007fe40008000f00 */
[----:B-----5:R-:W-:Y:S01]  /*ebe0*/  MOV R10, UR8 ;  /* 0x00000008000a7c02 */ /* 0x020fe20008000f00 */
[----:B------:R-:W-:-:S07]  /*ebf0*/  IMAD.U32 R11, RZ, RZ, UR9 ;  /* 0x00000009ff0b7e24 */ /* 0x000fce000f8e00ff */
[----:B------:R-:W-:-:S07]  /*ec00*/  LEPC R20, `(.L_x_2064) ;  /* 0x000000001014794e */ /* 0x000fce0000000000 */
[----:B------:R-:W-:Y:S05]  /*ec10*/  CALL.ABS.NOINC R2 ;  /* 0x0000000002007343 */ /* 0x000fea0003c00000 */
.L_x_2064:
[----:B------:R-:W3:Y:S02]  /*ec20*/  LDCU.64 UR4, c[0x0][0x758] ;  /* 0x0000eb00ff0477ac */ /* 0x000ee40008000a00 */
[----:B---3--:R-:W-:-:S05]  /*ec30*/  IADD3 R2, P0, PT, R17, UR4, RZ ;  /* 0x0000000411027c10 */ /* 0x008fca000ff1e0ff */
[----:B------:R-:W-:-:S05]  /*ec40*/  IMAD.X R3, RZ, RZ, UR5, P0 ;  /* 0x00000005ff037e24 */ /* 0x000fca00080e06ff */
[----:B------:R-:W-:Y:S01]  /*ec50*/  STG.E.U16 desc[UR36][R2.64], R16 ;  /* 0x0000001002007986 */ /* 0x000fe2000c101524 */
[----:B------:R-:W-:Y:S05]  /*ec60*/  EXIT ;  /* 0x000000000000794d */ /* 0x000fea0003800000 */
.L_x_2063:
[----:B------:R-:W-:Y:S01]  /*ec70*/  STG.E.U16 desc[UR36][R2.64], R16 ;  /* 0x0000001002007986 */ /* 0x000fe2000c101524 */
[----:B------:R-:W-:Y:S05]  /*ec80*/  EXIT ;  /* 0x000000000000794d */ /* 0x000fea0003800000 */
.L_x_2061:
[----:B------:R-:W3:Y:S01]  /*ec90*/  LDCU.U8 UR4, c[0x0][0x788] ;  /* 0x0000f100ff0477ac */ /* 0x000ee20008000000 */
[----:B------:R-:W4:Y:S01]  /*eca0*/  LDCU.U8 UR5, c[0x0][0x789] ;  /* 0x0000f120ff0577ac */ /* 0x000f220008000000 */
[----:B---3--:R-:W-:Y:S02]  /*ecb0*/  UISETP.NE.AND UP0, UPT, UR4, URZ, UPT ;  /* 0x000000ff0400728c */ /* 0x008fe4000bf05270 */
[----:B----4-:R-:W-:-:S07]  /*ecc0*/  UISETP.NE.AND UP1, UPT, UR5, URZ, UPT ;  /* 0x000000ff0500728c */ /* 0x010fce000bf25270 */
[----:B------:R-:W-:Y:S05]  /*ecd0*/  BRA.U !UP0, `(.L_x_2065) ;  /* 0x0000000108187547 */ /* 0x000fea000b800000 */
[----:B------:R-:W3:Y:S01]  /*ece0*/  LDG.E.U16 R0, desc[UR36][R2.64] ;  /* 0x0000002402007981 */ /* 0x000ee2000c1e1500 */
[----:B------:R-:W-:Y:S02]  /*ecf0*/  HADD2.F32 R5, -RZ, R16.H0_H0 ;  /* 0x20000010ff057230 */ /* 0x000fe40000004100 */
[----:B---3--:R-:W-:-:S05]  /*ed00*/  HADD2.F32 R0, -RZ, R0.H0_H0 ;  /* 0x20000000ff007230 */ /* 0x008fca0000004100 */
[----:B------:R-:W-:-:S05]  /*ed10*/  FMUL.FTZ R0, R5, R0 ;  /* 0x0000000005007220 */ /* 0x000fca0000410000 */
[----:B------:R-:W-:-:S04]  /*ed20*/  F2FP.F16.F32.PACK_AB R0, RZ, R0 ;  /* 0x00000000ff00723e */ /* 0x000fc800000000ff */
[----:B012---:R-:W-:-:S07]  /*ed30*/  PRMT R16, R0, 0x7610, R16 ;  /* 0x0000761000107816 */ /* 0x007fce0000000010 */
.L_x_2065:
[----:B------:R-:W-:Y:S05]  /*ed40*/  BRA.U !UP1, `(.L_x_2066) ;  /* 0x0000000109607547 */ /* 0x000fea000b800000 */
[----:B------:R-:W3:Y:S02]  /*ed50*/  LDCU UR4, c[0x0][0x78c] ;  /* 0x0000f180ff0477ac */ /* 0x000ee40008000800 */
[----:B---3--:R-:W-:-:S09]  /*ed60*/  UISETP.NE.AND UP0, UPT, UR4, 0x1, UPT ;  /* 0x000000010400788c */ /* 0x008fd2000bf05270 */
[----:B------:R-:W-:Y:S05]  /*ed70*/  BRA.U !UP0, `(.L_x_2067) ;  /* 0x0000000108407547 */ /* 0x000fea000b800000 */
[----:B------:R-:W-:Y:S01]  /*ed80*/  MOV R2, 0x660 ;  /* 0x0000066000027802 */ /* 0x000fe20000000f00 */
[----:B------:R-:W3:Y:S01]  /*ed90*/  LDCU.64 UR4, c[0x4][0x650] ;  /* 0x0100ca00ff0477ac */ /* 0x000ee20008000a00 */
[----:B------:R-:W-:Y:S02]  /*eda0*/  HFMA2 R8, -RZ, RZ, 0, 4.4763088226318359375e-05 ;  /* 0x000002efff087431 */ /* 0x000fe400000001ff */
[----:B------:R-:W-:Y:S01]  /*edb0*/  IMAD.MOV.U32 R12, RZ, RZ, 0x1 ;  /* 0x00000001ff0c7424 */ /* 0x000fe200078e00ff */
[----:B------:R-:W-:Y:S01]  /*edc0*/  MOV R13, RZ ;  /* 0x000000ff000d7202 */ /* 0x000fe20000000f00 */
[----:B------:R-:W4:Y:S01]  /*edd0*/  LDCU.64 UR6, c[0x4][0x640] ;  /* 0x0100c800ff0677ac */ /* 0x000f220008000a00 */
[----:B------:R-:W0:Y:S01]  /*ede0*/  LDC.64 R2, c[0x4][R2] ;  /* 0x0100000002027b82 */ /* 0x000e220000000a00 */
[----:B------:R-:W5:Y:S01]  /*edf0*/  LDCU.64 UR8, c[0x4][0x470] ;  /* 0x01008e00ff0877ac */ /* 0x000f620008000a00 */
[----:B---3--:R-:W-:Y:S02]  /*ee00*/  MOV R4, UR4 ;  /* 0x0000000400047c02 */ /* 0x008fe40008000f00 */
[----:B------:R-:W-:-:S02]  /*ee10*/  MOV R5, UR5 ;  /* 0x0000000500057c02 */ /* 0x000fc40008000f00 */
[----:B----4-:R-:W-:Y:S01]  /*ee20*/  MOV R6, UR6 ;  /* 0x0000000600067c02 */ /* 0x010fe20008000f00 */
[----:B012---:R-:W-:Y:S01]  /*ee30*/  IMAD.U32 R7, RZ, RZ, UR7 ;  /* 0x00000007ff077e24 */ /* 0x007fe2000f8e00ff */
[----:B-----5:R-:W-:Y:S02]  /*ee40*/  MOV R10, UR8 ;  /* 0x00000008000a7c02 */ /* 0x020fe40008000f00 */
[----:B------:R-:W-:-:S07]  /*ee50*/  MOV R11, UR9 ;  /* 0x00000009000b7c02 */ /* 0x000fce0008000f00 */
[----:B------:R-:W-:-:S07]  /*ee60*/  LEPC R20, `(.L_x_2067) ;  /* 0x000000001014794e */ /* 0x000fce0000000000 */
[----:B------:R-:W-:Y:S05]  /*ee70*/  CALL.ABS.NOINC R2 ;  /* 0x0000000002007343 */ /* 0x000fea0003c00000 */
.L_x_2067:
[----:B------:R-:W3:Y:S02]  /*ee80*/  LDCU.64 UR4, c[0x0][0x758] ;  /* 0x0000eb00ff0477ac */ /* 0x000ee40008000a00 */
[----:B---3--:R-:W-:-:S04]  /*ee90*/  IADD3 R2, P0, PT, R17, UR4, RZ ;  /* 0x0000000411027c10 */ /* 0x008fc8000ff1e0ff */
[----:B------:R-:W-:-:S05]  /*eea0*/  IADD3.X R3, PT, PT, RZ, UR5, RZ, P0, !PT ;  /* 0x00000005ff037c10 */ /* 0x000fca00087fe4ff */
[----:B------:R-:W-:Y:S01]  /*eeb0*/  STG.E.U16 desc[UR36][R2.64], R16 ;  /* 0x0000001002007986 */ /* 0x000fe2000c101524 */
[----:B------:R-:W-:Y:S05]  /*eec0*/  EXIT ;  /* 0x000000000000794d */ /* 0x000fea0003800000 */
.L_x_2066:
[----:B------:R-:W-:Y:S01]  /*eed0*/  STG.E.U16 desc[UR36][R2.64], R16 ;  /* 0x0000001002007986 */ /* 0x000fe2000c101524 */
[----:B------:R-:W-:Y:S05]  /*eee0*/  EXIT ;  /* 0x000000000000794d */ /* 0x000fea0003800000 */
.L_x_2043:
        /* <DEDUP_REMOVED lines=23> */
[----:B------:R-:W-:Y:S02]  /*f060*/  HADD2.F32 R5, -RZ, R16.H0_H0 ;  /* 0x20000010ff057230 */ /* 0x000fe40000004100 */
[----:B--2---:R-:W-:-:S05]  /*f070*/  HADD2.F32 R0, -RZ, R0.H0_H0 ;  /* 0x20000000ff007230 */ /* 0x004fca0000004100 */
[----:B------:R-:W-:-:S05]  /*f080*/  FMUL.FTZ R0, R5, R0 ;  /* 0x0000000005007220 */ /* 0x000fca0000410000 */
[----:B------:R-:W-:-:S04]  /*f090*/  F2FP.F16.F32.PACK_AB R0, RZ, R0 ;  /* 0x00000000ff00723e */ /* 0x000fc800000000ff */
[----:B------:R-:W-:-:S07]  /*f0a0*/  PRMT R16, R0, 0x7610, R16 ;  /* 0x0000761000107816 */ /* 0x000fce0000000010 */
.L_x_2069:
[----:B------:R-:W-:Y:S05]  /*f0b0*/  BRA.U !UP1, `(.L_x_2070) ;  /* 0x0000000109607547 */ /* 0x000fea000b800000 */
[----:B------:R-:W0:Y:S02]  /*f0c0*/  LDCU UR4, c[0x0][0x78c] ;  /* 0x0000f180ff0477ac */ /* 0x000e240008000800 */
[----:B0-----:R-:W-:-:S09]  /*f0d0*/  UISETP.NE.AND UP0, UPT, UR4, 0x1, UPT ;  /* 0x000000010400788c */ /* 0x001fd2000bf05270 */
[----:B------:R-:W-:Y:S05]  /*f0e0*/  BRA.U !UP0, `(.L_x_2071) ;  /* 0x0000000108407547 */ /* 0x000fea000b800000 */
[----:B------:R-:W-:Y:S01]  /*f0f0*/  MOV R2, 0x660 ;  /* 0x0000066000027802 */ /* 0x000fe20000000f00 */
[----:B------:R-:W0:Y:S01]  /*f100*/  LDCU.64 UR4, c[0x4][0x650] ;  /* 0x0100ca00ff0477ac */ /* 0x000e220008000a00 */
[----:B------:R-:W-:Y:S01]  /*f110*/  HFMA2 R8, -RZ, RZ, 0, 4.4763088226318359375e-05 ;  /* 0x000002efff087431 */ /* 0x000fe200000001ff */
[----:B------:R-:W-:Y:S01]  /*f120*/  MOV R12, 0x1 ;  /* 0x00000001000c7802 */ /* 0x000fe20000000f00 */
[----:B------:R-:W-:Y:S01]  /*f130*/  IMAD.MOV.U32 R13, RZ, RZ, RZ ;  /* 0x000000ffff0d7224 */ /* 0x000fe200078e00ff */
[----:B------:R-:W1:Y:S01]  /*f140*/  LDCU.64 UR6, c[0x4][0x640] ;  /* 0x0100c800ff0677ac */ /* 0x000e620008000a00 */
[----:B------:R-:W2:Y:S01]  /*f150*/  LDC.64 R2, c[0x4][R2] ;  /* 0x0100000002027b82 */ /* 0x000ea20000000a00 */
[----:B------:R-:W3:Y:S01]  /*f160*/  LDCU.64 UR8, c[0x4][0x470] ;  /* 0x01008e00ff0877ac */ /* 0x000ee20008000a00 */
[----:B0-----:R-:W-:Y:S01]  /*f170*/  IMAD.U32 R4, RZ, RZ, UR4 ;  /* 0x00000004ff047e24 */ /* 0x001fe2000f8e00ff */
[----:B------:R-:W-:Y:S02]  /*f180*/  MOV R5, UR5 ;  /* 0x0000000500057c02 */ /* 0x000fe40008000f00 */
[----:B-1----:R-:W-:-:S02]  /*f190*/  MOV R6, UR6 ;  /* 0x0000000600067c02 */ /* 0x002fc40008000f00 */
[----:B------:R-:W-:Y:S01]  /*f1a0*/  MOV R7, UR7 ;  /* 0x0000000700077c02 */ /* 0x000fe20008000f00 */
[----:B---3--:R-:W-:Y:S01]  /*f1b0*/  IMAD.U32 R10, RZ, RZ, UR8 ;  /* 0x00000008ff0a7e24 */ /* 0x008fe2000f8e00ff */
[----:B------:R-:W-:-:S07]  /*f1c0*/  MOV R11, UR9 ;  /* 0x00000009000b7c02 */ /* 0x000fce0008000f00 */
[----:B------:R-:W-:-:S07]  /*f1d0*/  LEPC R20, `(.L_x_2071) ;  /* 0x000000001014794e */ /* 0x000fce0000000000 */
[----:B--2---:R-:W-:Y:S05]  /*f1e0*/  CALL.ABS.NOINC R2 ;  /* 0x0000000002007343 */ /* 0x004fea0003c00000 */
.L_x_2071:
[----:B------:R-:W0:Y:S02]  /*f1f0*/  LDCU.64 UR4, c[0x0][0x758] ;  /* 0x0000eb00ff0477ac */ /* 0x000e240008000a00 */
[----:B0-----:R-:W-:-:S04]  /*f200*/  IADD3 R2, P0, PT, R17, UR4, RZ ;  /* 0x0000000411027c10 */ /* 0x001fc8000ff1e0ff */
[----:B------:R-:W-:-:S05]  /*f210*/  IADD3.X R3, PT, PT, RZ, UR5, RZ, P0, !PT ;  /* 0x00000005ff037c10 */ /* 0x000fca00087fe4ff */
[----:B------:R-:W-:Y:S01]  /*f220*/  STG.E.U16 desc[UR36][R2.64], R16 ;  /* 0x0000001002007986 */ /* 0x000fe2000c101524 */
[----:B------:R-:W-:Y:S05]  /*f230*/  EXIT ;  /* 0x000000000000794d */ /* 0x000fea0003800000 */
.L_x_2070:
[----:B------:R-:W-:Y:S01]  /*f240*/  STG.E.U16 desc[UR36][R2.64], R16 ;  /* 0x0000001002007986 */ /* 0x000fe2000c101524 */
[----:B------:R-:W-:Y:S05]  /*f250*/  EXIT ;  /* 0x000000000000794d */ /* 0x000fea0003800000 */
.L_x_2068:
[----:B------:R-:W0:Y:S01]  /*f260*/  LDCU.U8 UR4, c[0x0][0x788] ;  /* 0x0000f100ff0477ac */ /* 0x000e220008000000 */
[----:B------:R-:W1:Y:S01]  /*f270*/  LDCU.U8 UR5, c[0x0][0x789] ;  /* 0x0000f120ff0577ac */ /* 0x000e620008000000 */
[----:B0-----:R-:W-:Y:S02]  /*f280*/  UISETP.NE.AND UP0, UPT, UR4, URZ, UPT ;  /* 0x000000ff0400728c */ /* 0x001fe4000bf05270 */
[----:B-1----:R-:W-:-:S07]  /*f290*/  UISETP.NE.AND UP1, UPT, UR5, URZ, UPT ;  /* 0x000000ff0500728c */ /* 0x002fce000bf25270 */
[----:B------:R-:W-:Y:S05]  /*f2a0*/  BRA.U !UP0, `(.L_x_2072) ;  /* 0x0000000108187547 */ /* 0x000fea000b800000 */
[----:B------:R-:W2:Y:S01]  /*f2b0*/  LDG.E.U16 R0, desc[UR36][R2.64] ;  /* 0x0000002402007981 */ /* 0x000ea2000c1e1500 */
[----:B------:R-:W-:Y:S02]  /*f2c0*/  HADD2.F32 R5, -RZ, R16.H0_H0 ;  /* 0x20000010ff057230 */ /* 0x000fe40000004100 */
[----:B--2---:R-:W-:-:S05]  /*f2d0*/  HADD2.F32 R0, -RZ, R0.H0_H0 ;  /* 0x20000000ff007230 */ /* 0x004fca0000004100 */
[----:B------:R-:W-:-:S05]  /*f2e0*/  FMUL.FTZ R0, R5, R0 ;  /* 0x0000000005007220 */ /* 0x000fca0000410000 */
[----:B------:R-:W-:-:S04]  /*f2f0*/  F2FP.F16.F32.PACK_AB R0, RZ, R0 ;  /* 0x00000000ff00723e */ /* 0x000fc800000000ff */
[----:B------:R-:W-:-:S07]  /*f300*/  PRMT R16, R0, 0x7610, R16 ;  /* 0x0000761000107816 */ /* 0x000fce0000000010 */
.L_x_2072:
[----:B------:R-:W-:Y:S05]  /*f310*/  BRA.U !UP1, `(.L_x_2073) ;  /* 0x0000000109607547 */ /* 0x000fea000b800000 */
[----:B------:R-:W0:Y:S02]  /*f320*/  LDCU UR4, c[0x0][0x78c] ;  /* 0x0000f180ff0477ac */ /* 0x000e240008000800 */
[----:B0-----:R-:W-:-:S09]  /*f330*/  UISETP.NE.AND UP0, UPT, UR4, 0x1, UPT ;  /* 0x000000010400788c */ /* 0x001fd2000bf05270 */
[----:B------:R-:W-:Y:S05]  /*f340*/  BRA.U !UP0, `(.L_x_2074) ;  /* 0x0000000108407547 */ /* 0x000fea000b800000 */
[----:B------:R-:W-:Y:S01]  /*f350*/  MOV R2, 0x660 ;  /* 0x0000066000027802 */ /* 0x000fe20000000f00 */
[----:B------:R-:W0:Y:S01]  /*f360*/  LDCU.64 UR4, c[0x4][0x650] ;  /* 0x0100ca00ff0477ac */ /* 0x000e220008000a00 */
[----:B------:R-:W-:Y:S02]  /*f370*/  HFMA2 R12, -RZ, RZ, 0, 5.9604644775390625e-08 ;  /* 0x00000001ff0c7431 */ /* 0x000fe400000001ff */
[----:B------:R-:W-:Y:S01]  /*f380*/  IMAD.MOV.U32 R8, RZ, RZ, 0x2ef ;  /* 0x000002efff087424 */ /* 0x000fe200078e00ff */
[----:B------:R-:W-:Y:S01]  /*f390*/  MOV R13, RZ ;  /* 0x000000ff000d7202 */ /* 0x000fe20000000f00 */
[----:B------:R-:W1:Y:S01]  /*f3a0*/  LDCU.64 UR6, c[0x4][0x640] ;  /* 0x0100c800ff0677ac */ /* 0x000e620008000a00 */
[----:B------:R-:W2:Y:S01]  /*f3b0*/  LDC.64 R2, c[0x4][R2] ;  /* 0x0100000002027b82 */ /* 0x000ea20000000a00 */
[----:B------:R-:W3:Y:S01]  /*f3c0*/  LDCU.64 UR8, c[0x4][0x470] ;  /* 0x01008e00ff0877ac */ /* 0x000ee20008000a00 */
[----:B0-----:R-:W-:Y:S02]  /*f3d0*/  MOV R4, UR4 ;  /* 0x0000000400047c02 */ /* 0x001fe40008000f00 */
[----:B------:R-:W-:Y:S01]  /*f3e0*/  MOV R5, UR5 ;  /* 0x0000000500057c02 */ /* 0x000fe20008000f00 */
[----:B-1----:R-:W-:Y:S01]  /*f3f0*/  IMAD.U32 R6, RZ, RZ, UR6 ;  /* 0x00000006ff067e24 */ /* 0x002fe2000f8e00ff */
[----:B------:R-:W-:-:S02]  /*f400*/  MOV R7, UR7 ;  /* 0x0000000700077c02 */ /* 0x000fc40008000f00 */
[----:B---3--:R-:W-:Y:S02]  /*f410*/  MOV R10, UR8 ;  /* 0x00000008000a7c02 */ /* 0x008fe40008000f00 */
[----:B------:R-:W-:-:S07]  /*f420*/  MOV R11, UR9 ;  /* 0x00000009000b7c02 */ /* 0x000fce0008000f00 */
[----:B------:R-:W-:-:S07]  /*f430*/  LEPC R20, `(.L_x_2074) ;  /* 0x000000001014794e */ /* 0x000fce0000000000 */
[----:B--2---:R-:W-:Y:S05]  /*f440*/  CALL.ABS.NOINC R2 ;  /* 0x0000000002007343 */ /* 0x004fea0003c00000 */
.L_x_2074:
[----:B------:R-:W0:Y:S02]  /*f450*/  LDCU.64 UR4, c[0x0][0x758] ;  /* 0x0000eb00ff0477ac */ /* 0x000e240008000a00 */
[----:B0-----:R-:W-:-:S04]  /*f460*/  IADD3 R2, P0, PT, R17, UR4, RZ ;  /* 0x0000000411027c10 */ /* 0x001fc8000ff1e0ff */
[----:B------:R-:W-:-:S05]  /*f470*/  IADD3.X R3, PT, PT, RZ, UR5, RZ, P0, !PT ;  /* 0x00000005ff037c10 */ /* 0x000fca00087fe4ff */
[----:B------:R-:W-:Y:S01]  /*f480*/  STG.E.U16 desc[UR36][R2.64], R16 ;  /* 0x0000001002007986 */ /* 0x000fe2000c101524 */
[----:B------:R-:W-:Y:S05]  /*f490*/  EXIT ;  /* 0x000000000000794d */ /* 0x000fea0003800000 */
.L_x_2073:
[----:B------:R-:W-:Y:S01]  /*f4a0*/  STG.E.U16 desc[UR36][R2.64], R16 ;  /* 0x0000001002007986 */ /* 0x000fe2000c101524 */
[----:B------:R-:W-:Y:S05]  /*f4b0*/  EXIT ;  /* 0x000000000000794d */ /* 0x000fea0003800000 */
.L_x_2075:
        /* <DEDUP_REMOVED lines=12> */
.L_x_8853:


//--------------------- .text._ZN2at6native13reduce_kernelILi256ELi2ENS0_8ReduceOpIN3c104HalfENS0_14func_wrapper_tIS4_NS0_55_GLOBAL__N__0955718d_22_SparseCsrTensorMath_cu_868dd54514ReductionMulOpIS4_EEEEjS4_Li4ELi4EEEEEvT1_ --------------------------
	.section	.text._ZN2at6native13reduce_kernelILi256ELi2ENS0_8ReduceOpIN3c104HalfENS0_14func_wrapper_tIS4_NS0_55_GLOBAL__N__0955718d_22_SparseCsrTensorMath_cu_868dd54514ReductionMulOpIS4_EEEEjS4_Li4ELi4EEEEEvT1_,"ax",@progbits
	.align	128
.text._ZN2at6native13reduce_kernelILi256ELi2ENS0_8ReduceOpIN3c104HalfENS0_14func_wrapper_tIS4_NS0_55_GLOBAL__N__0955718d_22_SparseCsrTensorMath_cu_868dd54514ReductionMulOpIS4_EEEEjS4_Li4ELi4EEEEEvT1_:
        .type           _ZN2at6native13reduce_kernelILi256ELi2ENS0_8ReduceOpIN3c104HalfENS0_14func_wrapper_tIS4_NS0_55_GLOBAL__N__0955718d_22_SparseCsrTensorMath_cu_868dd54514ReductionMulOpIS4_EEEEjS4_Li4ELi4EEEEEvT1_,@function
        .size           _ZN2at6native13reduce_kernelILi256ELi2ENS0_8ReduceOpIN3c104HalfENS0_14func_wrapper_tIS4_NS0_55_GLOBAL__N__0955718d_22_SparseCsrTensorMath_cu_868dd54514ReductionMulOpIS4_EEEEjS4_Li4ELi4EEEEEvT1_,(.L_x_8854 - _ZN2at6native13reduce_kernelILi256ELi2ENS0_8ReduceOpIN3c104HalfENS0_14func_wrapper_tIS4_NS0_55_GLOBAL__N__0955718d_22_SparseCsrTensorMath_cu_868dd54514ReductionMulOpIS4_EEEEjS4_Li4ELi4EEEEEvT1_)
        .other          _ZN2at6native13reduce_kernelILi256ELi2ENS0_8ReduceOpIN3c104HalfENS0_14func_wrapper_tIS4_NS0_55_GLOBAL__N__0955718d_22_SparseCsrTensorMath_cu_868dd54514ReductionMulOpIS4_EEEEjS4_Li4ELi4EEEEEvT1_,@"STO_CUDA_ENTRY STV_DEFAULT"
_ZN2at6native13reduce_kernelILi256ELi2ENS0_8ReduceOpIN3c104HalfENS0_14func_wrapper_tIS4_NS0_55_GLOBAL__N__0955718d_22_SparseCsrTensorMath_cu_868dd54514ReductionMulOpIS4_EEEEjS4_Li4ELi4EEEEEvT1_:
        /* <DEDUP_REMOVED lines=16> */
[----:B------:R-:W-:-:S03]  /*0100*/  IMAD R25, R2, UR9, R25 ;  /* 0x0000000902197c24 */ /* 0x000fc6000f8e0219 */
[----:B------:R-:W-:Y:S01]  /*0110*/  SHF.L.U32 R5, R0, 0x1, RZ ;  /* 0x0000000100057819 */ /* 0x000fe200000006ff */
[----:B------:R-:W-:Y:S06]  /*0120*/  BRA.U !UP0, `(.L_x_2076) ;  /* 0x0000001108547547 */ /* 0x000fec000b800000 */
[----:B------:R-:W1:Y:S01]  /*0130*/  LDCU.64 UR6, c[0x0][0x560] ;  /* 0x0000ac00ff0677ac */ /* 0x000e620008000a00 */
[----:B------:R-:W-:Y:S01]  /*0140*/  IMAD.MOV.U32 R4, RZ, RZ, RZ ;  /* 0x000000ffff047224 */ /* 0x000fe200078e00ff */
[----:B------:R-:W2:Y:S01]  /*0150*/  LDCU UR5, c[0x0][0x55c] ;  /* 0x0000ab80ff0577ac */ /* 0x000ea20008000800 */
[----:B------:R-:W3:Y:S01]  /*0160*/  LDCU UR8, c[0x0][0x68c] ;  /* 0x0000d180ff0877ac */ /* 0x000ee20008000800 */
[----:B------:R-:W-:-:S04]  /*0170*/  UIADD3 UR4, UPT, UPT, UR4, -0x1, URZ ;  /* 0xffffffff04047890 */ /* 0x000fc8000fffe0ff */
        /* <DEDUP_REMOVED lines=272> */
.L_x_2076:
        /* <DEDUP_REMOVED lines=15> */
[----:B------:R-:W-:Y:S01]  /*1370*/  HFMA2 R8, -RZ, RZ, 0, 2.8789043426513671875e-05 ;  /* 0x000001e3ff087431 */ /* 0x000fe200000001ff */
[----:B------:R-:W-:Y:S01]  /*1380*/  MOV R12, 0x1 ;  /* 0x00000001000c7802 */ /* 0x000fe20000000f00 */
[----:B------:R-:W-:Y:S01]  /*1390*/  IMAD.MOV.U32 R13, RZ, RZ, RZ ;  /* 0x000000ffff0d7224 */ /* 0x000fe200078e00ff */
[----:B------:R-:W2:Y:S01]  /*13a0*/  LDCU.64 UR6, c[0x4][0x640] ;  /* 0x0100c800ff0677ac */ /* 0x000ea20008000a00 */
[----:B------:R-:W3:Y:S01]  /*13b0*/  LDC.64 R14, c[0x4][R14] ;  /* 0x010000000e0e7b82 */ /* 0x000ee20000000a00 */
[----:B------:R-:W4:Y:S01]  /*13c0*/  LDCU.64 UR8, c[0x4][0x480] ;  /* 0x01009000ff0877ac */ /* 0x000f220008000a00 */
[----:B-1----:R-:W-:Y:S02]  /*13d0*/  MOV R4, UR4 ;  /* 0x0000000400047c02 */ /* 0x002fe40008000f00 */
[----:B------:R-:W-:Y:S01]  /*13e0*/  MOV R5, UR5 ;  /* 0x0000000500057c02 */ /* 0x000fe20008000f00 */
[----:B--2---:R-:W-:Y:S01]  /*13f0*/  IMAD.U32 R6, RZ, RZ, UR6 ;  /* 0x00000006ff067e24 */ /* 0x004fe2000f8e00ff */
[----:B------:R-:W-:-:S02]  /*1400*/  MOV R7, UR7 ;  /* 0x0000000700077c02 */ /* 0x000fc40008000f00 */
[----:B----4-:R-:W-:Y:S01]  /*1410*/  MOV R10, UR8 ;  /* 0x00000008000a7c02 */ /* 0x010fe20008000f00 */
[----:B------:R-:W-:-:S07]  /*1420*/  IMAD.U32 R11, RZ, RZ, UR9 ;  /* 0x00000009ff0b7e24 */ /* 0x000fce000f8e00ff */
[----:B------:R-:W-:-:S07]  /*1430*/  LEPC R20, `(.L_x_2080) ;  /* 0x000000001014794e */ /* 0x000fce0000000000 */
[----:B0--3--:R-:W-:Y:S05]  /*1440*/  CALL.ABS.NOINC R14 ;  /* 0x000000000e007343 */ /* 0x009fea0003c00000 */
.L_x_2080:
[----:B------:R-:W0:Y:S01]  /*1450*/  LDC.U16 R8, c[0x0][0x382] ;  /* 0x0000e080ff087b82 */ /* 0x000e220000000400 */
[----:B------:R-:W1:Y:S01]  /*1460*/  LDCU UR4, c[0x0][0x388] ;  /* 0x00007100ff0477ac */ /* 0x000e620008000800 */
[----:B------:R-:W-:Y:S01]  /*1470*/  SHF.R.U32.HI R0, RZ, 0x1, R16 ;  /* 0x00000001ff007819 */ /* 0x000fe20000011610 */
[----:B------:R-:W-:Y:S03]  /*1480*/  BSSY.RECONVERGENT B0, `(.L_x_2081) ;  /* 0x0000023000007945 */ /* 0x000fe60003800200 */
[----:B------:R-:W-:Y:S02]  /*1490*/  LOP3.LUT P0, R7, R0, 0x3, RZ, 0xc0, !PT ;  /* 0x0000000300077812 */ /* 0x000fe4000780c0ff */
[----:B-1----:R-:W-:Y:S02]  /*14a0*/  MOV R3, UR4 ;  /* 0x0000000400037c02 */ /* 0x002fe40008000f00 */
[----:B0-----:R-:W-:Y:S01]  /*14b0*/  MOV R0, R8 ;  /* 0x0000000800007202 */ /* 0x001fe20000000f00 */
[----:B------:R-:W-:-:S08]  /*14c0*/  IMAD.MOV.U32 R6, RZ, RZ, R8 ;  /* 0x000000ffff067224 */ /* 0x000fd000078e0008 */
[----:B------:R-:W-:Y:S05]  /*14d0*/  @!P0 BRA `(.L_x_2082) ;  /* 0x0000000000748947 */ /* 0x000fea0003800000 */
[C---:B------:R-:W-:Y:S01]  /*14e0*/  ISETP.GT.U32.AND P0, PT, R18.reuse, 0x3, PT ;  /* 0x000000031200780c */ /* 0x040fe20003f04070 */
[----:B------:R-:W-:Y:S01]  /*14f0*/  BSSY.RECONVERGENT B1, `(.L_x_2083) ;  /* 0x0000017000017945 */ /* 0x000fe20003800200 */
[----:B------:R-:W-:Y:S02]  /*1500*/  IADD3 R3, PT, PT, -R7, RZ, RZ ;  /* 0x000000ff07037210 */ /* 0x000fe40007ffe1ff */
[----:B------:R-:W-:Y:S02]  /*1510*/  ISETP.LT.U32.OR P0, PT, R18, R7, P0 ;  /* 0x000000071200720c */ /* 0x000fe40000701470 */
[----:B------:R-:W-:Y:S01]  /*1520*/  MOV R6, R8 ;  /* 0x0000000800067202 */ /* 0x000fe20000000f00 */
[----:B------:R-:W-:-:S10]  /*1530*/  IMAD.WIDE R16, R3, 0x2, R16 ;  /* 0x0000000203107825 */ /* 0x000fd400078e0210 */
[----:B------:R-:W-:Y:S05]  /*1540*/  @P0 BRA `(.L_x_2084) ;  /* 0x0000000000440947 */ /* 0x000fea0003800000 */
[----:B------:R-:W0:Y:S01]  /*1550*/  LDCU UR4, c[0x0][0x3a0] ;  /* 0x00007400ff0477ac */ /* 0x000e220008000800 */
[----:B------:R-:W-:Y:S01]  /*1560*/  ISETP.NE.AND P1, PT, R23, RZ, PT ;  /* 0x000000ff1700720c */ /* 0x000fe20003f25270 */
[----:B------:R-:W-:Y:S01]  /*1570*/  IMAD.MOV.U32 R6, RZ, RZ, R8 ;  /* 0x000000ffff067224 */ /* 0x000fe200078e0008 */
[----:B0-----:R-:W-:-:S13]  /*1580*/  ISETP.NE.AND P0, PT, RZ, UR4, PT ;  /* 0x00000004ff007c0c */ /* 0x001fda000bf05270 */
[----:B------:R-:W-:Y:S05]  /*1590*/  @P0 BRA P1, `(.L_x_2084) ;  /* 0x0000000000300947 */ /* 0x000fea0000800000 */
[----:B------:R-:W0:Y:S01]  /*15a0*/  LDCU UR4, c[0x0][0x3a4] ;  /* 0x00007480ff0477ac */ /* 0x000e220008000800 */
[----:B------:R-:W-:Y:S02]  /*15b0*/  ISETP.NE.AND P1, PT, R2, RZ, PT ;  /* 0x000000ff0200720c */ /* 0x000fe40003f25270 */
[----:B------:R-:W-:Y:S02]  /*15c0*/  MOV R6, R8 ;  /* 0x0000000800067202 */ /* 0x000fe40000000f00 */
[----:B0-----:R-:W-:-:S13]  /*15d0*/  ISETP.NE.AND P0, PT, RZ, UR4, PT ;  /* 0x00000004ff007c0c */ /* 0x001fda000bf05270 */
        /* <DEDUP_REMOVED lines=8> */
.L_x_2084:
[----:B------:R-:W-:Y:S05]  /*1660*/  BSYNC.RECONVERGENT B1 ;  /* 0x0000000000017941 */ /* 0x000fea0003800200 */
.L_x_2083:
[----:B------:R-:W0:Y:S01]  /*1670*/  LDC R4, c[0x0][0x388] ;  /* 0x0000e200ff047b82 */ /* 0x000e220000000800 */
[----:B------:R-:W-:-:S04]  /*1680*/  IADD3 R16, P0, PT, R16, 0x8, RZ ;  /* 0x0000000810107810 */ /* 0x000fc80007f1e0ff */
[----:B------:R-:W-:Y:S02]  /*1690*/  IADD3.X R17, PT, PT, RZ, R17, RZ, P0, !PT ;  /* 0x00000011ff117210 */ /* 0x000fe400007fe4ff */
[----:B0-----:R-:W-:-:S07]  /*16a0*/  IADD3 R3, PT, PT, R7, -0x4, R4 ;  /* 0xfffffffc07037810 */ /* 0x001fce0007ffe004 */
.L_x_2082:
[----:B------:R-:W-:Y:S05]  /*16b0*/  BSYNC.RECONVERGENT B0 ;  /* 0x0000000000007941 */ /* 0x000fea0003800200 */
.L_x_2081:
        /* <DEDUP_REMOVED lines=16> */
.L_x_2087:
        /* <DEDUP_REMOVED lines=23> */
.L_x_2086:
[----:B------:R-:W-:Y:S05]  /*1930*/  BSYNC.RECONVERGENT B0 ;  /* 0x0000000000007941 */ /* 0x000fea0003800200 */
.L_x_2085:
        /* <DEDUP_REMOVED lines=13> */
.L_x_2089:
[----:B------:R-:W-:Y:S05]  /*1a10*/  BSYNC.RECONVERGENT B0 ;  /* 0x0000000000007941 */ /* 0x000fea0003800200 */
.L_x_2088:
[----:B------:R-:W-:Y:S01]  /*1a20*/  HADD2.F32 R6, -RZ, R6.H0_H0 ;  /* 0x20000006ff067230 */ /* 0x000fe20000004100 */
[----:B------:R-:W-:Y:S01]  /*1a30*/  PRMT R17, RZ, 0x7610, R17 ;  /* 0x00007610ff117816 */ /* 0x000fe20000000011 */
        /* <DEDUP_REMOVED lines=13> */
.L_x_2079:
        /* <DEDUP_REMOVED lines=14> */
[----:B------:R-:W-:Y:S01]  /*1bf0*/  IMAD.MOV.U32 R11, RZ, RZ, R10 ;  /* 0x000000ffff0b7224 */ /* 0x000fe200078e000a */
[-C--:B------:R-:W-:Y:S02]  /*1c00*/  MOV R14, R10.reuse ;  /* 0x0000000a000e7202 */ /* 0x080fe40000000f00 */
[-C--:B------:R-:W-:Y:S02]  /*1c10*/  MOV R13, R10.reuse ;  /* 0x0000000a000d7202 */ /* 0x080fe40000000f00 */
[----:B------:R-:W-:-:S03]  /*1c20*/  MOV R3, R10 ;  /* 0x0000000a00037202 */ /* 0x000fc60000000f00 */
[----:B------:R-:W-:Y:S05]  /*1c30*/  @P0 BRA `(.L_x_2092) ;  /* 0x0000000400180947 */ /* 0x000fea0003800000 */
[----:B------:R-:W-:Y:S01]  /*1c40*/  BSSY.RECONVERGENT B1, `(.L_x_2093) ;  /* 0x0000040000017945 */ /* 0x000fe20003800200 */
[-C--:B------:R-:W-:Y:S01]  /*1c50*/  MOV R20, R10.reuse ;  /* 0x0000000a00147202 */ /* 0x080fe20000000f00 */
[--C-:B------:R-:W-:Y:S01]  /*1c60*/  IMAD.MOV.U32 R15, RZ, RZ, R10.reuse ;  /* 0x000000ffff0f7224 */ /* 0x100fe200078e000a */
[-C--:B------:R-:W-:Y:S01]  /*1c70*/  MOV R14, R10.reuse ;  /* 0x0000000a000e7202 */ /* 0x080fe20000000f00 */
[----:B------:R-:W-:Y:S01]  /*1c80*/  IMAD.MOV.U32 R11, RZ, RZ, R10 ;  /* 0x000000ffff0b7224 */ /* 0x000fe200078e000a */
[-C--:B------:R-:W-:Y:S02]  /*1c90*/  MOV R13, R10.reuse ;  /* 0x0000000a000d7202 */ /* 0x080fe40000000f00 */
[----:B------:R-:W-:-:S07]  /*1ca0*/  MOV R3, R10 ;  /* 0x0000000a00037202 */ /* 0x000fce0000000f00 */
.L_x_2094:
[----:B------:R-:W-:Y:S02]  /*1cb0*/  SHF.R.U32.HI R27, RZ, 0x1, R25 ;  /* 0x00000001ff1b7819 */ /* 0x000fe40000011619 */
[-C--:B------:R-:W-:Y:S02]  /*1cc0*/  IADD3 R25, PT, PT, R25, R0.reuse, RZ ;  /* 0x0000000019197210 */ /* 0x080fe40007ffe0ff */
[C---:B------:R-:W-:Y:S01]  /*1cd0*/  IADD3 R4, PT, PT, R27.reuse, R0, RZ ;  /* 0x000000001b047210 */ /* 0x040fe20007ffe0ff */
[----:B------:R-:W-:-:S04]  /*1ce0*/  IMAD.WIDE.U32 R26, R27, 0x4, R16 ;  /* 0x000000041b1a7825 */ /* 0x000fc800078e0010 */
[----:B------:R-:W-:Y:S01]  /*1cf0*/  IMAD.SHL.U32 R5, R4, 0x4, RZ ;  /* 0x0000000404057824 */ /* 0x000fe200078e00ff */
[----:B------:R-:W-:Y:S01]  /*1d00*/  SHF.R.U32.HI R4, RZ, 0x1e, R4 ;  /* 0x0000001eff047819 */ /* 0x000fe20000011604 */
[----:B------:R-:W-:Y:S01]  /*1d10*/  IMAD R29, R0, 0x2, R25 ;  /* 0x00000002001d7824 */ /* 0x000fe200078e0219 */
[----:B------:R1:W2:Y:S02]  /*1d20*/  LDG.E R26, desc[UR36][R26.64] ;  /* 0x000000241a1a7981 */ /* 0x0002a4000c1e1900 */
[----:B------:R-:W-:Y:S02]  /*1d30*/  LOP3.LUT R5, R5, 0xfffffffc, RZ, 0xc0, !PT ;  /* 0xfffffffc05057812 */ /* 0x000fe400078ec0ff */
[----:B------:R-:W-:Y:S02]  /*1d40*/  LOP3.LUT R7, R4, 0x1, RZ, 0xc0, !PT ;  /* 0x0000000104077812 */ /* 0x000fe400078ec0ff */
[----:B------:R-:W-:Y:S02]  /*1d50*/  IADD3 R4, P0, PT, R16, R5, RZ ;  /* 0x0000000510047210 */ /* 0x000fe40007f1e0ff */
[----:B------:R-:W-:-:S02]  /*1d60*/  SHF.R.U32.HI R9, RZ, 0x1, R29 ;  /* 0x00000001ff097819 */ /* 0x000fc4000001161d */
[----:B------:R-:W-:Y:S02]  /*1d70*/  IADD3.X R5, PT, PT, R17, R7, RZ, P0, !PT ;  /* 0x0000000711057210 */ /* 0x000fe400007fe4ff */
[----:B------:R-:W-:Y:S01]  /*1d80*/  SHF.R.U32.HI R7, RZ, 0x1, R25 ;  /* 0x00000001ff077819 */ /* 0x000fe20000011619 */
[--C-:B------:R-:W-:Y:S02]  /*1d90*/  IMAD.WIDE.U32 R8, R9, 0x4, R16.reuse ;  /* 0x0000000409087825 */ /* 0x100fe400078e0010 */
[----:B------:R3:W4:Y:S02]  /*1da0*/  LDG.E R4, desc[UR36][R4.64] ;  /* 0x0000002404047981 */ /* 0x000724000c1e1900 */
[----:B------:R-:W-:Y:S02]  /*1db0*/  IMAD.WIDE.U32 R6, R7, 0x4, R16 ;  /* 0x0000000407067825 */ /* 0x000fe400078e0010 */
[----:B------:R-:W5:Y:S04]  /*1dc0*/  LDG.E R8, desc[UR36][R8.64] ;  /* 0x0000002408087981 */ /* 0x000f68000c1e1900 */
[----:B------:R0:W5:Y:S01]  /*1dd0*/  LDG.E R6, desc[UR36][R6.64] ;  /* 0x0000002406067981 */ /* 0x000162000c1e1900 */
[----:B------:R-:W-:Y:S01]  /*1de0*/  IADD3 R25, PT, PT, R29, R0, RZ ;  /* 0x000000001d197210 */ /* 0x000fe20007ffe0ff */
[----:B------:R-:W-:-:S02]  /*1df0*/  HADD2.F32 R22, -RZ, R10.H0_H0 ;  /* 0x2000000aff167230 */ /* 0x000fc40000004100 */
[----:B------:R-:W-:Y:S02]  /*1e00*/  HADD2.F32 R24, -RZ, R15.H0_H0 ;  /* 0x2000000fff187230 */ /* 0x000fe40000004100 */
[----:B------:R-:W-:Y:S02]  /*1e10*/  HADD2.F32 R3, -RZ, R3.H0_H0 ;  /* 0x20000003ff037230 */ /* 0x000fe40000004100 */
[----:B------:R-:W-:Y:S02]  /*1e20*/  HADD2.F32 R14, -RZ, R14.H0_H0 ;  /* 0x2000000eff0e7230 */ /* 0x000fe40000004100 */
[----:B-1----:R-:W-:Y:S02]  /*1e30*/  IMAD R27, R0, 0x3, R25 ;  /* 0x00000003001b7824 */ /* 0x002fe400078e0219 */
[----:B------:R-:W-:Y:S02]  /*1e40*/  HADD2.F32 R11, -RZ, R11.H0_H0 ;  /* 0x2000000bff0b7230 */ /* 0x000fe40000004100 */
[----:B------:R-:W-:Y:S01]  /*1e50*/  HADD2.F32 R13, -RZ, R13.H0_H0 ;  /* 0x2000000dff0d7230 */ /* 0x000fe20000004100 */
[----:B------:R-:W-:Y:S01]  /*1e60*/  ISETP.GE.U32.AND P0, PT, R27, R12, PT ;  /* 0x0000000c1b00720c */ /* 0x000fe20003f06070 */
[----:B------:R-:W-:-:S02]  /*1e70*/  HADD2.F32 R20, -RZ, R20.H0_H0 ;  /* 0x20000014ff147230 */ /* 0x000fc40000004100 */
[----:B------:R-:W-:Y:S02]  /*1e80*/  HADD2.F32 R21, -RZ, R21.H0_H0 ;  /* 0x20000015ff157230 */ /* 0x000fe40000004100 */
[--C-:B--2---:R-:W-:Y:S02]  /*1e90*/  HADD2.F32 R10, -RZ, R26.reuse.H0_H0 ;  /* 0x2000001aff0a7230 */ /* 0x104fe40000004100 */
[----:B---3--:R-:W-:-:S03]  /*1ea0*/  HADD2.F32 R5, -RZ, R26.H1_H1 ;  /* 0x3000001aff057230 */ /* 0x008fc60000004100 */
[----:B------:R-:W-:Y:S02]  /*1eb0*/  FMUL.FTZ R3, R3, R10 ;  /* 0x0000000a03037220 */ /* 0x000fe40000410000 */
[----:B------:R-:W-:Y:S01]  /*1ec0*/  FMUL.FTZ R22, R22, R5 ;  /* 0x0000000516167220 */ /* 0x000fe20000410000 */
[--C-:B----4-:R-:W-:Y:S02]  /*1ed0*/  HADD2.F32 R15, -RZ, R4.reuse.H0_H0 ;  /* 0x20000004ff0f7230 */ /* 0x110fe40000004100 */
[----:B0-----:R-:W-:Y:S02]  /*1ee0*/  HADD2.F32 R7, -RZ, R4.H1_H1 ;  /* 0x30000004ff077230 */ /* 0x001fe40000004100 */
[--C-:B-----5:R-:W-:Y:S02]  /*1ef0*/  HADD2.F32 R5, -RZ, R8.reuse.H0_H0 ;  /* 0x20000008ff057230 */ /* 0x120fe40000004100 */
[----:B------:R-:W-:Y:S01]  /*1f00*/  FMUL.FTZ R15, R14, R15 ;  /* 0x0000000f0e0f7220 */ /* 0x000fe20000410000 */
[----:B------:R-:W-:-:S02]  /*1f10*/  HADD2.F32 R28, -RZ, R8.H1_H1 ;  /* 0x30000008ff1c7230 */ /* 0x000fc40000004100 */
[--C-:B------:R-:W-:Y:S02]  /*1f20*/  HADD2.F32 R10, -RZ, R6.reuse.H0_H0 ;  /* 0x20000006ff0a7230 */ /* 0x100fe40000004100 */
[----:B------:R-:W-:Y:S02]  /*1f30*/  HADD2.F32 R14, -RZ, R6.H1_H1 ;  /* 0x30000006ff0e7230 */ /* 0x000fe40000004100 */
[----:B------:R-:W-:Y:S01]  /*1f40*/  FMUL.FTZ R24, R24, R7 ;  /* 0x0000000718187220 */ /* 0x000fe20000410000 */
[----:B------:R-:W-:Y:S01]  /*1f50*/  FMUL.FTZ R5, R20, R5 ;  /* 0x0000000514057220 */ /* 0x000fe20000410000 */
[----:B------:R-:W-:Y:S01]  /*1f60*/  FMUL.FTZ R11, R11, R10 ;  /* 0x0000000a0b0b7220 */ /* 0x000fe20000410000 */
[----:B------:R-:W-:Y:S01]  /*1f70*/  FMUL.FTZ R28, R21, R28 ;  /* 0x0000001c151c7220 */ /* 0x000fe20000410000 */
[----:B------:R-:W-:Y:S01]  /*1f80*/  FMUL.FTZ R14, R13, R14 ;  /* 0x0000000e0d0e7220 */ /* 0x000fe20000410000 */
[----:B------:R-:W-:Y:S02]  /*1f90*/  F2FP.F16.F32.PACK_AB R3, R22, R3 ;  /* 0x000000031603723e */ /* 0x000fe400000000ff */
[----:B------:R-:W-:-:S02]  /*1fa0*/  F2FP.F16.F32.PACK_AB R24, R24, R15 ;  /* 0x0000000f1818723e */ /* 0x000fc400000000ff */
[----:B------:R-:W-:Y:S02]  /*1fb0*/  F2FP.F16.F32.PACK_AB R11, R14, R11 ;  /* 0x0000000b0e0b723e */ /* 0x000fe400000000ff */
[----:B------:R-:W-:Y:S02]  /*1fc0*/  F2FP.F16.F32.PACK_AB R5, R28, R5 ;  /* 0x000000051c05723e */ /* 0x000fe400000000ff */
[----:B------:R-:W-:Y:S02]  /*1fd0*/  PRMT R10, R3, 0x7632, R10 ;  /* 0x00007632030a7816 */ /* 0x000fe4000000000a */
[C---:B------:R-:W-:Y:S02]  /*1fe0*/  PRMT R15, R24.reuse, 0x7632, R15 ;  /* 0x00007632180f7816 */ /* 0x040fe4000000000f */
[----:B------:R-:W-:Y:S02]  /*1ff0*/  PRMT R14, R24, 0x7610, R14 ;  /* 0x00007610180e7816 */ /* 0x000fe4000000000e */
[----:B------:R-:W-:-:S02]  /*2000*/  PRMT R13, R11, 0x7632, R13 ;  /* 0x000076320b0d7816 */ /* 0x000fc4000000000d */
[C---:B------:R-:W-:Y:S02]  /*2010*/  PRMT R21, R5.reuse, 0x7632, R21 ;  /* 0x0000763205157816 */ /* 0x040fe40000000015 */
[----:B------:R-:W-:Y:S01]  /*2020*/  PRMT R20, R5, 0x7610, R20 ;  /* 0x0000761005147816 */ /* 0x000fe20000000014 */
[----:B------:R-:W-:Y:S06]  /*2030*/  @!P0 BRA `(.L_x_2094) ;  /* 0xfffffffc001c8947 */ /* 0x000fec000383ffff */
[----:B------:R-:W-:Y:S05]  /*2040*/  BSYNC.RECONVERGENT B1 ;  /* 0x0000000000017941 */ /* 0x000fea0003800200 */
.L_x_2093:
[----:B------:R-:W-:Y:S02]  /*2050*/  PRMT R7, R6, 0x5432, R4 ;  /* 0x0000543206077816 */ /* 0x000fe40000000004 */
[----:B------:R-:W-:Y:S02]  /*2060*/  PRMT R9, R4, 0x5432, R26 ;  /* 0x0000543204097816 */ /* 0x000fe4000000001a */
[----:B------:R-:W-:Y:S02]  /*2070*/  PRMT R6, R6, 0x5410, R8 ;  /* 0x0000541006067816 */ /* 0x000fe40000000008 */
[----:B------:R-:W-:Y:S02]  /*2080*/  PRMT R26, R26, 0x7632, R26 ;  /* 0x000076321a1a7816 */ /* 0x000fe4000000001a */
[----:B------:R-:W-:-:S07]  /*2090*/  PRMT R8, R8, 0x7632, R8 ;  /* 0x0000763208087816 */ /* 0x000fce0000000008 */
.L_x_2092:
[----:B------:R-:W-:Y:S05]  /*20a0*/  BSYNC.RECONVERGENT B0 ;  /* 0x0000000000007941 */ /* 0x000fea0003800200 */
.L_x_2091:
        /* <DEDUP_REMOVED lines=8> */
[----:B--2---:R-:W-:Y:S02]  /*2130*/  PRMT R9, R9, 0x5410, R4 ;  /* 0x0000541009097816 */ /* 0x004fe40000000004 */
        /* <DEDUP_REMOVED lines=18> */
[----:B--2---:R-:W-:Y:S02]  /*2260*/  PRMT R7, R7, 0x5410, R4 ;  /* 0x0000541007077816 */ /* 0x004fe40000000004 */
[----:B------:R-:W-:Y:S02]  /*2270*/  PRMT R9, R4, 0x7632, R9 ;  /* 0x0000763204097816 */ /* 0x000fe40000000009 */
[----:B---3--:R-:W-:Y:S02]  /*2280*/  @!P1 PRMT R6, R6, 0x5410, R16 ;  /* 0x0000541006069816 */ /* 0x008fe40000000010 */
[----:B------:R-:W-:-:S07]  /*2290*/  @!P1 PRMT R8, R16, 0x7632, R8 ;  /* 0x0000763210089816 */ /* 0x000fce0000000008 */
.L_x_2096:
[----:B------:R-:W-:Y:S05]  /*22a0*/  BSYNC.RECONVERGENT B0 ;  /* 0x0000000000007941 */ /* 0x000fea0003800200 */
.L_x_2095:
[----:B------:R-:W-:Y:S04]  /*22b0*/  BSSY.RECONVERGENT B0, `(.L_x_2097) ;  /* 0x000002e000007945 */ /* 0x000fe80003800200 */
[----:B------:R-:W-:Y:S05]  /*22c0*/  @P0 BRA `(.L_x_2098) ;  /* 0x0000000000b00947 */ /* 0x000fea0003800000 */
[----:B------:R-:W-:Y:S01]  /*22d0*/  IADD3 R25, PT, PT, R25, R0, RZ ;  /* 0x0000000019197210 */ /* 0x000fe20007ffe0ff */
[----:B------:R-:W-:Y:S02]  /*22e0*/  HADD2.F32 R3, -RZ, R3.H0_H0 ;  /* 0x20000003ff037230 */ /* 0x000fe40000004100 */
[----:B------:R-:W-:Y:S01]  /*22f0*/  HADD2.F32 R4, -RZ, R9.H1_H1 ;  /* 0x30000009ff047230 */ /* 0x000fe20000004100 */
[----:B------:R-:W-:Y:S01]  /*2300*/  ISETP.GE.U32.AND P0, PT, R25, R12, PT ;  /* 0x0000000c1900720c */ /* 0x000fe20003f06070 */
[----:B------:R-:W-:Y:S02]  /*2310*/  HADD2.F32 R10, -RZ, R10.H0_H0 ;  /* 0x2000000aff0a7230 */ /* 0x000fe40000004100 */
[----:B------:R-:W-:Y:S02]  /*2320*/  HADD2.F32 R5, -RZ, R26.H0_H0 ;  /* 0x2000001aff057230 */ /* 0x000fe40000004100 */
[----:B------:R-:W-:-:S03]  /*2330*/  FMUL.FTZ R3, R3, R4 ;  /* 0x0000000403037220 */ /* 0x000fc60000410000 */
[----:B------:R-:W-:-:S05]  /*2340*/  FMUL.FTZ R10, R10, R5 ;  /* 0x000000050a0a7220 */ /* 0x000fca0000410000 */
[----:B------:R-:W-:-:S04]  /*2350*/  F2FP.F16.F32.PACK_AB R3, R10, R3 ;  /* 0x000000030a03723e */ /* 0x000fc800000000ff */
[----:B------:R-:W-:Y:S01]  /*2360*/  PRMT R10, R3, 0x7632, R10 ;  /* 0x00007632030a7816 */ /* 0x000fe2000000000a */
[----:B------:R-:W-:Y:S06]  /*2370*/  @P0 BRA `(.L_x_2098) ;  /* 0x0000000000840947 */ /* 0x000fec0003800000 */
[----:B------:R-:W-:Y:S02]  /*2380*/  IMAD.IADD R5, R25, 0x1, R0 ;  /* 0x0000000119057824 */ /* 0x000fe400078e0200 */
[----:B------:R-:W-:Y:S02]  /*2390*/  HADD2.F32 R11, -RZ, R11.H0_H0 ;  /* 0x2000000bff0b7230 */ /* 0x000fe40000004100 */
[----:B------:R-:W-:Y:S01]  /*23a0*/  HADD2.F32 R4, -RZ, R6.H0_H0 ;  /* 0x20000006ff047230 */ /* 0x000fe20000004100 */
[----:B------:R-:W-:Y:S01]  /*23b0*/  ISETP.GE.U32.AND P0, PT, R5, R12, PT ;  /* 0x0000000c0500720c */ /* 0x000fe20003f06070 */
[----:B------:R-:W-:Y:S02]  /*23c0*/  HADD2.F32 R13, -RZ, R13.H0_H0 ;  /* 0x2000000dff0d7230 */ /* 0x000fe40000004100 */
[----:B------:R-:W-:Y:S02]  /*23d0*/  HADD2.F32 R16, -RZ, R7.H0_H0 ;  /* 0x20000007ff107230 */ /* 0x000fe40000004100 */
[----:B------:R-:W-:-:S03]  /*23e0*/  FMUL.FTZ R4, R11, R4 ;  /* 0x000000040b047220 */ /* 0x000fc60000410000 */
[----:B------:R-:W-:-:S05]  /*23f0*/  FMUL.FTZ R13, R13, R16 ;  /* 0x000000100d0d7220 */ /* 0x000fca0000410000 */
[----:B------:R-:W-:-:S04]  /*2400*/  F2FP.F16.F32.PACK_AB R4, R13, R4 ;  /* 0x000000040d04723e */ /* 0x000fc800000000ff */
[C---:B------:R-:W-:Y:S02]  /*2410*/  PRMT R13, R4.reuse, 0x7632, R13 ;  /* 0x00007632040d7816 */ /* 0x040fe4000000000d */
[----:B------:R-:W-:Y:S01]  /*2420*/  PRMT R11, R4, 0x7610, R11 ;  /* 0x00007610040b7816 */ /* 0x000fe2000000000b */
[----:B------:R-:W-:Y:S06]  /*2430*/  @P0 BRA `(.L_x_2098) ;  /* 0x0000000000540947 */ /* 0x000fec0003800000 */
[----:B------:R-:W-:Y:S01]  /*2440*/  IADD3 R5, PT, PT, R5, R0, RZ ;  /* 0x0000000005057210 */ /* 0x000fe20007ffe0ff */
[----:B------:R-:W-:Y:S02]  /*2450*/  HADD2.F32 R0, -RZ, R9.H0_H0 ;  /* 0x20000009ff007230 */ /* 0x000fe40000004100 */
[----:B------:R-:W-:Y:S01]  /*2460*/  HADD2.F32 R14, -RZ, R14.H0_H0 ;  /* 0x2000000eff0e7230 */ /* 0x000fe20000004100 */
[----:B------:R-:W-:Y:S01]  /*2470*/  ISETP.GE.U32.AND P0, PT, R5, R12, PT ;  /* 0x0000000c0500720c */ /* 0x000fe20003f06070 */
[----:B------:R-:W-:Y:S02]  /*2480*/  HADD2.F32 R15, -RZ, R15.H0_H0 ;  /* 0x2000000fff0f7230 */ /* 0x000fe40000004100 */
[----:B------:R-:W-:-:S03]  /*2490*/  HADD2.F32 R7, -RZ, R7.H1_H1 ;  /* 0x30000007ff077230 */ /* 0x000fc60000004100 */
[----:B------:R-:W-:Y:S02]  /*24a0*/  FMUL.FTZ R0, R15, R0 ;  /* 0x000000000f007220 */ /* 0x000fe40000410000 */
[----:B------:R-:W-:-:S05]  /*24b0*/  FMUL.FTZ R7, R14, R7 ;  /* 0x000000070e077220 */ /* 0x000fca0000410000 */
[----:B------:R-:W-:Y:S01]  /*24c0*/  @!P0 HADD2.F32 R5, -RZ, R6.H1_H1 ;  /* 0x30000006ff058230 */ /* 0x000fe20000004100 */
[----:B------:R-:W-:Y:S01]  /*24d0*/  F2FP.F16.F32.PACK_AB R0, R0, R7 ;  /* 0x000000070000723e */ /* 0x000fe200000000ff */
[----:B------:R-:W-:Y:S02]  /*24e0*/  @!P0 HADD2.F32 R9, -RZ, R8.H0_H0 ;  /* 0x20000008ff098230 */ /* 0x000fe40000004100 */
[----:B------:R-:W-:Y:S01]  /*24f0*/  @!P0 HADD2.F32 R4, -RZ, R20.H0_H0 ;  /* 0x20000014ff048230 */ /* 0x000fe20000004100 */
[C---:B------:R-:W-:Y:S01]  /*2500*/  PRMT R15, R0.reuse, 0x7632, R15 ;  /* 0x00007632000f7816 */ /* 0x040fe2000000000f */
[----:B------:R-:W-:Y:S01]  /*2510*/  @!P0 HADD2.F32 R6, -RZ, R21.H0_H0 ;  /* 0x20000015ff068230 */ /* 0x000fe20000004100 */
[----:B------:R-:W-:Y:S02]  /*2520*/  PRMT R14, R0, 0x7610, R14 ;  /* 0x00007610000e7816 */ /* 0x000fe4000000000e */
[----:B------:R-:W-:Y:S02]  /*2530*/  @!P0 FMUL.FTZ R4, R4, R5 ;  /* 0x0000000504048220 */ /* 0x000fe40000410000 */
[----:B------:R-:W-:-:S03]  /*2540*/  @!P0 FMUL.FTZ R6, R6, R9 ;  /* 0x0000000906068220 */ /* 0x000fc60000410000 */
[----:B------:R-:W-:Y:S02]  /*2550*/  @!P0 F2FP.F16.F32.PACK_AB R4, RZ, R4 ;  /* 0x00000004ff04823e */ /* 0x000fe400000000ff */
[----:B------:R-:W-:Y:S02]  /*2560*/  @!P0 F2FP.F16.F32.PACK_AB R6, RZ, R6 ;  /* 0x00000006ff06823e */ /* 0x000fe400000000ff */
[----:B------:R-:W-:Y:S02]  /*2570*/  @!P0 PRMT R20, R4, 0x7610, R20 ;  /* 0x0000761004148816 */ /* 0x000fe40000000014 */
[----:B------:R-:W-:-:S07]  /*2580*/  @!P0 PRMT R21, R6, 0x7610, R21 ;  /* 0x0000761006158816 */ /* 0x000fce0000000015 */
.L_x_2098:
[----:B------:R-:W-:Y:S05]  /*2590*/  BSYNC.RECONVERGENT B0 ;  /* 0x0000000000007941 */ /* 0x000fea0003800200 */
.L_x_2097:
[----:B------:R-:W-:Y:S02]  /*25a0*/  HADD2.F32 R0, -RZ, R3.H0_H0 ;  /* 0x20000003ff007230 */ /* 0x000fe40000004100 */
[----:B------:R-:W-:Y:S02]  /*25b0*/  HADD2.F32 R11, -RZ, R11.H0_H0 ;  /* 0x2000000bff0b7230 */ /* 0x000fe40000004100 */
[----:B------:R-:W-:Y:S02]  /*25c0*/  HADD2.F32 R3, -RZ, R10.H0_H0 ;  /* 0x2000000aff037230 */ /* 0x000fe40000004100 */
[----:B------:R-:W-:Y:S02]  /*25d0*/  HADD2.F32 R4, -RZ, R13.H0_H0 ;  /* 0x2000000dff047230 */ /* 0x000fe40000004100 */
[----:B------:R-:W-:Y:S01]  /*25e0*/  FMUL.FTZ R0, R0, R11 ;  /* 0x0000000b00007220 */ /* 0x000fe20000410000 */
[----:B------:R-:W-:Y:S02]  /*25f0*/  HADD2.F32 R14, -RZ, R14.H0_H0 ;  /* 0x2000000eff0e7230 */ /* 0x000fe40000004100 */
[----:B------:R-:W-:-:S02]  /*2600*/  HADD2.F32 R15, -RZ, R15.H0_H0 ;  /* 0x2000000fff0f7230 */ /* 0x000fc40000004100 */
[----:B------:R-:W-:Y:S01]  /*2610*/  FMUL.FTZ R3, R3, R4 ;  /* 0x0000000403037220 */ /* 0x000fe20000410000 */
[----:B------:R-:W-:Y:S02]  /*2620*/  HADD2.F32 R5, -RZ, R20.H0_H0 ;  /* 0x20000014ff057230 */ /* 0x000fe40000004100 */
[----:B------:R-:W-:Y:S02]  /*2630*/  HADD2.F32 R4, -RZ, R21.H0_H0 ;  /* 0x20000015ff047230 */ /* 0x000fe40000004100 */
[----:B------:R-:W-:-:S05]  /*2640*/  F2FP.F16.F32.PACK_AB R0, R3, R0 ;  /* 0x000000000300723e */ /* 0x000fca00000000ff */
[--C-:B------:R-:W-:Y:S02]  /*2650*/  HADD2.F32 R3, -RZ, R0.reuse.H0_H0 ;  /* 0x20000000ff037230 */ /* 0x100fe40000004100 */
[----:B------:R-:W-:-:S03]  /*2660*/  HADD2.F32 R0, -RZ, R0.H1_H1 ;  /* 0x30000000ff007230 */ /* 0x000fc60000004100 */
[----:B------:R-:W-:Y:S02]  /*2670*/  FMUL.FTZ R3, R14, R3 ;  /* 0x000000030e037220 */ /* 0x000fe40000410000 */
[----:B------:R-:W-:-:S05]  /*2680*/  FMUL.FTZ R0, R15, R0 ;  /* 0x000000000f007220 */ /* 0x000fca0000410000 */
[----:B------:R-:W-:-:S05]  /*2690*/  F2FP.F16.F32.PACK_AB R3, R0, R3 ;  /* 0x000000030003723e */ /* 0x000fca00000000ff */
[--C-:B------:R-:W-:Y:S02]  /*26a0*/  HADD2.F32 R0, -RZ, R3.reuse.H0_H0 ;  /* 0x20000003ff007230 */ /* 0x100fe40000004100 */
[----:B------:R-:W-:-:S03]  /*26b0*/  HADD2.F32 R3, -RZ, R3.H1_H1 ;  /* 0x30000003ff037230 */ /* 0x000fc60000004100 */
[----:B------:R-:W-:Y:S02]  /*26c0*/  FMUL.FTZ R0, R5, R0 ;  /* 0x0000000005007220 */ /* 0x000fe40000410000 */
[----:B------:R-:W-:-:S05]  /*26d0*/  FMUL.FTZ R3, R4, R3 ;  /* 0x0000000304037220 */ /* 0x000fca0000410000 */
[----:B------:R-:W-:-:S04]  /*26e0*/  F2FP.F16.F32.PACK_AB R0, R3, R0 ;  /* 0x000000000300723e */ /* 0x000fc800000000ff */
[C---:B------:R-:W-:Y:S02]  /*26f0*/  PRMT R17, R0.reuse, 0x7632, R17 ;  /* 0x0000763200117816 */ /* 0x040fe40000000011 */
[----:B------:R-:W-:Y:S01]  /*2700*/  PRMT R16, R0, 0x7610, R16 ;  /* 0x0000761000107816 */ /* 0x000fe20000000010 */
[----:B------:R-:W-:Y:S06]  /*2710*/  BRA `(.L_x_2078) ;  /* 0x0000009c00407947 */ /* 0x000fec0003800000 */
.L_x_2090:
        /* <DEDUP_REMOVED lines=16> */
[--C-:B------:R-:W-:Y:S01]  /*2820*/  IMAD.MOV.U32 R3, RZ, RZ, R11.reuse ;  /* 0x000000ffff037224 */ /* 0x100fe200078e000b */
[-C--:B------:R-:W-:Y:S01]  /*2830*/  MOV R13, R11.reuse ;  /* 0x0000000b000d7202 */ /* 0x080fe20000000f00 */
[----:B------:R-:W-:Y:S01]  /*2840*/  IMAD.MOV.U32 R14, RZ, RZ, R11 ;  /* 0x000000ffff0e7224 */ /* 0x000fe200078e000b */
[-C--:B------:R-:W-:Y:S02]  /*2850*/  MOV R15, R11.reuse ;  /* 0x0000000b000f7202 */ /* 0x080fe40000000f00 */
[-C--:B------:R-:W-:Y:S02]  /*2860*/  MOV R21, R11.reuse ;  /* 0x0000000b00157202 */ /* 0x080fe40000000f00 */
[----:B------:R-:W-:-:S07]  /*2870*/  MOV R20, R11 ;  /* 0x0000000b00147202 */ /* 0x000fce0000000f00 */
.L_x_2103:
[----:B------:R-:W-:Y:S02]  /*2880*/  IMAD.IADD R5, R25, 0x1, R0 ;  /* 0x0000000119057824 */ /* 0x000fe400078e0200 */
[C---:B------:R-:W-:Y:S02]  /*2890*/  IMAD R25, R22.reuse, R25, RZ ;  /* 0x0000001916197224 */ /* 0x040fe400078e02ff */
[----:B------:R-:W-:Y:S01]  /*28a0*/  IMAD R4, R22, R5, RZ ;  /* 0x0000000516047224 */ /* 0x000fe200078e02ff */
[----:B------:R-:W-:Y:S02]  /*28b0*/  IADD3 R7, PT, PT, R5, R0, RZ ;  /* 0x0000000005077210 */ /* 0x000fe40007ffe0ff */
[----:B------:R-:W-:Y:S02]  /*28c0*/  SHF.R.U32.HI R25, RZ, 0x1, R25 ;  /* 0x00000001ff197819 */ /* 0x000fe40000011619 */
[----:B------:R-:W-:-:S03]  /*28d0*/  SHF.R.U32.HI R5, RZ, 0x1, R4 ;  /* 0x00000001ff057819 */ /* 0x000fc60000011604 */
[----:B------:R-:W-:Y:S01]  /*28e0*/  IMAD.WIDE.U32 R26, R25, 0x4, R16 ;  /* 0x00000004191a7825 */ /* 0x000fe200078e0010 */
[----:B------:R-:W-:-:S03]  /*28f0*/  IADD3 R25, PT, PT, R7, R0, RZ ;  /* 0x0000000007197210 */ /* 0x000fc60007ffe0ff */
[C---:B------:R-:W-:Y:S02]  /*2900*/  IMAD R7, R22.reuse, R7, RZ ;  /* 0x0000000716077224 */ /* 0x040fe400078e02ff */
[----:B------:R-:W-:Y:S01]  /*2910*/  IMAD R6, R22, R25, RZ ;  /* 0x0000001916067224 */ /* 0x000fe200078e02ff */
[----:B------:R1:W2:Y:S01]  /*2920*/  LDG.E R26, desc[UR36][R26.64] ;  /* 0x000000241a1a7981 */ /* 0x0002a2000c1e1900 */
        /* <DEDUP_REMOVED lines=8> */
[----:B------:R-:W-:Y:S02]  /*29b0*/  IMAD.IADD R25, R25, 0x1, R0 ;  /* 0x0000000119197824 */ /* 0x000fe400078e0200 */
[----:B-1----:R-:W-:Y:S02]  /*29c0*/  HADD2.F32 R27, -RZ, R15.H0_H0 ;  /* 0x2000000fff1b7230 */ /* 0x002fe40000004100 */
[----:B------:R-:W-:-:S02]  /*29d0*/  HADD2.F32 R20, -RZ, R20.H0_H0 ;  /* 0x20000014ff147230 */ /* 0x000fc40000004100 */
[----:B------:R-:W-:Y:S02]  /*29e0*/  HADD2.F32 R24, -RZ, R14.H0_H0 ;  /* 0x2000000eff187230 */ /* 0x000fe40000004100 */
[----:B------:R-:W-:Y:S02]  /*29f0*/  IMAD R29, R0, 0x3, R25 ;  /* 0x00000003001d7824 */ /* 0x000fe400078e0219 */
[----:B----4-:R-:W-:Y:S02]  /*2a00*/  HADD2.F32 R7, -RZ, R10.H0_H0 ;  /* 0x2000000aff077230 */ /* 0x010fe40000004100 */
[----:B------:R-:W-:Y:S01]  /*2a10*/  HADD2.F32 R21, -RZ, R21.H0_H0 ;  /* 0x20000015ff157230 */ /* 0x000fe20000004100 */
[----:B------:R-:W-:Y:S01]  /*2a20*/  ISETP.GE.U32.AND P0, PT, R29, R12, PT ;  /* 0x0000000c1d00720c */ /* 0x000fe20003f06070 */
[----:B------:R-:W-:Y:S02]  /*2a30*/  HADD2.F32 R11, -RZ, R11.H0_H0 ;  /* 0x2000000bff0b7230 */ /* 0x000fe40000004100 */
[----:B------:R-:W-:-:S02]  /*2a40*/  HADD2.F32 R13, -RZ, R13.H0_H0 ;  /* 0x2000000dff0d7230 */ /* 0x000fc40000004100 */
[----:B------:R-:W-:Y:S02]  /*2a50*/  HADD2.F32 R3, -RZ, R3.H0_H0 ;  /* 0x20000003ff037230 */ /* 0x000fe40000004100 */
[----:B--2---:R-:W-:Y:S02]  /*2a60*/  HADD2.F32 R5, -RZ, R26.H0_H0 ;  /* 0x2000001aff057230 */ /* 0x004fe40000004100 */
[----:B---3--:R-:W-:-:S03]  /*2a70*/  HADD2.F32 R15, -RZ, R4.H0_H0 ;  /* 0x20000004ff0f7230 */ /* 0x008fc60000004100 */
[----:B------:R-:W-:Y:S01]  /*2a80*/  FMUL.FTZ R5, R20, R5 ;  /* 0x0000000514057220 */ /* 0x000fe20000410000 */
[----:B------:R-:W-:Y:S02]  /*2a90*/  HADD2.F32 R14, -RZ, R26.H1_H1 ;  /* 0x3000001aff0e7230 */ /* 0x000fe40000004100 */
[----:B------:R-:W-:Y:S02]  /*2aa0*/  HADD2.F32 R28, -RZ, R4.H1_H1 ;  /* 0x30000004ff1c7230 */ /* 0x000fe40000004100 */
[----:B------:R-:W-:Y:S01]  /*2ab0*/  FMUL.FTZ R15, R24, R15 ;  /* 0x0000000f180f7220 */ /* 0x000fe20000410000 */
[--C-:B-----5:R-:W-:Y:S02]  /*2ac0*/  HADD2.F32 R20, -RZ, R6.reuse.H0_H0 ;  /* 0x20000006ff147230 */ /* 0x120fe40000004100 */
[----:B------:R-:W-:Y:S02]  /*2ad0*/  HADD2.F32 R24, -RZ, R6.H1_H1 ;  /* 0x30000006ff187230 */ /* 0x000fe40000004100 */
[----:B------:R-:W-:-:S02]  /*2ae0*/  HADD2.F32 R10, -RZ, R8.H0_H0 ;  /* 0x20000008ff0a7230 */ /* 0x000fc40000004100 */
[----:B------:R-:W-:Y:S02]  /*2af0*/  HADD2.F32 R30, -RZ, R8.H1_H1 ;  /* 0x30000008ff1e7230 */ /* 0x000fe40000004100 */
[----:B------:R-:W-:Y:S01]  /*2b00*/  FMUL.FTZ R14, R21, R14 ;  /* 0x0000000e150e7220 */ /* 0x000fe20000410000 */
        /* <DEDUP_REMOVED lines=9> */
[C---:B------:R-:W-:Y:S02]  /*2ba0*/  PRMT R21, R5.reuse, 0x7632, R21 ;  /* 0x0000763205157816 */ /* 0x040fe40000000015 */
[----:B------:R-:W-:Y:S02]  /*2bb0*/  PRMT R20, R5, 0x7610, R20 ;  /* 0x0000761005147816 */ /* 0x000fe40000000014 */
[C---:B------:R-:W-:Y:S02]  /*2bc0*/  PRMT R15, R28.reuse, 0x7632, R15 ;  /* 0x000076321c0f7816 */ /* 0x040fe4000000000f */
[----:B------:R-:W-:-:S02]  /*2bd0*/  PRMT R14, R28, 0x7610, R14 ;  /* 0x000076101c0e7816 */ /* 0x000fc4000000000e */
[----:B------:R-:W-:Y:S02]  /*2be0*/  PRMT R13, R11, 0x7632, R13 ;  /* 0x000076320b0d7816 */ /* 0x000fe4000000000d */
[----:B------:R-:W-:Y:S01]  /*2bf0*/  PRMT R10, R3, 0x7632, R10 ;  /* 0x00007632030a7816 */ /* 0x000fe2000000000a */
[----:B------:R-:W-:Y:S06]  /*2c00*/  @!P0 BRA `(.L_x_2103) ;  /* 0xfffffffc001c8947 */ /* 0x000fec000383ffff */
[----:B------:R-:W-:Y:S05]  /*2c10*/  BSYNC.RECONVERGENT B1 ;  /* 0x0000000000017941 */ /* 0x000fea0003800200 */
.L_x_2102:
[----:B------:R-:W-:Y:S02]  /*2c20*/  PRMT R9, R6, 0x5410, R26 ;  /* 0x0000541006097816 */ /* 0x000fe4000000001a */
[----:B------:R-:W-:Y:S02]  /*2c30*/  PRMT R6, R8, 0x7610, R6 ;  /* 0x0000761008067816 */ /* 0x000fe40000000006 */
[----:B------:R-:W-:Y:S02]  /*2c40*/  PRMT R26, R26, 0x7632, R26 ;  /* 0x000076321a1a7816 */ /* 0x000fe4000000001a */
[----:B------:R-:W-:Y:S02]  /*2c50*/  PRMT R7, R4, 0x7610, R4 ;  /* 0x0000761004077816 */ /* 0x000fe40000000004 */
[----:B------:R-:W-:-:S07]  /*2c60*/  PRMT R8, R8, 0x7632, R8 ;  /* 0x0000763208087816 */ /* 0x000fce0000000008 */
.L_x_2101:
[----:B------:R-:W-:Y:S05]  /*2c70*/  BSYNC.RECONVERGENT B0 ;  /* 0x0000000000007941 */ /* 0x000fea0003800200 */
.L_x_2100:
[----:B------:R-:W-:Y:S01]  /*2c80*/  ISETP.GE.U32.AND P0, PT, R25, R12, PT ;  /* 0x0000000c1900720c */ /* 0x000fe20003f06070 */
[----:B------:R-:W-:-:S12]  /*2c90*/  BSSY.RECONVERGENT B0, `(.L_x_2104) ;  /* 0x0000021000007945 */ /* 0x000fd80003800200 */
[----:B------:R-:W-:Y:S05]  /*2ca0*/  @P0 BRA `(.L_x_2105) ;  /* 0x00000000007c0947 */ /* 0x000fea0003800000 */
[----:B------:R-:W-:-:S05]  /*2cb0*/  IMAD R4, R22, R25, RZ ;  /* 0x0000001916047224 */ /* 0x000fca00078e02ff */
        /* <DEDUP_REMOVED lines=14> */
[----:B--2---:R-:W-:-:S11]  /*2da0*/  PRMT R7, R4, 0x7610, R4 ;  /* 0x0000761004077816 */ /* 0x004fd60000000004 */
        /* <DEDUP_REMOVED lines=11> */
[----:B--2---:R-:W-:Y:S02]  /*2e60*/  PRMT R6, R6, 0x7610, R4 ;  /* 0x0000761006067816 */ /* 0x004fe40000000004 */
[----:B------:R-:W-:Y:S02]  /*2e70*/  PRMT R9, R4, 0x7610, R9 ;  /* 0x0000761004097816 */ /* 0x000fe40000000009 */
[----:B---3--:R-:W-:-:S02]  /*2e80*/  @!P1 PRMT R6, R16, 0x7610, R6 ;  /* 0x0000761010069816 */ /* 0x008fc40000000006 */
[----:B------:R-:W-:-:S07]  /*2e90*/  @!P1 PRMT R8, R16, 0x7632, R8 ;  /* 0x0000763210089816 */ /* 0x000fce0000000008 */
.L_x_2105:
[----:B------:R-:W-:Y:S05]  /*2ea0*/  BSYNC.RECONVERGENT B0 ;  /* 0x0000000000007941 */ /* 0x000fea0003800200 */
.L_x_2104:
        /* <DEDUP_REMOVED lines=14> */
[--C-:B------:R-:W-:Y:S02]  /*2f90*/  HADD2.F32 R5, -RZ, R7.reuse.H0_H0 ;  /* 0x20000007ff057230 */ /* 0x100fe40000004100 */
[----:B------:R-:W-:Y:S01]  /*2fa0*/  HADD2.F32 R4, -RZ, R7.H1_H1 ;  /* 0x30000007ff047230 */ /* 0x000fe20000004100 */
[----:B------:R-:W-:Y:S01]  /*2fb0*/  IADD3 R7, PT, PT, R25, R0, RZ ;  /* 0x0000000019077210 */ /* 0x000fe20007ffe0ff */
[----:B------:R-:W-:Y:S02]  /*2fc0*/  HADD2.F32 R14, -RZ, R14.H0_H0 ;  /* 0x2000000eff0e7230 */ /* 0x000fe40000004100 */
[----:B------:R-:W-:Y:S01]  /*2fd0*/  HADD2.F32 R15, -RZ, R15.H0_H0 ;  /* 0x2000000fff0f7230 */ /* 0x000fe20000004100 */
[----:B------:R-:W-:Y:S02]  /*2fe0*/  ISETP.GE.U32.AND P0, PT, R7, R12, PT ;  /* 0x0000000c0700720c */ /* 0x000fe40003f06070 */
[----:B------:R-:W-:Y:S02]  /*2ff0*/  FMUL.FTZ R5, R14, R5 ;  /* 0x000000050e057220 */ /* 0x000fe40000410000 */
[----:B------:R-:W-:-:S05]  /*3000*/  FMUL.FTZ R4, R15, R4 ;  /* 0x000000040f047220 */ /* 0x000fca0000410000 */
[----:B------:R-:W-:-:S04]  /*3010*/  F2FP.F16.F32.PACK_AB R4, R4, R5 ;  /* 0x000000050404723e */ /* 0x000fc800000000ff */
[C---:B------:R-:W-:Y:S02]  /*3020*/  PRMT R15, R4.reuse, 0x7632, R15 ;  /* 0x00007632040f7816 */ /* 0x040fe4000000000f */
[----:B------:R-:W-:Y:S01]  /*3030*/  PRMT R14, R4, 0x7610, R14 ;  /* 0x00007610040e7816 */ /* 0x000fe2000000000e */
[----:B------:R-:W-:Y:S06]  /*3040*/  @P0 BRA `(.L_x_2107) ;  /* 0x0000000000540947 */ /* 0x000fec0003800000 */
[----:B------:R-:W-:Y:S02]  /*3050*/  IMAD.IADD R5, R7, 0x1, R0 ;  /* 0x0000000107057824 */ /* 0x000fe400078e0200 */
[----:B------:R-:W-:Y:S02]  /*3060*/  HADD2.F32 R4, -RZ, R6.H1_H1 ;  /* 0x30000006ff047230 */ /* 0x000fe40000004100 */
[----:B------:R-:W-:Y:S01]  /*3070*/  HADD2.F32 R11, -RZ, R11.H0_H0 ;  /* 0x2000000bff0b7230 */ /* 0x000fe20000004100 */
[----:B------:R-:W-:Y:S01]  /*3080*/  ISETP.GE.U32.AND P0, PT, R5, R12, PT ;  /* 0x0000000c0500720c */ /* 0x000fe20003f06070 */
[----:B------:R-:W-:Y:S02]  /*3090*/  HADD2.F32 R13, -RZ, R13.H0_H0 ;  /* 0x2000000dff0d7230 */ /* 0x000fe40000004100 */
[----:B------:R-:W-:-:S03]  /*30a0*/  HADD2.F32 R0, -RZ, R9.H0_H0 ;  /* 0x20000009ff007230 */ /* 0x000fc60000004100 */
[----:B------:R-:W-:Y:S02]  /*30b0*/  FMUL.FTZ R13, R13, R4 ;  /* 0x000000040d0d7220 */ /* 0x000fe40000410000 */
[----:B------:R-:W-:-:S05]  /*30c0*/  FMUL.FTZ R0, R11, R0 ;  /* 0x000000000b007220 */ /* 0x000fca0000410000 */
[----:B------:R-:W-:Y:S01]  /*30d0*/  @!P0 HADD2.F32 R6, -RZ, R6.H0_H0 ;  /* 0x20000006ff068230 */ /* 0x000fe20000004100 */
        /* <DEDUP_REMOVED lines=12> */
.L_x_2107:
[----:B------:R-:W-:Y:S05]  /*31a0*/  BSYNC.RECONVERGENT B0 ;  /* 0x0000000000007941 */ /* 0x000fea0003800200 */
.L_x_2106:
[----:B------:R-:W-:Y:S02]  /*31b0*/  HADD2.F32 R0, -RZ, R20.H0_H0 ;  /* 0x20000014ff007230 */ /* 0x000fe40000004100 */
[----:B------:R-:W-:Y:S02]  /*31c0*/  HADD2.F32 R5, -RZ, R14.H0_H0 ;  /* 0x2000000eff057230 */ /* 0x000fe40000004100 */
[----:B------:R-:W-:Y:S02]  /*31d0*/  HADD2.F32 R21, -RZ, R21.H0_H0 ;  /* 0x20000015ff157230 */ /* 0x000fe40000004100 */
[----:B------:R-:W-:Y:S02]  /*31e0*/  HADD2.F32 R4, -RZ, R15.H0_H0 ;  /* 0x2000000fff047230 */ /* 0x000fe40000004100 */
[----:B------:R-:W-:Y:S01]  /*31f0*/  FMUL.FTZ R0, R0, R5 ;  /* 0x0000000500007220 */ /* 0x000fe20000410000 */
[----:B------:R-:W-:Y:S02]  /*3200*/  HADD2.F32 R11, -RZ, R11.H0_H0 ;  /* 0x2000000bff0b7230 */ /* 0x000fe40000004100 */
[----:B------:R-:W-:-:S02]  /*3210*/  HADD2.F32 R3, -RZ, R3.H0_H0 ;  /* 0x20000003ff037230 */ /* 0x000fc40000004100 */
[----:B------:R-:W-:-:S05]  /*3220*/  FMUL.FTZ R5, R21, R4 ;  /* 0x0000000415057220 */ /* 0x000fca0000410000 */
[----:B------:R-:W-:Y:S01]  /*3230*/  F2FP.F16.F32.PACK_AB R0, R5, R0 ;  /* 0x000000000500723e */ /* 0x000fe200000000ff */
[----:B------:R-:W-:-:S04]  /*3240*/  HADD2.F32 R5, -RZ, R13.H0_H0 ;  /* 0x2000000dff057230 */ /* 0x000fc80000004100 */
[--C-:B------:R-:W-:Y:S02]  /*3250*/  HADD2.F32 R4, -RZ, R0.reuse.H0_H0 ;  /* 0x20000000ff047230 */ /* 0x100fe40000004100 */
[----:B------:R-:W-:-:S03]  /*3260*/  HADD2.F32 R0, -RZ, R0.H1_H1 ;  /* 0x30000000ff007230 */ /* 0x000fc60000004100 */
[----:B------:R-:W-:Y:S02]  /*3270*/  FMUL.FTZ R4, R11, R4 ;  /* 0x000000040b047220 */ /* 0x000fe40000410000 */
[----:B------:R-:W-:-:S05]  /*3280*/  FMUL.FTZ R5, R5, R0 ;  /* 0x0000000005057220 */ /* 0x000fca0000410000 */
[----:B------:R-:W-:Y:S01]  /*3290*/  F2FP.F16.F32.PACK_AB R4, R5, R4 ;  /* 0x000000040504723e */ /* 0x000fe200000000ff */
[----:B------:R-:W-:-:S04]  /*32a0*/  HADD2.F32 R5, -RZ, R10.H0_H0 ;  /* 0x2000000aff057230 */ /* 0x000fc80000004100 */
        /* <DEDUP_REMOVED lines=8> */
.L_x_2099:
[----:B------:R-:W1:Y:S01]  /*3330*/  LDCU UR4, c[0x0][0x390] ;  /* 0x00007200ff0477ac */ /* 0x000e620008000800 */
[----:B------:R-:W2:Y:S01]  /*3340*/  LDC.U16 R4, c[0x0][0x382] ;  /* 0x0000e080ff047b82 */ /* 0x000ea20000000400 */
[----:B------:R-:W-:Y:S01]  /*3350*/  BSSY.RECONVERGENT B0, `(.L_x_2108) ;  /* 0x000044d000007945 */ /* 0x000fe20003800200 */
[----:B------:R-:W-:Y:S02]  /*3360*/  MOV R11, R25 ;  /* 0x00000019000b7202 */ /* 0x000fe40000000f00 */
[----:B-1----:R-:W-:-:S05]  /*3370*/  MOV R10, UR4 ;  /* 0x00000004000a7c02 */ /* 0x002fca0008000f00 */
[----:B------:R-:W-:Y:S02]  /*3380*/  IMAD R3, R10, 0x3, R25 ;  /* 0x000000030a037824 */ /* 0x000fe400078e0219 */
[--C-:B--2---:R-:W-:Y:S01]  /*3390*/  IMAD.MOV.U32 R9, RZ, RZ, R4.reuse ;  /* 0x000000ffff097224 */ /* 0x104fe200078e0004 */
[----:B------:R-:W-:Y:S01]  /*33a0*/  MOV R8, R4 ;  /* 0x0000000400087202 */ /* 0x000fe20000000f00 */
[--C-:B------:R-:W-:Y:S01]  /*33b0*/  IMAD.MOV.U32 R6, RZ, RZ, R4.reuse ;  /* 0x000000ffff067224 */ /* 0x100fe200078e0004 */
[----:B------:R-:W-:Y:S01]  /*33c0*/  ISETP.GE.U32.AND P0, PT, R3, R12, PT ;  /* 0x0000000c0300720c */ /* 0x000fe20003f06070 */
[----:B------:R-:W-:Y:S01]  /*33d0*/  IMAD.MOV.U32 R0, RZ, RZ, R4 ;  /* 0x000000ffff007224 */ /* 0x000fe200078e0004 */
[-C--:B------:R-:W-:Y:S02]  /*33e0*/  MOV R7, R4.reuse ;  /* 0x0000000400077202 */ /* 0x080fe40000000f00 */
[-C--:B------:R-:W-:Y:S02]  /*33f0*/  MOV R5, R4.reuse ;  /* 0x0000000400057202 */ /* 0x080fe40000000f00 */
[----:B------:R-:W-:-:S07]  /*3400*/  MOV R3, R4 ;  /* 0x0000000400037202 */ /* 0x000fce0000000f00 */
[----:B------:R-:W-:Y:S05]  /*3410*/  @P0 BRA `(.L_x_2109) ;  /* 0x0000004400000947 */ /* 0x000fea0003800000 */
[----:B------:R-:W-:-:S13]  /*3420*/  ISETP.NE.AND P0, PT, R14, RZ, PT ;  /* 0x000000ff0e00720c */ /* 0x000fda0003f05270 */
[----:B------:R1:W5:Y:S01]  /*3430*/  @!P0 LDG.E R13, desc[UR36][R16.64] ;  /* 0x00000024100d8981 */ /* 0x000362000c1e1900 */
[----:B------:R-:W-:Y:S01]  /*3440*/  IADD3 R0, PT, PT, R14, -0x1, RZ ;  /* 0xffffffff0e007810 */ /* 0x000fe20007ffe0ff */
[--C-:B------:R-:W-:Y:S01]  /*3450*/  IMAD.MOV.U32 R8, RZ, RZ, R4.reuse ;  /* 0x000000ffff087224 */ /* 0x100fe200078e0004 */
[-C--:B------:R-:W-:Y:S01]  /*3460*/  MOV R9, R4.reuse ;  /* 0x0000000400097202 */ /* 0x080fe20000000f00 */
[----:B------:R-:W-:Y:S01]  /*3470*/  IMAD.MOV.U32 R5, RZ, RZ, R4 ;  /* 0x000000ffff057224 */ /* 0x000fe200078e0004 */
[----:B------:R-:W-:Y:S02]  /*3480*/  VIMNMX.U32 R22, PT, PT, R0, 0x18, PT ;  /* 0x0000001800167848 */ /* 0x000fe40003fe0000 */
[-C--:B------:R-:W-:Y:S02]  /*3490*/  MOV R7, R4.reuse ;  /* 0x0000000400077202 */ /* 0x080fe40000000f00 */
[-C--:B------:R-:W-:Y:S01]  /*34a0*/  MOV R6, R4.reuse ;  /* 0x0000000400067202 */ /* 0x080fe20000000f00 */
[----:B------:R-:W-:Y:S01]  /*34b0*/  VIADD R22, R22, 0x1 ;  /* 0x0000000116167836 */ /* 0x000fe20000000000 */
[----:B------:R-:W-:-:S02]  /*34c0*/  MOV R3, R4 ;  /* 0x0000000400037202 */ /* 0x000fc40000000f00 */
[----:B-1----:R-:W-:-:S07]  /*34d0*/  MOV R0, R4 ;  /* 0x0000000400007202 */ /* 0x002fce0000000f00 */
.L_x_2115:
[--C-:B-----5:R-:W-:Y:S01]  /*34e0*/  @!P0 PRMT R29, R29, 0x5410, R13.reuse ;  /* 0x000054101d1d8816 */ /* 0x120fe2000000000d */
[----:B------:R-:W1:Y:S01]  /*34f0*/  LDCU UR4, c[0x0][0x390] ;  /* 0x00007200ff0477ac */ /* 0x000e620008000800 */
[--C-:B------:R-:W-:Y:S02]  /*3500*/  @!P0 PRMT R30, R30, 0x7610, R13.reuse ;  /* 0x000076101e1e8816 */ /* 0x100fe4000000000d */
[--C-:B------:R-:W-:Y:S02]  /*3510*/  @!P0 PRMT R28, R28, 0x7610, R13.reuse ;  /* 0x000076101c1c8816 */ /* 0x100fe4000000000d */
[----:B------:R-:W-:Y:S02]  /*3520*/  @!P0 PRMT R27, R27, 0x7610, R13 ;  /* 0x000076101b1b8816 */ /* 0x000fe4000000000d */
[C---:B------:R-:W-:Y:S02]  /*3530*/  @!P0 PRMT R29, R13.reuse, 0x7632, R29 ;  /* 0x000076320d1d8816 */ /* 0x040fe4000000001d */
[----:B------:R-:W-:-:S02]  /*3540*/  @!P0 PRMT R30, R13, 0x7610, R30 ;  /* 0x000076100d1e8816 */ /* 0x000fc4000000001e */
[C---:B------:R-:W-:Y:S02]  /*3550*/  @!P0 PRMT R28, R13.reuse, 0x7610, R28 ;  /* 0x000076100d1c8816 */ /* 0x040fe4000000001c */
[----:B------:R-:W-:Y:S01]  /*3560*/  @!P0 PRMT R27, R13, 0x7610, R27 ;  /* 0x000076100d1b8816 */ /* 0x000fe2000000001b */
[----:B0-----:R-:W-:Y:S06]  /*3570*/  @!P0 BRA `(.L_x_2110) ;  /* 0x00000040000c8947 */ /* 0x001fec0003800000 */
[----:B------:R-:W2:Y:S01]  /*3580*/  LDCU.64 UR30, c[0x0][0x3c8] ;  /* 0x00007900ff1e77ac */ /* 0x000ea20008000a00 */
[----:B------:R-:W-:Y:S01]  /*3590*/  HFMA2 R10, -RZ, RZ, 0, 0 ;  /* 0x00000000ff0a7431 */ /* 0x000fe200000001ff */
[----:B------:R-:W3:Y:S01]  /*35a0*/  LDCU UR76, c[0x0][0x3d0] ;  /* 0x00007a00ff4c77ac */ /* 0x000ee20008000800 */
[----:B------:R-:W4:Y:S01]  /*35b0*/  LDCU UR52, c[0x0][0x3c4] ;  /* 0x00007880ff3477ac */ /* 0x000f220008000800 */
[----:B------:R-:W5:Y:S01]  /*35c0*/  LDCU UR5, c[0x0][0x4f4] ;  /* 0x00009e80ff0577ac */ /* 0x000f620008000800 */
[----:B------:R-:W0:Y:S01]  /*35d0*/  LDCU UR75, c[0x0][0x3d4] ;  /* 0x00007a80ff4b77ac */ /* 0x000e220008000800 */
[----:B--2---:R-:W-:Y:S01]  /*35e0*/  IMAD.HI.U32 R10, R11, UR31, R10 ;  /* 0x0000001f0b0a7c27 */ /* 0x004fe2000f8e000a */
[----:B------:R-:W2:Y:S04]  /*35f0*/  LDCU UR74, c[0x0][0x4f8] ;  /* 0x00009f00ff4a77ac */ /* 0x000ea80008000800 */
[----:B---3--:R-:W-:Y:S01]  /*3600*/  SHF.R.U32.HI R20, RZ, UR76, R10 ;  /* 0x0000004cff147c19 */ /* 0x008fe2000801160a */
[----:B------:R-:W3:Y:S03]  /*3610*/  LDCU UR73, c[0x0][0x3e8] ;  /* 0x00007d00ff4977ac */ /* 0x000ee60008000800 */
[----:B------:R-:W-:Y:S01]  /*3620*/  IADD3 R10, PT, PT, -R20, RZ, RZ ;  /* 0x000000ff140a7210 */ /* 0x000fe20007ffe1ff */
[----:B----4-:R-:W-:Y:S01]  /*3630*/  UISETP.NE.AND UP0, UPT, UR52, 0x1, UPT ;  /* 0x000000013400788c */ /* 0x010fe2000bf05270 */
        /* <DEDUP_REMOVED lines=273> */
[----:B------:R-:W-:Y:S02]  /*4750*/  SHF.R.U32.HI R21, RZ, UR53, R20 ;  /* 0x00000035ff157c19 */ /* 0x000fe40008011614 */
[----:B------:R-:W-:-:S05]  /*4760*/  @P1 MOV R20, RZ ;  /* 0x000000ff00141202 */ /* 0x000fca0000000f00 */
[----:B------:R-:W3:Y:S01]  /*4770*/  @P1 LDC R26, c[0x0][0x554] ;  /* 0x00015500ff1a1b82 */ /* 0x000ee20000000800 */
[----:B--2---:R-:W-:-:S04]  /*4780*/  @P1 IMAD.HI.U32 R15, R21, R15, R20 ;  /* 0x0000000f150f1227 */ /* 0x004fc800078e0014 */
[----:B------:R-:W-:Y:S01]  /*4790*/  IMAD.MOV R20, RZ, RZ, -R21 ;  /* 0x000000ffff147224 */ /* 0x000fe200078e0a15 */
[----:B0-----:R-:W-:-:S03]  /*47a0*/  @P1 SHF.R.U32.HI R12, RZ, R12, R15 ;  /* 0x0000000cff0c1219 */ /* 0x001fc6000001160f */
[----:B------:R-:W-:Y:S01]  /*47b0*/  IMAD R15, R20, UR27, R25 ;  /* 0x0000001b140f7c24 */ /* 0x000fe2000f8e0219 */
[----:B------:R-:W-:-:S03]  /*47c0*/  @P1 IADD3 R25, PT, PT, -R12, RZ, RZ ;  /* 0x000000ff0c191210 */ /* 0x000fc60007ffe1ff */
[----:B------:R-:W-:Y:S02]  /*47d0*/  IMAD R10, R15, UR28, R10 ;  /* 0x0000001c0f0a7c24 */ /* 0x000fe4000f8e020a */
[----:B------:R-:W-:-:S04]  /*47e0*/  @P1 IMAD R21, R25, R14, R21 ;  /* 0x0000000e19151224 */ /* 0x000fc800078e0215 */
[----:B---3--:R-:W-:-:S07]  /*47f0*/  @P1 IMAD R10, R21, R26, R10 ;  /* 0x0000001a150a1224 */ /* 0x008fce00078e020a */
.L_x_2111:
[----:B------:R-:W-:-:S04]  /*4800*/  LOP3.LUT R15, R10, 0xfffffffc, RZ, 0xc0, !PT ;  /* 0xfffffffc0a0f7812 */ /* 0x000fc800078ec0ff */
[----:B------:R-:W-:-:S04]  /*4810*/  IADD3 R14, P1, PT, R15, R16, RZ ;  /* 0x000000100f0e7210 */ /* 0x000fc80007f3e0ff */
[----:B------:R-:W-:-:S05]  /*4820*/  IADD3.X R15, PT, PT, RZ, R17, RZ, P1, !PT ;  /* 0x00000011ff0f7210 */ /* 0x000fca0000ffe4ff */
[----:B------:R-:W2:Y:S01]  /*4830*/  LDG.E R14, desc[UR36][R14.64] ;  /* 0x000000240e0e7981 */ /* 0x000ea2000c1e1900 */
[----:B------:R-:W-:Y:S01]  /*4840*/  MOV R30, RZ ;  /* 0x000000ff001e7202 */ /* 0x000fe20000000f00 */
[----:B-1----:R-:W-:-:S04]  /*4850*/  VIADD R31, R11, UR4 ;  /* 0x000000040b1f7c36 */ /* 0x002fc80008000000 */
[----:B------:R-:W-:-:S05]  /*4860*/  IMAD.HI.U32 R10, R31, UR31, R30 ;  /* 0x0000001f1f0a7c27 */ /* 0x000fca000f8e001e */
[----:B------:R-:W-:-:S04]  /*4870*/  SHF.R.U32.HI R20, RZ, UR76, R10 ;  /* 0x0000004cff147c19 */ /* 0x000fc8000801160a */
[----:B------:R-:W-:-:S05]  /*4880*/  IADD3 R21, PT, PT, -R20, RZ, RZ ;  /* 0x000000ff14157210 */ /* 0x000fca0007ffe1ff */
[----:B------:R-:W-:-:S04]  /*4890*/  IMAD R10, R21, UR30, R31 ;  /* 0x0000001e150a7c24 */ /* 0x000fc8000f8e021f */
[----:B------:R-:W-:Y:S01]  /*48a0*/  IMAD R10, R10, UR5, RZ ;  /* 0x000000050a0a7c24 */ /* 0x000fe2000f8e02ff */
[----:B--2---:R-:W-:Y:S01]  /*48b0*/  PRMT R27, R14, 0x7610, R14 ;  /* 0x000076100e1b7816 */ /* 0x004fe2000000000e */
[----:B------:R-:W-:Y:S06]  /*48c0*/  BRA.U !UP0, `(.L_x_2112) ;  /* 0x0000000d08947547 */ /* 0x000fec000b800000 */
        /* <DEDUP_REMOVED lines=219> */
[----:B------:R-:W-:Y:S02]  /*5680*/  @P1 MOV R20, RZ ;  /* 0x000000ff00141202 */ /* 0x000fe40000000f00 */
[----:B------:R-:W-:-:S03]  /*5690*/  IADD3 R12, PT, PT, -R21, RZ, RZ ;  /* 0x000000ff150c7210 */ /* 0x000fc60007ffe1ff */
[----:B------:R-:W2:Y:S02]  /*56a0*/  @P1 LDC R28, c[0x0][0x554] ;  /* 0x00015500ff1c1b82 */ /* 0x000ea40000000800 */
[----:B------:R-:W-:Y:S02]  /*56b0*/  IMAD R25, R12, UR27, R25 ;  /* 0x0000001b0c197c24 */ /* 0x000fe4000f8e0219 */
[----:B-1----:R-:W-:-:S04]  /*56c0*/  @P1 IMAD.HI.U32 R15, R21, R15, R20 ;  /* 0x0000000f150f1227 */ /* 0x002fc800078e0014 */
[----:B------:R-:W-:Y:S01]  /*56d0*/  IMAD R10, R25, UR28, R10 ;  /* 0x0000001c190a7c24 */ /* 0x000fe2000f8e020a */
[----:B0-----:R-:W-:-:S05]  /*56e0*/  @P1 SHF.R.U32.HI R15, RZ, R26, R15 ;  /* 0x0000001aff0f1219 */ /* 0x001fca000001160f */
[----:B------:R-:W-:-:S04]  /*56f0*/  @P1 IMAD.MOV R15, RZ, RZ, -R15 ;  /* 0x000000ffff0f1224 */ /* 0x000fc800078e0a0f */
[----:B------:R-:W-:-:S04]  /*5700*/  @P1 IMAD R21, R14, R15, R21 ;  /* 0x0000000f0e151224 */ /* 0x000fc800078e0215 */
[----:B--2---:R-:W-:-:S07]  /*5710*/  @P1 IMAD R10, R21, R28, R10 ;  /* 0x0000001c150a1224 */ /* 0x004fce00078e020a */
.L_x_2112:
[----:B------:R-:W-:-:S04]  /*5720*/  LOP3.LUT R15, R10, 0xfffffffc, RZ, 0xc0, !PT ;  /* 0xfffffffc0a0f7812 */ /* 0x000fc800078ec0ff */
[----:B------:R-:W-:-:S04]  /*5730*/  IADD3 R14, P1, PT, R15, R16, RZ ;  /* 0x000000100f0e7210 */ /* 0x000fc80007f3e0ff */
[----:B------:R-:W-:-:S05]  /*5740*/  IADD3.X R15, PT, PT, RZ, R17, RZ, P1, !PT ;  /* 0x00000011ff0f7210 */ /* 0x000fca0000ffe4ff */
[----:B------:R-:W2:Y:S01]  /*5750*/  LDG.E R14, desc[UR36][R14.64] ;  /* 0x000000240e0e7981 */ /* 0x000ea2000c1e1900 */
[----:B------:R-:W-:Y:S02]  /*5760*/  IADD3 R31, PT, PT, R31, UR4, RZ ;  /* 0x000000041f1f7c10 */ /* 0x000fe4000fffe0ff */
[----:B------:R-:W-:-:S05]  /*5770*/  MOV R30, RZ ;  /* 0x000000ff001e7202 */ /* 0x000fca0000000f00 */
[----:B------:R-:W-:-:S05]  /*5780*/  IMAD.HI.U32 R10, R31, UR31, R30 ;  /* 0x0000001f1f0a7c27 */ /* 0x000fca000f8e001e */
[----:B------:R-:W-:-:S05]  /*5790*/  SHF.R.U32.HI R20, RZ, UR76, R10 ;  /* 0x0000004cff147c19 */ /* 0x000fca000801160a */
[----:B------:R-:W-:-:S04]  /*57a0*/  IMAD.MOV R21, RZ, RZ, -R20 ;  /* 0x000000ffff157224 */ /* 0x000fc800078e0a14 */
[----:B------:R-:W-:-:S04]  /*57b0*/  IMAD R10, R21, UR30, R31 ;  /* 0x0000001e150a7c24 */ /* 0x000fc8000f8e021f */
[----:B------:R-:W-:Y:S01]  /*57c0*/  IMAD R10, R10, UR5, RZ ;  /* 0x000000050a0a7c24 */ /* 0x000fe2000f8e02ff */
[----:B--2---:R-:W-:Y:S01]  /*57d0*/  PRMT R28, R14, 0x7610, R14 ;  /* 0x000076100e1c7816 */ /* 0x004fe2000000000e */
[----:B------:R-:W-:Y:S06]  /*57e0*/  BRA.U !UP0, `(.L_x_2113) ;  /* 0x0000000d08947547 */ /* 0x000fec000b800000 */
[----:B------:R-:W-:Y:S01]  /*57f0*/  HFMA2 R14, -RZ, RZ, 0, 0 ;  /* 0x00000000ff0e7431 */ /* 0x000fe200000001ff */
[----:B------:R-:W-:Y:S02]  /*5800*/  MOV R15, R20 ;  /* 0x00000014000f7202 */ /* 0x000fe40000000f00 */
        /* <DEDUP_REMOVED lines=223> */
[----:B0-----:R-:W-:-:S04]  /*6600*/  @P1 SHF.R.U32.HI R15, RZ, R26, R15 ;  /* 0x0000001aff0f1219 */ /* 0x001fc8000001160f */
[----:B------:R-:W-:-:S05]  /*6610*/  @P1 IADD3 R15, PT, PT, -R15, RZ, RZ ;  /* 0x000000ff0f0f1210 */ /* 0x000fca0007ffe1ff */
[----:B------:R-:W-:-:S04]  /*6620*/  @P1 IMAD R14, R14, R15, R21 ;  /* 0x0000000f0e0e1224 */ /* 0x000fc800078e0215 */
[----:B--2---:R-:W-:-:S07]  /*6630*/  @P1 IMAD R10, R14, R29, R10 ;  /* 0x0000001d0e0a1224 */ /* 0x004fce00078e020a */
.L_x_2113:
[----:B------:R-:W-:-:S04]  /*6640*/  LOP3.LUT R15, R10, 0xfffffffc, RZ, 0xc0, !PT ;  /* 0xfffffffc0a0f7812 */ /* 0x000fc800078ec0ff */
[----:B------:R-:W-:-:S05]  /*6650*/  IADD3 R14, P1, PT, R15, R16, RZ ;  /* 0x000000100f0e7210 */ /* 0x000fca0007f3e0ff */
[----:B------:R-:W-:-:S05]  /*6660*/  IMAD.X R15, RZ, RZ, R17, P1 ;  /* 0x000000ffff0f7224 */ /* 0x000fca00008e0611 */
[----:B------:R-:W2:Y:S01]  /*6670*/  LDG.E R14, desc[UR36][R14.64] ;  /* 0x000000240e0e7981 */ /* 0x000ea2000c1e1900 */
[----:B------:R-:W-:Y:S02]  /*6680*/  IADD3 R31, PT, PT, R31, UR4, RZ ;  /* 0x000000041f1f7c10 */ /* 0x000fe4000fffe0ff */
[----:B------:R-:W-:-:S05]  /*6690*/  MOV R30, RZ ;  /* 0x000000ff001e7202 */ /* 0x000fca0000000f00 */
        /* <DEDUP_REMOVED lines=236> */
.L_x_2114:
[----:B------:R-:W-:-:S04]  /*7560*/  LOP3.LUT R15, R10, 0xfffffffc, RZ, 0xc0, !PT ;  /* 0xfffffffc0a0f7812 */ /* 0x000fc800078ec0ff */
[----:B------:R-:W-:-:S04]  /*7570*/  IADD3 R14, P1, PT, R15, R16, RZ ;  /* 0x000000100f0e7210 */ /* 0x000fc80007f3e0ff */
[----:B------:R-:W-:-:S05]  /*7580*/  IADD3.X R15, PT, PT, RZ, R17, RZ, P1, !PT ;  /* 0x00000011ff0f7210 */ /* 0x000fca0000ffe4ff */
[----:B------:R-:W2:Y:S02]  /*7590*/  LDG.E R14, desc[UR36][R14.64] ;  /* 0x000000240e0e7981 */ /* 0x000ea4000c1e1900 */
[----:B--2---:R-:W-:-:S07]  /*75a0*/  PRMT R29, R14, 0x5432, R14 ;  /* 0x000054320e1d7816 */ /* 0x004fce000000000e */
.L_x_2110:
[----:B------:R-:W2:Y:S01]  /*75b0*/  LDCU UR5, c[0x0][0x388] ;  /* 0x00007100ff0577ac */ /* 0x000ea20008000800 */
[----:B------:R-:W-:Y:S02]  /*75c0*/  HADD2.F32 R3, -RZ, R3.H0_H0 ;  /* 0x20000003ff037230 */ /* 0x000fe40000004100 */
[--C-:B------:R-:W-:Y:S02]  /*75d0*/  HADD2.F32 R10, -RZ, R27.reuse.H1_H1 ;  /* 0x3000001bff0a7230 */ /* 0x100fe40000004100 */
[----:B------:R-:W-:Y:S02]  /*75e0*/  HADD2.F32 R0, -RZ, R0.H0_H0 ;  /* 0x20000000ff007230 */ /* 0x000fe40000004100 */
[----:B------:R-:W-:Y:S02]  /*75f0*/  HADD2.F32 R15, -RZ, R27.H0_H0 ;  /* 0x2000001bff0f7230 */ /* 0x000fe40000004100 */
[----:B------:R-:W-:Y:S01]  /*7600*/  FMUL.FTZ R3, R3, R10 ;  /* 0x0000000a03037220 */ /* 0x000fe20000410000 */
[----:B-1----:R-:W-:-:S02]  /*7610*/  IMAD.U32 R10, RZ, RZ, UR4 ;  /* 0x00000004ff0a7e24 */ /* 0x002fc4000f8e00ff */
[----:B------:R-:W-:Y:S02]  /*7620*/  HADD2.F32 R12, -RZ, R5.H0_H0 ;  /* 0x20000005ff0c7230 */ /* 0x000fe40000004100 */
[----:B------:R-:W-:Y:S01]  /*7630*/  FMUL.FTZ R0, R0, R15 ;  /* 0x0000000f00007220 */ /* 0x000fe20000410000 */
[----:B------:R-:W-:Y:S01]  /*7640*/  HADD2.F32 R4, -RZ, R4.H0_H0 ;  /* 0x20000004ff047230 */ /* 0x000fe20000004100 */
[----:B------:R-:W-:Y:S01]  /*7650*/  LEA R11, R10, R11, 0x2 ;  /* 0x0000000b0a0b7211 */ /* 0x000fe200078e10ff */
[----:B------:R-:W-:Y:S02]  /*7660*/  HADD2.F32 R5, -RZ, R28.H0_H0 ;  /* 0x2000001cff057230 */ /* 0x000fe40000004100 */
[----:B------:R-:W-:Y:S01]  /*7670*/  HADD2.F32 R6, -RZ, R6.H0_H0 ;  /* 0x20000006ff067230 */ /* 0x000fe20000004100 */
[----:B------:R-:W-:Y:S01]  /*7680*/  F2FP.F16.F32.PACK_AB R0, R3, R0 ;  /* 0x000000000300723e */ /* 0x000fe200000000ff */
[--C-:B------:R-:W-:Y:S02]  /*7690*/  HADD2.F32 R15, -RZ, R30.reuse.H0_H0 ;  /* 0x2000001eff0f7230 */ /* 0x100fe40000004100 */
[----:B------:R-:W-:Y:S01]  /*76a0*/  FMUL.FTZ R4, R4, R5 ;  /* 0x0000000504047220 */ /* 0x000fe20000410000 */
[----:B------:R-:W-:Y:S01]  /*76b0*/  HADD2.F32 R14, -RZ, R7.H0_H0 ;  /* 0x20000007ff0e7230 */ /* 0x000fe20000004100 */
[----:B------:R-:W-:Y:S01]  /*76c0*/  PRMT R3, R0, 0x7632, R3 ;  /* 0x0000763200037816 */ /* 0x000fe20000000003 */
[----:B------:R-:W-:-:S02]  /*76d0*/  HADD2.F32 R21, -RZ, R30.H1_H1 ;  /* 0x3000001eff157230 */ /* 0x000fc40000004100 */
[----:B------:R-:W-:Y:S01]  /*76e0*/  FMUL.FTZ R5, R6, R15 ;  /* 0x0000000f06057220 */ /* 0x000fe20000410000 */
[----:B------:R-:W-:Y:S02]  /*76f0*/  HADD2.F32 R7, -RZ, R28.H1_H1 ;  /* 0x3000001cff077230 */ /* 0x000fe40000004100 */
[----:B------:R-:W-:Y:S02]  /*7700*/  HADD2.F32 R8, -RZ, R8.H0_H0 ;  /* 0x20000008ff087230 */ /* 0x000fe40000004100 */
[----:B------:R-:W-:Y:S01]  /*7710*/  FMUL.FTZ R6, R14, R21 ;  /* 0x000000150e067220 */ /* 0x000fe20000410000 */
[----:B------:R-:W-:Y:S02]  /*7720*/  IMAD R21, R10, 0x3, R11 ;  /* 0x000000030a157824 */ /* 0x000fe400078e020b */
[----:B------:R-:W-:Y:S01]  /*7730*/  FMUL.FTZ R7, R12, R7 ;  /* 0x000000070c077220 */ /* 0x000fe20000410000 */
[----:B--2---:R-:W-:Y:S01]  /*7740*/  MOV R12, UR5 ;  /* 0x00000005000c7c02 */ /* 0x004fe20008000f00 */
[----:B------:R-:W-:Y:S01]  /*7750*/  HADD2.F32 R15, -RZ, R29.H1_H1 ;  /* 0x3000001dff0f7230 */ /* 0x000fe20000004100 */
[----:B------:R-:W-:Y:S01]  /*7760*/  F2FP.F16.F32.PACK_AB R6, R6, R5 ;  /* 0x000000050606723e */ /* 0x000fe200000000ff */
[----:B------:R-:W-:Y:S01]  /*7770*/  HADD2.F32 R9, -RZ, R9.H0_H0 ;  /* 0x20000009ff097230 */ /* 0x000fe20000004100 */
[----:B------:R-:W-:Y:S01]  /*7780*/  ISETP.GE.U32.AND P1, PT, R21, R12, PT ;  /* 0x0000000c1500720c */ /* 0x000fe20003f26070 */
[----:B------:R-:W-:-:S02]  /*7790*/  HADD2.F32 R14, -RZ, R29.H0_H0 ;  /* 0x2000001dff0e7230 */ /* 0x000fc40000004100 */
[----:B------:R-:W-:Y:S01]  /*77a0*/  FMUL.FTZ R8, R8, R15 ;  /* 0x0000000f08087220 */ /* 0x000fe20000410000 */
[----:B------:R-:W-:Y:S02]  /*77b0*/  F2FP.F16.F32.PACK_AB R4, R7, R4 ;  /* 0x000000040704723e */ /* 0x000fe400000000ff */
[----:B------:R-:W-:Y:S01]  /*77c0*/  PRMT R7, R6, 0x7632, R7 ;  /* 0x0000763206077816 */ /* 0x000fe20000000007 */
[----:B------:R-:W-:Y:S01]  /*77d0*/  FMUL.FTZ R9, R9, R14 ;  /* 0x0000000e09097220 */ /* 0x000fe20000410000 */
[----:B------:R-:W-:-:S04]  /*77e0*/  PRMT R5, R4, 0x7632, R5 ;  /* 0x0000763204057816 */ /* 0x000fc80000000005 */
[----:B------:R-:W-:-:S04]  /*77f0*/  F2FP.F16.F32.PACK_AB R8, R9, R8 ;  /* 0x000000080908723e */ /* 0x000fc800000000ff */
[----:B------:R-:W-:Y:S01]  /*7800*/  PRMT R9, R8, 0x7632, R9 ;  /* 0x0000763208097816 */ /* 0x000fe20000000009 */
[----:B------:R-:W-:Y:S06]  /*7810*/  @!P1 BRA `(.L_x_2115) ;  /* 0xffffffbc00309947 */ /* 0x000fec000383ffff */
.L_x_2109:
[----:B0-----:R-:W-:Y:S05]  /*7820*/  BSYNC.RECONVERGENT B0 ;  /* 0x0000000000007941 */ /* 0x001fea0003800200 */
.L_x_2108:
[----:B------:R-:W-:Y:S01]  /*7830*/  ISETP.GE.U32.AND P0, PT, R11, R12, PT ;  /* 0x0000000c0b00720c */ /* 0x000fe20003f06070 */
[----:B------:R-:W-:-:S12]  /*7840*/  BSSY.RECONVERGENT B0, `(.L_x_2116) ;  /* 0x0000478000007945 */ /* 0x000fd80003800200 */
[----:B------:R-:W-:Y:S05]  /*7850*/  @P0 BRA `(.L_x_2117) ;  /* 0x0000004400d80947 */ /* 0x000fea0003800000 */
[----:B------:R-:W0:Y:S01]  /*7860*/  LDC R13, c[0x0][0x3c4] ;  /* 0x0000f100ff0d7b82 */ /* 0x000e220000000800 */
[----:B------:R-:W-:Y:S02]  /*7870*/  CS2R R14, SRZ ;  /* 0x00000000000e7805 */ /* 0x000fe4000001ff00 */
[C---:B0-----:R-:W-:Y:S02]  /*7880*/  ISETP.NE.AND P0, PT, R13.reuse, RZ, PT ;  /* 0x000000ff0d00720c */ /* 0x041fe40003f05270 */
[----:B------:R-:W-:-:S04]  /*7890*/  IADD3 R26, PT, PT, R13, -0x1, RZ ;  /* 0xffffffff0d1a7810 */ /* 0x000fc80007ffe0ff */
[----:B------:R-:W-:-:S05]  /*78a0*/  VIMNMX.U32 R25, PT, PT, R26, 0x18, PT ;  /* 0x000000181a197848 */ /* 0x000fca0003fe0000 */
[----:B------:R-:W-:Y:S02]  /*78b0*/  VIADD R25, R25, 0x1 ;  /* 0x0000000119197836 */ /* 0x000fe40000000000 */
        /* <DEDUP_REMOVED lines=271> */
[----:B-1----:R-:W-:-:S04]  /*89b0*/  SHF.R.U32.HI R14, RZ, UR4, R14 ;  /* 0x00000004ff0e7c19 */ /* 0x002fc8000801160e */
[----:B------:R-:W-:-:S05]  /*89c0*/  IADD3 R14, PT, PT, -R14, RZ, RZ ;  /* 0x000000ff0e0e7210 */ /* 0x000fca0007ffe1ff */
[----:B------:R-:W-:-:S04]  /*89d0*/  IMAD R14, R14, UR6, R15 ;  /* 0x000000060e0e7c24 */ /* 0x000fc8000f8e020f */
[----:B--2---:R-:W-:-:S07]  /*89e0*/  IMAD R13, R14, UR5, R13 ;  /* 0x000000050e0d7c24 */ /* 0x004fce000f8e020d */
.L_x_2119:
[----:B------:R-:W-:Y:S01]  /*89f0*/  SHF.R.U32.HI R14, RZ, 0x2, R13 ;  /* 0x00000002ff0e7819 */ /* 0x000fe2000001160d */
[----:B------:R-:W-:-:S07]  /*8a00*/  IMAD.MOV.U32 R15, RZ, RZ, RZ ;  /* 0x000000ffff0f7224 */ /* 0x000fce00078e00ff */
.L_x_2118:
        /* <DEDUP_REMOVED lines=8> */
[----:B--2---:R-:W-:-:S11]  /*8a90*/  PRMT R27, R20, 0x7610, R20 ;  /* 0x00007610141b7816 */ /* 0x004fd60000000014 */
        /* <DEDUP_REMOVED lines=9> */
[----:B-1----:R-:W-:-:S05]  /*8b30*/  SHF.R.U32.HI R21, RZ, UR4, R20 ;  /* 0x00000004ff157c19 */ /* 0x002fca0008011614 */
[----:B------:R-:W-:-:S04]  /*8b40*/  IMAD.MOV R13, RZ, RZ, -R21 ;  /* 0x000000ffff0d7224 */ /* 0x000fc800078e0a15 */
        /* <DEDUP_REMOVED lines=261> */
[----:B-1----:R-:W-:-:S05]  /*9ba0*/  SHF.R.U32.HI R14, RZ, UR4, R14 ;  /* 0x00000004ff0e7c19 */ /* 0x002fca000801160e */
[----:B------:R-:W-:-:S04]  /*9bb0*/  IMAD.MOV R14, RZ, RZ, -R14 ;  /* 0x000000ffff0e7224 */ /* 0x000fc800078e0a0e */
[----:B------:R-:W-:-:S04]  /*9bc0*/  IMAD R14, R14, UR6, R15 ;  /* 0x000000060e0e7c24 */ /* 0x000fc8000f8e020f */
[----:B--2---:R-:W-:-:S07]  /*9bd0*/  IMAD R13, R14, UR5, R13 ;  /* 0x000000050e0d7c24 */ /* 0x004fce000f8e020d */
.L_x_2121:
[----:B------:R-:W-:Y:S02]  /*9be0*/  SHF.R.U32.HI R20, RZ, 0x2, R13 ;  /* 0x00000002ff147819 */ /* 0x000fe4000001160d */
[----:B------:R-:W-:-:S07]  /*9bf0*/  MOV R21, RZ ;  /* 0x000000ff00157202 */ /* 0x000fce0000000f00 */
.L_x_2120:
        /* <DEDUP_REMOVED lines=282> */
.L_x_2123:
[----:B------:R-:W-:Y:S02]  /*ada0*/  SHF.R.U32.HI R20, RZ, 0x2, R13 ;  /* 0x00000002ff147819 */ /* 0x000fe4000001160d */
[----:B------:R-:W-:-:S07]  /*adb0*/  MOV R21, RZ ;  /* 0x000000ff00157202 */ /* 0x000fce0000000f00 */
.L_x_2122:
        /* <DEDUP_REMOVED lines=282> */
.L_x_2125:
[----:B------:R-:W-:Y:S02]  /*bf60*/  SHF.R.U32.HI R14, RZ, 0x2, R13 ;  /* 0x00000002ff0e7819 */ /* 0x000fe4000001160d */
[----:B------:R-:W-:-:S07]  /*bf70*/  MOV R15, RZ ;  /* 0x000000ff000f7202 */ /* 0x000fce0000000f00 */
.L_x_2124:
[----:B------:R-:W-:-:S04]  /*bf80*/  LEA R24, P0, R14, R24, 0x2 ;  /* 0x000000180e187211 */ /* 0x000fc800078010ff */
[----:B------:R-:W-:-:S05]  /*bf90*/  LEA.HI.X R25, R14, R22, R15, 0x2, P0 ;  /* 0x000000160e197211 */ /* 0x000fca00000f140f */
[----:B------:R-:W2:Y:S02]  /*bfa0*/  LDG.E R24, desc[UR36][R24.64] ;  /* 0x0000002418187981 */ /* 0x000ea4000c1e1900 */
[----:B--2---:R-:W-:-:S07]  /*bfb0*/  PRMT R29, R24, 0x5432, R24 ;  /* 0x00005432181d7816 */ /* 0x004fce0000000018 */
.L_x_2117:
[----:B------:R-:W-:Y:S05]  /*bfc0*/  BSYNC.RECONVERGENT B0 ;  /* 0x0000000000007941 */ /* 0x000fea0003800200 */
.L_x_2116:
[----:B------:R-:W-:Y:S01]  /*bfd0*/  ISETP.GE.U32.AND P0, PT, R11, R12, PT ;  /* 0x0000000c0b00720c */ /* 0x000fe20003f06070 */
[----:B------:R-:W-:-:S12]  /*bfe0*/  BSSY.RECONVERGENT B0, `(.L_x_2126) ;  /* 0x000002c000007945 */ /* 0x000fd80003800200 */
[----:B------:R-:W-:Y:S05]  /*bff0*/  @P0 BRA `(.L_x_2127) ;  /* 0x0000000000a80947 */ /* 0x000fea0003800000 */
[----:B------:R-:W-:Y:S02]  /*c000*/  HADD2.F32 R0, -RZ, R0.H0_H0 ;  /* 0x20000000ff007230 */ /* 0x000fe40000004100 */
[----:B------:R-:W-:Y:S02]  /*c010*/  HADD2.F32 R13, -RZ, R27.H0_H0 ;  /* 0x2000001bff0d7230 */ /* 0x000fe40000004100 */
[----:B------:R-:W-:Y:S02]  /*c020*/  HADD2.F32 R3, -RZ, R3.H0_H0 ;  /* 0x20000003ff037230 */ /* 0x000fe40000004100 */
[----:B------:R-:W-:Y:S02]  /*c030*/  HADD2.F32 R14, -RZ, R27.H1_H1 ;  /* 0x3000001bff0e7230 */ /* 0x000fe40000004100 */
[----:B------:R-:W-:Y:S01]  /*c040*/  FMUL.FTZ R0, R0, R13 ;  /* 0x0000000d00007220 */ /* 0x000fe20000410000 */
[----:B------:R-:W-:Y:S02]  /*c050*/  IADD3 R13, PT, PT, R11, R10, RZ ;  /* 0x0000000a0b0d7210 */ /* 0x000fe40007ffe0ff */
[----:B------:R-:W-:-:S02]  /*c060*/  FMUL.FTZ R3, R3, R14 ;  /* 0x0000000e03037220 */ /* 0x000fc40000410000 */
[----:B------:R-:W-:-:S03]  /*c070*/  ISETP.GE.U32.AND P0, PT, R13, R12, PT ;  /* 0x0000000c0d00720c */ /* 0x000fc60003f06070 */
[----:B------:R-:W-:-:S04]  /*c080*/  F2FP.F16.F32.PACK_AB R0, R3, R0 ;  /* 0x000000000300723e */ /* 0x000fc800000000ff */
[----:B------:R-:W-:-:S06]  /*c090*/  PRMT R3, R0, 0x7632, R3 ;  /* 0x0000763200037816 */ /* 0x000fcc0000000003 */
[----:B------:R-:W-:Y:S05]  /*c0a0*/  @P0 BRA `(.L_x_2127) ;  /* 0x00000000007c0947 */ /* 0x000fea0003800000 */
[----:B------:R-:W-:Y:S02]  /*c0b0*/  HADD2.F32 R4, -RZ, R4.H0_H0 ;  /* 0x20000004ff047230 */ /* 0x000fe40000004100 */
[--C-:B------:R-:W-:Y:S02]  /*c0c0*/  HADD2.F32 R11, -RZ, R28.reuse.H0_H0 ;  /* 0x2000001cff0b7230 */ /* 0x100fe40000004100 */
        /* <DEDUP_REMOVED lines=9> */
[----:B------:R-:W-:Y:S02]  /*c160*/  IMAD.IADD R11, R11, 0x1, R10 ;  /* 0x000000010b0b7824 */ /* 0x000fe400078e020a */
[----:B------:R-:W-:Y:S02]  /*c170*/  HADD2.F32 R10, -RZ, R7.H0_H0 ;  /* 0x20000007ff0a7230 */ /* 0x000fe40000004100 */
[----:B------:R-:W-:Y:S01]  /*c180*/  HADD2.F32 R6, -RZ, R6.H0_H0 ;  /* 0x20000006ff067230 */ /* 0x000fe20000004100 */
[----:B------:R-:W-:Y:S01]  /*c190*/  ISETP.GE.U32.AND P0, PT, R11, R12, PT ;  /* 0x0000000c0b00720c */ /* 0x000fe20003f06070 */
[--C-:B------:R-:W-:Y:S02]  /*c1a0*/  HADD2.F32 R7, -RZ, R30.reuse.H0_H0 ;  /* 0x2000001eff077230 */ /* 0x100fe40000004100 */
[----:B------:R-:W-:-:S03]  /*c1b0*/  HADD2.F32 R11, -RZ, R30.H1_H1 ;  /* 0x3000001eff0b7230 */ /* 0x000fc60000004100 */
[----:B------:R-:W-:Y:S02]  /*c1c0*/  FMUL.FTZ R6, R6, R7 ;  /* 0x0000000706067220 */ /* 0x000fe40000410000 */
[----:B------:R-:W-:-:S05]  /*c1d0*/  FMUL.FTZ R11, R10, R11 ;  /* 0x0000000b0a0b7220 */ /* 0x000fca0000410000 */
[--C-:B------:R-:W-:Y:S01]  /*c1e0*/  @!P0 HADD2.F32 R13, -RZ, R29.reuse.H1_H1 ;  /* 0x3000001dff0d8230 */ /* 0x100fe20000004100 */
[----:B------:R-:W-:Y:S01]  /*c1f0*/  F2FP.F16.F32.PACK_AB R6, R11, R6 ;  /* 0x000000060b06723e */ /* 0x000fe200000000ff */
[----:B------:R-:W-:Y:S02]  /*c200*/  @!P0 HADD2.F32 R29, -RZ, R29.H0_H0 ;  /* 0x2000001dff1d8230 */ /* 0x000fe40000004100 */
[----:B------:R-:W-:Y:S01]  /*c210*/  @!P0 HADD2.F32 R12, -RZ, R8.H0_H0 ;  /* 0x20000008ff0c8230 */ /* 0x000fe20000004100 */
[----:B------:R-:W-:Y:S01]  /*c220*/  PRMT R7, R6, 0x7632, R7 ;  /* 0x0000763206077816 */ /* 0x000fe20000000007 */
[----:B------:R-:W-:-:S03]  /*c230*/  @!P0 HADD2.F32 R14, -RZ, R9.H0_H0 ;  /* 0x20000009ff0e8230 */ /* 0x000fc60000004100 */
[----:B------:R-:W-:Y:S02]  /*c240*/  @!P0 FMUL.FTZ R12, R12, R13 ;  /* 0x0000000d0c0c8220 */ /* 0x000fe40000410000 */
[----:B------:R-:W-:-:S03]  /*c250*/  @!P0 FMUL.FTZ R14, R14, R29 ;  /* 0x0000001d0e0e8220 */ /* 0x000fc60000410000 */
[----:B------:R-:W-:Y:S02]  /*c260*/  @!P0 F2FP.F16.F32.PACK_AB R12, RZ, R12 ;  /* 0x0000000cff0c823e */ /* 0x000fe400000000ff */
[----:B------:R-:W-:Y:S02]  /*c270*/  @!P0 F2FP.F16.F32.PACK_AB R14, RZ, R14 ;  /* 0x0000000eff0e823e */ /* 0x000fe400000000ff */
[----:B------:R-:W-:Y:S02]  /*c280*/  @!P0 PRMT R8, R12, 0x7610, R8 ;  /* 0x000076100c088816 */ /* 0x000fe40000000008 */
[----:B------:R-:W-:-:S07]  /*c290*/  @!P0 PRMT R9, R14, 0x7610, R9 ;  /* 0x000076100e098816 */ /* 0x000fce0000000009 */
.L_x_2127:
[----:B------:R-:W-:Y:S05]  /*c2a0*/  BSYNC.RECONVERGENT B0 ;  /* 0x0000000000007941 */ /* 0x000fea0003800200 */
.L_x_2126:
        /* <DEDUP_REMOVED lines=22> */
[----:B------:R-:W-:-:S07]  /*c410*/  PRMT R16, R0, 0x7610, R16 ;  /* 0x0000761000107816 */ /* 0x000fce0000000010 */
.L_x_2078:
[----:B------:R-:W-:Y:S05]  /*c420*/  BSYNC.RECONVERGENT B6 ;  /* 0x0000000000067941 */ /* 0x000fea0003800200 */
.L_x_2077:
        /* <DEDUP_REMOVED lines=11> */
[----:B---3--:R-:W-:Y:S02]  /*c4e0*/  ISETP.GE.U32.AND P0, PT, R8, 0x2, PT ;  /* 0x000000020800780c */ /* 0x008fe40003f06070 */
[----:B------:R-:W-:-:S05]  /*c4f0*/  LEA R0, R0, R3, 0x2 ;  /* 0x0000000300007211 */ /* 0x000fca00078e10ff */
[----:B------:R1:W-:Y:S06]  /*c500*/  STS [R0], R5 ;  /* 0x0000000500007388 */ /* 0x0003ec0000000800 */
[----:B------:R-:W-:Y:S05]  /*c510*/  @!P0 BRA `(.L_x_2128) ;  /* 0x00000000006c8947 */ /* 0x000fea0003800000 */
[----:B------:R-:W-:-:S07]  /*c520*/  MOV R4, R8 ;  /* 0x0000000800047202 */ /* 0x000fce0000000f00 */
.L_x_2131:
        /* <DEDUP_REMOVED lines=9> */
[----:B------:R-:W-:Y:S02]  /*c5c0*/  IMAD R4, R5, R7, R18 ;  /* 0x0000000705047224 */ /* 0x000fe400078e0212 */
[----:B------:R-:W-:Y:S02]  /*c5d0*/  HADD2.F32 R16, -RZ, R16.H0_H0 ;  /* 0x20000010ff107230 */ /* 0x000fe40000004100 */
[----:B------:R-:W-:Y:S01]  /*c5e0*/  HADD2.F32 R17, -RZ, R17.H0_H0 ;  /* 0x20000011ff117230 */ /* 0x000fe20000004100 */
[----:B------:R-:W-:-:S06]  /*c5f0*/  LEA R4, R4, R3, 0x2 ;  /* 0x0000000304047211 */ /* 0x000fcc00078e10ff */
[----:B------:R-:W1:Y:S02]  /*c600*/  LDS R4, [R4] ;  /* 0x0000000004047984 */ /* 0x000e640000000800 */
[--C-:B-1----:R-:W-:Y:S02]  /*c610*/  HADD2.F32 R5, -RZ, R4.reuse.H0_H0 ;  /* 0x20000004ff057230 */ /* 0x102fe40000004100 */
[----:B------:R-:W-:-:S03]  /*c620*/  HADD2.F32 R6, -RZ, R4.H1_H1 ;  /* 0x30000004ff067230 */ /* 0x000fc60000004100 */
[----:B------:R-:W-:Y:S02]  /*c630*/  FMUL.FTZ R5, R16, R5 ;  /* 0x0000000510057220 */ /* 0x000fe40000410000 */
[----:B------:R-:W-:-:S05]  /*c640*/  FMUL.FTZ R6, R17, R6 ;  /* 0x0000000611067220 */ /* 0x000fca0000410000 */
[----:B------:R-:W-:-:S04]  /*c650*/  F2FP.F16.F32.PACK_AB R5, R6, R5 ;  /* 0x000000050605723e */ /* 0x000fc800000000ff */
[C---:B------:R-:W-:Y:S02]  /*c660*/  PRMT R17, R5.reuse, 0x7632, R17 ;  /* 0x0000763205117816 */ /* 0x040fe40000000011 */
[----:B------:R-:W-:-:S04]  /*c670*/  PRMT R16, R5, 0x7610, R16 ;  /* 0x0000761005107816 */ /* 0x000fc80000000010 */
[----:B------:R-:W-:-:S05]  /*c680*/  PRMT R5, R16, 0x5410, R17 ;  /* 0x0000541010057816 */ /* 0x000fca0000000011 */
[----:B------:R1:W-:Y:S02]  /*c690*/  STS [R0], R5 ;  /* 0x0000000500007388 */ /* 0x0003e40000000800 */
.L_x_2130:
[----:B------:R-:W-:Y:S05]  /*c6a0*/  BSYNC.RECONVERGENT B0 ;  /* 0x0000000000007941 */ /* 0x000fea0003800200 */
.L_x_2129:
[----:B------:R-:W-:Y:S01]  /*c6b0*/  MOV R4, R10 ;  /* 0x0000000a00047202 */ /* 0x000fe20000000f00 */
[----:B------:R-:W-:Y:S06]  /*c6c0*/  @P1 BRA `(.L_x_2131) ;  /* 0xfffffffc00981947 */ /* 0x000fec000383ffff */
.L_x_2128:
        /* <DEDUP_REMOVED lines=15> */
[----:B------:R-:W-:-:S04]  /*c7c0*/  IMAD.MOV.U32 R0, RZ, RZ, 0x20 ;  /* 0x00000020ff007424 */ /* 0x000fc800078e00ff */
[----:B------:R1:W-:Y:S01]  /*c7d0*/  STS [R3], R4 ;  /* 0x0000000403007388 */ /* 0x0003e20000000800 */
[----:B------:R-:W-:Y:S05]  /*c7e0*/  @!P0 BRA `(.L_x_2133) ;  /* 0x0000000000688947 */ /* 0x000fea0003800000 */
[----:B-1----:R-:W-:-:S07]  /*c7f0*/  MOV R4, R8 ;  /* 0x0000000800047202 */ /* 0x002fce0000000f00 */
.L_x_2136:
        /* <DEDUP_REMOVED lines=10> */
[----:B------:R-:W-:Y:S02]  /*c8a0*/  HADD2.F32 R16, -RZ, R16.H0_H0 ;  /* 0x20000010ff107230 */ /* 0x000fe40000004100 */
[----:B------:R-:W-:-:S03]  /*c8b0*/  HADD2.F32 R17, -RZ, R17.H0_H0 ;  /* 0x20000011ff117230 */ /* 0x000fc60000004100 */
        /* <DEDUP_REMOVED lines=10> */
.L_x_2135:
[----:B------:R-:W-:Y:S05]  /*c960*/  BSYNC.RECONVERGENT B0 ;  /* 0x0000000000007941 */ /* 0x000fea0003800200 */
.L_x_2134:
[----:B-1----:R-:W-:Y:S01]  /*c970*/  IMAD.MOV.U32 R4, RZ, RZ, R7 ;  /* 0x000000ffff047224 */ /* 0x002fe200078e0007 */
[----:B------:R-:W-:Y:S06]  /*c980*/  @P1 BRA `(.L_x_2136) ;  /* 0xfffffffc009c1947 */ /* 0x000fec000383ffff */
.L_x_2133:
[----:B------:R-:W-:Y:S01]  /*c990*/  ISETP.GE.U32.AND P0, PT, R0, 0x2, PT ;  /* 0x000000020000780c */ /* 0x000fe20003f06070 */
[----:B------:R-:W-:Y:S05]  /*c9a0*/  WARPSYNC.ALL ;  /* 0x0000000000007948 */ /* 0x000fea0003800000 */
[----:B------:R-:W-:Y:S07]  /*c9b0*/  BAR.SYNC.DEFER_BLOCKING 0x0 ;  /* 0x0000000000007b1d */ /* 0x000fee0000010000 */
[----:B------:R-:W-:Y:S05]  /*c9c0*/  @!P0 BRA `(.L_x_2132) ;  /* 0x0000000000488947 */ /* 0x000fea0003800000 */
[----:B-1----:R-:W-:-:S07]  /*c9d0*/  HFMA2 R3, -RZ, RZ, 0, 5.9604644775390625e-08 ;  /* 0x00000001ff037431 */ /* 0x002fce00000001ff */
.L_x_2137:
[----:B------:R-:W-:Y:S01]  /*c9e0*/  LOP3.LUT R4, R16, 0xffff, RZ, 0xc0, !PT ;  /* 0x0000ffff10047812 */ /* 0x000fe200078ec0ff */
[----:B------:R-:W-:Y:S01]  /*c9f0*/  HADD2.F32 R16, -RZ, R16.H0_H0 ;  /* 0x20000010ff107230 */ /* 0x000fe20000004100 */
[----:B------:R-:W-:Y:S01]  /*ca00*/  LOP3.LUT R6, R17, 0xffff, RZ, 0xc0, !PT ;  /* 0x0000ffff11067812 */ /* 0x000fe200078ec0ff */
[----:B------:R-:W-:-:S03]  /*ca10*/  HADD2.F32 R17, -RZ, R17.H0_H0 ;  /* 0x20000011ff117230 */ /* 0x000fc60000004100 */
[----:B------:R-:W1:Y:S04]  /*ca20*/  SHFL.DOWN PT, R4, R4, R3, 0x1f ;  /* 0x08001f0304047589 */ /* 0x000e6800000e0000 */
[----:B------:R2:W3:Y:S02]  /*ca30*/  SHFL.DOWN PT, R6, R6, R3, 0x1f ;  /* 0x08001f0306067589 */ /* 0x0004e400000e0000 */
[----:B--2---:R-:W-:-:S04]  /*ca40*/  SHF.L.U32 R3, R3, 0x1, RZ ;  /* 0x0000000103037819 */ /* 0x004fc800000006ff */
[----:B------:R-:W-:Y:S01]  /*ca50*/  ISETP.GE.AND P0, PT, R3, R0, PT ;  /* 0x000000000300720c */ /* 0x000fe20003f06270 */
[----:B-1----:R-:W-:Y:S02]  /*ca60*/  HADD2.F32 R5, -RZ, R4.H0_H0 ;  /* 0x20000004ff057230 */ /* 0x002fe40000004100 */
[----:B---3--:R-:W-:-:S03]  /*ca70*/  HADD2.F32 R8, -RZ, R6.H0_H0 ;  /* 0x20000006ff087230 */ /* 0x008fc60000004100 */
[----:B------:R-:W-:Y:S02]  /*ca80*/  FMUL.FTZ R5, R16, R5 ;  /* 0x0000000510057220 */ /* 0x000fe40000410000 */
[----:B------:R-:W-:-:S03]  /*ca90*/  FMUL.FTZ R8, R17, R8 ;  /* 0x0000000811087220 */ /* 0x000fc60000410000 */
[----:B------:R-:W-:Y:S02]  /*caa0*/  F2FP.F16.F32.PACK_AB R5, RZ, R5 ;  /* 0x00000005ff05723e */ /* 0x000fe400000000ff */
[----:B------:R-:W-:Y:S02]  /*cab0*/  F2FP.F16.F32.PACK_AB R8, RZ, R8 ;  /* 0x00000008ff08723e */ /* 0x000fe400000000ff */
[----:B------:R-:W-:Y:S02]  /*cac0*/  PRMT R16, R5, 0x7610, R16 ;  /* 0x0000761005107816 */ /* 0x000fe40000000010 */
[----:B------:R-:W-:Y:S01]  /*cad0*/  PRMT R17, R8, 0x7610, R17 ;  /* 0x0000761008117816 */ /* 0x000fe20000000011 */
[----:B------:R-:W-:Y:S06]  /*cae0*/  @!P0 BRA `(.L_x_2137) ;  /* 0xfffffffc00bc8947 */ /* 0x000fec000383ffff */
.L_x_2132:
        /* <DEDUP_REMOVED lines=287> */
.L_x_2138:
        /* <DEDUP_REMOVED lines=272> */
[----:B------:R-:W-:-:S04]  /*ede0*/  SHF.R.U32.HI R0, RZ, UR7, R0 ;  /* 0x00000007ff007c19 */ /* 0x000fc80008011600 */
[----:B------:R-:W-:-:S05]  /*edf0*/  IADD3 R3, PT, PT, -R0, RZ, RZ ;  /* 0x000000ff00037210 */ /* 0x000fca0007ffe1ff */
[----:B--2---:R-:W-:-:S04]  /*ee00*/  IMAD R5, R3, UR8, R5 ;  /* 0x0000000803057c24 */ /* 0x004fc8000f8e0205 */
[----:B---3--:R-:W-:-:S07]  /*ee10*/  IMAD R22, R5, UR9, R22 ;  /* 0x0000000905167c24 */ /* 0x008fce000f8e0216 */
.L_x_2139:
        /* <DEDUP_REMOVED lines=13> */
[----:B------:R-:W-:Y:S01]  /*eef0*/  HFMA2 R8, -RZ, RZ, 0, 0 ;  /* 0x00000000ff087431 */ /* 0x000fe200000001ff */
[----:B------:R-:W-:Y:S01]  /*ef00*/  MOV R9, R7 ;  /* 0x0000000700097202 */ /* 0x000fe20000000f00 */
        /* <DEDUP_REMOVED lines=271> */
.L_x_2141:
[----:B------:R-:W-:Y:S01]  /*10000*/  IMAD.MOV.U32 R22, RZ, RZ, RZ ;  /* 0x000000ffff167224 */ /* 0x000fe200078e00ff */
[----:B------:R-:W-:Y:S06]  /*10010*/  BRA.U !UP0, `(.L_x_2142) ;  /* 0x0000001108487547 */ /* 0x000fec000b800000 */
[----:B------:R-:W1:Y:S01]  /*10020*/  LDCU.64 UR6, c[0x0][0x560] ;  /* 0x0000ac00ff0677ac */ /* 0x000e620008000a00 */
[----:B------:R-:W-:Y:S01]  /*10030*/  IADD3 R9, PT, PT, R7, 0x1, RZ ;  /* 0x0000000107097810 */ /* 0x000fe20007ffe0ff */
        /* <DEDUP_REMOVED lines=272> */
.L_x_2142:
        /* <DEDUP_REMOVED lines=24> */
.L_x_2144:
[----:B------:R-:W-:Y:S05]  /*112c0*/  BSYNC.RECONVERGENT B0 ;  /* 0x0000000000007941 */ /* 0x000fea0003800200 */
.L_x_2143:
        /* <DEDUP_REMOVED lines=31> */
[----:B-1----:R-:W-:-:S05]  /*114c0*/  IMAD.IADD R0, R0, 0x1, R9 ;  /* 0x0000000100007824 */ /* 0x002fca00078e0209 */
[----:B------:R-:W-:-:S04]  /*114d0*/  ISETP.NE.AND P1, PT, R0, UR4, PT ;  /* 0x0000000400007c0c */ /* 0x000fc8000bf25270 */
[----:B------:R-:W-:-:S05]  /*114e0*/  SEL R0, RZ, 0x1, P1 ;  /* 0x00000001ff007807 */ /* 0x000fca0000800000 */
[----:B------:R2:W-:Y:S04]  /*114f0*/  STS.U8 [UR5], R0 ;  /* 0x00000000ff007988 */ /* 0x0005e80008000005 */
.L_x_2146:
[----:B------:R-:W-:Y:S05]  /*11500*/  BSYNC.RECONVERGENT B0 ;  /* 0x0000000000007941 */ /* 0x000fea0003800200 */
.L_x_2145:
        /* <DEDUP_REMOVED lines=23> */
[----:B------:R-:W-:Y:S01]  /*11680*/  MOV R25, UR9 ;  /* 0x0000000900197c02 */ /* 0x000fe20008000f00 */
        /* <DEDUP_REMOVED lines=11> */
.L_x_2151:
[----:B------:R-:W-:-:S04]  /*11740*/  IMAD.IADD R9, R19, 0x1, R0 ;  /* 0x0000000113097824 */ /* 0x000fc800078e0200 */
[----:B---3--:R-:W-:-:S05]  /*11750*/  IMAD.WIDE.U32 R8, R9, 0x4, R6 ;  /* 0x0000000409087825 */ /* 0x008fca00078e0006 */
[----:B------:R-:W2:Y:S04]  /*11760*/  LDG.E.U16 R10, desc[UR36][R8.64] ;  /* 0x00000024080a7981 */ /* 0x000ea8000c1e1500 */
[----:B------:R-:W3:Y:S01]  /*11770*/  LDG.E.U16 R11, desc[UR36][R8.64+0x2] ;  /* 0x00000224080b7981 */ /* 0x000ee2000c1e1500 */
[----:B------:R-:W-:Y:S01]  /*11780*/  IADD3 R0, PT, PT, R3, R0, RZ ;  /* 0x0000000003007210 */ /* 0x000fe20007ffe0ff */
[----:B------:R-:W-:Y:S02]  /*11790*/  HADD2.F32 R2, -RZ, R2.H0_H0 ;  /* 0x20000002ff027230 */ /* 0x000fe40000004100 */
[----:B------:R-:W-:Y:S01]  /*117a0*/  HADD2.F32 R25, -RZ, R25.H0_H0 ;  /* 0x20000019ff197230 */ /* 0x000fe20000004100 */
[----:B------:R-:W-:Y:S01]  /*117b0*/  ISETP.GE.U32.AND P1, PT, R0, UR8, PT ;  /* 0x0000000800007c0c */ /* 0x000fe2000bf26070 */
[----:B--2---:R-:W-:-:S02]  /*117c0*/  HADD2.F32 R13, -RZ, R10.H0_H0 ;  /* 0x2000000aff0d7230 */ /* 0x004fc40000004100 */
[----:B---3--:R-:W-:-:S03]  /*117d0*/  HADD2.F32 R10, -RZ, R11.H0_H0 ;  /* 0x2000000bff0a7230 */ /* 0x008fc60000004100 */
[----:B------:R-:W-:Y:S02]  /*117e0*/  FMUL.FTZ R2, R2, R13 ;  /* 0x0000000d02027220 */ /* 0x000fe40000410000 */
[----:B------:R-:W-:-:S05]  /*117f0*/  FMUL.FTZ R25, R25, R10 ;  /* 0x0000000a19197220 */ /* 0x000fca0000410000 */
[----:B------:R-:W-:-:S04]  /*11800*/  F2FP.F16.F32.PACK_AB R2, R25, R2 ;  /* 0x000000021902723e */ /* 0x000fc800000000ff */
[----:B------:R-:W-:Y:S01]  /*11810*/  PRMT R25, R2, 0x7632, R25 ;  /* 0x0000763202197816 */ /* 0x000fe20000000019 */
[----:B------:R-:W-:Y:S06]  /*11820*/  @!P1 BRA `(.L_x_2151) ;  /* 0xfffffffc00c49947 */ /* 0x000fec000383ffff */
[----:B------:R-:W-:Y:S05]  /*11830*/  BSYNC.RECONVERGENT B1 ;  /* 0x0000000000017941 */ /* 0x000fea0003800200 */
.L_x_2150:
[----:B------:R-:W-:Y:S05]  /*11840*/  BRA `(.L_x_2149) ;  /* 0x0000000000707947 */ /* 0x000fea0003800000 */
.L_x_2148:
[----:B------:R-:W1:Y:S01]  /*11850*/  LDCU UR7, c[0x0][0x398] ;  /* 0x00007300ff0777ac */ /* 0x000e620008000800 */
[----:B------:R-:W-:Y:S02]  /*11860*/  MOV R25, UR9 ;  /* 0x0000000900197c02 */ /* 0x000fe40008000f00 */
[----:B-1----:R-:W-:-:S13]  /*11870*/  ISETP.GE.U32.AND P1, PT, R23, UR7, PT ;  /* 0x0000000717007c0c */ /* 0x002fda000bf26070 */
[----:B------:R-:W-:Y:S05]  /*11880*/  @P1 BRA `(.L_x_2149) ;  /* 0x0000000000601947 */ /* 0x000fea0003800000 */
[----:B------:R-:W1:Y:S01]  /*11890*/  LDCU UR5, c[0x0][0x374] ;  /* 0x00006e80ff0577ac */ /* 0x000e620008000800 */
[----:B------:R-:W2:Y:S01]  /*118a0*/  LDC R11, c[0x0][0x360] ;  /* 0x0000d800ff0b7b82 */ /* 0x000ea20000000800 */
[----:B------:R-:W-:Y:S01]  /*118b0*/  MOV R25, UR9 ;  /* 0x0000000900197c02 */ /* 0x000fe20008000f00 */
[----:B------:R-:W-:-:S06]  /*118c0*/  IMAD.MOV.U32 R0, RZ, RZ, R23 ;  /* 0x000000ffff007224 */ /* 0x000fcc00078e0017 */
[----:B------:R-:W3:Y:S08]  /*118d0*/  LDC.64 R6, c[0x0][0x770] ;  /* 0x0001dc00ff067b82 */ /* 0x000ef00000000a00 */
[----:B------:R-:W4:Y:S01]  /*118e0*/  LDC R13, c[0x0][0x364] ;  /* 0x0000d900ff0d7b82 */ /* 0x000f220000000800 */
[----:B-1----:R-:W-:-:S07]  /*118f0*/  IMAD R19, R19, UR5, RZ ;  /* 0x0000000513137c24 */ /* 0x002fce000f8e02ff */
.L_x_2152:
[----:B------:R-:W-:-:S05]  /*11900*/  IADD3 R9, PT, PT, R19, R0, RZ ;  /* 0x0000000013097210 */ /* 0x000fca0007ffe0ff */
[----:B--2---:R-:W-:-:S04]  /*11910*/  IMAD R9, R9, R11, R18 ;  /* 0x0000000b09097224 */ /* 0x004fc800078e0212 */
[----:B---3--:R-:W-:-:S05]  /*11920*/  IMAD.WIDE.U32 R8, R9, 0x4, R6 ;  /* 0x0000000409087825 */ /* 0x008fca00078e0006 */
[----:B------:R-:W2:Y:S04]  /*11930*/  LDG.E.U16 R3, desc[UR36][R8.64] ;  /* 0x0000002408037981 */ /* 0x000ea8000c1e1500 */
[----:B------:R-:W3:Y:S01]  /*11940*/  LDG.E.U16 R10, desc[UR36][R8.64+0x2] ;  /* 0x00000224080a7981 */ /* 0x000ee2000c1e1500 */
[----:B----4-:R-:W-:Y:S01]  /*11950*/  IADD3 R0, PT, PT, R13, R0, RZ ;  /* 0x000000000d007210 */ /* 0x010fe20007ffe0ff */
        /* <DEDUP_REMOVED lines=8> */
[C---:B------:R-:W-:Y:S02]  /*119e0*/  PRMT R25, R3.reuse, 0x7632, R25 ;  /* 0x0000763203197816 */ /* 0x040fe40000000019 */
[----:B------:R-:W-:Y:S01]  /*119f0*/  PRMT R2, R3, 0x7610, R2 ;  /* 0x0000761003027816 */ /* 0x000fe20000000002 */
[----:B------:R-:W-:Y:S06]  /*11a00*/  @!P1 BRA `(.L_x_2152) ;  /* 0xfffffffc00bc9947 */ /* 0x000fec000383ffff */
.L_x_2149:
[----:B------:R-:W-:Y:S05]  /*11a10*/  BSYNC.RECONVERGENT B0 ;  /* 0x0000000000007941 */ /* 0x000fea0003800200 */
.L_x_2147:
        /* <DEDUP_REMOVED lines=11> */
.L_x_2156:
[----:B------:R-:W-:Y:S01]  /*11ad0*/  USHF.R.U32.HI UR7, URZ, 0x1, UR4 ;  /* 0x00000001ff077899 */ /* 0x000fe20008011604 */
[----:B------:R-:W-:Y:S05]  /*11ae0*/  BAR.SYNC.DEFER_BLOCKING 0x0 ;  /* 0x0000000000007b1d */ /* 0x000fea0000010000 */
[----:B-1----:R-:W-:Y:S01]  /*11af0*/  IADD3 R3, PT, PT, R23, UR7, RZ ;  /* 0x0000000717037c10 */ /* 0x002fe2000fffe0ff */
[----:B------:R-:W-:Y:S03]  /*11b00*/  BSSY.RECONVERGENT B0, `(.L_x_2154) ;  /* 0x0000011000007945 */ /* 0x000fe60003800200 */
[----:B------:R-:W-:-:S04]  /*11b10*/  ISETP.GE.U32.AND P1, PT, R3, UR6, PT ;  /* 0x0000000603007c0c */ /* 0x000fc8000bf26070 */
[----:B------:R-:W-:-:S13]  /*11b20*/  ISETP.GE.U32.OR P1, PT, R23, UR7, P1 ;  /* 0x0000000717007c0c */ /* 0x000fda0008f26470 */
[----:B------:R-:W-:Y:S05]  /*11b30*/  @P1 BRA `(.L_x_2155) ;  /* 0x0000000000341947 */ /* 0x000fea0003800000 */
[----:B------:R-:W-:Y:S02]  /*11b40*/  IMAD R3, R3, UR5, R18 ;  /* 0x0000000503037c24 */ /* 0x000fe4000f8e0212 */
[----:B------:R-:W-:Y:S02]  /*11b50*/  HADD2.F32 R2, -RZ, R2.H0_H0 ;  /* 0x20000002ff027230 */ /* 0x000fe40000004100 */
[----:B------:R-:W-:Y:S01]  /*11b60*/  HADD2.F32 R25, -RZ, R25.H0_H0 ;  /* 0x20000019ff197230 */ /* 0x000fe20000004100 */
[----:B------:R-:W-:-:S06]  /*11b70*/  LEA R3, R3, UR8, 0x2 ;  /* 0x0000000803037c11 */ /* 0x000fcc000f8e10ff */
[----:B------:R-:W1:Y:S02]  /*11b80*/  LDS R3, [R3] ;  /* 0x0000000003037984 */ /* 0x000e640000000800 */
[--C-:B-1----:R-:W-:Y:S02]  /*11b90*/  HADD2.F32 R7, -RZ, R3.reuse.H0_H0 ;  /* 0x20000003ff077230 */ /* 0x102fe40000004100 */
[----:B------:R-:W-:-:S03]  /*11ba0*/  HADD2.F32 R6, -RZ, R3.H1_H1 ;  /* 0x30000003ff067230 */ /* 0x000fc60000004100 */
[----:B------:R-:W-:Y:S02]  /*11bb0*/  FMUL.FTZ R2, R2, R7 ;  /* 0x0000000702027220 */ /* 0x000fe40000410000 */
[----:B------:R-:W-:-:S05]  /*11bc0*/  FMUL.FTZ R25, R25, R6 ;  /* 0x0000000619197220 */ /* 0x000fca0000410000 */
[----:B------:R-:W-:-:S04]  /*11bd0*/  F2FP.F16.F32.PACK_AB R2, R25, R2 ;  /* 0x000000021902723e */ /* 0x000fc800000000ff */
[----:B------:R-:W-:-:S04]  /*11be0*/  PRMT R25, R2, 0x7632, R25 ;  /* 0x0000763202197816 */ /* 0x000fc80000000019 */
[----:B------:R-:W-:-:S05]  /*11bf0*/  PRMT R3, R2, 0x5410, R25 ;  /* 0x0000541002037816 */ /* 0x000fca0000000019 */
[----:B------:R1:W-:Y:S02]  /*11c00*/  STS [R0], R3 ;  /* 0x0000000300007388 */ /* 0x0003e40000000800 */
.L_x_2155:
[----:B------:R-:W-:Y:S05]  /*11c10*/  BSYNC.RECONVERGENT B0 ;  /* 0x0000000000007941 */ /* 0x000fea0003800200 */
.L_x_2154:
[----:B------:R-:W-:-:S03]  /*11c20*/  UISETP.GT.U32.AND UP0, UPT, UR4, 0x3, UPT ;  /* 0x000000030400788c */ /* 0x000fc6000bf04070 */
[----:B------:R-:W-:-:S06]  /*11c30*/  UMOV UR4, UR7 ;  /* 0x0000000700047c82 */ /* 0x000fcc0008000000 */
[----:B------:R-:W-:Y:S05]  /*11c40*/  BRA.U UP0, `(.L_x_2156) ;  /* 0xfffffffd00a07547 */ /* 0x000fea000b83ffff */
.L_x_2153:
        /* <DEDUP_REMOVED lines=11> */
[----:B--2---:R-:W-:-:S07]  /*11d00*/  IMAD.U32 R3, RZ, RZ, UR5 ;  /* 0x00000005ff037e24 */ /* 0x004fce000f8e00ff */
.L_x_2161:
        /* <DEDUP_REMOVED lines=20> */
.L_x_2160:
[----:B------:R-:W-:Y:S05]  /*11e50*/  BSYNC.RECONVERGENT B0 ;  /* 0x0000000000007941 */ /* 0x000fea0003800200 */
.L_x_2159:
[----:B-1----:R-:W-:Y:S01]  /*11e60*/  MOV R3, R9 ;  /* 0x0000000900037202 */ /* 0x002fe20000000f00 */
[----:B------:R-:W-:Y:S06]  /*11e70*/  @P2 BRA `(.L_x_2161) ;  /* 0xfffffffc00a42947 */ /* 0x000fec000383ffff */
.L_x_2158:
[----:B------:R-:W-:Y:S01]  /*11e80*/  BAR.SYNC.DEFER_BLOCKING 0x0 ;  /* 0x0000000000007b1d */ /* 0x000fe20000010000 */
[----:B------:R-:W-:-:S09]  /*11e90*/  UISETP.GE.U32.AND UP0, UPT, UR4, 0x2, UPT ;  /* 0x000000020400788c */ /* 0x000fd2000bf06070 */
[----:B------:R-:W-:Y:S05]  /*11ea0*/  BRA.U !UP0, `(.L_x_2157) ;  /* 0x0000000108447547 */ /* 0x000fea000b800000 */
[----:B-12---:R-:W-:-:S07]  /*11eb0*/  IMAD.MOV.U32 R0, RZ, RZ, 0x1 ;  /* 0x00000001ff007424 */ /* 0x006fce00078e00ff */
.L_x_2162:
[----:B------:R-:W-:Y:S01]  /*11ec0*/  LOP3.LUT R7, R25, 0xffff, RZ, 0xc0, !PT ;  /* 0x0000ffff19077812 */ /* 0x000fe200078ec0ff */
[----:B------:R-:W-:Y:S01]  /*11ed0*/  HADD2.F32 R25, -RZ, R25.H0_H0 ;  /* 0x20000019ff197230 */ /* 0x000fe20000004100 */
[----:B------:R-:W-:Y:S01]  /*11ee0*/  LOP3.LUT R3, R2, 0xffff, RZ, 0xc0, !PT ;  /* 0x0000ffff02037812 */ /* 0x000fe200078ec0ff */
[----:B------:R-:W-:-:S03]  /*11ef0*/  HADD2.F32 R9, -RZ, R2.H0_H0 ;  /* 0x20000002ff097230 */ /* 0x000fc60000004100 */
[----:B------:R-:W1:Y:S04]  /*11f00*/  SHFL.DOWN PT, R7, R7, R0, 0x1f ;  /* 0x08001f0007077589 */ /* 0x000e6800000e0000 */
[----:B------:R2:W3:Y:S02]  /*11f10*/  SHFL.DOWN PT, R3, R3, R0, 0x1f ;  /* 0x08001f0003037589 */ /* 0x0004e400000e0000 */
[----:B--2---:R-:W-:-:S04]  /*11f20*/  SHF.L.U32 R0, R0, 0x1, RZ ;  /* 0x0000000100007819 */ /* 0x004fc800000006ff */
[----:B------:R-:W-:Y:S01]  /*11f30*/  ISETP.GE.AND P1, PT, R0, UR4, PT ;  /* 0x0000000400007c0c */ /* 0x000fe2000bf26270 */
[----:B-1----:R-:W-:Y:S02]  /*11f40*/  HADD2.F32 R6, -RZ, R7.H0_H0 ;  /* 0x20000007ff067230 */ /* 0x002fe40000004100 */
[----:B---3--:R-:W-:-:S03]  /*11f50*/  HADD2.F32 R2, -RZ, R3.H0_H0 ;  /* 0x20000003ff027230 */ /* 0x008fc60000004100 */
[----:B------:R-:W-:Y:S02]  /*11f60*/  FMUL.FTZ R6, R25, R6 ;  /* 0x0000000619067220 */ /* 0x000fe40000410000 */
[----:B------:R-:W-:-:S03]  /*11f70*/  FMUL.FTZ R2, R9, R2 ;  /* 0x0000000209027220 */ /* 0x000fc60000410000 */
[----:B------:R-:W-:Y:S02]  /*11f80*/  F2FP.F16.F32.PACK_AB R6, RZ, R6 ;  /* 0x00000006ff06723e */ /* 0x000fe400000000ff */
[----:B------:R-:W-:Y:S02]  /*11f90*/  F2FP.F16.F32.PACK_AB R2, RZ, R2 ;  /* 0x00000002ff02723e */ /* 0x000fe400000000ff */
[----:B------:R-:W-:Y:S01]  /*11fa0*/  PRMT R25, R6, 0x7610, R25 ;  /* 0x0000761006197816 */ /* 0x000fe20000000019 */
[----:B------:R-:W-:Y:S06]  /*11fb0*/  @!P1 BRA `(.L_x_2162) ;  /* 0xfffffffc00c09947 */ /* 0x000fec000383ffff */
.L_x_2157:
        /* <DEDUP_REMOVED lines=9> */
[----:B------:R-:W-:Y:S02]  /*12050*/  IADD3 R4, P1, PT, R22, UR4, RZ ;  /* 0x0000000416047c10 */ /* 0x000fe4000ff3e0ff */
[----:B------:R-:W-:Y:S02]  /*12060*/  IADD3.X R7, PT, PT, RZ, UR5, RZ, P2, !PT ;  /* 0x00000005ff077c10 */ /* 0x000fe400097fe4ff */
[----:B------:R-:W-:-:S05]  /*12070*/  IADD3.X R5, PT, PT, RZ, UR5, RZ, P1, !PT ;  /* 0x00000005ff057c10 */ /* 0x000fca0008ffe4ff */
[----:B-12---:R-:W2:Y:S04]  /*12080*/  @P0 LDG.E.U16 R0, desc[UR36][R6.64] ;  /* 0x0000002406000981 */ /* 0x006ea8000c1e1500 */
[----:B------:R-:W3:Y:S01]  /*12090*/  @P0 LDG.E.U16 R3, desc[UR36][R4.64] ;  /* 0x0000002404030981 */ /* 0x000ee2000c1e1500 */
[----:B------:R-:W1:Y:S01]  /*120a0*/  LDCU.U8 UR4, c[0x0][0x789] ;  /* 0x0000f120ff0477ac */ /* 0x000e620008000000 */
[----:B------:R-:W-:Y:S02]  /*120b0*/  @P0 HADD2.F32 R9, -RZ, R2.H0_H0 ;  /* 0x20000002ff090230 */ /* 0x000fe40000004100 */
[----:B------:R-:W-:Y:S01]  /*120c0*/  @P0 HADD2.F32 R8, -RZ, R25.H0_H0 ;  /* 0x20000019ff080230 */ /* 0x000fe20000004100 */
[----:B-1----:R-:W-:Y:S01]  /*120d0*/  ISETP.NE.AND P1, PT, RZ, UR4, PT ;  /* 0x00000004ff007c0c */ /* 0x002fe2000bf25270 */
[----:B--2---:R-:W-:-:S02]  /*120e0*/  @P0 HADD2.F32 R0, -RZ, R0.H0_H0 ;  /* 0x20000000ff000230 */ /* 0x004fc40000004100 */
[----:B---3--:R-:W-:-:S03]  /*120f0*/  @P0 HADD2.F32 R3, -RZ, R3.H0_H0 ;  /* 0x20000003ff030230 */ /* 0x008fc60000004100 */
[----:B------:R-:W-:Y:S02]  /*12100*/  @P0 FMUL.FTZ R0, R9, R0 ;  /* 0x0000000009000220 */ /* 0x000fe40000410000 */
[----:B------:R-:W-:-:S03]  /*12110*/  @P0 FMUL.FTZ R3, R8, R3 ;  /* 0x0000000308030220 */ /* 0x000fc60000410000 */
[----:B------:R-:W-:Y:S02]  /*12120*/  @P0 F2FP.F16.F32.PACK_AB R0, RZ, R0 ;  /* 0x00000000ff00023e */ /* 0x000fe400000000ff */
[----:B------:R-:W-:Y:S02]  /*12130*/  @P0 F2FP.F16.F32.PACK_AB R3, RZ, R3 ;  /* 0x00000003ff03023e */ /* 0x000fe400000000ff */
        /* <DEDUP_REMOVED lines=10> */
[----:B------:R-:W-:Y:S01]  /*121e0*/  HFMA2 R8, -RZ, RZ, 0, 4.4763088226318359375e-05 ;  /* 0x000002efff087431 */ /* 0x000fe200000001ff */
[----:B------:R-:W-:Y:S01]  /*121f0*/  MOV R12, 0x1 ;  /* 0x00000001000c7802 */ /* 0x000fe20000000f00 */
[----:B------:R2:W3:Y:S01]  /*12200*/  LDC.64 R14, c[0x4][R16] ;  /* 0x01000000100e7b82 */ /* 0x0004e20000000a00 */
[----:B------:R-:W4:Y:S01]  /*12210*/  LDCU.64 UR8, c[0x4][0x640] ;  /* 0x0100c800ff0877ac */ /* 0x000f220008000a00 */
[----:B------:R-:W-:Y:S01]  /*12220*/  IMAD.MOV.U32 R13, RZ, RZ, RZ ;  /* 0x000000ffff0d7224 */ /* 0x000fe200078e00ff */
[----:B------:R-:W5:Y:S01]  /*12230*/  LDCU.64 UR6, c[0x4][0x470] ;  /* 0x01008e00ff0677ac */ /* 0x000f620008000a00 */
[----:B-1----:R-:W-:Y:S01]  /*12240*/  IMAD.U32 R4, RZ, RZ, UR4 ;  /* 0x00000004ff047e24 */ /* 0x002fe2000f8e00ff */
[----:B------:R-:W-:Y:S02]  /*12250*/  MOV R5, UR5 ;  /* 0x0000000500057c02 */ /* 0x000fe40008000f00 */
[----:B----4-:R-:W-:-:S02]  /*12260*/  MOV R6, UR8 ;  /* 0x0000000800067c02 */ /* 0x010fc40008000f00 */
[----:B------:R-:W-:Y:S01]  /*12270*/  MOV R7, UR9 ;  /* 0x0000000900077c02 */ /* 0x000fe20008000f00 */
[----:B-----5:R-:W-:Y:S01]  /*12280*/  IMAD.U32 R10, RZ, RZ, UR6 ;  /* 0x00000006ff0a7e24 */ /* 0x020fe2000f8e00ff */
[----:B--2---:R-:W-:-:S07]  /*12290*/  MOV R11, UR7 ;  /* 0x00000007000b7c02 */ /* 0x004fce0008000f00 */
[----:B------:R-:W-:-:S07]  /*122a0*/  LEPC R20, `(.L_x_2165) ;  /* 0x000000001014794e */ /* 0x000fce0000000000 */
[----:B0--3--:R-:W-:Y:S05]  /*122b0*/  CALL.ABS.NOINC R14 ;  /* 0x000000000e007343 */ /* 0x009fea0003c00000 */
.L_x_2165:
        /* <DEDUP_REMOVED lines=10> */
[----:B--2---:R-:W-:Y:S02]  /*12360*/  MOV R4, UR6 ;  /* 0x0000000600047c02 */ /* 0x004fe40008000f00 */
[----:B------:R-:W-:Y:S01]  /*12370*/  MOV R5, UR7 ;  /* 0x0000000700057c02 */ /* 0x000fe20008000f00 */
[----:B------:R2:W-:Y:S01]  /*12380*/  STG.E.U16 desc[UR36][R14.64], R2 ;  /* 0x000000020e007986 */ /* 0x0005e2000c101524 */
[----:B---3--:R-:W-:Y:S01]  /*12390*/  IMAD.U32 R6, RZ, RZ, UR8 ;  /* 0x00000008ff067e24 */ /* 0x008fe2000f8e00ff */
[----:B------:R-:W-:Y:S02]  /*123a0*/  MOV R7, UR9 ;  /* 0x0000000900077c02 */ /* 0x000fe40008000f00 */
[----:B0-----:R-:W-:Y:S02]  /*123b0*/  MOV R10, UR4 ;  /* 0x00000004000a7c02 */ /* 0x001fe40008000f00 */
[----:B--2---:R-:W-:-:S07]  /*123c0*/  MOV R11, UR5 ;  /* 0x00000005000b7c02 */ /* 0x004fce0008000f00 */
[----:B------:R-:W-:-:S07]  /*123d0*/  LEPC R20, `(.L_x_2166) ;  /* 0x000000001014794e */ /* 0x000fce0000000000 */
[----:B-1----:R-:W-:Y:S05]  /*123e0*/  CALL.ABS.NOINC R16 ;  /* 0x0000000010007343 */ /* 0x002fea0003c00000 */
.L_x_2166:
[----:B------:R-:W-:Y:S05]  /*123f0*/  BRA `(.L_x_2167) ;  /* 0x0000000000047947 */ /* 0x000fea0003800000 */
.L_x_2164:
[----:B------:R2:W-:Y:S02]  /*12400*/  STG.E.U16 desc[UR36][R6.64], R2 ;  /* 0x0000000206007986 */ /* 0x0005e4000c101524 */
.L_x_2167:
[----:B------:R-:W3:Y:S02]  /*12410*/  LDCU.64 UR4, c[0x0][0x758] ;  /* 0x0000eb00ff0477ac */ /* 0x000ee40008000a00 */
[----:B---3--:R-:W-:-:S04]  /*12420*/  IADD3 R22, P0, PT, R22, UR4, RZ ;  /* 0x0000000416167c10 */ /* 0x008fc8000ff1e0ff */
[----:B------:R-:W-:-:S05]  /*12430*/  IADD3.X R23, PT, PT, RZ, UR5, RZ, P0, !PT ;  /* 0x00000005ff177c10 */ /* 0x000fca00087fe4ff */
[----:B------:R-:W-:Y:S01]  /*12440*/  STG.E.U16 desc[UR36][R22.64], R25 ;  /* 0x0000001916007986 */ /* 0x000fe2000c101524 */
[----:B------:R-:W-:Y:S05]  /*12450*/  EXIT ;  /* 0x000000000000794d */ /* 0x000fea0003800000 */
.L_x_2163:
[----:B------:R-:W3:Y:S01]  /*12460*/  LDCU.U8 UR4, c[0x0][0x788] ;  /* 0x0000f100ff0477ac */ /* 0x000ee20008000000 */
[----:B------:R-:W4:Y:S01]  /*12470*/  LDCU.U8 UR5, c[0x0][0x789] ;  /* 0x0000f120ff0577ac */ /* 0x000f220008000000 */
[----:B---3--:R-:W-:Y:S02]  /*12480*/  UISETP.NE.AND UP1, UPT, UR4, URZ, UPT ;  /* 0x000000ff0400728c */ /* 0x008fe4000bf25270 */
[----:B----4-:R-:W-:-:S07]  /*12490*/  UISETP.NE.AND UP0, UPT, UR5, URZ, UPT ;  /* 0x000000ff0500728c */ /* 0x010fce000bf05270 */
[----:B------:R-:W-:Y:S05]  /*124a0*/  BRA.U !UP1, `(.L_x_2168) ;  /* 0x00000001092c7547 */ /* 0x000fea000b800000 */
[----:B-12---:R-:W2:Y:S04]  /*124b0*/  LDG.E.U16 R0, desc[UR36][R4.64] ;  /* 0x0000002404007981 */ /* 0x006ea8000c1e1500 */
[----:B------:R-:W3:Y:S01]  /*124c0*/  LDG.E.U16 R3, desc[UR36][R4.64+0x2] ;  /* 0x0000022404037981 */ /* 0x000ee2000c1e1500 */
[----:B------:R-:W-:Y:S02]  /*124d0*/  HADD2.F32 R7, -RZ, R2.H0_H0 ;  /* 0x20000002ff077230 */ /* 0x000fe40000004100 */
[----:B------:R-:W-:Y:S02]  /*124e0*/  HADD2.F32 R2, -RZ, R25.H0_H0 ;  /* 0x20000019ff027230 */ /* 0x000fe40000004100 */
[----:B--2---:R-:W-:Y:S02]  /*124f0*/  HADD2.F32 R0, -RZ, R0.H0_H0 ;  /* 0x20000000ff007230 */ /* 0x004fe40000004100 */
[----:B---3--:R-:W-:-:S03]  /*12500*/  HADD2.F32 R3, -RZ, R3.H0_H0 ;  /* 0x20000003ff037230 */ /* 0x008fc60000004100 */
[----:B------:R-:W-:Y:S02]  /*12510*/  FMUL.FTZ R0, R7, R0 ;  /* 0x0000000007007220 */ /* 0x000fe40000410000 */
[----:B------:R-:W-:-:S05]  /*12520*/  FMUL.FTZ R3, R2, R3 ;  /* 0x0000000302037220 */ /* 0x000fca0000410000 */
[----:B------:R-:W-:-:S04]  /*12530*/  F2FP.F16.F32.PACK_AB R0, R3, R0 ;  /* 0x000000000300723e */ /* 0x000fc800000000ff */
[C---:B------:R-:W-:Y:S02]  /*12540*/  PRMT R25, R0.reuse, 0x7632, R25 ;  /* 0x0000763200197816 */ /* 0x040fe40000000019 */
[----:B------:R-:W-:-:S07]  /*12550*/  PRMT R2, R0, 0x7610, R2 ;  /* 0x0000761000027816 */ /* 0x000fce0000000002 */
.L_x_2168:
        /* <DEDUP_REMOVED lines=8> */
[----:B------:R4:W0:Y:S01]  /*125e0*/  LDC.64 R14, c[0x4][R16] ;  /* 0x01000000100e7b82 */ /* 0x0008220000000a00 */
[----:B------:R-:W5:Y:S01]  /*125f0*/  LDCU.64 UR6, c[0x4][0x640] ;  /* 0x0100c800ff0677ac */ /* 0x000f620008000a00 */
[----:B------:R-:W-:Y:S01]  /*12600*/  IMAD.MOV.U32 R13, RZ, RZ, RZ ;  /* 0x000000ffff0d7224 */ /* 0x000fe200078e00ff */
[----:B------:R-:W1:Y:S01]  /*12610*/  LDCU.64 UR8, c[0x4][0x470] ;  /* 0x01008e00ff0877ac */ /* 0x000e620008000a00 */
[----:B---3--:R-:W-:Y:S01]  /*12620*/  IMAD.U32 R4, RZ, RZ, UR4 ;  /* 0x00000004ff047e24 */ /* 0x008fe2000f8e00ff */
[----:B------:R-:W-:Y:S02]  /*12630*/  MOV R5, UR5 ;  /* 0x0000000500057c02 */ /* 0x000fe40008000f00 */
[----:B-----5:R-:W-:-:S02]  /*12640*/  MOV R6, UR6 ;  /* 0x0000000600067c02 */ /* 0x020fc40008000f00 */
[----:B------:R-:W-:Y:S01]  /*12650*/  MOV R7, UR7 ;  /* 0x0000000700077c02 */ /* 0x000fe20008000f00 */
[----:B-1----:R-:W-:Y:S01]  /*12660*/  IMAD.U32 R10, RZ, RZ, UR8 ;  /* 0x00000008ff0a7e24 */ /* 0x002fe2000f8e00ff */
[----:B----4-:R-:W-:-:S07]  /*12670*/  MOV R11, UR9 ;  /* 0x00000009000b7c02 */ /* 0x010fce0008000f00 */
[----:B------:R-:W-:-:S07]  /*12680*/  LEPC R20, `(.L_x_2171) ;  /* 0x000000001014794e */ /* 0x000fce0000000000 */
[----:B0-2---:R-:W-:Y:S05]  /*12690*/  CALL.ABS.NOINC R14 ;  /* 0x000000000e007343 */ /* 0x005fea0003c00000 */
.L_x_2171:
        /* <DEDUP_REMOVED lines=19> */
.L_x_2172:
[----:B------:R-:W-:Y:S05]  /*127d0*/  BRA `(.L_x_2173) ;  /* 0x0000000000107947 */ /* 0x000fea0003800000 */
.L_x_2170:
[----:B------:R-:W3:Y:S02]  /*127e0*/  LDCU.64 UR4, c[0x0][0x758] ;  /* 0x0000eb00ff0477ac */ /* 0x000ee40008000a00 */
[----:B---3--:R-:W-:-:S04]  /*127f0*/  IADD3 R4, P0, PT, R24, UR4, RZ ;  /* 0x0000000418047c10 */ /* 0x008fc8000ff1e0ff */
[----:B------:R-:W-:-:S05]  /*12800*/  IADD3.X R5, PT, PT, RZ, UR5, RZ, P0, !PT ;  /* 0x00000005ff057c10 */ /* 0x000fca00087fe4ff */
[----:B------:R3:W-:Y:S04]  /*12810*/  STG.E.U16 desc[UR36][R4.64], R2 ;  /* 0x0000000204007986 */ /* 0x0007e8000c101524 */
.L_x_2173:
[----:B------:R-:W4:Y:S02]  /*12820*/  LDCU.64 UR4, c[0x0][0x758] ;  /* 0x0000eb00ff0477ac */ /* 0x000f240008000a00 */
[----:B----4-:R-:W-:-:S05]  /*12830*/  IADD3 R22, P0, PT, R22, UR4, RZ ;  /* 0x0000000416167c10 */ /* 0x010fca000ff1e0ff */
[----:B------:R-:W-:-:S05]  /*12840*/  IMAD.X R23, RZ, RZ, UR5, P0 ;  /* 0x00000005ff177e24 */ /* 0x000fca00080e06ff */
[----:B------:R-:W-:Y:S01]  /*12850*/  STG.E.U16 desc[UR36][R22.64], R25 ;  /* 0x0000001916007986 */ /* 0x000fe2000c101524 */
[----:B------:R-:W-:Y:S05]  /*12860*/  EXIT ;  /* 0x000000000000794d */ /* 0x000fea0003800000 */
.L_x_2169:
[----:B------:R-:W-:Y:S04]  /*12870*/  STG.E.U16 desc[UR36][R4.64], R2 ;  /* 0x0000000204007986 */ /* 0x000fe8000c101524 */
[----:B------:R-:W-:Y:S01]  /*12880*/  STG.E.U16 desc[UR36][R4.64+0x2], R25 ;  /* 0x0000021904007986 */ /* 0x000fe2000c101524 */
[----:B------:R-:W-:Y:S05]  /*12890*/  EXIT ;  /* 0x000000000000794d */ /* 0x000fea0003800000 */
.L_x_2140:
        /* <DEDUP_REMOVED lines=19> */
[----:B------:R-:W-:Y:S02]  /*129d0*/  IADD3.X R5, PT, PT, RZ, UR5, RZ, P1, !PT ;  /* 0x00000005ff057c10 */ /* 0x000fe40008ffe4ff */
[----:B------:R-:W-:-:S05]  /*129e0*/  IADD3.X R3, PT, PT, RZ, UR5, RZ, P0, !PT ;  /* 0x00000005ff037c10 */ /* 0x000fca00087fe4ff */
[----:B------:R-:W2:Y:S04]  /*129f0*/  @P2 LDG.E.U16 R0, desc[UR36][R4.64] ;  /* 0x0000002404002981 */ /* 0x000ea8000c1e1500 */
        /* <DEDUP_REMOVED lines=25> */
[----:B------:R-:W-:Y:S01]  /*12b90*/  HFMA2 R13, -RZ, RZ, 0, 0 ;  /* 0x00000000ff0d7431 */ /* 0x000fe200000001ff */
[----:B------:R-:W5:Y:S01]  /*12ba0*/  LDCU.64 UR8, c[0x4][0x470] ;  /* 0x01008e00ff0877ac */ /* 0x000f620008000a00 */
[----:B-1----:R-:W-:Y:S01]  /*12bb0*/  MOV R4, UR4 ;  /* 0x0000000400047c02 */ /* 0x002fe20008000f00 */
[----:B------:R-:W-:Y:S01]  /*12bc0*/  IMAD.U32 R5, RZ, RZ, UR5 ;  /* 0x00000005ff057e24 */ /* 0x000fe2000f8e00ff */
[----:B----4-:R-:W-:-:S02]  /*12bd0*/  MOV R6, UR6 ;  /* 0x0000000600067c02 */ /* 0x010fc40008000f00 */
[----:B------:R-:W-:Y:S02]  /*12be0*/  MOV R7, UR7 ;  /* 0x0000000700077c02 */ /* 0x000fe40008000f00 */
[----:B-----5:R-:W-:Y:S01]  /*12bf0*/  MOV R10, UR8 ;  /* 0x00000008000a7c02 */ /* 0x020fe20008000f00 */
[----:B--2---:R-:W-:-:S07]  /*12c00*/  IMAD.U32 R11, RZ, RZ, UR9 ;  /* 0x00000009ff0b7e24 */ /* 0x004fce000f8e00ff */
[----:B------:R-:W-:-:S07]  /*12c10*/  LEPC R20, `(.L_x_2176) ;  /* 0x000000001014794e */ /* 0x000fce0000000000 */
[----:B0--3--:R-:W-:Y:S05]  /*12c20*/  CALL.ABS.NOINC R14 ;  /* 0x000000000e007343 */ /* 0x009fea0003c00000 */
.L_x_2176:
[----:B------:R-:W0:Y:S01]  /*12c30*/  LDCU.64 UR4, c[0x0][0x758] ;  /* 0x0000eb00ff0477ac */ /* 0x000e220008000a00 */
[----:B------:R-:W1:Y:S01]  /*12c40*/  LDC.64 R2, c[0x4][R2] ;  /* 0x0100000002027b82 */ /* 0x000e620000000a00 */
[----:B------:R-:W-:Y:S02]  /*12c50*/  HFMA2 R8, -RZ, RZ, 0, 4.4763088226318359375e-05 ;  /* 0x000002efff087431 */ /* 0x000fe400000001ff */
[----:B------:R-:W-:Y:S01]  /*12c60*/  IMAD.MOV.U32 R12, RZ, RZ, 0x1 ;  /* 0x00000001ff0c7424 */ /* 0x000fe200078e00ff */
[----:B------:R-:W2:Y:S01]  /*12c70*/  LDCU.64 UR6, c[0x4][0x650] ;  /* 0x0100ca00ff0677ac */ /* 0x000ea20008000a00 */
[----:B------:R-:W-:Y:S01]  /*12c80*/  MOV R13, RZ ;  /* 0x000000ff000d7202 */ /* 0x000fe20000000f00 */
        /* <DEDUP_REMOVED lines=9> */
[----:B0-----:R-:W-:Y:S02]  /*12d20*/  MOV R10, UR4 ;  /* 0x00000004000a7c02 */ /* 0x001fe40008000f00 */
[----:B--2---:R-:W-:-:S07]  /*12d30*/  MOV R11, UR5 ;  /* 0x00000005000b7c02 */ /* 0x004fce0008000f00 */
[----:B------:R-:W-:-:S07]  /*12d40*/  LEPC R20, `(.L_x_2177) ;  /* 0x000000001014794e */ /* 0x000fce0000000000 */
[----:B-1----:R-:W-:Y:S05]  /*12d50*/  CALL.ABS.NOINC R2 ;  /* 0x0000000002007343 */ /* 0x002fea0003c00000 */
.L_x_2177:
[----:B------:R-:W-:Y:S05]  /*12d60*/  BRA `(.L_x_2178) ;  /* 0x0000000000047947 */ /* 0x000fea0003800000 */
.L_x_2175:
[----:B------:R2:W-:Y:S02]  /*12d70*/  STG.E.U16 desc[UR36][R4.64], R16 ;  /* 0x0000001004007986 */ /* 0x0005e4000c101524 */
.L_x_2178:
[----:B------:R-:W3:Y:S02]  /*12d80*/  LDCU.64 UR4, c[0x0][0x758] ;  /* 0x0000eb00ff0477ac */ /* 0x000ee40008000a00 */
[----:B---3--:R-:W-:-:S04]  /*12d90*/  IADD3 R22, P0, PT, R22, UR4, RZ ;  /* 0x0000000416167c10 */ /* 0x008fc8000ff1e0ff */
[----:B------:R-:W-:-:S05]  /*12da0*/  IADD3.X R23, PT, PT, RZ, UR5, RZ, P0, !PT ;  /* 0x00000005ff177c10 */ /* 0x000fca00087fe4ff */
[----:B------:R-:W-:Y:S01]  /*12db0*/  STG.E.U16 desc[UR36][R22.64], R17 ;  /* 0x0000001116007986 */ /* 0x000fe2000c101524 */
[----:B------:R-:W-:Y:S05]  /*12dc0*/  EXIT ;  /* 0x000000000000794d */ /* 0x000fea0003800000 */
.L_x_2174:
[----:B------:R-:W1:Y:S01]  /*12dd0*/  LDCU.U8 UR4, c[0x0][0x788] ;  /* 0x0000f100ff0477ac */ /* 0x000e620008000000 */
[----:B------:R-:W2:Y:S01]  /*12de0*/  LDCU.U8 UR5, c[0x0][0x789] ;  /* 0x0000f120ff0577ac */ /* 0x000ea20008000000 */
[----:B-1----:R-:W-:Y:S02]  /*12df0*/  UISETP.NE.AND UP0, UPT, UR4, URZ, UPT ;  /* 0x000000ff0400728c */ /* 0x002fe4000bf05270 */
[----:B--2---:R-:W-:-:S07]  /*12e00*/  UISETP.NE.AND UP1, UPT, UR5, URZ, UPT ;  /* 0x000000ff0500728c */ /* 0x004fce000bf25270 */
[----:B------:R-:W-:Y:S05]  /*12e10*/  BRA.U !UP0, `(.L_x_2179) ;  /* 0x00000001082c7547 */ /* 0x000fea000b800000 */
[----:B------:R-:W2:Y:S04]  /*12e20*/  LDG.E.U16 R0, desc[UR36][R4.64] ;  /* 0x0000002404007981 */ /* 0x000ea8000c1e1500 */
        /* <DEDUP_REMOVED lines=10> */
.L_x_2179:
[----:B------:R-:W-:Y:S05]  /*12ed0*/  BRA.U !UP1, `(.L_x_2180) ;  /* 0x0000000109c07547 */ /* 0x000fea000b800000 */
[----:B------:R-:W1:Y:S02]  /*12ee0*/  LDCU UR4, c[0x0][0x78c] ;  /* 0x0000f180ff0477ac */ /* 0x000e640008000800 */
[----:B-1----:R-:W-:-:S09]  /*12ef0*/  UISETP.NE.AND UP0, UPT, UR4, 0x1, UPT ;  /* 0x000000010400788c */ /* 0x002fd2000bf05270 */
[----:B------:R-:W-:Y:S05]  /*12f00*/  BRA.U !UP0, `(.L_x_2181) ;  /* 0x0000000108907547 */ /* 0x000fea000b800000 */
[----:B------:R-:W-:Y:S01]  /*12f10*/  MOV R2, 0x660 ;  /* 0x0000066000027802 */ /* 0x000fe20000000f00 */
        /* <DEDUP_REMOVED lines=15> */
.L_x_2182:
        /* <DEDUP_REMOVED lines=19> */
.L_x_2183:
[----:B------:R-:W-:Y:S05]  /*13140*/  BRA `(.L_x_2184) ;  /* 0x0000000000107947 */ /* 0x000fea0003800000 */
.L_x_2181:
[----:B------:R-:W1:Y:S02]  /*13150*/  LDCU.64 UR4, c[0x0][0x758] ;  /* 0x0000eb00ff0477ac */ /* 0x000e640008000a00 */
[----:B-1----:R-:W-:-:S04]  /*13160*/  IADD3 R2, P0, PT, R25, UR4, RZ ;  /* 0x0000000419027c10 */ /* 0x002fc8000ff1e0ff */
[----:B------:R-:W-:-:S05]  /*13170*/  IADD3.X R3, PT, PT, RZ, UR5, RZ, P0, !PT ;  /* 0x00000005ff037c10 */ /* 0x000fca00087fe4ff */
[----:B------:R1:W-:Y:S04]  /*13180*/  STG.E.U16 desc[UR36][R2.64], R16 ;  /* 0x0000001002007986 */ /* 0x0003e8000c101524 */
.L_x_2184:
[----:B------:R-:W2:Y:S02]  /*13190*/  LDCU.64 UR4, c[0x0][0x758] ;  /* 0x0000eb00ff0477ac */ /* 0x000ea40008000a00 */
[----:B--2---:R-:W-:-:S04]  /*131a0*/  IADD3 R22, P0, PT, R22, UR4, RZ ;  /* 0x0000000416167c10 */ /* 0x004fc8000ff1e0ff */
[----:B------:R-:W-:-:S05]  /*131b0*/  IADD3.X R23, PT, PT, RZ, UR5, RZ, P0, !PT ;  /* 0x00000005ff177c10 */ /* 0x000fca00087fe4ff */
[----:B------:R-:W-:Y:S01]  /*131c0*/  STG.E.U16 desc[UR36][R22.64], R17 ;  /* 0x0000001116007986 */ /* 0x000fe2000c101524 */
[----:B------:R-:W-:Y:S05]  /*131d0*/  EXIT ;  /* 0x000000000000794d */ /* 0x000fea0003800000 */
.L_x_2180:
[----:B------:R-:W-:Y:S04]  /*131e0*/  STG.E.U16 desc[UR36][R4.64], R16 ;  /* 0x0000001004007986 */ /* 0x000fe8000c101524 */
[----:B------:R-:W-:Y:S01]  /*131f0*/  STG.E.U16 desc[UR36][R4.64+0x2], R17 ;  /* 0x0000021104007986 */ /* 0x000fe2000c101524 */
[----:B------:R-:W-:Y:S05]  /*13200*/  EXIT ;  /* 0x000000000000794d */ /* 0x000fea0003800000 */
.L_x_2185:
        /* <DEDUP_REMOVED lines=15> */
.L_x_8854:


//--------------------- .text._ZN2at6native13reduce_kernelILi128ELi4ENS0_8ReduceOpIN3c104HalfENS0_14func_wrapper_tIS4_NS0_55_GLOBAL__N__0955718d_22_SparseCsrTensorMath_cu_868dd54514ReductionMulOpIS4_EEEEjS4_Li4ELi4EEEEEvT1_ --------------------------
	.section	.text._ZN2at6native13reduce_kernelILi128ELi4ENS0_8ReduceOpIN3c104HalfENS0_14func_wrapper_tIS4_NS0_55_GLOBAL__N__0955718d_22_SparseCsrTensorMath_cu_868dd54514ReductionMulOpIS4_EEEEjS4_Li4ELi4EEEEEvT1_,"ax",@progbits
	.align	128
.text._ZN2at6native13reduce_kernelILi128ELi4ENS0_8ReduceOpIN3c104HalfENS0_14func_wrapper_tIS4_NS0_55_GLOBAL__N__0955718d_22_SparseCsrTensorMath_cu_868dd54514ReductionMulOpIS4_EEEEjS4_Li4ELi4EEEEEvT1_:
        .type           _ZN2at6native13reduce_kernelILi128ELi4ENS0_8ReduceOpIN3c104HalfENS0_14func_wrapper_tIS4_NS0_55_GLOBAL__N__0955718d_22_SparseCsrTensorMath_cu_868dd54514ReductionMulOpIS4_EEEEjS4_Li4ELi4EEEEEvT1_,@function
        .size           _ZN2at6native13reduce_kernelILi128ELi4ENS0_8ReduceOpIN3c104HalfENS0_14func_wrapper_tIS4_NS0_55_GLOBAL__N__0955718d_22_SparseCsrTensorMath_cu_868dd54514ReductionMulOpIS4_EEEEjS4_Li4ELi4EEEEEvT1_,(.L_x_8855 - _ZN2at6native13reduce_kernelILi128ELi4ENS0_8ReduceOpIN3c104HalfENS0_14func_wrapper_tIS4_NS0_55_GLOBAL__N__0955718d_22_SparseCsrTensorMath_cu_868dd54514ReductionMulOpIS4_EEEEjS4_Li4ELi4EEEEEvT1_)
        .other          _ZN2at6native13reduce_kernelILi128ELi4ENS0_8ReduceOpIN3c104HalfENS0_14func_wrapper_tIS4_NS0_55_GLOBAL__N__0955718d_22_SparseCsrTensorMath_cu_868dd54514ReductionMulOpIS4_EEEEjS4_Li4ELi4EEEEEvT1_,@"STO_CUDA_ENTRY STV_DEFAULT"
_ZN2at6native13reduce_kernelILi128ELi4ENS0_8ReduceOpIN3c104HalfENS0_14func_wrapper_tIS4_NS0_55_GLOBAL__N__0955718d_22_SparseCsrTensorMath_cu_868dd54514ReductionMulOpIS4_EEEEjS4_Li4ELi4EEEEEvT1_:
        /* <DEDUP_REMOVED lines=40> */
[----:B------:R-:W-:-:S03]  /*0280*/  UISETP.NE.AND UP0, UPT, UR4, 0x2, UPT ;  /* 0x000000020400788c */ /* 0x000fc6000bf05270 */
[----:B------:R-:W-:-:S05]  /*0290*/  IADD3 R3, PT, PT, -R9, RZ, RZ ;  /* 0x000000ff09037210 */ /* 0x000fca0007ffe1ff */
        /* <DEDUP_REMOVED lines=254> */
.L_x_2186:
        /* <DEDUP_REMOVED lines=10> */
[----:B--2---:R-:W-:-:S04]  /*1320*/  IADD3 R16, P0, PT, R30, UR4, RZ ;  /* 0x000000041e107c10 */ /* 0x004fc8000ff1e0ff */
[----:B------:R-:W-:-:S04]  /*1330*/  IADD3.X R17, PT, PT, RZ, UR5, RZ, P0, !PT ;  /* 0x00000005ff117c10 */ /* 0x000fc800087fe4ff */
[----:B------:R-:W-:Y:S05]  /*1340*/  BRA.U !UP0, `(.L_x_2189) ;  /* 0x0000000508f87547 */ /* 0x000fea000b800000 */
[----:B------:R-:W-:Y:S01]  /*1350*/  MOV R0, 0x660 ;  /* 0x0000066000007802 */ /* 0x000fe20000000f00 */
[----:B------:R-:W1:Y:S01]  /*1360*/  LDCU.64 UR4, c[0x4][0x638] ;  /* 0x0100c700ff0477ac */ /* 0x000e620008000a00 */
[----:B------:R-:W-:Y:S01]  /*1370*/  HFMA2 R8, -RZ, RZ, 0, 2.8789043426513671875e-05 ;  /* 0x000001e3ff087431 */ /* 0x000fe200000001ff */
        /* <DEDUP_REMOVED lines=13> */
.L_x_2190:
[----:B------:R-:W0:Y:S01]  /*1450*/  LDC.U16 R8, c[0x0][0x382] ;  /* 0x0000e080ff087b82 */ /* 0x000e220000000400 */
[----:B------:R-:W1:Y:S01]  /*1460*/  LDCU UR4, c[0x0][0x388] ;  /* 0x00007100ff0477ac */ /* 0x000e620008000800 */
[----:B------:R-:W-:Y:S01]  /*1470*/  SHF.R.U32.HI R0, RZ, 0x1, R16 ;  /* 0x00000001ff007819 */ /* 0x000fe20000011610 */
[----:B------:R-:W-:Y:S03]  /*1480*/  BSSY.RECONVERGENT B0, `(.L_x_2191) ;  /* 0x0000023000007945 */ /* 0x000fe60003800200 */
[----:B------:R-:W-:Y:S01]  /*1490*/  LOP3.LUT P0, R7, R0, 0x3, RZ, 0xc0, !PT ;  /* 0x0000000300077812 */ /* 0x000fe2000780c0ff */
[----:B-1----:R-:W-:Y:S01]  /*14a0*/  IMAD.U32 R3, RZ, RZ, UR4 ;  /* 0x00000004ff037e24 */ /* 0x002fe2000f8e00ff */
[-C--:B0-----:R-:W-:Y:S02]  /*14b0*/  MOV R0, R8.reuse ;  /* 0x0000000800007202 */ /* 0x081fe40000000f00 */
        /* <DEDUP_REMOVED lines=26> */
.L_x_2194:
[----:B------:R-:W-:Y:S05]  /*1660*/  BSYNC.RECONVERGENT B1 ;  /* 0x0000000000017941 */ /* 0x000fea0003800200 */
.L_x_2193:
[----:B------:R-:W0:Y:S01]  /*1670*/  LDC R4, c[0x0][0x388] ;  /* 0x0000e200ff047b82 */ /* 0x000e220000000800 */
[----:B------:R-:W-:-:S04]  /*1680*/  IADD3 R16, P0, PT, R16, 0x8, RZ ;  /* 0x0000000810107810 */ /* 0x000fc80007f1e0ff */
[----:B------:R-:W-:Y:S02]  /*1690*/  IADD3.X R17, PT, PT, RZ, R17, RZ, P0, !PT ;  /* 0x00000011ff117210 */ /* 0x000fe400007fe4ff */
[----:B0-----:R-:W-:-:S07]  /*16a0*/  IADD3 R3, PT, PT, R7, -0x4, R4 ;  /* 0xfffffffc07037810 */ /* 0x001fce0007ffe004 */
.L_x_2192:
[----:B------:R-:W-:Y:S05]  /*16b0*/  BSYNC.RECONVERGENT B0 ;  /* 0x0000000000007941 */ /* 0x000fea0003800200 */
.L_x_2191:
        /* <DEDUP_REMOVED lines=16> */
.L_x_2197:
        /* <DEDUP_REMOVED lines=23> */
.L_x_2196:
[----:B------:R-:W-:Y:S05]  /*1930*/  BSYNC.RECONVERGENT B0 ;  /* 0x0000000000007941 */ /* 0x000fea0003800200 */
.L_x_2195:
        /* <DEDUP_REMOVED lines=13> */
.L_x_2199:
[----:B------:R-:W-:Y:S05]  /*1a10*/  BSYNC.RECONVERGENT B0 ;  /* 0x0000000000007941 */ /* 0x000fea0003800200 */
.L_x_2198:
[----:B------:R-:W-:Y:S01]  /*1a20*/  HADD2.F32 R6, -RZ, R6.H0_H0 ;  /* 0x20000006ff067230 */ /* 0x000fe20000004100 */
[----:B------:R-:W-:Y:S01]  /*1a30*/  PRMT R25, RZ, 0x7610, R25 ;  /* 0x00007610ff197816 */ /* 0x000fe20000000019 */
[----:B------:R-:W-:Y:S01]  /*1a40*/  HADD2.F32 R9, -RZ, R9.H0_H0 ;  /* 0x20000009ff097230 */ /* 0x000fe20000004100 */
[----:B------:R-:W-:Y:S01]  /*1a50*/  PRMT R16, RZ, 0x7610, R16 ;  /* 0x00007610ff107816 */ /* 0x000fe20000000010 */
[----:B------:R-:W-:Y:S01]  /*1a60*/  HADD2.F32 R8, -RZ, R8.H0_H0 ;  /* 0x20000008ff087230 */ /* 0x000fe20000004100 */
[----:B------:R-:W-:Y:S01]  /*1a70*/  PRMT R28, RZ, 0x7610, R28 ;  /* 0x00007610ff1c7816 */ /* 0x000fe2000000001c */
        /* <DEDUP_REMOVED lines=11> */
.L_x_2189:
        /* <DEDUP_REMOVED lines=17> */
[----:B------:R-:W-:Y:S01]  /*1c40*/  IMAD.MOV.U32 R30, RZ, RZ, R4 ;  /* 0x000000ffff1e7224 */ /* 0x000fe200078e0004 */
[-C--:B------:R-:W-:Y:S02]  /*1c50*/  MOV R10, R4.reuse ;  /* 0x00000004000a7202 */ /* 0x080fe40000000f00 */
[----:B------:R-:W-:-:S02]  /*1c60*/  MOV R11, R4 ;  /* 0x00000004000b7202 */ /* 0x000fc40000000f00 */
[-C--:B------:R-:W-:Y:S02]  /*1c70*/  MOV R12, R4.reuse ;  /* 0x00000004000c7202 */ /* 0x080fe40000000f00 */
[-C--:B------:R-:W-:Y:S02]  /*1c80*/  MOV R14, R4.reuse ;  /* 0x00000004000e7202 */ /* 0x080fe40000000f00 */
[-C--:B------:R-:W-:Y:S02]  /*1c90*/  MOV R15, R4.reuse ;  /* 0x00000004000f7202 */ /* 0x080fe40000000f00 */
[-C--:B------:R-:W-:Y:S02]  /*1ca0*/  MOV R22, R4.reuse ;  /* 0x0000000400167202 */ /* 0x080fe40000000f00 */
[-C--:B------:R-:W-:Y:S02]  /*1cb0*/  MOV R31, R4.reuse ;  /* 0x00000004001f7202 */ /* 0x080fe40000000f00 */
[----:B------:R-:W-:Y:S01]  /*1cc0*/  MOV R32, R4 ;  /* 0x0000000400207202 */ /* 0x000fe20000000f00 */
        /* <DEDUP_REMOVED lines=15> */
[----:B------:R-:W-:-:S07]  /*1dc0*/  MOV R31, R4 ;  /* 0x00000004001f7202 */ /* 0x000fce0000000f00 */
.L_x_2204:
[----:B------:R-:W-:Y:S02]  /*1dd0*/  SHF.R.U32.HI R21, RZ, 0x2, R33 ;  /* 0x00000002ff157819 */ /* 0x000fe40000011621 */
[----:B------:R-:W-:-:S03]  /*1de0*/  IADD3 R33, PT, PT, R33, R0, RZ ;  /* 0x0000000021217210 */ /* 0x000fc60007ffe0ff */
[----:B------:R-:W-:Y:S01]  /*1df0*/  IMAD.WIDE.U32 R20, R21, 0x8, R16 ;  /* 0x0000000815147825 */ /* 0x000fe200078e0010 */
[----:B------:R-:W-:Y:S02]  /*1e00*/  SHF.R.U32.HI R25, RZ, 0x2, R33 ;  /* 0x00000002ff197819 */ /* 0x000fe40000011621 */
[----:B------:R-:W-:-:S03]  /*1e10*/  IADD3 R33, PT, PT, R33, R0, RZ ;  /* 0x0000000021217210 */ /* 0x000fc60007ffe0ff */
[----:B------:R-:W2:Y:S01]  /*1e20*/  LDG.E.64 R20, desc[UR36][R20.64] ;  /* 0x0000002414147981 */ /* 0x000ea2000c1e1b00 */
[----:B------:R-:W-:Y:S01]  /*1e30*/  IMAD.WIDE.U32 R24, R25, 0x8, R16 ;  /* 0x0000000819187825 */ /* 0x000fe200078e0010 */
[----:B------:R-:W-:Y:S02]  /*1e40*/  SHF.R.U32.HI R27, RZ, 0x2, R33 ;  /* 0x00000002ff1b7819 */ /* 0x000fe40000011621 */
[----:B------:R-:W-:-:S03]  /*1e50*/  IADD3 R33, PT, PT, R33, R0, RZ ;  /* 0x0000000021217210 */ /* 0x000fc60007ffe0ff */
[----:B------:R-:W3:Y:S01]  /*1e60*/  LDG.E.64 R24, desc[UR36][R24.64] ;  /* 0x0000002418187981 */ /* 0x000ee2000c1e1b00 */
[----:B------:R-:W-:Y:S01]  /*1e70*/  IMAD.WIDE.U32 R26, R27, 0x8, R16 ;  /* 0x000000081b1a7825 */ /* 0x000fe200078e0010 */
[----:B------:R-:W-:-:S05]  /*1e80*/  SHF.R.U32.HI R29, RZ, 0x2, R33 ;  /* 0x00000002ff1d7819 */ /* 0x000fca0000011621 */
[----:B------:R-:W4:Y:S01]  /*1e90*/  LDG.E.64 R26, desc[UR36][R26.64] ;  /* 0x000000241a1a7981 */ /* 0x000f22000c1e1b00 */
[----:B------:R-:W-:-:S06]  /*1ea0*/  IMAD.WIDE.U32 R28, R29, 0x8, R16 ;  /* 0x000000081d1c7825 */ /* 0x000fcc00078e0010 */
[----:B------:R-:W5:Y:S01]  /*1eb0*/  LDG.E.64 R28, desc[UR36][R28.64] ;  /* 0x000000241c1c7981 */ /* 0x000f62000c1e1b00 */
[----:B------:R-:W-:Y:S02]  /*1ec0*/  HADD2.F32 R34, -RZ, R31.H0_H0 ;  /* 0x2000001fff227230 */ /* 0x000fe40000004100 */
[----:B------:R-:W-:Y:S02]  /*1ed0*/  HADD2.F32 R32, -RZ, R32.H0_H0 ;  /* 0x20000020ff207230 */ /* 0x000fe40000004100 */
[----:B------:R-:W-:Y:S02]  /*1ee0*/  IMAD.IADD R33, R33, 0x1, R0 ;  /* 0x0000000121217824 */ /* 0x000fe400078e0200 */
[----:B------:R-:W-:Y:S02]  /*1ef0*/  HADD2.F32 R22, -RZ, R22.H0_H0 ;  /* 0x20000016ff167230 */ /* 0x000fe40000004100 */
[----:B------:R-:W-:Y:S02]  /*1f00*/  IMAD R37, R0, 0x3, R33 ;  /* 0x0000000300257824 */ /* 0x000fe400078e0221 */
[----:B------:R-:W-:-:S02]  /*1f10*/  HADD2.F32 R38, -RZ, R13.H0_H0 ;  /* 0x2000000dff267230 */ /* 0x000fc40000004100 */
[----:B------:R-:W-:Y:S01]  /*1f20*/  HADD2.F32 R30, -RZ, R30.H0_H0 ;  /* 0x2000001eff1e7230 */ /* 0x000fe20000004100 */
[----:B------:R-:W-:Y:S01]  /*1f30*/  ISETP.GE.U32.AND P0, PT, R37, R6, PT ;  /* 0x000000062500720c */ /* 0x000fe20003f06070 */
[----:B------:R-:W-:Y:S02]  /*1f40*/  HADD2.F32 R36, -RZ, R14.H0_H0 ;  /* 0x2000000eff247230 */ /* 0x000fe40000004100 */
[----:B------:R-:W-:Y:S02]  /*1f50*/  HADD2.F32 R12, -RZ, R12.H0_H0 ;  /* 0x2000000cff0c7230 */ /* 0x000fe40000004100 */
[----:B------:R-:W-:Y:S02]  /*1f60*/  HADD2.F32 R11, -RZ, R11.H0_H0 ;  /* 0x2000000bff0b7230 */ /* 0x000fe40000004100 */
[----:B------:R-:W-:Y:S02]  /*1f70*/  HADD2.F32 R7, -RZ, R7.H0_H0 ;  /* 0x20000007ff077230 */ /* 0x000fe40000004100 */
[----:B------:R-:W-:-:S02]  /*1f80*/  HADD2.F32 R5, -RZ, R5.H0_H0 ;  /* 0x20000005ff057230 */ /* 0x000fc40000004100 */
[--C-:B--2---:R-:W-:Y:S02]  /*1f90*/  HADD2.F32 R31, -RZ, R20.reuse.H0_H0 ;  /* 0x20000014ff1f7230 */ /* 0x104fe40000004100 */
[----:B------:R-:W-:Y:S02]  /*1fa0*/  HADD2.F32 R35, -RZ, R20.H1_H1 ;  /* 0x30000014ff237230 */ /* 0x000fe40000004100 */
[----:B------:R-:W-:Y:S02]  /*1fb0*/  HADD2.F32 R13, -RZ, R21.H0_H0 ;  /* 0x20000015ff0d7230 */ /* 0x000fe40000004100 */
[----:B------:R-:W-:Y:S01]  /*1fc0*/  FMUL.FTZ R31, R32, R31 ;  /* 0x0000001f201f7220 */ /* 0x000fe20000410000 */
[----:B------:R-:W-:Y:S01]  /*1fd0*/  FMUL.FTZ R32, R34, R35 ;  /* 0x0000002322207220 */ /* 0x000fe20000410000 */
[----:B------:R-:W-:Y:S02]  /*1fe0*/  HADD2.F32 R34, -RZ, R15.H0_H0 ;  /* 0x2000000fff227230 */ /* 0x000fe40000004100 */
[----:B------:R-:W-:Y:S01]  /*1ff0*/  FMUL.FTZ R14, R30, R13 ;  /* 0x0000000d1e0e7220 */ /* 0x000fe20000410000 */
[----:B------:R-:W-:-:S02]  /*2000*/  HADD2.F32 R15, -RZ, R21.H1_H1 ;  /* 0x30000015ff0f7230 */ /* 0x000fc40000004100 */
[--C-:B---3--:R-:W-:Y:S01]  /*2010*/  HADD2.F32 R35, -RZ, R24.reuse.H0_H0 ;  /* 0x20000018ff237230 */ /* 0x108fe20000004100 */
[----:B------:R-:W-:Y:S01]  /*2020*/  F2FP.F16.F32.PACK_AB R32, R32, R31 ;  /* 0x0000001f2020723e */ /* 0x000fe200000000ff */
[----:B------:R-:W-:Y:S02]  /*2030*/  HADD2.F32 R37, -RZ, R24.H1_H1 ;  /* 0x30000018ff257230 */ /* 0x000fe40000004100 */
[----:B------:R-:W-:Y:S01]  /*2040*/  FMUL.FTZ R15, R22, R15 ;  /* 0x0000000f160f7220 */ /* 0x000fe20000410000 */
[----:B------:R-:W-:Y:S02]  /*2050*/  HADD2.F32 R39, -RZ, R25.H0_H0 ;  /* 0x20000019ff277230 */ /* 0x000fe40000004100 */
[----:B------:R-:W-:Y:S01]  /*2060*/  FMUL.FTZ R22, R34, R35 ;  /* 0x0000002322167220 */ /* 0x000fe20000410000 */
[----:B------:R-:W-:Y:S02]  /*2070*/  HADD2.F32 R34, -RZ, R9.H0_H0 ;  /* 0x20000009ff227230 */ /* 0x000fe40000004100 */
[----:B------:R-:W-:Y:S01]  /*2080*/  FMUL.FTZ R35, R36, R37 ;  /* 0x0000002524237220 */ /* 0x000fe20000410000 */
[----:B------:R-:W-:-:S02]  /*2090*/  HADD2.F32 R30, -RZ, R10.H0_H0 ;  /* 0x2000000aff1e7230 */ /* 0x000fc40000004100 */
[----:B------:R-:W-:Y:S01]  /*20a0*/  FMUL.FTZ R13, R38, R39 ;  /* 0x00000027260d7220 */ /* 0x000fe20000410000 */
[----:B------:R-:W-:Y:S01]  /*20b0*/  HADD2.F32 R9, -RZ, R25.H1_H1 ;  /* 0x30000019ff097230 */ /* 0x000fe20000004100 */
[----:B------:R-:W-:Y:S01]  /*20c0*/  F2FP.F16.F32.PACK_AB R14, R15, R14 ;  /* 0x0000000e0f0e723e */ /* 0x000fe200000000ff */
[--C-:B----4-:R-:W-:Y:S01]  /*20d0*/  HADD2.F32 R10, -RZ, R26.reuse.H0_H0 ;  /* 0x2000001aff0a7230 */ /* 0x110fe20000004100 */
[----:B------:R-:W-:Y:S01]  /*20e0*/  F2FP.F16.F32.PACK_AB R35, R35, R22 ;  /* 0x000000162323723e */ /* 0x000fe200000000ff */
[----:B------:R-:W-:Y:S01]  /*20f0*/  HADD2.F32 R37, -RZ, R26.H1_H1 ;  /* 0x3000001aff257230 */ /* 0x000fe20000004100 */
[----:B------:R-:W-:Y:S01]  /*2100*/  PRMT R22, R14, 0x7632, R22 ;  /* 0x000076320e167816 */ /* 0x000fe20000000016 */
[----:B------:R-:W-:Y:S02]  /*2110*/  HADD2.F32 R36, -RZ, R8.H0_H0 ;  /* 0x20000008ff247230 */ /* 0x000fe40000004100 */
[----:B------:R-:W-:Y:S01]  /*2120*/  FMUL.FTZ R8, R12, R9 ;  /* 0x000000090c087220 */ /* 0x000fe20000410000 */
[----:B------:R-:W-:-:S02]  /*2130*/  HADD2.F32 R39, -RZ, R27.H0_H0 ;  /* 0x2000001bff277230 */ /* 0x000fc40000004100 */
[----:B------:R-:W-:Y:S01]  /*2140*/  FMUL.FTZ R9, R11, R10 ;  /* 0x0000000a0b097220 */ /* 0x000fe20000410000 */
[----:B------:R-:W-:Y:S02]  /*2150*/  HADD2.F32 R41, -RZ, R27.H1_H1 ;  /* 0x3000001bff297230 */ /* 0x000fe40000004100 */
[----:B------:R-:W-:Y:S01]  /*2160*/  FMUL.FTZ R10, R30, R37 ;  /* 0x000000251e0a7220 */ /* 0x000fe20000410000 */
[----:B------:R-:W-:Y:S02]  /*2170*/  HADD2.F32 R30, -RZ, R4.H0_H0 ;  /* 0x20000004ff1e7230 */ /* 0x000fe40000004100 */
[----:B------:R-:W-:Y:S01]  /*2180*/  FMUL.FTZ R11, R34, R39 ;  /* 0x00000027220b7220 */ /* 0x000fe20000410000 */
[--C-:B-----5:R-:W-:Y:S02]  /*2190*/  HADD2.F32 R4, -RZ, R28.reuse.H0_H0 ;  /* 0x2000001cff047230 */ /* 0x120fe40000004100 */
[----:B------:R-:W-:Y:S01]  /*21a0*/  FMUL.FTZ R34, R36, R41 ;  /* 0x0000002924227220 */ /* 0x000fe20000410000 */
[----:B------:R-:W-:Y:S01]  /*21b0*/  HADD2.F32 R12, -RZ, R28.H1_H1 ;  /* 0x3000001cff0c7230 */ /* 0x000fe20000004100 */
[----:B------:R-:W-:Y:S01]  /*21c0*/  F2FP.F16.F32.PACK_AB R9, R10, R9 ;  /* 0x000000090a09723e */ /* 0x000fe200000000ff */
[----:B------:R-:W-:-:S02]  /*21d0*/  HADD2.F32 R36, -RZ, R3.H0_H0 ;  /* 0x20000003ff247230 */ /* 0x000fc40000004100 */
[----:B------:R-:W-:Y:S01]  /*21e0*/  FMUL.FTZ R3, R7, R4 ;  /* 0x0000000407037220 */ /* 0x000fe20000410000 */
[--C-:B------:R-:W-:Y:S02]  /*21f0*/  HADD2.F32 R37, -RZ, R29.reuse.H0_H0 ;  /* 0x2000001dff257230 */ /* 0x100fe40000004100 */
[----:B------:R-:W-:Y:S01]  /*2200*/  FMUL.FTZ R4, R5, R12 ;  /* 0x0000000c05047220 */ /* 0x000fe20000410000 */
[----:B------:R-:W-:Y:S01]  /*2210*/  HADD2.F32 R39, -RZ, R29.H1_H1 ;  /* 0x3000001dff277230 */ /* 0x000fe20000004100 */
[----:B------:R-:W-:Y:S01]  /*2220*/  F2FP.F16.F32.PACK_AB R13, R8, R13 ;  /* 0x0000000d080d723e */ /* 0x000fe200000000ff */
[----:B------:R-:W-:Y:S02]  /*2230*/  FMUL.FTZ R5, R30, R37 ;  /* 0x000000251e057220 */ /* 0x000fe40000410000 */
[----:B------:R-:W-:Y:S01]  /*2240*/  F2FP.F16.F32.PACK_AB R3, R4, R3 ;  /* 0x000000030403723e */ /* 0x000fe200000000ff */
[----:B------:R-:W-:Y:S01]  /*2250*/  FMUL.FTZ R36, R36, R39 ;  /* 0x0000002724247220 */ /* 0x000fe20000410000 */
[----:B------:R-:W-:-:S02]  /*2260*/  F2FP.F16.F32.PACK_AB R34, R34, R11 ;  /* 0x0000000b2222723e */ /* 0x000fc400000000ff */
[----:B------:R-:W-:Y:S02]  /*2270*/  PRMT R30, R14, 0x7610, R30 ;  /* 0x000076100e1e7816 */ /* 0x000fe4000000001e */
[----:B------:R-:W-:Y:S02]  /*2280*/  F2FP.F16.F32.PACK_AB R36, R36, R5 ;  /* 0x000000052424723e */ /* 0x000fe400000000ff */
[C---:B------:R-:W-:Y:S02]  /*2290*/  PRMT R10, R9.reuse, 0x7632, R10 ;  /* 0x00007632090a7816 */ /* 0x040fe4000000000a */
[----:B------:R-:W-:Y:S02]  /*22a0*/  PRMT R11, R9, 0x7610, R11 ;  /* 0x00007610090b7816 */ /* 0x000fe4000000000b */
[C---:B------:R-:W-:Y:S02]  /*22b0*/  PRMT R5, R3.reuse, 0x7632, R5 ;  /* 0x0000763203057816 */ /* 0x040fe40000000005 */
[----:B------:R-:W-:-:S02]  /*22c0*/  PRMT R7, R3, 0x7610, R7 ;  /* 0x0000761003077816 */ /* 0x000fc40000000007 */
[----:B------:R-:W-:Y:S02]  /*22d0*/  PRMT R31, R32, 0x7632, R31 ;  /* 0x00007632201f7816 */ /* 0x000fe4000000001f */
[C---:B------:R-:W-:Y:S02]  /*22e0*/  PRMT R14, R35.reuse, 0x7632, R14 ;  /* 0x00007632230e7816 */ /* 0x040fe4000000000e */
[----:B------:R-:W-:Y:S02]  /*22f0*/  PRMT R15, R35, 0x7610, R15 ;  /* 0x00007610230f7816 */ /* 0x000fe4000000000f */
[----:B------:R-:W-:Y:S02]  /*2300*/  PRMT R12, R13, 0x7632, R12 ;  /* 0x000076320d0c7816 */ /* 0x000fe4000000000c */
[C---:B------:R-:W-:Y:S02]  /*2310*/  PRMT R8, R34.reuse, 0x7632, R8 ;  /* 0x0000763222087816 */ /* 0x040fe40000000008 */
[----:B------:R-:W-:-:S02]  /*2320*/  PRMT R9, R34, 0x7610, R9 ;  /* 0x0000761022097816 */ /* 0x000fc40000000009 */
[C---:B------:R-:W-:Y:S02]  /*2330*/  PRMT R3, R36.reuse, 0x7632, R3 ;  /* 0x0000763224037816 */ /* 0x040fe40000000003 */
[----:B------:R-:W-:Y:S01]  /*2340*/  PRMT R4, R36, 0x7610, R4 ;  /* 0x0000761024047816 */ /* 0x000fe20000000004 */
[----:B------:R-:W-:Y:S06]  /*2350*/  @!P0 BRA `(.L_x_2204) ;  /* 0xfffffff8009c8947 */ /* 0x000fec000383ffff */
[----:B------:R-:W-:Y:S05]  /*2360*/  BSYNC.RECONVERGENT B1 ;  /* 0x0000000000017941 */ /* 0x000fea0003800200 */
.L_x_2203:
[----:B------:R-:W-:Y:S02]  /*2370*/  PRMT R38, R25, 0x7610, R25 ;  /* 0x0000761019267816 */ /* 0x000fe40000000019 */
[----:B------:R-:W-:Y:S02]  /*2380*/  PRMT R25, R26, 0x7610, R26 ;  /* 0x000076101a197816 */ /* 0x000fe4000000001a */
[----:B------:R-:W-:Y:S02]  /*2390*/  PRMT R26, R28, 0x5410, R29 ;  /* 0x000054101c1a7816 */ /* 0x000fe4000000001d */
[----:B------:R-:W-:Y:S02]  /*23a0*/  PRMT R34, R20, 0x7610, R20 ;  /* 0x0000761014227816 */ /* 0x000fe40000000014 */
[----:B------:R-:W-:Y:S02]  /*23b0*/  PRMT R35, R21, 0x7610, R21 ;  /* 0x0000761015237816 */ /* 0x000fe40000000015 */
[----:B------:R-:W-:-:S02]  /*23c0*/  PRMT R36, R24, 0x7610, R24 ;  /* 0x0000761018247816 */ /* 0x000fc40000000018 */
[----:B------:R-:W-:Y:S02]  /*23d0*/  PRMT R28, R28, 0x7632, R28 ;  /* 0x000076321c1c7816 */ /* 0x000fe4000000001c */
[----:B------:R-:W-:-:S07]  /*23e0*/  PRMT R29, R29, 0x7632, R29 ;  /* 0x000076321d1d7816 */ /* 0x000fce000000001d */
.L_x_2202:
[----:B------:R-:W-:Y:S05]  /*23f0*/  BSYNC.RECONVERGENT B0 ;  /* 0x0000000000007941 */ /* 0x000fea0003800200 */
.L_x_2201:
[----:B------:R-:W-:Y:S01]  /*2400*/  ISETP.GE.U32.AND P0, PT, R33, R6, PT ;  /* 0x000000062100720c */ /* 0x000fe20003f06070 */
[----:B------:R-:W-:-:S12]  /*2410*/  BSSY.RECONVERGENT B0, `(.L_x_2205) ;  /* 0x0000020000007945 */ /* 0x000fd80003800200 */
[----:B------:R-:W-:Y:S05]  /*2420*/  @P0 BRA `(.L_x_2206) ;  /* 0x0000000000780947 */ /* 0x000fea0003800000 */
[----:B------:R-:W-:-:S05]  /*2430*/  SHF.R.U32.HI R21, RZ, 0x2, R33 ;  /* 0x00000002ff157819 */ /* 0x000fca0000011621 */
[----:B------:R-:W-:-:S06]  /*2440*/  IMAD.WIDE.U32 R20, R21, 0x8, R16 ;  /* 0x0000000815147825 */ /* 0x000fcc00078e0010 */
[----:B------:R-:W2:Y:S01]  /*2450*/  LDG.E.64 R20, desc[UR36][R20.64] ;  /* 0x0000002414147981 */ /* 0x000ea2000c1e1b00 */
[----:B------:R-:W-:-:S04]  /*2460*/  IADD3 R37, PT, PT, R33, R0, RZ ;  /* 0x0000000021257210 */ /* 0x000fc80007ffe0ff */
[----:B------:R-:W-:Y:S02]  /*2470*/  ISETP.GE.U32.AND P1, PT, R37, R6, PT ;  /* 0x000000062500720c */ /* 0x000fe40003f26070 */
[----:B--2---:R-:W-:Y:S02]  /*2480*/  PRMT R34, R20, 0x7610, R20 ;  /* 0x0000761014227816 */ /* 0x004fe40000000014 */
[----:B------:R-:W-:-:S09]  /*2490*/  PRMT R35, R21, 0x7610, R21 ;  /* 0x0000761015237816 */ /* 0x000fd20000000015 */
        /* <DEDUP_REMOVED lines=9> */
[----:B------:R-:W-:Y:S02]  /*2530*/  IADD3 R21, PT, PT, R37, R0, RZ ;  /* 0x0000000025157210 */ /* 0x000fe40007ffe0ff */
[----:B------:R-:W-:Y:S02]  /*2540*/  SHF.R.U32.HI R25, RZ, 0x2, R37 ;  /* 0x00000002ff197819 */ /* 0x000fe40000011625 */
[----:B------:R-:W-:-:S03]  /*2550*/  ISETP.GE.U32.AND P1, PT, R21, R6, PT ;  /* 0x000000061500720c */ /* 0x000fc60003f26070 */
[----:B------:R-:W-:-:S10]  /*2560*/  IMAD.WIDE.U32 R24, R25, 0x8, R16 ;  /* 0x0000000819187825 */ /* 0x000fd400078e0010 */
[----:B------:R-:W-:-:S05]  /*2570*/  @!P1 SHF.R.U32.HI R21, RZ, 0x2, R21 ;  /* 0x00000002ff159819 */ /* 0x000fca0000011615 */
[----:B------:R-:W-:Y:S02]  /*2580*/  @!P1 IMAD.WIDE.U32 R20, R21, 0x8, R16 ;  /* 0x0000000815149825 */ /* 0x000fe400078e0010 */
[----:B------:R-:W2:Y:S04]  /*2590*/  LDG.E.64 R16, desc[UR36][R24.64] ;  /* 0x0000002418107981 */ /* 0x000ea8000c1e1b00 */
[----:B------:R-:W3:Y:S01]  /*25a0*/  @!P1 LDG.E.64 R20, desc[UR36][R20.64] ;  /* 0x0000002414149981 */ /* 0x000ee2000c1e1b00 */
[----:B--2---:R-:W-:Y:S02]  /*25b0*/  PRMT R25, R16, 0x7610, R16 ;  /* 0x0000761010197816 */ /* 0x004fe40000000010 */
[----:B------:R-:W-:Y:S02]  /*25c0*/  PRMT R27, R17, 0x7610, R17 ;  /* 0x00007610111b7816 */ /* 0x000fe40000000011 */
[----:B---3--:R-:W-:-:S02]  /*25d0*/  @!P1 PRMT R26, R20, 0x7610, R26 ;  /* 0x00007610141a9816 */ /* 0x008fc4000000001a */
[----:B------:R-:W-:Y:S02]  /*25e0*/  @!P1 PRMT R28, R20, 0x7632, R28 ;  /* 0x00007632141c9816 */ /* 0x000fe4000000001c */
[----:B------:R-:W-:Y:S02]  /*25f0*/  @!P1 PRMT R26, R26, 0x5410, R21 ;  /* 0x000054101a1a9816 */ /* 0x000fe40000000015 */
[----:B------:R-:W-:-:S07]  /*2600*/  @!P1 PRMT R29, R21, 0x7632, R29 ;  /* 0x00007632151d9816 */ /* 0x000fce000000001d */
.L_x_2206:
[----:B------:R-:W-:Y:S05]  /*2610*/  BSYNC.RECONVERGENT B0 ;  /* 0x0000000000007941 */ /* 0x000fea0003800200 */
.L_x_2205:
[----:B------:R-:W-:Y:S04]  /*2620*/  BSSY.RECONVERGENT B0, `(.L_x_2207) ;  /* 0x0000052000007945 */ /* 0x000fe80003800200 */
[----:B------:R-:W-:Y:S05]  /*2630*/  @P0 BRA `(.L_x_2208) ;  /* 0x0000000400400947 */ /* 0x000fea0003800000 */
[----:B------:R-:W-:Y:S02]  /*2640*/  IMAD.IADD R33, R33, 0x1, R0 ;  /* 0x0000000121217824 */ /* 0x000fe400078e0200 */
[----:B------:R-:W-:Y:S02]  /*2650*/  HADD2.F32 R17, -RZ, R34.H0_H0 ;  /* 0x20000022ff117230 */ /* 0x000fe40000004100 */
[----:B------:R-:W-:Y:S01]  /*2660*/  HADD2.F32 R21, -RZ, R35.H0_H0 ;  /* 0x20000023ff157230 */ /* 0x000fe20000004100 */
[----:B------:R-:W-:Y:S01]  /*2670*/  ISETP.GE.U32.AND P0, PT, R33, R6, PT ;  /* 0x000000062100720c */ /* 0x000fe20003f06070 */
[----:B------:R-:W-:Y:S02]  /*2680*/  HADD2.F32 R32, -RZ, R32.H0_H0 ;  /* 0x20000020ff207230 */ /* 0x000fe40000004100 */
[----:B------:R-:W-:Y:S02]  /*2690*/  HADD2.F32 R31, -RZ, R31.H0_H0 ;  /* 0x2000001fff1f7230 */ /* 0x000fe40000004100 */
[----:B------:R-:W-:-:S02]  /*26a0*/  HADD2.F32 R30, -RZ, R30.H0_H0 ;  /* 0x2000001eff1e7230 */ /* 0x000fc40000004100 */
[----:B------:R-:W-:Y:S01]  /*26b0*/  FMUL.FTZ R17, R32, R17 ;  /* 0x0000001120117220 */ /* 0x000fe20000410000 */
[----:B------:R-:W-:Y:S02]  /*26c0*/  HADD2.F32 R22, -RZ, R22.H0_H0 ;  /* 0x20000016ff167230 */ /* 0x000fe40000004100 */
[----:B------:R-:W-:Y:S02]  /*26d0*/  HADD2.F32 R34, -RZ, R34.H1_H1 ;  /* 0x30000022ff227230 */ /* 0x000fe40000004100 */
[----:B------:R-:W-:Y:S01]  /*26e0*/  FMUL.FTZ R21, R30, R21 ;  /* 0x000000151e157220 */ /* 0x000fe20000410000 */
[----:B------:R-:W-:Y:S02]  /*26f0*/  HADD2.F32 R35, -RZ, R35.H1_H1 ;  /* 0x30000023ff237230 */ /* 0x000fe40000004100 */
[----:B------:R-:W-:-:S03]  /*2700*/  FMUL.FTZ R34, R31, R34 ;  /* 0x000000221f227220 */ /* 0x000fc60000410000 */
[----:B------:R-:W-:Y:S02]  /*2710*/  FMUL.FTZ R22, R22, R35 ;  /* 0x0000002316167220 */ /* 0x000fe40000410000 */
[----:B------:R-:W-:-:S03]  /*2720*/  F2FP.F16.F32.PACK_AB R17, R34, R17 ;  /* 0x000000112211723e */ /* 0x000fc600000000ff */
[----:B------:R-:W-:Y:S02]  /*2730*/  F2FP.F16.F32.PACK_AB R21, R22, R21 ;  /* 0x000000151615723e */ /* 0x000fe400000000ff */
[C---:B------:R-:W-:Y:S02]  /*2740*/  PRMT R31, R17.reuse, 0x7632, R31 ;  /* 0x00007632111f7816 */ /* 0x040fe4000000001f */
[----:B------:R-:W-:Y:S02]  /*2750*/  PRMT R32, R17, 0x7610, R32 ;  /* 0x0000761011207816 */ /* 0x000fe40000000020 */
        /* <DEDUP_REMOVED lines=8> */
[----:B------:R-:W-:Y:S02]  /*27e0*/  HADD2.F32 R14, -RZ, R14.H0_H0 ;  /* 0x2000000eff0e7230 */ /* 0x000fe40000004100 */
[--C-:B------:R-:W-:Y:S02]  /*27f0*/  HADD2.F32 R12, -RZ, R36.reuse.H0_H0 ;  /* 0x20000024ff0c7230 */ /* 0x100fe40000004100 */
[----:B------:R-:W-:-:S02]  /*2800*/  HADD2.F32 R13, -RZ, R36.H1_H1 ;  /* 0x30000024ff0d7230 */ /* 0x000fc40000004100 */
[--C-:B------:R-:W-:Y:S02]  /*2810*/  HADD2.F32 R17, -RZ, R38.reuse.H0_H0 ;  /* 0x20000026ff117230 */ /* 0x100fe40000004100 */
[----:B------:R-:W-:Y:S01]  /*2820*/  FMUL.FTZ R12, R15, R12 ;  /* 0x0000000c0f0c7220 */ /* 0x000fe20000410000 */
[----:B------:R-:W-:Y:S02]  /*2830*/  HADD2.F32 R21, -RZ, R38.H1_H1 ;  /* 0x30000026ff157230 */ /* 0x000fe40000004100 */
        /* <DEDUP_REMOVED lines=16> */
[----:B------:R-:W-:Y:S02]  /*2940*/  HADD2.F32 R25, -RZ, R25.H1_H1 ;  /* 0x30000019ff197230 */ /* 0x000fe40000004100 */
[----:B------:R-:W-:Y:S01]  /*2950*/  FMUL.FTZ R8, R11, R8 ;  /* 0x000000080b087220 */ /* 0x000fe20000410000 */
[----:B------:R-:W-:-:S02]  /*2960*/  HADD2.F32 R9, -RZ, R9.H0_H0 ;  /* 0x20000009ff097230 */ /* 0x000fc40000004100 */
[--C-:B------:R-:W-:Y:S02]  /*2970*/  HADD2.F32 R16, -RZ, R27.reuse.H0_H0 ;  /* 0x2000001bff107230 */ /* 0x100fe40000004100 */
[----:B------:R-:W-:Y:S01]  /*2980*/  FMUL.FTZ R25, R10, R25 ;  /* 0x000000190a197220 */ /* 0x000fe20000410000 */
[----:B------:R-:W-:Y:S02]  /*2990*/  HADD2.F32 R20, -RZ, R27.H1_H1 ;  /* 0x3000001bff147230 */ /* 0x000fe40000004100 */
[----:B------:R-:W-:Y:S02]  /*29a0*/  FMUL.FTZ R9, R9, R16 ;  /* 0x0000001009097220 */ /* 0x000fe40000410000 */
[----:B------:R-:W-:Y:S01]  /*29b0*/  F2FP.F16.F32.PACK_AB R8, R25, R8 ;  /* 0x000000081908723e */ /* 0x000fe200000000ff */
[----:B------:R-:W-:-:S03]  /*29c0*/  FMUL.FTZ R20, R17, R20 ;  /* 0x0000001411147220 */ /* 0x000fc60000410000 */
[----:B------:R-:W-:Y:S02]  /*29d0*/  PRMT R10, R8, 0x7632, R10 ;  /* 0x00007632080a7816 */ /* 0x000fe4000000000a */
[----:B------:R-:W-:Y:S02]  /*29e0*/  F2FP.F16.F32.PACK_AB R9, R20, R9 ;  /* 0x000000091409723e */ /* 0x000fe400000000ff */
[----:B------:R-:W-:Y:S02]  /*29f0*/  PRMT R11, R8, 0x7610, R11 ;  /* 0x00007610080b7816 */ /* 0x000fe4000000000b */
[----:B------:R-:W-:Y:S01]  /*2a00*/  PRMT R8, R9, 0x7632, R8 ;  /* 0x0000763209087816 */ /* 0x000fe20000000008 */
[----:B------:R-:W-:Y:S06]  /*2a10*/  @P0 BRA `(.L_x_2208) ;  /* 0x0000000000480947 */ /* 0x000fec0003800000 */
[----:B------:R-:W-:Y:S02]  /*2a20*/  HADD2.F32 R6, -RZ, R3.H0_H0 ;  /* 0x20000003ff067230 */ /* 0x000fe40000004100 */
[----:B------:R-:W-:Y:S02]  /*2a30*/  HADD2.F32 R7, -RZ, R7.H0_H0 ;  /* 0x20000007ff077230 */ /* 0x000fe40000004100 */
[----:B------:R-:W-:Y:S02]  /*2a40*/  HADD2.F32 R5, -RZ, R5.H0_H0 ;  /* 0x20000005ff057230 */ /* 0x000fe40000004100 */
[----:B------:R-:W-:Y:S02]  /*2a50*/  HADD2.F32 R4, -RZ, R4.H0_H0 ;  /* 0x20000004ff047230 */ /* 0x000fe40000004100 */
[----:B------:R-:W-:Y:S02]  /*2a60*/  HADD2.F32 R0, -RZ, R26.H0_H0 ;  /* 0x2000001aff007230 */ /* 0x000fe40000004100 */
[----:B------:R-:W-:-:S02]  /*2a70*/  HADD2.F32 R28, -RZ, R28.H0_H0 ;  /* 0x2000001cff1c7230 */ /* 0x000fc40000004100 */
[----:B------:R-:W-:Y:S02]  /*2a80*/  HADD2.F32 R3, -RZ, R26.H1_H1 ;  /* 0x3000001aff037230 */ /* 0x000fe40000004100 */
[----:B------:R-:W-:Y:S01]  /*2a90*/  FMUL.FTZ R0, R7, R0 ;  /* 0x0000000007007220 */ /* 0x000fe20000410000 */
[----:B------:R-:W-:Y:S02]  /*2aa0*/  HADD2.F32 R29, -RZ, R29.H0_H0 ;  /* 0x2000001dff1d7230 */ /* 0x000fe40000004100 */
        /* <DEDUP_REMOVED lines=8> */
[----:B------:R-:W-:-:S07]  /*2b30*/  PRMT R4, R6, 0x7610, R4 ;  /* 0x0000761006047816 */ /* 0x000fce0000000004 */
.L_x_2208:
[----:B------:R-:W-:Y:S05]  /*2b40*/  BSYNC.RECONVERGENT B0 ;  /* 0x0000000000007941 */ /* 0x000fea0003800200 */
.L_x_2207:
        /* <DEDUP_REMOVED lines=10> */
[----:B------:R-:W-:Y:S01]  /*2bf0*/  FMUL.FTZ R6, R6, R17 ;  /* 0x0000001106067220 */ /* 0x000fe20000410000 */
[----:B------:R-:W-:Y:S01]  /*2c00*/  F2FP.F16.F32.PACK_AB R0, R13, R0 ;  /* 0x000000000d00723e */ /* 0x000fe200000000ff */
[----:B------:R-:W-:Y:S02]  /*2c10*/  HADD2.F32 R11, -RZ, R11.H0_H0 ;  /* 0x2000000bff0b7230 */ /* 0x000fe40000004100 */
[----:B------:R-:W-:Y:S01]  /*2c20*/  FMUL.FTZ R15, R22, R21 ;  /* 0x00000015160f7220 */ /* 0x000fe20000410000 */
[----:B------:R-:W-:-:S02]  /*2c30*/  HADD2.F32 R17, -RZ, R8.H0_H0 ;  /* 0x20000008ff117230 */ /* 0x000fc40000004100 */
[----:B------:R-:W-:Y:S02]  /*2c40*/  HADD2.F32 R12, -RZ, R0.H0_H0 ;  /* 0x20000000ff0c7230 */ /* 0x000fe40000004100 */
[----:B------:R-:W-:Y:S01]  /*2c50*/  F2FP.F16.F32.PACK_AB R6, R15, R6 ;  /* 0x000000060f06723e */ /* 0x000fe200000000ff */
[----:B------:R-:W-:Y:S02]  /*2c60*/  HADD2.F32 R15, -RZ, R10.H0_H0 ;  /* 0x2000000aff0f7230 */ /* 0x000fe40000004100 */
[----:B------:R-:W-:Y:S02]  /*2c70*/  HADD2.F32 R0, -RZ, R0.H1_H1 ;  /* 0x30000000ff007230 */ /* 0x000fe40000004100 */
[----:B------:R-:W-:Y:S01]  /*2c80*/  FMUL.FTZ R12, R11, R12 ;  /* 0x0000000c0b0c7220 */ /* 0x000fe20000410000 */
[--C-:B------:R-:W-:Y:S02]  /*2c90*/  HADD2.F32 R13, -RZ, R6.reuse.H0_H0 ;  /* 0x20000006ff0d7230 */ /* 0x100fe40000004100 */
[----:B------:R-:W-:-:S02]  /*2ca0*/  HADD2.F32 R6, -RZ, R6.H1_H1 ;  /* 0x30000006ff067230 */ /* 0x000fc40000004100 */
[----:B------:R-:W-:Y:S02]  /*2cb0*/  HADD2.F32 R10, -RZ, R9.H0_H0 ;  /* 0x20000009ff0a7230 */ /* 0x000fe40000004100 */
[----:B------:R-:W-:Y:S01]  /*2cc0*/  FMUL.FTZ R9, R15, R0 ;  /* 0x000000000f097220 */ /* 0x000fe20000410000 */
[----:B------:R-:W-:Y:S02]  /*2cd0*/  HADD2.F32 R7, -RZ, R7.H0_H0 ;  /* 0x20000007ff077230 */ /* 0x000fe40000004100 */
[----:B------:R-:W-:Y:S01]  /*2ce0*/  FMUL.FTZ R6, R17, R6 ;  /* 0x0000000611067220 */ /* 0x000fe20000410000 */
[----:B------:R-:W-:Y:S02]  /*2cf0*/  HADD2.F32 R5, -RZ, R5.H0_H0 ;  /* 0x20000005ff057230 */ /* 0x000fe40000004100 */
[----:B------:R-:W-:Y:S01]  /*2d00*/  FMUL.FTZ R13, R10, R13 ;  /* 0x0000000d0a0d7220 */ /* 0x000fe20000410000 */
[----:B------:R-:W-:Y:S01]  /*2d10*/  F2FP.F16.F32.PACK_AB R12, R9, R12 ;  /* 0x0000000c090c723e */ /* 0x000fe200000000ff */
[----:B------:R-:W-:-:S02]  /*2d20*/  HADD2.F32 R9, -RZ, R4.H0_H0 ;  /* 0x20000004ff097230 */ /* 0x000fc40000004100 */
[----:B------:R-:W-:Y:S01]  /*2d30*/  HADD2.F32 R4, -RZ, R3.H0_H0 ;  /* 0x20000003ff047230 */ /* 0x000fe20000004100 */
[----:B------:R-:W-:Y:S01]  /*2d40*/  F2FP.F16.F32.PACK_AB R13, R6, R13 ;  /* 0x0000000d060d723e */ /* 0x000fe200000000ff */
[--C-:B------:R-:W-:Y:S02]  /*2d50*/  HADD2.F32 R0, -RZ, R12.reuse.H0_H0 ;  /* 0x2000000cff007230 */ /* 0x100fe40000004100 */
[----:B------:R-:W-:Y:S02]  /*2d60*/  HADD2.F32 R12, -RZ, R12.H1_H1 ;  /* 0x3000000cff0c7230 */ /* 0x000fe40000004100 */
[--C-:B------:R-:W-:Y:S02]  /*2d70*/  HADD2.F32 R6, -RZ, R13.reuse.H0_H0 ;  /* 0x2000000dff067230 */ /* 0x100fe40000004100 */
[----:B------:R-:W-:Y:S01]  /*2d80*/  FMUL.FTZ R0, R7, R0 ;  /* 0x0000000007007220 */ /* 0x000fe20000410000 */
[----:B------:R-:W-:Y:S02]  /*2d90*/  HADD2.F32 R13, -RZ, R13.H1_H1 ;  /* 0x3000000dff0d7230 */ /* 0x000fe40000004100 */
[----:B------:R-:W-:Y:S01]  /*2da0*/  FMUL.FTZ R3, R5, R12 ;  /* 0x0000000c05037220 */ /* 0x000fe20000410000 */
[----:B------:R-:W-:-:S02]  /*2db0*/  FMUL.FTZ R6, R9, R6 ;  /* 0x0000000609067220 */ /* 0x000fc40000410000 */
[----:B------:R-:W-:Y:S02]  /*2dc0*/  FMUL.FTZ R13, R4, R13 ;  /* 0x0000000d040d7220 */ /* 0x000fe40000410000 */
[----:B------:R-:W-:-:S03]  /*2dd0*/  F2FP.F16.F32.PACK_AB R0, R3, R0 ;  /* 0x000000000300723e */ /* 0x000fc600000000ff */
[----:B------:R-:W-:Y:S02]  /*2de0*/  F2FP.F16.F32.PACK_AB R6, R13, R6 ;  /* 0x000000060d06723e */ /* 0x000fe400000000ff */
[C---:B------:R-:W-:Y:S02]  /*2df0*/  PRMT R28, R0.reuse, 0x7632, R28 ;  /* 0x00007632001c7816 */ /* 0x040fe4000000001c */
[----:B------:R-:W-:Y:S02]  /*2e00*/  PRMT R17, R0, 0x7610, R17 ;  /* 0x0000761000117816 */ /* 0x000fe40000000011 */
[C---:B------:R-:W-:Y:S02]  /*2e10*/  PRMT R25, R6.reuse, 0x7632, R25 ;  /* 0x0000763206197816 */ /* 0x040fe40000000019 */
[----:B------:R-:W-:Y:S01]  /*2e20*/  PRMT R16, R6, 0x7610, R16 ;  /* 0x0000761006107816 */ /* 0x000fe20000000010 */
[----:B------:R-:W-:Y:S06]  /*2e30*/  BRA `(.L_x_2188) ;  /* 0x000000a8008c7947 */ /* 0x000fec0003800000 */
.L_x_2200:
        /* <DEDUP_REMOVED lines=29> */
[----:B------:R-:W-:Y:S01]  /*3010*/  IMAD.MOV.U32 R22, RZ, RZ, R4 ;  /* 0x000000ffff167224 */ /* 0x000fe200078e0004 */
[-C--:B------:R-:W-:Y:S02]  /*3020*/  MOV R10, R4.reuse ;  /* 0x00000004000a7202 */ /* 0x080fe40000000f00 */
[-C--:B------:R-:W-:Y:S02]  /*3030*/  MOV R11, R4.reuse ;  /* 0x00000004000b7202 */ /* 0x080fe40000000f00 */
[----:B------:R-:W-:-:S02]  /*3040*/  MOV R13, R4 ;  /* 0x00000004000d7202 */ /* 0x000fc40000000f00 */
[-C--:B------:R-:W-:Y:S02]  /*3050*/  MOV R14, R4.reuse ;  /* 0x00000004000e7202 */ /* 0x080fe40000000f00 */
[-C--:B------:R-:W-:Y:S02]  /*3060*/  MOV R15, R4.reuse ;  /* 0x00000004000f7202 */ /* 0x080fe40000000f00 */
[-C--:B------:R-:W-:Y:S02]  /*3070*/  MOV R30, R4.reuse ;  /* 0x00000004001e7202 */ /* 0x080fe40000000f00 */
[-C--:B------:R-:W-:Y:S02]  /*3080*/  MOV R31, R4.reuse ;  /* 0x00000004001f7202 */ /* 0x080fe40000000f00 */
[----:B------:R-:W-:-:S07]  /*3090*/  MOV R32, R4 ;  /* 0x0000000400207202 */ /* 0x000fce0000000f00 */
.L_x_2213:
[----:B------:R-:W-:Y:S02]  /*30a0*/  IMAD R20, R34, R33, RZ ;  /* 0x0000002122147224 */ /* 0x000fe400078e02ff */
[----:B------:R-:W-:-:S03]  /*30b0*/  IMAD.IADD R33, R33, 0x1, R0 ;  /* 0x0000000121217824 */ /* 0x000fc600078e0200 */
[----:B------:R-:W-:Y:S01]  /*30c0*/  SHF.R.U32.HI R21, RZ, 0x2, R20 ;  /* 0x00000002ff157819 */ /* 0x000fe20000011614 */
[----:B------:R-:W-:Y:S01]  /*30d0*/  IMAD R24, R34, R33, RZ ;  /* 0x0000002122187224 */ /* 0x000fe200078e02ff */
[----:B------:R-:W-:-:S03]  /*30e0*/  IADD3 R33, PT, PT, R33, R0, RZ ;  /* 0x0000000021217210 */ /* 0x000fc60007ffe0ff */
        /* <DEDUP_REMOVED lines=14> */
[----:B------:R-:W-:Y:S01]  /*31d0*/  IADD3 R33, PT, PT, R33, R0, RZ ;  /* 0x0000000021217210 */ /* 0x000fe20007ffe0ff */
[----:B------:R-:W-:Y:S02]  /*31e0*/  HADD2.F32 R35, -RZ, R31.H0_H0 ;  /* 0x2000001fff237230 */ /* 0x000fe40000004100 */
[----:B------:R-:W-:Y:S02]  /*31f0*/  HADD2.F32 R32, -RZ, R32.H0_H0 ;  /* 0x20000020ff207230 */ /* 0x000fe40000004100 */
[----:B------:R-:W-:Y:S02]  /*3200*/  IMAD R37, R0, 0x3, R33 ;  /* 0x0000000300257824 */ /* 0x000fe400078e0221 */
[----:B------:R-:W-:Y:S02]  /*3210*/  HADD2.F32 R22, -RZ, R22.H0_H0 ;  /* 0x20000016ff167230 */ /* 0x000fe40000004100 */
[----:B------:R-:W-:Y:S01]  /*3220*/  HADD2.F32 R39, -RZ, R13.H0_H0 ;  /* 0x2000000dff277230 */ /* 0x000fe20000004100 */
[----:B------:R-:W-:Y:S01]  /*3230*/  ISETP.GE.U32.AND P0, PT, R37, R6, PT ;  /* 0x000000062500720c */ /* 0x000fe20003f06070 */
[----:B------:R-:W-:-:S02]  /*3240*/  HADD2.F32 R37, -RZ, R14.H0_H0 ;  /* 0x2000000eff257230 */ /* 0x000fc40000004100 */
[----:B------:R-:W-:Y:S02]  /*3250*/  HADD2.F32 R30, -RZ, R30.H0_H0 ;  /* 0x2000001eff1e7230 */ /* 0x000fe40000004100 */
[----:B------:R-:W-:Y:S02]  /*3260*/  HADD2.F32 R11, -RZ, R11.H0_H0 ;  /* 0x2000000bff0b7230 */ /* 0x000fe40000004100 */
[----:B------:R-:W-:Y:S02]  /*3270*/  HADD2.F32 R12, -RZ, R12.H0_H0 ;  /* 0x2000000cff0c7230 */ /* 0x000fe40000004100 */
[----:B------:R-:W-:Y:S02]  /*3280*/  HADD2.F32 R7, -RZ, R7.H0_H0 ;  /* 0x20000007ff077230 */ /* 0x000fe40000004100 */
[----:B------:R-:W-:Y:S02]  /*3290*/  HADD2.F32 R5, -RZ, R5.H0_H0 ;  /* 0x20000005ff057230 */ /* 0x000fe40000004100 */
[----:B--2---:R-:W-:-:S02]  /*32a0*/  HADD2.F32 R31, -RZ, R20.H0_H0 ;  /* 0x20000014ff1f7230 */ /* 0x004fc40000004100 */
[----:B------:R-:W-:Y:S02]  /*32b0*/  HADD2.F32 R36, -RZ, R20.H1_H1 ;  /* 0x30000014ff247230 */ /* 0x000fe40000004100 */
[----:B------:R-:W-:Y:S02]  /*32c0*/  HADD2.F32 R13, -RZ, R21.H0_H0 ;  /* 0x20000015ff0d7230 */ /* 0x000fe40000004100 */
[----:B------:R-:W-:Y:S01]  /*32d0*/  FMUL.FTZ R31, R32, R31 ;  /* 0x0000001f201f7220 */ /* 0x000fe20000410000 */
[----:B------:R-:W-:Y:S01]  /*32e0*/  FMUL.FTZ R32, R35, R36 ;  /* 0x0000002423207220 */ /* 0x000fe20000410000 */
[----:B------:R-:W-:Y:S02]  /*32f0*/  HADD2.F32 R35, -RZ, R15.H0_H0 ;  /* 0x2000000fff237230 */ /* 0x000fe40000004100 */
[----:B------:R-:W-:Y:S01]  /*3300*/  FMUL.FTZ R14, R30, R13 ;  /* 0x0000000d1e0e7220 */ /* 0x000fe20000410000 */
[----:B------:R-:W-:Y:S02]  /*3310*/  HADD2.F32 R15, -RZ, R21.H1_H1 ;  /* 0x30000015ff0f7230 */ /* 0x000fe40000004100 */
[--C-:B---3--:R-:W-:Y:S01]  /*3320*/  HADD2.F32 R36, -RZ, R24.reuse.H0_H0 ;  /* 0x20000018ff247230 */ /* 0x108fe20000004100 */
[----:B------:R-:W-:Y:S01]  /*3330*/  F2FP.F16.F32.PACK_AB R32, R32, R31 ;  /* 0x0000001f2020723e */ /* 0x000fe200000000ff */
[----:B------:R-:W-:-:S02]  /*3340*/  HADD2.F32 R38, -RZ, R24.H1_H1 ;  /* 0x30000018ff267230 */ /* 0x000fc40000004100 */
[----:B------:R-:W-:Y:S01]  /*3350*/  FMUL.FTZ R15, R22, R15 ;  /* 0x0000000f160f7220 */ /* 0x000fe20000410000 */
[----:B------:R-:W-:Y:S02]  /*3360*/  HADD2.F32 R40, -RZ, R25.H0_H0 ;  /* 0x20000019ff287230 */ /* 0x000fe40000004100 */
[----:B------:R-:W-:Y:S01]  /*3370*/  FMUL.FTZ R22, R35, R36 ;  /* 0x0000002423167220 */ /* 0x000fe20000410000 */
[----:B------:R-:W-:Y:S02]  /*3380*/  HADD2.F32 R36, -RZ, R9.H0_H0 ;  /* 0x20000009ff247230 */ /* 0x000fe40000004100 */
[----:B------:R-:W-:Y:S01]  /*3390*/  FMUL.FTZ R35, R37, R38 ;  /* 0x0000002625237220 */ /* 0x000fe20000410000 */
[----:B------:R-:W-:Y:S02]  /*33a0*/  HADD2.F32 R38, -RZ, R8.H0_H0 ;  /* 0x20000008ff267230 */ /* 0x000fe40000004100 */
[----:B------:R-:W-:Y:S01]  /*33b0*/  FMUL.FTZ R13, R39, R40 ;  /* 0x00000028270d7220 */ /* 0x000fe20000410000 */
[----:B----4-:R-:W-:Y:S01]  /*33c0*/  HADD2.F32 R8, -RZ, R26.H0_H0 ;  /* 0x2000001aff087230 */ /* 0x010fe20000004100 */
[----:B------:R-:W-:Y:S01]  /*33d0*/  F2FP.F16.F32.PACK_AB R14, R15, R14 ;  /* 0x0000000e0f0e723e */ /* 0x000fe200000000ff */
[----:B------:R-:W-:Y:S01]  /*33e0*/  HADD2.F32 R39, -RZ, R27.H0_H0 ;  /* 0x2000001bff277230 */ /* 0x000fe20000004100 */
[----:B------:R-:W-:Y:S01]  /*33f0*/  F2FP.F16.F32.PACK_AB R35, R35, R22 ;  /* 0x000000162323723e */ /* 0x000fe200000000ff */
[----:B------:R-:W-:-:S02]  /*3400*/  HADD2.F32 R9, -RZ, R25.H1_H1 ;  /* 0x30000019ff097230 */ /* 0x000fc40000004100 */
[----:B------:R-:W-:Y:S01]  /*3410*/  FMUL.FTZ R11, R11, R8 ;  /* 0x000000080b0b7220 */ /* 0x000fe20000410000 */
[----:B------:R-:W-:Y:S02]  /*3420*/  HADD2.F32 R30, -RZ, R10.H0_H0 ;  /* 0x2000000aff1e7230 */ /* 0x000fe40000004100 */
[----:B------:R-:W-:Y:S01]  /*3430*/  FMUL.FTZ R8, R36, R39 ;  /* 0x0000002724087220 */ /* 0x000fe20000410000 */
[----:B------:R-:W-:Y:S02]  /*3440*/  HADD2.F32 R37, -RZ, R26.H1_H1 ;  /* 0x3000001aff257230 */ /* 0x000fe40000004100 */
[----:B------:R-:W-:Y:S01]  /*3450*/  FMUL.FTZ R10, R12, R9 ;  /* 0x000000090c0a7220 */ /* 0x000fe20000410000 */
[----:B------:R-:W-:Y:S01]  /*3460*/  HADD2.F32 R41, -RZ, R27.H1_H1 ;  /* 0x3000001bff297230 */ /* 0x000fe20000004100 */
[----:B------:R-:W-:Y:S01]  /*3470*/  PRMT R22, R14, 0x7632, R22 ;  /* 0x000076320e167816 */ /* 0x000fe20000000016 */
[----:B------:R-:W-:Y:S02]  /*3480*/  HADD2.F32 R36, -RZ, R4.H0_H0 ;  /* 0x20000004ff247230 */ /* 0x000fe40000004100 */
[----:B------:R-:W-:Y:S01]  /*3490*/  FMUL.FTZ R12, R30, R37 ;  /* 0x000000251e0c7220 */ /* 0x000fe20000410000 */
[----:B-----5:R-:W-:-:S02]  /*34a0*/  HADD2.F32 R4, -RZ, R28.H0_H0 ;  /* 0x2000001cff047230 */ /* 0x020fc40000004100 */
[----:B------:R-:W-:Y:S01]  /*34b0*/  FMUL.FTZ R9, R38, R41 ;  /* 0x0000002926097220 */ /* 0x000fe20000410000 */
[----:B------:R-:W-:Y:S01]  /*34c0*/  HADD2.F32 R30, -RZ, R28.H1_H1 ;  /* 0x3000001cff1e7230 */ /* 0x000fe20000004100 */
[----:B------:R-:W-:Y:S01]  /*34d0*/  F2FP.F16.F32.PACK_AB R13, R10, R13 ;  /* 0x0000000d0a0d723e */ /* 0x000fe200000000ff */
[----:B------:R-:W-:Y:S01]  /*34e0*/  HADD2.F32 R37, -RZ, R29.H0_H0 ;  /* 0x2000001dff257230 */ /* 0x000fe20000004100 */
[----:B------:R-:W-:Y:S01]  /*34f0*/  F2FP.F16.F32.PACK_AB R11, R12, R11 ;  /* 0x0000000b0c0b723e */ /* 0x000fe200000000ff */
[----:B------:R-:W-:Y:S02]  /*3500*/  HADD2.F32 R38, -RZ, R3.H0_H0 ;  /* 0x20000003ff267230 */ /* 0x000fe40000004100 */
[----:B------:R-:W-:Y:S01]  /*3510*/  FMUL.FTZ R3, R7, R4 ;  /* 0x0000000407037220 */ /* 0x000fe20000410000 */
[----:B------:R-:W-:Y:S02]  /*3520*/  HADD2.F32 R39, -RZ, R29.H1_H1 ;  /* 0x3000001dff277230 */ /* 0x000fe40000004100 */
[----:B------:R-:W-:Y:S01]  /*3530*/  FMUL.FTZ R4, R5, R30 ;  /* 0x0000001e05047220 */ /* 0x000fe20000410000 */
[----:B------:R-:W-:Y:S01]  /*3540*/  FMUL.FTZ R5, R36, R37 ;  /* 0x0000002524057220 */ /* 0x000fe20000410000 */
[----:B------:R-:W-:Y:S01]  /*3550*/  F2FP.F16.F32.PACK_AB R9, R9, R8 ;  /* 0x000000080909723e */ /* 0x000fe200000000ff */
[----:B------:R-:W-:-:S02]  /*3560*/  FMUL.FTZ R36, R38, R39 ;  /* 0x0000002726247220 */ /* 0x000fc40000410000 */
[----:B------:R-:W-:Y:S02]  /*3570*/  F2FP.F16.F32.PACK_AB R3, R4, R3 ;  /* 0x000000030403723e */ /* 0x000fe400000000ff */
[----:B------:R-:W-:Y:S02]  /*3580*/  PRMT R30, R14, 0x7610, R30 ;  /* 0x000076100e1e7816 */ /* 0x000fe4000000001e */
[----:B------:R-:W-:Y:S02]  /*3590*/  F2FP.F16.F32.PACK_AB R36, R36, R5 ;  /* 0x000000052424723e */ /* 0x000fe400000000ff */
[C---:B------:R-:W-:Y:S02]  /*35a0*/  PRMT R5, R3.reuse, 0x7632, R5 ;  /* 0x0000763203057816 */ /* 0x040fe40000000005 */
[----:B------:R-:W-:Y:S02]  /*35b0*/  PRMT R7, R3, 0x7610, R7 ;  /* 0x0000761003077816 */ /* 0x000fe40000000007 */
[----:B------:R-:W-:-:S02]  /*35c0*/  PRMT R31, R32, 0x7632, R31 ;  /* 0x00007632201f7816 */ /* 0x000fc4000000001f */
[C---:B------:R-:W-:Y:S02]  /*35d0*/  PRMT R14, R35.reuse, 0x7632, R14 ;  /* 0x00007632230e7816 */ /* 0x040fe4000000000e */
[----:B------:R-:W-:Y:S02]  /*35e0*/  PRMT R15, R35, 0x7610, R15 ;  /* 0x00007610230f7816 */ /* 0x000fe4000000000f */
[----:B------:R-:W-:Y:S02]  /*35f0*/  PRMT R12, R13, 0x7632, R12 ;  /* 0x000076320d0c7816 */ /* 0x000fe4000000000c */
[----:B------:R-:W-:Y:S02]  /*3600*/  PRMT R10, R11, 0x7632, R10 ;  /* 0x000076320b0a7816 */ /* 0x000fe4000000000a */
[----:B------:R-:W-:Y:S02]  /*3610*/  PRMT R8, R9, 0x7632, R8 ;  /* 0x0000763209087816 */ /* 0x000fe40000000008 */
[----:B------:R-:W-:-:S02]  /*3620*/  PRMT R3, R36, 0x7632, R3 ;  /* 0x0000763224037816 */ /* 0x000fc40000000003 */
[----:B------:R-:W-:Y:S01]  /*3630*/  PRMT R4, R36, 0x7610, R4 ;  /* 0x0000761024047816 */ /* 0x000fe20000000004 */
[----:B------:R-:W-:Y:S06]  /*3640*/  @!P0 BRA `(.L_x_2213) ;  /* 0xfffffff800948947 */ /* 0x000fec000383ffff */
[----:B------:R-:W-:Y:S05]  /*3650*/  BSYNC.RECONVERGENT B1 ;  /* 0x0000000000017941 */ /* 0x000fea0003800200 */
.L_x_2212:
        /* <DEDUP_REMOVED lines=8> */
[----:B------:R-:W-:Y:S02]  /*36e0*/  PRMT R28, R28, 0x7632, R28 ;  /* 0x000076321c1c7816 */ /* 0x000fe4000000001c */
[----:B------:R-:W-:-:S07]  /*36f0*/  PRMT R29, R29, 0x7632, R29 ;  /* 0x000076321d1d7816 */ /* 0x000fce000000001d */
.L_x_2211:
[----:B------:R-:W-:Y:S05]  /*3700*/  BSYNC.RECONVERGENT B0 ;  /* 0x0000000000007941 */ /* 0x000fea0003800200 */
.L_x_2210:
[----:B------:R-:W-:Y:S01]  /*3710*/  ISETP.GE.U32.AND P0, PT, R33, R6, PT ;  /* 0x000000062100720c */ /* 0x000fe20003f06070 */
[----:B------:R-:W-:-:S12]  /*3720*/  BSSY.RECONVERGENT B0, `(.L_x_2214) ;  /* 0x0000028000007945 */ /* 0x000fd80003800200 */
[----:B------:R-:W-:Y:S05]  /*3730*/  @P0 BRA `(.L_x_2215) ;  /* 0x0000000000980947 */ /* 0x000fea0003800000 */
[----:B------:R-:W-:-:S05]  /*3740*/  IMAD R20, R34, R33, RZ ;  /* 0x0000002122147224 */ /* 0x000fca00078e02ff */
[----:B------:R-:W-:-:S05]  /*3750*/  SHF.R.U32.HI R21, RZ, 0x2, R20 ;  /* 0x00000002ff157819 */ /* 0x000fca0000011614 */
[----:B------:R-:W-:-:S06]  /*3760*/  IMAD.WIDE.U32 R20, R21, 0x8, R16 ;  /* 0x0000000815147825 */ /* 0x000fcc00078e0010 */
[----:B------:R-:W2:Y:S01]  /*3770*/  LDG.E.64 R20, desc[UR36][R20.64] ;  /* 0x0000002414147981 */ /* 0x000ea2000c1e1b00 */
[----:B------:R-:W-:-:S05]  /*3780*/  IMAD.IADD R39, R33, 0x1, R0 ;  /* 0x0000000121277824 */ /* 0x000fca00078e0200 */
[----:B------:R-:W-:Y:S02]  /*3790*/  ISETP.GE.U32.AND P1, PT, R39, R6, PT ;  /* 0x000000062700720c */ /* 0x000fe40003f26070 */
[----:B--2---:R-:W-:Y:S02]  /*37a0*/  PRMT R36, R36, 0x5410, R20 ;  /* 0x0000541024247816 */ /* 0x004fe40000000014 */
[----:B------:R-:W-:Y:S02]  /*37b0*/  PRMT R37, R20, 0x5432, R21 ;  /* 0x0000543214257816 */ /* 0x000fe40000000015 */
[----:B------:R-:W-:-:S07]  /*37c0*/  PRMT R38, R21, 0x7632, R38 ;  /* 0x0000763215267816 */ /* 0x000fce0000000026 */
[----:B------:R-:W-:Y:S05]  /*37d0*/  @P1 BRA `(.L_x_2215) ;  /* 0x0000000000701947 */ /* 0x000fea0003800000 */
[----:B------:R-:W-:-:S05]  /*37e0*/  IMAD R20, R34, R39, RZ ;  /* 0x0000002722147224 */ /* 0x000fca00078e02ff */
[----:B------:R-:W-:-:S05]  /*37f0*/  SHF.R.U32.HI R21, RZ, 0x2, R20 ;  /* 0x00000002ff157819 */ /* 0x000fca0000011614 */
[----:B------:R-:W-:-:S06]  /*3800*/  IMAD.WIDE.U32 R20, R21, 0x8, R16 ;  /* 0x0000000815147825 */ /* 0x000fcc00078e0010 */
[----:B------:R-:W2:Y:S01]  /*3810*/  LDG.E.64 R20, desc[UR36][R20.64] ;  /* 0x0000002414147981 */ /* 0x000ea2000c1e1b00 */
[----:B------:R-:W-:-:S04]  /*3820*/  IADD3 R39, PT, PT, R39, R0, RZ ;  /* 0x0000000027277210 */ /* 0x000fc80007ffe0ff */
[----:B------:R-:W-:Y:S02]  /*3830*/  ISETP.GE.U32.AND P1, PT, R39, R6, PT ;  /* 0x000000062700720c */ /* 0x000fe40003f26070 */
[--C-:B--2---:R-:W-:Y:S02]  /*3840*/  PRMT R35, R35, 0x5410, R20.reuse ;  /* 0x0000541023237816 */ /* 0x104fe40000000014 */
[----:B------:R-:W-:Y:S02]  /*3850*/  PRMT R38, R38, 0x7610, R20 ;  /* 0x0000761026267816 */ /* 0x000fe40000000014 */
[C---:B------:R-:W-:Y:S02]  /*3860*/  PRMT R36, R21.reuse, 0x7610, R36 ;  /* 0x0000761015247816 */ /* 0x040fe40000000024 */
[----:B------:R-:W-:-:S05]  /*3870*/  PRMT R40, R21, 0x7632, R40 ;  /* 0x0000763215287816 */ /* 0x000fca0000000028 */
[----:B------:R-:W-:Y:S05]  /*3880*/  @P1 BRA `(.L_x_2215) ;  /* 0x0000000000441947 */ /* 0x000fea0003800000 */
[----:B------:R-:W-:Y:S01]  /*3890*/  IADD3 R21, PT, PT, R39, R0, RZ ;  /* 0x0000000027157210 */ /* 0x000fe20007ffe0ff */
[----:B------:R-:W-:-:S03]  /*38a0*/  IMAD R39, R34, R39, RZ ;  /* 0x0000002722277224 */ /* 0x000fc600078e02ff */
[----:B------:R-:W-:Y:S02]  /*38b0*/  ISETP.GE.U32.AND P1, PT, R21, R6, PT ;  /* 0x000000061500720c */ /* 0x000fe40003f26070 */
[----:B------:R-:W-:-:S05]  /*38c0*/  SHF.R.U32.HI R25, RZ, 0x2, R39 ;  /* 0x00000002ff197819 */ /* 0x000fca0000011627 */
[----:B------:R-:W-:-:S06]  /*38d0*/  IMAD.WIDE.U32 R24, R25, 0x8, R16 ;  /* 0x0000000819187825 */ /* 0x000fcc00078e0010 */
[----:B------:R-:W-:-:S05]  /*38e0*/  @!P1 IMAD R34, R34, R21, RZ ;  /* 0x0000001522229224 */ /* 0x000fca00078e02ff */
[----:B------:R-:W-:-:S05]  /*38f0*/  @!P1 SHF.R.U32.HI R21, RZ, 0x2, R34 ;  /* 0x00000002ff159819 */ /* 0x000fca0000011622 */
[----:B------:R-:W-:Y:S02]  /*3900*/  @!P1 IMAD.WIDE.U32 R20, R21, 0x8, R16 ;  /* 0x0000000815149825 */ /* 0x000fe400078e0010 */
[----:B------:R-:W2:Y:S04]  /*3910*/  LDG.E.64 R16, desc[UR36][R24.64] ;  /* 0x0000002418107981 */ /* 0x000ea8000c1e1b00 */
[----:B------:R-:W3:Y:S01]  /*3920*/  @!P1 LDG.E.64 R20, desc[UR36][R20.64] ;  /* 0x0000002414149981 */ /* 0x000ee2000c1e1b00 */
[C---:B--2---:R-:W-:Y:S02]  /*3930*/  PRMT R25, R16.reuse, 0x5410, R17 ;  /* 0x0000541010197816 */ /* 0x044fe40000000011 */
[----:B------:R-:W-:Y:S02]  /*3940*/  PRMT R35, R16, 0x7632, R35 ;  /* 0x0000763210237816 */ /* 0x000fe40000000023 */
[----:B---3--:R-:W-:-:S02]  /*3950*/  @!P1 PRMT R26, R20, 0x7610, R26 ;  /* 0x00007610141a9816 */ /* 0x008fc4000000001a */
[----:B------:R-:W-:Y:S02]  /*3960*/  PRMT R27, R17, 0x7632, R27 ;  /* 0x00007632111b7816 */ /* 0x000fe4000000001b */
[----:B------:R-:W-:Y:S02]  /*3970*/  @!P1 PRMT R28, R20, 0x7632, R28 ;  /* 0x00007632141c9816 */ /* 0x000fe4000000001c */
[----:B------:R-:W-:Y:S02]  /*3980*/  @!P1 PRMT R26, R26, 0x5410, R21 ;  /* 0x000054101a1a9816 */ /* 0x000fe40000000015 */
[----:B------:R-:W-:-:S07]  /*3990*/  @!P1 PRMT R29, R21, 0x7632, R29 ;  /* 0x00007632151d9816 */ /* 0x000fce000000001d */
.L_x_2215:
[----:B------:R-:W-:Y:S05]  /*39a0*/  BSYNC.RECONVERGENT B0 ;  /* 0x0000000000007941 */ /* 0x000fea0003800200 */
.L_x_2214:
[----:B------:R-:W-:Y:S04]  /*39b0*/  BSSY.RECONVERGENT B0, `(.L_x_2216) ;  /* 0x0000051000007945 */ /* 0x000fe80003800200 */
[----:B------:R-:W-:Y:S05]  /*39c0*/  @P0 BRA `(.L_x_2217) ;  /* 0x00000004003c0947 */ /* 0x000fea0003800000 */
[----:B------:R-:W-:Y:S01]  /*39d0*/  IADD3 R33, PT, PT, R33, R0, RZ ;  /* 0x0000000021217210 */ /* 0x000fe20007ffe0ff */
[----:B------:R-:W-:Y:S02]  /*39e0*/  HADD2.F32 R16, -RZ, R37.H0_H0 ;  /* 0x20000025ff107230 */ /* 0x000fe40000004100 */
[----:B------:R-:W-:Y:S01]  /*39f0*/  HADD2.F32 R32, -RZ, R32.H0_H0 ;  /* 0x20000020ff207230 */ /* 0x000fe20000004100 */
[----:B------:R-:W-:Y:S01]  /*3a00*/  ISETP.GE.U32.AND P0, PT, R33, R6, PT ;  /* 0x000000062100720c */ /* 0x000fe20003f06070 */
[----:B------:R-:W-:Y:S02]  /*3a10*/  HADD2.F32 R31, -RZ, R31.H0_H0 ;  /* 0x2000001fff1f7230 */ /* 0x000fe40000004100 */
[----:B------:R-:W-:Y:S02]  /*3a20*/  HADD2.F32 R30, -RZ, R30.H0_H0 ;  /* 0x2000001eff1e7230 */ /* 0x000fe40000004100 */
[----:B------:R-:W-:Y:S02]  /*3a30*/  HADD2.F32 R22, -RZ, R22.H0_H0 ;  /* 0x20000016ff167230 */ /* 0x000fe40000004100 */
[----:B------:R-:W-:Y:S01]  /*3a40*/  FMUL.FTZ R16, R31, R16 ;  /* 0x000000101f107220 */ /* 0x000fe20000410000 */
[----:B------:R-:W-:-:S02]  /*3a50*/  HADD2.F32 R17, -RZ, R36.H1_H1 ;  /* 0x30000024ff117230 */ /* 0x000fc40000004100 */
[----:B------:R-:W-:Y:S02]  /*3a60*/  HADD2.F32 R37, -RZ, R37.H1_H1 ;  /* 0x30000025ff257230 */ /* 0x000fe40000004100 */
        /* <DEDUP_REMOVED lines=16> */
[----:B------:R-:W-:-:S02]  /*3b70*/  HADD2.F32 R12, -RZ, R35.H1_H1 ;  /* 0x30000023ff0c7230 */ /* 0x000fc40000004100 */
[----:B------:R-:W-:Y:S02]  /*3b80*/  HADD2.F32 R13, -RZ, R38.H1_H1 ;  /* 0x30000026ff0d7230 */ /* 0x000fe40000004100 */
[----:B------:R-:W-:Y:S02]  /*3b90*/  HADD2.F32 R17, -RZ, R36.H0_H0 ;  /* 0x20000024ff117230 */ /* 0x000fe40000004100 */
[----:B------:R-:W-:Y:S01]  /*3ba0*/  FMUL.FTZ R12, R15, R12 ;  /* 0x0000000c0f0c7220 */ /* 0x000fe20000410000 */
[----:B------:R-:W-:Y:S02]  /*3bb0*/  HADD2.F32 R21, -RZ, R40.H0_H0 ;  /* 0x20000028ff157230 */ /* 0x000fe40000004100 */
        /* <DEDUP_REMOVED lines=16> */
[----:B------:R-:W-:Y:S02]  /*3cc0*/  HADD2.F32 R35, -RZ, R35.H0_H0 ;  /* 0x20000023ff237230 */ /* 0x000fe40000004100 */
[----:B------:R-:W-:-:S02]  /*3cd0*/  HADD2.F32 R9, -RZ, R9.H0_H0 ;  /* 0x20000009ff097230 */ /* 0x000fc40000004100 */
[----:B------:R-:W-:Y:S01]  /*3ce0*/  FMUL.FTZ R8, R11, R8 ;  /* 0x000000080b087220 */ /* 0x000fe20000410000 */
[----:B------:R-:W-:Y:S02]  /*3cf0*/  HADD2.F32 R16, -RZ, R25.H1_H1 ;  /* 0x30000019ff107230 */ /* 0x000fe40000004100 */
[----:B------:R-:W-:Y:S01]  /*3d00*/  FMUL.FTZ R35, R10, R35 ;  /* 0x000000230a237220 */ /* 0x000fe20000410000 */
[----:B------:R-:W-:Y:S02]  /*3d10*/  HADD2.F32 R20, -RZ, R27.H0_H0 ;  /* 0x2000001bff147230 */ /* 0x000fe40000004100 */
        /* <DEDUP_REMOVED lines=26> */
.L_x_2217:
[----:B------:R-:W-:Y:S05]  /*3ec0*/  BSYNC.RECONVERGENT B0 ;  /* 0x0000000000007941 */ /* 0x000fea0003800200 */
.L_x_2216:
        /* <DEDUP_REMOVED lines=47> */
.L_x_2209:
        /* <DEDUP_REMOVED lines=20> */
[----:B------:R-:W-:-:S02]  /*4300*/  MOV R10, R8 ;  /* 0x00000008000a7202 */ /* 0x000fc40000000f00 */
[----:B------:R-:W-:Y:S01]  /*4310*/  MOV R9, R8 ;  /* 0x0000000800097202 */ /* 0x000fe20000000f00 */
[----:B------:R-:W-:Y:S06]  /*4320*/  @P0 BRA `(.L_x_2219) ;  /* 0x0000004400340947 */ /* 0x000fec0003800000 */
[----:B------:R-:W-:-:S13]  /*4330*/  ISETP.NE.AND P0, PT, R3, RZ, PT ;  /* 0x000000ff0300720c */ /* 0x000fda0003f05270 */
[----:B------:R1:W5:Y:S01]  /*4340*/  @!P0 LDG.E.64 R4, desc[UR36][R16.64] ;  /* 0x0000002410048981 */ /* 0x000362000c1e1b00 */
        /* <DEDUP_REMOVED lines=16> */
[----:B------:R-:W-:Y:S02]  /*4450*/  MOV R9, R8 ;  /* 0x0000000800097202 */ /* 0x000fe40000000f00 */
[----:B-1----:R-:W-:-:S07]  /*4460*/  IADD3 R0, PT, PT, R0, 0x1, RZ ;  /* 0x0000000100007810 */ /* 0x002fce0007ffe0ff */
.L_x_2225:
[C---:B-----5:R-:W-:Y:S01]  /*4470*/  @!P0 PRMT R40, R4.reuse, 0x7610, R40 ;  /* 0x0000761004288816 */ /* 0x060fe20000000028 */
[----:B------:R-:W1:Y:S01]  /*4480*/  LDCU UR4, c[0x0][0x390] ;  /* 0x00007200ff0477ac */ /* 0x000e620008000800 */
[----:B------:R-:W-:Y:S02]  /*4490*/  @!P0 PRMT R42, R4, 0x7632, R42 ;  /* 0x00007632042a8816 */ /* 0x000fe4000000002a */
[--C-:B------:R-:W-:Y:S02]  /*44a0*/  @!P0 PRMT R38, R38, 0x7610, R5.reuse ;  /* 0x0000761026268816 */ /* 0x100fe40000000005 */
[--C-:B------:R-:W-:Y:S02]  /*44b0*/  @!P0 PRMT R37, R37, 0x5410, R5.reuse ;  /* 0x0000541025258816 */ /* 0x100fe40000000005 */
[--C-:B------:R-:W-:Y:S02]  /*44c0*/  @!P0 PRMT R35, R35, 0x7610, R5.reuse ;  /* 0x0000761023238816 */ /* 0x100fe40000000005 */
[----:B------:R-:W-:-:S02]  /*44d0*/  @!P0 PRMT R33, R33, 0x5410, R5 ;  /* 0x0000541021218816 */ /* 0x000fc40000000005 */
[--C-:B------:R-:W-:Y:S02]  /*44e0*/  @!P0 PRMT R32, R32, 0x7610, R5.reuse ;  /* 0x0000761020208816 */ /* 0x100fe40000000005 */
[--C-:B------:R-:W-:Y:S02]  /*44f0*/  @!P0 PRMT R31, R31, 0x5410, R5.reuse ;  /* 0x000054101f1f8816 */ /* 0x100fe40000000005 */
[--C-:B------:R-:W-:Y:S02]  /*4500*/  @!P0 PRMT R40, R40, 0x5410, R5.reuse ;  /* 0x0000541028288816 */ /* 0x100fe40000000005 */
[----:B------:R-:W-:Y:S02]  /*4510*/  @!P0 PRMT R42, R42, 0x7610, R5 ;  /* 0x000076102a2a8816 */ /* 0x000fe40000000005 */
[C---:B------:R-:W-:Y:S02]  /*4520*/  @!P0 PRMT R38, R4.reuse, 0x7632, R38 ;  /* 0x0000763204268816 */ /* 0x040fe40000000026 */
[----:B------:R-:W-:-:S02]  /*4530*/  @!P0 PRMT R37, R4, 0x7610, R37 ;  /* 0x0000761004258816 */ /* 0x000fc40000000025 */
[C---:B------:R-:W-:Y:S02]  /*4540*/  @!P0 PRMT R35, R4.reuse, 0x7632, R35 ;  /* 0x0000763204238816 */ /* 0x040fe40000000023 */
[C---:B------:R-:W-:Y:S02]  /*4550*/  @!P0 PRMT R33, R4.reuse, 0x7610, R33 ;  /* 0x0000761004218816 */ /* 0x040fe40000000021 */
[C---:B------:R-:W-:Y:S02]  /*4560*/  @!P0 PRMT R32, R4.reuse, 0x7632, R32 ;  /* 0x0000763204208816 */ /* 0x040fe40000000020 */
[----:B------:R-:W-:Y:S01]  /*4570*/  @!P0 PRMT R31, R4, 0x7610, R31 ;  /* 0x00007610041f8816 */ /* 0x000fe2000000001f */
[----:B01----:R-:W-:Y:S06]  /*4580*/  @!P0 BRA `(.L_x_2220) ;  /* 0x0000003c00688947 */ /* 0x003fec0003800000 */
[----:B------:R-:W1:Y:S01]  /*4590*/  LDCU.64 UR30, c[0x0][0x3c8] ;  /* 0x00007900ff1e77ac */ /* 0x000e620008000a00 */
[----:B------:R-:W-:Y:S01]  /*45a0*/  MOV R7, R29 ;  /* 0x0000001d00077202 */ /* 0x000fe20000000f00 */
[----:B------:R-:W-:Y:S01]  /*45b0*/  IMAD.MOV.U32 R6, RZ, RZ, RZ ;  /* 0x000000ffff067224 */ /* 0x000fe200078e00ff */
        /* <DEDUP_REMOVED lines=8> */
[----:B------:R-:W2:Y:S03]  /*4640*/  LDCU UR72, c[0x0][0x4fc] ;  /* 0x00009f80ff4877ac */ /* 0x000ea60008000800 */
[----:B------:R-:W-:Y:S01]  /*4650*/  IADD3 R6, PT, PT, -R7, RZ, RZ ;  /* 0x000000ff07067210 */ /* 0x000fe20007ffe1ff */
[----:B------:R-:W0:Y:S04]  /*4660*/  LDCU UR71, c[0x0][0x3ec] ;  /* 0x00007d80ff4777ac */ /* 0x000e280008000800 */
        /* <DEDUP_REMOVED lines=271> */
.L_x_2221:
[----:B------:R-:W-:-:S04]  /*5760*/  LOP3.LUT R7, R31, 0xfffffff8, RZ, 0xc0, !PT ;  /* 0xfffffff81f077812 */ /* 0x000fc800078ec0ff */
[----:B------:R-:W-:-:S04]  /*5770*/  IADD3 R6, P2, PT, R7, R16, RZ ;  /* 0x0000001007067210 */ /* 0x000fc80007f5e0ff */
[----:B------:R-:W-:-:S06]  /*5780*/  IADD3.X R7, PT, PT, RZ, R17, RZ, P2, !PT ;  /* 0x00000011ff077210 */ /* 0x000fcc00017fe4ff */
[----:B------:R-:W2:Y:S01]  /*5790*/  LDG.E.64 R6, desc[UR36][R6.64] ;  /* 0x0000002406067981 */ /* 0x000ea2000c1e1b00 */
[----:B------:R-:W-:Y:S01]  /*57a0*/  MOV R36, RZ ;  /* 0x000000ff00247202 */ /* 0x000fe20000000f00 */
[----:B------:R-:W-:-:S04]  /*57b0*/  VIADD R37, R29, UR4 ;  /* 0x000000041d257c36 */ /* 0x000fc80008000000 */
[----:B------:R-:W-:-:S05]  /*57c0*/  IMAD.HI.U32 R31, R37, UR31, R36 ;  /* 0x0000001f251f7c27 */ /* 0x000fca000f8e0024 */
[----:B------:R-:W-:-:S04]  /*57d0*/  SHF.R.U32.HI R35, RZ, UR76, R31 ;  /* 0x0000004cff237c19 */ /* 0x000fc8000801161f */
[----:B------:R-:W-:-:S05]  /*57e0*/  IADD3 R33, PT, PT, -R35, RZ, RZ ;  /* 0x000000ff23217210 */ /* 0x000fca0007ffe1ff */
[----:B------:R-:W-:-:S04]  /*57f0*/  IMAD R33, R33, UR30, R37 ;  /* 0x0000001e21217c24 */ /* 0x000fc8000f8e0225 */
[----:B------:R-:W-:Y:S01]  /*5800*/  IMAD R33, R33, UR5, RZ ;  /* 0x0000000521217c24 */ /* 0x000fe2000f8e02ff */
[C-C-:B--2---:R-:W-:Y:S02]  /*5810*/  PRMT R31, R6.reuse, 0x5410, R7.reuse ;  /* 0x00005410061f7816 */ /* 0x144fe40000000007 */
[----:B------:R-:W-:Y:S01]  /*5820*/  PRMT R32, R6, 0x7632, R7 ;  /* 0x0000763206207816 */ /* 0x000fe20000000007 */
[----:B------:R-:W-:Y:S06]  /*5830*/  @!P1 BRA `(.L_x_2222) ;  /* 0x0000000c00689947 */ /* 0x000fec0003800000 */
        /* <DEDUP_REMOVED lines=218> */
.L_x_2222:
        /* <DEDUP_REMOVED lines=216> */
[----:B------:R-:W-:-:S11]  /*7360*/  MOV R40, RZ ;  /* 0x000000ff00287202 */ /* 0x000fd60000000f00 */
[----:B------:R-:W1:Y:S01]  /*7370*/  @P2 LDC.64 R6, c[0x0][0x4e8] ;  /* 0x00013a00ff062b82 */ /* 0x000e620000000a00 */
[----:B0-----:R-:W-:-:S07]  /*7380*/  IMAD.HI.U32 R42, R41, UR52, R40 ;  /* 0x00000034292a7c27 */ /* 0x001fce000f8e0028 */
[----:B------:R-:W0:Y:S01]  /*7390*/  @P2 LDC R38, c[0x0][0x4f0] ;  /* 0x00013c00ff262b82 */ /* 0x000e220000000800 */
[----:B------:R-:W-:Y:S02]  /*73a0*/  SHF.R.U32.HI R43, RZ, UR53, R42 ;  /* 0x00000035ff2b7c19 */ /* 0x000fe4000801162a */
[----:B------:R-:W-:-:S05]  /*73b0*/  @P2 MOV R42, RZ ;  /* 0x000000ff002a2202 */ /* 0x000fca0000000f00 */
[----:B------:R-:W2:Y:S01]  /*73c0*/  @P2 LDC R34, c[0x0][0x554] ;  /* 0x00015500ff222b82 */ /* 0x000ea20000000800 */
[----:B------:R-:W-:-:S04]  /*73d0*/  IMAD.MOV R40, RZ, RZ, -R43 ;  /* 0x000000ffff287224 */ /* 0x000fc800078e0a2b */
[----:B------:R-:W-:Y:S02]  /*73e0*/  IMAD R40, R40, UR27, R41 ;  /* 0x0000001b28287c24 */ /* 0x000fe4000f8e0229 */
[----:B-1----:R-:W-:-:S04]  /*73f0*/  @P2 IMAD.HI.U32 R7, R43, R7, R42 ;  /* 0x000000072b072227 */ /* 0x002fc800078e002a */
[----:B------:R-:W-:Y:S01]  /*7400*/  IMAD R39, R40, UR28, R39 ;  /* 0x0000001c28277c24 */ /* 0x000fe2000f8e0227 */
[----:B0-----:R-:W-:-:S04]  /*7410*/  @P2 SHF.R.U32.HI R7, RZ, R38, R7 ;  /* 0x00000026ff072219 */ /* 0x001fc80000011607 */
[----:B------:R-:W-:-:S05]  /*7420*/  @P2 IADD3 R7, PT, PT, -R7, RZ, RZ ;  /* 0x000000ff07072210 */ /* 0x000fca0007ffe1ff */
[----:B------:R-:W-:-:S04]  /*7430*/  @P2 IMAD R6, R6, R7, R43 ;  /* 0x0000000706062224 */ /* 0x000fc800078e022b */
[----:B--2---:R-:W-:-:S07]  /*7440*/  @P2 IMAD R39, R6, R34, R39 ;  /* 0x0000002206272224 */ /* 0x004fce00078e0227 */
.L_x_2223:
[----:B------:R-:W-:-:S04]  /*7450*/  LOP3.LUT R7, R39, 0xfffffff8, RZ, 0xc0, !PT ;  /* 0xfffffff827077812 */ /* 0x000fc800078ec0ff */
[----:B------:R-:W-:-:S04]  /*7460*/  IADD3 R6, P2, PT, R7, R16, RZ ;  /* 0x0000001007067210 */ /* 0x000fc80007f5e0ff */
[----:B------:R-:W-:-:S06]  /*7470*/  IADD3.X R7, PT, PT, RZ, R17, RZ, P2, !PT ;  /* 0x00000011ff077210 */ /* 0x000fcc00017fe4ff */
        /* <DEDUP_REMOVED lines=229> */
.L_x_2224:
[----:B------:R-:W-:-:S04]  /*82d0*/  LOP3.LUT R7, R41, 0xfffffff8, RZ, 0xc0, !PT ;  /* 0xfffffff829077812 */ /* 0x000fc800078ec0ff */
[----:B------:R-:W-:-:S04]  /*82e0*/  IADD3 R6, P1, PT, R7, R16, RZ ;  /* 0x0000001007067210 */ /* 0x000fc80007f3e0ff */
[----:B------:R-:W-:-:S06]  /*82f0*/  IADD3.X R7, PT, PT, RZ, R17, RZ, P1, !PT ;  /* 0x00000011ff077210 */ /* 0x000fcc0000ffe4ff */
[----:B------:R-:W2:Y:S02]  /*8300*/  LDG.E.64 R6, desc[UR36][R6.64] ;  /* 0x0000002406067981 */ /* 0x000ea4000c1e1b00 */
[C-C-:B--2---:R-:W-:Y:S02]  /*8310*/  PRMT R40, R6.reuse, 0x5410, R7.reuse ;  /* 0x0000541006287816 */ /* 0x144fe40000000007 */
[----:B------:R-:W-:-:S07]  /*8320*/  PRMT R42, R6, 0x7632, R7 ;  /* 0x00007632062a7816 */ /* 0x000fce0000000007 */
.L_x_2220:
[----:B------:R-:W-:Y:S01]  /*8330*/  HADD2.F32 R34, -RZ, R9.H0_H0 ;  /* 0x20000009ff227230 */ /* 0x000fe20000004100 */
[----:B------:R-:W1:Y:S01]  /*8340*/  LDCU UR5, c[0x0][0x388] ;  /* 0x00007100ff0577ac */ /* 0x000e620008000800 */
[----:B------:R-:W-:Y:S02]  /*8350*/  HADD2.F32 R7, -RZ, R12.H0_H0 ;  /* 0x2000000cff077230 */ /* 0x000fe40000004100 */
[----:B------:R-:W-:Y:S02]  /*8360*/  HADD2.F32 R9, -RZ, R11.H0_H0 ;  /* 0x2000000bff097230 */ /* 0x000fe40000004100 */
[----:B------:R-:W-:Y:S02]  /*8370*/  HADD2.F32 R12, -RZ, R32.H1_H1 ;  /* 0x30000020ff0c7230 */ /* 0x000fe40000004100 */
[----:B------:R-:W-:Y:S02]  /*8380*/  HADD2.F32 R36, -RZ, R8.H0_H0 ;  /* 0x20000008ff247230 */ /* 0x000fe40000004100 */
[----:B------:R-:W-:-:S02]  /*8390*/  HADD2.F32 R41, -RZ, R31.H0_H0 ;  /* 0x2000001fff297230 */ /* 0x000fc40000004100 */
[----:B------:R-:W-:Y:S01]  /*83a0*/  FMUL.FTZ R9, R9, R12 ;  /* 0x0000000c09097220 */ /* 0x000fe20000410000 */
[----:B------:R-:W-:Y:S02]  /*83b0*/  HADD2.F32 R8, -RZ, R10.H0_H0 ;  /* 0x2000000aff087230 */ /* 0x000fe40000004100 */
[----:B------:R-:W-:Y:S02]  /*83c0*/  HADD2.F32 R39, -RZ, R31.H1_H1 ;  /* 0x3000001fff277230 */ /* 0x000fe40000004100 */
[----:B------:R-:W-:Y:S01]  /*83d0*/  FMUL.FTZ R10, R36, R41 ;  /* 0x00000029240a7220 */ /* 0x000fe20000410000 */
[----:B------:R-:W-:Y:S02]  /*83e0*/  HADD2.F32 R6, -RZ, R33.H0_H0 ;  /* 0x20000021ff067230 */ /* 0x000fe40000004100 */
[----:B------:R-:W-:Y:S02]  /*83f0*/  HADD2.F32 R11, -RZ, R32.H0_H0 ;  /* 0x20000020ff0b7230 */ /* 0x000fe40000004100 */
[----:B------:R-:W-:Y:S01]  /*8400*/  FMUL.FTZ R8, R8, R39 ;  /* 0x0000002708087220 */ /* 0x000fe20000410000 */
[----:B------:R-:W-:-:S02]  /*8410*/  HADD2.F32 R12, -RZ, R14.H0_H0 ;  /* 0x2000000eff0c7230 */ /* 0x000fc40000004100 */
[----:B------:R-:W-:Y:S01]  /*8420*/  FMUL.FTZ R7, R7, R6 ;  /* 0x0000000607077220 */ /* 0x000fe20000410000 */
[----:B------:R-:W-:Y:S02]  /*8430*/  HADD2.F32 R36, -RZ, R13.H0_H0 ;  /* 0x2000000dff247230 */ /* 0x000fe40000004100 */
[----:B------:R-:W-:Y:S01]  /*8440*/  FMUL.FTZ R11, R34, R11 ;  /* 0x0000000b220b7220 */ /* 0x000fe20000410000 */
[----:B------:R-:W-:Y:S01]  /*8450*/  HADD2.F32 R14, -RZ, R20.H0_H0 ;  /* 0x20000014ff0e7230 */ /* 0x000fe20000004100 */
[----:B------:R-:W-:Y:S01]  /*8460*/  MOV R34, UR4 ;  /* 0x0000000400227c02 */ /* 0x000fe20008000f00 */
[----:B------:R-:W-:Y:S02]  /*8470*/  HADD2.F32 R13, -RZ, R15.H0_H0 ;  /* 0x2000000fff0d7230 */ /* 0x000fe40000004100 */
[----:B------:R-:W-:Y:S01]  /*8480*/  HADD2.F32 R20, -RZ, R35.H1_H1 ;  /* 0x30000023ff147230 */ /* 0x000fe20000004100 */
[----:B------:R-:W-:Y:S01]  /*8490*/  F2FP.F16.F32.PACK_AB R10, R11, R10 ;  /* 0x0000000a0b0a723e */ /* 0x000fe200000000ff */
[----:B------:R-:W-:-:S02]  /*84a0*/  HADD2.F32 R39, -RZ, R33.H1_H1 ;  /* 0x30000021ff277230 */ /* 0x000fc40000004100 */
[----:B------:R-:W-:Y:S02]  /*84b0*/  HADD2.F32 R15, -RZ, R21.H0_H0 ;  /* 0x20000015ff0f7230 */ /* 0x000fe40000004100 */
[----:B------:R-:W-:Y:S01]  /*84c0*/  FMUL.FTZ R13, R13, R20 ;  /* 0x000000140d0d7220 */ /* 0x000fe20000410000 */
[----:B------:R-:W-:Y:S02]  /*84d0*/  HADD2.F32 R6, -RZ, R38.H0_H0 ;  /* 0x20000026ff067230 */ /* 0x000fe40000004100 */
[----:B------:R-:W-:Y:S01]  /*84e0*/  FMUL.FTZ R12, R12, R39 ;  /* 0x000000270c0c7220 */ /* 0x000fe20000410000 */
[----:B------:R-:W-:Y:S02]  /*84f0*/  HADD2.F32 R21, -RZ, R37.H0_H0 ;  /* 0x20000025ff157230 */ /* 0x000fe40000004100 */
[----:B------:R-:W-:Y:S02]  /*8500*/  HADD2.F32 R20, -RZ, R22.H0_H0 ;  /* 0x20000016ff147230 */ /* 0x000fe40000004100 */
[----:B------:R-:W-:Y:S01]  /*8510*/  FMUL.FTZ R15, R15, R6 ;  /* 0x000000060f0f7220 */ /* 0x000fe20000410000 */
[----:B------:R-:W-:-:S02]  /*8520*/  HADD2.F32 R41, -RZ, R35.H0_H0 ;  /* 0x20000023ff297230 */ /* 0x000fc40000004100 */
[----:B------:R-:W-:Y:S01]  /*8530*/  FMUL.FTZ R14, R14, R21 ;  /* 0x000000150e0e7220 */ /* 0x000fe20000410000 */
[----:B------:R-:W-:Y:S02]  /*8540*/  HADD2.F32 R22, -RZ, R25.H0_H0 ;  /* 0x20000019ff167230 */ /* 0x000fe40000004100 */
[----:B------:R-:W-:Y:S02]  /*8550*/  HADD2.F32 R39, -RZ, R40.H0_H0 ;  /* 0x20000028ff277230 */ /* 0x000fe40000004100 */
[----:B------:R-:W-:Y:S01]  /*8560*/  FMUL.FTZ R36, R36, R41 ;  /* 0x0000002924247220 */ /* 0x000fe20000410000 */
[----:B------:R-:W-:Y:S01]  /*8570*/  HADD2.F32 R25, -RZ, R26.H0_H0 ;  /* 0x2000001aff197230 */ /* 0x000fe20000004100 */
[----:B------:R-:W-:Y:S01]  /*8580*/  F2FP.F16.F32.PACK_AB R26, R9, R8 ;  /* 0x00000008091a723e */ /* 0x000fe200000000ff */
[----:B------:R-:W-:Y:S02]  /*8590*/  HADD2.F32 R6, -RZ, R42.H0_H0 ;  /* 0x2000002aff067230 */ /* 0x000fe40000004100 */
[----:B------:R-:W-:Y:S01]  /*85a0*/  FMUL.FTZ R22, R22, R39 ;  /* 0x0000002716167220 */ /* 0x000fe20000410000 */
[----:B------:R-:W-:Y:S01]  /*85b0*/  IMAD R29, R34, 0x4, R29 ;  /* 0x00000004221d7824 */ /* 0x000fe200078e021d */
[----:B------:R-:W-:Y:S01]  /*85c0*/  F2FP.F16.F32.PACK_AB R7, R36, R7 ;  /* 0x000000072407723e */ /* 0x000fe200000000ff */
[----:B------:R-:W-:-:S02]  /*85d0*/  HADD2.F32 R21, -RZ, R24.H0_H0 ;  /* 0x20000018ff157230 */ /* 0x000fc40000004100 */
[----:B------:R-:W-:Y:S01]  /*85e0*/  FMUL.FTZ R25, R25, R6 ;  /* 0x0000000619197220 */ /* 0x000fe20000410000 */
[----:B------:R-:W-:Y:S01]  /*85f0*/  HADD2.F32 R24, -RZ, R38.H1_H1 ;  /* 0x30000026ff187230 */ /* 0x000fe20000004100 */
[----:B-1----:R-:W-:Y:S01]  /*8600*/  MOV R6, UR5 ;  /* 0x0000000500067c02 */ /* 0x002fe20008000f00 */
[----:B------:R-:W-:Y:S01]  /*8610*/  HADD2.F32 R41, -RZ, R37.H1_H1 ;  /* 0x30000025ff297230 */ /* 0x000fe20000004100 */
[----:B------:R-:W-:Y:S01]  /*8620*/  PRMT R9, R10, 0x7632, R9 ;  /* 0x000076320a097816 */ /* 0x000fe20000000009 */
[----:B------:R-:W-:Y:S02]  /*8630*/  IMAD R39, R34, 0x3, R29 ;  /* 0x0000000322277824 */ /* 0x000fe400078e021d */
[----:B------:R-:W-:Y:S01]  /*8640*/  FMUL.FTZ R21, R21, R24 ;  /* 0x0000001815157220 */ /* 0x000fe20000410000 */
[----:B------:R-:W-:Y:S02]  /*8650*/  HADD2.F32 R24, -RZ, R27.H0_H0 ;  /* 0x2000001bff187230 */ /* 0x000fe40000004100 */
[----:B------:R-:W-:Y:S01]  /*8660*/  FMUL.FTZ R20, R20, R41 ;  /* 0x0000002914147220 */ /* 0x000fe20000410000 */
[----:B------:R-:W-:Y:S01]  /*8670*/  HADD2.F32 R27, -RZ, R40.H1_H1 ;  /* 0x30000028ff1b7230 */ /* 0x000fe20000004100 */
[----:B------:R-:W-:Y:S01]  /*8680*/  ISETP.GE.U32.AND P1, PT, R39, R6, PT ;  /* 0x000000062700720c */ /* 0x000fe20003f26070 */
[----:B------:R-:W-:Y:S01]  /*8690*/  HADD2.F32 R28, -RZ, R28.H0_H0 ;  /* 0x2000001cff1c7230 */ /* 0x000fe20000004100 */
[----:B------:R-:W-:Y:S01]  /*86a0*/  PRMT R8, R10, 0x7610, R8 ;  /* 0x000076100a087816 */ /* 0x000fe20000000008 */
[----:B------:R-:W-:-:S02]  /*86b0*/  HADD2.F32 R41, -RZ, R42.H1_H1 ;  /* 0x3000002aff297230 */ /* 0x000fc40000004100 */
[----:B------:R-:W-:Y:S01]  /*86c0*/  FMUL.FTZ R24, R24, R27 ;  /* 0x0000001b18187220 */ /* 0x000fe20000410000 */
[C---:B------:R-:W-:Y:S02]  /*86d0*/  PRMT R11, R26.reuse, 0x7632, R11 ;  /* 0x000076321a0b7816 */ /* 0x040fe4000000000b */
[----:B------:R-:W-:Y:S01]  /*86e0*/  PRMT R10, R26, 0x7610, R10 ;  /* 0x000076101a0a7816 */ /* 0x000fe2000000000a */
[----:B------:R-:W-:Y:S01]  /*86f0*/  FMUL.FTZ R27, R28, R41 ;  /* 0x000000291c1b7220 */ /* 0x000fe20000410000 */
[----:B------:R-:W-:Y:S02]  /*8700*/  F2FP.F16.F32.PACK_AB R26, R13, R12 ;  /* 0x0000000c0d1a723e */ /* 0x000fe400000000ff */
[C---:B------:R-:W-:Y:S02]  /*8710*/  PRMT R13, R7.reuse, 0x7632, R13 ;  /* 0x00007632070d7816 */ /* 0x040fe4000000000d */
[----:B------:R-:W-:Y:S02]  /*8720*/  PRMT R12, R7, 0x7610, R12 ;  /* 0x00007610070c7816 */ /* 0x000fe4000000000c */
[----:B------:R-:W-:-:S02]  /*8730*/  F2FP.F16.F32.PACK_AB R28, R15, R14 ;  /* 0x0000000e0f1c723e */ /* 0x000fc400000000ff */
[----:B------:R-:W-:Y:S02]  /*8740*/  F2FP.F16.F32.PACK_AB R7, R21, R20 ;  /* 0x000000141507723e */ /* 0x000fe400000000ff */
[----:B------:R-:W-:Y:S02]  /*8750*/  F2FP.F16.F32.PACK_AB R25, R25, R22 ;  /* 0x000000161919723e */ /* 0x000fe400000000ff */
[----:B------:R-:W-:Y:S02]  /*8760*/  F2FP.F16.F32.PACK_AB R27, R27, R24 ;  /* 0x000000181b1b723e */ /* 0x000fe400000000ff */
[C---:B------:R-:W-:Y:S02]  /*8770*/  PRMT R15, R26.reuse, 0x7632, R15 ;  /* 0x000076321a0f7816 */ /* 0x040fe4000000000f */
        /* <DEDUP_REMOVED lines=8> */
.L_x_2219:
[----:B0-----:R-:W-:Y:S05]  /*8800*/  BSYNC.RECONVERGENT B0 ;  /* 0x0000000000007941 */ /* 0x001fea0003800200 */
.L_x_2218:
[----:B------:R-:W-:Y:S01]  /*8810*/  ISETP.GE.U32.AND P0, PT, R29, R6, PT ;  /* 0x000000061d00720c */ /* 0x000fe20003f06070 */
[----:B------:R-:W-:Y:S01]  /*8820*/  BSSY.RECONVERGENT B0, `(.L_x_2226) ;  /* 0x0000482000007945 */ /* 0x000fe20003800200 */
[----:B------:R-:W-:Y:S02]  /*8830*/  PRMT R39, R38, 0x7632, R37 ;  /* 0x0000763226277816 */ /* 0x000fe40000000025 */
[----:B------:R-:W-:Y:S02]  /*8840*/  PRMT R41, R37, 0x5410, R38 ;  /* 0x0000541025297816 */ /* 0x000fe40000000026 */
[C-C-:B------:R-:W-:Y:S02]  /*8850*/  PRMT R36, R33.reuse, 0x5432, R35.reuse ;  /* 0x0000543221247816 */ /* 0x140fe40000000023 */
[----:B------:R-:W-:Y:S02]  /*8860*/  PRMT R35, R33, 0x7610, R35 ;  /* 0x0000761021237816 */ /* 0x000fe40000000023 */
[----:B------:R-:W-:-:S02]  /*8870*/  PRMT R38, R31, 0x7632, R32 ;  /* 0x000076321f267816 */ /* 0x000fc40000000020 */
[----:B------:R-:W-:Y:S01]  /*8880*/  PRMT R37, R31, 0x5410, R32 ;  /* 0x000054101f257816 */ /* 0x000fe20000000020 */
[----:B------:R-:W-:Y:S06]  /*8890*/  @P0 BRA `(.L_x_2227) ;  /* 0x0000004400e80947 */ /* 0x000fec0003800000 */
        /* <DEDUP_REMOVED lines=281> */
.L_x_2229:
[----:B------:R-:W-:Y:S02]  /*9a30*/  SHF.R.U32.HI R4, RZ, 0x3, R7 ;  /* 0x00000003ff047819 */ /* 0x000fe40000011607 */
[----:B------:R-:W-:-:S07]  /*9a40*/  MOV R5, RZ ;  /* 0x000000ff00057202 */ /* 0x000fce0000000f00 */
.L_x_2228:
[----:B------:R-:W0:Y:S02]  /*9a50*/  LDCU.64 UR4, c[0x0][0x750] ;  /* 0x0000ea00ff0477ac */ /* 0x000e240008000a00 */
[----:B0-----:R-:W-:-:S05]  /*9a60*/  IADD3 R32, P1, PT, R30, UR4, RZ ;  /* 0x000000041e207c10 */ /* 0x001fca000ff3e0ff */
[----:B------:R-:W-:Y:S01]  /*9a70*/  IMAD.X R7, RZ, RZ, UR5, P1 ;  /* 0x00000005ff077e24 */ /* 0x000fe200088e06ff */
[----:B------:R-:W-:-:S04]  /*9a80*/  LEA R30, P1, R4, R32, 0x3 ;  /* 0x00000020041e7211 */ /* 0x000fc800078218ff */
[----:B------:R-:W-:-:S05]  /*9a90*/  LEA.HI.X R31, R4, R7, R5, 0x3, P1 ;  /* 0x00000007041f7211 */ /* 0x000fca00008f1c05 */
[----:B------:R-:W2:Y:S01]  /*9aa0*/  LDG.E.64 R4, desc[UR36][R30.64] ;  /* 0x000000241e047981 */ /* 0x000ea2000c1e1b00 */
[----:B------:R-:W-:-:S04]  /*9ab0*/  IADD3 R17, PT, PT, R29, R34, RZ ;  /* 0x000000221d117210 */ /* 0x000fc80007ffe0ff */
[----:B------:R-:W-:Y:S02]  /*9ac0*/  ISETP.GE.U32.AND P1, PT, R17, R6, PT ;  /* 0x000000061100720c */ /* 0x000fe40003f26070 */
[----:B--2---:R-:W-:Y:S02]  /*9ad0*/  PRMT R37, R4, 0x7610, R4 ;  /* 0x0000761004257816 */ /* 0x004fe40000000004 */
[----:B------:R-:W-:-:S09]  /*9ae0*/  PRMT R38, R5, 0x7610, R5 ;  /* 0x0000761005267816 */ /* 0x000fd20000000005 */
        /* <DEDUP_REMOVED lines=276> */
.L_x_2231:
[----:B------:R-:W-:Y:S01]  /*ac30*/  SHF.R.U32.HI R30, RZ, 0x3, R33 ;  /* 0x00000003ff1e7819 */ /* 0x000fe20000011621 */
[----:B------:R-:W-:-:S07]  /*ac40*/  IMAD.MOV.U32 R31, RZ, RZ, RZ ;  /* 0x000000ffff1f7224 */ /* 0x000fce00078e00ff */
.L_x_2230:
[----:B------:R-:W-:-:S04]  /*ac50*/  LEA R4, P1, R30, R32, 0x3 ;  /* 0x000000201e047211 */ /* 0x000fc800078218ff */
[----:B------:R-:W-:-:S06]  /*ac60*/  LEA.HI.X R5, R30, R7, R31, 0x3, P1 ;  /* 0x000000071e057211 */ /* 0x000fcc00008f1c1f */
        /* <DEDUP_REMOVED lines=281> */
.L_x_2233:
[----:B------:R-:W-:Y:S01]  /*be00*/  SHF.R.U32.HI R30, RZ, 0x3, R33 ;  /* 0x00000003ff1e7819 */ /* 0x000fe20000011621 */
[----:B------:R-:W-:-:S07]  /*be10*/  IMAD.MOV.U32 R31, RZ, RZ, RZ ;  /* 0x000000ffff1f7224 */ /* 0x000fce00078e00ff */
.L_x_2232:
        /* <DEDUP_REMOVED lines=283> */
.L_x_2235:
[----:B------:R-:W-:Y:S01]  /*cfd0*/  SHF.R.U32.HI R4, RZ, 0x3, R3 ;  /* 0x00000003ff047819 */ /* 0x000fe20000011603 */
[----:B------:R-:W-:-:S07]  /*cfe0*/  IMAD.MOV.U32 R5, RZ, RZ, RZ ;  /* 0x000000ffff057224 */ /* 0x000fce00078e00ff */
.L_x_2234:
[----:B------:R-:W-:-:S04]  /*cff0*/  LEA R32, P0, R4, R32, 0x3 ;  /* 0x0000002004207211 */ /* 0x000fc800078018ff */
[----:B------:R-:W-:-:S05]  /*d000*/  LEA.HI.X R33, R4, R7, R5, 0x3, P0 ;  /* 0x0000000704217211 */ /* 0x000fca00000f1c05 */
[----:B------:R-:W2:Y:S02]  /*d010*/  LDG.E.64 R4, desc[UR36][R32.64] ;  /* 0x0000002420047981 */ /* 0x000ea4000c1e1b00 */
[C-C-:B--2---:R-:W-:Y:S02]  /*d020*/  PRMT R40, R4.reuse, 0x5410, R5.reuse ;  /* 0x0000541004287816 */ /* 0x144fe40000000005 */
[----:B------:R-:W-:-:S07]  /*d030*/  PRMT R42, R4, 0x7632, R5 ;  /* 0x00007632042a7816 */ /* 0x000fce0000000005 */
.L_x_2227:
[----:B------:R-:W-:Y:S05]  /*d040*/  BSYNC.RECONVERGENT B0 ;  /* 0x0000000000007941 */ /* 0x000fea0003800200 */
.L_x_2226:
[----:B------:R-:W-:Y:S01]  /*d050*/  ISETP.GE.U32.AND P0, PT, R29, R6, PT ;  /* 0x000000061d00720c */ /* 0x000fe20003f06070 */
[----:B------:R-:W-:-:S12]  /*d060*/  BSSY.RECONVERGENT B0, `(.L_x_2236) ;  /* 0x0000052000007945 */ /* 0x000fd80003800200 */
        /* <DEDUP_REMOVED lines=11> */
[----:B------:R-:W-:Y:S02]  /*d120*/  HADD2.F32 R38, -RZ, R38.H1_H1 ;  /* 0x30000026ff267230 */ /* 0x000fe40000004100 */
[----:B------:R-:W-:Y:S01]  /*d130*/  FMUL.FTZ R3, R8, R3 ;  /* 0x0000000308037220 */ /* 0x000fe20000410000 */
[----:B------:R-:W-:Y:S02]  /*d140*/  FMUL.FTZ R0, R9, R0 ;  /* 0x0000000009007220 */ /* 0x000fe40000410000 */
[----:B------:R-:W-:-:S03]  /*d150*/  FMUL.FTZ R38, R11, R38 ;  /* 0x000000260b267220 */ /* 0x000fc60000410000 */
[----:B------:R-:W-:Y:S02]  /*d160*/  F2FP.F16.F32.PACK_AB R0, R0, R3 ;  /* 0x000000030000723e */ /* 0x000fe400000000ff */
        /* <DEDUP_REMOVED lines=13> */
[----:B------:R-:W-:-:S02]  /*d240*/  HADD2.F32 R0, -RZ, R36.H1_H1 ;  /* 0x30000024ff007230 */ /* 0x000fc40000004100 */
[----:B------:R-:W-:Y:S02]  /*d250*/  HADD2.F32 R5, -RZ, R36.H0_H0 ;  /* 0x20000024ff057230 */ /* 0x000fe40000004100 */
        /* <DEDUP_REMOVED lines=13> */
[----:B------:R-:W-:Y:S02]  /*d330*/  HADD2.F32 R5, -RZ, R39.H1_H1 ;  /* 0x30000027ff057230 */ /* 0x000fe40000004100 */
        /* <DEDUP_REMOVED lines=8> */
[----:B------:R-:W-:Y:S02]  /*d3c0*/  HADD2.F32 R39, -RZ, R39.H0_H0 ;  /* 0x20000027ff277230 */ /* 0x000fe40000004100 */
        /* <DEDUP_REMOVED lines=10> */
[----:B------:R-:W-:Y:S02]  /*d470*/  HADD2.F32 R0, -RZ, R40.H0_H0 ;  /* 0x20000028ff007230 */ /* 0x000fe40000004100 */
[----:B------:R-:W-:Y:S02]  /*d480*/  HADD2.F32 R25, -RZ, R25.H0_H0 ;  /* 0x20000019ff197230 */ /* 0x000fe40000004100 */
[----:B------:R-:W-:Y:S02]  /*d490*/  HADD2.F32 R26, -RZ, R26.H0_H0 ;  /* 0x2000001aff1a7230 */ /* 0x000fe40000004100 */
[----:B------:R-:W-:Y:S02]  /*d4a0*/  HADD2.F32 R27, -RZ, R27.H0_H0 ;  /* 0x2000001bff1b7230 */ /* 0x000fe40000004100 */
[----:B------:R-:W-:Y:S01]  /*d4b0*/  FMUL.FTZ R0, R25, R0 ;  /* 0x0000000019007220 */ /* 0x000fe20000410000 */
[----:B------:R-:W-:Y:S02]  /*d4c0*/  HADD2.F32 R28, -RZ, R28.H0_H0 ;  /* 0x2000001cff1c7230 */ /* 0x000fe40000004100 */
[----:B------:R-:W-:-:S02]  /*d4d0*/  HADD2.F32 R3, -RZ, R42.H0_H0 ;  /* 0x2000002aff037230 */ /* 0x000fc40000004100 */
[----:B------:R-:W-:Y:S02]  /*d4e0*/  HADD2.F32 R40, -RZ, R40.H1_H1 ;  /* 0x30000028ff287230 */ /* 0x000fe40000004100 */
        /* <DEDUP_REMOVED lines=8> */
[----:B------:R-:W-:-:S07]  /*d570*/  PRMT R28, R27, 0x7632, R28 ;  /* 0x000076321b1c7816 */ /* 0x000fce000000001c */
.L_x_2237:
[----:B------:R-:W-:Y:S05]  /*d580*/  BSYNC.RECONVERGENT B0 ;  /* 0x0000000000007941 */ /* 0x000fea0003800200 */
.L_x_2236:
        /* <DEDUP_REMOVED lines=15> */
[--C-:B------:R-:W-:Y:S02]  /*d680*/  HADD2.F32 R0, -RZ, R3.reuse.H0_H0 ;  /* 0x20000003ff007230 */ /* 0x100fe40000004100 */
[----:B------:R-:W-:Y:S01]  /*d690*/  F2FP.F16.F32.PACK_AB R5, R4, R5 ;  /* 0x000000050405723e */ /* 0x000fe200000000ff */
[----:B------:R-:W-:Y:S02]  /*d6a0*/  HADD2.F32 R4, -RZ, R3.H1_H1 ;  /* 0x30000003ff047230 */ /* 0x000fe40000004100 */
[----:B------:R-:W-:Y:S02]  /*d6b0*/  HADD2.F32 R3, -RZ, R20.H0_H0 ;  /* 0x20000014ff037230 */ /* 0x000fe40000004100 */
[--C-:B------:R-:W-:Y:S02]  /*d6c0*/  HADD2.F32 R6, -RZ, R5.reuse.H0_H0 ;  /* 0x20000005ff067230 */ /* 0x100fe40000004100 */
[----:B------:R-:W-:Y:S01]  /*d6d0*/  FMUL.FTZ R21, R4, R21 ;  /* 0x0000001504157220 */ /* 0x000fe20000410000 */
[----:B------:R-:W-:-:S02]  /*d6e0*/  HADD2.F32 R7, -RZ, R5.H1_H1 ;  /* 0x30000005ff077230 */ /* 0x000fc40000004100 */
[----:B------:R-:W-:Y:S01]  /*d6f0*/  FMUL.FTZ R0, R0, R3 ;  /* 0x0000000300007220 */ /* 0x000fe20000410000 */
[----:B------:R-:W-:Y:S02]  /*d700*/  HADD2.F32 R5, -RZ, R22.H0_H0 ;  /* 0x20000016ff057230 */ /* 0x000fe40000004100 */
[----:B------:R-:W-:Y:S02]  /*d710*/  HADD2.F32 R27, -RZ, R27.H0_H0 ;  /* 0x2000001bff1b7230 */ /* 0x000fe40000004100 */
[----:B------:R-:W-:Y:S01]  /*d720*/  FMUL.FTZ R24, R7, R24 ;  /* 0x0000001807187220 */ /* 0x000fe20000410000 */
[----:B------:R-:W-:Y:S01]  /*d730*/  F2FP.F16.F32.PACK_AB R0, R21, R0 ;  /* 0x000000001500723e */ /* 0x000fe200000000ff */
[----:B------:R-:W-:Y:S01]  /*d740*/  FMUL.FTZ R5, R6, R5 ;  /* 0x0000000506057220 */ /* 0x000fe20000410000 */
[----:B------:R-:W-:-:S03]  /*d750*/  HADD2.F32 R28, -RZ, R28.H0_H0 ;  /* 0x2000001cff1c7230 */ /* 0x000fc60000004100 */
[--C-:B------:R-:W-:Y:S01]  /*d760*/  HADD2.F32 R3, -RZ, R0.reuse.H0_H0 ;  /* 0x20000000ff037230 */ /* 0x100fe20000004100 */
[----:B------:R-:W-:Y:S01]  /*d770*/  F2FP.F16.F32.PACK_AB R5, R24, R5 ;  /* 0x000000051805723e */ /* 0x000fe200000000ff */
[----:B------:R-:W-:Y:S02]  /*d780*/  HADD2.F32 R4, -RZ, R0.H1_H1 ;  /* 0x30000000ff047230 */ /* 0x000fe40000004100 */
[----:B------:R-:W-:Y:S02]  /*d790*/  HADD2.F32 R0, -RZ, R25.H0_H0 ;  /* 0x20000019ff007230 */ /* 0x000fe40000004100 */
[--C-:B------:R-:W-:Y:S02]  /*d7a0*/  HADD2.F32 R6, -RZ, R5.reuse.H0_H0 ;  /* 0x20000005ff067230 */ /* 0x100fe40000004100 */
[----:B------:R-:W-:Y:S02]  /*d7b0*/  HADD2.F32 R7, -RZ, R5.H1_H1 ;  /* 0x30000005ff077230 */ /* 0x000fe40000004100 */
[----:B------:R-:W-:Y:S01]  /*d7c0*/  FMUL.FTZ R0, R3, R0 ;  /* 0x0000000003007220 */ /* 0x000fe20000410000 */
[----:B------:R-:W-:-:S02]  /*d7d0*/  HADD2.F32 R5, -RZ, R26.H0_H0 ;  /* 0x2000001aff057230 */ /* 0x000fc40000004100 */
[----:B------:R-:W-:Y:S01]  /*d7e0*/  FMUL.FTZ R6, R6, R27 ;  /* 0x0000001b06067220 */ /* 0x000fe20000410000 */
[----:B------:R-:W-:Y:S02]  /*d7f0*/  FMUL.FTZ R7, R7, R28 ;  /* 0x0000001c07077220 */ /* 0x000fe40000410000 */
[----:B------:R-:W-:-:S03]  /*d800*/  FMUL.FTZ R5, R4, R5 ;  /* 0x0000000504057220 */ /* 0x000fc60000410000 */
[----:B------:R-:W-:Y:S02]  /*d810*/  F2FP.F16.F32.PACK_AB R6, R7, R6 ;  /* 0x000000060706723e */ /* 0x000fe400000000ff */
[----:B------:R-:W-:Y:S02]  /*d820*/  F2FP.F16.F32.PACK_AB R0, R5, R0 ;  /* 0x000000000500723e */ /* 0x000fe400000000ff */
[----:B------:R-:W-:Y:S02]  /*d830*/  PRMT R25, R6, 0x7632, R25 ;  /* 0x0000763206197816 */ /* 0x000fe40000000019 */
[C---:B------:R-:W-:Y:S02]  /*d840*/  PRMT R28, R0.reuse, 0x7632, R28 ;  /* 0x00007632001c7816 */ /* 0x040fe4000000001c */
[----:B------:R-:W-:Y:S02]  /*d850*/  PRMT R17, R0, 0x7610, R17 ;  /* 0x0000761000117816 */ /* 0x000fe40000000011 */
[----:B------:R-:W-:-:S07]  /*d860*/  PRMT R16, R6, 0x7610, R16 ;  /* 0x0000761006107816 */ /* 0x000fce0000000010 */
.L_x_2188:
[----:B------:R-:W-:Y:S05]  /*d870*/  BSYNC.RECONVERGENT B6 ;  /* 0x0000000000067941 */ /* 0x000fea0003800200 */
.L_x_2187:
        /* <DEDUP_REMOVED lines=17> */
.L_x_2241:
        /* <DEDUP_REMOVED lines=9> */
[----:B------:R-:W-:Y:S02]  /*da20*/  IMAD R4, R5, R11, R18 ;  /* 0x0000000b05047224 */ /* 0x000fe400078e0212 */
[----:B------:R-:W-:Y:S02]  /*da30*/  HADD2.F32 R17, -RZ, R17.H0_H0 ;  /* 0x20000011ff117230 */ /* 0x000fe40000004100 */
[----:B------:R-:W-:Y:S01]  /*da40*/  HADD2.F32 R28, -RZ, R28.H0_H0 ;  /* 0x2000001cff1c7230 */ /* 0x000fe20000004100 */
[----:B------:R-:W-:Y:S01]  /*da50*/  LEA R4, R4, R3, 0x3 ;  /* 0x0000000304047211 */ /* 0x000fe200078e18ff */
[----:B------:R-:W-:Y:S02]  /*da60*/  HADD2.F32 R16, -RZ, R16.H0_H0 ;  /* 0x20000010ff107230 */ /* 0x000fe40000004100 */
[----:B------:R-:W-:Y:S02]  /*da70*/  HADD2.F32 R25, -RZ, R25.H0_H0 ;  /* 0x20000019ff197230 */ /* 0x000fe40000004100 */
[----:B------:R-:W1:Y:S02]  /*da80*/  LDS.64 R8, [R4] ;  /* 0x0000000004087984 */ /* 0x000e640000000a00 */
[----:B-1----:R-:W-:-:S02]  /*da90*/  HADD2.F32 R6, -RZ, R8.H0_H0 ;  /* 0x20000008ff067230 */ /* 0x002fc40000004100 */
[----:B------:R-:W-:Y:S02]  /*daa0*/  HADD2.F32 R5, -RZ, R8.H1_H1 ;  /* 0x30000008ff057230 */ /* 0x000fe40000004100 */
[--C-:B------:R-:W-:Y:S02]  /*dab0*/  HADD2.F32 R7, -RZ, R9.reuse.H0_H0 ;  /* 0x20000009ff077230 */ /* 0x100fe40000004100 */
[----:B------:R-:W-:Y:S01]  /*dac0*/  FMUL.FTZ R6, R17, R6 ;  /* 0x0000000611067220 */ /* 0x000fe20000410000 */
[----:B------:R-:W-:Y:S02]  /*dad0*/  HADD2.F32 R8, -RZ, R9.H1_H1 ;  /* 0x30000009ff087230 */ /* 0x000fe40000004100 */
        /* <DEDUP_REMOVED lines=8> */
[----:B------:R-:W-:Y:S02]  /*db60*/  PRMT R16, R7, 0x7610, R16 ;  /* 0x0000761007107816 */ /* 0x000fe40000000010 */
[----:B------:R-:W-:-:S02]  /*db70*/  PRMT R4, R17, 0x5410, R28 ;  /* 0x0000541011047816 */ /* 0x000fc4000000001c */
[----:B------:R-:W-:-:S05]  /*db80*/  PRMT R5, R16, 0x5410, R25 ;  /* 0x0000541010057816 */ /* 0x000fca0000000019 */
[----:B------:R1:W-:Y:S02]  /*db90*/  STS.64 [R0], R4 ;  /* 0x0000000400007388 */ /* 0x0003e40000000a00 */
.L_x_2240:
[----:B------:R-:W-:Y:S05]  /*dba0*/  BSYNC.RECONVERGENT B0 ;  /* 0x0000000000007941 */ /* 0x000fea0003800200 */
.L_x_2239:
[----:B-1----:R-:W-:Y:S01]  /*dbb0*/  MOV R4, R12 ;  /* 0x0000000c00047202 */ /* 0x002fe20000000f00 */
[----:B------:R-:W-:Y:S06]  /*dbc0*/  @P1 BRA `(.L_x_2241) ;  /* 0xfffffffc00701947 */ /* 0x000fec000383ffff */
.L_x_2238:
[----:B------:R-:W2:Y:S02]  /*dbd0*/  LDCU UR4, c[0x0][0x39c] ;  /* 0x00007380ff0477ac */ /* 0x000ea40008000800 */
[----:B--2---:R-:W-:-:S09]  /*dbe0*/  UISETP.NE.AND UP0, UPT, UR4, URZ, UPT ;  /* 0x000000ff0400728c */ /* 0x004fd2000bf05270 */
[----:B------:R-:W-:Y:S05]  /*dbf0*/  BRA.U !UP0, `(.L_x_2242) ;  /* 0x0000000508607547 */ /* 0x000fea000b800000 */
[----:B------:R-:W2:Y:S02]  /*dc00*/  LDC R10, c[0x0][0x360] ;  /* 0x0000d800ff0a7b82 */ /* 0x000ea40000000800 */
[----:B--2---:R-:W-:Y:S01]  /*dc10*/  ISETP.GE.U32.AND P0, PT, R10, 0x21, PT ;  /* 0x000000210a00780c */ /* 0x004fe20003f06070 */
[----:B-1----:R-:W-:-:S12]  /*dc20*/  IMAD.MOV.U32 R0, RZ, RZ, R10 ;  /* 0x000000ffff007224 */ /* 0x002fd800078e000a */
        /* <DEDUP_REMOVED lines=13> */
[----:B-1----:R-:W-:-:S07]  /*dd00*/  MOV R4, R10 ;  /* 0x0000000a00047202 */ /* 0x002fce0000000f00 */
.L_x_2246:
        /* <DEDUP_REMOVED lines=11> */
[----:B------:R-:W-:Y:S02]  /*ddc0*/  HADD2.F32 R16, -RZ, R16.H0_H0 ;  /* 0x20000010ff107230 */ /* 0x000fe40000004100 */
[----:B------:R-:W1:Y:S01]  /*ddd0*/  LDS.64 R8, [R4] ;  /* 0x0000000004087984 */ /* 0x000e620000000a00 */
[----:B------:R-:W-:Y:S02]  /*dde0*/  HADD2.F32 R25, -RZ, R25.H0_H0 ;  /* 0x20000019ff197230 */ /* 0x000fe40000004100 */
[--C-:B-1----:R-:W-:Y:S02]  /*ddf0*/  HADD2.F32 R5, -RZ, R8.reuse.H0_H0 ;  /* 0x20000008ff057230 */ /* 0x102fe40000004100 */
[----:B------:R-:W-:-:S02]  /*de00*/  HADD2.F32 R6, -RZ, R8.H1_H1 ;  /* 0x30000008ff067230 */ /* 0x000fc40000004100 */
[--C-:B------:R-:W-:Y:S02]  /*de10*/  HADD2.F32 R7, -RZ, R9.reuse.H0_H0 ;  /* 0x20000009ff077230 */ /* 0x100fe40000004100 */
        /* <DEDUP_REMOVED lines=11> */
[----:B------:R-:W-:-:S02]  /*ded0*/  PRMT R16, R7, 0x7610, R16 ;  /* 0x0000761007107816 */ /* 0x000fc40000000010 */
[----:B------:R-:W-:Y:S02]  /*dee0*/  PRMT R4, R17, 0x5410, R28 ;  /* 0x0000541011047816 */ /* 0x000fe4000000001c */
[----:B------:R-:W-:-:S05]  /*def0*/  PRMT R5, R16, 0x5410, R25 ;  /* 0x0000541010057816 */ /* 0x000fca0000000019 */
[----:B------:R1:W-:Y:S02]  /*df00*/  STS.64 [R3], R4 ;  /* 0x0000000403007388 */ /* 0x0003e40000000a00 */
.L_x_2245:
[----:B------:R-:W-:Y:S05]  /*df10*/  BSYNC.RECONVERGENT B0 ;  /* 0x0000000000007941 */ /* 0x000fea0003800200 */
.L_x_2244:
[----:B-1----:R-:W-:Y:S01]  /*df20*/  IMAD.MOV.U32 R4, RZ, RZ, R11 ;  /* 0x000000ffff047224 */ /* 0x002fe200078e000b */
[----:B------:R-:W-:Y:S06]  /*df30*/  @P1 BRA `(.L_x_2246) ;  /* 0xfffffffc00741947 */ /* 0x000fec000383ffff */
.L_x_2243:
[----:B------:R-:W-:Y:S01]  /*df40*/  ISETP.GE.U32.AND P0, PT, R0, 0x2, PT ;  /* 0x000000020000780c */ /* 0x000fe20003f06070 */
[----:B------:R-:W-:Y:S05]  /*df50*/  WARPSYNC.ALL ;  /* 0x0000000000007948 */ /* 0x000fea0003800000 */
[----:B------:R-:W-:Y:S07]  /*df60*/  BAR.SYNC.DEFER_BLOCKING 0x0 ;  /* 0x0000000000007b1d */ /* 0x000fee0000010000 */
[----:B------:R-:W-:Y:S05]  /*df70*/  @!P0 BRA `(.L_x_2242) ;  /* 0x0000000000808947 */ /* 0x000fea0003800000 */
[----:B-1----:R-:W-:-:S07]  /*df80*/  MOV R3, 0x1 ;  /* 0x0000000100037802 */ /* 0x002fce0000000f00 */
.L_x_2247:
[----:B------:R-:W-:Y:S01]  /*df90*/  LOP3.LUT R4, R17, 0xffff, RZ, 0xc0, !PT ;  /* 0x0000ffff11047812 */ /* 0x000fe200078ec0ff */
[----:B------:R-:W-:Y:S01]  /*dfa0*/  HADD2.F32 R17, -RZ, R17.H0_H0 ;  /* 0x20000011ff117230 */ /* 0x000fe20000004100 */
[----:B------:R-:W-:Y:S01]  /*dfb0*/  LOP3.LUT R8, R28, 0xffff, RZ, 0xc0, !PT ;  /* 0x0000ffff1c087812 */ /* 0x000fe200078ec0ff */
[----:B------:R-:W-:Y:S01]  /*dfc0*/  HADD2.F32 R28, -RZ, R28.H0_H0 ;  /* 0x2000001cff1c7230 */ /* 0x000fe20000004100 */
[----:B------:R-:W-:Y:S01]  /*dfd0*/  LOP3.LUT R10, R16, 0xffff, RZ, 0xc0, !PT ;  /* 0x0000ffff100a7812 */ /* 0x000fe200078ec0ff */
[----:B------:R-:W-:Y:S01]  /*dfe0*/  HADD2.F32 R16, -RZ, R16.H0_H0 ;  /* 0x20000010ff107230 */ /* 0x000fe20000004100 */
[----:B------:R-:W-:Y:S01]  /*dff0*/  LOP3.LUT R12, R25, 0xffff, RZ, 0xc0, !PT ;  /* 0x0000ffff190c7812 */ /* 0x000fe200078ec0ff */
[----:B------:R-:W1:Y:S01]  /*e000*/  SHFL.DOWN PT, R4, R4, R3, 0x1f ;  /* 0x08001f0304047589 */ /* 0x000e6200000e0000 */
[----:B------:R-:W-:-:S03]  /*e010*/  HADD2.F32 R25, -RZ, R25.H0_H0 ;  /* 0x20000019ff197230 */ /* 0x000fc60000004100 */
[----:B------:R-:W2:Y:S04]  /*e020*/  SHFL.DOWN PT, R8, R8, R3, 0x1f ;  /* 0x08001f0308087589 */ /* 0x000ea800000e0000 */
[----:B------:R-:W3:Y:S04]  /*e030*/  SHFL.DOWN PT, R10, R10, R3, 0x1f ;  /* 0x08001f030a0a7589 */ /* 0x000ee800000e0000 */
[----:B------:R4:W5:Y:S02]  /*e040*/  SHFL.DOWN PT, R12, R12, R3, 0x1f ;  /* 0x08001f030c0c7589 */ /* 0x00096400000e0000 */
[----:B----4-:R-:W-:Y:S01]  /*e050*/  SHF.L.U32 R3, R3, 0x1, RZ ;  /* 0x0000000103037819 */ /* 0x010fe200000006ff */
[----:B-1----:R-:W-:-:S03]  /*e060*/  HADD2.F32 R6, -RZ, R4.H0_H0 ;  /* 0x20000004ff067230 */ /* 0x002fc60000004100 */
[----:B------:R-:W-:Y:S01]  /*e070*/  ISETP.GE.AND P0, PT, R3, R0, PT ;  /* 0x000000000300720c */ /* 0x000fe20003f06270 */
[----:B--2---:R-:W-:Y:S02]  /*e080*/  HADD2.F32 R5, -RZ, R8.H0_H0 ;  /* 0x20000008ff057230 */ /* 0x004fe40000004100 */
[----:B------:R-:W-:Y:S01]  /*e090*/  FMUL.FTZ R6, R17, R6 ;  /* 0x0000000611067220 */ /* 0x000fe20000410000 */
[----:B---3--:R-:W-:Y:S02]  /*e0a0*/  HADD2.F32 R7, -RZ, R10.H0_H0 ;  /* 0x2000000aff077230 */ /* 0x008fe40000004100 */
[----:B------:R-:W-:Y:S02]  /*e0b0*/  FMUL.FTZ R5, R28, R5 ;  /* 0x000000051c057220 */ /* 0x000fe40000410000 */
[----:B------:R-:W-:Y:S01]  /*e0c0*/  F2FP.F16.F32.PACK_AB R6, RZ, R6 ;  /* 0x00000006ff06723e */ /* 0x000fe200000000ff */
[----:B-----5:R-:W-:Y:S02]  /*e0d0*/  HADD2.F32 R4, -RZ, R12.H0_H0 ;  /* 0x2000000cff047230 */ /* 0x020fe40000004100 */
[----:B------:R-:W-:Y:S01]  /*e0e0*/  FMUL.FTZ R7, R16, R7 ;  /* 0x0000000710077220 */ /* 0x000fe20000410000 */
[----:B------:R-:W-:-:S02]  /*e0f0*/  F2FP.F16.F32.PACK_AB R5, RZ, R5 ;  /* 0x00000005ff05723e */ /* 0x000fc400000000ff */
[----:B------:R-:W-:Y:S01]  /*e100*/  PRMT R17, R6, 0x7610, R17 ;  /* 0x0000761006117816 */ /* 0x000fe20000000011 */
[----:B------:R-:W-:Y:S01]  /*e110*/  FMUL.FTZ R4, R25, R4 ;  /* 0x0000000419047220 */ /* 0x000fe20000410000 */
[----:B------:R-:W-:Y:S02]  /*e120*/  F2FP.F16.F32.PACK_AB R7, RZ, R7 ;  /* 0x00000007ff07723e */ /* 0x000fe400000000ff */
[----:B------:R-:W-:Y:S02]  /*e130*/  PRMT R28, R5, 0x7610, R28 ;  /* 0x00007610051c7816 */ /* 0x000fe4000000001c */
[----:B------:R-:W-:Y:S02]  /*e140*/  F2FP.F16.F32.PACK_AB R4, RZ, R4 ;  /* 0x00000004ff04723e */ /* 0x000fe400000000ff */
[----:B------:R-:W-:Y:S02]  /*e150*/  PRMT R16, R7, 0x7610, R16 ;  /* 0x0000761007107816 */ /* 0x000fe40000000010 */
[----:B------:R-:W-:Y:S01]  /*e160*/  PRMT R25, R4, 0x7610, R25 ;  /* 0x0000761004197816 */ /* 0x000fe20000000019 */
[----:B------:R-:W-:Y:S06]  /*e170*/  @!P0 BRA `(.L_x_2247) ;  /* 0xfffffffc00848947 */ /* 0x000fec000383ffff */
.L_x_2242:
        /* <DEDUP_REMOVED lines=287> */
.L_x_2248:
        /* <DEDUP_REMOVED lines=276> */
.L_x_2249:
[----:B------:R-:W-:Y:S01]  /*104b0*/  MOV R24, RZ ;  /* 0x000000ff00187202 */ /* 0x000fe20000000f00 */
        /* <DEDUP_REMOVED lines=275> */
.L_x_2250:
[----:B------:R-:W-:Y:S01]  /*115f0*/  MOV R22, RZ ;  /* 0x000000ff00167202 */ /* 0x000fe20000000f00 */
[----:B------:R-:W-:Y:S06]  /*11600*/  BRA.U !UP0, `(.L_x_2251) ;  /* 0x0000001108487547 */ /* 0x000fec000b800000 */
[----:B------:R-:W1:Y:S01]  /*11610*/  LDCU.64 UR6, c[0x0][0x560] ;  /* 0x0000ac00ff0677ac */ /* 0x000e620008000a00 */
[----:B------:R-:W-:Y:S02]  /*11620*/  HFMA2 R4, -RZ, RZ, 0, 0 ;  /* 0x00000000ff047431 */ /* 0x000fe400000001ff */
        /* <DEDUP_REMOVED lines=268> */
[----:B------:R-:W-:-:S05]  /*126f0*/  SHF.R.U32.HI R0, RZ, UR7, R0 ;  /* 0x00000007ff007c19 */ /* 0x000fca0008011600 */
[----:B------:R-:W-:-:S04]  /*12700*/  IMAD.MOV R3, RZ, RZ, -R0 ;  /* 0x000000ffff037224 */ /* 0x000fc800078e0a00 */
[----:B--2---:R-:W-:-:S04]  /*12710*/  IMAD R5, R3, UR8, R5 ;  /* 0x0000000803057c24 */ /* 0x004fc8000f8e0205 */
[----:B---3--:R-:W-:-:S07]  /*12720*/  IMAD R22, R5, UR9, R22 ;  /* 0x0000000905167c24 */ /* 0x008fce000f8e0216 */
.L_x_2251:
        /* <DEDUP_REMOVED lines=10> */
[----:B------:R-:W-:Y:S01]  /*127d0*/  MOV R29, RZ ;  /* 0x000000ff001d7202 */ /* 0x000fe20000000f00 */
        /* <DEDUP_REMOVED lines=275> */
.L_x_2253:
        /* <DEDUP_REMOVED lines=276> */
.L_x_2254:
        /* <DEDUP_REMOVED lines=276> */
.L_x_2255:
        /* <DEDUP_REMOVED lines=276> */
.L_x_2256:
        /* <DEDUP_REMOVED lines=26> */
.L_x_2258:
[----:B------:R-:W-:Y:S05]  /*16e70*/  BSYNC.RECONVERGENT B0 ;  /* 0x0000000000007941 */ /* 0x000fea0003800200 */
.L_x_2257:
        /* <DEDUP_REMOVED lines=35> */
.L_x_2260:
[----:B------:R-:W-:Y:S05]  /*170b0*/  BSYNC.RECONVERGENT B0 ;  /* 0x0000000000007941 */ /* 0x000fea0003800200 */
.L_x_2259:
        /* <DEDUP_REMOVED lines=23> */
[----:B------:R-:W-:Y:S02]  /*17230*/  MOV R27, UR9 ;  /* 0x00000009001b7c02 */ /* 0x000fe40008000f00 */
        /* <DEDUP_REMOVED lines=15> */
.L_x_2265:
[----:B------:R-:W-:-:S05]  /*17330*/  IADD3 R9, PT, PT, R19, R0, RZ ;  /* 0x0000000013097210 */ /* 0x000fca0007ffe0ff */
[----:B---3--:R-:W-:-:S05]  /*17340*/  IMAD.WIDE.U32 R8, R9, 0x8, R6 ;  /* 0x0000000809087825 */ /* 0x008fca00078e0006 */
[----:B------:R-:W2:Y:S04]  /*17350*/  LDG.E.U16 R10, desc[UR36][R8.64] ;  /* 0x00000024080a7981 */ /* 0x000ea8000c1e1500 */
[----:B------:R-:W3:Y:S04]  /*17360*/  LDG.E.U16 R11, desc[UR36][R8.64+0x2] ;  /* 0x00000224080b7981 */ /* 0x000ee8000c1e1500 */
[----:B------:R-:W4:Y:S04]  /*17370*/  LDG.E.U16 R12, desc[UR36][R8.64+0x4] ;  /* 0x00000424080c7981 */ /* 0x000f28000c1e1500 */
[----:B------:R-:W5:Y:S01]  /*17380*/  LDG.E.U16 R13, desc[UR36][R8.64+0x6] ;  /* 0x00000624080d7981 */ /* 0x000f62000c1e1500 */
[----:B------:R-:W-:Y:S01]  /*17390*/  IADD3 R0, PT, PT, R3, R0, RZ ;  /* 0x0000000003007210 */ /* 0x000fe20007ffe0ff */
[----:B------:R-:W-:-:S02]  /*173a0*/  HADD2.F32 R14, -RZ, R2.H0_H0 ;  /* 0x20000002ff0e7230 */ /* 0x000fc40000004100 */
[----:B------:R-:W-:Y:S01]  /*173b0*/  HADD2.F32 R16, -RZ, R16.H0_H0 ;  /* 0x20000010ff107230 */ /* 0x000fe20000004100 */
[----:B------:R-:W-:Y:S01]  /*173c0*/  ISETP.GE.U32.AND P1, PT, R0, UR8, PT ;  /* 0x0000000800007c0c */ /* 0x000fe2000bf26070 */
[----:B------:R-:W-:Y:S02]  /*173d0*/  HADD2.F32 R27, -RZ, R27.H0_H0 ;  /* 0x2000001bff1b7230 */ /* 0x000fe40000004100 */
[----:B------:R-:W-:Y:S02]  /*173e0*/  HADD2.F32 R25, -RZ, R25.H0_H0 ;  /* 0x20000019ff197230 */ /* 0x000fe40000004100 */
[----:B--2---:R-:W-:Y:S02]  /*173f0*/  HADD2.F32 R15, -RZ, R10.H0_H0 ;  /* 0x2000000aff0f7230 */ /* 0x004fe40000004100 */
[----:B---3--:R-:W-:-:S03]  /*17400*/  HADD2.F32 R2, -RZ, R11.H0_H0 ;  /* 0x2000000bff027230 */ /* 0x008fc60000004100 */
[----:B------:R-:W-:Y:S01]  /*17410*/  FMUL.FTZ R15, R16, R15 ;  /* 0x0000000f100f7220 */ /* 0x000fe20000410000 */
[----:B----4-:R-:W-:Y:S02]  /*17420*/  HADD2.F32 R11, -RZ, R12.H0_H0 ;  /* 0x2000000cff0b7230 */ /* 0x010fe40000004100 */
[----:B------:R-:W-:Y:S01]  /*17430*/  FMUL.FTZ R2, R27, R2 ;  /* 0x000000021b027220 */ /* 0x000fe20000410000 */
[----:B-----5:R-:W-:Y:S02]  /*17440*/  HADD2.F32 R10, -RZ, R13.H0_H0 ;  /* 0x2000000dff0a7230 */ /* 0x020fe40000004100 */
[----:B------:R-:W-:Y:S02]  /*17450*/  FMUL.FTZ R11, R14, R11 ;  /* 0x0000000b0e0b7220 */ /* 0x000fe40000410000 */
[----:B------:R-:W-:Y:S01]  /*17460*/  F2FP.F16.F32.PACK_AB R2, R2, R15 ;  /* 0x0000000f0202723e */ /* 0x000fe200000000ff */
[----:B------:R-:W-:-:S03]  /*17470*/  FMUL.FTZ R10, R25, R10 ;  /* 0x0000000a190a7220 */ /* 0x000fc60000410000 */
[C---:B------:R-:W-:Y:S02]  /*17480*/  PRMT R27, R2.reuse, 0x7632, R27 ;  /* 0x00007632021b7816 */ /* 0x040fe4000000001b */
[----:B------:R-:W-:Y:S02]  /*17490*/  PRMT R16, R2, 0x7610, R16 ;  /* 0x0000761002107816 */ /* 0x000fe40000000010 */
[----:B------:R-:W-:-:S04]  /*174a0*/  F2FP.F16.F32.PACK_AB R10, R10, R11 ;  /* 0x0000000b0a0a723e */ /* 0x000fc800000000ff */
[C---:B------:R-:W-:Y:S02]  /*174b0*/  PRMT R25, R10.reuse, 0x7632, R25 ;  /* 0x000076320a197816 */ /* 0x040fe40000000019 */
[----:B------:R-:W-:Y:S01]  /*174c0*/  PRMT R2, R10, 0x7610, R2 ;  /* 0x000076100a027816 */ /* 0x000fe20000000002 */
[----:B------:R-:W-:Y:S06]  /*174d0*/  @!P1 BRA `(.L_x_2265) ;  /* 0xfffffffc00949947 */ /* 0x000fec000383ffff */
[----:B------:R-:W-:Y:S05]  /*174e0*/  BSYNC.RECONVERGENT B1 ;  /* 0x0000000000017941 */ /* 0x000fea0003800200 */
.L_x_2264:
[----:B------:R-:W-:Y:S05]  /*174f0*/  BRA `(.L_x_2263) ;  /* 0x0000000000ac7947 */ /* 0x000fea0003800000 */
.L_x_2262:
[----:B------:R-:W1:Y:S01]  /*17500*/  LDCU UR7, c[0x0][0x398] ;  /* 0x00007300ff0777ac */ /* 0x000e620008000800 */
[----:B------:R-:W-:Y:S01]  /*17510*/  IMAD.U32 R27, RZ, RZ, UR9 ;  /* 0x00000009ff1b7e24 */ /* 0x000fe2000f8e00ff */
[----:B------:R-:W-:Y:S02]  /*17520*/  MOV R2, UR9 ;  /* 0x0000000900027c02 */ /* 0x000fe40008000f00 */
        /* <DEDUP_REMOVED lines=12> */
.L_x_2266:
        /* <DEDUP_REMOVED lines=16> */
[----:B-----5:R-:W-:Y:S02]  /*176f0*/  HADD2.F32 R11, -RZ, R11.H0_H0 ;  /* 0x2000000bff0b7230 */ /* 0x020fe40000004100 */
[----:B------:R-:W-:Y:S01]  /*17700*/  FMUL.FTZ R10, R27, R10 ;  /* 0x0000000a1b0a7220 */ /* 0x000fe20000410000 */
[----:B------:R-:W-:Y:S02]  /*17710*/  HADD2.F32 R12, -RZ, R12.H0_H0 ;  /* 0x2000000cff0c7230 */ /* 0x000fe40000004100 */
        /* <DEDUP_REMOVED lines=9> */
.L_x_2263:
[----:B------:R-:W-:Y:S05]  /*177b0*/  BSYNC.RECONVERGENT B0 ;  /* 0x0000000000007941 */ /* 0x000fea0003800200 */
.L_x_2261:
        /* <DEDUP_REMOVED lines=12> */
.L_x_2270:
[----:B------:R-:W-:Y:S01]  /*17880*/  USHF.R.U32.HI UR7, URZ, 0x1, UR4 ;  /* 0x00000001ff077899 */ /* 0x000fe20008011604 */
[----:B------:R-:W-:Y:S05]  /*17890*/  BAR.SYNC.DEFER_BLOCKING 0x0 ;  /* 0x0000000000007b1d */ /* 0x000fea0000010000 */
[----:B------:R-:W-:Y:S01]  /*178a0*/  IADD3 R3, PT, PT, R23, UR7, RZ ;  /* 0x0000000717037c10 */ /* 0x000fe2000fffe0ff */
[----:B------:R-:W-:Y:S03]  /*178b0*/  BSSY.RECONVERGENT B0, `(.L_x_2268) ;  /* 0x000001b000007945 */ /* 0x000fe60003800200 */
[----:B------:R-:W-:-:S04]  /*178c0*/  ISETP.GE.U32.AND P1, PT, R3, UR6, PT ;  /* 0x0000000603007c0c */ /* 0x000fc8000bf26070 */
[----:B------:R-:W-:-:S13]  /*178d0*/  ISETP.GE.U32.OR P1, PT, R23, UR7, P1 ;  /* 0x0000000717007c0c */ /* 0x000fda0008f26470 */
[----:B--2---:R-:W-:Y:S05]  /*178e0*/  @P1 BRA `(.L_x_2269) ;  /* 0x00000000005c1947 */ /* 0x004fea0003800000 */
[----:B------:R-:W-:Y:S02]  /*178f0*/  IMAD R3, R3, UR5, R18 ;  /* 0x0000000503037c24 */ /* 0x000fe4000f8e0212 */
[----:B------:R-:W-:Y:S02]  /*17900*/  HADD2.F32 R16, -RZ, R16.H0_H0 ;  /* 0x20000010ff107230 */ /* 0x000fe40000004100 */
[----:B------:R-:W-:Y:S01]  /*17910*/  HADD2.F32 R27, -RZ, R27.H0_H0 ;  /* 0x2000001bff1b7230 */ /* 0x000fe20000004100 */
[----:B------:R-:W-:Y:S01]  /*17920*/  LEA R3, R3, UR8, 0x3 ;  /* 0x0000000803037c11 */ /* 0x000fe2000f8e18ff */
        /* <DEDUP_REMOVED lines=15> */
[----:B------:R-:W-:Y:S02]  /*17a20*/  PRMT R25, R2, 0x7632, R25 ;  /* 0x0000763202197816 */ /* 0x000fe40000000019 */
[----:B------:R-:W-:Y:S02]  /*17a30*/  PRMT R6, R16, 0x5410, R27 ;  /* 0x0000541010067816 */ /* 0x000fe4000000001b */
[----:B------:R-:W-:-:S05]  /*17a40*/  PRMT R7, R2, 0x5410, R25 ;  /* 0x0000541002077816 */ /* 0x000fca0000000019 */
[----:B------:R2:W-:Y:S02]  /*17a50*/  STS.64 [R0], R6 ;  /* 0x0000000600007388 */ /* 0x0005e40000000a00 */
.L_x_2269:
[----:B------:R-:W-:Y:S05]  /*17a60*/  BSYNC.RECONVERGENT B0 ;  /* 0x0000000000007941 */ /* 0x000fea0003800200 */
.L_x_2268:
[----:B------:R-:W-:-:S03]  /*17a70*/  UISETP.GT.U32.AND UP0, UPT, UR4, 0x3, UPT ;  /* 0x000000030400788c */ /* 0x000fc6000bf04070 */
[----:B------:R-:W-:-:S06]  /*17a80*/  UMOV UR4, UR7 ;  /* 0x0000000700047c82 */ /* 0x000fcc0008000000 */
[----:B------:R-:W-:Y:S05]  /*17a90*/  BRA.U UP0, `(.L_x_2270) ;  /* 0xfffffffd00787547 */ /* 0x000fea000b83ffff */
.L_x_2267:
        /* <DEDUP_REMOVED lines=13> */
.L_x_2275:
        /* <DEDUP_REMOVED lines=9> */
[----:B------:R-:W-:Y:S02]  /*17c00*/  HADD2.F32 R15, -RZ, R2.H0_H0 ;  /* 0x20000002ff0f7230 */ /* 0x000fe40000004100 */
[----:B------:R-:W-:Y:S02]  /*17c10*/  HADD2.F32 R13, -RZ, R16.H0_H0 ;  /* 0x20000010ff0d7230 */ /* 0x000fe40000004100 */
[----:B------:R-:W1:Y:S01]  /*17c20*/  LDS.64 R8, [R3] ;  /* 0x0000000003087984 */ /* 0x000e620000000a00 */
[----:B------:R-:W-:Y:S02]  /*17c30*/  HADD2.F32 R10, -RZ, R27.H0_H0 ;  /* 0x2000001bff0a7230 */ /* 0x000fe40000004100 */
[----:B------:R-:W-:Y:S02]  /*17c40*/  HADD2.F32 R2, -RZ, R25.H0_H0 ;  /* 0x20000019ff027230 */ /* 0x000fe40000004100 */
        /* <DEDUP_REMOVED lines=17> */
.L_x_2274:
[----:B------:R-:W-:Y:S05]  /*17d60*/  BSYNC.RECONVERGENT B0 ;  /* 0x0000000000007941 */ /* 0x000fea0003800200 */
.L_x_2273:
[----:B------:R-:W-:Y:S01]  /*17d70*/  MOV R3, R11 ;  /* 0x0000000b00037202 */ /* 0x000fe20000000f00 */
[----:B------:R-:W-:Y:S06]  /*17d80*/  @P2 BRA `(.L_x_2275) ;  /* 0xfffffffc00782947 */ /* 0x000fec000383ffff */
.L_x_2272:
[----:B------:R-:W-:Y:S01]  /*17d90*/  BAR.SYNC.DEFER_BLOCKING 0x0 ;  /* 0x0000000000007b1d */ /* 0x000fe20000010000 */
[----:B------:R-:W-:-:S09]  /*17da0*/  UISETP.GE.U32.AND UP0, UPT, UR4, 0x2, UPT ;  /* 0x000000020400788c */ /* 0x000fd2000bf06070 */
[----:B------:R-:W-:Y:S05]  /*17db0*/  BRA.U !UP0, `(.L_x_2271) ;  /* 0x0000000108807547 */ /* 0x000fea000b800000 */
[----:B-123--:R-:W-:-:S07]  /*17dc0*/  HFMA2 R0, -RZ, RZ, 0, 5.9604644775390625e-08 ;  /* 0x00000001ff007431 */ /* 0x00efce00000001ff */
.L_x_2276:
        /* <DEDUP_REMOVED lines=12> */
[----:B----4-:R-:W-:-:S02]  /*17e90*/  IMAD.SHL.U32 R0, R0, 0x2, RZ ;  /* 0x0000000200007824 */ /* 0x010fc400078e00ff */
[----:B-1----:R-:W-:-:S03]  /*17ea0*/  HADD2.F32 R2, -RZ, R3.H0_H0 ;  /* 0x20000003ff027230 */ /* 0x002fc60000004100 */
[----:B------:R-:W-:Y:S01]  /*17eb0*/  ISETP.GE.AND P1, PT, R0, UR4, PT ;  /* 0x0000000400007c0c */ /* 0x000fe2000bf26270 */
        /* <DEDUP_REMOVED lines=16> */
.L_x_2271:
        /* <DEDUP_REMOVED lines=10> */
[----:B------:R-:W-:Y:S02]  /*18060*/  IADD3 R8, P2, PT, R24, UR4, RZ ;  /* 0x0000000418087c10 */ /* 0x000fe4000ff5e0ff */
[----:B-123--:R-:W-:-:S02]  /*18070*/  IADD3 R6, P1, PT, R22, UR4, RZ ;  /* 0x0000000416067c10 */ /* 0x00efc4000ff3e0ff */
[----:B------:R-:W-:Y:S02]  /*18080*/  IADD3.X R5, PT, PT, RZ, UR5, RZ, P4, !PT ;  /* 0x00000005ff057c10 */ /* 0x000fe4000a7fe4ff */
        /* <DEDUP_REMOVED lines=8> */
[----:B------:R-:W-:-:S02]  /*18110*/  @P0 HADD2.F32 R15, -RZ, R16.H0_H0 ;  /* 0x20000010ff0f0230 */ /* 0x000fc40000004100 */
[----:B------:R-:W-:Y:S02]  /*18120*/  @P0 HADD2.F32 R14, -RZ, R27.H0_H0 ;  /* 0x2000001bff0e0230 */ /* 0x000fe40000004100 */
[----:B------:R-:W-:Y:S02]  /*18130*/  @P0 HADD2.F32 R17, -RZ, R2.H0_H0 ;  /* 0x20000002ff110230 */ /* 0x000fe40000004100 */
[----:B------:R-:W-:Y:S01]  /*18140*/  @P0 HADD2.F32 R18, -RZ, R25.H0_H0 ;  /* 0x20000019ff120230 */ /* 0x000fe20000004100 */
[----:B-1----:R-:W-:Y:S01]  /*18150*/  ISETP.NE.AND P1, PT, RZ, UR4, PT ;  /* 0x00000004ff007c0c */ /* 0x002fe2000bf25270 */
[----:B--2---:R-:W-:Y:S02]  /*18160*/  @P0 HADD2.F32 R0, -RZ, R0.H0_H0 ;  /* 0x20000000ff000230 */ /* 0x004fe40000004100 */
[----:B---3--:R-:W-:-:S03]  /*18170*/  @P0 HADD2.F32 R3, -RZ, R3.H0_H0 ;  /* 0x20000003ff030230 */ /* 0x008fc60000004100 */
[----:B------:R-:W-:Y:S01]  /*18180*/  @P0 FMUL.FTZ R0, R15, R0 ;  /* 0x000000000f000220 */ /* 0x000fe20000410000 */
[----:B----4-:R-:W-:Y:S02]  /*18190*/  @P0 HADD2.F32 R12, -RZ, R12.H0_H0 ;  /* 0x2000000cff0c0230 */ /* 0x010fe40000004100 */
[----:B------:R-:W-:Y:S01]  /*181a0*/  @P0 FMUL.FTZ R3, R14, R3 ;  /* 0x000000030e030220 */ /* 0x000fe20000410000 */
[----:B-----5:R-:W-:Y:S02]  /*181b0*/  @P0 HADD2.F32 R13, -RZ, R13.H0_H0 ;  /* 0x2000000dff0d0230 */ /* 0x020fe40000004100 */
[----:B------:R-:W-:Y:S01]  /*181c0*/  @P0 FMUL.FTZ R12, R17, R12 ;  /* 0x0000000c110c0220 */ /* 0x000fe20000410000 */
[----:B------:R-:W-:Y:S02]  /*181d0*/  @P0 F2FP.F16.F32.PACK_AB R0, RZ, R0 ;  /* 0x00000000ff00023e */ /* 0x000fe400000000ff */
[----:B------:R-:W-:Y:S01]  /*181e0*/  @P0 FMUL.FTZ R13, R18, R13 ;  /* 0x0000000d120d0220 */ /* 0x000fe20000410000 */
[----:B------:R-:W-:-:S02]  /*181f0*/  @P0 F2FP.F16.F32.PACK_AB R3, RZ, R3 ;  /* 0x00000003ff03023e */ /* 0x000fc400000000ff */
[----:B------:R-:W-:Y:S02]  /*18200*/  @P0 F2FP.F16.F32.PACK_AB R12, RZ, R12 ;  /* 0x0000000cff0c023e */ /* 0x000fe400000000ff */
[----:B------:R-:W-:Y:S02]  /*18210*/  @P0 F2FP.F16.F32.PACK_AB R13, RZ, R13 ;  /* 0x0000000dff0d023e */ /* 0x000fe400000000ff */
[----:B------:R-:W-:Y:S02]  /*18220*/  @P0 PRMT R16, R0, 0x7610, R16 ;  /* 0x0000761000100816 */ /* 0x000fe40000000010 */
[----:B------:R-:W-:Y:S02]  /*18230*/  @P0 PRMT R27, R3, 0x7610, R27 ;  /* 0x00007610031b0816 */ /* 0x000fe4000000001b */
        /* <DEDUP_REMOVED lines=10> */
[----:B------:R-:W-:Y:S01]  /*182e0*/  MOV R17, 0x660 ;  /* 0x0000066000117802 */ /* 0x000fe20000000f00 */
[----:B------:R-:W2:Y:S01]  /*182f0*/  LDCU.64 UR4, c[0x4][0x650] ;  /* 0x0100ca00ff0477ac */ /* 0x000ea20008000a00 */
[----:B-1----:R-:W-:Y:S01]  /*18300*/  HFMA2 R8, -RZ, RZ, 0, 4.4763088226318359375e-05 ;  /* 0x000002efff087431 */ /* 0x002fe200000001ff */
[----:B------:R-:W-:Y:S01]  /*18310*/  MOV R12, 0x1 ;  /* 0x00000001000c7802 */ /* 0x000fe20000000f00 */
[----:B------:R1:W3:Y:S01]  /*18320*/  LDC.64 R14, c[0x4][R17] ;  /* 0x01000000110e7b82 */ /* 0x0002e20000000a00 */
[----:B------:R-:W4:Y:S01]  /*18330*/  LDCU.64 UR8, c[0x4][0x640] ;  /* 0x0100c800ff0877ac */ /* 0x000f220008000a00 */
[----:B------:R-:W-:Y:S01]  /*18340*/  HFMA2 R13, -RZ, RZ, 0, 0 ;  /* 0x00000000ff0d7431 */ /* 0x000fe200000001ff */
[----:B------:R-:W5:Y:S01]  /*18350*/  LDCU.64 UR6, c[0x4][0x470] ;  /* 0x01008e00ff0677ac */ /* 0x000f620008000a00 */
[----:B--2---:R-:W-:Y:S01]  /*18360*/  IMAD.U32 R4, RZ, RZ, UR4 ;  /* 0x00000004ff047e24 */ /* 0x004fe2000f8e00ff */
[----:B------:R-:W-:Y:S02]  /*18370*/  MOV R5, UR5 ;  /* 0x0000000500057c02 */ /* 0x000fe40008000f00 */
[----:B----4-:R-:W-:-:S02]  /*18380*/  MOV R6, UR8 ;  /* 0x0000000800067c02 */ /* 0x010fc40008000f00 */
[----:B------:R-:W-:Y:S02]  /*18390*/  MOV R7, UR9 ;  /* 0x0000000900077c02 */ /* 0x000fe40008000f00 */
[----:B-----5:R-:W-:Y:S01]  /*183a0*/  MOV R10, UR6 ;  /* 0x00000006000a7c02 */ /* 0x020fe20008000f00 */
[----:B-1----:R-:W-:-:S07]  /*183b0*/  IMAD.U32 R11, RZ, RZ, UR7 ;  /* 0x00000007ff0b7e24 */ /* 0x002fce000f8e00ff */
[----:B------:R-:W-:-:S07]  /*183c0*/  LEPC R20, `(.L_x_2279) ;  /* 0x000000001014794e */ /* 0x000fce0000000000 */
[----:B0--3--:R-:W-:Y:S05]  /*183d0*/  CALL.ABS.NOINC R14 ;  /* 0x000000000e007343 */ /* 0x009fea0003c00000 */
.L_x_2279:
[----:B------:R-:W0:Y:S01]  /*183e0*/  LDCU.64 UR4, c[0x0][0x758] ;  /* 0x0000eb00ff0477ac */ /* 0x000e220008000a00 */
[----:B------:R1:W2:Y:S01]  /*183f0*/  LDC.64 R18, c[0x4][R17] ;  /* 0x0100000011127b82 */ /* 0x0002a20000000a00 */
[----:B------:R-:W-:Y:S01]  /*18400*/  HFMA2 R8, -RZ, RZ, 0, 4.4763088226318359375e-05 ;  /* 0x000002efff087431 */ /* 0x000fe200000001ff */
[----:B------:R-:W-:Y:S01]  /*18410*/  MOV R12, 0x1 ;  /* 0x00000001000c7802 */ /* 0x000fe20000000f00 */
[----:B------:R-:W3:Y:S01]  /*18420*/  LDCU.64 UR6, c[0x4][0x650] ;  /* 0x0100ca00ff0677ac */ /* 0x000ee20008000a00 */
[----:B------:R-:W-:Y:S01]  /*18430*/  HFMA2 R13, -RZ, RZ, 0, 0 ;  /* 0x00000000ff0d7431 */ /* 0x000fe200000001ff */
[----:B------:R-:W4:Y:S01]  /*18440*/  LDCU.64 UR8, c[0x4][0x640] ;  /* 0x0100c800ff0877ac */ /* 0x000f220008000a00 */
[----:B0-----:R-:W-:-:S04]  /*18450*/  IADD3 R14, P0, PT, R29, UR4, RZ ;  /* 0x000000041d0e7c10 */ /* 0x001fc8000ff1e0ff */
[----:B------:R-:W-:Y:S01]  /*18460*/  IADD3.X R15, PT, PT, RZ, UR5, RZ, P0, !PT ;  /* 0x00000005ff0f7c10 */ /* 0x000fe200087fe4ff */
[----:B------:R-:W0:Y:S01]  /*18470*/  LDCU.64 UR4, c[0x4][0x470] ;  /* 0x01008e00ff0477ac */ /* 0x000e220008000a00 */
[----:B---3--:R-:W-:Y:S01]  /*18480*/  IMAD.U32 R4, RZ, RZ, UR6 ;  /* 0x00000006ff047e24 */ /* 0x008fe2000f8e00ff */
[----:B------:R-:W-:Y:S02]  /*18490*/  MOV R5, UR7 ;  /* 0x0000000700057c02 */ /* 0x000fe40008000f00 */
[----:B------:R1:W-:Y:S01]  /*184a0*/  STG.E.U16 desc[UR36][R14.64], R16 ;  /* 0x000000100e007986 */ /* 0x0003e2000c101524 */
[----:B----4-:R-:W-:Y:S02]  /*184b0*/  MOV R6, UR8 ;  /* 0x0000000800067c02 */ /* 0x010fe40008000f00 */
[----:B------:R-:W-:Y:S02]  /*184c0*/  MOV R7, UR9 ;  /* 0x0000000900077c02 */ /* 0x000fe40008000f00 */
[----:B0-----:R-:W-:Y:S01]  /*184d0*/  MOV R10, UR4 ;  /* 0x00000004000a7c02 */ /* 0x001fe20008000f00 */
[----:B-1----:R-:W-:-:S07]  /*184e0*/  IMAD.U32 R11, RZ, RZ, UR5 ;  /* 0x00000005ff0b7e24 */ /* 0x002fce000f8e00ff */
[----:B------:R-:W-:-:S07]  /*184f0*/  LEPC R20, `(.L_x_2280) ;  /* 0x000000001014794e */ /* 0x000fce0000000000 */
[----:B--2---:R-:W-:Y:S05]  /*18500*/  CALL.ABS.NOINC R18 ;  /* 0x0000000012007343 */ /* 0x004fea0003c00000 */
.L_x_2280:
[----:B------:R-:W-:Y:S05]  /*18510*/  BRA `(.L_x_2281) ;  /* 0x0000000000047947 */ /* 0x000fea0003800000 */
.L_x_2278:
[----:B------:R2:W-:Y:S02]  /*18520*/  STG.E.U16 desc[UR36][R4.64], R16 ;  /* 0x0000001004007986 */ /* 0x0005e4000c101524 */
.L_x_2281:
[----:B------:R-:W1:Y:S01]  /*18530*/  LDCU.64 UR6, c[0x0][0x758] ;  /* 0x0000eb00ff0677ac */ /* 0x000e620008000a00 */
[----:B------:R-:W3:Y:S01]  /*18540*/  LDCU UR4, c[0x0][0x78c] ;  /* 0x0000f180ff0477ac */ /* 0x000ee20008000800 */
[----:B-12---:R-:W-:-:S04]  /*18550*/  IADD3 R4, P0, PT, R26, UR6, RZ ;  /* 0x000000061a047c10 */ /* 0x006fc8000ff1e0ff */
[----:B------:R-:W-:Y:S01]  /*18560*/  IADD3.X R5, PT, PT, RZ, UR7, RZ, P0, !PT ;  /* 0x00000007ff057c10 */ /* 0x000fe200087fe4ff */
[----:B---3--:R-:W-:-:S04]  /*18570*/  UISETP.NE.AND UP0, UPT, UR4, 0x1, UPT ;  /* 0x000000010400788c */ /* 0x008fc8000bf05270 */
[----:B------:R1:W-:Y:S05]  /*18580*/  STG.E.U16 desc[UR36][R4.64], R27 ;  /* 0x0000001b04007986 */ /* 0x0003ea000c101524 */
        /* <DEDUP_REMOVED lines=9> */
[----:B-1----:R-:W-:Y:S01]  /*18620*/  IMAD.U32 R4, RZ, RZ, UR4 ;  /* 0x00000004ff047e24 */ /* 0x002fe2000f8e00ff */
[----:B------:R-:W-:Y:S02]  /*18630*/  MOV R5, UR5 ;  /* 0x0000000500057c02 */ /* 0x000fe40008000f00 */
[----:B----4-:R-:W-:-:S02]  /*18640*/  MOV R6, UR6 ;  /* 0x0000000600067c02 */ /* 0x010fc40008000f00 */
[----:B------:R-:W-:Y:S02]  /*18650*/  MOV R7, UR7 ;  /* 0x0000000700077c02 */ /* 0x000fe40008000f00 */
[----:B-----5:R-:W-:Y:S01]  /*18660*/  MOV R10, UR8 ;  /* 0x00000008000a7c02 */ /* 0x020fe20008000f00 */
[----:B--2---:R-:W-:-:S07]  /*18670*/  IMAD.U32 R11, RZ, RZ, UR9 ;  /* 0x00000009ff0b7e24 */ /* 0x004fce000f8e00ff */
[----:B------:R-:W-:-:S07]  /*18680*/  LEPC R20, `(.L_x_2283) ;  /* 0x000000001014794e */ /* 0x000fce0000000000 */
[----:B0--3--:R-:W-:Y:S05]  /*18690*/  CALL.ABS.NOINC R14 ;  /* 0x000000000e007343 */ /* 0x009fea0003c00000 */
.L_x_2283:
[----:B------:R-:W0:Y:S01]  /*186a0*/  LDCU.64 UR4, c[0x0][0x758] ;  /* 0x0000eb00ff0477ac */ /* 0x000e220008000a00 */
[----:B------:R-:W1:Y:S01]  /*186b0*/  LDC.64 R16, c[0x4][R16] ;  /* 0x0100000010107b82 */ /* 0x000e620000000a00 */
[----:B------:R-:W-:Y:S01]  /*186c0*/  HFMA2 R8, -RZ, RZ, 0, 4.4763088226318359375e-05 ;  /* 0x000002efff087431 */ /* 0x000fe200000001ff */
[----:B------:R-:W-:Y:S01]  /*186d0*/  MOV R12, 0x1 ;  /* 0x00000001000c7802 */ /* 0x000fe20000000f00 */
[----:B------:R-:W2:Y:S01]  /*186e0*/  LDCU.64 UR6, c[0x4][0x650] ;  /* 0x0100ca00ff0677ac */ /* 0x000ea20008000a00 */
[----:B------:R-:W-:Y:S01]  /*186f0*/  HFMA2 R13, -RZ, RZ, 0, 0 ;  /* 0x00000000ff0d7431 */ /* 0x000fe200000001ff */
[----:B------:R-:W3:Y:S01]  /*18700*/  LDCU.64 UR8, c[0x4][0x640] ;  /* 0x0100c800ff0877ac */ /* 0x000ee20008000a00 */
[----:B0-----:R-:W-:-:S04]  /*18710*/  IADD3 R14, P0, PT, R24, UR4, RZ ;  /* 0x00000004180e7c10 */ /* 0x001fc8000ff1e0ff */
[----:B------:R-:W-:Y:S01]  /*18720*/  IADD3.X R15, PT, PT, RZ, UR5, RZ, P0, !PT ;  /* 0x00000005ff0f7c10 */ /* 0x000fe200087fe4ff */
[----:B------:R-:W0:Y:S01]  /*18730*/  LDCU.64 UR4, c[0x4][0x470] ;  /* 0x01008e00ff0477ac */ /* 0x000e220008000a00 */
[----:B--2---:R-:W-:Y:S01]  /*18740*/  IMAD.U32 R4, RZ, RZ, UR6 ;  /* 0x00000006ff047e24 */ /* 0x004fe2000f8e00ff */
[----:B------:R-:W-:Y:S02]  /*18750*/  MOV R5, UR7 ;  /* 0x0000000700057c02 */ /* 0x000fe40008000f00 */
[----:B------:R2:W-:Y:S01]  /*18760*/  STG.E.U16 desc[UR36][R14.64], R2 ;  /* 0x000000020e007986 */ /* 0x0005e2000c101524 */
[----:B---3--:R-:W-:Y:S02]  /*18770*/  MOV R6, UR8 ;  /* 0x0000000800067c02 */ /* 0x008fe40008000f00 */
[----:B------:R-:W-:Y:S02]  /*18780*/  MOV R7, UR9 ;  /* 0x0000000900077c02 */ /* 0x000fe40008000f00 */
[----:B0-----:R-:W-:Y:S01]  /*18790*/  MOV R10, UR4 ;  /* 0x00000004000a7c02 */ /* 0x001fe20008000f00 */
[----:B--2---:R-:W-:-:S07]  /*187a0*/  IMAD.U32 R11, RZ, RZ, UR5 ;  /* 0x00000005ff0b7e24 */ /* 0x004fce000f8e00ff */
[----:B------:R-:W-:-:S07]  /*187b0*/  LEPC R20, `(.L_x_2284) ;  /* 0x000000001014794e */ /* 0x000fce0000000000 */
[----:B-1----:R-:W-:Y:S05]  /*187c0*/  CALL.ABS.NOINC R16 ;  /* 0x0000000010007343 */ /* 0x002fea0003c00000 */
.L_x_2284:
[----:B------:R-:W-:Y:S05]  /*187d0*/  BRA `(.L_x_2285) ;  /* 0x00000000000c7947 */ /* 0x000fea0003800000 */
.L_x_2282:
[----:B-1----:R-:W-:-:S04]  /*187e0*/  IADD3 R4, P0, PT, R24, UR6, RZ ;  /* 0x0000000618047c10 */ /* 0x002fc8000ff1e0ff */
[----:B------:R-:W-:-:S05]  /*187f0*/  IADD3.X R5, PT, PT, RZ, UR7, RZ, P0, !PT ;  /* 0x00000007ff057c10 */ /* 0x000fca00087fe4ff */
[----:B------:R1:W-:Y:S04]  /*18800*/  STG.E.U16 desc[UR36][R4.64], R2 ;  /* 0x0000000204007986 */ /* 0x0003e8000c101524 */
.L_x_2285:
[----:B------:R-:W2:Y:S02]  /*18810*/  LDCU.64 UR4, c[0x0][0x758] ;  /* 0x0000eb00ff0477ac */ /* 0x000ea40008000a00 */
[----:B--2---:R-:W-:-:S05]  /*18820*/  IADD3 R22, P0, PT, R22, UR4, RZ ;  /* 0x0000000416167c10 */ /* 0x004fca000ff1e0ff */
[----:B------:R-:W-:-:S05]  /*18830*/  IMAD.X R23, RZ, RZ, UR5, P0 ;  /* 0x00000005ff177e24 */ /* 0x000fca00080e06ff */
[----:B------:R-:W-:Y:S01]  /*18840*/  STG.E.U16 desc[UR36][R22.64], R25 ;  /* 0x0000001916007986 */ /* 0x000fe2000c101524 */
[----:B------:R-:W-:Y:S05]  /*18850*/  EXIT ;  /* 0x000000000000794d */ /* 0x000fea0003800000 */
.L_x_2277:
        /* <DEDUP_REMOVED lines=9> */
[----:B------:R-:W-:-:S02]  /*188f0*/  HADD2.F32 R11, -RZ, R2.H0_H0 ;  /* 0x20000002ff0b7230 */ /* 0x000fc40000004100 */
[----:B------:R-:W-:Y:S02]  /*18900*/  HADD2.F32 R9, -RZ, R16.H0_H0 ;  /* 0x20000010ff097230 */ /* 0x000fe40000004100 */
        /* <DEDUP_REMOVED lines=15> */
[----:B------:R-:W-:-:S07]  /*18a00*/  PRMT R2, R6, 0x7610, R2 ;  /* 0x0000761006027816 */ /* 0x000fce0000000002 */
.L_x_2286:
[----:B------:R-:W-:Y:S05]  /*18a10*/  BRA.U !UP0, `(.L_x_2287) ;  /* 0x0000000508787547 */ /* 0x000fea000b800000 */
[----:B------:R-:W4:Y:S02]  /*18a20*/  LDCU UR4, c[0x0][0x78c] ;  /* 0x0000f180ff0477ac */ /* 0x000f240008000800 */
[----:B----4-:R-:W-:-:S09]  /*18a30*/  UISETP.NE.AND UP0, UPT, UR4, 0x1, UPT ;  /* 0x000000010400788c */ /* 0x010fd2000bf05270 */
[----:B------:R-:W-:Y:S05]  /*18a40*/  BRA.U !UP0, `(.L_x_2288) ;  /* 0x0000000108907547 */ /* 0x000fea000b800000 */
[----:B------:R-:W-:Y:S01]  /*18a50*/  MOV R17, 0x660 ;  /* 0x0000066000117802 */ /* 0x000fe20000000f00 */
[----:B------:R-:W4:Y:S01]  /*18a60*/  LDCU.64 UR4, c[0x4][0x650] ;  /* 0x0100ca00ff0477ac */ /* 0x000f220008000a00 */
[----:B------:R-:W-:Y:S01]  /*18a70*/  HFMA2 R8, -RZ, RZ, 0, 4.4763088226318359375e-05 ;  /* 0x000002efff087431 */ /* 0x000fe200000001ff */
[----:B------:R-:W-:Y:S01]  /*18a80*/  MOV R12, 0x1 ;  /* 0x00000001000c7802 */ /* 0x000fe20000000f00 */
[----:B------:R0:W0:Y:S01]  /*18a90*/  LDC.64 R14, c[0x4][R17] ;  /* 0x01000000110e7b82 */ /* 0x0000220000000a00 */
[----:B------:R-:W1:Y:S01]  /*18aa0*/  LDCU.64 UR6, c[0x4][0x640] ;  /* 0x0100c800ff0677ac */ /* 0x000e620008000a00 */
[----:B------:R-:W-:Y:S01]  /*18ab0*/  HFMA2 R13, -RZ, RZ, 0, 0 ;  /* 0x00000000ff0d7431 */ /* 0x000fe200000001ff */
[----:B------:R-:W5:Y:S01]  /*18ac0*/  LDCU.64 UR8, c[0x4][0x470] ;  /* 0x01008e00ff0877ac */ /* 0x000f620008000a00 */
[----:B----4-:R-:W-:Y:S02]  /*18ad0*/  MOV R4, UR4 ;  /* 0x0000000400047c02 */ /* 0x010fe40008000f00 */
[----:B------:R-:W-:-:S02]  /*18ae0*/  MOV R5, UR5 ;  /* 0x0000000500057c02 */ /* 0x000fc40008000f00 */
[----:B-123--:R-:W-:Y:S02]  /*18af0*/  MOV R6, UR6 ;  /* 0x0000000600067c02 */ /* 0x00efe40008000f00 */
[----:B------:R-:W-:Y:S01]  /*18b00*/  MOV R7, UR7 ;  /* 0x0000000700077c02 */ /* 0x000fe20008000f00 */
[----:B-----5:R-:W-:Y:S01]  /*18b10*/  IMAD.U32 R10, RZ, RZ, UR8 ;  /* 0x00000008ff0a7e24 */ /* 0x020fe2000f8e00ff */
[----:B------:R-:W-:-:S07]  /*18b20*/  MOV R11, UR9 ;  /* 0x00000009000b7c02 */ /* 0x000fce0008000f00 */
[----:B------:R-:W-:-:S07]  /*18b30*/  LEPC R20, `(.L_x_2289) ;  /* 0x000000001014794e */ /* 0x000fce0000000000 */
[----:B0-----:R-:W-:Y:S05]  /*18b40*/  CALL.ABS.NOINC R14 ;  /* 0x000000000e007343 */ /* 0x001fea0003c00000 */
.L_x_2289:
[----:B------:R-:W0:Y:S01]  /*18b50*/  LDCU.64 UR4, c[0x0][0x758] ;  /* 0x0000eb00ff0477ac */ /* 0x000e220008000a00 */
[----:B------:R1:W2:Y:S01]  /*18b60*/  LDC.64 R18, c[0x4][R17] ;  /* 0x0100000011127b82 */ /* 0x0002a20000000a00 */
[----:B------:R-:W-:Y:S01]  /*18b70*/  HFMA2 R8, -RZ, RZ, 0, 4.4763088226318359375e-05 ;  /* 0x000002efff087431 */ /* 0x000fe200000001ff */
[----:B------:R-:W-:Y:S01]  /*18b80*/  MOV R12, 0x1 ;  /* 0x00000001000c7802 */ /* 0x000fe20000000f00 */
[----:B------:R-:W3:Y:S01]  /*18b90*/  LDCU.64 UR6, c[0x4][0x650] ;  /* 0x0100ca00ff0677ac */ /* 0x000ee20008000a00 */
[----:B------:R-:W-:Y:S01]  /*18ba0*/  HFMA2 R13, -RZ, RZ, 0, 0 ;  /* 0x00000000ff0d7431 */ /* 0x000fe200000001ff */
[----:B------:R-:W4:Y:S01]  /*18bb0*/  LDCU.64 UR8, c[0x4][0x640] ;  /* 0x0100c800ff0877ac */ /* 0x000f220008000a00 */
[----:B0-----:R-:W-:Y:S02]  /*18bc0*/  IADD3 R14, P0, PT, R29, UR4, RZ ;  /* 0x000000041d0e7c10 */ /* 0x001fe4000ff1e0ff */
[----:B---3--:R-:W-:-:S03]  /*18bd0*/  MOV R4, UR6 ;  /* 0x0000000600047c02 */ /* 0x008fc60008000f00 */
[----:B------:R-:W-:Y:S01]  /*18be0*/  IMAD.X R15, RZ, RZ, UR5, P0 ;  /* 0x00000005ff0f7e24 */ /* 0x000fe200080e06ff */
[----:B------:R-:W0:Y:S01]  /*18bf0*/  LDCU.64 UR4, c[0x4][0x470] ;  /* 0x01008e00ff0477ac */ /* 0x000e220008000a00 */
[----:B------:R-:W-:Y:S02]  /*18c00*/  MOV R5, UR7 ;  /* 0x0000000700057c02 */ /* 0x000fe40008000f00 */
[----:B----4-:R-:W-:Y:S01]  /*18c10*/  MOV R6, UR8 ;  /* 0x0000000800067c02 */ /* 0x010fe20008000f00 */
[----:B------:R1:W-:Y:S01]  /*18c20*/  STG.E.U16 desc[UR36][R14.64], R16 ;  /* 0x000000100e007986 */ /* 0x0003e2000c101524 */
[----:B------:R-:W-:Y:S01]  /*18c30*/  MOV R7, UR9 ;  /* 0x0000000900077c02 */ /* 0x000fe20008000f00 */
[----:B0-----:R-:W-:Y:S01]  /*18c40*/  IMAD.U32 R10, RZ, RZ, UR4 ;  /* 0x00000004ff0a7e24 */ /* 0x001fe2000f8e00ff */
[----:B-1----:R-:W-:-:S07]  /*18c50*/  MOV R11, UR5 ;  /* 0x00000005000b7c02 */ /* 0x002fce0008000f00 */
[----:B------:R-:W-:-:S07]  /*18c60*/  LEPC R20, `(.L_x_2290) ;  /* 0x000000001014794e */ /* 0x000fce0000000000 */
[----:B--2---:R-:W-:Y:S05]  /*18c70*/  CALL.ABS.NOINC R18 ;  /* 0x0000000012007343 */ /* 0x004fea0003c00000 */
.L_x_2290:
[----:B------:R-:W-:Y:S05]  /*18c80*/  BRA `(.L_x_2291) ;  /* 0x0000000000107947 */ /* 0x000fea0003800000 */
.L_x_2288:
[----:B------:R-:W4:Y:S02]  /*18c90*/  LDCU.64 UR4, c[0x0][0x758] ;  /* 0x0000eb00ff0477ac */ /* 0x000f240008000a00 */
[----:B----4-:R-:W-:-:S05]  /*18ca0*/  IADD3 R4, P0, PT, R29, UR4, RZ ;  /* 0x000000041d047c10 */ /* 0x010fca000ff1e0ff */
[----:B------:R-:W-:-:S05]  /*18cb0*/  IMAD.X R5, RZ, RZ, UR5, P0 ;  /* 0x00000005ff057e24 */ /* 0x000fca00080e06ff */
[----:B------:R4:W-:Y:S03]  /*18cc0*/  STG.E.U16 desc[UR36][R4.64], R16 ;  /* 0x0000001004007986 */ /* 0x0009e6000c101524 */
.L_x_2291:
[----:B------:R-:W4:Y:S01]  /*18cd0*/  LDCU.64 UR6, c[0x0][0x758] ;  /* 0x0000eb00ff0677ac */ /* 0x000f220008000a00 */
[----:B------:R-:W5:Y:S01]  /*18ce0*/  LDCU UR4, c[0x0][0x78c] ;  /* 0x0000f180ff0477ac */ /* 0x000f620008000800 */
[----:B----4-:R-:W-:-:S04]  /*18cf0*/  IADD3 R4, P0, PT, R26, UR6, RZ ;  /* 0x000000061a047c10 */ /* 0x010fc8000ff1e0ff */
[----:B------:R-:W-:Y:S01]  /*18d00*/  IADD3.X R5, PT, PT, RZ, UR7, RZ, P0, !PT ;  /* 0x00000007ff057c10 */ /* 0x000fe200087fe4ff */
[----:B-----5:R-:W-:-:S04]  /*18d10*/  UISETP.NE.AND UP0, UPT, UR4, 0x1, UPT ;  /* 0x000000010400788c */ /* 0x020fc8000bf05270 */
[----:B------:R4:W-:Y:S05]  /*18d20*/  STG.E.U16 desc[UR36][R4.64], R27 ;  /* 0x0000001b04007986 */ /* 0x0009ea000c101524 */
[----:B------:R-:W-:Y:S05]  /*18d30*/  BRA.U !UP0, `(.L_x_2292) ;  /* 0x0000000108907547 */ /* 0x000fea000b800000 */
[----:B------:R-:W-:Y:S01]  /*18d40*/  MOV R16, 0x660 ;  /* 0x0000066000107802 */ /* 0x000fe20000000f00 */
[----:B------:R-:W4:Y:S01]  /*18d50*/  LDCU.64 UR4, c[0x4][0x650] ;  /* 0x0100ca00ff0477ac */ /* 0x000f220008000a00 */
[----:B------:R-:W-:Y:S01]  /*18d60*/  HFMA2 R8, -RZ, RZ, 0, 4.4763088226318359375e-05 ;  /* 0x000002efff087431 */ /* 0x000fe200000001ff */
[----:B------:R-:W-:Y:S01]  /*18d70*/  MOV R12, 0x1 ;  /* 0x00000001000c7802 */ /* 0x000fe20000000f00 */
[----:B------:R0:W0:Y:S01]  /*18d80*/  LDC.64 R14, c[0x4][R16] ;  /* 0x01000000100e7b82 */ /* 0x0000220000000a00 */
[----:B------:R-:W1:Y:S01]  /*18d90*/  LDCU.64 UR6, c[0x4][0x640] ;  /* 0x0100c800ff0677ac */ /* 0x000e620008000a00 */
[----:B------:R-:W-:Y:S01]  /*18da0*/  IMAD.MOV.U32 R13, RZ, RZ, RZ ;  /* 0x000000ffff0d7224 */ /* 0x000fe200078e00ff */
[----:B------:R-:W5:Y:S01]  /*18db0*/  LDCU.64 UR8, c[0x4][0x470] ;  /* 0x01008e00ff0877ac */ /* 0x000f620008000a00 */
[----:B----4-:R-:W-:Y:S02]  /*18dc0*/  MOV R4, UR4 ;  /* 0x0000000400047c02 */ /* 0x010fe40008000f00 */
[----:B------:R-:W-:-:S02]  /*18dd0*/  MOV R5, UR5 ;  /* 0x0000000500057c02 */ /* 0x000fc40008000f00 */
[----:B-123--:R-:W-:Y:S01]  /*18de0*/  MOV R6, UR6 ;  /* 0x0000000600067c02 */ /* 0x00efe20008000f00 */
[----:B------:R-:W-:Y:S01]  /*18df0*/  IMAD.U32 R7, RZ, RZ, UR7 ;  /* 0x00000007ff077e24 */ /* 0x000fe2000f8e00ff */
[----:B-----5:R-:W-:Y:S02]  /*18e00*/  MOV R10, UR8 ;  /* 0x00000008000a7c02 */ /* 0x020fe40008000f00 */
[----:B------:R-:W-:-:S07]  /*18e10*/  MOV R11, UR9 ;  /* 0x00000009000b7c02 */ /* 0x000fce0008000f00 */
[----:B------:R-:W-:-:S07]  /*18e20*/  LEPC R20, `(.L_x_2293) ;  /* 0x000000001014794e */ /* 0x000fce0000000000 */
[----:B0-----:R-:W-:Y:S05]  /*18e30*/  CALL.ABS.NOINC R14 ;  /* 0x000000000e007343 */ /* 0x001fea0003c00000 */
.L_x_2293:
[----:B------:R-:W0:Y:S01]  /*18e40*/  LDCU.64 UR4, c[0x0][0x758] ;  /* 0x0000eb00ff0477ac */ /* 0x000e220008000a00 */
[----:B------:R-:W1:Y:S01]  /*18e50*/  LDC.64 R16, c[0x4][R16] ;  /* 0x0100000010107b82 */ /* 0x000e620000000a00 */
[----:B------:R-:W-:Y:S01]  /*18e60*/  HFMA2 R8, -RZ, RZ, 0, 4.4763088226318359375e-05 ;  /* 0x000002efff087431 */ /* 0x000fe200000001ff */
[----:B------:R-:W-:Y:S01]  /*18e70*/  MOV R12, 0x1 ;  /* 0x00000001000c7802 */ /* 0x000fe20000000f00 */
[----:B------:R-:W2:Y:S01]  /*18e80*/  LDCU.64 UR6, c[0x4][0x650] ;  /* 0x0100ca00ff0677ac */ /* 0x000ea20008000a00 */
[----:B------:R-:W-:Y:S01]  /*18e90*/  IMAD.MOV.U32 R13, RZ, RZ, RZ ;  /* 0x000000ffff0d7224 */ /* 0x000fe200078e00ff */
[----:B------:R-:W3:Y:S01]  /*18ea0*/  LDCU.64 UR8, c[0x4][0x640] ;  /* 0x0100c800ff0877ac */ /* 0x000ee20008000a00 */
[----:B0-----:R-:W-:-:S04]  /*18eb0*/  IADD3 R14, P0, PT, R24, UR4, RZ ;  /* 0x00000004180e7c10 */ /* 0x001fc8000ff1e0ff */
[----:B------:R-:W-:Y:S01]  /*18ec0*/  IADD3.X R15, PT, PT, RZ, UR5, RZ, P0, !PT ;  /* 0x00000005ff0f7c10 */ /* 0x000fe200087fe4ff */
[----:B------:R-:W0:Y:S01]  /*18ed0*/  LDCU.64 UR4, c[0x4][0x470] ;  /* 0x01008e00ff0477ac */ /* 0x000e220008000a00 */
[----:B--2---:R-:W-:Y:S02]  /*18ee0*/  MOV R4, UR6 ;  /* 0x0000000600047c02 */ /* 0x004fe40008000f00 */
[----:B------:R-:W-:Y:S01]  /*18ef0*/  MOV R5, UR7 ;  /* 0x0000000700057c02 */ /* 0x000fe20008000f00 */
[----:B------:R2:W-:Y:S01]  /*18f00*/  STG.E.U16 desc[UR36][R14.64], R2 ;  /* 0x000000020e007986 */ /* 0x0005e2000c101524 */
[----:B---3--:R-:W-:Y:S01]  /*18f10*/  MOV R6, UR8 ;  /* 0x0000000800067c02 */ /* 0x008fe20008000f00 */
[----:B------:R-:W-:Y:S01]  /*18f20*/  IMAD.U32 R7, RZ, RZ, UR9 ;  /* 0x00000009ff077e24 */ /* 0x000fe2000f8e00ff */
[----:B0-----:R-:W-:Y:S02]  /*18f30*/  MOV R10, UR4 ;  /* 0x00000004000a7c02 */ /* 0x001fe40008000f00 */
[----:B--2---:R-:W-:-:S07]  /*18f40*/  MOV R11, UR5 ;  /* 0x00000005000b7c02 */ /* 0x004fce0008000f00 */
[----:B------:R-:W-:-:S07]  /*18f50*/  LEPC R20, `(.L_x_2294) ;  /* 0x000000001014794e */ /* 0x000fce0000000000 */
[----:B-1----:R-:W-:Y:S05]  /*18f60*/  CALL.ABS.NOINC R16 ;  /* 0x0000000010007343 */ /* 0x002fea0003c00000 */
.L_x_2294:
[----:B------:R-:W-:Y:S05]  /*18f70*/  BRA `(.L_x_2295) ;  /* 0x00000000000c7947 */ /* 0x000fea0003800000 */
.L_x_2292:
[----:B----4-:R-:W-:-:S04]  /*18f80*/  IADD3 R4, P0, PT, R24, UR6, RZ ;  /* 0x0000000618047c10 */ /* 0x010fc8000ff1e0ff */
[----:B------:R-:W-:-:S05]  /*18f90*/  IADD3.X R5, PT, PT, RZ, UR7, RZ, P0, !PT ;  /* 0x00000007ff057c10 */ /* 0x000fca00087fe4ff */
[----:B------:R4:W-:Y:S04]  /*18fa0*/  STG.E.U16 desc[UR36][R4.64], R2 ;  /* 0x0000000204007986 */ /* 0x0009e8000c101524 */
.L_x_2295:
[----:B------:R-:W5:Y:S02]  /*18fb0*/  LDCU.64 UR4, c[0x0][0x758] ;  /* 0x0000eb00ff0477ac */ /* 0x000f640008000a00 */
[----:B-----5:R-:W-:-:S04]  /*18fc0*/  IADD3 R22, P0, PT, R22, UR4, RZ ;  /* 0x0000000416167c10 */ /* 0x020fc8000ff1e0ff */
[----:B------:R-:W-:-:S05]  /*18fd0*/  IADD3.X R23, PT, PT, RZ, UR5, RZ, P0, !PT ;  /* 0x00000005ff177c10 */ /* 0x000fca00087fe4ff */
[----:B------:R-:W-:Y:S01]  /*18fe0*/  STG.E.U16 desc[UR36][R22.64], R25 ;  /* 0x0000001916007986 */ /* 0x000fe2000c101524 */
[----:B------:R-:W-:Y:S05]  /*18ff0*/  EXIT ;  /* 0x000000000000794d */ /* 0x000fea0003800000 */
.L_x_2287:
[----:B------:R-:W-:Y:S04]  /*19000*/  STG.E.U16 desc[UR36][R4.64], R16 ;  /* 0x0000001004007986 */ /* 0x000fe8000c101524 */
[----:B------:R-:W-:Y:S04]  /*19010*/  STG.E.U16 desc[UR36][R4.64+0x2], R27 ;  /* 0x0000021b04007986 */ /* 0x000fe8000c101524 */
[----:B------:R-:W-:Y:S04]  /*19020*/  STG.E.U16 desc[UR36][R4.64+0x4], R2 ;  /* 0x0000040204007986 */ /* 0x000fe8000c101524 */
[----:B------:R-:W-:Y:S01]  /*19030*/  STG.E.U16 desc[UR36][R4.64+0x6], R25 ;  /* 0x0000061904007986 */ /* 0x000fe2000c101524 */
[----:B------:R-:W-:Y:S05]  /*19040*/  EXIT ;  /* 0x000000000000794d */ /* 0x000fea0003800000 */
.L_x_2252:
        /* <DEDUP_REMOVED lines=19> */
[----:B------:R-:W-:Y:S01]  /*19180*/  IADD3 R6, P2, PT, R24, UR4, RZ ;  /* 0x0000000418067c10 */ /* 0x000fe2000ff5e0ff */
        /* <DEDUP_REMOVED lines=48> */
[----:B------:R-:W-:-:S02]  /*19490*/  MOV R5, UR5 ;  /* 0x0000000500057c02 */ /* 0x000fc40008000f00 */
[----:B----4-:R-:W-:Y:S01]  /*194a0*/  MOV R6, UR6 ;  /* 0x0000000600067c02 */ /* 0x010fe20008000f00 */
[----:B------:R-:W-:Y:S01]  /*194b0*/  IMAD.U32 R7, RZ, RZ, UR7 ;  /* 0x00000007ff077e24 */ /* 0x000fe2000f8e00ff */
[----:B-----5:R-:W-:Y:S02]  /*194c0*/  MOV R10, UR8 ;  /* 0x00000008000a7c02 */ /* 0x020fe40008000f00 */
[----:B--2---:R-:W-:-:S07]  /*194d0*/  MOV R11, UR9 ;  /* 0x00000009000b7c02 */ /* 0x004fce0008000f00 */
[----:B------:R-:W-:-:S07]  /*194e0*/  LEPC R20, `(.L_x_2298) ;  /* 0x000000001014794e */ /* 0x000fce0000000000 */
[----:B0--3--:R-:W-:Y:S05]  /*194f0*/  CALL.ABS.NOINC R14 ;  /* 0x000000000e007343 */ /* 0x009fea0003c00000 */
.L_x_2298:
        /* <DEDUP_REMOVED lines=19> */
.L_x_2299:
[----:B------:R-:W-:Y:S05]  /*19630*/  BRA `(.L_x_2300) ;  /* 0x0000000000047947 */ /* 0x000fea0003800000 */
.L_x_2297:
[----:B------:R2:W-:Y:S02]  /*19640*/  STG.E.U16 desc[UR36][R2.64], R17 ;  /* 0x0000001102007986 */ /* 0x0005e4000c101524 */
.L_x_2300:
[----:B------:R-:W3:Y:S01]  /*19650*/  LDCU.64 UR6, c[0x0][0x758] ;  /* 0x0000eb00ff0677ac */ /* 0x000ee20008000a00 */
[----:B------:R-:W4:Y:S01]  /*19660*/  LDCU UR4, c[0x0][0x78c] ;  /* 0x0000f180ff0477ac */ /* 0x000f220008000800 */
[----:B---3--:R-:W-:-:S04]  /*19670*/  IADD3 R26, P0, PT, R26, UR6, RZ ;  /* 0x000000061a1a7c10 */ /* 0x008fc8000ff1e0ff */
[----:B------:R-:W-:Y:S01]  /*19680*/  IADD3.X R27, PT, PT, RZ, UR7, RZ, P0, !PT ;  /* 0x00000007ff1b7c10 */ /* 0x000fe200087fe4ff */
[----:B----4-:R-:W-:-:S04]  /*19690*/  UISETP.NE.AND UP0, UPT, UR4, 0x1, UPT ;  /* 0x000000010400788c */ /* 0x010fc8000bf05270 */
[----:B------:R3:W-:Y:S05]  /*196a0*/  STG.E.U16 desc[UR36][R26.64], R28 ;  /* 0x0000001c1a007986 */ /* 0x0007ea000c101524 */
        /* <DEDUP_REMOVED lines=10> */
[----:B------:R-:W-:-:S02]  /*19750*/  MOV R5, UR5 ;  /* 0x0000000500057c02 */ /* 0x000fc40008000f00 */
[----:B-----5:R-:W-:Y:S01]  /*19760*/  MOV R6, UR6 ;  /* 0x0000000600067c02 */ /* 0x020fe20008000f00 */
[----:B------:R-:W-:Y:S01]  /*19770*/  IMAD.U32 R7, RZ, RZ, UR7 ;  /* 0x00000007ff077e24 */ /* 0x000fe2000f8e00ff */
[----:B0-----:R-:W-:Y:S02]  /*19780*/  MOV R10, UR8 ;  /* 0x00000008000a7c02 */ /* 0x001fe40008000f00 */
[----:B--2---:R-:W-:-:S07]  /*19790*/  MOV R11, UR9 ;  /* 0x00000009000b7c02 */ /* 0x004fce0008000f00 */
[----:B------:R-:W-:-:S07]  /*197a0*/  LEPC R20, `(.L_x_2302) ;  /* 0x000000001014794e */ /* 0x000fce0000000000 */
[----:B---34-:R-:W-:Y:S05]  /*197b0*/  CALL.ABS.NOINC R14 ;  /* 0x000000000e007343 */ /* 0x018fea0003c00000 */
.L_x_2302:
        /* <DEDUP_REMOVED lines=19> */
.L_x_2303:
[----:B------:R-:W-:Y:S05]  /*198f0*/  BRA `(.L_x_2304) ;  /* 0x00000000000c7947 */ /* 0x000fea0003800000 */
.L_x_2301:
[----:B-12---:R-:W-:-:S04]  /*19900*/  IADD3 R2, P0, PT, R24, UR6, RZ ;  /* 0x0000000618027c10 */ /* 0x006fc8000ff1e0ff */
[----:B------:R-:W-:-:S05]  /*19910*/  IADD3.X R3, PT, PT, RZ, UR7, RZ, P0, !PT ;  /* 0x00000007ff037c10 */ /* 0x000fca00087fe4ff */
[----:B------:R1:W-:Y:S04]  /*19920*/  STG.E.U16 desc[UR36][R2.64], R16 ;  /* 0x0000001002007986 */ /* 0x0003e8000c101524 */
.L_x_2304:
[----:B------:R-:W2:Y:S02]  /*19930*/  LDCU.64 UR4, c[0x0][0x758] ;  /* 0x0000eb00ff0477ac */ /* 0x000ea40008000a00 */
[----:B--2---:R-:W-:-:S04]  /*19940*/  IADD3 R22, P0, PT, R22, UR4, RZ ;  /* 0x0000000416167c10 */ /* 0x004fc8000ff1e0ff */
[----:B------:R-:W-:-:S05]  /*19950*/  IADD3.X R23, PT, PT, RZ, UR5, RZ, P0, !PT ;  /* 0x00000005ff177c10 */ /* 0x000fca00087fe4ff */
[----:B------:R-:W-:Y:S01]  /*19960*/  STG.E.U16 desc[UR36][R22.64], R25 ;  /* 0x0000001916007986 */ /* 0x000fe2000c101524 */
[----:B------:R-:W-:Y:S05]  /*19970*/  EXIT ;  /* 0x000000000000794d */ /* 0x000fea0003800000 */
.L_x_2296:
        /* <DEDUP_REMOVED lines=27> */
.L_x_2305:
[----:B------:R-:W-:Y:S05]  /*19b30*/  BRA.U !UP1, `(.L_x_2306) ;  /* 0x0000000509787547 */ /* 0x000fea000b800000 */
[----:B------:R-:W1:Y:S02]  /*19b40*/  LDCU UR4, c[0x0][0x78c] ;  /* 0x0000f180ff0477ac */ /* 0x000e640008000800 */
[----:B-1----:R-:W-:-:S09]  /*19b50*/  UISETP.NE.AND UP0, UPT, UR4, 0x1, UPT ;  /* 0x000000010400788c */ /* 0x002fd2000bf05270 */
[----:B------:R-:W-:Y:S05]  /*19b60*/  BRA.U !UP0, `(.L_x_2307) ;  /* 0x0000000108907547 */ /* 0x000fea000b800000 */
[----:B------:R-:W-:Y:S01]  /*19b70*/  MOV R2, 0x660 ;  /* 0x0000066000027802 */ /* 0x000fe20000000f00 */
[----:B------:R-:W1:Y:S01]  /*19b80*/  LDCU.64 UR4, c[0x4][0x650] ;  /* 0x0100ca00ff0477ac */ /* 0x000e620008000a00 */
[----:B------:R-:W-:Y:S02]  /*19b90*/  HFMA2 R8, -RZ, RZ, 0, 4.4763088226318359375e-05 ;  /* 0x000002efff087431 */ /* 0x000fe400000001ff */
[----:B------:R-:W-:Y:S01]  /*19ba0*/  IMAD.MOV.U32 R12, RZ, RZ, 0x1 ;  /* 0x00000001ff0c7424 */ /* 0x000fe200078e00ff */
[----:B------:R2:W3:Y:S01]  /*19bb0*/  LDC.64 R14, c[0x4][R2] ;  /* 0x01000000020e7b82 */ /* 0x0004e20000000a00 */
[----:B------:R-:W4:Y:S01]  /*19bc0*/  LDCU.64 UR6, c[0x4][0x640] ;  /* 0x0100c800ff0677ac */ /* 0x000f220008000a00 */
[----:B------:R-:W-:Y:S01]  /*19bd0*/  MOV R13, RZ ;  /* 0x000000ff000d7202 */ /* 0x000fe20000000f00 */
[----:B------:R-:W5:Y:S01]  /*19be0*/  LDCU.64 UR8, c[0x4][0x470] ;  /* 0x01008e00ff0877ac */ /* 0x000f620008000a00 */
[----:B-1----:R-:W-:Y:S02]  /*19bf0*/  MOV R4, UR4 ;  /* 0x0000000400047c02 */ /* 0x002fe40008000f00 */
[----:B------:R-:W-:Y:S01]  /*19c00*/  MOV R5, UR5 ;  /* 0x0000000500057c02 */ /* 0x000fe20008000f00 */
[----:B----4-:R-:W-:Y:S01]  /*19c10*/  IMAD.U32 R6, RZ, RZ, UR6 ;  /* 0x00000006ff067e24 */ /* 0x010fe2000f8e00ff */
[----:B------:R-:W-:-:S02]  /*19c20*/  MOV R7, UR7 ;  /* 0x0000000700077c02 */ /* 0x000fc40008000f00 */
[----:B-----5:R-:W-:Y:S02]  /*19c30*/  MOV R10, UR8 ;  /* 0x00000008000a7c02 */ /* 0x020fe40008000f00 */
[----:B--2---:R-:W-:-:S07]  /*19c40*/  MOV R11, UR9 ;  /* 0x00000009000b7c02 */ /* 0x004fce0008000f00 */
[----:B------:R-:W-:-:S07]  /*19c50*/  LEPC R20, `(.L_x_2308) ;  /* 0x000000001014794e */ /* 0x000fce0000000000 */
[----:B0--3--:R-:W-:Y:S05]  /*19c60*/  CALL.ABS.NOINC R14 ;  /* 0x000000000e007343 */ /* 0x009fea0003c00000 */
.L_x_2308:
        /* <DEDUP_REMOVED lines=19> */
.L_x_2309:
[----:B------:R-:W-:Y:S05]  /*19da0*/  BRA `(.L_x_2310) ;  /* 0x0000000000107947 */ /* 0x000fea0003800000 */
.L_x_2307:
[----:B------:R-:W1:Y:S02]  /*19db0*/  LDCU.64 UR4, c[0x0][0x758] ;  /* 0x0000eb00ff0477ac */ /* 0x000e640008000a00 */
[----:B-1----:R-:W-:-:S04]  /*19dc0*/  IADD3 R2, P0, PT, R27, UR4, RZ ;  /* 0x000000041b027c10 */ /* 0x002fc8000ff1e0ff */
[----:B------:R-:W-:-:S05]  /*19dd0*/  IADD3.X R3, PT, PT, RZ, UR5, RZ, P0, !PT ;  /* 0x00000005ff037c10 */ /* 0x000fca00087fe4ff */
[----:B------:R1:W-:Y:S04]  /*19de0*/  STG.E.U16 desc[UR36][R2.64], R17 ;  /* 0x0000001102007986 */ /* 0x0003e8000c101524 */
.L_x_2310:
        /* <DEDUP_REMOVED lines=15> */
[----:B-1----:R-:W-:Y:S01]  /*19ee0*/  MOV R4, UR4 ;  /* 0x0000000400047c02 */ /* 0x002fe20008000f00 */
[----:B------:R-:W-:Y:S01]  /*19ef0*/  IMAD.U32 R5, RZ, RZ, UR5 ;  /* 0x00000005ff057e24 */ /* 0x000fe2000f8e00ff */
[----:B-----5:R-:W-:-:S02]  /*19f00*/  MOV R6, UR6 ;  /* 0x0000000600067c02 */ /* 0x020fc40008000f00 */
[----:B------:R-:W-:Y:S02]  /*19f10*/  MOV R7, UR7 ;  /* 0x0000000700077c02 */ /* 0x000fe40008000f00 */
[----:B0-----:R-:W-:Y:S02]  /*19f20*/  MOV R10, UR8 ;  /* 0x00000008000a7c02 */ /* 0x001fe40008000f00 */
[----:B---3--:R-:W-:-:S07]  /*19f30*/  MOV R11, UR9 ;  /* 0x00000009000b7c02 */ /* 0x008fce0008000f00 */
[----:B------:R-:W-:-:S07]  /*19f40*/  LEPC R20, `(.L_x_2312) ;  /* 0x000000001014794e */ /* 0x000fce0000000000 */
[----:B--2-4-:R-:W-:Y:S05]  /*19f50*/  CALL.ABS.NOINC R14 ;  /* 0x000000000e007343 */ /* 0x014fea0003c00000 */
.L_x_2312:
        /* <DEDUP_REMOVED lines=14> */
[----:B------:R-:W-:Y:S02]  /*1a040*/  MOV R7, UR9 ;  /* 0x0000000900077c02 */ /* 0x000fe40008000f00 */
[----:B0-----:R-:W-:Y:S02]  /*1a050*/  MOV R10, UR4 ;  /* 0x00000004000a7c02 */ /* 0x001fe40008000f00 */
[----:B--2---:R-:W-:-:S07]  /*1a060*/  MOV R11, UR5 ;  /* 0x00000005000b7c02 */ /* 0x004fce0008000f00 */
[----:B------:R-:W-:-:S07]  /*1a070*/  LEPC R20, `(.L_x_2313) ;  /* 0x000000001014794e */ /* 0x000fce0000000000 */
[----:B-1----:R-:W-:Y:S05]  /*1a080*/  CALL.ABS.NOINC R2 ;  /* 0x0000000002007343 */ /* 0x002fea0003c00000 */
.L_x_2313:
[----:B------:R-:W-:Y:S05]  /*1a090*/  BRA `(.L_x_2314) ;  /* 0x00000000000c7947 */ /* 0x000fea0003800000 */
.L_x_2311:
[----:B-1----:R-:W-:-:S04]  /*1a0a0*/  IADD3 R2, P0, PT, R24, UR6, RZ ;  /* 0x0000000618027c10 */ /* 0x002fc8000ff1e0ff */
[----:B------:R-:W-:-:S05]  /*1a0b0*/  IADD3.X R3, PT, PT, RZ, UR7, RZ, P0, !PT ;  /* 0x00000007ff037c10 */ /* 0x000fca00087fe4ff */
[----:B------:R1:W-:Y:S04]  /*1a0c0*/  STG.E.U16 desc[UR36][R2.64], R16 ;  /* 0x0000001002007986 */ /* 0x0003e8000c101524 */
.L_x_2314:
[----:B------:R-:W3:Y:S02]  /*1a0d0*/  LDCU.64 UR4, c[0x0][0x758] ;  /* 0x0000eb00ff0477ac */ /* 0x000ee40008000a00 */
[----:B---3--:R-:W-:-:S04]  /*1a0e0*/  IADD3 R22, P0, PT, R22, UR4, RZ ;  /* 0x0000000416167c10 */ /* 0x008fc8000ff1e0ff */
[----:B------:R-:W-:-:S05]  /*1a0f0*/  IADD3.X R23, PT, PT, RZ, UR5, RZ, P0, !PT ;  /* 0x00000005ff177c10 */ /* 0x000fca00087fe4ff */
[----:B------:R-:W-:Y:S01]  /*1a100*/  STG.E.U16 desc[UR36][R22.64], R25 ;  /* 0x0000001916007986 */ /* 0x000fe2000c101524 */
[----:B------:R-:W-:Y:S05]  /*1a110*/  EXIT ;  /* 0x000000000000794d */ /* 0x000fea0003800000 */
.L_x_2306:
[----:B------:R-:W-:Y:S04]  /*1a120*/  STG.E.U16 desc[UR36][R4.64], R17 ;  /* 0x0000001104007986 */ /* 0x000fe8000c101524 */
[----:B------:R-:W-:Y:S04]  /*1a130*/  STG.E.U16 desc[UR36][R4.64+0x2], R28 ;  /* 0x0000021c04007986 */ /* 0x000fe8000c101524 */
[----:B------:R-:W-:Y:S04]  /*1a140*/  STG.E.U16 desc[UR36][R4.64+0x4], R16 ;  /* 0x0000041004007986 */ /* 0x000fe8000c101524 */
[----:B------:R-:W-:Y:S01]  /*1a150*/  STG.E.U16 desc[UR36][R4.64+0x6], R25 ;  /* 0x0000061904007986 */ /* 0x000fe2000c101524 */
[----:B------:R-:W-:Y:S05]  /*1a160*/  EXIT ;  /* 0x000000000000794d */ /* 0x000fea0003800000 */
.L_x_2315:
        /* <DEDUP_REMOVED lines=9> */
.L_x_8855:


//--------------------- .text._ZN2at6native13reduce_kernelILi512ELi1ENS0_8ReduceOpIN3c107complexIfEENS0_14func_wrapper_tIS5_NS0_55_GLOBAL__N__0955718d_22_SparseCsrTensorMath_cu_868dd54514ReductionMulOpIS5_EEEEjS5_Li4ELi4EEEEEvT1_ --------------------------
	.section	.text._ZN2at6native13reduce_kernelILi512ELi1ENS0_8ReduceOpIN3c107complexIfEENS0_14func_wrapper_tIS5_NS0_55_GLOBAL__N__0955718d_22_SparseCsrTensorMath_cu_868dd54514ReductionMulOpIS5_EEEEjS5_Li4ELi4EEEEEvT1_,"ax",@progbits
	.align	128
.text._ZN2at6native13reduce_kernelILi512ELi1ENS0_8ReduceOpIN3c107complexIfEENS0_14func_wrapper_tIS5_NS0_55_GLOBAL__N__0955718d_22_SparseCsrTensorMath_cu_868dd54514ReductionMulOpIS5_EEEEjS5_Li4ELi4EEEEEvT1_:
        .type           _ZN2at6native13reduce_kernelILi512ELi1ENS0_8ReduceOpIN3c107complexIfEENS0_14func_wrapper_tIS5_NS0_55_GLOBAL__N__0955718d_22_SparseCsrTensorMath_cu_868dd54514ReductionMulOpIS5_EEEEjS5_Li4ELi4EEEEEvT1_,@function
        .size           _ZN2at6native13reduce_kernelILi512ELi1ENS0_8ReduceOpIN3c107complexIfEENS0_14func_wrapper_tIS5_NS0_55_GLOBAL__N__0955718d_22_SparseCsrTensorMath_cu_868dd54514ReductionMulOpIS5_EEEEjS5_Li4ELi4EEEEEvT1_,(.L_x_8856 - _ZN2at6native13reduce_kernelILi512ELi1ENS0_8ReduceOpIN3c107complexIfEENS0_14func_wrapper_tIS5_NS0_55_GLOBAL__N__0955718d_22_SparseCsrTensorMath_cu_868dd54514ReductionMulOpIS5_EEEEjS5_Li4ELi4EEEEEvT1_)
        .other          _ZN2at6native13reduce_kernelILi512ELi1ENS0_8ReduceOpIN3c107complexIfEENS0_14func_wrapper_tIS5_NS0_55_GLOBAL__N__0955718d_22_SparseCsrTensorMath_cu_868dd54514ReductionMulOpIS5_EEEEjS5_Li4ELi4EEEEEvT1_,@"STO_CUDA_ENTRY STV_DEFAULT"
_ZN2at6native13reduce_kernelILi512ELi1ENS0_8ReduceOpIN3c107complexIfEENS0_14func_wrapper_tIS5_NS0_55_GLOBAL__N__0955718d_22_SparseCsrTensorMath_cu_868dd54514ReductionMulOpIS5_EEEEjS5_Li4ELi4EEEEEvT1_:
[----:B------:R-:W0:Y:S01]  /*0000*/  LDC R1, c[0x0][0x37c] ;  /* 0x0000df00ff017b82 */ /* 0x000e220000000800 */
[----:B------:R-:W1:Y:S01]  /*0010*/  S2R R7, SR_TID.X ;  /* 0x0000000000077919 */ /* 0x000e620000002100 */
[----:B------:R-:W2:Y:S06]  /*0020*/  LDCU UR4, c[0x0][0x564] ;  /* 0x0000ac80ff0477ac */ /* 0x000eac0008000800 */
[----:B------:R-:W3:Y:S01]  /*0030*/  S2UR UR5, SR_CTAID.X ;  /* 0x00000000000579c3 */ /* 0x000ee20000002500 */
[----:B------:R-:W-:Y:S01]  /*0040*/  HFMA2 R0, -RZ, RZ, 0, 0 ;  /* 0x00000000ff007431 */ /* 0x000fe200000001ff */
[----:B------:R-:W4:Y:S01]  /*0050*/  S2R R6, SR_TID.Y ;  /* 0x0000000000067919 */ /* 0x000f220000002200 */
[----:B------:R-:W1:Y:S01]  /*0060*/  LDCU.64 UR28, c[0x0][0x3b0] ;  /* 0x00007600ff1c77ac */ /* 0x000e620008000a00 */
[----:B0-----:R-:W-:Y:S01]  /*0070*/  IADD3 R1, PT, PT, R1, -0x8, RZ ;  /* 0xfffffff801017810 */ /* 0x001fe20007ffe0ff */
[----:B------:R-:W0:Y:S01]  /*0080*/  S2R R3, SR_CTAID.Y ;  /* 0x0000000000037919 */ /* 0x000e220000002600 */
[----:B------:R-:W5:Y:S02]  /*0090*/  LDCU.64 UR26, c[0x0][0x3a8] ;  /* 0x00007500ff1a77ac */ /* 0x000f640008000a00 */
[----:B------:R-:W3:Y:S01]  /*00a0*/  LDC R28, c[0x0][0x3a0] ;  /* 0x0000e800ff1c7b82 */ /* 0x000ee20000000800 */
[----:B------:R-:W4:Y:S01]  /*00b0*/  LDCU UR6, c[0x0][0x3b8] ;  /* 0x00007700ff0677ac */ /* 0x000f220008000800 */
[----:B--2---:R-:W-:Y:S01]  /*00c0*/  UISETP.NE.AND UP0, UPT, UR4, URZ, UPT ;  /* 0x000000ff0400728c */ /* 0x004fe2000bf05270 */
[----:B-1----:R-:W-:-:S02]  /*00d0*/  IMAD R5, R7, UR29, RZ ;  /* 0x0000001d07057c24 */ /* 0x002fc4000f8e02ff */
[----:B-----5:R-:W-:Y:S02]  /*00e0*/  IMAD R9, R7, UR26, RZ ;  /* 0x0000001a07097c24 */ /* 0x020fe4000f8e02ff */
[C---:B----4-:R-:W-:Y:S02]  /*00f0*/  IMAD R5, R6.reuse, UR6, R5 ;  /* 0x0000000606057c24 */ /* 0x050fe4000f8e0205 */
[----:B------:R-:W-:Y:S02]  /*0100*/  IMAD R2, R6, UR27, R9 ;  /* 0x0000001b06027c24 */ /* 0x000fe4000f8e0209 */
[----:B---3--:R-:W-:Y:S02]  /*0110*/  IMAD R29, R28, UR5, R5 ;  /* 0x000000051c1d7c24 */ /* 0x008fe4000f8e0205 */
[----:B0-----:R-:W-:Y:S01]  /*0120*/  IMAD R9, R3, UR28, R2 ;  /* 0x0000001c03097c24 */ /* 0x001fe2000f8e0202 */
        /* <DEDUP_REMOVED lines=8> */
[----:B-1----:R-:W-:-:S05]  /*01b0*/  SHF.R.U32.HI R5, RZ, UR5, R4 ;  /* 0x00000005ff057c19 */ /* 0x002fca0008011604 */
[----:B------:R-:W-:-:S04]  /*01c0*/  IMAD.MOV R11, RZ, RZ, -R5 ;  /* 0x000000ffff0b7224 */ /* 0x000fc800078e0a05 */
[----:B------:R-:W-:-:S04]  /*01d0*/  IMAD R0, R11, UR6, R29 ;  /* 0x000000060b007c24 */ /* 0x000fc8000f8e021d */
[----:B--2---:R-:W-:Y:S01]  /*01e0*/  IMAD R0, R0, UR8, RZ ;  /* 0x0000000800007c24 */ /* 0x004fe2000f8e02ff */
[----:B------:R-:W-:Y:S06]  /*01f0*/  BRA.U !UP0, `(.L_x_2316) ;  /* 0x0000001108247547 */ /* 0x000fec000b800000 */
[----:B------:R-:W0:Y:S01]  /*0200*/  LDCU.64 UR6, c[0x0][0x578] ;  /* 0x0000af00ff0677ac */ /* 0x000e220008000a00 */
[----:B------:R-:W-:Y:S01]  /*0210*/  MOV R4, RZ ;  /* 0x000000ff00047202 */ /* 0x000fe20000000f00 */
[----:B------:R-:W-:Y:S01]  /*0220*/  UISETP.LT.U32.AND UP0, UPT, UR4, 0x18, UPT ;  /* 0x000000180400788c */ /* 0x000fe2000bf01070 */
[----:B------:R-:W1:Y:S03]  /*0230*/  LDCU UR5, c[0x0][0x574] ;  /* 0x0000ae80ff0577ac */ /* 0x000e660008000800 */
[----:B------:R-:W-:-:S04]  /*0240*/  USEL UR4, UR4, 0x18, UP0 ;  /* 0x0000001804047887 */ /* 0x000fc80008000000 */
[----:B------:R-:W-:Y:S01]  /*0250*/  UIADD3 UR4, UPT, UPT, UR4, 0x1, URZ ;  /* 0x0000000104047890 */ /* 0x000fe2000fffe0ff */
[----:B0-----:R-:W-:Y:S01]  /*0260*/  IMAD.HI.U32 R10, R5, UR6, R4 ;  /* 0x00000006050a7c27 */ /* 0x001fe2000f8e0004 */
[----:B------:R-:W0:Y:S04]  /*0270*/  LDCU UR6, c[0x0][0x6a0] ;  /* 0x0000d400ff0677ac */ /* 0x000e280008000800 */
[----:B------:R-:W-:Y:S01]  /*0280*/  SHF.R.U32.HI R11, RZ, UR7, R10 ;  /* 0x00000007ff0b7c19 */ /* 0x000fe2000801160a */
[----:B------:R-:W-:-:S03]  /*0290*/  UISETP.NE.AND UP0, UPT, UR4, 0x2, UPT ;  /* 0x000000020400788c */ /* 0x000fc6000bf05270 */
[----:B------:R-:W-:-:S05]  /*02a0*/  IADD3 R4, PT, PT, -R11, RZ, RZ ;  /* 0x000000ff0b047210 */ /* 0x000fca0007ffe1ff */
[----:B-1----:R-:W-:-:S04]  /*02b0*/  IMAD R5, R4, UR5, R5 ;  /* 0x0000000504057c24 */ /* 0x002fc8000f8e0205 */
[----:B0-----:R-:W-:Y:S01]  /*02c0*/  IMAD R0, R5, UR6, R0 ;  /* 0x0000000605007c24 */ /* 0x001fe2000f8e0200 */
        /* <DEDUP_REMOVED lines=252> */
.L_x_2316:
[----:B------:R-:W0:Y:S01]  /*1290*/  LDCU UR5, c[0x0][0x394] ;  /* 0x00007280ff0577ac */ /* 0x000e220008000800 */
[----:B------:R-:W-:Y:S01]  /*12a0*/  BSSY.RECONVERGENT B0, `(.L_x_2317) ;  /* 0x0000a52000007945 */ /* 0x000fe20003800200 */
[----:B------:R-:W-:Y:S01]  /*12b0*/  MOV R27, RZ ;  /* 0x000000ff001b7202 */ /* 0x000fe20000000f00 */
[----:B------:R-:W1:Y:S01]  /*12c0*/  LDCU UR4, c[0x0][0x398] ;  /* 0x00007300ff0477ac */ /* 0x000e620008000800 */
[----:B------:R-:W-:Y:S01]  /*12d0*/  MOV R2, RZ ;  /* 0x000000ff00027202 */ /* 0x000fe20000000f00 */
[----:B------:R-:W2:Y:S01]  /*12e0*/  LDCU.64 UR36, c[0x0][0x358] ;  /* 0x00006b00ff2477ac */ /* 0x000ea20008000a00 */
[----:B0-----:R-:W-:-:S04]  /*12f0*/  MOV R21, UR5 ;  /* 0x0000000500157c02 */ /* 0x001fc80008000f00 */
[----:B------:R-:W-:-:S04]  /*1300*/  ISETP.GE.U32.AND P0, PT, R9, R21, PT ;  /* 0x000000150900720c */ /* 0x000fc80003f06070 */
[----:B-1----:R-:W-:-:S13]  /*1310*/  ISETP.GE.U32.OR P0, PT, R29, UR4, P0 ;  /* 0x000000041d007c0c */ /* 0x002fda0008706470 */
[----:B--2---:R-:W-:Y:S05]  /*1320*/  @P0 BRA `(.L_x_2318) ;  /* 0x000000a400240947 */ /* 0x004fea0003800000 */
[----:B------:R-:W0:Y:S01]  /*1330*/  LDCU.U8 UR6, c[0x0][0x3c8] ;  /* 0x00007900ff0677ac */ /* 0x000e220008000000 */
[----:B------:R-:W1:Y:S01]  /*1340*/  LDCU.64 UR4, c[0x0][0x760] ;  /* 0x0000ec00ff0477ac */ /* 0x000e620008000a00 */
[----:B0-----:R-:W-:Y:S01]  /*1350*/  UISETP.NE.AND UP0, UPT, UR6, URZ, UPT ;  /* 0x000000ff0600728c */ /* 0x001fe2000bf05270 */
[----:B-1----:R-:W-:-:S04]  /*1360*/  IADD3 R16, P0, PT, R0, UR4, RZ ;  /* 0x0000000400107c10 */ /* 0x002fc8000ff1e0ff */
[----:B------:R-:W-:Y:S01]  /*1370*/  MOV R4, R16 ;  /* 0x0000001000047202 */ /* 0x000fe20000000f00 */
[----:B------:R-:W-:-:S05]  /*1380*/  IMAD.X R17, RZ, RZ, UR5, P0 ;  /* 0x00000005ff117e24 */ /* 0x000fca00080e06ff */
[----:B------:R-:W-:Y:S01]  /*1390*/  MOV R5, R17 ;  /* 0x0000001100057202 */ /* 0x000fe20000000f00 */
[----:B------:R-:W-:Y:S06]  /*13a0*/  BRA.U !UP0, `(.L_x_2319) ;  /* 0x0000000508c07547 */ /* 0x000fec000b800000 */
[----:B------:R-:W0:Y:S01]  /*13b0*/  LDC R18, c[0x0][0x388] ;  /* 0x0000e200ff127b82 */ /* 0x000e220000000800 */
[----:B------:R-:W1:Y:S01]  /*13c0*/  LDCU UR4, c[0x0][0x394] ;  /* 0x00007280ff0477ac */ /* 0x000e620008000800 */
[----:B------:R-:W-:Y:S01]  /*13d0*/  SHF.R.U32.HI R16, RZ, 0x3, R16 ;  /* 0x00000003ff107819 */ /* 0x000fe20000011610 */
[----:B------:R-:W-:Y:S03]  /*13e0*/  BSSY.RECONVERGENT B1, `(.L_x_2320) ;  /* 0x0000025000017945 */ /* 0x000fe60003800200 */
[----:B------:R-:W-:Y:S02]  /*13f0*/  LOP3.LUT P0, R8, R16, 0x3, RZ, 0xc0, !PT ;  /* 0x0000000310087812 */ /* 0x000fe4000780c0ff */
[----:B------:R-:W2:Y:S01]  /*1400*/  LDC R17, c[0x0][0x38c] ;  /* 0x0000e300ff117b82 */ /* 0x000ea20000000800 */
[----:B-1----:R-:W-:Y:S01]  /*1410*/  MOV R16, UR4 ;  /* 0x0000000400107c02 */ /* 0x002fe20008000f00 */
[----:B0-----:R-:W-:Y:S01]  /*1420*/  IMAD.MOV.U32 R22, RZ, RZ, R18 ;  /* 0x000000ffff167224 */ /* 0x001fe200078e0012 */
[----:B--2---:R-:W-:-:S02]  /*1430*/  MOV R2, R17 ;  /* 0x0000001100027202 */ /* 0x004fc40000000f00 */
[----:B------:R-:W-:-:S06]  /*1440*/  MOV R0, R17 ;  /* 0x0000001100007202 */ /* 0x000fcc0000000f00 */
[----:B------:R-:W-:Y:S05]  /*1450*/  @!P0 BRA `(.L_x_2321) ;  /* 0x0000000000748947 */ /* 0x000fea0003800000 */
[C---:B------:R-:W-:Y:S01]  /*1460*/  ISETP.GT.U32.AND P0, PT, R7.reuse, 0x3, PT ;  /* 0x000000030700780c */ /* 0x040fe20003f04070 */
[----:B------:R-:W-:Y:S01]  /*1470*/  BSSY.RECONVERGENT B2, `(.L_x_2322) ;  /* 0x0000018000027945 */ /* 0x000fe20003800200 */
[----:B------:R-:W-:Y:S01]  /*1480*/  IADD3 R11, PT, PT, -R8, RZ, RZ ;  /* 0x000000ff080b7210 */ /* 0x000fe20007ffe1ff */
[----:B------:R-:W-:Y:S01]  /*1490*/  IMAD.MOV.U32 R22, RZ, RZ, R18 ;  /* 0x000000ffff167224 */ /* 0x000fe200078e0012 */
[----:B------:R-:W-:Y:S02]  /*14a0*/  ISETP.LT.U32.OR P0, PT, R7, R8, P0 ;  /* 0x000000080700720c */ /* 0x000fe40000701470 */
[----:B------:R-:W-:Y:S01]  /*14b0*/  MOV R0, R17 ;  /* 0x0000001100007202 */ /* 0x000fe20000000f00 */
[----:B------:R-:W-:-:S10]  /*14c0*/  IMAD.WIDE R4, R11, 0x8, R4 ;  /* 0x000000080b047825 */ /* 0x000fd400078e0204 */
[----:B------:R-:W-:Y:S05]  /*14d0*/  @P0 BRA `(.L_x_2323) ;  /* 0x0000000000440947 */ /* 0x000fea0003800000 */
[----:B------:R-:W-:Y:S02]  /*14e0*/  ISETP.NE.AND P0, PT, RZ, UR27, PT ;  /* 0x0000001bff007c0c */ /* 0x000fe4000bf05270 */
[----:B------:R-:W-:Y:S02]  /*14f0*/  ISETP.NE.AND P1, PT, R6, RZ, PT ;  /* 0x000000ff0600720c */ /* 0x000fe40003f25270 */
[----:B------:R-:W-:Y:S02]  /*1500*/  MOV R22, R18 ;  /* 0x0000001200167202 */ /* 0x000fe40000000f00 */
[----:B------:R-:W-:-:S09]  /*1510*/  MOV R0, R17 ;  /* 0x0000001100007202 */ /* 0x000fd20000000f00 */
[----:B------:R-:W-:Y:S05]  /*1520*/  @P0 BRA P1, `(.L_x_2323) ;  /* 0x0000000000300947 */ /* 0x000fea0000800000 */
[----:B------:R-:W-:Y:S01]  /*1530*/  ISETP.NE.AND P0, PT, RZ, UR28, PT ;  /* 0x0000001cff007c0c */ /* 0x000fe2000bf05270 */
[----:B------:R-:W-:Y:S01]  /*1540*/  IMAD.MOV.U32 R22, RZ, RZ, R18 ;  /* 0x000000ffff167224 */ /* 0x000fe200078e0012 */
[----:B------:R-:W-:Y:S02]  /*1550*/  ISETP.NE.AND P1, PT, R3, RZ, PT ;  /* 0x000000ff0300720c */ /* 0x000fe40003f25270 */
[----:B------:R-:W-:-:S11]  /*1560*/  MOV R0, R17 ;  /* 0x0000001100007202 */ /* 0x000fd60000000f00 */
[----:B------:R-:W-:Y:S05]  /*1570*/  @P0 BRA P1, `(.L_x_2323) ;  /* 0x00000000001c0947 */ /* 0x000fea0000800000 */
[----:B------:R-:W-:Y:S01]  /*1580*/  IMAD.WIDE.U32 R10, R7, 0x8, R4 ;  /* 0x00000008070a7825 */ /* 0x000fe200078e0004 */
[----:B------:R-:W0:Y:S05]  /*1590*/  LDCU.64 UR4, c[0x0][0x388] ;  /* 0x00007100ff0477ac */ /* 0x000e2a0008000a00 */
[----:B------:R-:W0:Y:S02]  /*15a0*/  LDG.E.64 R10, desc[UR36][R10.64] ;  /* 0x000000240a0a7981 */ /* 0x000e24000c1e1b00 */
[C---:B0-----:R-:W-:Y:S01]  /*15b0*/  FMUL.FTZ R13, R11.reuse, UR5 ;  /* 0x000000050b0d7c20 */ /* 0x041fe20008410000 */
[----:B------:R-:W-:-:S03]  /*15c0*/  FMUL.FTZ R15, R11, UR4 ;  /* 0x000000040b0f7c20 */ /* 0x000fc60008410000 */
[C---:B------:R-:W-:Y:S01]  /*15d0*/  FFMA.FTZ R22, R10.reuse, UR4, -R13 ;  /* 0x000000040a167c23 */ /* 0x040fe2000801080d */
[----:B------:R-:W-:-:S07]  /*15e0*/  FFMA.FTZ R0, R10, UR5, R15 ;  /* 0x000000050a007c23 */ /* 0x000fce000801000f */
.L_x_2323:
[----:B------:R-:W-:Y:S05]  /*15f0*/  BSYNC.RECONVERGENT B2 ;  /* 0x0000000000027941 */ /* 0x000fea0003800200 */
.L_x_2322:
[----:B------:R-:W-:Y:S02]  /*1600*/  IADD3 R4, P0, PT, R4, 0x20, RZ ;  /* 0x0000002004047810 */ /* 0x000fe40007f1e0ff */
[----:B------:R-:W-:Y:S02]  /*1610*/  IADD3 R16, PT, PT, R8, -0x4, R21 ;  /* 0xfffffffc08107810 */ /* 0x000fe40007ffe015 */
[----:B------:R-:W-:-:S09]  /*1620*/  IADD3.X R5, PT, PT, RZ, R5, RZ, P0, !PT ;  /* 0x00000005ff057210 */ /* 0x000fd200007fe4ff */
.L_x_2321:
[----:B------:R-:W-:Y:S05]  /*1630*/  BSYNC.RECONVERGENT B1 ;  /* 0x0000000000017941 */ /* 0x000fea0003800200 */
.L_x_2320:
[----:B------:R-:W-:Y:S01]  /*1640*/  LEA R11, R9, 0x3, 0x2 ;  /* 0x00000003090b7811 */ /* 0x000fe200078e10ff */
[----:B------:R-:W-:Y:S01]  /*1650*/  BSSY.RECONVERGENT B1, `(.L_x_2324) ;  /* 0x0000025000017945 */ /* 0x000fe20003800200 */
[----:B------:R-:W-:Y:S01]  /*1660*/  MOV R8, R18 ;  /* 0x0000001200087202 */ /* 0x000fe20000000f00 */
[----:B------:R-:W-:Y:S01]  /*1670*/  IMAD.MOV.U32 R19, RZ, RZ, R17 ;  /* 0x000000ffff137224 */ /* 0x000fe200078e0011 */
[----:B------:R-:W-:Y:S02]  /*1680*/  ISETP.GE.U32.AND P0, PT, R11, R16, PT ;  /* 0x000000100b00720c */ /* 0x000fe40003f06070 */
[----:B------:R-:W-:-:S11]  /*1690*/  MOV R23, R18 ;  /* 0x0000001200177202 */ /* 0x000fd60000000f00 */
[----:B------:R-:W-:Y:S05]  /*16a0*/  @P0 BRA `(.L_x_2325) ;  /* 0x00000000007c0947 */ /* 0x000fea0003800000 */
[----:B------:R-:W-:Y:S01]  /*16b0*/  BSSY.RECONVERGENT B2, `(.L_x_2326) ;  /* 0x000001d000027945 */ /* 0x000fe20003800200 */
[----:B------:R-:W-:Y:S01]  /*16c0*/  MOV R21, R9 ;  /* 0x0000000900157202 */ /* 0x000fe20000000f00 */
[----:B------:R-:W-:Y:S01]  /*16d0*/  IMAD.MOV.U32 R20, RZ, RZ, R18 ;  /* 0x000000ffff147224 */ /* 0x000fe200078e0012 */
[----:B------:R-:W-:Y:S02]  /*16e0*/  MOV R19, R17 ;  /* 0x0000001100137202 */ /* 0x000fe40000000f00 */
[----:B------:R-:W-:-:S07]  /*16f0*/  MOV R23, R18 ;  /* 0x0000001200177202 */ /* 0x000fce0000000f00 */
.L_x_2327:
[C---:B------:R-:W-:Y:S01]  /*1700*/  IMAD.WIDE.U32 R8, R21.reuse, 0x20, R4 ;  /* 0x0000002015087825 */ /* 0x040fe200078e0004 */
[----:B------:R-:W0:Y:S05]  /*1710*/  LDCU UR4, c[0x0][0x39c] ;  /* 0x00007380ff0477ac */ /* 0x000e2a0008000800 */
[----:B------:R-:W2:Y:S01]  /*1720*/  LDG.E.ENL2.256 R12, R8, desc[UR36][R8.64] ;  /* 0xfe0000240808797e */ /* 0x000ea2000812190c */
[----:B0-----:R-:W-:Y:S01]  /*1730*/  IADD3 R21, PT, PT, R21, UR4, RZ ;  /* 0x0000000415157c10 */ /* 0x001fe2000fffe0ff */
[C---:B--2---:R-:W-:Y:S01]  /*1740*/  FMUL.FTZ R27, R9.reuse, R22 ;  /* 0x00000016091b7220 */ /* 0x044fe20000410000 */
[----:B------:R-:W-:Y:S01]  /*1750*/  FMUL.FTZ R25, R9, R0 ;  /* 0x0000000009197220 */ /* 0x000fe20000410000 */
[C---:B------:R-:W-:Y:S01]  /*1760*/  FMUL.FTZ R9, R13.reuse, R17 ;  /* 0x000000110d097220 */ /* 0x040fe20000410000 */
[----:B------:R-:W-:Y:S01]  /*1770*/  FMUL.FTZ R24, R13, R18 ;  /* 0x000000120d187220 */ /* 0x000fe20000410000 */
[C---:B------:R-:W-:Y:S01]  /*1780*/  FFMA.FTZ R0, R8.reuse, R0, R27 ;  /* 0x0000000008007223 */ /* 0x040fe2000001001b */
[----:B------:R-:W-:Y:S01]  /*1790*/  LEA R27, R21, 0x3, 0x2 ;  /* 0x00000003151b7811 */ /* 0x000fe200078e10ff */
[----:B------:R-:W-:Y:S01]  /*17a0*/  FFMA.FTZ R22, R8, R22, -R25 ;  /* 0x0000001608167223 */ /* 0x000fe20000010819 */
[C---:B------:R-:W-:Y:S01]  /*17b0*/  FMUL.FTZ R25, R11.reuse, R19 ;  /* 0x000000130b197220 */ /* 0x040fe20000410000 */
[-C--:B------:R-:W-:Y:S01]  /*17c0*/  FMUL.FTZ R11, R11, R23.reuse ;  /* 0x000000170b0b7220 */ /* 0x080fe20000410000 */
[----:B------:R-:W-:Y:S01]  /*17d0*/  ISETP.GE.U32.AND P0, PT, R27, R16, PT ;  /* 0x000000101b00720c */ /* 0x000fe20003f06070 */
[----:B------:R-:W-:Y:S01]  /*17e0*/  FFMA.FTZ R8, R12, R18, -R9 ;  /* 0x000000120c087223 */ /* 0x000fe20000010809 */
[C---:B------:R-:W-:Y:S01]  /*17f0*/  FFMA.FTZ R23, R10.reuse, R23, -R25 ;  /* 0x000000170a177223 */ /* 0x040fe20000010819 */
[C---:B------:R-:W-:Y:S01]  /*1800*/  FMUL.FTZ R25, R15.reuse, R2 ;  /* 0x000000020f197220 */ /* 0x040fe20000410000 */
[-C--:B------:R-:W-:Y:S01]  /*1810*/  FMUL.FTZ R15, R15, R20.reuse ;  /* 0x000000140f0f7220 */ /* 0x080fe20000410000 */
[----:B------:R-:W-:Y:S01]  /*1820*/  FFMA.FTZ R19, R10, R19, R11 ;  /* 0x000000130a137223 */ /* 0x000fe2000001000b */
[----:B------:R-:W-:Y:S01]  /*1830*/  FFMA.FTZ R17, R12, R17, R24 ;  /* 0x000000110c117223 */ /* 0x000fe20000010018 */
[C---:B------:R-:W-:Y:S01]  /*1840*/  FFMA.FTZ R20, R14.reuse, R20, -R25 ;  /* 0x000000140e147223 */ /* 0x040fe20000010819 */
[----:B------:R-:W-:Y:S01]  /*1850*/  FFMA.FTZ R2, R14, R2, R15 ;  /* 0x000000020e027223 */ /* 0x000fe2000001000f */
[----:B------:R-:W-:-:S04]  /*1860*/  MOV R18, R8 ;  /* 0x0000000800127202 */ /* 0x000fc80000000f00 */
[----:B------:R-:W-:Y:S05]  /*1870*/  @!P0 BRA `(.L_x_2327) ;  /* 0xfffffffc00a08947 */ /* 0x000fea000383ffff */
[----:B------:R-:W-:Y:S05]  /*1880*/  BSYNC.RECONVERGENT B2 ;  /* 0x0000000000027941 */ /* 0x000fea0003800200 */
.L_x_2326:
[----:B------:R-:W-:-:S07]  /*1890*/  IMAD.MOV.U32 R18, RZ, RZ, R20 ;  /* 0x000000ffff127224 */ /* 0x000fce00078e0014 */
.L_x_2325:
[----:B------:R-:W-:Y:S05]  /*18a0*/  BSYNC.RECONVERGENT B1 ;  /* 0x0000000000017941 */ /* 0x000fea0003800200 */
.L_x_2324:
[----:B------:R-:W-:Y:S01]  /*18b0*/  ISETP.NE.AND P0, PT, RZ, UR27, PT ;  /* 0x0000001bff007c0c */ /* 0x000fe2000bf05270 */
[----:B------:R-:W-:Y:S01]  /*18c0*/  BSSY.RECONVERGENT B1, `(.L_x_2328) ;  /* 0x0000011000017945 */ /* 0x000fe20003800200 */
[----:B------:R-:W-:Y:S02]  /*18d0*/  ISETP.NE.AND P1, PT, RZ, UR28, PT ;  /* 0x0000001cff007c0c */ /* 0x000fe4000bf25270 */
[----:B------:R-:W-:Y:S02]  /*18e0*/  ISETP.NE.AND P0, PT, R6, RZ, P0 ;  /* 0x000000ff0600720c */ /* 0x000fe40000705270 */
[----:B------:R-:W-:-:S04]  /*18f0*/  ISETP.NE.AND P1, PT, R3, RZ, P1 ;  /* 0x000000ff0300720c */ /* 0x000fc80000f25270 */
[----:B------:R-:W-:-:S13]  /*1900*/  PLOP3.LUT P0, PT, P0, P1, PT, 0xf8, 0x8f ;  /* 0x00000000008f781c */ /* 0x000fda0000703f70 */
[----:B------:R-:W-:Y:S05]  /*1910*/  @P0 BRA `(.L_x_2329) ;  /* 0x00000000002c0947 */ /* 0x000fea0003800000 */
[----:B------:R-:W-:-:S04]  /*1920*/  LOP3.LUT R6, R16, 0xfffffffc, RZ, 0xc0, !PT ;  /* 0xfffffffc10067812 */ /* 0x000fc800078ec0ff */
[----:B------:R-:W-:-:S04]  /*1930*/  IADD3 R7, PT, PT, R6, R7, RZ ;  /* 0x0000000706077210 */ /* 0x000fc80007ffe0ff */
[----:B------:R-:W-:-:S13]  /*1940*/  ISETP.GE.U32.AND P0, PT, R7, R16, PT ;  /* 0x000000100700720c */ /* 0x000fda0003f06070 */
[----:B------:R-:W-:Y:S05]  /*1950*/  @P0 BRA `(.L_x_2329) ;  /* 0x00000000001c0947 */ /* 0x000fea0003800000 */
[----:B------:R-:W-:-:S06]  /*1960*/  IMAD.WIDE R4, R7, 0x8, R4 ;  /* 0x0000000807047825 */ /* 0x000fcc00078e0204 */
[----:B------:R-:W2:Y:S02]  /*1970*/  LDG.E.64 R4, desc[UR36][R4.64] ;  /* 0x0000002404047981 */ /* 0x000ea4000c1e1b00 */
[C---:B--2---:R-:W-:Y:S01]  /*1980*/  FMUL.FTZ R3, R0.reuse, R5 ;  /* 0x0000000500037220 */ /* 0x044fe20000410000 */
[----:B------:R-:W-:-:S03]  /*1990*/  FMUL.FTZ R0, R0, R4 ;  /* 0x0000000400007220 */ /* 0x000fc60000410000 */
[C---:B------:R-:W-:Y:S01]  /*19a0*/  FFMA.FTZ R3, R22.reuse, R4, -R3 ;  /* 0x0000000416037223 */ /* 0x040fe20000010803 */
[----:B------:R-:W-:-:S04]  /*19b0*/  FFMA.FTZ R0, R22, R5, R0 ;  /* 0x0000000516007223 */ /* 0x000fc80000010000 */
[----:B------:R-:W-:-:S07]  /*19c0*/  MOV R22, R3 ;  /* 0x0000000300167202 */ /* 0x000fce0000000f00 */
.L_x_2329:
[----:B------:R-:W-:Y:S05]  /*19d0*/  BSYNC.RECONVERGENT B1 ;  /* 0x0000000000017941 */ /* 0x000fea0003800200 */
.L_x_2328:
[C---:B------:R-:W-:Y:S01]  /*19e0*/  FMUL.FTZ R4, R19.reuse, R0 ;  /* 0x0000000013047220 */ /* 0x040fe20000410000 */
[----:B------:R-:W-:-:S03]  /*19f0*/  FMUL.FTZ R19, R19, R22 ;  /* 0x0000001613137220 */ /* 0x000fc60000410000 */
[C---:B------:R-:W-:Y:S01]  /*1a00*/  FFMA.FTZ R4, R23.reuse, R22, -R4 ;  /* 0x0000001617047223 */ /* 0x040fe20000010804 */
        /* <DEDUP_REMOVED lines=8> */
[----:B------:R-:W-:Y:S01]  /*1a90*/  FFMA.FTZ R27, R19, R18, R4 ;  /* 0x00000012131b7223 */ /* 0x000fe20000010004 */
[----:B------:R-:W-:Y:S06]  /*1aa0*/  BRA `(.L_x_2318) ;  /* 0x0000009c00447947 */ /* 0x000fec0003800000 */
.L_x_2319:
[----:B------:R-:W0:Y:S08]  /*1ab0*/  LDC R2, c[0x0][0x500] ;  /* 0x00014000ff027b82 */ /* 0x000e300000000800 */
[----:B------:R-:W1:Y:S01]  /*1ac0*/  LDC R7, c[0x0][0x3d0] ;  /* 0x0000f400ff077b82 */ /* 0x000e620000000800 */
[----:B0-----:R-:W-:-:S04]  /*1ad0*/  SHF.R.U32.HI R2, RZ, 0x3, R2 ;  /* 0x00000003ff027819 */ /* 0x001fc80000011602 */
[----:B------:R-:W-:-:S04]  /*1ae0*/  ISETP.NE.AND P0, PT, R2, 0x1, PT ;  /* 0x000000010200780c */ /* 0x000fc80003f05270 */
[----:B-1----:R-:W-:-:S13]  /*1af0*/  ISETP.NE.OR P0, PT, R7, 0x1, P0 ;  /* 0x000000010700780c */ /* 0x002fda0000705670 */
[----:B------:R-:W-:Y:S05]  /*1b00*/  @P0 BRA `(.L_x_2330) ;  /* 0x0000000400d80947 */ /* 0x000fea0003800000 */
[----:B------:R-:W0:Y:S01]  /*1b10*/  LDC R0, c[0x0][0x39c] ;  /* 0x0000e700ff007b82 */ /* 0x000e220000000800 */
[----:B------:R-:W-:Y:S01]  /*1b20*/  BSSY.RECONVERGENT B1, `(.L_x_2331) ;  /* 0x0000037000017945 */ /* 0x000fe20003800200 */
[----:B------:R-:W-:Y:S02]  /*1b30*/  CS2R R16, SRZ ;  /* 0x0000000000107805 */ /* 0x000fe4000001ff00 */
[----:B------:R-:W-:Y:S02]  /*1b40*/  CS2R R14, SRZ ;  /* 0x00000000000e7805 */ /* 0x000fe4000001ff00 */
[----:B------:R-:W-:Y:S02]  /*1b50*/  CS2R R18, SRZ ;  /* 0x0000000000127805 */ /* 0x000fe4000001ff00 */
[----:B------:R-:W-:Y:S01]  /*1b60*/  CS2R R12, SRZ ;  /* 0x00000000000c7805 */ /* 0x000fe2000001ff00 */
[----:B------:R-:W1:Y:S08]  /*1b70*/  LDC R10, c[0x0][0x388] ;  /* 0x0000e200ff0a7b82 */ /* 0x000e700000000800 */
[----:B------:R-:W2:Y:S01]  /*1b80*/  LDC R3, c[0x0][0x38c] ;  /* 0x0000e300ff037b82 */ /* 0x000ea20000000800 */
[----:B0-----:R-:W-:-:S05]  /*1b90*/  IMAD R2, R0, 0x3, R9 ;  /* 0x0000000300027824 */ /* 0x001fca00078e0209 */
[----:B------:R-:W-:Y:S02]  /*1ba0*/  ISETP.GE.U32.AND P0, PT, R2, R21, PT ;  /* 0x000000150200720c */ /* 0x000fe40003f06070 */
[----:B------:R-:W-:Y:S01]  /*1bb0*/  MOV R2, R9 ;  /* 0x0000000900027202 */ /* 0x000fe20000000f00 */
[----:B-1----:R-:W-:Y:S01]  /*1bc0*/  IMAD.MOV.U32 R9, RZ, RZ, R10 ;  /* 0x000000ffff097224 */ /* 0x002fe200078e000a */
[-C--:B------:R-:W-:Y:S02]  /*1bd0*/  MOV R11, R10.reuse ;  /* 0x0000000a000b7202 */ /* 0x080fe40000000f00 */
[----:B------:R-:W-:Y:S02]  /*1be0*/  MOV R20, R10 ;  /* 0x0000000a00147202 */ /* 0x000fe40000000f00 */
[-C--:B--2---:R-:W-:Y:S01]  /*1bf0*/  MOV R6, R3.reuse ;  /* 0x0000000300067202 */ /* 0x084fe20000000f00 */
[----:B------:R-:W-:Y:S01]  /*1c00*/  IMAD.MOV.U32 R7, RZ, RZ, R3 ;  /* 0x000000ffff077224 */ /* 0x000fe200078e0003 */
[----:B------:R-:W-:-:S03]  /*1c10*/  MOV R8, R3 ;  /* 0x0000000300087202 */ /* 0x000fc60000000f00 */
[----:B------:R-:W-:Y:S05]  /*1c20*/  @P0 BRA `(.L_x_2332) ;  /* 0x0000000000980947 */ /* 0x000fea0003800000 */
[----:B------:R-:W-:Y:S01]  /*1c30*/  BSSY.RECONVERGENT B2, `(.L_x_2332) ;  /* 0x0000025000027945 */ /* 0x000fe20003800200 */
[-C--:B------:R-:W-:Y:S01]  /*1c40*/  MOV R7, R3.reuse ;  /* 0x0000000300077202 */ /* 0x080fe20000000f00 */
[----:B------:R-:W-:Y:S01]  /*1c50*/  IMAD.MOV.U32 R9, RZ, RZ, R10 ;  /* 0x000000ffff097224 */ /* 0x000fe200078e000a */
[----:B------:R-:W-:Y:S02]  /*1c60*/  MOV R8, R3 ;  /* 0x0000000300087202 */ /* 0x000fe40000000f00 */
[-C--:B------:R-:W-:Y:S02]  /*1c70*/  MOV R11, R10.reuse ;  /* 0x0000000a000b7202 */ /* 0x080fe40000000f00 */
[----:B------:R-:W-:-:S07]  /*1c80*/  MOV R20, R10 ;  /* 0x0000000a00147202 */ /* 0x000fce0000000f00 */
.L_x_2333:
[C---:B------:R-:W-:Y:S01]  /*1c90*/  IADD3 R19, PT, PT, R2.reuse, R0, RZ ;  /* 0x0000000002137210 */ /* 0x040fe20007ffe0ff */
[----:B------:R-:W-:-:S04]  /*1ca0*/  IMAD.WIDE.U32 R12, R2, 0x8, R4 ;  /* 0x00000008020c7825 */ /* 0x000fc800078e0004 */
[C---:B------:R-:W-:Y:S02]  /*1cb0*/  IMAD.IADD R15, R19.reuse, 0x1, R0 ;  /* 0x00000001130f7824 */ /* 0x040fe400078e0200 */
[--C-:B------:R-:W-:Y:S01]  /*1cc0*/  IMAD.WIDE.U32 R18, R19, 0x8, R4.reuse ;  /* 0x0000000813127825 */ /* 0x100fe200078e0004 */
[----:B------:R-:W2:Y:S02]  /*1cd0*/  LDG.E.64 R12, desc[UR36][R12.64] ;  /* 0x000000240c0c7981 */ /* 0x000ea4000c1e1b00 */
[C---:B------:R-:W-:Y:S01]  /*1ce0*/  IADD3 R23, PT, PT, R15.reuse, R0, RZ ;  /* 0x000000000f177210 */ /* 0x040fe20007ffe0ff */
[--C-:B------:R-:W-:Y:S02]  /*1cf0*/  IMAD.WIDE.U32 R14, R15, 0x8, R4.reuse ;  /* 0x000000080f0e7825 */ /* 0x100fe400078e0004 */
[----:B------:R-:W3:Y:S02]  /*1d00*/  LDG.E.64 R18, desc[UR36][R18.64] ;  /* 0x0000002412127981 */ /* 0x000ee4000c1e1b00 */
[----:B------:R-:W-:-:S02]  /*1d10*/  IMAD.WIDE.U32 R16, R23, 0x8, R4 ;  /* 0x0000000817107825 */ /* 0x000fc400078e0004 */
[----:B------:R-:W4:Y:S04]  /*1d20*/  LDG.E.64 R14, desc[UR36][R14.64] ;  /* 0x000000240e0e7981 */ /* 0x000f28000c1e1b00 */
[----:B------:R-:W5:Y:S01]  /*1d30*/  LDG.E.64 R16, desc[UR36][R16.64] ;  /* 0x0000002410107981 */ /* 0x000f62000c1e1b00 */
[----:B------:R-:W-:-:S05]  /*1d40*/  IADD3 R2, PT, PT, R23, R0, RZ ;  /* 0x0000000017027210 */ /* 0x000fca0007ffe0ff */
[----:B------:R-:W-:-:S05]  /*1d50*/  IMAD R22, R0, 0x3, R2 ;  /* 0x0000000300167824 */ /* 0x000fca00078e0202 */
[----:B------:R-:W-:Y:S01]  /*1d60*/  ISETP.GE.U32.AND P0, PT, R22, R21, PT ;  /* 0x000000151600720c */ /* 0x000fe20003f06070 */
[C---:B--2---:R-:W-:Y:S01]  /*1d70*/  FMUL.FTZ R23, R13.reuse, R3 ;  /* 0x000000030d177220 */ /* 0x044fe20000410000 */
[----:B------:R-:W-:-:S03]  /*1d80*/  FMUL.FTZ R22, R13, R20 ;  /* 0x000000140d167220 */ /* 0x000fc60000410000 */
[C---:B------:R-:W-:Y:S01]  /*1d90*/  FFMA.FTZ R20, R12.reuse, R20, -R23 ;  /* 0x000000140c147223 */ /* 0x040fe20000010817 */
[CC--:B---3--:R-:W-:Y:S01]  /*1da0*/  FMUL.FTZ R25, R19.reuse, R8.reuse ;  /* 0x0000000813197220 */ /* 0x0c8fe20000410000 */
[----:B------:R-:W-:Y:S01]  /*1db0*/  FMUL.FTZ R27, R19, R11 ;  /* 0x0000000b131b7220 */ /* 0x000fe20000410000 */
[----:B------:R-:W-:Y:S02]  /*1dc0*/  FFMA.FTZ R3, R12, R3, R22 ;  /* 0x000000030c037223 */ /* 0x000fe40000010016 */
[C---:B------:R-:W-:Y:S01]  /*1dd0*/  FFMA.FTZ R11, R18.reuse, R11, -R25 ;  /* 0x0000000b120b7223 */ /* 0x040fe20000010819 */
[----:B------:R-:W-:Y:S01]  /*1de0*/  FFMA.FTZ R8, R18, R8, R27 ;  /* 0x0000000812087223 */ /* 0x000fe2000001001b */
[C---:B----4-:R-:W-:Y:S01]  /*1df0*/  FMUL.FTZ R23, R15.reuse, R7 ;  /* 0x000000070f177220 */ /* 0x050fe20000410000 */
[-C--:B------:R-:W-:Y:S01]  /*1e00*/  FMUL.FTZ R22, R15, R9.reuse ;  /* 0x000000090f167220 */ /* 0x080fe20000410000 */
[C---:B-----5:R-:W-:Y:S01]  /*1e10*/  FMUL.FTZ R25, R17.reuse, R6 ;  /* 0x0000000611197220 */ /* 0x060fe20000410000 */
[-C--:B------:R-:W-:Y:S01]  /*1e20*/  FMUL.FTZ R27, R17, R10.reuse ;  /* 0x0000000a111b7220 */ /* 0x080fe20000410000 */
[C---:B------:R-:W-:Y:S01]  /*1e30*/  FFMA.FTZ R9, R14.reuse, R9, -R23 ;  /* 0x000000090e097223 */ /* 0x040fe20000010817 */
[----:B------:R-:W-:Y:S01]  /*1e40*/  FFMA.FTZ R7, R14, R7, R22 ;  /* 0x000000070e077223 */ /* 0x000fe20000010016 */
[C---:B------:R-:W-:Y:S01]  /*1e50*/  FFMA.FTZ R10, R16.reuse, R10, -R25 ;  /* 0x0000000a100a7223 */ /* 0x040fe20000010819 */
[----:B------:R-:W-:Y:S01]  /*1e60*/  FFMA.FTZ R6, R16, R6, R27 ;  /* 0x0000000610067223 */ /* 0x000fe2000001001b */
[----:B------:R-:W-:Y:S06]  /*1e70*/  @!P0 BRA `(.L_x_2333) ;  /* 0xfffffffc00848947 */ /* 0x000fec000383ffff */
[----:B------:R-:W-:Y:S05]  /*1e80*/  BSYNC.RECONVERGENT B2 ;  /* 0x0000000000027941 */ /* 0x000fea0003800200 */
.L_x_2332:
[----:B------:R-:W-:Y:S05]  /*1e90*/  BSYNC.RECONVERGENT B1 ;  /* 0x0000000000017941 */ /* 0x000fea0003800200 */
.L_x_2331:
[----:B------:R-:W-:Y:S01]  /*1ea0*/  ISETP.GE.U32.AND P0, PT, R2, R21, PT ;  /* 0x000000150200720c */ /* 0x000fe20003f06070 */
[----:B------:R-:W-:-:S12]  /*1eb0*/  BSSY.RECONVERGENT B1, `(.L_x_2334) ;  /* 0x0000012000017945 */ /* 0x000fd80003800200 */
[----:B------:R-:W-:Y:S05]  /*1ec0*/  @P0 BRA `(.L_x_2335) ;  /* 0x0000000000400947 */ /* 0x000fea0003800000 */
[----:B------:R-:W-:-:S06]  /*1ed0*/  IMAD.WIDE.U32 R12, R2, 0x8, R4 ;  /* 0x00000008020c7825 */ /* 0x000fcc00078e0004 */
[----:B------:R-:W5:Y:S01]  /*1ee0*/  LDG.E.64 R12, desc[UR36][R12.64] ;  /* 0x000000240c0c7981 */ /* 0x000f62000c1e1b00 */
[----:B------:R-:W-:-:S04]  /*1ef0*/  IADD3 R23, PT, PT, R2, R0, RZ ;  /* 0x0000000002177210 */ /* 0x000fc80007ffe0ff */
[----:B------:R-:W-:-:S13]  /*1f00*/  ISETP.GE.U32.AND P1, PT, R23, R21, PT ;  /* 0x000000151700720c */ /* 0x000fda0003f26070 */
[----:B------:R-:W-:Y:S05]  /*1f10*/  @P1 BRA `(.L_x_2335) ;  /* 0x00000000002c1947 */ /* 0x000fea0003800000 */
[----:B------:R-:W-:-:S06]  /*1f20*/  IMAD.WIDE.U32 R18, R23, 0x8, R4 ;  /* 0x0000000817127825 */ /* 0x000fcc00078e0004 */
[----:B------:R-:W5:Y:S01]  /*1f30*/  LDG.E.64 R18, desc[UR36][R18.64] ;  /* 0x0000002412127981 */ /* 0x000f62000c1e1b00 */
[----:B------:R-:W-:-:S05]  /*1f40*/  IMAD.IADD R23, R23, 0x1, R0 ;  /* 0x0000000117177824 */ /* 0x000fca00078e0200 */
[----:B------:R-:W-:-:S13]  /*1f50*/  ISETP.GE.U32.AND P1, PT, R23, R21, PT ;  /* 0x000000151700720c */ /* 0x000fda0003f26070 */
[----:B------:R-:W-:Y:S05]  /*1f60*/  @P1 BRA `(.L_x_2335) ;  /* 0x0000000000181947 */ /* 0x000fea0003800000 */
[C---:B------:R-:W-:Y:S01]  /*1f70*/  IADD3 R22, PT, PT, R23.reuse, R0, RZ ;  /* 0x0000000017167210 */ /* 0x040fe20007ffe0ff */
[----:B------:R-:W-:-:S03]  /*1f80*/  IMAD.WIDE.U32 R14, R23, 0x8, R4 ;  /* 0x00000008170e7825 */ /* 0x000fc600078e0004 */
[----:B------:R-:W-:-:S03]  /*1f90*/  ISETP.GE.U32.AND P1, PT, R22, R21, PT ;  /* 0x000000151600720c */ /* 0x000fc60003f26070 */
[----:B------:R-:W5:Y:S10]  /*1fa0*/  LDG.E.64 R14, desc[UR36][R14.64] ;  /* 0x000000240e0e7981 */ /* 0x000f74000c1e1b00 */
[----:B------:R-:W-:-:S05]  /*1fb0*/  @!P1 IMAD.WIDE.U32 R4, R22, 0x8, R4 ;  /* 0x0000000816049825 */ /* 0x000fca00078e0004 */
[----:B------:R0:W5:Y:S02]  /*1fc0*/  @!P1 LDG.E.64 R16, desc[UR36][R4.64] ;  /* 0x0000002404109981 */ /* 0x000164000c1e1b00 */
.L_x_2335:
[----:B------:R-:W-:Y:S05]  /*1fd0*/  BSYNC.RECONVERGENT B1 ;  /* 0x0000000000017941 */ /* 0x000fea0003800200 */
.L_x_2334:
[----:B------:R-:W-:Y:S04]  /*1fe0*/  BSSY.RECONVERGENT B1, `(.L_x_2336) ;  /* 0x000001b000017945 */ /* 0x000fe80003800200 */
[----:B------:R-:W-:Y:S05]  /*1ff0*/  @P0 BRA `(.L_x_2337) ;  /* 0x0000000000640947 */ /* 0x000fea0003800000 */
[----:B0-----:R-:W-:Y:S01]  /*2000*/  IADD3 R4, PT, PT, R2, R0, RZ ;  /* 0x0000000002047210 */ /* 0x001fe20007ffe0ff */
[CC--:B-----5:R-:W-:Y:S01]  /*2010*/  FMUL.FTZ R5, R3.reuse, R13.reuse ;  /* 0x0000000d03057220 */ /* 0x0e0fe20000410000 */
[----:B------:R-:W-:Y:S02]  /*2020*/  FMUL.FTZ R2, R20, R13 ;  /* 0x0000000d14027220 */ /* 0x000fe40000410000 */
[----:B------:R-:W-:Y:S01]  /*2030*/  ISETP.GE.U32.AND P0, PT, R4, R21, PT ;  /* 0x000000150400720c */ /* 0x000fe20003f06070 */
[-C--:B------:R-:W-:Y:S01]  /*2040*/  FFMA.FTZ R20, R20, R12.reuse, -R5 ;  /* 0x0000000c14147223 */ /* 0x080fe20000010805 */
[----:B------:R-:W-:-:S11]  /*2050*/  FFMA.FTZ R3, R3, R12, R2 ;  /* 0x0000000c03037223 */ /* 0x000fd60000010002 */
[----:B------:R-:W-:Y:S05]  /*2060*/  @P0 BRA `(.L_x_2337) ;  /* 0x0000000000480947 */ /* 0x000fea0003800000 */
[----:B------:R-:W-:Y:S01]  /*2070*/  IADD3 R4, PT, PT, R4, R0, RZ ;  /* 0x0000000004047210 */ /* 0x000fe20007ffe0ff */
[-C--:B------:R-:W-:Y:S01]  /*2080*/  FMUL.FTZ R2, R8, R19.reuse ;  /* 0x0000001308027220 */ /* 0x080fe20000410000 */
[C---:B------:R-:W-:Y:S02]  /*2090*/  FMUL.FTZ R19, R11.reuse, R19 ;  /* 0x000000130b137220 */ /* 0x040fe40000410000 */
[----:B------:R-:W-:Y:S01]  /*20a0*/  ISETP.GE.U32.AND P0, PT, R4, R21, PT ;  /* 0x000000150400720c */ /* 0x000fe20003f06070 */
[-C--:B------:R-:W-:Y:S01]  /*20b0*/  FFMA.FTZ R11, R11, R18.reuse, -R2 ;  /* 0x000000120b0b7223 */ /* 0x080fe20000010802 */
[----:B------:R-:W-:-:S11]  /*20c0*/  FFMA.FTZ R8, R8, R18, R19 ;  /* 0x0000001208087223 */ /* 0x000fd60000010013 */
[----:B------:R-:W-:Y:S05]  /*20d0*/  @P0 BRA `(.L_x_2337) ;  /* 0x00000000002c0947 */ /* 0x000fea0003800000 */
[----:B------:R-:W-:Y:S02]  /*20e0*/  IMAD.IADD R0, R4, 0x1, R0 ;  /* 0x0000000104007824 */ /* 0x000fe400078e0200 */
[----:B------:R-:W-:-:S03]  /*20f0*/  FMUL.FTZ R2, R9, R15 ;  /* 0x0000000f09027220 */ /* 0x000fc60000410000 */
[----:B------:R-:W-:Y:S01]  /*2100*/  ISETP.GE.U32.AND P0, PT, R0, R21, PT ;  /* 0x000000150000720c */ /* 0x000fe20003f06070 */
[C---:B------:R-:W-:Y:S01]  /*2110*/  FMUL.FTZ R0, R7.reuse, R15 ;  /* 0x0000000f07007220 */ /* 0x040fe20000410000 */
[----:B------:R-:W-:-:S03]  /*2120*/  FFMA.FTZ R7, R7, R14, R2 ;  /* 0x0000000e07077223 */ /* 0x000fc60000010002 */
[----:B------:R-:W-:-:S08]  /*2130*/  FFMA.FTZ R9, R9, R14, -R0 ;  /* 0x0000000e09097223 */ /* 0x000fd00000010800 */
[-C--:B------:R-:W-:Y:S01]  /*2140*/  @!P0 FMUL.FTZ R5, R6, R17.reuse ;  /* 0x0000001106058220 */ /* 0x080fe20000410000 */
[----:B------:R-:W-:-:S03]  /*2150*/  @!P0 FMUL.FTZ R17, R10, R17 ;  /* 0x000000110a118220 */ /* 0x000fc60000410000 */
[-C--:B------:R-:W-:Y:S01]  /*2160*/  @!P0 FFMA.FTZ R5, R10, R16.reuse, -R5 ;  /* 0x000000100a058223 */ /* 0x080fe20000010805 */
[----:B------:R-:W-:-:S04]  /*2170*/  @!P0 FFMA.FTZ R6, R6, R16, R17 ;  /* 0x0000001006068223 */ /* 0x000fc80000010011 */
[----:B------:R-:W-:-:S07]  /*2180*/  @!P0 MOV R10, R5 ;  /* 0x00000005000a8202 */ /* 0x000fce0000000f00 */
.L_x_2337:
[----:B------:R-:W-:Y:S05]  /*2190*/  BSYNC.RECONVERGENT B1 ;  /* 0x0000000000017941 */ /* 0x000fea0003800200 */
.L_x_2336:
[-C--:B0-----:R-:W-:Y:S01]  /*21a0*/  FMUL.FTZ R5, R3, R8.reuse ;  /* 0x0000000803057220 */ /* 0x081fe20000410000 */
        /* <DEDUP_REMOVED lines=12> */
.L_x_2330:
[----:B------:R-:W-:-:S13]  /*2270*/  ISETP.NE.AND P0, PT, R7, 0x1, PT ;  /* 0x000000010700780c */ /* 0x000fda0003f05270 */
        /* <DEDUP_REMOVED lines=25> */
.L_x_2341:
[----:B------:R-:W-:Y:S01]  /*2410*/  IADD3 R15, PT, PT, R0, R22, RZ ;  /* 0x00000016000f7210 */ /* 0x000fe20007ffe0ff */
[----:B------:R-:W-:-:S03]  /*2420*/  IMAD R13, R2, R0, RZ ;  /* 0x00000000020d7224 */ /* 0x000fc600078e02ff */
[----:B------:R-:W-:Y:S01]  /*2430*/  IADD3 R17, PT, PT, R15, R22, RZ ;  /* 0x000000160f117210 */ /* 0x000fe20007ffe0ff */
[----:B------:R-:W-:Y:S02]  /*2440*/  IMAD R19, R2, R15, RZ ;  /* 0x0000000f02137224 */ /* 0x000fe400078e02ff */
[----:B------:R-:W-:-:S04]  /*2450*/  IMAD.WIDE.U32 R12, R13, 0x8, R4 ;  /* 0x000000080d0c7825 */ /* 0x000fc800078e0004 */
[----:B------:R-:W-:Y:S02]  /*2460*/  IMAD.IADD R0, R17, 0x1, R22 ;  /* 0x0000000111007824 */ /* 0x000fe400078e0216 */
[--C-:B------:R-:W-:Y:S01]  /*2470*/  IMAD.WIDE.U32 R18, R19, 0x8, R4.reuse ;  /* 0x0000000813127825 */ /* 0x100fe200078e0004 */
[----:B------:R-:W2:Y:S03]  /*2480*/  LDG.E.64 R12, desc[UR36][R12.64] ;  /* 0x000000240c0c7981 */ /* 0x000ea6000c1e1b00 */
[C---:B------:R-:W-:Y:S02]  /*2490*/  IMAD R15, R2.reuse, R17, RZ ;  /* 0x00000011020f7224 */ /* 0x040fe400078e02ff */
[----:B------:R-:W-:Y:S01]  /*24a0*/  IMAD R17, R2, R0, RZ ;  /* 0x0000000002117224 */ /* 0x000fe200078e02ff */
[----:B------:R-:W3:Y:S01]  /*24b0*/  LDG.E.64 R18, desc[UR36][R18.64] ;  /* 0x0000002412127981 */ /* 0x000ee2000c1e1b00 */
[----:B------:R-:W-:-:S04]  /*24c0*/  IMAD.WIDE.U32 R14, R15, 0x8, R4 ;  /* 0x000000080f0e7825 */ /* 0x000fc800078e0004 */
[----:B------:R-:W-:Y:S02]  /*24d0*/  IMAD.WIDE.U32 R16, R17, 0x8, R4 ;  /* 0x0000000811107825 */ /* 0x000fe400078e0004 */
[----:B------:R-:W4:Y:S04]  /*24e0*/  LDG.E.64 R14, desc[UR36][R14.64] ;  /* 0x000000240e0e7981 */ /* 0x000f28000c1e1b00 */
[----:B------:R-:W5:Y:S01]  /*24f0*/  LDG.E.64 R16, desc[UR36][R16.64] ;  /* 0x0000002410107981 */ /* 0x000f62000c1e1b00 */
[----:B------:R-:W-:-:S05]  /*2500*/  IADD3 R0, PT, PT, R0, R22, RZ ;  /* 0x0000001600007210 */ /* 0x000fca0007ffe0ff */
[----:B------:R-:W-:-:S05]  /*2510*/  IMAD R24, R22, 0x3, R0 ;  /* 0x0000000316187824 */ /* 0x000fca00078e0200 */
[----:B------:R-:W-:Y:S01]  /*2520*/  ISETP.GE.U32.AND P0, PT, R24, R21, PT ;  /* 0x000000151800720c */ /* 0x000fe20003f06070 */
[C---:B--2---:R-:W-:Y:S01]  /*2530*/  FMUL.FTZ R23, R13.reuse, R8 ;  /* 0x000000080d177220 */ /* 0x044fe20000410000 */
[-C--:B------:R-:W-:Y:S01]  /*2540*/  FMUL.FTZ R25, R13, R20.reuse ;  /* 0x000000140d197220 */ /* 0x080fe20000410000 */
[C---:B---3--:R-:W-:Y:S01]  /*2550*/  FMUL.FTZ R27, R19.reuse, R7 ;  /* 0x00000007131b7220 */ /* 0x048fe20000410000 */
[-C--:B------:R-:W-:Y:S01]  /*2560*/  FMUL.FTZ R24, R19, R11.reuse ;  /* 0x0000000b13187220 */ /* 0x080fe20000410000 */
[C---:B------:R-:W-:Y:S01]  /*2570*/  FFMA.FTZ R20, R12.reuse, R20, -R23 ;  /* 0x000000140c147223 */ /* 0x040fe20000010817 */
[----:B------:R-:W-:Y:S01]  /*2580*/  FFMA.FTZ R8, R12, R8, R25 ;  /* 0x000000080c087223 */ /* 0x000fe20000010019 */
[C---:B------:R-:W-:Y:S01]  /*2590*/  FFMA.FTZ R11, R18.reuse, R11, -R27 ;  /* 0x0000000b120b7223 */ /* 0x040fe2000001081b */
[----:B------:R-:W-:Y:S01]  /*25a0*/  FFMA.FTZ R7, R18, R7, R24 ;  /* 0x0000000712077223 */ /* 0x000fe20000010018 */
[C---:B----4-:R-:W-:Y:S01]  /*25b0*/  FMUL.FTZ R23, R15.reuse, R6 ;  /* 0x000000060f177220 */ /* 0x050fe20000410000 */
[----:B------:R-:W-:Y:S01]  /*25c0*/  FMUL.FTZ R25, R15, R9 ;  /* 0x000000090f197220 */ /* 0x000fe20000410000 */
[C---:B-----5:R-:W-:Y:S01]  /*25d0*/  FMUL.FTZ R27, R17.reuse, R3 ;  /* 0x00000003111b7220 */ /* 0x060fe20000410000 */
[----:B------:R-:W-:Y:S01]  /*25e0*/  FMUL.FTZ R24, R17, R10 ;  /* 0x0000000a11187220 */ /* 0x000fe20000410000 */
[C---:B------:R-:W-:Y:S01]  /*25f0*/  FFMA.FTZ R9, R14.reuse, R9, -R23 ;  /* 0x000000090e097223 */ /* 0x040fe20000010817 */
[----:B------:R-:W-:Y:S01]  /*2600*/  FFMA.FTZ R6, R14, R6, R25 ;  /* 0x000000060e067223 */ /* 0x000fe20000010019 */
[C---:B------:R-:W-:Y:S01]  /*2610*/  FFMA.FTZ R10, R16.reuse, R10, -R27 ;  /* 0x0000000a100a7223 */ /* 0x040fe2000001081b */
[----:B------:R-:W-:Y:S01]  /*2620*/  FFMA.FTZ R3, R16, R3, R24 ;  /* 0x0000000310037223 */ /* 0x000fe20000010018 */
[----:B------:R-:W-:Y:S06]  /*2630*/  @!P0 BRA `(.L_x_2341) ;  /* 0xfffffffc00748947 */ /* 0x000fec000383ffff */
[----:B------:R-:W-:Y:S05]  /*2640*/  BSYNC.RECONVERGENT B2 ;  /* 0x0000000000027941 */ /* 0x000fea0003800200 */
.L_x_2340:
[----:B------:R-:W-:Y:S05]  /*2650*/  BSYNC.RECONVERGENT B1 ;  /* 0x0000000000017941 */ /* 0x000fea0003800200 */
.L_x_2339:
[----:B------:R-:W-:Y:S01]  /*2660*/  ISETP.GE.U32.AND P0, PT, R0, R21, PT ;  /* 0x000000150000720c */ /* 0x000fe20003f06070 */
[----:B------:R-:W-:-:S12]  /*2670*/  BSSY.RECONVERGENT B1, `(.L_x_2342) ;  /* 0x0000016000017945 */ /* 0x000fd80003800200 */
[----:B------:R-:W-:Y:S05]  /*2680*/  @P0 BRA `(.L_x_2343) ;  /* 0x0000000000500947 */ /* 0x000fea0003800000 */
[----:B------:R-:W-:-:S04]  /*2690*/  IMAD R13, R2, R0, RZ ;  /* 0x00000000020d7224 */ /* 0x000fc800078e02ff */
[----:B------:R-:W-:-:S06]  /*26a0*/  IMAD.WIDE.U32 R12, R13, 0x8, R4 ;  /* 0x000000080d0c7825 */ /* 0x000fcc00078e0004 */
[----:B------:R-:W5:Y:S01]  /*26b0*/  LDG.E.64 R12, desc[UR36][R12.64] ;  /* 0x000000240c0c7981 */ /* 0x000f62000c1e1b00 */
[----:B------:R-:W-:-:S04]  /*26c0*/  IADD3 R23, PT, PT, R0, R22, RZ ;  /* 0x0000001600177210 */ /* 0x000fc80007ffe0ff */
[----:B------:R-:W-:-:S13]  /*26d0*/  ISETP.GE.U32.AND P1, PT, R23, R21, PT ;  /* 0x000000151700720c */ /* 0x000fda0003f26070 */
[----:B------:R-:W-:Y:S05]  /*26e0*/  @P1 BRA `(.L_x_2343) ;  /* 0x0000000000381947 */ /* 0x000fea0003800000 */
[----:B------:R-:W-:-:S04]  /*26f0*/  IMAD R19, R2, R23, RZ ;  /* 0x0000001702137224 */ /* 0x000fc800078e02ff */
[----:B------:R-:W-:-:S06]  /*2700*/  IMAD.WIDE.U32 R18, R19, 0x8, R4 ;  /* 0x0000000813127825 */ /* 0x000fcc00078e0004 */
[----:B------:R-:W5:Y:S01]  /*2710*/  LDG.E.64 R18, desc[UR36][R18.64] ;  /* 0x0000002412127981 */ /* 0x000f62000c1e1b00 */
[----:B------:R-:W-:-:S04]  /*2720*/  IADD3 R23, PT, PT, R23, R22, RZ ;  /* 0x0000001617177210 */ /* 0x000fc80007ffe0ff */
[----:B------:R-:W-:-:S13]  /*2730*/  ISETP.GE.U32.AND P1, PT, R23, R21, PT ;  /* 0x000000151700720c */ /* 0x000fda0003f26070 */
[----:B------:R-:W-:Y:S05]  /*2740*/  @P1 BRA `(.L_x_2343) ;  /* 0x0000000000201947 */ /* 0x000fea0003800000 */
[----:B------:R-:W-:Y:S02]  /*2750*/  IMAD.IADD R14, R23, 0x1, R22 ;  /* 0x00000001170e7824 */ /* 0x000fe400078e0216 */
[----:B------:R-:W-:-:S03]  /*2760*/  IMAD R15, R2, R23, RZ ;  /* 0x00000017020f7224 */ /* 0x000fc600078e02ff */
[----:B------:R-:W-:-:S13]  /*2770*/  ISETP.GE.U32.AND P1, PT, R14, R21, PT ;  /* 0x000000150e00720c */ /* 0x000fda0003f26070 */
[----:B------:R-:W-:Y:S02]  /*2780*/  @!P1 IMAD R23, R2, R14, RZ ;  /* 0x0000000e02179224 */ /* 0x000fe400078e02ff */
[----:B------:R-:W-:-:S04]  /*2790*/  IMAD.WIDE.U32 R14, R15, 0x8, R4 ;  /* 0x000000080f0e7825 */ /* 0x000fc800078e0004 */
[----:B------:R-:W-:Y:S02]  /*27a0*/  @!P1 IMAD.WIDE.U32 R4, R23, 0x8, R4 ;  /* 0x0000000817049825 */ /* 0x000fe400078e0004 */
[----:B------:R-:W5:Y:S04]  /*27b0*/  LDG.E.64 R14, desc[UR36][R14.64] ;  /* 0x000000240e0e7981 */ /* 0x000f68000c1e1b00 */
[----:B------:R0:W5:Y:S02]  /*27c0*/  @!P1 LDG.E.64 R16, desc[UR36][R4.64] ;  /* 0x0000002404109981 */ /* 0x000164000c1e1b00 */
.L_x_2343:
[----:B------:R-:W-:Y:S05]  /*27d0*/  BSYNC.RECONVERGENT B1 ;  /* 0x0000000000017941 */ /* 0x000fea0003800200 */
.L_x_2342:
[----:B------:R-:W-:Y:S04]  /*27e0*/  BSSY.RECONVERGENT B1, `(.L_x_2344) ;  /* 0x000001b000017945 */ /* 0x000fe80003800200 */
[----:B------:R-:W-:Y:S05]  /*27f0*/  @P0 BRA `(.L_x_2345) ;  /* 0x0000000000640947 */ /* 0x000fea0003800000 */
[----:B------:R-:W-:Y:S01]  /*2800*/  IADD3 R0, PT, PT, R0, R22, RZ ;  /* 0x0000001600007210 */ /* 0x000fe20007ffe0ff */
[-C--:B0----5:R-:W-:Y:S01]  /*2810*/  FMUL.FTZ R5, R8, R13.reuse ;  /* 0x0000000d08057220 */ /* 0x0a1fe20000410000 */
        /* <DEDUP_REMOVED lines=18> */
[-C--:B------:R-:W-:Y:S01]  /*2940*/  @!P0 FMUL.FTZ R5, R3, R17.reuse ;  /* 0x0000001103058220 */ /* 0x080fe20000410000 */
[----:B------:R-:W-:-:S03]  /*2950*/  @!P0 FMUL.FTZ R0, R10, R17 ;  /* 0x000000110a008220 */ /* 0x000fc60000410000 */
[-C--:B------:R-:W-:Y:S01]  /*2960*/  @!P0 FFMA.FTZ R5, R10, R16.reuse, -R5 ;  /* 0x000000100a058223 */ /* 0x080fe20000010805 */
[----:B------:R-:W-:-:S03]  /*2970*/  @!P0 FFMA.FTZ R3, R3, R16, R0 ;  /* 0x0000001003038223 */ /* 0x000fc60000010000 */
[----:B------:R-:W-:-:S07]  /*2980*/  @!P0 IMAD.MOV.U32 R10, RZ, RZ, R5 ;  /* 0x000000ffff0a8224 */ /* 0x000fce00078e0005 */
.L_x_2345:
[----:B------:R-:W-:Y:S05]  /*2990*/  BSYNC.RECONVERGENT B1 ;  /* 0x0000000000017941 */ /* 0x000fea0003800200 */
.L_x_2344:
        /* <DEDUP_REMOVED lines=13> */
.L_x_2338:
[----:B------:R-:W0:Y:S01]  /*2a70*/  LDCU UR4, c[0x0][0x39c] ;  /* 0x00007380ff0477ac */ /* 0x000e220008000800 */
[----:B------:R-:W1:Y:S01]  /*2a80*/  LDC R24, c[0x0][0x388] ;  /* 0x0000e200ff187b82 */ /* 0x000e620000000800 */
[----:B------:R-:W-:Y:S01]  /*2a90*/  BSSY.RECONVERGENT B1, `(.L_x_2346) ;  /* 0x0000427000017945 */ /* 0x000fe20003800200 */
[----:B------:R-:W-:Y:S02]  /*2aa0*/  CS2R R18, SRZ ;  /* 0x0000000000127805 */ /* 0x000fe4000001ff00 */
[----:B------:R-:W-:Y:S02]  /*2ab0*/  CS2R R14, SRZ ;  /* 0x00000000000e7805 */ /* 0x000fe4000001ff00 */
[----:B------:R-:W-:Y:S02]  /*2ac0*/  CS2R R12, SRZ ;  /* 0x00000000000c7805 */ /* 0x000fe4000001ff00 */
[----:B------:R-:W2:Y:S01]  /*2ad0*/  LDC R3, c[0x0][0x38c] ;  /* 0x0000e300ff037b82 */ /* 0x000ea20000000800 */
[----:B0-----:R-:W-:-:S05]  /*2ae0*/  MOV R20, UR4 ;  /* 0x0000000400147c02 */ /* 0x001fca0008000f00 */
[----:B------:R-:W-:Y:S01]  /*2af0*/  IMAD R2, R20, 0x3, R9 ;  /* 0x0000000314027824 */ /* 0x000fe200078e0209 */
[-C--:B-1----:R-:W-:Y:S01]  /*2b00*/  MOV R26, R24.reuse ;  /* 0x00000018001a7202 */ /* 0x082fe20000000f00 */
[----:B------:R-:W-:Y:S01]  /*2b10*/  IMAD.MOV.U32 R25, RZ, RZ, R24 ;  /* 0x000000ffff197224 */ /* 0x000fe200078e0018 */
[----:B------:R-:W-:Y:S02]  /*2b20*/  MOV R27, R24 ;  /* 0x00000018001b7202 */ /* 0x000fe40000000f00 */
[----:B------:R-:W-:Y:S02]  /*2b30*/  ISETP.GE.U32.AND P0, PT, R2, R21, PT ;  /* 0x000000150200720c */ /* 0x000fe40003f06070 */
[----:B------:R-:W-:Y:S02]  /*2b40*/  MOV R2, R9 ;  /* 0x0000000900027202 */ /* 0x000fe40000000f00 */
[----:B------:R-:W-:Y:S02]  /*2b50*/  CS2R R8, SRZ ;  /* 0x0000000000087805 */ /* 0x000fe4000001ff00 */
[-C--:B--2---:R-:W-:Y:S01]  /*2b60*/  MOV R4, R3.reuse ;  /* 0x0000000300047202 */ /* 0x084fe20000000f00 */
[----:B------:R-:W-:Y:S01]  /*2b70*/  IMAD.MOV.U32 R6, RZ, RZ, R3 ;  /* 0x000000ffff067224 */ /* 0x000fe200078e0003 */
[----:B------:R-:W-:-:S05]  /*2b80*/  MOV R5, R3 ;  /* 0x0000000300057202 */ /* 0x000fca0000000f00 */
[----:B------:R-:W-:Y:S05]  /*2b90*/  @P0 BRA `(.L_x_2347) ;  /* 0x0000004000580947 */ /* 0x000fea0003800000 */
[----:B------:R-:W-:-:S13]  /*2ba0*/  ISETP.NE.AND P0, PT, R7, RZ, PT ;  /* 0x000000ff0700720c */ /* 0x000fda0003f05270 */
[----:B------:R0:W5:Y:S01]  /*2bb0*/  @!P0 LDG.E.64 R10, desc[UR36][R16.64] ;  /* 0x00000024100a8981 */ /* 0x000162000c1e1b00 */
[----:B------:R-:W-:Y:S01]  /*2bc0*/  IADD3 R7, PT, PT, R7, -0x1, RZ ;  /* 0xffffffff07077810 */ /* 0x000fe20007ffe0ff */
[----:B------:R-:W-:Y:S01]  /*2bd0*/  BSSY.RECONVERGENT B2, `(.L_x_2348) ;  /* 0x000040f000027945 */ /* 0x000fe20003800200 */
[-C--:B------:R-:W-:Y:S01]  /*2be0*/  MOV R4, R3.reuse ;  /* 0x0000000300047202 */ /* 0x080fe20000000f00 */
[----:B------:R-:W-:Y:S01]  /*2bf0*/  IMAD.MOV.U32 R6, RZ, RZ, R3 ;  /* 0x000000ffff067224 */ /* 0x000fe200078e0003 */
[----:B------:R-:W-:Y:S02]  /*2c00*/  VIMNMX.U32 R7, PT, PT, R7, 0x18, PT ;  /* 0x0000001807077848 */ /* 0x000fe40003fe0000 */
[----:B------:R-:W-:Y:S02]  /*2c10*/  MOV R5, R3 ;  /* 0x0000000300057202 */ /* 0x000fe40000000f00 */
[-C--:B------:R-:W-:Y:S01]  /*2c20*/  MOV R26, R24.reuse ;  /* 0x00000018001a7202 */ /* 0x080fe20000000f00 */
[----:B------:R-:W-:Y:S01]  /*2c30*/  VIADD R7, R7, 0x1 ;  /* 0x0000000107077836 */ /* 0x000fe20000000000 */
[----:B------:R-:W-:-:S02]  /*2c40*/  MOV R25, R24 ;  /* 0x0000001800197202 */ /* 0x000fc40000000f00 */
[----:B0-----:R-:W-:-:S07]  /*2c50*/  MOV R23, R24 ;  /* 0x0000001800177202 */ /* 0x001fce0000000f00 */
.L_x_2354:
[----:B------:R-:W0:Y:S01]  /*2c60*/  LDCU UR4, c[0x0][0x39c] ;  /* 0x00007380ff0477ac */ /* 0x000e220008000800 */
[-C--:B-----5:R-:W-:Y:S01]  /*2c70*/  @!P0 MOV R8, R10.reuse ;  /* 0x0000000a00088202 */ /* 0x0a0fe20000000f00 */
[--C-:B------:R-:W-:Y:S01]  /*2c80*/  @!P0 IMAD.MOV.U32 R18, RZ, RZ, R10.reuse ;  /* 0x000000ffff128224 */ /* 0x100fe200078e000a */
[-C--:B------:R-:W-:Y:S01]  /*2c90*/  @!P0 MOV R9, R11.reuse ;  /* 0x0000000b00098202 */ /* 0x080fe20000000f00 */
[----:B------:R-:W-:Y:S01]  /*2ca0*/  @!P0 IMAD.MOV.U32 R12, RZ, RZ, R10 ;  /* 0x000000ffff0c8224 */ /* 0x000fe200078e000a */
[-C--:B------:R-:W-:Y:S02]  /*2cb0*/  @!P0 MOV R19, R11.reuse ;  /* 0x0000000b00138202 */ /* 0x080fe40000000f00 */
[-C--:B------:R-:W-:Y:S02]  /*2cc0*/  @!P0 MOV R15, R11.reuse ;  /* 0x0000000b000f8202 */ /* 0x080fe40000000f00 */
[----:B------:R-:W-:Y:S02]  /*2cd0*/  @!P0 MOV R14, R10 ;  /* 0x0000000a000e8202 */ /* 0x000fe40000000f00 */
[----:B------:R-:W-:Y:S01]  /*2ce0*/  @!P0 MOV R13, R11 ;  /* 0x0000000b000d8202 */ /* 0x000fe20000000f00 */
[----:B------:R-:W-:Y:S06]  /*2cf0*/  @!P0 BRA `(.L_x_2349) ;  /* 0x0000003c008c8947 */ /* 0x000fec0003800000 */
[----:B------:R-:W1:Y:S01]  /*2d00*/  LDCU.64 UR30, c[0x0][0x3d8] ;  /* 0x00007b00ff1e77ac */ /* 0x000e620008000a00 */
[----:B------:R-:W-:Y:S01]  /*2d10*/  HFMA2 R8, -RZ, RZ, 0, 0 ;  /* 0x00000000ff087431 */ /* 0x000fe200000001ff */
[----:B------:R-:W-:Y:S01]  /*2d20*/  MOV R9, R2 ;  /* 0x0000000200097202 */ /* 0x000fe20000000f00 */
[----:B------:R-:W2:Y:S01]  /*2d30*/  LDCU UR48, c[0x0][0x3d0] ;  /* 0x00007a00ff3077ac */ /* 0x000ea20008000800 */
[----:B------:R-:W3:Y:S01]  /*2d40*/  LDCU UR52, c[0x0][0x3d4] ;  /* 0x00007a80ff3477ac */ /* 0x000ee20008000800 */
[----:B------:R-:W4:Y:S01]  /*2d50*/  LDCU UR5, c[0x0][0x500] ;  /* 0x0000a000ff0577ac */ /* 0x000f220008000800 */
[----:B------:R-:W0:Y:S01]  /*2d60*/  LDCU UR77, c[0x0][0x3e8] ;  /* 0x00007d00ff4d77ac */ /* 0x000e220008000800 */
[----:B-1----:R-:W-:Y:S01]  /*2d70*/  IMAD.HI.U32 R8, R2, UR30, R8 ;  /* 0x0000001e02087c27 */ /* 0x002fe2000f8e0008 */
[----:B------:R-:W1:Y:S04]  /*2d80*/  LDCU UR76, c[0x0][0x504] ;  /* 0x0000a080ff4c77ac */ /* 0x000e680008000800 */
[----:B------:R-:W-:Y:S01]  /*2d90*/  SHF.R.U32.HI R12, RZ, UR31, R8 ;  /* 0x0000001fff0c7c19 */ /* 0x000fe20008011608 */
[----:B--2---:R-:W-:Y:S01]  /*2da0*/  UIADD3 UR50, UPT, UPT, UR48, -0x1, URZ ;  /* 0xffffffff30327890 */ /* 0x004fe2000fffe0ff */
[----:B------:R-:W2:Y:S02]  /*2db0*/  LDCU UR75, c[0x0][0x3ec] ;  /* 0x00007d80ff4b77ac */ /* 0x000ea40008000800 */
[----:B------:R-:W-:Y:S01]  /*2dc0*/  IADD3 R9, PT, PT, -R12, RZ, RZ ;  /* 0x000000ff0c097210 */ /* 0x000fe20007ffe1ff */
[----:B------:R-:W-:-:S04]  /*2dd0*/  UISETP.NE.AND UP0, UPT, UR50, URZ, UPT ;  /* 0x000000ff3200728c */ /* 0x000fc8000bf05270 */
[----:B---3--:R-:W-:Y:S01]  /*2de0*/  IMAD R14, R9, UR52, R2 ;  /* 0x00000034090e7c24 */ /* 0x008fe2000f8e0202 */
[----:B------:R-:W3:Y:S03]  /*2df0*/  LDCU UR74, c[0x0][0x508] ;  /* 0x0000a100ff4a77ac */ /* 0x000ee60008000800 */
[----:B----4-:R-:W-:Y:S01]  /*2e00*/  IMAD R14, R14, UR5, RZ ;  /* 0x000000050e0e7c24 */ /* 0x010fe2000f8e02ff */
[----:B------:R-:W4:Y:S01]  /*2e10*/  LDCU UR73, c[0x0][0x400] ;  /* 0x00008000ff4977ac */ /* 0x000f220008000800 */
        /* <DEDUP_REMOVED lines=50> */
[----:B-1234-:R-:W-:Y:S05]  /*3140*/  BRA.U !UP0, `(.L_x_2350) ;  /* 0x0000000d08947547 */ /* 0x01efea000b800000 */
        /* <DEDUP_REMOVED lines=215> */
[----:B0-----:R-:W-:-:S12]  /*3ec0*/  IMAD.HI.U32 R8, R12, UR53, R8 ;  /* 0x000000350c087c27 */ /* 0x001fd8000f8e0008 */
[----:B------:R-:W0:Y:S01]  /*3ed0*/  @P1 LDC R19, c[0x0][0x4f4] ;  /* 0x00013d00ff131b82 */ /* 0x000e220000000800 */
[----:B------:R-:W-:Y:S02]  /*3ee0*/  SHF.R.U32.HI R9, RZ, UR25, R8 ;  /* 0x00000019ff097c19 */ /* 0x000fe40008011608 */
[----:B------:R-:W-:-:S05]  /*3ef0*/  @P1 MOV R8, RZ ;  /* 0x000000ff00081202 */ /* 0x000fca0000000f00 */
[----:B------:R-:W1:Y:S01]  /*3f00*/  @P1 LDC R18, c[0x0][0x560] ;  /* 0x00015800ff121b82 */ /* 0x000e620000000800 */
[----:B------:R-:W-:-:S04]  /*3f10*/  IMAD.MOV R15, RZ, RZ, -R9 ;  /* 0x000000ffff0f7224 */ /* 0x000fc800078e0a09 */
[----:B------:R-:W-:-:S03]  /*3f20*/  IMAD R15, R15, UR52, R12 ;  /* 0x000000340f0f7c24 */ /* 0x000fc6000f8e020c */
[----:B------:R-:W2:Y:S01]  /*3f30*/  @P1 LDC.64 R12, c[0x0][0x4f8] ;  /* 0x00013e00ff0c1b82 */ /* 0x000ea20000000a00 */
[----:B------:R-:W-:Y:S02]  /*3f40*/  IMAD R14, R15, UR26, R14 ;  /* 0x0000001a0f0e7c24 */ /* 0x000fe4000f8e020e */
[----:B--2---:R-:W-:-:S05]  /*3f50*/  @P1 IMAD.HI.U32 R12, R9, R12, R8 ;  /* 0x0000000c090c1227 */ /* 0x004fca00078e0008 */
[----:B------:R-:W-:-:S04]  /*3f60*/  @P1 SHF.R.U32.HI R12, RZ, R13, R12 ;  /* 0x0000000dff0c1219 */ /* 0x000fc8000001160c */
[----:B------:R-:W-:-:S05]  /*3f70*/  @P1 IADD3 R8, PT, PT, -R12, RZ, RZ ;  /* 0x000000ff0c081210 */ /* 0x000fca0007ffe1ff */
[----:B0-----:R-:W-:-:S04]  /*3f80*/  @P1 IMAD R9, R8, R19, R9 ;  /* 0x0000001308091224 */ /* 0x001fc800078e0209 */
[----:B-1----:R-:W-:-:S07]  /*3f90*/  @P1 IMAD R14, R9, R18, R14 ;  /* 0x00000012090e1224 */ /* 0x002fce00078e020e */
.L_x_2350:
[----:B------:R-:W-:Y:S01]  /*3fa0*/  LOP3.LUT R13, R14, 0xfffffff8, RZ, 0xc0, !PT ;  /* 0xfffffff80e0d7812 */ /* 0x000fe200078ec0ff */
[----:B0-----:R-:W-:Y:S01]  /*3fb0*/  VIADD R9, R2, UR4 ;  /* 0x0000000402097c36 */ /* 0x001fe20008000000 */
[----:B------:R-:W-:Y:S01]  /*3fc0*/  MOV R8, RZ ;  /* 0x000000ff00087202 */ /* 0x000fe20000000f00 */
[----:B------:R-:W0:Y:S01]  /*3fd0*/  LDCU UR52, c[0x0][0x3d4] ;  /* 0x00007a80ff3477ac */ /* 0x000e220008000800 */
[----:B------:R-:W-:-:S04]  /*3fe0*/  IADD3 R12, P1, PT, R13, R16, RZ ;  /* 0x000000100d0c7210 */ /* 0x000fc80007f3e0ff */
[----:B------:R-:W-:-:S06]  /*3ff0*/  IADD3.X R13, PT, PT, RZ, R17, RZ, P1, !PT ;  /* 0x00000011ff0d7210 */ /* 0x000fcc0000ffe4ff */
[----:B------:R-:W5:Y:S01]  /*4000*/  LDG.E.64 R12, desc[UR36][R12.64] ;  /* 0x000000240c0c7981 */ /* 0x000f62000c1e1b00 */
[----:B------:R-:W-:-:S05]  /*4010*/  IMAD.HI.U32 R19, R9, UR30, R8 ;  /* 0x0000001e09137c27 */ /* 0x000fca000f8e0008 */
[----:B------:R-:W-:-:S04]  /*4020*/  SHF.R.U32.HI R19, RZ, UR31, R19 ;  /* 0x0000001fff137c19 */ /* 0x000fc80008011613 */
[----:B------:R-:W-:-:S05]  /*4030*/  IADD3 R15, PT, PT, -R19, RZ, RZ ;  /* 0x000000ff130f7210 */ /* 0x000fca0007ffe1ff */
[----:B0-----:R-:W-:-:S04]  /*4040*/  IMAD R20, R15, UR52, R9 ;  /* 0x000000340f147c24 */ /* 0x001fc8000f8e0209 */
[----:B------:R-:W-:Y:S01]  /*4050*/  IMAD R20, R20, UR5, RZ ;  /* 0x0000000514147c24 */ /* 0x000fe2000f8e02ff */
[----:B------:R-:W-:Y:S06]  /*4060*/  BRA.U !UP0, `(.L_x_2351) ;  /* 0x0000000d08687547 */ /* 0x000fec000b800000 */
        /* <DEDUP_REMOVED lines=203> */
[----:B------:R-:W-:-:S13]  /*4d20*/  ISETP.NE.AND P1, PT, R7, 0x18, PT ;  /* 0x000000180700780c */ /* 0x000fda0003f25270 */
[----:B------:R-:W1:Y:S01]  /*4d30*/  @P1 LDC R27, c[0x0][0x560] ;  /* 0x00015800ff1b1b82 */ /* 0x000e620000000800 */
[----:B0-----:R-:W-:-:S05]  /*4d40*/  IMAD.HI.U32 R14, R19, UR53, R14 ;  /* 0x00000035130e7c27 */ /* 0x001fca000f8e000e */
[----:B------:R-:W-:-:S04]  /*4d50*/  SHF.R.U32.HI R15, RZ, UR25, R14 ;  /* 0x00000019ff0f7c19 */ /* 0x000fc8000801160e */
[----:B------:R-:W-:-:S05]  /*4d60*/  IADD3 R14, PT, PT, -R15, RZ, RZ ;  /* 0x000000ff0f0e7210 */ /* 0x000fca0007ffe1ff */
[----:B------:R-:W-:Y:S01]  /*4d70*/  IMAD R21, R14, UR52, R19 ;  /* 0x000000340e157c24 */ /* 0x000fe2000f8e0213 */
[----:B------:R-:W-:Y:S01]  /*4d80*/  @P1 MOV R14, RZ ;  /* 0x000000ff000e1202 */ /* 0x000fe20000000f00 */
[----:B------:R-:W0:Y:S02]  /*4d90*/  @P1 LDC.64 R18, c[0x0][0x4f8] ;  /* 0x00013e00ff121b82 */ /* 0x000e240000000a00 */
[----:B------:R-:W-:Y:S02]  /*4da0*/  IMAD R20, R21, UR26, R20 ;  /* 0x0000001a15147c24 */ /* 0x000fe4000f8e0214 */
[----:B0-----:R-:W-:-:S04]  /*4db0*/  @P1 IMAD.HI.U32 R18, R15, R18, R14 ;  /* 0x000000120f121227 */ /* 0x001fc800078e000e */
[----:B------:R-:W0:Y:S01]  /*4dc0*/  @P1 LDC R14, c[0x0][0x4f4] ;  /* 0x00013d00ff0e1b82 */ /* 0x000e220000000800 */
[----:B------:R-:W-:-:S04]  /*4dd0*/  @P1 SHF.R.U32.HI R18, RZ, R19, R18 ;  /* 0x00000013ff121219 */ /* 0x000fc80000011612 */
[----:B------:R-:W-:-:S05]  /*4de0*/  @P1 IADD3 R19, PT, PT, -R18, RZ, RZ ;  /* 0x000000ff12131210 */ /* 0x000fca0007ffe1ff */
[----:B0-----:R-:W-:-:S04]  /*4df0*/  @P1 IMAD R14, R14, R19, R15 ;  /* 0x000000130e0e1224 */ /* 0x001fc800078e020f */
[----:B-1----:R-:W-:-:S07]  /*4e00*/  @P1 IMAD R20, R14, R27, R20 ;  /* 0x0000001b0e141224 */ /* 0x002fce00078e0214 */
.L_x_2351:
[----:B------:R-:W-:Y:S01]  /*4e10*/  LOP3.LUT R15, R20, 0xfffffff8, RZ, 0xc0, !PT ;  /* 0xfffffff8140f7812 */ /* 0x000fe200078ec0ff */
[----:B------:R-:W-:Y:S01]  /*4e20*/  VIADD R9, R9, UR4 ;  /* 0x0000000409097c36 */ /* 0x000fe20008000000 */
        /* <DEDUP_REMOVED lines=218> */
[----:B------:R-:W-:Y:S01]  /*5bd0*/  IMAD R27, R18, UR52, R21 ;  /* 0x00000034121b7c24 */ /* 0x000fe2000f8e0215 */
[----:B------:R-:W-:Y:S01]  /*5be0*/  @P1 MOV R18, RZ ;  /* 0x000000ff00121202 */ /* 0x000fe20000000f00 */
[----:B------:R-:W0:Y:S02]  /*5bf0*/  @P1 LDC.64 R20, c[0x0][0x4f8] ;  /* 0x00013e00ff141b82 */ /* 0x000e240000000a00 */
[----:B------:R-:W-:Y:S02]  /*5c00*/  IMAD R22, R27, UR26, R22 ;  /* 0x0000001a1b167c24 */ /* 0x000fe4000f8e0216 */
[----:B0-----:R-:W-:-:S04]  /*5c10*/  @P1 IMAD.HI.U32 R20, R19, R20, R18 ;  /* 0x0000001413141227 */ /* 0x001fc800078e0012 */
[----:B------:R-:W0:Y:S01]  /*5c20*/  @P1 LDC R18, c[0x0][0x4f4] ;  /* 0x00013d00ff121b82 */ /* 0x000e220000000800 */
[----:B------:R-:W-:-:S04]  /*5c30*/  @P1 SHF.R.U32.HI R20, RZ, R21, R20 ;  /* 0x00000015ff141219 */ /* 0x000fc80000011614 */
[----:B------:R-:W-:-:S03]  /*5c40*/  @P1 IADD3 R27, PT, PT, -R20, RZ, RZ ;  /* 0x000000ff141b1210 */ /* 0x000fc60007ffe1ff */
[----:B------:R-:W1:Y:S02]  /*5c50*/  @P1 LDC R21, c[0x0][0x560] ;  /* 0x00015800ff151b82 */ /* 0x000e640000000800 */
[----:B0-----:R-:W-:-:S04]  /*5c60*/  @P1 IMAD R18, R18, R27, R19 ;  /* 0x0000001b12121224 */ /* 0x001fc800078e0213 */
[----:B-1----:R-:W-:-:S07]  /*5c70*/  @P1 IMAD R22, R18, R21, R22 ;  /* 0x0000001512161224 */ /* 0x002fce00078e0216 */
.L_x_2352:
[----:B------:R-:W-:Y:S01]  /*5c80*/  LOP3.LUT R19, R22, 0xfffffff8, RZ, 0xc0, !PT ;  /* 0xfffffff816137812 */ /* 0x000fe200078ec0ff */
[----:B------:R-:W-:Y:S01]  /*5c90*/  IMAD.MOV.U32 R8, RZ, RZ, RZ ;  /* 0x000000ffff087224 */ /* 0x000fe200078e00ff */
[----:B------:R-:W-:Y:S01]  /*5ca0*/  IADD3 R9, PT, PT, R9, UR4, RZ ;  /* 0x0000000409097c10 */ /* 0x000fe2000fffe0ff */
        /* <DEDUP_REMOVED lines=217> */
[----:B------:R-:W-:Y:S02]  /*6a40*/  IMAD R21, R8, UR6, R21 ;  /* 0x0000000608157c24 */ /* 0x000fe4000f8e0215 */
[----:B------:R-:W-:Y:S02]  /*6a50*/  @P1 IMAD.MOV.U32 R8, RZ, RZ, RZ ;  /* 0x000000ffff081224 */ /* 0x000fe400078e00ff */
[----:B------:R-:W-:Y:S02]  /*6a60*/  IMAD R22, R21, UR26, R22 ;  /* 0x0000001a15167c24 */ /* 0x000fe4000f8e0216 */
[----:B------:R-:W0:Y:S02]  /*6a70*/  @P1 LDC.64 R20, c[0x0][0x4f8] ;  /* 0x00013e00ff141b82 */ /* 0x000e240000000a00 */
[----:B0-----:R-:W-:-:S05]  /*6a80*/  @P1 IMAD.HI.U32 R20, R9, R20, R8 ;  /* 0x0000001409141227 */ /* 0x001fca00078e0008 */
[----:B------:R-:W-:Y:S02]  /*6a90*/  @P1 SHF.R.U32.HI R20, RZ, R21, R20 ;  /* 0x00000015ff141219 */ /* 0x000fe40000011614 */
[----:B------:R-:W0:Y:S02]  /*6aa0*/  @P1 LDC R21, c[0x0][0x4f4] ;  /* 0x00013d00ff151b82 */ /* 0x000e240000000800 */
[----:B------:R-:W-:-:S05]  /*6ab0*/  @P1 IADD3 R8, PT, PT, -R20, RZ, RZ ;  /* 0x000000ff14081210 */ /* 0x000fca0007ffe1ff */
[----:B0-----:R-:W-:Y:S02]  /*6ac0*/  @P1 IMAD R9, R21, R8, R9 ;  /* 0x0000000815091224 */ /* 0x001fe400078e0209 */
[----:B------:R-:W0:Y:S02]  /*6ad0*/  @P1 LDC R8, c[0x0][0x560] ;  /* 0x00015800ff081b82 */ /* 0x000e240000000800 */
[----:B0-----:R-:W-:-:S07]  /*6ae0*/  @P1 IMAD R22, R9, R8, R22 ;  /* 0x0000000809161224 */ /* 0x001fce00078e0216 */
.L_x_2353:
[----:B------:R-:W-:-:S04]  /*6af0*/  LOP3.LUT R9, R22, 0xfffffff8, RZ, 0xc0, !PT ;  /* 0xfffffff816097812 */ /* 0x000fc800078ec0ff */
[----:B------:R-:W-:-:S04]  /*6b00*/  IADD3 R8, P1, PT, R9, R16, RZ ;  /* 0x0000001009087210 */ /* 0x000fc80007f3e0ff */
[----:B------:R-:W-:-:S06]  /*6b10*/  IADD3.X R9, PT, PT, RZ, R17, RZ, P1, !PT ;  /* 0x00000011ff097210 */ /* 0x000fcc0000ffe4ff */
[----:B------:R-:W5:Y:S03]  /*6b20*/  LDG.E.64 R8, desc[UR36][R8.64] ;  /* 0x0000002408087981 */ /* 0x000f66000c1e1b00 */
.L_x_2349:
[----:B------:R-:W1:Y:S01]  /*6b30*/  LDCU UR5, c[0x0][0x394] ;  /* 0x00007280ff0577ac */ /* 0x000e620008000800 */
[----:B-----5:R-:W-:Y:S01]  /*6b40*/  FMUL.FTZ R21, R13, R5 ;  /* 0x000000050d157220 */ /* 0x020fe20000410000 */
[----:B------:R-:W-:Y:S01]  /*6b50*/  FMUL.FTZ R27, R15, R4 ;  /* 0x000000040f1b7220 */ /* 0x000fe20000410000 */
[-C--:B------:R-:W-:Y:S02]  /*6b60*/  FMUL.FTZ R20, R13, R24.reuse ;  /* 0x000000180d147220 */ /* 0x080fe40000410000 */
[----:B------:R-:W-:Y:S01]  /*6b70*/  FFMA.FTZ R24, R12, R24, -R21 ;  /* 0x000000180c187223 */ /* 0x000fe20000010815 */
[-C--:B------:R-:W-:Y:S01]  /*6b80*/  FFMA.FTZ R27, R14, R25.reuse, -R27 ;  /* 0x000000190e1b7223 */ /* 0x080fe2000001081b */
[----:B------:R-:W-:Y:S01]  /*6b90*/  FMUL.FTZ R21, R15, R25 ;  /* 0x000000190f157220 */ /* 0x000fe20000410000 */
[----:B------:R-:W-:Y:S01]  /*6ba0*/  FFMA.FTZ R5, R12, R5, R20 ;  /* 0x000000050c057223 */ /* 0x000fe20000010014 */
[----:B------:R-:W-:Y:S01]  /*6bb0*/  FMUL.FTZ R25, R19, R3 ;  /* 0x0000000313197220 */ /* 0x000fe20000410000 */
[----:B0-----:R-:W-:Y:S01]  /*6bc0*/  MOV R20, UR4 ;  /* 0x0000000400147c02 */ /* 0x001fe20008000f00 */
[----:B------:R-:W-:Y:S01]  /*6bd0*/  FFMA.FTZ R4, R14, R4, R21 ;  /* 0x000000040e047223 */ /* 0x000fe20000010015 */
[----:B------:R-:W-:Y:S01]  /*6be0*/  FMUL.FTZ R21, R9, R6 ;  /* 0x0000000609157220 */ /* 0x000fe20000410000 */
[-C--:B------:R-:W-:Y:S01]  /*6bf0*/  FFMA.FTZ R22, R18, R26.reuse, -R25 ;  /* 0x0000001a12167223 */ /* 0x080fe20000010819 */
[----:B------:R-:W-:Y:S01]  /*6c00*/  FMUL.FTZ R26, R19, R26 ;  /* 0x0000001a131a7220 */ /* 0x000fe20000410000 */
[----:B------:R-:W-:Y:S01]  /*6c10*/  LEA R2, R20, R2, 0x2 ;  /* 0x0000000214027211 */ /* 0x000fe200078e10ff */
[-C--:B------:R-:W-:Y:S01]  /*6c20*/  FMUL.FTZ R25, R9, R23.reuse ;  /* 0x0000001709197220 */ /* 0x080fe20000410000 */
[----:B------:R-:W-:Y:S01]  /*6c30*/  FFMA.FTZ R23, R8, R23, -R21 ;  /* 0x0000001708177223 */ /* 0x000fe20000010815 */
[----:B------:R-:W-:Y:S01]  /*6c40*/  FFMA.FTZ R3, R18, R3, R26 ;  /* 0x0000000312037223 */ /* 0x000fe2000001001a */
[----:B-1----:R-:W-:-:S02]  /*6c50*/  IMAD.U32 R21, RZ, RZ, UR5 ;  /* 0x00000005ff157e24 */ /* 0x002fc4000f8e00ff */
[----:B------:R-:W-:Y:S01]  /*6c60*/  FFMA.FTZ R6, R8, R6, R25 ;  /* 0x0000000608067223 */ /* 0x000fe20000010019 */
[----:B------:R-:W-:Y:S01]  /*6c70*/  IMAD R26, R20, 0x3, R2 ;  /* 0x00000003141a7824 */ /* 0x000fe200078e0202 */
[----:B------:R-:W-:-:S04]  /*6c80*/  MOV R25, R27 ;  /* 0x0000001b00197202 */ /* 0x000fc80000000f00 */
[----:B------:R-:W-:Y:S02]  /*6c90*/  ISETP.GE.U32.AND P1, PT, R26, R21, PT ;  /* 0x000000151a00720c */ /* 0x000fe40003f26070 */
[----:B------:R-:W-:-:S11]  /*6ca0*/  MOV R26, R22 ;  /* 0x00000016001a7202 */ /* 0x000fd60000000f00 */
[----:B------:R-:W-:Y:S05]  /*6cb0*/  @!P1 BRA `(.L_x_2354) ;  /* 0xffffffbc00e89947 */ /* 0x000fea000383ffff */
[----:B------:R-:W-:Y:S05]  /*6cc0*/  BSYNC.RECONVERGENT B2 ;  /* 0x0000000000027941 */ /* 0x000fea0003800200 */
.L_x_2348:
[----:B------:R-:W-:Y:S01]  /*6cd0*/  MOV R25, R27 ;  /* 0x0000001b00197202 */ /* 0x000fe20000000f00 */
[----:B------:R-:W-:Y:S01]  /*6ce0*/  IMAD.MOV.U32 R27, RZ, RZ, R23 ;  /* 0x000000ffff1b7224 */ /* 0x000fe200078e0017 */
[----:B------:R-:W-:-:S07]  /*6cf0*/  MOV R26, R22 ;  /* 0x00000016001a7202 */ /* 0x000fce0000000f00 */
.L_x_2347:
[----:B------:R-:W-:Y:S05]  /*6d00*/  BSYNC.RECONVERGENT B1 ;  /* 0x0000000000017941 */ /* 0x000fea0003800200 */
.L_x_2346:
[----:B------:R-:W-:Y:S01]  /*6d10*/  ISETP.GE.U32.AND P0, PT, R2, R21, PT ;  /* 0x000000150200720c */ /* 0x000fe20003f06070 */
[----:B------:R-:W-:Y:S01]  /*6d20*/  BSSY.RECONVERGENT B1, `(.L_x_2355) ;  /* 0x0000480000017945 */ /* 0x000fe20003800200 */
[----:B------:R-:W-:Y:S02]  /*6d30*/  MOV R23, R9 ;  /* 0x0000000900177202 */ /* 0x000fe40000000f00 */
[----:B------:R-:W-:-:S09]  /*6d40*/  MOV R22, R8 ;  /* 0x0000000800167202 */ /* 0x000fd20000000f00 */
        /* <DEDUP_REMOVED lines=15> */
[----:B------:R-:W-:-:S04]  /*6e40*/  SHF.R.U32.HI R13, RZ, UR5, R12 ;  /* 0x00000005ff0d7c19 */ /* 0x000fc8000801160c */
[----:B------:R-:W-:-:S05]  /*6e50*/  IADD3 R9, PT, PT, -R13, RZ, RZ ;  /* 0x000000ff0d097210 */ /* 0x000fca0007ffe1ff */
[----:B-1----:R-:W-:-:S04]  /*6e60*/  IMAD R8, R9, UR6, R2 ;  /* 0x0000000609087c24 */ /* 0x002fc8000f8e0202 */
        /* <DEDUP_REMOVED lines=16> */
[----:B------:R-:W1:Y:S02]  /*6f70*/  LDCU UR6, c[0x0][0x3ec] ;  /* 0x00007d80ff0677ac */ /* 0x000e640008000800 */
[----:B0-----:R-:W-:Y:S01]  /*6f80*/  IMAD.HI.U32 R12, R11, UR4, R10 ;  /* 0x000000040b0c7c27 */ /* 0x001fe2000f8e000a */
[----:B------:R-:W0:Y:S04]  /*6f90*/  LDCU UR4, c[0x0][0x508] ;  /* 0x0000a100ff0477ac */ /* 0x000e280008000800 */
[----:B------:R-:W-:-:S04]  /*6fa0*/  SHF.R.U32.HI R13, RZ, UR5, R12 ;  /* 0x00000005ff0d7c19 */ /* 0x000fc8000801160c */
[----:B------:R-:W-:-:S05]  /*6fb0*/  IADD3 R9, PT, PT, -R13, RZ, RZ ;  /* 0x000000ff0d097210 */ /* 0x000fca0007ffe1ff */
[----:B-1----:R-:W-:-:S04]  /*6fc0*/  IMAD R11, R9, UR6, R11 ;  /* 0x00000006090b7c24 */ /* 0x002fc8000f8e020b */
[----:B0-----:R-:W-:Y:S01]  /*6fd0*/  IMAD R8, R11, UR4, R8 ;  /* 0x000000040b087c24 */ /* 0x001fe2000f8e0208 */
        /* <DEDUP_REMOVED lines=15> */
[----:B------:R-:W1:Y:S03]  /*70d0*/  LDCU UR6, c[0x0][0x404] ;  /* 0x00008080ff0677ac */ /* 0x000e660008000800 */
[----:B0-----:R-:W-:Y:S01]  /*70e0*/  IMAD.HI.U32 R12, R11, UR4, R10 ;  /* 0x000000040b0c7c27 */ /* 0x001fe2000f8e000a */
[----:B------:R-:W0:Y:S04]  /*70f0*/  LDCU UR4, c[0x0][0x510] ;  /* 0x0000a200ff0477ac */ /* 0x000e280008000800 */
[----:B------:R-:W-:-:S05]  /*7100*/  SHF.R.U32.HI R13, RZ, UR5, R12 ;  /* 0x00000005ff0d7c19 */ /* 0x000fca000801160c */
[----:B------:R-:W-:-:S04]  /*7110*/  IMAD.MOV R9, RZ, RZ, -R13 ;  /* 0x000000ffff097224 */ /* 0x000fc800078e0a0d */
        /* <DEDUP_REMOVED lines=214> */
[----:B------:R-:W1:Y:S04]  /*7e80*/  LDCU UR6, c[0x0][0x4f4] ;  /* 0x00009e80ff0677ac */ /* 0x000e680008000800 */
[----:B0-----:R-:W-:Y:S01]  /*7e90*/  IMAD.HI.U32 R9, R11, UR4, R10 ;  /* 0x000000040b097c27 */ /* 0x001fe2000f8e000a */
[----:B------:R-:W0:Y:S04]  /*7ea0*/  LDCU UR4, c[0x0][0x560] ;  /* 0x0000ac00ff0477ac */ /* 0x000e280008000800 */
[----:B------:R-:W-:-:S05]  /*7eb0*/  SHF.R.U32.HI R9, RZ, UR5, R9 ;  /* 0x00000005ff097c19 */ /* 0x000fca0008011609 */
[----:B------:R-:W-:-:S04]  /*7ec0*/  IMAD.MOV R9, RZ, RZ, -R9 ;  /* 0x000000ffff097224 */ /* 0x000fc800078e0a09 */
[----:B-1----:R-:W-:-:S04]  /*7ed0*/  IMAD R11, R9, UR6, R11 ;  /* 0x00000006090b7c24 */ /* 0x002fc8000f8e020b */
[----:B0-----:R-:W-:-:S07]  /*7ee0*/  IMAD R8, R11, UR4, R8 ;  /* 0x000000040b087c24 */ /* 0x001fce000f8e0208 */
.L_x_2358:
[----:B------:R-:W-:Y:S02]  /*7ef0*/  SHF.R.U32.HI R8, RZ, 0x3, R8 ;  /* 0x00000003ff087819 */ /* 0x000fe40000011608 */
[----:B------:R-:W-:-:S07]  /*7f00*/  MOV R9, RZ ;  /* 0x000000ff00097202 */ /* 0x000fce0000000f00 */
.L_x_2357:
[----:B------:R-:W0:Y:S02]  /*7f10*/  LDCU.64 UR4, c[0x0][0x760] ;  /* 0x0000ec00ff0477ac */ /* 0x000e240008000a00 */
[----:B0-----:R-:W-:-:S04]  /*7f20*/  IADD3 R17, P1, PT, R0, UR4, RZ ;  /* 0x0000000400117c10 */ /* 0x001fc8000ff3e0ff */
[----:B------:R-:W-:Y:S01]  /*7f30*/  IADD3.X R16, PT, PT, RZ, UR5, RZ, P1, !PT ;  /* 0x00000005ff107c10 */ /* 0x000fe20008ffe4ff */
[----:B------:R0:W-:Y:S01]  /*7f40*/  STL [R1], R17 ;  /* 0x0000001101007387 */ /* 0x0001e20000100800 */
[----:B------:R-:W-:-:S03]  /*7f50*/  LEA R12, P1, R8, R17, 0x3 ;  /* 0x00000011080c7211 */ /* 0x000fc600078218ff */
[----:B------:R0:W-:Y:S01]  /*7f60*/  STL [R1+0x4], R16 ;  /* 0x0000041001007387 */ /* 0x0001e20000100800 */
[----:B------:R-:W-:-:S06]  /*7f70*/  LEA.HI.X R13, R8, R16, R9, 0x3, P1 ;  /* 0x00000010080d7211 */ /* 0x000fcc00008f1c09 */
[----:B------:R-:W5:Y:S01]  /*7f80*/  LDG.E.64 R12, desc[UR36][R12.64] ;  /* 0x000000240c0c7981 */ /* 0x000f62000c1e1b00 */
[----:B------:R-:W-:-:S04]  /*7f90*/  IADD3 R9, PT, PT, R2, R20, RZ ;  /* 0x0000001402097210 */ /* 0x000fc80007ffe0ff */
[----:B------:R-:W-:-:S13]  /*7fa0*/  ISETP.GE.U32.AND P1, PT, R9, R21, PT ;  /* 0x000000150900720c */ /* 0x000fda0003f26070 */
[----:B0-----:R-:W-:Y:S05]  /*7fb0*/  @P1 BRA `(.L_x_2356) ;  /* 0x0000003400581947 */ /* 0x001fea0003800000 */
[----:B------:R-:W-:Y:S01]  /*7fc0*/  CS2R R10, SRZ ;  /* 0x00000000000a7805 */ /* 0x000fe2000001ff00 */
[----:B------:R-:W-:Y:S06]  /*7fd0*/  @!P0 BRA `(.L_x_2359) ;  /* 0x0000001000548947 */ /* 0x000fec0003800000 */
[----:B------:R-:W0:Y:S01]  /*7fe0*/  LDC R0, c[0x0][0x3d0] ;  /* 0x0000f400ff007b82 */ /* 0x000e220000000800 */
[----:B------:R-:W1:Y:S01]  /*7ff0*/  LDCU.64 UR4, c[0x0][0x3d8] ;  /* 0x00007b00ff0477ac */ /* 0x000e620008000a00 */
[----:B------:R-:W-:Y:S01]  /*8000*/  MOV R8, RZ ;  /* 0x000000ff00087202 */ /* 0x000fe20000000f00 */
[----:B------:R-:W2:Y:S04]  /*8010*/  LDCU UR6, c[0x0][0x3d4] ;  /* 0x00007a80ff0677ac */ /* 0x000ea80008000800 */
[----:B-1----:R-:W-:Y:S01]  /*8020*/  IMAD.HI.U32 R14, R9, UR4, R8 ;  /* 0x00000004090e7c27 */ /* 0x002fe2000f8e0008 */
[----:B------:R-:W1:Y:S03]  /*8030*/  LDCU UR4, c[0x0][0x500] ;  /* 0x0000a000ff0477ac */ /* 0x000e660008000800 */
[----:B0-----:R-:W-:Y:S01]  /*8040*/  VIADD R0, R0, 0xffffffff ;  /* 0xffffffff00007836 */ /* 0x001fe20000000000 */
[----:B------:R-:W-:-:S04]  /*8050*/  SHF.R.U32.HI R15, RZ, UR5, R14 ;  /* 0x00000005ff0f7c19 */ /* 0x000fc8000801160e */
[----:B------:R-:W-:Y:S02]  /*8060*/  ISETP.NE.AND P1, PT, R0, RZ, PT ;  /* 0x000000ff0000720c */ /* 0x000fe40003f25270 */
[----:B------:R-:W-:-:S05]  /*8070*/  IADD3 R11, PT, PT, -R15, RZ, RZ ;  /* 0x000000ff0f0b7210 */ /* 0x000fca0007ffe1ff */
[----:B--2---:R-:W-:-:S04]  /*8080*/  IMAD R0, R11, UR6, R9 ;  /* 0x000000060b007c24 */ /* 0x004fc8000f8e0209 */
[----:B-1----:R-:W-:Y:S02]  /*8090*/  IMAD R0, R0, UR4, RZ ;  /* 0x0000000400007c24 */ /* 0x002fe4000f8e02ff */
[----:B------:R-:W-:Y:S05]  /*80a0*/  @!P1 BRA `(.L_x_2360) ;  /* 0x0000001000189947 */ /* 0x000fea0003800000 */
        /* <DEDUP_REMOVED lines=258> */
[----:B------:R-:W-:-:S04]  /*90d0*/  SHF.R.U32.HI R10, RZ, UR5, R10 ;  /* 0x00000005ff0a7c19 */ /* 0x000fc8000801160a */
[----:B------:R-:W-:-:S05]  /*90e0*/  IADD3 R10, PT, PT, -R10, RZ, RZ ;  /* 0x000000ff0a0a7210 */ /* 0x000fca0007ffe1ff */
[----:B-1----:R-:W-:-:S04]  /*90f0*/  IMAD R11, R10, UR6, R11 ;  /* 0x000000060a0b7c24 */ /* 0x002fc8000f8e020b */
[----:B0-----:R-:W-:-:S07]  /*9100*/  IMAD R0, R11, UR4, R0 ;  /* 0x000000040b007c24 */ /* 0x001fce000f8e0200 */
.L_x_2360:
[----:B------:R-:W-:Y:S01]  /*9110*/  SHF.R.U32.HI R10, RZ, 0x3, R0 ;  /* 0x00000003ff0a7819 */ /* 0x000fe20000011600 */
[----:B------:R-:W-:-:S07]  /*9120*/  IMAD.MOV.U32 R11, RZ, RZ, RZ ;  /* 0x000000ffff0b7224 */ /* 0x000fce00078e00ff */
.L_x_2359:
[----:B------:R-:W-:-:S04]  /*9130*/  LEA R14, P1, R10, R17, 0x3 ;  /* 0x000000110a0e7211 */ /* 0x000fc800078218ff */
[----:B------:R-:W-:-:S06]  /*9140*/  LEA.HI.X R15, R10, R16, R11, 0x3, P1 ;  /* 0x000000100a0f7211 */ /* 0x000fcc00008f1c0b */
[----:B------:R-:W5:Y:S01]  /*9150*/  LDG.E.64 R14, desc[UR36][R14.64] ;  /* 0x000000240e0e7981 */ /* 0x000f62000c1e1b00 */
[----:B------:R-:W-:-:S04]  /*9160*/  IADD3 R9, PT, PT, R9, R20, RZ ;  /* 0x0000001409097210 */ /* 0x000fc80007ffe0ff */
[----:B------:R-:W-:-:S13]  /*9170*/  ISETP.GE.U32.AND P1, PT, R9, R21, PT ;  /* 0x000000150900720c */ /* 0x000fda0003f26070 */
[----:B------:R-:W-:Y:S05]  /*9180*/  @P1 BRA `(.L_x_2356) ;  /* 0x0000002000e41947 */ /* 0x000fea0003800000 */
[----:B------:R-:W-:Y:S01]  /*9190*/  CS2R R10, SRZ ;  /* 0x00000000000a7805 */ /* 0x000fe2000001ff00 */
[----:B------:R-:W-:Y:S06]  /*91a0*/  @!P0 BRA `(.L_x_2361) ;  /* 0x0000001000548947 */ /* 0x000fec0003800000 */
[----:B------:R-:W0:Y:S01]  /*91b0*/  LDC R0, c[0x0][0x3d0] ;  /* 0x0000f400ff007b82 */ /* 0x000e220000000800 */
[----:B------:R-:W1:Y:S01]  /*91c0*/  LDCU.64 UR4, c[0x0][0x3d8] ;  /* 0x00007b00ff0477ac */ /* 0x000e620008000a00 */
[----:B------:R-:W-:Y:S01]  /*91d0*/  MOV R8, RZ ;  /* 0x000000ff00087202 */ /* 0x000fe20000000f00 */
[----:B------:R-:W2:Y:S04]  /*91e0*/  LDCU UR6, c[0x0][0x3d4] ;  /* 0x00007a80ff0677ac */ /* 0x000ea80008000800 */
[----:B-1----:R-:W-:Y:S01]  /*91f0*/  IMAD.HI.U32 R16, R9, UR4, R8 ;  /* 0x0000000409107c27 */ /* 0x002fe2000f8e0008 */
[----:B------:R-:W1:Y:S01]  /*9200*/  LDCU UR4, c[0x0][0x500] ;  /* 0x0000a000ff0477ac */ /* 0x000e620008000800 */
[----:B0-----:R-:W-:-:S03]  /*9210*/  IADD3 R0, PT, PT, R0, -0x1, RZ ;  /* 0xffffffff00007810 */ /* 0x001fc60007ffe0ff */
[----:B------:R-:W-:Y:S02]  /*9220*/  SHF.R.U32.HI R17, RZ, UR5, R16 ;  /* 0x00000005ff117c19 */ /* 0x000fe40008011610 */
[----:B------:R-:W-:Y:S02]  /*9230*/  ISETP.NE.AND P1, PT, R0, RZ, PT ;  /* 0x000000ff0000720c */ /* 0x000fe40003f25270 */
[----:B------:R-:W-:-:S05]  /*9240*/  IADD3 R11, PT, PT, -R17, RZ, RZ ;  /* 0x000000ff110b7210 */ /* 0x000fca0007ffe1ff */
[----:B--2---:R-:W-:-:S04]  /*9250*/  IMAD R0, R11, UR6, R9 ;  /* 0x000000060b007c24 */ /* 0x004fc8000f8e0209 */
[----:B-1----:R-:W-:Y:S02]  /*9260*/  IMAD R0, R0, UR4, RZ ;  /* 0x0000000400007c24 */ /* 0x002fe4000f8e02ff */
[----:B------:R-:W-:Y:S05]  /*9270*/  @!P1 BRA `(.L_x_2362) ;  /* 0x0000001000189947 */ /* 0x000fea0003800000 */
        /* <DEDUP_REMOVED lines=254> */
[----:B------:R-:W-:Y:S01]  /*a260*/  MOV R10, RZ ;  /* 0x000000ff000a7202 */ /* 0x000fe20000000f00 */
[----:B------:R-:W1:Y:S04]  /*a270*/  LDCU UR6, c[0x0][0x4f4] ;  /* 0x00009e80ff0677ac */ /* 0x000e680008000800 */
[----:B0-----:R-:W-:Y:S01]  /*a280*/  IMAD.HI.U32 R10, R11, UR4, R10 ;  /* 0x000000040b0a7c27 */ /* 0x001fe2000f8e000a */
[----:B------:R-:W0:Y:S04]  /*a290*/  LDCU UR4, c[0x0][0x560] ;  /* 0x0000ac00ff0477ac */ /* 0x000e280008000800 */
[----:B------:R-:W-:-:S04]  /*a2a0*/  SHF.R.U32.HI R10, RZ, UR5, R10 ;  /* 0x00000005ff0a7c19 */ /* 0x000fc8000801160a */
[----:B------:R-:W-:-:S05]  /*a2b0*/  IADD3 R10, PT, PT, -R10, RZ, RZ ;  /* 0x000000ff0a0a7210 */ /* 0x000fca0007ffe1ff */
[----:B-1----:R-:W-:-:S04]  /*a2c0*/  IMAD R11, R10, UR6, R11 ;  /* 0x000000060a0b7c24 */ /* 0x002fc8000f8e020b */
[----:B0-----:R-:W-:-:S07]  /*a2d0*/  IMAD R0, R11, UR4, R0 ;  /* 0x000000040b007c24 */ /* 0x001fce000f8e0200 */
.L_x_2362:
[----:B------:R-:W-:Y:S02]  /*a2e0*/  SHF.R.U32.HI R10, RZ, 0x3, R0 ;  /* 0x00000003ff0a7819 */ /* 0x000fe40000011600 */
[----:B------:R-:W-:-:S07]  /*a2f0*/  MOV R11, RZ ;  /* 0x000000ff000b7202 */ /* 0x000fce0000000f00 */
.L_x_2361:
[----:B------:R-:W2:Y:S04]  /*a300*/  LDL R17, [R1] ;  /* 0x0000000001117983 */ /* 0x000ea80000100800 */
[----:B------:R-:W3:Y:S01]  /*a310*/  LDL R16, [R1+0x4] ;  /* 0x0000040001107983 */ /* 0x000ee20000100800 */
[----:B------:R-:W-:Y:S02]  /*a320*/  IADD3 R9, PT, PT, R9, R20, RZ ;  /* 0x0000001409097210 */ /* 0x000fe40007ffe0ff */
[----:B--2---:R-:W-:-:S04]  /*a330*/  LEA R18, P1, R10, R17, 0x3 ;  /* 0x000000110a127211 */ /* 0x004fc800078218ff */
[----:B---3--:R-:W-:-:S06]  /*a340*/  LEA.HI.X R19, R10, R16, R11, 0x3, P1 ;  /* 0x000000100a137211 */ /* 0x008fcc00008f1c0b */
[----:B------:R-:W5:Y:S01]  /*a350*/  LDG.E.64 R18, desc[UR36][R18.64] ;  /* 0x0000002412127981 */ /* 0x000f62000c1e1b00 */
[----:B------:R-:W-:-:S13]  /*a360*/  ISETP.GE.U32.AND P1, PT, R9, R21, PT ;  /* 0x000000150900720c */ /* 0x000fda0003f26070 */
[----:B------:R-:W-:Y:S05]  /*a370*/  @P1 BRA `(.L_x_2356) ;  /* 0x0000001000681947 */ /* 0x000fea0003800000 */
[----:B------:R-:W-:Y:S01]  /*a380*/  CS2R R10, SRZ ;  /* 0x00000000000a7805 */ /* 0x000fe2000001ff00 */
[----:B------:R-:W-:Y:S06]  /*a390*/  @!P0 BRA `(.L_x_2363) ;  /* 0x0000001000548947 */ /* 0x000fec0003800000 */
[----:B------:R-:W0:Y:S01]  /*a3a0*/  LDC R0, c[0x0][0x3d0] ;  /* 0x0000f400ff007b82 */ /* 0x000e220000000800 */
[----:B------:R-:W1:Y:S01]  /*a3b0*/  LDCU.64 UR4, c[0x0][0x3d8] ;  /* 0x00007b00ff0477ac */ /* 0x000e620008000a00 */
[----:B------:R-:W-:Y:S01]  /*a3c0*/  IMAD.MOV.U32 R8, RZ, RZ, RZ ;  /* 0x000000ffff087224 */ /* 0x000fe200078e00ff */
[----:B------:R-:W2:Y:S03]  /*a3d0*/  LDCU UR6, c[0x0][0x3d4] ;  /* 0x00007a80ff0677ac */ /* 0x000ea60008000800 */
        /* <DEDUP_REMOVED lines=264> */
[----:B------:R-:W1:Y:S01]  /*b460*/  LDCU UR6, c[0x0][0x4f4] ;  /* 0x00009e80ff0677ac */ /* 0x000e620008000800 */
[----:B------:R-:W2:Y:S03]  /*b470*/  LDCU UR7, c[0x0][0x560] ;  /* 0x0000ac00ff0777ac */ /* 0x000ea60008000800 */
[----:B0-----:R-:W-:-:S05]  /*b480*/  IMAD.HI.U32 R7, R9, UR4, R8 ;  /* 0x0000000409077c27 */ /* 0x001fca000f8e0008 */
[----:B------:R-:W-:-:S05]  /*b490*/  SHF.R.U32.HI R7, RZ, UR5, R7 ;  /* 0x00000005ff077c19 */ /* 0x000fca0008011607 */
[----:B------:R-:W-:-:S04]  /*b4a0*/  IMAD.MOV R7, RZ, RZ, -R7 ;  /* 0x000000ffff077224 */ /* 0x000fc800078e0a07 */
[----:B-1----:R-:W-:-:S04]  /*b4b0*/  IMAD R9, R7, UR6, R9 ;  /* 0x0000000607097c24 */ /* 0x002fc8000f8e0209 */
[----:B--2---:R-:W-:-:S07]  /*b4c0*/  IMAD R0, R9, UR7, R0 ;  /* 0x0000000709007c24 */ /* 0x004fce000f8e0200 */
.L_x_2364:
[----:B------:R-:W-:Y:S02]  /*b4d0*/  SHF.R.U32.HI R10, RZ, 0x3, R0 ;  /* 0x00000003ff0a7819 */ /* 0x000fe40000011600 */
[----:B------:R-:W-:-:S07]  /*b4e0*/  MOV R11, RZ ;  /* 0x000000ff000b7202 */ /* 0x000fce0000000f00 */
.L_x_2363:
[----:B------:R-:W-:-:S04]  /*b4f0*/  LEA R22, P0, R10, R17, 0x3 ;  /* 0x000000110a167211 */ /* 0x000fc800078018ff */
[----:B------:R-:W-:-:S06]  /*b500*/  LEA.HI.X R23, R10, R16, R11, 0x3, P0 ;  /* 0x000000100a177211 */ /* 0x000fcc00000f1c0b */
[----:B------:R-:W5:Y:S03]  /*b510*/  LDG.E.64 R22, desc[UR36][R22.64] ;  /* 0x0000002416167981 */ /* 0x000f66000c1e1b00 */
.L_x_2356:
[----:B------:R-:W-:Y:S05]  /*b520*/  BSYNC.RECONVERGENT B1 ;  /* 0x0000000000017941 */ /* 0x000fea0003800200 */
.L_x_2355:
[----:B------:R-:W-:Y:S01]  /*b530*/  ISETP.GE.U32.AND P0, PT, R2, R21, PT ;  /* 0x000000150200720c */ /* 0x000fe20003f06070 */
[----:B------:R-:W-:-:S12]  /*b540*/  BSSY.RECONVERGENT B1, `(.L_x_2365) ;  /* 0x000001b000017945 */ /* 0x000fd80003800200 */
[----:B------:R-:W-:Y:S05]  /*b550*/  @P0 BRA `(.L_x_2366) ;  /* 0x0000000000640947 */ /* 0x000fea0003800000 */
[----:B------:R-:W-:Y:S01]  /*b560*/  IADD3 R2, PT, PT, R2, R20, RZ ;  /* 0x0000001402027210 */ /* 0x000fe20007ffe0ff */
        /* <DEDUP_REMOVED lines=17> */
[-C--:B------:R-:W-:Y:S01]  /*b680*/  FFMA.FTZ R3, R3, R18.reuse, R0 ;  /* 0x0000001203037223 */ /* 0x080fe20000010000 */
[----:B------:R-:W-:-:S11]  /*b690*/  FFMA.FTZ R26, R26, R18, -R7 ;  /* 0x000000121a1a7223 */ /* 0x000fd60000010807 */
[-C--:B------:R-:W-:Y:S01]  /*b6a0*/  @!P0 FMUL.FTZ R0, R6, R23.reuse ;  /* 0x0000001706008220 */ /* 0x080fe20000410000 */
[----:B------:R-:W-:-:S03]  /*b6b0*/  @!P0 FMUL.FTZ R23, R27, R23 ;  /* 0x000000171b178220 */ /* 0x000fc60000410000 */
[-C--:B------:R-:W-:Y:S01]  /*b6c0*/  @!P0 FFMA.FTZ R0, R27, R22.reuse, -R0 ;  /* 0x000000161b008223 */ /* 0x080fe20000010800 */
[----:B------:R-:W-:-:S03]  /*b6d0*/  @!P0 FFMA.FTZ R6, R6, R22, R23 ;  /* 0x0000001606068223 */ /* 0x000fc60000010017 */
[----:B------:R-:W-:-:S07]  /*b6e0*/  @!P0 IMAD.MOV.U32 R27, RZ, RZ, R0 ;  /* 0x000000ffff1b8224 */ /* 0x000fce00078e0000 */
.L_x_2366:
[----:B------:R-:W-:Y:S05]  /*b6f0*/  BSYNC.RECONVERGENT B1 ;  /* 0x0000000000017941 */ /* 0x000fea0003800200 */
.L_x_2365:
[----:B------:R-:W-:Y:S01]  /*b700*/  FMUL.FTZ R7, R4, R5 ;  /* 0x0000000504077220 */ /* 0x000fe20000410000 */
[----:B------:R-:W-:-:S03]  /*b710*/  FMUL.FTZ R4, R24, R4 ;  /* 0x0000000418047220 */ /* 0x000fc60000410000 */
[----:B------:R-:W-:Y:S01]  /*b720*/  FFMA.FTZ R7, R24, R25, -R7 ;  /* 0x0000001918077223 */ /* 0x000fe20000010807 */
        /* <DEDUP_REMOVED lines=9> */
.L_x_2318:
[----:B------:R-:W-:Y:S05]  /*b7c0*/  BSYNC.RECONVERGENT B0 ;  /* 0x0000000000007941 */ /* 0x000fea0003800200 */
.L_x_2317:
[----:B------:R-:W0:Y:S01]  /*b7d0*/  LDCU UR4, c[0x0][0x3ac] ;  /* 0x00007580ff0477ac */ /* 0x000e220008000800 */
[----:B------:R-:W1:Y:S01]  /*b7e0*/  S2R R7, SR_TID.X ;  /* 0x0000000000077919 */ /* 0x000e620000002100 */
[----:B------:R-:W2:Y:S01]  /*b7f0*/  S2R R0, SR_TID.Y ;  /* 0x0000000000007919 */ /* 0x000ea20000002200 */
[----:B0-----:R-:W-:-:S09]  /*b800*/  UISETP.NE.AND UP0, UPT, UR4, URZ, UPT ;  /* 0x000000ff0400728c */ /* 0x001fd2000bf05270 */
[----:B------:R-:W-:Y:S05]  /*b810*/  BRA.U !UP0, `(.L_x_2367) ;  /* 0x0000000108787547 */ /* 0x000fea000b800000 */
[----:B------:R-:W0:Y:S01]  /*b820*/  S2UR UR5, SR_CgaCtaId ;  /* 0x00000000000579c3 */ /* 0x000e220000008800 */
[----:B------:R-:W1:Y:S01]  /*b830*/  LDCU UR8, c[0x0][0x360] ;  /* 0x00006c00ff0877ac */ /* 0x000e620008000800 */
[----:B------:R-:W-:Y:S01]  /*b840*/  MOV R3, R27 ;  /* 0x0000001b00037202 */ /* 0x000fe20000000f00 */
[----:B------:R-:W-:Y:S01]  /*b850*/  UMOV UR4, 0x400 ;  /* 0x0000040000047882 */ /* 0x000fe20000000000 */
[----:B------:R-:W3:Y:S01]  /*b860*/  LDCU UR6, c[0x0][0x364] ;  /* 0x00006c80ff0677ac */ /* 0x000ee20008000800 */
[----:B------:R-:W-:Y:S01]  /*b870*/  UIADD3 UR4, UPT, UPT, UR4, 0x10, URZ ;  /* 0x0000001004047890 */ /* 0x000fe2000fffe0ff */
[----:B-12---:R-:W-:-:S03]  /*b880*/  IMAD R4, R0, UR8, R7 ;  /* 0x0000000800047c24 */ /* 0x006fc6000f8e0207 */
[----:B0-----:R-:W-:Y:S02]  /*b890*/  ULEA UR4, UR5, UR4, 0x18 ;  /* 0x0000000405047291 */ /* 0x001fe4000f8ec0ff */
[----:B---3--:R-:W-:-:S04]  /*b8a0*/  UISETP.GE.U32.AND UP0, UPT, UR6, 0x2, UPT ;  /* 0x000000020600788c */ /* 0x008fc8000bf06070 */
[----:B------:R-:W-:-:S05]  /*b8b0*/  LEA R4, R4, UR4, 0x3 ;  /* 0x0000000404047c11 */ /* 0x000fca000f8e18ff */
[----:B------:R0:W-:Y:S01]  /*b8c0*/  STS.64 [R4], R2 ;  /* 0x0000000204007388 */ /* 0x0001e20000000a00 */
[----:B------:R-:W-:Y:S05]  /*b8d0*/  BRA.U !UP0, `(.L_x_2367) ;  /* 0x0000000108487547 */ /* 0x000fea000b800000 */
[----:B------:R-:W-:-:S05]  /*b8e0*/  UMOV UR5, UR6 ;  /* 0x0000000600057c82 */ /* 0x000fca0008000000 */
.L_x_2368:
[----:B------:R-:W-:Y:S01]  /*b8f0*/  USHF.R.U32.HI UR7, URZ, 0x1, UR5 ;  /* 0x00000001ff077899 */ /* 0x000fe20008011605 */
[----:B------:R-:W-:Y:S01]  /*b900*/  BAR.SYNC.DEFER_BLOCKING 0x0 ;  /* 0x0000000000007b1d */ /* 0x000fe20000010000 */
[----:B------:R-:W-:-:S04]  /*b910*/  UISETP.GT.U32.AND UP0, UPT, UR5, 0x3, UPT ;  /* 0x000000030500788c */ /* 0x000fc8000bf04070 */
[----:B------:R-:W-:Y:S01]  /*b920*/  IADD3 R6, PT, PT, R0, UR7, RZ ;  /* 0x0000000700067c10 */ /* 0x000fe2000fffe0ff */
[----:B------:R-:W-:-:S03]  /*b930*/  UMOV UR5, UR7 ;  /* 0x0000000700057c82 */ /* 0x000fc60008000000 */
[----:B------:R-:W-:-:S04]  /*b940*/  ISETP.GE.U32.AND P0, PT, R6, UR6, PT ;  /* 0x0000000606007c0c */ /* 0x000fc8000bf06070 */
[----:B------:R-:W-:-:S13]  /*b950*/  ISETP.GE.U32.OR P0, PT, R0, UR7, P0 ;  /* 0x0000000700007c0c */ /* 0x000fda0008706470 */
[----:B0-----:R-:W-:-:S05]  /*b960*/  @!P0 IMAD R3, R6, UR8, R7 ;  /* 0x0000000806038c24 */ /* 0x001fca000f8e0207 */
[----:B------:R-:W-:-:S05]  /*b970*/  @!P0 LEA R3, R3, UR4, 0x3 ;  /* 0x0000000403038c11 */ /* 0x000fca000f8e18ff */
[----:B------:R-:W0:Y:S02]  /*b980*/  @!P0 LDS.64 R8, [R3] ;  /* 0x0000000003088984 */ /* 0x000e240000000a00 */
[-C--:B0-----:R-:W-:Y:S01]  /*b990*/  @!P0 FMUL.FTZ R6, R2, R9.reuse ;  /* 0x0000000902068220 */ /* 0x081fe20000410000 */
[----:B------:R-:W-:-:S03]  /*b9a0*/  @!P0 FMUL.FTZ R9, R27, R9 ;  /* 0x000000091b098220 */ /* 0x000fc60000410000 */
[-C--:B---3--:R-:W-:Y:S01]  /*b9b0*/  @!P0 FFMA.FTZ R27, R27, R8.reuse, R6 ;  /* 0x000000081b1b8223 */ /* 0x088fe20000010006 */
[----:B------:R-:W-:-:S05]  /*b9c0*/  @!P0 FFMA.FTZ R26, R2, R8, -R9 ;  /* 0x00000008021a8223 */ /* 0x000fca0000010809 */
[----:B------:R3:W-:Y:S01]  /*b9d0*/  @!P0 STS.64 [R4], R26 ;  /* 0x0000001a04008388 */ /* 0x0007e20000000a00 */
[----:B------:R-:W-:Y:S01]  /*b9e0*/  @!P0 MOV R2, R26 ;  /* 0x0000001a00028202 */ /* 0x000fe20000000f00 */
[----:B------:R-:W-:Y:S06]  /*b9f0*/  BRA.U UP0, `(.L_x_2368) ;  /* 0xfffffffd00bc7547 */ /* 0x000fec000b83ffff */
.L_x_2367:
        /* <DEDUP_REMOVED lines=9> */
[----:B012---:R-:W-:Y:S01]  /*ba90*/  IMAD R3, R0, UR5, R7 ;  /* 0x0000000500037c24 */ /* 0x007fe2000f8e0207 */
[----:B------:R-:W-:Y:S01]  /*baa0*/  UIADD3 UR4, UPT, UPT, UR4, 0x10, URZ ;  /* 0x0000001004047890 */ /* 0x000fe2000fffe0ff */
[----:B---3--:R-:W-:Y:S01]  /*bab0*/  MOV R26, R2 ;  /* 0x00000002001a7202 */ /* 0x008fe20000000f00 */
[----:B------:R-:W-:Y:S02]  /*bac0*/  UISETP.GE.U32.AND UP0, UPT, UR5, 0x40, UPT ;  /* 0x000000400500788c */ /* 0x000fe4000bf06070 */
[----:B----4-:R-:W-:-:S06]  /*bad0*/  ULEA UR4, UR6, UR4, 0x18 ;  /* 0x0000000406047291 */ /* 0x010fcc000f8ec0ff */
[----:B------:R-:W-:Y:S01]  /*bae0*/  LEA R3, R3, UR4, 0x3 ;  /* 0x0000000403037c11 */ /* 0x000fe2000f8e18ff */
[----:B------:R-:W-:-:S04]  /*baf0*/  UMOV UR4, 0x20 ;  /* 0x0000002000047882 */ /* 0x000fc80000000000 */
[----:B------:R4:W-:Y:S01]  /*bb00*/  STS.64 [R3], R26 ;  /* 0x0000001a03007388 */ /* 0x0009e20000000a00 */
[----:B------:R-:W-:Y:S05]  /*bb10*/  BRA.U !UP0, `(.L_x_2370) ;  /* 0x0000000108447547 */ /* 0x000fea000b800000 */
[----:B------:R-:W-:-:S07]  /*bb20*/  IMAD.U32 R4, RZ, RZ, UR5 ;  /* 0x00000005ff047e24 */ /* 0x000fce000f8e00ff */
.L_x_2371:
[----:B------:R-:W-:Y:S01]  /*bb30*/  SHF.R.U32.HI R10, RZ, 0x1, R4 ;  /* 0x00000001ff0a7819 */ /* 0x000fe20000011604 */
[----:B------:R-:W-:Y:S01]  /*bb40*/  BAR.SYNC.DEFER_BLOCKING 0x0 ;  /* 0x0000000000007b1d */ /* 0x000fe20000010000 */
[----:B------:R-:W-:Y:S02]  /*bb50*/  ISETP.GT.U32.AND P1, PT, R4, 0x7f, PT ;  /* 0x0000007f0400780c */ /* 0x000fe40003f24070 */
[----:B------:R-:W-:Y:S02]  /*bb60*/  IADD3 R5, PT, PT, R10, R7, RZ ;  /* 0x000000070a057210 */ /* 0x000fe40007ffe0ff */
[----:B------:R-:W-:Y:S02]  /*bb70*/  MOV R4, R10 ;  /* 0x0000000a00047202 */ /* 0x000fe40000000f00 */
[----:B------:R-:W-:-:S04]  /*bb80*/  ISETP.GE.U32.AND P0, PT, R5, UR5, PT ;  /* 0x0000000505007c0c */ /* 0x000fc8000bf06070 */
[----:B------:R-:W-:-:S13]  /*bb90*/  ISETP.GE.U32.OR P0, PT, R7, R10, P0 ;  /* 0x0000000a0700720c */ /* 0x000fda0000706470 */
[----:B------:R-:W-:-:S05]  /*bba0*/  @!P0 LEA R5, R10, R3, 0x3 ;  /* 0x000000030a058211 */ /* 0x000fca00078e18ff */
[----:B0-----:R-:W0:Y:S02]  /*bbb0*/  @!P0 LDS.64 R8, [R5] ;  /* 0x0000000005088984 */ /* 0x001e240000000a00 */
[-C--:B0-----:R-:W-:Y:S01]  /*bbc0*/  @!P0 FMUL.FTZ R6, R2, R9.reuse ;  /* 0x0000000902068220 */ /* 0x081fe20000410000 */
[----:B------:R-:W-:-:S03]  /*bbd0*/  @!P0 FMUL.FTZ R9, R27, R9 ;  /* 0x000000091b098220 */ /* 0x000fc60000410000 */
[-C--:B----4-:R-:W-:Y:S01]  /*bbe0*/  @!P0 FFMA.FTZ R27, R27, R8.reuse, R6 ;  /* 0x000000081b1b8223 */ /* 0x090fe20000010006 */
[----:B------:R-:W-:-:S05]  /*bbf0*/  @!P0 FFMA.FTZ R26, R2, R8, -R9 ;  /* 0x00000008021a8223 */ /* 0x000fca0000010809 */
[----:B------:R0:W-:Y:S01]  /*bc00*/  @!P0 STS.64 [R3], R26 ;  /* 0x0000001a03008388 */ /* 0x0001e20000000a00 */
[----:B------:R-:W-:Y:S01]  /*bc10*/  @!P0 MOV R2, R26 ;  /* 0x0000001a00028202 */ /* 0x000fe20000000f00 */
[----:B------:R-:W-:Y:S06]  /*bc20*/  @P1 BRA `(.L_x_2371) ;  /* 0xfffffffc00c01947 */ /* 0x000fec000383ffff */
.L_x_2370:
[----:B------:R-:W-:Y:S01]  /*bc30*/  BAR.SYNC.DEFER_BLOCKING 0x0 ;  /* 0x0000000000007b1d */ /* 0x000fe20000010000 */
[----:B------:R-:W-:-:S09]  /*bc40*/  UISETP.GE.U32.AND UP0, UPT, UR4, 0x2, UPT ;  /* 0x000000020400788c */ /* 0x000fd2000bf06070 */
[----:B------:R-:W-:Y:S05]  /*bc50*/  BRA.U !UP0, `(.L_x_2369) ;  /* 0x0000000108347547 */ /* 0x000fea000b800000 */
[----:B0---4-:R-:W-:Y:S02]  /*bc60*/  IMAD.MOV.U32 R3, RZ, RZ, R2 ;  /* 0x000000ffff037224 */ /* 0x011fe400078e0002 */
[----:B------:R-:W-:-:S07]  /*bc70*/  HFMA2 R2, -RZ, RZ, 0, 5.9604644775390625e-08 ;  /* 0x00000001ff027431 */ /* 0x000fce00000001ff */
.L_x_2372:
[----:B------:R-:W0:Y:S04]  /*bc80*/  SHFL.DOWN PT, R6, R27, R2, 0x1f ;  /* 0x08001f021b067589 */ /* 0x000e2800000e0000 */
[----:B---3--:R3:W4:Y:S02]  /*bc90*/  SHFL.DOWN PT, R4, R3, R2, 0x1f ;  /* 0x08001f0203047589 */ /* 0x00872400000e0000 */
[----:B---3--:R-:W-:-:S04]  /*bca0*/  SHF.L.U32 R2, R2, 0x1, RZ ;  /* 0x0000000102027819 */ /* 0x008fc800000006ff */
[----:B------:R-:W-:Y:S01]  /*bcb0*/  ISETP.GE.AND P0, PT, R2, UR4, PT ;  /* 0x0000000402007c0c */ /* 0x000fe2000bf06270 */
[C---:B0-----:R-:W-:Y:S01]  /*bcc0*/  FMUL.FTZ R5, R6.reuse, R27 ;  /* 0x0000001b06057220 */ /* 0x041fe20000410000 */
[----:B------:R-:W-:-:S03]  /*bcd0*/  FMUL.FTZ R6, R6, R3 ;  /* 0x0000000306067220 */ /* 0x000fc60000410000 */
[C---:B----4-:R-:W-:Y:S01]  /*bce0*/  FFMA.FTZ R5, R4.reuse, R3, -R5 ;  /* 0x0000000304057223 */ /* 0x050fe20000010805 */
[----:B------:R-:W-:-:S04]  /*bcf0*/  FFMA.FTZ R27, R4, R27, R6 ;  /* 0x0000001b041b7223 */ /* 0x000fc80000010006 */
[----:B------:R-:W-:-:S03]  /*bd00*/  MOV R3, R5 ;  /* 0x0000000500037202 */ /* 0x000fc60000000f00 */
[----:B------:R-:W-:Y:S05]  /*bd10*/  @!P0 BRA `(.L_x_2372) ;  /* 0xfffffffc00d88947 */ /* 0x000fea000383ffff */
[----:B------:R-:W-:-:S07]  /*bd20*/  MOV R2, R5 ;  /* 0x0000000500027202 */ /* 0x000fce0000000f00 */
.L_x_2369:
[----:B------:R-:W0:Y:S01]  /*bd30*/  LDCU UR4, c[0x0][0x564] ;  /* 0x0000ac80ff0477ac */ /* 0x000e220008000800 */
[----:B-----5:R-:W-:Y:S01]  /*bd40*/  IMAD.MOV.U32 R16, RZ, RZ, RZ ;  /* 0x000000ffff107224 */ /* 0x020fe200078e00ff */
[----:B0-----:R-:W-:-:S09]  /*bd50*/  UISETP.NE.AND UP0, UPT, UR4, URZ, UPT ;  /* 0x000000ff0400728c */ /* 0x001fd2000bf05270 */
[----:B------:R-:W-:Y:S05]  /*bd60*/  BRA.U !UP0, `(.L_x_2373) ;  /* 0x0000001108587547 */ /* 0x000fea000b800000 */
[----:B------:R-:W0:Y:S01]  /*bd70*/  LDCU.64 UR8, c[0x0][0x568] ;  /* 0x0000ad00ff0877ac */ /* 0x000e220008000a00 */
[----:B---3--:R-:W-:Y:S01]  /*bd80*/  HFMA2 R4, -RZ, RZ, 0, 0 ;  /* 0x00000000ff047431 */ /* 0x008fe200000001ff */
[----:B------:R-:W-:Y:S01]  /*bd90*/  MOV R5, R29 ;  /* 0x0000001d00057202 */ /* 0x000fe20000000f00 */
[----:B------:R-:W3:Y:S01]  /*bda0*/  LDCU UR5, c[0x0][0x570] ;  /* 0x0000ae00ff0577ac */ /* 0x000ee20008000800 */
[----:B------:R-:W5:Y:S02]  /*bdb0*/  LDCU UR6, c[0x0][0x694] ;  /* 0x0000d280ff0677ac */ /* 0x000f640008000800 */
[----:B0-----:R-:W-:-:S05]  /*bdc0*/  IMAD.HI.U32 R4, R29, UR9, R4 ;  /* 0x000000091d047c27 */ /* 0x001fca000f8e0004 */
[----:B---3--:R-:W-:Y:S01]  /*bdd0*/  SHF.R.U32.HI R5, RZ, UR5, R4 ;  /* 0x00000005ff057c19 */ /* 0x008fe20008011604 */
[----:B------:R-:W-:-:S03]  /*bde0*/  UIADD3 UR5, UPT, UPT, UR4, -0x1, URZ ;  /* 0xffffffff04057890 */ /* 0x000fc6000fffe0ff */
[----:B----4-:R-:W-:Y:S01]  /*bdf0*/  IADD3 R3, PT, PT, -R5, RZ, RZ ;  /* 0x000000ff05037210 */ /* 0x010fe20007ffe1ff */
[----:B------:R-:W-:-:S04]  /*be00*/  UISETP.NE.AND UP1, UPT, UR5, URZ, UPT ;  /* 0x000000ff0500728c */ /* 0x000fc8000bf25270 */
[----:B------:R-:W-:-:S04]  /*be10*/  IMAD R3, R3, UR8, R29 ;  /* 0x0000000803037c24 */ /* 0x000fc8000f8e021d */
[----:B-----5:R-:W-:Y:S01]  /*be20*/  IMAD R16, R3, UR6, RZ ;  /* 0x0000000603107c24 */ /* 0x020fe2000f8e02ff */
[----:B------:R-:W-:Y:S06]  /*be30*/  BRA.U !UP1, `(.L_x_2373) ;  /* 0x0000001109247547 */ /* 0x000fec000b800000 */
[----:B------:R-:W0:Y:S01]  /*be40*/  LDCU.64 UR6, c[0x0][0x578] ;  /* 0x0000af00ff0677ac */ /* 0x000e220008000a00 */
[----:B------:R-:W-:Y:S01]  /*be50*/  MOV R4, RZ ;  /* 0x000000ff00047202 */ /* 0x000fe20000000f00 */
[----:B------:R-:W-:Y:S01]  /*be60*/  UISETP.LT.U32.AND UP1, UPT, UR5, 0x18, UPT ;  /* 0x000000180500788c */ /* 0x000fe2000bf21070 */
[----:B------:R-:W3:Y:S03]  /*be70*/  LDCU UR8, c[0x0][0x574] ;  /* 0x0000ae80ff0877ac */ /* 0x000ee60008000800 */
[----:B------:R-:W-:-:S04]  /*be80*/  USEL UR5, UR5, 0x18, UP1 ;  /* 0x0000001805057887 */ /* 0x000fc80008800000 */
[----:B------:R-:W-:Y:S01]  /*be90*/  UIADD3 UR5, UPT, UPT, UR5, 0x1, URZ ;  /* 0x0000000105057890 */ /* 0x000fe2000fffe0ff */
[----:B0-----:R-:W-:Y:S01]  /*bea0*/  IMAD.HI.U32 R8, R5, UR6, R4 ;  /* 0x0000000605087c27 */ /* 0x001fe2000f8e0004 */
[----:B------:R-:W0:Y:S04]  /*beb0*/  LDCU UR6, c[0x0][0x69c] ;  /* 0x0000d380ff0677ac */ /* 0x000e280008000800 */
[----:B------:R-:W-:Y:S01]  /*bec0*/  SHF.R.U32.HI R9, RZ, UR7, R8 ;  /* 0x00000007ff097c19 */ /* 0x000fe20008011608 */
[----:B------:R-:W-:-:S04]  /*bed0*/  UISETP.NE.AND UP1, UPT, UR5, 0x2, UPT ;  /* 0x000000020500788c */ /* 0x000fc8000bf25270 */
[----:B------:R-:W-:-:S04]  /*bee0*/  IMAD.MOV R3, RZ, RZ, -R9 ;  /* 0x000000ffff037224 */ /* 0x000fc800078e0a09 */
[----:B---3--:R-:W-:-:S04]  /*bef0*/  IMAD R3, R3, UR8, R5 ;  /* 0x0000000803037c24 */ /* 0x008fc8000f8e0205 */
[----:B0-----:R-:W-:Y:S01]  /*bf00*/  IMAD R16, R3, UR6, R16 ;  /* 0x0000000603107c24 */ /* 0x001fe2000f8e0210 */
[----:B------:R-:W-:Y:S06]  /*bf10*/  BRA.U !UP1, `(.L_x_2373) ;  /* 0x0000000d09ec7547 */ /* 0x000fec000b800000 */
[----:B------:R-:W0:Y:S01]  /*bf20*/  LDCU.64 UR8, c[0x0][0x580] ;  /* 0x0000b000ff0877ac */ /* 0x000e220008000a00 */
[----:B------:R-:W-:Y:S01]  /*bf30*/  HFMA2 R8, -RZ, RZ, 0, 0 ;  /* 0x00000000ff087431 */ /* 0x000fe200000001ff */
[----:B------:R-:W3:Y:S01]  /*bf40*/  LDCU UR7, c[0x0][0x588] ;  /* 0x0000b100ff0777ac */ /* 0x000ee20008000800 */
[----:B------:R-:W4:Y:S01]  /*bf50*/  LDCU UR6, c[0x0][0x6a4] ;  /* 0x0000d480ff0677ac */ /* 0x000f220008000800 */
[----:B------:R-:W-:Y:S02]  /*bf60*/  UISETP.NE.AND UP1, UPT, UR5, 0x3, UPT ;  /* 0x000000030500788c */ /* 0x000fe4000bf25270 */
[----:B0-----:R-:W-:-:S05]  /*bf70*/  IMAD.HI.U32 R4, R9, UR9, R8 ;  /* 0x0000000909047c27 */ /* 0x001fca000f8e0008 */
[----:B---3--:R-:W-:-:S04]  /*bf80*/  SHF.R.U32.HI R5, RZ, UR7, R4 ;  /* 0x00000007ff057c19 */ /* 0x008fc80008011604 */
[----:B------:R-:W-:-:S05]  /*bf90*/  IADD3 R3, PT, PT, -R5, RZ, RZ ;  /* 0x000000ff05037210 */ /* 0x000fca0007ffe1ff */
[----:B------:R-:W-:-:S04]  /*bfa0*/  IMAD R3, R3, UR8, R9 ;  /* 0x0000000803037c24 */ /* 0x000fc8000f8e0209 */
[----:B----4-:R-:W-:Y:S01]  /*bfb0*/  IMAD R16, R3, UR6, R16 ;  /* 0x0000000603107c24 */ /* 0x010fe2000f8e0210 */
[----:B------:R-:W-:Y:S06]  /*bfc0*/  BRA.U !UP1, `(.L_x_2373) ;  /* 0x0000000d09c07547 */ /* 0x000fec000b800000 */
[----:B------:R-:W0:Y:S01]  /*bfd0*/  LDCU.64 UR8, c[0x0][0x590] ;  /* 0x0000b200ff0877ac */ /* 0x000e220008000a00 */
[----:B------:R-:W-:Y:S01]  /*bfe0*/  MOV R4, RZ ;  /* 0x000000ff00047202 */ /* 0x000fe20000000f00 */
[----:B------:R-:W3:Y:S01]  /*bff0*/  LDCU UR7, c[0x0][0x58c] ;  /* 0x0000b180ff0777ac */ /* 0x000ee20008000800 */
[----:B------:R-:W4:Y:S01]  /*c000*/  LDCU UR6, c[0x0][0x6ac] ;  /* 0x0000d580ff0677ac */ /* 0x000f220008000800 */
[----:B------:R-:W-:Y:S02]  /*c010*/  UISETP.NE.AND UP1, UPT, UR5, 0x4, UPT ;  /* 0x000000040500788c */ /* 0x000fe4000bf25270 */
[----:B0-----:R-:W-:-:S05]  /*c020*/  IMAD.HI.U32 R8, R5, UR8, R4 ;  /* 0x0000000805087c27 */ /* 0x001fca000f8e0004 */
[----:B------:R-:W-:-:S04]  /*c030*/  SHF.R.U32.HI R9, RZ, UR9, R8 ;  /* 0x00000009ff097c19 */ /* 0x000fc80008011608 */
[----:B------:R-:W-:-:S05]  /*c040*/  IADD3 R3, PT, PT, -R9, RZ, RZ ;  /* 0x000000ff09037210 */ /* 0x000fca0007ffe1ff */
[----:B---3--:R-:W-:-:S04]  /*c050*/  IMAD R3, R3, UR7, R5 ;  /* 0x0000000703037c24 */ /* 0x008fc8000f8e0205 */
[----:B----4-:R-:W-:Y:S01]  /*c060*/  IMAD R16, R3, UR6, R16 ;  /* 0x0000000603107c24 */ /* 0x010fe2000f8e0210 */
[----:B------:R-:W-:Y:S06]  /*c070*/  BRA.U !UP1, `(.L_x_2373) ;  /* 0x0000000d09947547 */ /* 0x000fec000b800000 */
[----:B------:R-:W0:Y:S01]  /*c080*/  LDCU.64 UR8, c[0x0][0x598] ;  /* 0x0000b300ff0877ac */ /* 0x000e220008000a00 */
[----:B------:R-:W-:Y:S01]  /*c090*/  IMAD.MOV.U32 R8, RZ, RZ, RZ ;  /* 0x000000ffff087224 */ /* 0x000fe200078e00ff */
[----:B------:R-:W3:Y:S01]  /*c0a0*/  LDCU UR7, c[0x0][0x5a0] ;  /* 0x0000b400ff0777ac */ /* 0x000ee20008000800 */
[----:B------:R-:W4:Y:S01]  /*c0b0*/  LDCU UR6, c[0x0][0x6b4] ;  /* 0x0000d680ff0677ac */ /* 0x000f220008000800 */
[----:B------:R-:W-:Y:S01]  /*c0c0*/  UISETP.NE.AND UP1, UPT, UR5, 0x5, UPT ;  /* 0x000000050500788c */ /* 0x000fe2000bf25270 */
        /* <DEDUP_REMOVED lines=18> */
[----:B------:R-:W-:Y:S01]  /*c1f0*/  HFMA2 R8, -RZ, RZ, 0, 0 ;  /* 0x00000000ff087431 */ /* 0x000fe200000001ff */
[----:B------:R-:W3:Y:S01]  /*c200*/  LDCU UR7, c[0x0][0x5b8] ;  /* 0x0000b700ff0777ac */ /* 0x000ee20008000800 */
[----:B------:R-:W4:Y:S01]  /*c210*/  LDCU UR6, c[0x0][0x6c4] ;  /* 0x0000d880ff0677ac */ /* 0x000f220008000800 */
[----:B------:R-:W-:Y:S02]  /*c220*/  UISETP.NE.AND UP1, UPT, UR5, 0x7, UPT ;  /* 0x000000070500788c */ /* 0x000fe4000bf25270 */
[----:B0-----:R-:W-:-:S05]  /*c230*/  IMAD.HI.U32 R4, R9, UR9, R8 ;  /* 0x0000000909047c27 */ /* 0x001fca000f8e0008 */
[----:B---3--:R-:W-:-:S05]  /*c240*/  SHF.R.U32.HI R5, RZ, UR7, R4 ;  /* 0x00000007ff057c19 */ /* 0x008fca0008011604 */
[----:B------:R-:W-:-:S04]  /*c250*/  IMAD.MOV R3, RZ, RZ, -R5 ;  /* 0x000000ffff037224 */ /* 0x000fc800078e0a05 */
        /* <DEDUP_REMOVED lines=53> */
[----:B------:R-:W-:-:S05]  /*c5b0*/  SHF.R.U32.HI R9, RZ, UR9, R8 ;  /* 0x00000009ff097c19 */ /* 0x000fca0008011608 */
[----:B------:R-:W-:-:S04]  /*c5c0*/  IMAD.MOV R3, RZ, RZ, -R9 ;  /* 0x000000ffff037224 */ /* 0x000fc800078e0a09 */
        /* <DEDUP_REMOVED lines=138> */
[----:B------:R-:W4:Y:S02]  /*ce70*/  LDCU UR5, c[0x0][0x754] ;  /* 0x0000ea80ff0577ac */ /* 0x000f240008000800 */
[----:B0-----:R-:W-:-:S05]  /*ce80*/  IMAD.HI.U32 R3, R9, UR9, R8 ;  /* 0x0000000909037c27 */ /* 0x001fca000f8e0008 */
[----:B---3--:R-:W-:-:S04]  /*ce90*/  SHF.R.U32.HI R3, RZ, UR6, R3 ;  /* 0x00000006ff037c19 */ /* 0x008fc80008011603 */
[----:B------:R-:W-:-:S05]  /*cea0*/  IADD3 R3, PT, PT, -R3, RZ, RZ ;  /* 0x000000ff03037210 */ /* 0x000fca0007ffe1ff */
[----:B------:R-:W-:-:S04]  /*ceb0*/  IMAD R3, R3, UR8, R9 ;  /* 0x0000000803037c24 */ /* 0x000fc8000f8e0209 */
[----:B----4-:R-:W-:-:S07]  /*cec0*/  IMAD R16, R3, UR5, R16 ;  /* 0x0000000503107c24 */ /* 0x010fce000f8e0210 */
.L_x_2373:
[----:B------:R-:W0:Y:S01]  /*ced0*/  LDCU UR5, c[0x0][0x3b0] ;  /* 0x00007600ff0577ac */ /* 0x000e220008000800 */
[----:B------:R-:W5:Y:S01]  /*cee0*/  LDCU.64 UR6, c[0x0][0x778] ;  /* 0x0000ef00ff0677ac */ /* 0x000f620008000a00 */
[----:B0-----:R-:W-:Y:S01]  /*cef0*/  UISETP.NE.AND UP1, UPT, UR5, URZ, UPT ;  /* 0x000000ff0500728c */ /* 0x001fe2000bf25270 */
[----:B-----5:R-:W-:Y:S02]  /*cf00*/  ISETP.NE.U32.AND P0, PT, RZ, UR6, PT ;  /* 0x00000006ff007c0c */ /* 0x020fe4000bf05070 */
[----:B---3--:R-:W-:Y:S02]  /*cf10*/  IADD3 R4, P1, PT, R16, UR6, RZ ;  /* 0x0000000610047c10 */ /* 0x008fe4000ff3e0ff */
[----:B------:R-:W-:Y:S02]  /*cf20*/  ISETP.NE.AND.EX P0, PT, RZ, UR7, PT, P0 ;  /* 0x00000007ff007c0c */ /* 0x000fe4000bf05300 */
[----:B----4-:R-:W-:Y:S02]  /*cf30*/  IADD3.X R3, PT, PT, RZ, UR7, RZ, P1, !PT ;  /* 0x00000007ff037c10 */ /* 0x010fe40008ffe4ff */
[----:B------:R-:W-:-:S02]  /*cf40*/  SEL R4, R4, RZ, P0 ;  /* 0x000000ff04047207 */ /* 0x000fc40000000000 */
[----:B------:R-:W-:Y:S01]  /*cf50*/  SEL R5, R3, RZ, P0 ;  /* 0x000000ff03057207 */ /* 0x000fe20000000000 */
[----:B------:R-:W-:Y:S06]  /*cf60*/  BRA.U !UP1, `(.L_x_2374) ;  /* 0x0000002509007547 */ /* 0x000fec000b800000 */
[----:B------:R-:W0:Y:S01]  /*cf70*/  S2R R3, SR_CTAID.X ;  /* 0x0000000000037919 */ /* 0x000e220000002500 */
[----:B------:R-:W1:Y:S01]  /*cf80*/  LDCU UR5, c[0x0][0x3b4] ;  /* 0x00007680ff0577ac */ /* 0x000e620008000800 */
[----:B------:R-:W-:Y:S01]  /*cf90*/  MOV R16, RZ ;  /* 0x000000ff00107202 */ /* 0x000fe20000000f00 */
[----:B------:R-:W2:Y:S01]  /*cfa0*/  LDCU UR6, c[0x0][0x3b8] ;  /* 0x00007700ff0677ac */ /* 0x000ea20008000800 */
[----:B------:R-:W0:Y:S01]  /*cfb0*/  LDCU UR7, c[0x0][0x3a0] ;  /* 0x00007400ff0777ac */ /* 0x000e220008000800 */
[----:B-1----:R-:W-:-:S04]  /*cfc0*/  IMAD R9, R7, UR5, RZ ;  /* 0x0000000507097c24 */ /* 0x002fc8000f8e02ff */
[----:B--2---:R-:W-:-:S04]  /*cfd0*/  IMAD R8, R0, UR6, R9 ;  /* 0x0000000600087c24 */ /* 0x004fc8000f8e0209 */
[----:B0-----:R-:W-:Y:S01]  /*cfe0*/  IMAD R9, R3, UR7, R8 ;  /* 0x0000000703097c24 */ /* 0x001fe2000f8e0208 */
[----:B------:R-:W-:Y:S06]  /*cff0*/  BRA.U !UP0, `(.L_x_2375) ;  /* 0x0000001108547547 */ /* 0x000fec000b800000 */
[----:B------:R-:W0:Y:S01]  /*d000*/  LDCU.64 UR6, c[0x0][0x568] ;  /* 0x0000ad00ff0677ac */ /* 0x000e220008000a00 */
[----:B------:R-:W-:Y:S01]  /*d010*/  HFMA2 R8, -RZ, RZ, 0, 0 ;  /* 0x00000000ff087431 */ /* 0x000fe200000001ff */
        /* <DEDUP_REMOVED lines=275> */
.L_x_2375:
[----:B------:R-:W0:Y:S01]  /*e150*/  LDCU UR4, c[0x0][0x398] ;  /* 0x00007300ff0477ac */ /* 0x000e220008000800 */
[----:B------:R-:W1:Y:S01]  /*e160*/  S2UR UR8, SR_CgaCtaId ;  /* 0x00000000000879c3 */ /* 0x000e620000008800 */
[----:B------:R-:W-:Y:S01]  /*e170*/  BSSY.RECONVERGENT B0, `(.L_x_2376) ;  /* 0x0000017000007945 */ /* 0x000fe20003800200 */
[----:B------:R-:W-:Y:S02]  /*e180*/  LOP3.LUT P3, RZ, R7, R0, RZ, 0xfc, !PT ;  /* 0x0000000007ff7212 */ /* 0x000fe4000786fcff */
[----:B------:R-:W-:Y:S02]  /*e190*/  PLOP3.LUT P0, PT, PT, PT, PT, 0x8, 0x80 ;  /* 0x000000000080781c */ /* 0x000fe40003f0e170 */
[----:B0-----:R-:W-:-:S13]  /*e1a0*/  ISETP.GE.AND P1, PT, R9, UR4, PT ;  /* 0x0000000409007c0c */ /* 0x001fda000bf26270 */
[----:B-1----:R-:W-:Y:S05]  /*e1b0*/  @P1 BRA `(.L_x_2377) ;  /* 0x0000000000481947 */ /* 0x002fea0003800000 */
[----:B------:R-:W0:Y:S02]  /*e1c0*/  LDC.64 R10, c[0x0][0x3a8] ;  /* 0x0000ea00ff0a7b82 */ /* 0x000e240000000a00 */
[----:B0-----:R-:W-:Y:S02]  /*e1d0*/  ISETP.NE.AND P2, PT, R10, RZ, PT ;  /* 0x000000ff0a00720c */ /* 0x001fe40003f45270 */
[----:B------:R-:W-:Y:S02]  /*e1e0*/  ISETP.NE.AND P1, PT, R11, RZ, PT ;  /* 0x000000ff0b00720c */ /* 0x000fe40003f25270 */
[----:B------:R-:W-:Y:S02]  /*e1f0*/  ISETP.NE.AND P2, PT, R7, RZ, P2 ;  /* 0x000000ff0700720c */ /* 0x000fe40001745270 */
        /* <DEDUP_REMOVED lines=8> */
[----:B------:R-:W-:Y:S01]  /*e280*/  MOV R26, R2 ;  /* 0x00000002001a7202 */ /* 0x000fe20000000f00 */
[----:B0-----:R-:W-:-:S10]  /*e290*/  IMAD R6, R3, UR4, R6 ;  /* 0x0000000403067c24 */ /* 0x001fd4000f8e0206 */
[----:B--2---:R-:W-:Y:S01]  /*e2a0*/  @!P0 IMAD R6, R6, UR5, R7 ;  /* 0x0000000506068c24 */ /* 0x004fe2000f8e0207 */
[----:B------:R-:W-:-:S03]  /*e2b0*/  PLOP3.LUT P0, PT, PT, PT, PT, 0x80, 0x8 ;  /* 0x000000000008781c */ /* 0x000fc60003f0f070 */
[----:B-1----:R-:W-:-:S05]  /*e2c0*/  IMAD.WIDE.U32 R8, R6, 0x8, R8 ;  /* 0x0000000806087825 */ /* 0x002fca00078e0008 */
[----:B------:R0:W-:Y:S05]  /*e2d0*/  STG.E.64 desc[UR36][R8.64], R26 ;  /* 0x0000001a08007986 */ /* 0x0001ea000c101b24 */
.L_x_2377:
[----:B------:R-:W-:Y:S05]  /*e2e0*/  BSYNC.RECONVERGENT B0 ;  /* 0x0000000000007941 */ /* 0x000fea0003800200 */
.L_x_2376:
        /* <DEDUP_REMOVED lines=28> */
[----:B0-----:R-:W-:Y:S01]  /*e4b0*/  ULEA UR5, UR6, UR5, 0x18 ;  /* 0x0000000506057291 */ /* 0x001fe2000f8ec0ff */
[----:B------:R-:W0:Y:S01]  /*e4c0*/  POPC R13, R10 ;  /* 0x0000000a000d7309 */ /* 0x000e220000000000 */
[----:B--2---:R-:W0:Y:S02]  /*e4d0*/  SHFL.IDX PT, R2, R9, R6, 0x1f ;  /* 0x00001f0609027589 */ /* 0x004e2400000e0000 */
[----:B0-----:R-:W-:-:S05]  /*e4e0*/  IMAD.IADD R2, R2, 0x1, R13 ;  /* 0x0000000102027824 */ /* 0x001fca00078e020d */
[----:B------:R-:W-:-:S04]  /*e4f0*/  ISETP.NE.AND P1, PT, R2, UR4, PT ;  /* 0x0000000402007c0c */ /* 0x000fc8000bf25270 */
[----:B------:R-:W-:-:S05]  /*e500*/  SEL R2, RZ, 0x1, P1 ;  /* 0x00000001ff027807 */ /* 0x000fca0000800000 */
[----:B------:R1:W-:Y:S04]  /*e510*/  STS.U8 [UR5], R2 ;  /* 0x00000002ff007988 */ /* 0x0003e80008000005 */
.L_x_2379:
[----:B------:R-:W-:Y:S05]  /*e520*/  BSYNC.RECONVERGENT B0 ;  /* 0x0000000000007941 */ /* 0x000fea0003800200 */
.L_x_2378:
[----:B------:R-:W-:Y:S01]  /*e530*/  BAR.SYNC.DEFER_BLOCKING 0x0 ;  /* 0x0000000000007b1d */ /* 0x000fe20000010000 */
[----:B------:R-:W-:-:S09]  /*e540*/  ULEA UR4, UR8, UR7, 0x18 ;  /* 0x0000000708047291 */ /* 0x000fd2000f8ec0ff */
[----:B-1----:R-:W1:Y:S02]  /*e550*/  LDS.U8 R2, [UR4] ;  /* 0x00000004ff027984 */ /* 0x002e640008000000 */
[----:B-1----:R-:W-:-:S13]  /*e560*/  ISETP.NE.AND P1, PT, R2, RZ, PT ;  /* 0x000000ff0200720c */ /* 0x002fda0003f25270 */
        /* <DEDUP_REMOVED lines=10> */
[----:B------:R-:W1:Y:S01]  /*e610*/  LDCU UR4, c[0x0][0x3a8] ;  /* 0x00007500ff0477ac */ /* 0x000e620008000800 */
[----:B------:R-:W-:Y:S01]  /*e620*/  BSSY.RECONVERGENT B0, `(.L_x_2380) ;  /* 0x0000038000007945 */ /* 0x000fe20003800200 */
[----:B------:R-:W2:Y:S01]  /*e630*/  LDCU.64 UR10, c[0x0][0x388] ;  /* 0x00007100ff0a77ac */ /* 0x000ea20008000a00 */
[----:B-1----:R-:W-:Y:S01]  /*e640*/  UISETP.NE.AND UP0, UPT, UR4, URZ, UPT ;  /* 0x000000ff0400728c */ /* 0x002fe2000bf05270 */
[----:B--2---:R-:W-:-:S02]  /*e650*/  MOV R22, UR10 ;  /* 0x0000000a00167c02 */ /* 0x004fc40008000f00 */
[----:B------:R-:W-:-:S06]  /*e660*/  MOV R19, UR11 ;  /* 0x0000000b00137c02 */ /* 0x000fcc0008000f00 */
[----:B------:R-:W-:Y:S05]  /*e670*/  BRA.U !UP0, `(.L_x_2381) ;  /* 0x0000000108687547 */ /* 0x000fea000b800000 */
[----:B------:R-:W1:Y:S01]  /*e680*/  LDCU UR4, c[0x0][0x360] ;  /* 0x00006c00ff0477ac */ /* 0x000e620008000800 */
[----:B------:R-:W2:Y:S01]  /*e690*/  LDCU UR6, c[0x0][0x3a4] ;  /* 0x00007480ff0677ac */ /* 0x000ea20008000800 */
[----:B-1----:R-:W-:-:S05]  /*e6a0*/  IMAD R2, R0, UR4, R7 ;  /* 0x0000000400027c24 */ /* 0x002fca000f8e0207 */
[----:B--2---:R-:W-:-:S13]  /*e6b0*/  ISETP.GE.U32.AND P1, PT, R2, UR6, PT ;  /* 0x0000000602007c0c */ /* 0x004fda000bf26070 */
[----:B------:R-:W-:Y:S05]  /*e6c0*/  @P1 BRA `(.L_x_2382) ;  /* 0x0000000000b41947 */ /* 0x000fea0003800000 */
[----:B------:R-:W1:Y:S01]  /*e6d0*/  LDCU UR5, c[0x0][0x374] ;  /* 0x00006e80ff0577ac */ /* 0x000e620008000800 */
[----:B------:R-:W2:Y:S01]  /*e6e0*/  LDC R13, c[0x0][0x364] ;  /* 0x0000d900ff0d7b82 */ /* 0x000ea20000000800 */
[----:B------:R-:W-:Y:S01]  /*e6f0*/  BSSY.RECONVERGENT B1, `(.L_x_2383) ;  /* 0x0000011000017945 */ /* 0x000fe20003800200 */
[----:B------:R-:W-:Y:S02]  /*e700*/  MOV R6, R2 ;  /* 0x0000000200067202 */ /* 0x000fe40000000f00 */
[----:B------:R-:W-:-:S04]  /*e710*/  MOV R10, UR10 ;  /* 0x0000000a000a7c02 */ /* 0x000fc80008000f00 */
[----:B0-----:R-:W0:Y:S01]  /*e720*/  LDC.64 R8, c[0x0][0x780] ;  /* 0x0001e000ff087b82 */ /* 0x001e220000000a00 */
[----:B-1----:R-:W-:Y:S02]  /*e730*/  IMAD R11, R3, UR5, RZ ;  /* 0x00000005030b7c24 */ /* 0x002fe4000f8e02ff */
[----:B--2---:R-:W-:-:S07]  /*e740*/  IMAD R13, R13, UR4, RZ ;  /* 0x000000040d0d7c24 */ /* 0x004fce000f8e02ff */
.L_x_2384:
[----:B------:R-:W-:-:S04]  /*e750*/  IMAD.IADD R3, R11, 0x1, R6 ;  /* 0x000000010b037824 */ /* 0x000fc800078e0206 */
[----:B0-----:R-:W-:-:S06]  /*e760*/  IMAD.WIDE.U32 R2, R3, 0x8, R8 ;  /* 0x0000000803027825 */ /* 0x001fcc00078e0008 */
[----:B------:R-:W2:Y:S01]  /*e770*/  LDG.E.64 R2, desc[UR36][R2.64] ;  /* 0x0000002402027981 */ /* 0x000ea2000c1e1b00 */
[----:B------:R-:W-:-:S04]  /*e780*/  IADD3 R6, PT, PT, R13, R6, RZ ;  /* 0x000000060d067210 */ /* 0x000fc80007ffe0ff */
[----:B------:R-:W-:Y:S01]  /*e790*/  ISETP.GE.U32.AND P1, PT, R6, UR6, PT ;  /* 0x0000000606007c0c */ /* 0x000fe2000bf26070 */
[-C--:B--2---:R-:W-:Y:S01]  /*e7a0*/  FMUL.FTZ R15, R3, R19.reuse ;  /* 0x00000013030f7220 */ /* 0x084fe20000410000 */
[----:B------:R-:W-:-:S03]  /*e7b0*/  FMUL.FTZ R12, R2, R19 ;  /* 0x00000013020c7220 */ /* 0x000fc60000410000 */
[-C--:B------:R-:W-:Y:S01]  /*e7c0*/  FFMA.FTZ R22, R2, R10.reuse, -R15 ;  /* 0x0000000a02167223 */ /* 0x080fe2000001080f */
[----:B------:R-:W-:-:S04]  /*e7d0*/  FFMA.FTZ R19, R3, R10, R12 ;  /* 0x0000000a03137223 */ /* 0x000fc8000001000c */
[----:B------:R-:W-:-:S03]  /*e7e0*/  MOV R10, R22 ;  /* 0x00000016000a7202 */ /* 0x000fc60000000f00 */
[----:B------:R-:W-:Y:S05]  /*e7f0*/  @!P1 BRA `(.L_x_2384) ;  /* 0xfffffffc00d49947 */ /* 0x000fea000383ffff */
[----:B------:R-:W-:Y:S05]  /*e800*/  BSYNC.RECONVERGENT B1 ;  /* 0x0000000000017941 */ /* 0x000fea0003800200 */
.L_x_2383:
[----:B------:R-:W-:Y:S05]  /*e810*/  BRA `(.L_x_2382) ;  /* 0x0000000000607947 */ /* 0x000fea0003800000 */
.L_x_2381:
[----:B------:R-:W1:Y:S02]  /*e820*/  LDCU UR5, c[0x0][0x3a4] ;  /* 0x00007480ff0577ac */ /* 0x000e640008000800 */
[----:B-1----:R-:W-:-:S13]  /*e830*/  ISETP.GE.U32.AND P1, PT, R0, UR5, PT ;  /* 0x0000000500007c0c */ /* 0x002fda000bf26070 */
[----:B------:R-:W-:Y:S05]  /*e840*/  @P1 BRA `(.L_x_2382) ;  /* 0x0000000000541947 */ /* 0x000fea0003800000 */
[----:B------:R-:W1:Y:S01]  /*e850*/  LDCU UR4, c[0x0][0x374] ;  /* 0x00006e80ff0477ac */ /* 0x000e620008000800 */
[----:B------:R-:W2:Y:S01]  /*e860*/  LDC R14, c[0x0][0x360] ;  /* 0x0000d800ff0e7b82 */ /* 0x000ea20000000800 */
[----:B------:R-:W-:Y:S01]  /*e870*/  BSSY.RECONVERGENT B1, `(.L_x_2382) ;  /* 0x0000012000017945 */ /* 0x000fe20003800200 */
[----:B------:R-:W-:Y:S02]  /*e880*/  MOV R10, UR10 ;  /* 0x0000000a000a7c02 */ /* 0x000fe40008000f00 */
[----:B------:R-:W-:-:S04]  /*e890*/  MOV R11, R0 ;  /* 0x00000000000b7202 */ /* 0x000fc80000000f00 */
[----:B0-----:R-:W0:Y:S08]  /*e8a0*/  LDC.64 R8, c[0x0][0x780] ;  /* 0x0001e000ff087b82 */ /* 0x001e300000000a00 */
[----:B------:R-:W3:Y:S01]  /*e8b0*/  LDC R18, c[0x0][0x364] ;  /* 0x0000d900ff127b82 */ /* 0x000ee20000000800 */
[----:B-1----:R-:W-:-:S07]  /*e8c0*/  IMAD R6, R3, UR4, RZ ;  /* 0x0000000403067c24 */ /* 0x002fce000f8e02ff */
.L_x_2385:
[----:B------:R-:W-:-:S04]  /*e8d0*/  IMAD.IADD R2, R6, 0x1, R11 ;  /* 0x0000000106027824 */ /* 0x000fc800078e020b */
[----:B--2---:R-:W-:-:S04]  /*e8e0*/  IMAD R3, R2, R14, R7 ;  /* 0x0000000e02037224 */ /* 0x004fc800078e0207 */
[----:B0-----:R-:W-:-:S06]  /*e8f0*/  IMAD.WIDE.U32 R2, R3, 0x8, R8 ;  /* 0x0000000803027825 */ /* 0x001fcc00078e0008 */
[----:B------:R-:W2:Y:S01]  /*e900*/  LDG.E.64 R2, desc[UR36][R2.64] ;  /* 0x0000002402027981 */ /* 0x000ea2000c1e1b00 */
[----:B---3--:R-:W-:-:S04]  /*e910*/  IADD3 R11, PT, PT, R18, R11, RZ ;  /* 0x0000000b120b7210 */ /* 0x008fc80007ffe0ff */
        /* <DEDUP_REMOVED lines=8> */
.L_x_2382:
[----:B------:R-:W-:Y:S05]  /*e9a0*/  BSYNC.RECONVERGENT B0 ;  /* 0x0000000000007941 */ /* 0x000fea0003800200 */
.L_x_2380:
[----:B------:R-:W1:Y:S01]  /*e9b0*/  LDCU UR5, c[0x0][0x360] ;  /* 0x00006c00ff0577ac */ /* 0x000e620008000800 */
[----:B------:R-:W-:Y:S01]  /*e9c0*/  MOV R23, R19 ;  /* 0x0000001300177202 */ /* 0x000fe20000000f00 */
[----:B------:R-:W-:Y:S01]  /*e9d0*/  UIADD3 UR7, UPT, UPT, UR7, 0x10, URZ ;  /* 0x0000001007077890 */ /* 0x000fe2000fffe0ff */
[----:B------:R-:W2:Y:S03]  /*e9e0*/  LDCU UR6, c[0x0][0x364] ;  /* 0x00006c80ff0677ac */ /* 0x000ea60008000800 */
[----:B------:R-:W-:Y:S01]  /*e9f0*/  ULEA UR8, UR8, UR7, 0x18 ;  /* 0x0000000708087291 */ /* 0x000fe2000f8ec0ff */
[----:B------:R-:W3:Y:S01]  /*ea00*/  LDCU UR4, c[0x0][0x3a8] ;  /* 0x00007500ff0477ac */ /* 0x000ee20008000800 */
[----:B-1----:R-:W-:-:S05]  /*ea10*/  IMAD R2, R0, UR5, R7 ;  /* 0x0000000500027c24 */ /* 0x002fca000f8e0207 */
[----:B------:R-:W-:Y:S01]  /*ea20*/  LEA R2, R2, UR8, 0x3 ;  /* 0x0000000802027c11 */ /* 0x000fe2000f8e18ff */
[----:B--2---:R-:W-:-:S04]  /*ea30*/  UISETP.GE.U32.AND UP1, UPT, UR6, 0x2, UPT ;  /* 0x000000020600788c */ /* 0x004fc8000bf26070 */
[----:B------:R1:W-:Y:S01]  /*ea40*/  STS.64 [R2], R22 ;  /* 0x0000001602007388 */ /* 0x0003e20000000a00 */
[----:B---3--:R-:W-:-:S04]  /*ea50*/  UISETP.NE.AND UP0, UPT, UR4, URZ, UPT ;  /* 0x000000ff0400728c */ /* 0x008fc8000bf05270 */
[----:B------:R-:W-:Y:S07]  /*ea60*/  BRA.U !UP1, `(.L_x_2386) ;  /* 0x0000000109487547 */ /* 0x000fee000b800000 */
[----:B------:R-:W-:-:S05]  /*ea70*/  UMOV UR4, UR6 ;  /* 0x0000000600047c82 */ /* 0x000fca0008000000 */
.L_x_2387:
[----:B------:R-:W-:Y:S01]  /*ea80*/  USHF.R.U32.HI UR7, URZ, 0x1, UR4 ;  /* 0x00000001ff077899 */ /* 0x000fe20008011604 */
[----:B------:R-:W-:Y:S01]  /*ea90*/  BAR.SYNC.DEFER_BLOCKING 0x0 ;  /* 0x0000000000007b1d */ /* 0x000fe20000010000 */
[----:B------:R-:W-:-:S04]  /*eaa0*/  UISETP.GT.U32.AND UP1, UPT, UR4, 0x3, UPT ;  /* 0x000000030400788c */ /* 0x000fc8000bf24070 */
[----:B------:R-:W-:Y:S01]  /*eab0*/  IADD3 R6, PT, PT, R0, UR7, RZ ;  /* 0x0000000700067c10 */ /* 0x000fe2000fffe0ff */
[----:B------:R-:W-:-:S03]  /*eac0*/  UMOV UR4, UR7 ;  /* 0x0000000700047c82 */ /* 0x000fc60008000000 */
[----:B------:R-:W-:-:S04]  /*ead0*/  ISETP.GE.U32.AND P1, PT, R6, UR6, PT ;  /* 0x0000000606007c0c */ /* 0x000fc8000bf26070 */
[----:B------:R-:W-:-:S13]  /*eae0*/  ISETP.GE.U32.OR P1, PT, R0, UR7, P1 ;  /* 0x0000000700007c0c */ /* 0x000fda0008f26470 */
[----:B------:R-:W-:-:S05]  /*eaf0*/  @!P1 IMAD R3, R6, UR5, R7 ;  /* 0x0000000506039c24 */ /* 0x000fca000f8e0207 */
[----:B------:R-:W-:-:S05]  /*eb00*/  @!P1 LEA R3, R3, UR8, 0x3 ;  /* 0x0000000803039c11 */ /* 0x000fca000f8e18ff */
[----:B0-----:R-:W0:Y:S02]  /*eb10*/  @!P1 LDS.64 R8, [R3] ;  /* 0x0000000003089984 */ /* 0x001e240000000a00 */
[-C--:B0-----:R-:W-:Y:S01]  /*eb20*/  @!P1 FMUL.FTZ R6, R22, R9.reuse ;  /* 0x0000000916069220 */ /* 0x081fe20000410000 */
[----:B------:R-:W-:-:S03]  /*eb30*/  @!P1 FMUL.FTZ R9, R19, R9 ;  /* 0x0000000913099220 */ /* 0x000fc60000410000 */
[-C--:B--2---:R-:W-:Y:S01]  /*eb40*/  @!P1 FFMA.FTZ R19, R19, R8.reuse, R6 ;  /* 0x0000000813139223 */ /* 0x084fe20000010006 */
[----:B------:R-:W-:-:S04]  /*eb50*/  @!P1 FFMA.FTZ R18, R22, R8, -R9 ;  /* 0x0000000816129223 */ /* 0x000fc80000010809 */
[----:B-1----:R-:W-:Y:S01]  /*eb60*/  @!P1 IMAD.MOV.U32 R22, RZ, RZ, R18 ;  /* 0x000000ffff169224 */ /* 0x002fe200078e0012 */
[----:B------:R2:W-:Y:S01]  /*eb70*/  @!P1 STS.64 [R2], R18 ;  /* 0x0000001202009388 */ /* 0x0005e20000000a00 */
[----:B------:R-:W-:Y:S05]  /*eb80*/  BRA.U UP1, `(.L_x_2387) ;  /* 0xfffffffd01bc7547 */ /* 0x000fea000b83ffff */
.L_x_2386:
[----:B------:R-:W-:Y:S05]  /*eb90*/  BRA.U !UP0, `(.L_x_2388) ;  /* 0x0000000108987547 */ /* 0x000fea000b800000 */
[----:B------:R-:W-:Y:S02]  /*eba0*/  UISETP.GE.U32.AND UP0, UPT, UR5, 0x21, UPT ;  /* 0x000000210500788c */ /* 0x000fe4000bf06070 */
[----:B------:R-:W-:-:S07]  /*ebb0*/  UMOV UR4, UR5 ;  /* 0x0000000500047c82 */ /* 0x000fce0008000000 */
[----:B------:R-:W-:Y:S05]  /*ebc0*/  BRA.U !UP0, `(.L_x_2389) ;  /* 0x0000000108587547 */ /* 0x000fea000b800000 */
[----:B--2---:R-:W-:Y:S01]  /*ebd0*/  MOV R18, R22 ;  /* 0x0000001600127202 */ /* 0x004fe20000000f00 */
[----:B------:R-:W-:Y:S01]  /*ebe0*/  UISETP.GE.U32.AND UP0, UPT, UR5, 0x40, UPT ;  /* 0x000000400500788c */ /* 0x000fe2000bf06070 */
[----:B------:R-:W-:-:S03]  /*ebf0*/  UMOV UR4, 0x20 ;  /* 0x0000002000047882 */ /* 0x000fc60000000000 */
[----:B------:R3:W-:Y:S05]  /*ec00*/  STS.64 [R2], R18 ;  /* 0x0000001202007388 */ /* 0x0007ea0000000a00 */
[----:B------:R-:W-:Y:S05]  /*ec10*/  BRA.U !UP0, `(.L_x_2389) ;  /* 0x0000000108447547 */ /* 0x000fea000b800000 */
[----:B------:R-:W-:-:S07]  /*ec20*/  MOV R0, UR5 ;  /* 0x0000000500007c02 */ /* 0x000fce0008000f00 */
.L_x_2390:
[----:B------:R-:W-:Y:S01]  /*ec30*/  SHF.R.U32.HI R10, RZ, 0x1, R0 ;  /* 0x00000001ff0a7819 */ /* 0x000fe20000011600 */
[----:B------:R-:W-:Y:S01]  /*ec40*/  BAR.SYNC.DEFER_BLOCKING 0x0 ;  /* 0x0000000000007b1d */ /* 0x000fe20000010000 */
[----:B------:R-:W-:Y:S02]  /*ec50*/  ISETP.GT.U32.AND P2, PT, R0, 0x7f, PT ;  /* 0x0000007f0000780c */ /* 0x000fe40003f44070 */
[----:B------:R-:W-:Y:S01]  /*ec60*/  IADD3 R3, PT, PT, R10, R7, RZ ;  /* 0x000000070a037210 */ /* 0x000fe20007ffe0ff */
[----:B------:R-:W-:-:S03]  /*ec70*/  IMAD.MOV.U32 R0, RZ, RZ, R10 ;  /* 0x000000ffff007224 */ /* 0x000fc600078e000a */
[----:B------:R-:W-:-:S04]  /*ec80*/  ISETP.GE.U32.AND P1, PT, R3, UR5, PT ;  /* 0x0000000503007c0c */ /* 0x000fc8000bf26070 */
[----:B------:R-:W-:-:S13]  /*ec90*/  ISETP.GE.U32.OR P1, PT, R7, R10, P1 ;  /* 0x0000000a0700720c */ /* 0x000fda0000f26470 */
[----:B------:R-:W-:-:S05]  /*eca0*/  @!P1 LEA R3, R10, R2, 0x3 ;  /* 0x000000020a039211 */ /* 0x000fca00078e18ff */
[----:B0-----:R-:W0:Y:S02]  /*ecb0*/  @!P1 LDS.64 R8, [R3] ;  /* 0x0000000003089984 */ /* 0x001e240000000a00 */
[-C--:B0-----:R-:W-:Y:S01]  /*ecc0*/  @!P1 FMUL.FTZ R6, R22, R9.reuse ;  /* 0x0000000916069220 */ /* 0x081fe20000410000 */
[----:B------:R-:W-:-:S03]  /*ecd0*/  @!P1 FMUL.FTZ R9, R19, R9 ;  /* 0x0000000913099220 */ /* 0x000fc60000410000 */
[-C--:B---34-:R-:W-:Y:S01]  /*ece0*/  @!P1 FFMA.FTZ R19, R19, R8.reuse, R6 ;  /* 0x0000000813139223 */ /* 0x098fe20000010006 */
[----:B------:R-:W-:-:S05]  /*ecf0*/  @!P1 FFMA.FTZ R18, R22, R8, -R9 ;  /* 0x0000000816129223 */ /* 0x000fca0000010809 */
[----:B------:R4:W-:Y:S01]  /*ed00*/  @!P1 STS.64 [R2], R18 ;  /* 0x0000001202009388 */ /* 0x0009e20000000a00 */
[----:B-1----:R-:W-:Y:S01]  /*ed10*/  @!P1 MOV R22, R18 ;  /* 0x0000001200169202 */ /* 0x002fe20000000f00 */
[----:B------:R-:W-:Y:S06]  /*ed20*/  @P2 BRA `(.L_x_2390) ;  /* 0xfffffffc00c02947 */ /* 0x000fec000383ffff */
.L_x_2389:
[----:B------:R-:W-:Y:S01]  /*ed30*/  BAR.SYNC.DEFER_BLOCKING 0x0 ;  /* 0x0000000000007b1d */ /* 0x000fe20000010000 */
[----:B------:R-:W-:-:S09]  /*ed40*/  UISETP.GE.U32.AND UP0, UPT, UR4, 0x2, UPT ;  /* 0x000000020400788c */ /* 0x000fd2000bf06070 */
[----:B------:R-:W-:Y:S05]  /*ed50*/  BRA.U !UP0, `(.L_x_2388) ;  /* 0x0000000108287547 */ /* 0x000fea000b800000 */
[----:B------:R-:W-:-:S07]  /*ed60*/  HFMA2 R0, -RZ, RZ, 0, 5.9604644775390625e-08 ;  /* 0x00000001ff007431 */ /* 0x000fce00000001ff */
.L_x_2391:
[----:B------:R-:W5:Y:S04]  /*ed70*/  SHFL.DOWN PT, R3, R19, R0, 0x1f ;  /* 0x08001f0013037589 */ /* 0x000f6800000e0000 */
[----:B-1234-:R1:W2:Y:S02]  /*ed80*/  SHFL.DOWN PT, R2, R22, R0, 0x1f ;  /* 0x08001f0016027589 */ /* 0x01e2a400000e0000 */
[----:B-1----:R-:W-:-:S04]  /*ed90*/  SHF.L.U32 R0, R0, 0x1, RZ ;  /* 0x0000000100007819 */ /* 0x002fc800000006ff */
[----:B------:R-:W-:Y:S01]  /*eda0*/  ISETP.GE.AND P1, PT, R0, UR4, PT ;  /* 0x0000000400007c0c */ /* 0x000fe2000bf26270 */
[C---:B-----5:R-:W-:Y:S01]  /*edb0*/  FMUL.FTZ R7, R3.reuse, R19 ;  /* 0x0000001303077220 */ /* 0x060fe20000410000 */
[----:B------:R-:W-:-:S03]  /*edc0*/  FMUL.FTZ R6, R3, R22 ;  /* 0x0000001603067220 */ /* 0x000fc60000410000 */
[C---:B--2---:R-:W-:Y:S01]  /*edd0*/  FFMA.FTZ R22, R2.reuse, R22, -R7 ;  /* 0x0000001602167223 */ /* 0x044fe20000010807 */
[----:B------:R-:W-:-:S07]  /*ede0*/  FFMA.FTZ R19, R2, R19, R6 ;  /* 0x0000001302137223 */ /* 0x000fce0000010006 */
[----:B------:R-:W-:Y:S05]  /*edf0*/  @!P1 BRA `(.L_x_2391) ;  /* 0xfffffffc00dc9947 */ /* 0x000fea000383ffff */
.L_x_2388:
[----:B------:R-:W-:Y:S05]  /*ee00*/  @!P0 EXIT ;  /* 0x000000000000894d */ /* 0x000fea0003800000 */
[----:B------:R-:W5:Y:S02]  /*ee10*/  LDCU.64 UR4, c[0x0][0x778] ;  /* 0x0000ef00ff0477ac */ /* 0x000f640008000a00 */
[----:B-----5:R-:W-:-:S04]  /*ee20*/  UISETP.NE.U32.AND UP0, UPT, UR4, URZ, UPT ;  /* 0x000000ff0400728c */ /* 0x020fc8000bf05070 */
[----:B------:R-:W-:-:S09]  /*ee30*/  UISETP.NE.AND.EX UP0, UPT, UR5, URZ, UPT, UP0 ;  /* 0x000000ff0500728c */ /* 0x000fd2000bf05300 */
[----:B------:R-:W-:Y:S05]  /*ee40*/  BRA.U UP0, `(.L_x_2392) ;  /* 0x0000000100a87547 */ /* 0x000fea000b800000 */
[----:B------:R-:W5:Y:S01]  /*ee50*/  LDCU.U8 UR6, c[0x0][0x798] ;  /* 0x0000f300ff0677ac */ /* 0x000f620008000000 */
[----:B------:R-:W1:Y:S01]  /*ee60*/  LDCU.64 UR4, c[0x0][0x768] ;  /* 0x0000ed00ff0477ac */ /* 0x000e620008000a00 */
[----:B------:R-:W0:Y:S01]  /*ee70*/  LDCU.U8 UR7, c[0x0][0x799] ;  /* 0x0000f320ff0777ac */ /* 0x000e220008000000 */
[----:B-----5:R-:W-:Y:S01]  /*ee80*/  UISETP.NE.AND UP0, UPT, UR6, URZ, UPT ;  /* 0x000000ff0600728c */ /* 0x020fe2000bf05270 */
[----:B-1234-:R-:W-:-:S04]  /*ee90*/  IADD3 R2, P0, PT, R16, UR4, RZ ;  /* 0x0000000410027c10 */ /* 0x01efc8000ff1e0ff */
[----:B------:R-:W-:Y:S01]  /*eea0*/  IADD3.X R3, PT, PT, RZ, UR5, RZ, P0, !PT ;  /* 0x00000005ff037c10 */ /* 0x000fe200087fe4ff */
[----:B0-----:R-:W-:-:S03]  /*eeb0*/  UISETP.NE.AND UP1, UPT, UR7, URZ, UPT ;  /* 0x000000ff0700728c */ /* 0x001fc6000bf25270 */
[----:B------:R-:W-:Y:S08]  /*eec0*/  BRA.U !UP0, `(.L_x_2393) ;  /* 0x0000000108147547 */ /* 0x000ff0000b800000 */
[----:B------:R-:W2:Y:S02]  /*eed0*/  LDG.E.64 R4, desc[UR36][R2.64] ;  /* 0x0000002402047981 */ /* 0x000ea4000c1e1b00 */
[-C--:B--2---:R-:W-:Y:S01]  /*eee0*/  FMUL.FTZ R7, R19, R5.reuse ;  /* 0x0000000513077220 */ /* 0x084fe20000410000 */
[----:B------:R-:W-:-:S03]  /*eef0*/  FMUL.FTZ R0, R22, R5 ;  /* 0x0000000516007220 */ /* 0x000fc60000410000 */
[-C--:B------:R-:W-:Y:S01]  /*ef00*/  FFMA.FTZ R22, R22, R4.reuse, -R7 ;  /* 0x0000000416167223 */ /* 0x080fe20000010807 */
[----:B------:R-:W-:-:S07]  /*ef10*/  FFMA.FTZ R19, R19, R4, R0 ;  /* 0x0000000413137223 */ /* 0x000fce0000010000 */
.L_x_2393:
        /* <DEDUP_REMOVED lines=8> */
[----:B------:R-:W-:Y:S01]  /*efa0*/  HFMA2 R13, -RZ, RZ, 0, 0 ;  /* 0x00000000ff0d7431 */ /* 0x000fe200000001ff */
[----:B------:R-:W1:Y:S01]  /*efb0*/  LDCU.64 UR6, c[0x4][0x640] ;  /* 0x0100c800ff0677ac */ /* 0x000e620008000a00 */
[----:B------:R-:W2:Y:S01]  /*efc0*/  LDC.64 R2, c[0x4][R2] ;  /* 0x0100000002027b82 */ /* 0x000ea20000000a00 */
[----:B------:R-:W3:Y:S01]  /*efd0*/  LDCU.64 UR8, c[0x4][0x438] ;  /* 0x01008700ff0877ac */ /* 0x000ee20008000a00 */
[----:B0-----:R-:W-:Y:S01]  /*efe0*/  IMAD.U32 R4, RZ, RZ, UR4 ;  /* 0x00000004ff047e24 */ /* 0x001fe2000f8e00ff */
[----:B------:R-:W-:Y:S02]  /*eff0*/  MOV R5, UR5 ;  /* 0x0000000500057c02 */ /* 0x000fe40008000f00 */
[----:B-1----:R-:W-:-:S02]  /*f000*/  MOV R6, UR6 ;  /* 0x0000000600067c02 */ /* 0x002fc40008000f00 */
[----:B------:R-:W-:Y:S02]  /*f010*/  MOV R7, UR7 ;  /* 0x0000000700077c02 */ /* 0x000fe40008000f00 */
[----:B---3--:R-:W-:Y:S01]  /*f020*/  MOV R10, UR8 ;  /* 0x00000008000a7c02 */ /* 0x008fe20008000f00 */
[----:B------:R-:W-:-:S07]  /*f030*/  IMAD.U32 R11, RZ, RZ, UR9 ;  /* 0x00000009ff0b7e24 */ /* 0x000fce000f8e00ff */
[----:B------:R-:W-:-:S07]  /*f040*/  LEPC R20, `(.L_x_2395) ;  /* 0x000000001014794e */ /* 0x000fce0000000000 */
[----:B--2---:R-:W-:Y:S05]  /*f050*/  CALL.ABS.NOINC R2 ;  /* 0x0000000002007343 */ /* 0x004fea0003c00000 */
.L_x_2395:
[----:B------:R-:W0:Y:S01]  /*f060*/  LDCU.64 UR4, c[0x0][0x768] ;  /* 0x0000ed00ff0477ac */ /* 0x000e220008000a00 */
[----:B------:R-:W-:Y:S02]  /*f070*/  MOV R18, R22 ;  /* 0x0000001600127202 */ /* 0x000fe40000000f00 */
[----:B0-----:R-:W-:-:S05]  /*f080*/  IADD3 R16, P0, PT, R16, UR4, RZ ;  /* 0x0000000410107c10 */ /* 0x001fca000ff1e0ff */
[----:B------:R-:W-:-:S05]  /*f090*/  IMAD.X R17, RZ, RZ, UR5, P0 ;  /* 0x00000005ff117e24 */ /* 0x000fca00080e06ff */
[----:B------:R-:W-:Y:S01]  /*f0a0*/  STG.E.64 desc[UR36][R16.64], R18 ;  /* 0x0000001210007986 */ /* 0x000fe2000c101b24 */
[----:B------:R-:W-:Y:S05]  /*f0b0*/  EXIT ;  /* 0x000000000000794d */ /* 0x000fea0003800000 */
.L_x_2394:
[----:B------:R-:W-:-:S05]  /*f0c0*/  MOV R18, R22 ;  /* 0x0000001600127202 */ /* 0x000fca0000000f00 */
[----:B------:R-:W-:Y:S01]  /*f0d0*/  STG.E.64 desc[UR36][R2.64], R18 ;  /* 0x0000001202007986 */ /* 0x000fe2000c101b24 */
[----:B------:R-:W-:Y:S05]  /*f0e0*/  EXIT ;  /* 0x000000000000794d */ /* 0x000fea0003800000 */
.L_x_2392:
[----:B------:R-:W5:Y:S01]  /*f0f0*/  LDCU.U8 UR4, c[0x0][0x798] ;  /* 0x0000f300ff0477ac */ /* 0x000f620008000000 */
[----:B------:R-:W0:Y:S01]  /*f100*/  LDCU.U8 UR5, c[0x0][0x799] ;  /* 0x0000f320ff0577ac */ /* 0x000e220008000000 */
[----:B-----5:R-:W-:Y:S02]  /*f110*/  UISETP.NE.AND UP0, UPT, UR4, URZ, UPT ;  /* 0x000000ff0400728c */ /* 0x020fe4000bf05270 */
[----:B0-----:R-:W-:-:S07]  /*f120*/  UISETP.NE.AND UP1, UPT, UR5, URZ, UPT ;  /* 0x000000ff0500728c */ /* 0x001fce000bf25270 */
[----:B------:R-:W-:Y:S05]  /*f130*/  BRA.U !UP0, `(.L_x_2396) ;  /* 0x0000000108187547 */ /* 0x000fea000b800000 */
[----:B-1234-:R-:W2:Y:S02]  /*f140*/  LDG.E.64 R2, desc[UR36][R4.64] ;  /* 0x0000002404027981 */ /* 0x01eea4000c1e1b00 */
[C---:B--2---:R-:W-:Y:S01]  /*f150*/  FMUL.FTZ R7, R19.reuse, R3 ;  /* 0x0000000313077220 */ /* 0x044fe20000410000 */
[----:B------:R-:W-:-:S03]  /*f160*/  FMUL.FTZ R0, R19, R2 ;  /* 0x0000000213007220 */ /* 0x000fc60000410000 */
[C---:B------:R-:W-:Y:S01]  /*f170*/  FFMA.FTZ R7, R22.reuse, R2, -R7 ;  /* 0x0000000216077223 */ /* 0x040fe20000010807 */
[----:B------:R-:W-:-:S04]  /*f180*/  FFMA.FTZ R19, R22, R3, R0 ;  /* 0x0000000316137223 */ /* 0x000fc80000010000 */
[----:B------:R-:W-:-:S07]  /*f190*/  MOV R22, R7 ;  /* 0x0000000700167202 */ /* 0x000fce0000000f00 */
.L_x_2396:
[----:B------:R-:W-:Y:S05]  /*f1a0*/  BRA.U !UP1, `(.L_x_2397) ;  /* 0x0000000109647547 */ /* 0x000fea000b800000 */
[----:B------:R-:W0:Y:S02]  /*f1b0*/  LDCU UR4, c[0x0][0x79c] ;  /* 0x0000f380ff0477ac */ /* 0x000e240008000800 */
[----:B0-----:R-:W-:-:S09]  /*f1c0*/  UISETP.NE.AND UP0, UPT, UR4, 0x1, UPT ;  /* 0x000000010400788c */ /* 0x001fd2000bf05270 */
[----:B------:R-:W-:Y:S05]  /*f1d0*/  BRA.U !UP0, `(.L_x_2398) ;  /* 0x0000000108407547 */ /* 0x000fea000b800000 */
[----:B-1234-:R-:W-:Y:S01]  /*f1e0*/  MOV R2, 0x660 ;  /* 0x0000066000027802 */ /* 0x01efe20000000f00 */
[----:B------:R-:W0:Y:S01]  /*f1f0*/  LDCU.64 UR4, c[0x4][0x650] ;  /* 0x0100ca00ff0477ac */ /* 0x000e220008000a00 */
[----:B------:R-:W-:Y:S02]  /*f200*/  HFMA2 R8, -RZ, RZ, 0, 4.4763088226318359375e-05 ;  /* 0x000002efff087431 */ /* 0x000fe400000001ff */
        /* <DEDUP_REMOVED lines=13> */
.L_x_2398:
[----:B------:R-:W0:Y:S01]  /*f2e0*/  LDCU.64 UR4, c[0x0][0x768] ;  /* 0x0000ed00ff0477ac */ /* 0x000e220008000a00 */
[----:B--234-:R-:W-:Y:S02]  /*f2f0*/  MOV R18, R22 ;  /* 0x0000001600127202 */ /* 0x01cfe40000000f00 */
[----:B0-----:R-:W-:-:S04]  /*f300*/  IADD3 R16, P0, PT, R16, UR4, RZ ;  /* 0x0000000410107c10 */ /* 0x001fc8000ff1e0ff */
[----:B------:R-:W-:-:S05]  /*f310*/  IADD3.X R17, PT, PT, RZ, UR5, RZ, P0, !PT ;  /* 0x00000005ff117c10 */ /* 0x000fca00087fe4ff */
[----:B------:R-:W-:Y:S01]  /*f320*/  STG.E.64 desc[UR36][R16.64], R18 ;  /* 0x0000001210007986 */ /* 0x000fe2000c101b24 */
[----:B------:R-:W-:Y:S05]  /*f330*/  EXIT ;  /* 0x000000000000794d */ /* 0x000fea0003800000 */
.L_x_2397:
[----:B--234-:R-:W-:-:S05]  /*f340*/  MOV R18, R22 ;  /* 0x0000001600127202 */ /* 0x01cfca0000000f00 */
[----:B------:R-:W-:Y:S01]  /*f350*/  STG.E.64 desc[UR36][R4.64], R18 ;  /* 0x0000001204007986 */ /* 0x000fe2000c101b24 */
[----:B------:R-:W-:Y:S05]  /*f360*/  EXIT ;  /* 0x000000000000794d */ /* 0x000fea0003800000 */
.L_x_2374:
[----:B------:R-:W0:Y:S02]  /*f370*/  LDCU UR4, c[0x0][0x398] ;  /* 0x00007300ff0477ac */ /* 0x000e240008000800 */
[----:B0-----:R-:W-:-:S13]  /*f380*/  ISETP.GE.AND P0, PT, R29, UR4, PT ;  /* 0x000000041d007c0c */ /* 0x001fda000bf06270 */
[----:B------:R-:W-:Y:S05]  /*f390*/  @P0 EXIT ;  /* 0x000000000000094d */ /* 0x000fea0003800000 */
[----:B------:R-:W0:Y:S01]  /*f3a0*/  LDCU UR4, c[0x0][0x3a8] ;  /* 0x00007500ff0477ac */ /* 0x000e220008000800 */
[----:B-1----:R-:W-:Y:S02]  /*f3b0*/  ISETP.NE.AND P1, PT, R7, RZ, PT ;  /* 0x000000ff0700720c */ /* 0x002fe40003f25270 */
[----:B0-----:R-:W-:-:S13]  /*f3c0*/  ISETP.NE.AND P0, PT, RZ, UR4, PT ;  /* 0x00000004ff007c0c */ /* 0x001fda000bf05270 */
[----:B------:R-:W-:Y:S05]  /*f3d0*/  @P0 EXIT P1 ;  /* 0x000000000000094d */ /* 0x000fea0000800000 */
[----:B------:R-:W0:Y:S01]  /*f3e0*/  LDCU UR4, c[0x0][0x3ac] ;  /* 0x00007580ff0477ac */ /* 0x000e220008000800 */
[----:B--2---:R-:W-:Y:S02]  /*f3f0*/  ISETP.NE.AND P1, PT, R0, RZ, PT ;  /* 0x000000ff0000720c */ /* 0x004fe40003f25270 */
        /* <DEDUP_REMOVED lines=9> */
[----:B-1----:R-:W-:Y:S01]  /*f490*/  IADD3 R4, P0, PT, R16, UR4, RZ ;  /* 0x0000000410047c10 */ /* 0x002fe2000ff1e0ff */
[----:B--2---:R-:W-:-:S04]  /*f4a0*/  UISETP.NE.AND UP1, UPT, UR7, URZ, UPT ;  /* 0x000000ff0700728c */ /* 0x004fc8000bf25270 */
[----:B------:R-:W-:-:S03]  /*f4b0*/  IMAD.X R5, RZ, RZ, UR5, P0 ;  /* 0x00000005ff057e24 */ /* 0x000fc600080e06ff */
[----:B------:R-:W-:Y:S05]  /*f4c0*/  BRA.U !UP0, `(.L_x_2400) ;  /* 0x0000000108147547 */ /* 0x000fea000b800000 */
[----:B------:R-:W2:Y:S02]  /*f4d0*/  LDG.E.64 R6, desc[UR36][R4.64] ;  /* 0x0000002404067981 */ /* 0x000ea4000c1e1b00 */
[-C--:B--2---:R-:W-:Y:S01]  /*f4e0*/  FMUL.FTZ R3, R27, R7.reuse ;  /* 0x000000071b037220 */ /* 0x084fe20000410000 */
[----:B------:R-:W-:-:S03]  /*f4f0*/  FMUL.FTZ R0, R2, R7 ;  /* 0x0000000702007220 */ /* 0x000fc60000410000 */
[-C--:B------:R-:W-:Y:S01]  /*f500*/  FFMA.FTZ R2, R2, R6.reuse, -R3 ;  /* 0x0000000602027223 */ /* 0x080fe20000010803 */
[----:B------:R-:W-:-:S07]  /*f510*/  FFMA.FTZ R27, R27, R6, R0 ;  /* 0x000000061b1b7223 */ /* 0x000fce0000010000 */
.L_x_2400:
        /* <DEDUP_REMOVED lines=12> */
[----:B0-----:R-:W-:Y:S02]  /*f5e0*/  MOV R4, UR4 ;  /* 0x0000000400047c02 */ /* 0x001fe40008000f00 */
[----:B------:R-:W-:-:S02]  /*f5f0*/  MOV R5, UR5 ;  /* 0x0000000500057c02 */ /* 0x000fc40008000f00 */
[----:B-1----:R-:W-:Y:S02]  /*f600*/  MOV R6, UR6 ;  /* 0x0000000600067c02 */ /* 0x002fe40008000f00 */
[----:B------:R-:W-:Y:S01]  /*f610*/  MOV R7, UR7 ;  /* 0x0000000700077c02 */ /* 0x000fe20008000f00 */
[----:B---3--:R-:W-:Y:S01]  /*f620*/  IMAD.U32 R10, RZ, RZ, UR8 ;  /* 0x00000008ff0a7e24 */ /* 0x008fe2000f8e00ff */
[----:B------:R-:W-:-:S07]  /*f630*/  MOV R11, UR9 ;  /* 0x00000009000b7c02 */ /* 0x000fce0008000f00 */
[----:B------:R-:W-:-:S07]  /*f640*/  LEPC R20, `(.L_x_2402) ;  /* 0x000000001014794e */ /* 0x000fce0000000000 */
[----:B--2---:R-:W-:Y:S05]  /*f650*/  CALL.ABS.NOINC R14 ;  /* 0x000000000e007343 */ /* 0x004fea0003c00000 */
.L_x_2402:
[----:B------:R-:W0:Y:S01]  /*f660*/  LDCU.64 UR4, c[0x0][0x768] ;  /* 0x0000ed00ff0477ac */ /* 0x000e220008000a00 */
[----:B------:R-:W-:Y:S02]  /*f670*/  MOV R3, R27 ;  /* 0x0000001b00037202 */ /* 0x000fe40000000f00 */
[----:B0-----:R-:W-:-:S05]  /*f680*/  IADD3 R16, P0, PT, R16, UR4, RZ ;  /* 0x0000000410107c10 */ /* 0x001fca000ff1e0ff */
[----:B------:R-:W-:-:S05]  /*f690*/  IMAD.X R17, RZ, RZ, UR5, P0 ;  /* 0x00000005ff117e24 */ /* 0x000fca00080e06ff */
[----:B------:R-:W-:Y:S01]  /*f6a0*/  STG.E.64 desc[UR36][R16.64], R2 ;  /* 0x0000000210007986 */ /* 0x000fe2000c101b24 */
[----:B------:R-:W-:Y:S05]  /*f6b0*/  EXIT ;  /* 0x000000000000794d */ /* 0x000fea0003800000 */
.L_x_2401:
[----:B------:R-:W-:-:S05]  /*f6c0*/  MOV R3, R27 ;  /* 0x0000001b00037202 */ /* 0x000fca0000000f00 */
[----:B------:R-:W-:Y:S01]  /*f6d0*/  STG.E.64 desc[UR36][R4.64], R2 ;  /* 0x0000000204007986 */ /* 0x000fe2000c101b24 */
[----:B------:R-:W-:Y:S05]  /*f6e0*/  EXIT ;  /* 0x000000000000794d */ /* 0x000fea0003800000 */
.L_x_2399:
[----:B------:R-:W0:Y:S01]  /*f6f0*/  LDCU.U8 UR4, c[0x0][0x798] ;  /* 0x0000f300ff0477ac */ /* 0x000e220008000000 */
[----:B------:R-:W1:Y:S01]  /*f700*/  LDCU.U8 UR5, c[0x0][0x799] ;  /* 0x0000f320ff0577ac */ /* 0x000e620008000000 */
[----:B0-----:R-:W-:Y:S02]  /*f710*/  UISETP.NE.AND UP0, UPT, UR4, URZ, UPT ;  /* 0x000000ff0400728c */ /* 0x001fe4000bf05270 */
[----:B-1----:R-:W-:-:S07]  /*f720*/  UISETP.NE.AND UP1, UPT, UR5, URZ, UPT ;  /* 0x000000ff0500728c */ /* 0x002fce000bf25270 */
[----:B------:R-:W-:Y:S05]  /*f730*/  BRA.U !UP0, `(.L_x_2403) ;  /* 0x0000000108147547 */ /* 0x000fea000b800000 */
[----:B------:R-:W2:Y:S02]  /*f740*/  LDG.E.64 R6, desc[UR36][R4.64] ;  /* 0x0000002404067981 */ /* 0x000ea4000c1e1b00 */
[-C--:B--2---:R-:W-:Y:S01]  /*f750*/  FMUL.FTZ R3, R27, R7.reuse ;  /* 0x000000071b037220 */ /* 0x084fe20000410000 */
[----:B------:R-:W-:-:S03]  /*f760*/  FMUL.FTZ R0, R2, R7 ;  /* 0x0000000702007220 */ /* 0x000fc60000410000 */
[-C--:B------:R-:W-:Y:S01]  /*f770*/  FFMA.FTZ R2, R2, R6.reuse, -R3 ;  /* 0x0000000602027223 */ /* 0x080fe20000010803 */
[----:B------:R-:W-:-:S07]  /*f780*/  FFMA.FTZ R27, R27, R6, R0 ;  /* 0x000000061b1b7223 */ /* 0x000fce0000010000 */
.L_x_2403:
        /* <DEDUP_REMOVED lines=20> */
.L_x_2405:
[----:B------:R-:W0:Y:S01]  /*f8d0*/  LDCU.64 UR4, c[0x0][0x768] ;  /* 0x0000ed00ff0477ac */ /* 0x000e220008000a00 */
[----:B------:R-:W-:Y:S02]  /*f8e0*/  MOV R3, R27 ;  /* 0x0000001b00037202 */ /* 0x000fe40000000f00 */
[----:B0-----:R-:W-:-:S04]  /*f8f0*/  IADD3 R16, P0, PT, R16, UR4, RZ ;  /* 0x0000000410107c10 */ /* 0x001fc8000ff1e0ff */
[----:B------:R-:W-:-:S05]  /*f900*/  IADD3.X R17, PT, PT, RZ, UR5, RZ, P0, !PT ;  /* 0x00000005ff117c10 */ /* 0x000fca00087fe4ff */
[----:B------:R-:W-:Y:S01]  /*f910*/  STG.E.64 desc[UR36][R16.64], R2 ;  /* 0x0000000210007986 */ /* 0x000fe2000c101b24 */
[----:B------:R-:W-:Y:S05]  /*f920*/  EXIT ;  /* 0x000000000000794d */ /* 0x000fea0003800000 */
.L_x_2404:
[----:B------:R-:W-:-:S05]  /*f930*/  MOV R3, R27 ;  /* 0x0000001b00037202 */ /* 0x000fca0000000f00 */
[----:B------:R-:W-:Y:S01]  /*f940*/  STG.E.64 desc[UR36][R4.64], R2 ;  /* 0x0000000204007986 */ /* 0x000fe2000c101b24 */
[----:B------:R-:W-:Y:S05]  /*f950*/  EXIT ;  /* 0x000000000000794d */ /* 0x000fea0003800000 */
.L_x_2406:
        /* <DEDUP_REMOVED lines=10> */
.L_x_8856:


//--------------------- .text._ZN2at6native13reduce_kernelILi256ELi2ENS0_8ReduceOpIN3c107complexIfEENS0_14func_wrapper_tIS5_NS0_55_GLOBAL__N__0955718d_22_SparseCsrTensorMath_cu_868dd54514ReductionMulOpIS5_EEEEjS5_Li4ELi4EEEEEvT1_ --------------------------
	.section	.text._ZN2at6native13reduce_kernelILi256ELi2ENS0_8ReduceOpIN3c107complexIfEENS0_14func_wrapper_tIS5_NS0_55_GLOBAL__N__0955718d_22_SparseCsrTensorMath_cu_868dd54514ReductionMulOpIS5_EEEEjS5_Li4ELi4EEEEEvT1_,"ax",@progbits
	.align	128
.text._ZN2at6native13reduce_kernelILi256ELi2ENS0_8ReduceOpIN3c107complexIfEENS0_14func_wrapper_tIS5_NS0_55_GLOBAL__N__0955718d_22_SparseCsrTensorMath_cu_868dd54514ReductionMulOpIS5_EEEEjS5_Li4ELi4EEEEEvT1_:
        .type           _ZN2at6native13reduce_kernelILi256ELi2ENS0_8ReduceOpIN3c107complexIfEENS0_14func_wrapper_tIS5_NS0_55_GLOBAL__N__0955718d_22_SparseCsrTensorMath_cu_868dd54514ReductionMulOpIS5_EEEEjS5_Li4ELi4EEEEEvT1_,@function
        .size           _ZN2at6native13reduce_kernelILi256ELi2ENS0_8ReduceOpIN3c107complexIfEENS0_14func_wrapper_tIS5_NS0_55_GLOBAL__N__0955718d_22_SparseCsrTensorMath_cu_868dd54514ReductionMulOpIS5_EEEEjS5_Li4ELi4EEEEEvT1_,(.L_x_8857 - _ZN2at6native13reduce_kernelILi256ELi2ENS0_8ReduceOpIN3c107complexIfEENS0_14func_wrapper_tIS5_NS0_55_GLOBAL__N__0955718d_22_SparseCsrTensorMath_cu_868dd54514ReductionMulOpIS5_EEEEjS5_Li4ELi4EEEEEvT1_)
        .other          _ZN2at6native13reduce_kernelILi256ELi2ENS0_8ReduceOpIN3c107complexIfEENS0_14func_wrapper_tIS5_NS0_55_GLOBAL__N__0955718d_22_SparseCsrTensorMath_cu_868dd54514ReductionMulOpIS5_EEEEjS5_Li4ELi4EEEEEvT1_,@"STO_CUDA_ENTRY STV_DEFAULT"
_ZN2at6native13reduce_kernelILi256ELi2ENS0_8ReduceOpIN3c107complexIfEENS0_14func_wrapper_tIS5_NS0_55_GLOBAL__N__0955718d_22_SparseCsrTensorMath_cu_868dd54514ReductionMulOpIS5_EEEEjS5_Li4ELi4EEEEEvT1_:
[----:B------:R-:W0:Y:S01]  /*0000*/  LDC R1, c[0x0][0x37c] ;  /* 0x0000df00ff017b82 */ /* 0x000e220000000800 */
[----:B------:R-:W1:Y:S01]  /*0010*/  S2R R17, SR_TID.X ;  /* 0x0000000000117919 */ /* 0x000e620000002100 */
[----:B------:R-:W1:Y:S01]  /*0020*/  LDCU.64 UR10, c[0x0][0x3b0] ;  /* 0x00007600ff0a77ac */ /* 0x000e620008000a00 */
[----:B------:R-:W-:Y:S01]  /*0030*/  HFMA2 R39, -RZ, RZ, 0, 0 ;  /* 0x00000000ff277431 */ /* 0x000fe200000001ff */
[----:B------:R-:W2:Y:S01]  /*0040*/  S2R R16, SR_TID.Y ;  /* 0x0000000000107919 */ /* 0x000ea20000002200 */
[----:B------:R-:W3:Y:S01]  /*0050*/  LDCU UR4, c[0x0][0x564] ;  /* 0x0000ac80ff0477ac */ /* 0x000ee20008000800 */
[----:B------:R-:W4:Y:S01]  /*0060*/  S2R R2, SR_CTAID.X ;  /* 0x0000000000027919 */ /* 0x000f220000002500 */
[----:B------:R-:W2:Y:S01]  /*0070*/  LDCU UR5, c[0x0][0x3b8] ;  /* 0x00007700ff0577ac */ /* 0x000ea20008000800 */
[----:B------:R-:W5:Y:S01]  /*0080*/  S2R R24, SR_CTAID.Y ;  /* 0x0000000000187919 */ /* 0x000f620000002600 */
[----:B------:R-:W1:Y:S01]  /*0090*/  LDCU.64 UR8, c[0x0][0x3a8] ;  /* 0x00007500ff0877ac */ /* 0x000e620008000a00 */
[----:B------:R-:W4:Y:S01]  /*00a0*/  LDCU UR6, c[0x0][0x3a0] ;  /* 0x00007400ff0677ac */ /* 0x000f220008000800 */
[----:B---3--:R-:W-:Y:S01]  /*00b0*/  UISETP.NE.AND UP0, UPT, UR4, URZ, UPT ;  /* 0x000000ff0400728c */ /* 0x008fe2000bf05270 */
[----:B-1----:R-:W-:-:S02]  /*00c0*/  IMAD R3, R17, UR11, RZ ;  /* 0x0000000b11037c24 */ /* 0x002fc4000f8e02ff */
[----:B------:R-:W-:Y:S02]  /*00d0*/  IMAD R5, R17, UR8, RZ ;  /* 0x0000000811057c24 */ /* 0x000fe4000f8e02ff */
[C---:B--2---:R-:W-:Y:S02]  /*00e0*/  IMAD R3, R16.reuse, UR5, R3 ;  /* 0x0000000510037c24 */ /* 0x044fe4000f8e0203 */
[----:B------:R-:W-:Y:S02]  /*00f0*/  IMAD R5, R16, UR9, R5 ;  /* 0x0000000910057c24 */ /* 0x000fe4000f8e0205 */
[----:B----4-:R-:W-:Y:S02]  /*0100*/  IMAD R3, R2, UR6, R3 ;  /* 0x0000000602037c24 */ /* 0x010fe4000f8e0203 */
[----:B-----5:R-:W-:-:S03]  /*0110*/  IMAD R37, R24, UR10, R5 ;  /* 0x0000000a18257c24 */ /* 0x020fc6000f8e0205 */
        /* <DEDUP_REMOVED lines=9> */
[----:B--2---:R-:W-:-:S04]  /*01b0*/  SHF.R.U32.HI R5, RZ, UR5, R4 ;  /* 0x00000005ff057c19 */ /* 0x004fc80008011604 */
[----:B------:R-:W-:-:S05]  /*01c0*/  IADD3 R39, PT, PT, -R5, RZ, RZ ;  /* 0x000000ff05277210 */ /* 0x000fca0007ffe1ff */
[----:B------:R-:W-:-:S04]  /*01d0*/  IMAD R39, R39, UR6, R23 ;  /* 0x0000000627277c24 */ /* 0x000fc8000f8e0217 */
[----:B---3--:R-:W-:Y:S01]  /*01e0*/  IMAD R39, R39, UR8, RZ ;  /* 0x0000000827277c24 */ /* 0x008fe2000f8e02ff */
[----:B------:R-:W-:Y:S06]  /*01f0*/  BRA.U !UP0, `(.L_x_2407) ;  /* 0x0000001108247547 */ /* 0x000fec000b800000 */
[----:B------:R-:W1:Y:S01]  /*0200*/  LDCU.64 UR6, c[0x0][0x578] ;  /* 0x0000af00ff0677ac */ /* 0x000e620008000a00 */
[----:B------:R-:W-:Y:S01]  /*0210*/  IMAD.MOV.U32 R4, RZ, RZ, RZ ;  /* 0x000000ffff047224 */ /* 0x000fe200078e00ff */
[----:B------:R-:W-:Y:S01]  /*0220*/  UISETP.LT.U32.AND UP0, UPT, UR4, 0x18, UPT ;  /* 0x000000180400788c */ /* 0x000fe2000bf01070 */
[----:B------:R-:W2:Y:S03]  /*0230*/  LDCU UR5, c[0x0][0x574] ;  /* 0x0000ae80ff0577ac */ /* 0x000ea60008000800 */
[----:B------:R-:W-:-:S04]  /*0240*/  USEL UR4, UR4, 0x18, UP0 ;  /* 0x0000001804047887 */ /* 0x000fc80008000000 */
[----:B------:R-:W-:Y:S01]  /*0250*/  UIADD3 UR4, UPT, UPT, UR4, 0x1, URZ ;  /* 0x0000000104047890 */ /* 0x000fe2000fffe0ff */
[----:B-1----:R-:W-:Y:S01]  /*0260*/  IMAD.HI.U32 R6, R5, UR6, R4 ;  /* 0x0000000605067c27 */ /* 0x002fe2000f8e0004 */
[----:B------:R-:W1:Y:S04]  /*0270*/  LDCU UR6, c[0x0][0x6a0] ;  /* 0x0000d400ff0677ac */ /* 0x000e680008000800 */
[----:B------:R-:W-:Y:S01]  /*0280*/  SHF.R.U32.HI R7, RZ, UR7, R6 ;  /* 0x00000007ff077c19 */ /* 0x000fe20008011606 */
[----:B------:R-:W-:-:S03]  /*0290*/  UISETP.NE.AND UP0, UPT, UR4, 0x2, UPT ;  /* 0x000000020400788c */ /* 0x000fc6000bf05270 */
[----:B------:R-:W-:-:S05]  /*02a0*/  IADD3 R4, PT, PT, -R7, RZ, RZ ;  /* 0x000000ff07047210 */ /* 0x000fca0007ffe1ff */
[----:B--2---:R-:W-:-:S04]  /*02b0*/  IMAD R4, R4, UR5, R5 ;  /* 0x0000000504047c24 */ /* 0x004fc8000f8e0205 */
[----:B-1----:R-:W-:Y:S01]  /*02c0*/  IMAD R39, R4, UR6, R39 ;  /* 0x0000000604277c24 */ /* 0x002fe2000f8e0227 */
        /* <DEDUP_REMOVED lines=246> */
[----:B------:R-:W3:Y:S03]  /*1230*/  LDCU UR5, c[0x0][0x758] ;  /* 0x0000eb00ff0577ac */ /* 0x000ee60008000800 */
[----:B-1----:R-:W-:-:S05]  /*1240*/  IMAD.HI.U32 R0, R7, UR7, R6 ;  /* 0x0000000707007c27 */ /* 0x002fca000f8e0006 */
[----:B--2---:R-:W-:-:S04]  /*1250*/  SHF.R.U32.HI R0, RZ, UR4, R0 ;  /* 0x00000004ff007c19 */ /* 0x004fc80008011600 */
[----:B------:R-:W-:-:S05]  /*1260*/  IADD3 R6, PT, PT, -R0, RZ, RZ ;  /* 0x000000ff00067210 */ /* 0x000fca0007ffe1ff */
[----:B------:R-:W-:-:S04]  /*1270*/  IMAD R6, R6, UR6, R7 ;  /* 0x0000000606067c24 */ /* 0x000fc8000f8e0207 */
[----:B---3--:R-:W-:-:S07]  /*1280*/  IMAD R39, R6, UR5, R39 ;  /* 0x0000000506277c24 */ /* 0x008fce000f8e0227 */
.L_x_2407:
[----:B------:R-:W1:Y:S01]  /*1290*/  LDCU UR5, c[0x0][0x394] ;  /* 0x00007280ff0577ac */ /* 0x000e620008000800 */
[----:B------:R-:W-:Y:S01]  /*12a0*/  BSSY.RECONVERGENT B6, `(.L_x_2408) ;  /* 0x0000b55000067945 */ /* 0x000fe20003800200 */
[----:B------:R-:W-:Y:S02]  /*12b0*/  CS2R R42, SRZ ;  /* 0x00000000002a7805 */ /* 0x000fe4000001ff00 */
[----:B------:R-:W-:Y:S01]  /*12c0*/  CS2R R40, SRZ ;  /* 0x0000000000287805 */ /* 0x000fe2000001ff00 */
[----:B------:R-:W2:Y:S01]  /*12d0*/  LDCU UR4, c[0x0][0x398] ;  /* 0x00007300ff0477ac */ /* 0x000ea20008000800 */
[----:B------:R-:W3:Y:S01]  /*12e0*/  LDCU.64 UR36, c[0x0][0x358] ;  /* 0x00006b00ff2477ac */ /* 0x000ee20008000a00 */
[----:B-1----:R-:W-:-:S04]  /*12f0*/  MOV R38, UR5 ;  /* 0x0000000500267c02 */ /* 0x002fc80008000f00 */
[----:B------:R-:W-:-:S04]  /*1300*/  ISETP.GE.U32.AND P0, PT, R37, R38, PT ;  /* 0x000000262500720c */ /* 0x000fc80003f06070 */
[----:B--2---:R-:W-:-:S13]  /*1310*/  ISETP.GE.U32.OR P0, PT, R23, UR4, P0 ;  /* 0x0000000417007c0c */ /* 0x004fda0008706470 */
[----:B---3--:R-:W-:Y:S05]  /*1320*/  @P0 BRA `(.L_x_2409) ;  /* 0x000000b400300947 */ /* 0x008fea0003800000 */
        /* <DEDUP_REMOVED lines=14> */
[----:B------:R-:W0:Y:S01]  /*1410*/  LDCU UR4, c[0x0][0x394] ;  /* 0x00007280ff0477ac */ /* 0x000e220008000800 */
[----:B-1----:R-:W-:Y:S01]  /*1420*/  IMAD.U32 R4, RZ, RZ, UR6 ;  /* 0x00000006ff047e24 */ /* 0x002fe2000f8e00ff */
[----:B------:R-:W-:-:S02]  /*1430*/  MOV R5, UR7 ;  /* 0x0000000700057c02 */ /* 0x000fc40008000f00 */
[----:B----4-:R-:W-:Y:S02]  /*1440*/  MOV R6, UR8 ;  /* 0x0000000800067c02 */ /* 0x010fe40008000f00 */
[----:B------:R-:W-:Y:S02]  /*1450*/  MOV R7, UR9 ;  /* 0x0000000900077c02 */ /* 0x000fe40008000f00 */
[----:B-----5:R-:W-:Y:S01]  /*1460*/  MOV R10, UR10 ;  /* 0x0000000a000a7c02 */ /* 0x020fe20008000f00 */
[----:B------:R-:W-:Y:S01]  /*1470*/  IMAD.U32 R11, RZ, RZ, UR11 ;  /* 0x0000000bff0b7e24 */ /* 0x000fe2000f8e00ff */
[----:B0-2---:R-:W-:-:S07]  /*1480*/  MOV R25, UR4 ;  /* 0x0000000400197c02 */ /* 0x005fce0008000f00 */
[----:B------:R-:W-:-:S07]  /*1490*/  LEPC R20, `(.L_x_2411) ;  /* 0x000000001014794e */ /* 0x000fce0000000000 */
[----:B---3--:R-:W-:Y:S05]  /*14a0*/  CALL.ABS.NOINC R14 ;  /* 0x000000000e007343 */ /* 0x008fea0003c00000 */
.L_x_2411:
[----:B------:R-:W0:Y:S01]  /*14b0*/  LDC R20, c[0x0][0x388] ;  /* 0x0000e200ff147b82 */ /* 0x000e220000000800 */
[----:B------:R-:W-:Y:S01]  /*14c0*/  SHF.R.U32.HI R0, RZ, 0x3, R18 ;  /* 0x00000003ff007819 */ /* 0x000fe20000011612 */
[----:B------:R-:W-:Y:S03]  /*14d0*/  BSSY.RECONVERGENT B0, `(.L_x_2412) ;  /* 0x0000028000007945 */ /* 0x000fe60003800200 */
[----:B------:R-:W-:-:S03]  /*14e0*/  LOP3.LUT P0, R8, R0, 0x3, RZ, 0xc0, !PT ;  /* 0x0000000300087812 */ /* 0x000fc6000780c0ff */
[----:B------:R-:W1:Y:S01]  /*14f0*/  LDC R14, c[0x0][0x38c] ;  /* 0x0000e300ff0e7b82 */ /* 0x000e620000000800 */
[----:B0-----:R-:W-:Y:S01]  /*1500*/  IMAD.MOV.U32 R41, RZ, RZ, R20 ;  /* 0x000000ffff297224 */ /* 0x001fe200078e0014 */
[----:B------:R-:W-:Y:S02]  /*1510*/  MOV R6, R20 ;  /* 0x0000001400067202 */ /* 0x000fe40000000f00 */
[-C--:B-1----:R-:W-:Y:S02]  /*1520*/  MOV R0, R14.reuse ;  /* 0x0000000e00007202 */ /* 0x082fe40000000f00 */
[----:B------:R-:W-:-:S04]  /*1530*/  MOV R3, R14 ;  /* 0x0000000e00037202 */ /* 0x000fc80000000f00 */
[----:B------:R-:W-:Y:S05]  /*1540*/  @!P0 BRA `(.L_x_2413) ;  /* 0x0000000000808947 */ /* 0x000fea0003800000 */
[C---:B------:R-:W-:Y:S01]  /*1550*/  ISETP.GT.U32.AND P0, PT, R17.reuse, 0x3, PT ;  /* 0x000000031100780c */ /* 0x040fe20003f04070 */
[----:B------:R-:W-:Y:S01]  /*1560*/  BSSY.RECONVERGENT B1, `(.L_x_2414) ;  /* 0x000001a000017945 */ /* 0x000fe20003800200 */
[----:B------:R-:W-:Y:S01]  /*1570*/  IADD3 R3, PT, PT, -R8, RZ, RZ ;  /* 0x000000ff08037210 */ /* 0x000fe20007ffe1ff */
[----:B------:R-:W-:Y:S01]  /*1580*/  IMAD.MOV.U32 R6, RZ, RZ, R20 ;  /* 0x000000ffff067224 */ /* 0x000fe200078e0014 */
[----:B------:R-:W-:-:S03]  /*1590*/  ISETP.LT.U32.OR P0, PT, R17, R8, P0 ;  /* 0x000000081100720c */ /* 0x000fc60000701470 */
[----:B------:R-:W-:Y:S01]  /*15a0*/  IMAD.WIDE R18, R3, 0x8, R18 ;  /* 0x0000000803127825 */ /* 0x000fe200078e0212 */
[----:B------:R-:W-:-:S09]  /*15b0*/  MOV R3, R14 ;  /* 0x0000000e00037202 */ /* 0x000fd20000000f00 */
[----:B------:R-:W-:Y:S05]  /*15c0*/  @P0 BRA `(.L_x_2415) ;  /* 0x00000000004c0947 */ /* 0x000fea0003800000 */
[----:B------:R-:W0:Y:S01]  /*15d0*/  LDCU UR4, c[0x0][0x3ac] ;  /* 0x00007580ff0477ac */ /* 0x000e220008000800 */
[----:B------:R-:W-:Y:S02]  /*15e0*/  ISETP.NE.AND P1, PT, R16, RZ, PT ;  /* 0x000000ff1000720c */ /* 0x000fe40003f25270 */
[----:B------:R-:W-:Y:S02]  /*15f0*/  MOV R6, R20 ;  /* 0x0000001400067202 */ /* 0x000fe40000000f00 */
[----:B------:R-:W-:Y:S02]  /*1600*/  MOV R3, R14 ;  /* 0x0000000e00037202 */ /* 0x000fe40000000f00 */
[----:B0-----:R-:W-:-:S13]  /*1610*/  ISETP.NE.AND P0, PT, RZ, UR4, PT ;  /* 0x00000004ff007c0c */ /* 0x001fda000bf05270 */
[----:B------:R-:W-:Y:S05]  /*1620*/  @P0 BRA P1, `(.L_x_2415) ;  /* 0x0000000000340947 */ /* 0x000fea0000800000 */
[----:B------:R-:W0:Y:S01]  /*1630*/  LDCU UR4, c[0x0][0x3b0] ;  /* 0x00007600ff0477ac */ /* 0x000e220008000800 */
[----:B------:R-:W-:Y:S01]  /*1640*/  ISETP.NE.AND P1, PT, R24, RZ, PT ;  /* 0x000000ff1800720c */ /* 0x000fe20003f25270 */
[----:B------:R-:W-:Y:S01]  /*1650*/  IMAD.MOV.U32 R3, RZ, RZ, R14 ;  /* 0x000000ffff037224 */ /* 0x000fe200078e000e */
[----:B------:R-:W-:Y:S02]  /*1660*/  MOV R6, R20 ;  /* 0x0000001400067202 */ /* 0x000fe40000000f00 */
[----:B0-----:R-:W-:-:S13]  /*1670*/  ISETP.NE.AND P0, PT, RZ, UR4, PT ;  /* 0x00000004ff007c0c */ /* 0x001fda000bf05270 */
        /* <DEDUP_REMOVED lines=8> */
.L_x_2415:
[----:B------:R-:W-:Y:S05]  /*1700*/  BSYNC.RECONVERGENT B1 ;  /* 0x0000000000017941 */ /* 0x000fea0003800200 */
.L_x_2414:
[----:B------:R-:W0:Y:S01]  /*1710*/  LDC R25, c[0x0][0x394] ;  /* 0x0000e500ff197b82 */ /* 0x000e220000000800 */
[----:B------:R-:W-:-:S04]  /*1720*/  IADD3 R18, P0, PT, R18, 0x20, RZ ;  /* 0x0000002012127810 */ /* 0x000fc80007f1e0ff */
[----:B------:R-:W-:Y:S02]  /*1730*/  IADD3.X R19, PT, PT, RZ, R19, RZ, P0, !PT ;  /* 0x00000013ff137210 */ /* 0x000fe400007fe4ff */
[----:B0-----:R-:W-:-:S07]  /*1740*/  IADD3 R25, PT, PT, R8, -0x4, R25 ;  /* 0xfffffffc08197810 */ /* 0x001fce0007ffe019 */
.L_x_2413:
[----:B------:R-:W-:Y:S05]  /*1750*/  BSYNC.RECONVERGENT B0 ;  /* 0x0000000000007941 */ /* 0x000fea0003800200 */
.L_x_2412:
[----:B------:R-:W0:Y:S01]  /*1760*/  LDC.64 R12, c[0x0][0x3a8] ;  /* 0x0000ea00ff0c7b82 */ /* 0x000e220000000a00 */
[----:B------:R-:W-:Y:S07]  /*1770*/  BSSY.RECONVERGENT B0, `(.L_x_2416) ;  /* 0x000002c000007945 */ /* 0x000fee0003800200 */
[----:B------:R-:W1:Y:S01]  /*1780*/  LDC R32, c[0x0][0x3b0] ;  /* 0x0000ec00ff207b82 */ /* 0x000e620000000800 */
[----:B0-----:R-:W-:-:S04]  /*1790*/  IMAD R12, R17, R12, RZ ;  /* 0x0000000c110c7224 */ /* 0x001fc800078e02ff */
[----:B------:R-:W-:Y:S01]  /*17a0*/  IMAD R5, R16, R13, R12 ;  /* 0x0000000d10057224 */ /* 0x000fe200078e020c */
[----:B------:R-:W-:-:S03]  /*17b0*/  MOV R12, R14 ;  /* 0x0000000e000c7202 */ /* 0x000fc60000000f00 */
[----:B-1----:R-:W-:Y:S01]  /*17c0*/  IMAD R15, R24, R32, R5 ;  /* 0x00000020180f7224 */ /* 0x002fe200078e0205 */
[----:B------:R-:W-:-:S04]  /*17d0*/  MOV R5, R20 ;  /* 0x0000001400057202 */ /* 0x000fc80000000f00 */
[----:B------:R-:W-:-:S04]  /*17e0*/  LEA R4, R15, 0x3, 0x2 ;  /* 0x000000030f047811 */ /* 0x000fc800078e10ff */
[----:B------:R-:W-:Y:S02]  /*17f0*/  ISETP.GE.U32.AND P0, PT, R4, R25, PT ;  /* 0x000000190400720c */ /* 0x000fe40003f06070 */
[----:B------:R-:W-:-:S11]  /*1800*/  MOV R4, R20 ;  /* 0x0000001400047202 */ /* 0x000fd60000000f00 */
[----:B------:R-:W-:Y:S05]  /*1810*/  @P0 BRA `(.L_x_2417) ;  /* 0x0000000000840947 */ /* 0x000fea0003800000 */
[----:B------:R-:W-:Y:S01]  /*1820*/  BSSY.RECONVERGENT B1, `(.L_x_2418) ;  /* 0x000001e000017945 */ /* 0x000fe20003800200 */
[----:B------:R-:W-:Y:S01]  /*1830*/  IMAD.MOV.U32 R27, RZ, RZ, R6 ;  /* 0x000000ffff1b7224 */ /* 0x000fe200078e0006 */
[----:B------:R-:W-:Y:S02]  /*1840*/  MOV R12, R14 ;  /* 0x0000000e000c7202 */ /* 0x000fe40000000f00 */
[-C--:B------:R-:W-:Y:S02]  /*1850*/  MOV R21, R20.reuse ;  /* 0x0000001400157202 */ /* 0x080fe40000000f00 */
[----:B------:R-:W-:-:S07]  /*1860*/  MOV R26, R20 ;  /* 0x00000014001a7202 */ /* 0x000fce0000000f00 */
.L_x_2419:
[C---:B------:R-:W-:Y:S01]  /*1870*/  IMAD.WIDE.U32 R4, R15.reuse, 0x20, R18 ;  /* 0x000000200f047825 */ /* 0x040fe200078e0012 */
[----:B------:R-:W0:Y:S05]  /*1880*/  LDCU UR4, c[0x0][0x39c] ;  /* 0x00007380ff0477ac */ /* 0x000e2a0008000800 */
[----:B------:R-:W2:Y:S01]  /*1890*/  LDG.E.ENL2.256 R8, R4, desc[UR36][R4.64] ;  /* 0xfe0000240404797e */ /* 0x000ea20008121908 */
[----:B0-----:R-:W-:-:S04]  /*18a0*/  IADD3 R15, PT, PT, R15, UR4, RZ ;  /* 0x000000040f0f7c10 */ /* 0x001fc8000fffe0ff */
[----:B------:R-:W-:-:S04]  /*18b0*/  LEA R30, R15, 0x3, 0x2 ;  /* 0x000000030f1e7811 */ /* 0x000fc800078e10ff */
[----:B------:R-:W-:Y:S01]  /*18c0*/  ISETP.GE.U32.AND P0, PT, R30, R25, PT ;  /* 0x000000191e00720c */ /* 0x000fe20003f06070 */
[C---:B--2---:R-:W-:Y:S01]  /*18d0*/  FMUL.FTZ R29, R5.reuse, R3 ;  /* 0x00000003051d7220 */ /* 0x044fe20000410000 */
[-C--:B------:R-:W-:Y:S01]  /*18e0*/  FMUL.FTZ R28, R5, R27.reuse ;  /* 0x0000001b051c7220 */ /* 0x080fe20000410000 */
[C---:B------:R-:W-:Y:S01]  /*18f0*/  FMUL.FTZ R31, R7.reuse, R14 ;  /* 0x0000000e071f7220 */ /* 0x040fe20000410000 */
[----:B------:R-:W-:Y:S01]  /*1900*/  FMUL.FTZ R7, R7, R26 ;  /* 0x0000001a07077220 */ /* 0x000fe20000410000 */
[----:B------:R-:W-:Y:S01]  /*1910*/  FFMA.FTZ R27, R4, R27, -R29 ;  /* 0x0000001b041b7223 */ /* 0x000fe2000001081d */
[----:B------:R-:W-:Y:S01]  /*1920*/  FMUL.FTZ R29, R9, R12 ;  /* 0x0000000c091d7220 */ /* 0x000fe20000410000 */
[----:B------:R-:W-:Y:S01]  /*1930*/  FFMA.FTZ R5, R6, R26, -R31 ;  /* 0x0000001a06057223 */ /* 0x000fe2000001081f */
[----:B------:R-:W-:Y:S01]  /*1940*/  FFMA.FTZ R3, R4, R3, R28 ;  /* 0x0000000304037223 */ /* 0x000fe2000001001c */
[----:B------:R-:W-:Y:S01]  /*1950*/  FMUL.FTZ R31, R11, R0 ;  /* 0x000000000b1f7220 */ /* 0x000fe20000410000 */
[-C--:B------:R-:W-:Y:S01]  /*1960*/  FMUL.FTZ R9, R9, R21.reuse ;  /* 0x0000001509097220 */ /* 0x080fe20000410000 */
[-C--:B------:R-:W-:Y:S01]  /*1970*/  FMUL.FTZ R11, R11, R20.reuse ;  /* 0x000000140b0b7220 */ /* 0x080fe20000410000 */
[----:B------:R-:W-:Y:S01]  /*1980*/  FFMA.FTZ R4, R8, R21, -R29 ;  /* 0x0000001508047223 */ /* 0x000fe2000001081d */
[----:B------:R-:W-:Y:S01]  /*1990*/  FFMA.FTZ R20, R10, R20, -R31 ;  /* 0x000000140a147223 */ /* 0x000fe2000001081f */
[----:B------:R-:W-:Y:S01]  /*19a0*/  FFMA.FTZ R14, R6, R14, R7 ;  /* 0x0000000e060e7223 */ /* 0x000fe20000010007 */
[----:B------:R-:W-:Y:S01]  /*19b0*/  FFMA.FTZ R12, R8, R12, R9 ;  /* 0x0000000c080c7223 */ /* 0x000fe20000010009 */
[----:B------:R-:W-:Y:S01]  /*19c0*/  FFMA.FTZ R0, R10, R0, R11 ;  /* 0x000000000a007223 */ /* 0x000fe2000001000b */
[----:B------:R-:W-:Y:S01]  /*19d0*/  IMAD.MOV.U32 R21, RZ, RZ, R4 ;  /* 0x000000ffff157224 */ /* 0x000fe200078e0004 */
[----:B------:R-:W-:Y:S01]  /*19e0*/  MOV R26, R5 ;  /* 0x00000005001a7202 */ /* 0x000fe20000000f00 */
[----:B------:R-:W-:Y:S06]  /*19f0*/  @!P0 BRA `(.L_x_2419) ;  /* 0xfffffffc009c8947 */ /* 0x000fec000383ffff */
[----:B------:R-:W-:Y:S05]  /*1a00*/  BSYNC.RECONVERGENT B1 ;  /* 0x0000000000017941 */ /* 0x000fea0003800200 */
.L_x_2418:
[----:B------:R-:W-:Y:S02]  /*1a10*/  MOV R6, R27 ;  /* 0x0000001b00067202 */ /* 0x000fe40000000f00 */
[----:B------:R-:W-:-:S07]  /*1a20*/  MOV R41, R20 ;  /* 0x0000001400297202 */ /* 0x000fce0000000f00 */
.L_x_2417:
[----:B------:R-:W-:Y:S05]  /*1a30*/  BSYNC.RECONVERGENT B0 ;  /* 0x0000000000007941 */ /* 0x000fea0003800200 */
.L_x_2416:
[----:B------:R-:W-:Y:S01]  /*1a40*/  ISETP.NE.AND P1, PT, R32, RZ, PT ;  /* 0x000000ff2000720c */ /* 0x000fe20003f25270 */
[----:B------:R-:W-:Y:S01]  /*1a50*/  BSSY.RECONVERGENT B0, `(.L_x_2420) ;  /* 0x0000011000007945 */ /* 0x000fe20003800200 */
[----:B------:R-:W-:Y:S02]  /*1a60*/  ISETP.NE.AND P0, PT, R13, RZ, PT ;  /* 0x000000ff0d00720c */ /* 0x000fe40003f05270 */
        /* <DEDUP_REMOVED lines=13> */
[----:B------:R-:W-:-:S03]  /*1b40*/  FFMA.FTZ R3, R6, R19, R8 ;  /* 0x0000001306037223 */ /* 0x000fc60000010008 */
[----:B------:R-:W-:-:S07]  /*1b50*/  IMAD.MOV.U32 R6, RZ, RZ, R7 ;  /* 0x000000ffff067224 */ /* 0x000fce00078e0007 */
.L_x_2421:
[----:B------:R-:W-:Y:S05]  /*1b60*/  BSYNC.RECONVERGENT B0 ;  /* 0x0000000000007941 */ /* 0x000fea0003800200 */
.L_x_2420:
[CC--:B------:R-:W-:Y:S01]  /*1b70*/  FMUL.FTZ R8, R14.reuse, R3.reuse ;  /* 0x000000030e087220 */ /* 0x0c0fe20000410000 */
[-C--:B------:R-:W-:Y:S01]  /*1b80*/  FMUL.FTZ R14, R14, R6.reuse ;  /* 0x000000060e0e7220 */ /* 0x080fe20000410000 */
[----:B------:R-:W-:Y:S02]  /*1b90*/  HFMA2 R42, -RZ, RZ, 0, 0 ;  /* 0x00000000ff2a7431 */ /* 0x000fe400000001ff */
        /* <DEDUP_REMOVED lines=11> */
.L_x_2410:
        /* <DEDUP_REMOVED lines=8> */
[----:B------:R-:W-:Y:S02]  /*1cd0*/  MOV R3, R37 ;  /* 0x0000002500037202 */ /* 0x000fe40000000f00 */
[----:B------:R-:W-:Y:S02]  /*1ce0*/  CS2R R10, SRZ ;  /* 0x00000000000a7805 */ /* 0x000fe4000001ff00 */
[----:B------:R-:W-:Y:S02]  /*1cf0*/  CS2R R8, SRZ ;  /* 0x0000000000087805 */ /* 0x000fe4000001ff00 */
[----:B------:R-:W-:Y:S02]  /*1d00*/  CS2R R26, SRZ ;  /* 0x00000000001a7805 */ /* 0x000fe4000001ff00 */
[----:B------:R-:W-:-:S02]  /*1d10*/  CS2R R24, SRZ ;  /* 0x0000000000187805 */ /* 0x000fc4000001ff00 */
[----:B------:R-:W-:Y:S01]  /*1d20*/  CS2R R14, SRZ ;  /* 0x00000000000e7805 */ /* 0x000fe2000001ff00 */
[----:B------:R-:W2:Y:S01]  /*1d30*/  LDC R33, c[0x0][0x388] ;  /* 0x0000e200ff217b82 */ /* 0x000ea20000000800 */
[----:B------:R-:W-:Y:S02]  /*1d40*/  CS2R R12, SRZ ;  /* 0x00000000000c7805 */ /* 0x000fe4000001ff00 */
[----:B------:R-:W-:-:S05]  /*1d50*/  CS2R R6, SRZ ;  /* 0x0000000000067805 */ /* 0x000fca000001ff00 */
[----:B------:R-:W3:Y:S01]  /*1d60*/  LDC R20, c[0x0][0x38c] ;  /* 0x0000e300ff147b82 */ /* 0x000ee20000000800 */
[----:B-1----:R-:W-:-:S05]  /*1d70*/  IMAD R5, R0, 0x3, R37 ;  /* 0x0000000300057824 */ /* 0x002fca00078e0225 */
[----:B------:R-:W-:Y:S02]  /*1d80*/  ISETP.GE.U32.AND P0, PT, R5, R38, PT ;  /* 0x000000260500720c */ /* 0x000fe40003f06070 */
[----:B------:R-:W-:Y:S02]  /*1d90*/  CS2R R4, SRZ ;  /* 0x0000000000047805 */ /* 0x000fe4000001ff00 */
[-C--:B--2---:R-:W-:Y:S01]  /*1da0*/  MOV R37, R33.reuse ;  /* 0x0000002100257202 */ /* 0x084fe20000000f00 */
[----:B------:R-:W-:Y:S01]  /*1db0*/  IMAD.MOV.U32 R36, RZ, RZ, R33 ;  /* 0x000000ffff247224 */ /* 0x000fe200078e0021 */
[-C--:B------:R-:W-:Y:S02]  /*1dc0*/  MOV R42, R33.reuse ;  /* 0x00000021002a7202 */ /* 0x080fe40000000f00 */
[-C--:B------:R-:W-:Y:S02]  /*1dd0*/  MOV R41, R33.reuse ;  /* 0x0000002100297202 */ /* 0x080fe40000000f00 */
[----:B------:R-:W-:-:S02]  /*1de0*/  MOV R35, R33 ;  /* 0x0000002100237202 */ /* 0x000fc40000000f00 */
[-C--:B------:R-:W-:Y:S01]  /*1df0*/  MOV R40, R33.reuse ;  /* 0x0000002100287202 */ /* 0x080fe20000000f00 */
[--C-:B---3--:R-:W-:Y:S01]  /*1e00*/  IMAD.MOV.U32 R28, RZ, RZ, R20.reuse ;  /* 0x000000ffff1c7224 */ /* 0x108fe200078e0014 */
[----:B------:R-:W-:Y:S01]  /*1e10*/  MOV R39, R33 ;  /* 0x0000002100277202 */ /* 0x000fe20000000f00 */
[----:B------:R-:W-:Y:S01]  /*1e20*/  IMAD.MOV.U32 R21, RZ, RZ, R20 ;  /* 0x000000ffff157224 */ /* 0x000fe200078e0014 */
[-C--:B------:R-:W-:Y:S02]  /*1e30*/  MOV R30, R20.reuse ;  /* 0x00000014001e7202 */ /* 0x080fe40000000f00 */
[-C--:B------:R-:W-:Y:S02]  /*1e40*/  MOV R31, R20.reuse ;  /* 0x00000014001f7202 */ /* 0x080fe40000000f00 */
[-C--:B------:R-:W-:Y:S02]  /*1e50*/  MOV R32, R20.reuse ;  /* 0x0000001400207202 */ /* 0x080fe40000000f00 */
[----:B------:R-:W-:-:S02]  /*1e60*/  MOV R34, R20 ;  /* 0x0000001400227202 */ /* 0x000fc40000000f00 */
[----:B------:R-:W-:Y:S01]  /*1e70*/  MOV R29, R20 ;  /* 0x00000014001d7202 */ /* 0x000fe20000000f00 */
[----:B------:R-:W-:Y:S06]  /*1e80*/  @P0 BRA `(.L_x_2424) ;  /* 0x0000000400180947 */ /* 0x000fec0003800000 */
[----:B------:R-:W-:Y:S01]  /*1e90*/  BSSY.RECONVERGENT B1, `(.L_x_2424) ;  /* 0x0000045000017945 */ /* 0x000fe20003800200 */
[-C--:B------:R-:W-:Y:S01]  /*1ea0*/  MOV R30, R20.reuse ;  /* 0x00000014001e7202 */ /* 0x080fe20000000f00 */
[----:B------:R-:W-:Y:S01]  /*1eb0*/  IMAD.MOV.U32 R34, RZ, RZ, R20 ;  /* 0x000000ffff227224 */ /* 0x000fe200078e0014 */
[-C--:B------:R-:W-:Y:S01]  /*1ec0*/  MOV R31, R20.reuse ;  /* 0x00000014001f7202 */ /* 0x080fe20000000f00 */
[----:B------:R-:W-:Y:S01]  /*1ed0*/  IMAD.MOV.U32 R36, RZ, RZ, R33 ;  /* 0x000000ffff247224 */ /* 0x000fe200078e0021 */
[-C--:B------:R-:W-:Y:S02]  /*1ee0*/  MOV R32, R20.reuse ;  /* 0x0000001400207202 */ /* 0x080fe40000000f00 */
[-C--:B------:R-:W-:Y:S02]  /*1ef0*/  MOV R21, R20.reuse ;  /* 0x0000001400157202 */ /* 0x080fe40000000f00 */
[----:B------:R-:W-:Y:S02]  /*1f00*/  MOV R29, R20 ;  /* 0x00000014001d7202 */ /* 0x000fe40000000f00 */
[----:B------:R-:W-:-:S02]  /*1f10*/  MOV R37, R33 ;  /* 0x0000002100257202 */ /* 0x000fc40000000f00 */
[-C--:B------:R-:W-:Y:S02]  /*1f20*/  MOV R42, R33.reuse ;  /* 0x00000021002a7202 */ /* 0x080fe40000000f00 */
[-C--:B------:R-:W-:Y:S02]  /*1f30*/  MOV R41, R33.reuse ;  /* 0x0000002100297202 */ /* 0x080fe40000000f00 */
[-C--:B------:R-:W-:Y:S02]  /*1f40*/  MOV R35, R33.reuse ;  /* 0x0000002100237202 */ /* 0x080fe40000000f00 */
[-C--:B------:R-:W-:Y:S02]  /*1f50*/  MOV R40, R33.reuse ;  /* 0x0000002100287202 */ /* 0x080fe40000000f00 */
[----:B------:R-:W-:-:S07]  /*1f60*/  MOV R39, R33 ;  /* 0x0000002100277202 */ /* 0x000fce0000000f00 */
.L_x_2425:
[----:B------:R-:W-:Y:S01]  /*1f70*/  SHF.R.U32.HI R5, RZ, 0x1, R3 ;  /* 0x00000001ff057819 */ /* 0x000fe20000011603 */
[----:B------:R-:W-:-:S03]  /*1f80*/  IMAD.IADD R3, R3, 0x1, R0 ;  /* 0x0000000103037824 */ /* 0x000fc600078e0200 */
[C---:B------:R-:W-:Y:S01]  /*1f90*/  IADD3 R8, PT, PT, R5.reuse, R0, RZ ;  /* 0x0000000005087210 */ /* 0x040fe20007ffe0ff */
[----:B------:R-:W-:Y:S01]  /*1fa0*/  IMAD.WIDE.U32 R4, R5, 0x10, R18 ;  /* 0x0000001005047825 */ /* 0x000fe200078e0012 */
[----:B------:R-:W-:Y:S02]  /*1fb0*/  SHF.R.U32.HI R13, RZ, 0x1, R3 ;  /* 0x00000001ff0d7819 */ /* 0x000fe40000011603 */
[----:B------:R-:W-:Y:S02]  /*1fc0*/  SHF.L.U32 R9, R8, 0x4, RZ ;  /* 0x0000000408097819 */ /* 0x000fe400000006ff */
[----:B------:R-:W-:Y:S01]  /*1fd0*/  SHF.R.U32.HI R8, RZ, 0x1c, R8 ;  /* 0x0000001cff087819 */ /* 0x000fe20000011608 */
[----:B------:R-:W2:Y:S01]  /*1fe0*/  LDG.E.128 R4, desc[UR36][R4.64] ;  /* 0x0000002404047981 */ /* 0x000ea2000c1e1d00 */
[----:B------:R-:W-:Y:S01]  /*1ff0*/  LOP3.LUT R9, R9, 0xfffffff0, RZ, 0xc0, !PT ;  /* 0xfffffff009097812 */ /* 0x000fe200078ec0ff */
[----:B------:R-:W-:Y:S01]  /*2000*/  IMAD.WIDE.U32 R12, R13, 0x10, R18 ;  /* 0x000000100d0c7825 */ /* 0x000fe200078e0012 */
[----:B------:R-:W-:-:S02]  /*2010*/  LOP3.LUT R11, R8, 0x7, RZ, 0xc0, !PT ;  /* 0x00000007080b7812 */ /* 0x000fc400078ec0ff */
[----:B------:R-:W-:Y:S02]  /*2020*/  IADD3 R24, P0, PT, R18, R9, RZ ;  /* 0x0000000912187210 */ /* 0x000fe40007f1e0ff */
[----:B------:R-:W-:Y:S01]  /*2030*/  LEA R3, R0, R3, 0x1 ;  /* 0x0000000300037211 */ /* 0x000fe200078e08ff */
[----:B------:R-:W3:Y:S01]  /*2040*/  LDG.E.128 R12, desc[UR36][R12.64] ;  /* 0x000000240c0c7981 */ /* 0x000ee2000c1e1d00 */
[----:B------:R-:W-:Y:S02]  /*2050*/  IADD3.X R25, PT, PT, R19, R11, RZ, P0, !PT ;  /* 0x0000000b13197210 */ /* 0x000fe400007fe4ff */
[----:B------:R-:W-:-:S04]  /*2060*/  SHF.R.U32.HI R9, RZ, 0x1, R3 ;  /* 0x00000001ff097819 */ /* 0x000fc80000011603 */
[----:B------:R-:W4:Y:S01]  /*2070*/  LDG.E.128 R24, desc[UR36][R24.64] ;  /* 0x0000002418187981 */ /* 0x000f22000c1e1d00 */
[----:B------:R-:W-:-:S06]  /*2080*/  IMAD.WIDE.U32 R8, R9, 0x10, R18 ;  /* 0x0000001009087825 */ /* 0x000fcc00078e0012 */
[----:B------:R-:W5:Y:S01]  /*2090*/  LDG.E.128 R8, desc[UR36][R8.64] ;  /* 0x0000002408087981 */ /* 0x000f62000c1e1d00 */
[----:B------:R-:W-:-:S04]  /*20a0*/  IMAD.IADD R3, R3, 0x1, R0 ;  /* 0x0000000103037824 */ /* 0x000fc800078e0200 */
[----:B------:R-:W-:-:S05]  /*20b0*/  IMAD R43, R0, 0x3, R3 ;  /* 0x00000003002b7824 */ /* 0x000fca00078e0203 */
[----:B------:R-:W-:Y:S01]  /*20c0*/  ISETP.GE.U32.AND P0, PT, R43, R38, PT ;  /* 0x000000262b00720c */ /* 0x000fe20003f06070 */
[----:B--2---:R-:W-:Y:S01]  /*20d0*/  FMUL.FTZ R43, R5, R29 ;  /* 0x0000001d052b7220 */ /* 0x004fe20000410000 */
[----:B------:R-:W-:Y:S01]  /*20e0*/  FMUL.FTZ R45, R7, R21 ;  /* 0x00000015072d7220 */ /* 0x000fe20000410000 */
[----:B------:R-:W-:Y:S01]  /*20f0*/  FMUL.FTZ R44, R5, R39 ;  /* 0x00000027052c7220 */ /* 0x000fe20000410000 */
[----:B------:R-:W-:Y:S01]  /*2100*/  FMUL.FTZ R46, R7, R33 ;  /* 0x00000021072e7220 */ /* 0x000fe20000410000 */
[----:B------:R-:W-:Y:S01]  /*2110*/  FFMA.FTZ R39, R4, R39, -R43 ;  /* 0x0000002704277223 */ /* 0x000fe2000001082b */
[----:B------:R-:W-:Y:S01]  /*2120*/  FFMA.FTZ R33, R6, R33, -R45 ;  /* 0x0000002106217223 */ /* 0x000fe2000001082d */
[----:B------:R-:W-:Y:S01]  /*2130*/  FFMA.FTZ R29, R4, R29, R44 ;  /* 0x0000001d041d7223 */ /* 0x000fe2000001002c */
[----:B------:R-:W-:Y:S01]  /*2140*/  FFMA.FTZ R21, R6, R21, R46 ;  /* 0x0000001506157223 */ /* 0x000fe2000001002e */
[C---:B---3--:R-:W-:Y:S01]  /*2150*/  FMUL.FTZ R43, R13.reuse, R20 ;  /* 0x000000140d2b7220 */ /* 0x048fe20000410000 */
[----:B------:R-:W-:Y:S01]  /*2160*/  FMUL.FTZ R45, R13, R40 ;  /* 0x000000280d2d7220 */ /* 0x000fe20000410000 */
[C---:B------:R-:W-:Y:S01]  /*2170*/  FMUL.FTZ R47, R15.reuse, R34 ;  /* 0x000000220f2f7220 */ /* 0x040fe20000410000 */
[-C--:B------:R-:W-:Y:S01]  /*2180*/  FMUL.FTZ R49, R15, R35.reuse ;  /* 0x000000230f317220 */ /* 0x080fe20000410000 */
[C---:B------:R-:W-:Y:S01]  /*2190*/  FFMA.FTZ R40, R12.reuse, R40, -R43 ;  /* 0x000000280c287223 */ /* 0x040fe2000001082b */
[----:B------:R-:W-:Y:S01]  /*21a0*/  FFMA.FTZ R20, R12, R20, R45 ;  /* 0x000000140c147223 */ /* 0x000fe2000001002d */
[C---:B------:R-:W-:Y:S01]  /*21b0*/  FFMA.FTZ R35, R14.reuse, R35, -R47 ;  /* 0x000000230e237223 */ /* 0x040fe2000001082f */
[C---:B----4-:R-:W-:Y:S01]  /*21c0*/  FMUL.FTZ R43, R25.reuse, R32 ;  /* 0x00000020192b7220 */ /* 0x050fe20000410000 */
[----:B------:R-:W-:Y:S01]  /*21d0*/  FMUL.FTZ R45, R25, R41 ;  /* 0x00000029192d7220 */ /* 0x000fe20000410000 */
[C---:B------:R-:W-:Y:S01]  /*21e0*/  FMUL.FTZ R47, R27.reuse, R31 ;  /* 0x0000001f1b2f7220 */ /* 0x040fe20000410000 */
[----:B------:R-:W-:Y:S01]  /*21f0*/  FMUL.FTZ R44, R27, R36 ;  /* 0x000000241b2c7220 */ /* 0x000fe20000410000 */
[----:B------:R-:W-:Y:S01]  /*2200*/  FFMA.FTZ R34, R14, R34, R49 ;  /* 0x000000220e227223 */ /* 0x000fe20000010031 */
[C---:B------:R-:W-:Y:S01]  /*2210*/  FFMA.FTZ R41, R24.reuse, R41, -R43 ;  /* 0x0000002918297223 */ /* 0x040fe2000001082b */
[----:B------:R-:W-:Y:S01]  /*2220*/  FFMA.FTZ R32, R24, R32, R45 ;  /* 0x0000002018207223 */ /* 0x000fe2000001002d */
[C---:B------:R-:W-:Y:S01]  /*2230*/  FFMA.FTZ R36, R26.reuse, R36, -R47 ;  /* 0x000000241a247223 */ /* 0x040fe2000001082f */
[C---:B-----5:R-:W-:Y:S01]  /*2240*/  FMUL.FTZ R43, R9.reuse, R30 ;  /* 0x0000001e092b7220 */ /* 0x060fe20000410000 */
[----:B------:R-:W-:Y:S01]  /*2250*/  FMUL.FTZ R45, R9, R42 ;  /* 0x0000002a092d7220 */ /* 0x000fe20000410000 */
[C---:B------:R-:W-:Y:S01]  /*2260*/  FMUL.FTZ R47, R11.reuse, R28 ;  /* 0x0000001c0b2f7220 */ /* 0x040fe20000410000 */
[----:B------:R-:W-:Y:S01]  /*2270*/  FMUL.FTZ R49, R11, R37 ;  /* 0x000000250b317220 */ /* 0x000fe20000410000 */
[----:B------:R-:W-:Y:S01]  /*2280*/  FFMA.FTZ R31, R26, R31, R44 ;  /* 0x0000001f1a1f7223 */ /* 0x000fe2000001002c */
[C---:B------:R-:W-:Y:S01]  /*2290*/  FFMA.FTZ R42, R8.reuse, R42, -R43 ;  /* 0x0000002a082a7223 */ /* 0x040fe2000001082b */
[----:B------:R-:W-:Y:S01]  /*22a0*/  FFMA.FTZ R30, R8, R30, R45 ;  /* 0x0000001e081e7223 */ /* 0x000fe2000001002d */
[C---:B------:R-:W-:Y:S01]  /*22b0*/  FFMA.FTZ R37, R10.reuse, R37, -R47 ;  /* 0x000000250a257223 */ /* 0x040fe2000001082f */
[----:B------:R-:W-:Y:S01]  /*22c0*/  FFMA.FTZ R28, R10, R28, R49 ;  /* 0x0000001c0a1c7223 */ /* 0x000fe20000010031 */
[----:B------:R-:W-:Y:S06]  /*22d0*/  @!P0 BRA `(.L_x_2425) ;  /* 0xfffffffc00248947 */ /* 0x000fec000383ffff */
[----:B------:R-:W-:Y:S05]  /*22e0*/  BSYNC.RECONVERGENT B1 ;  /* 0x0000000000017941 */ /* 0x000fea0003800200 */
.L_x_2424:
[----:B------:R-:W-:Y:S05]  /*22f0*/  BSYNC.RECONVERGENT B0 ;  /* 0x0000000000007941 */ /* 0x000fea0003800200 */
.L_x_2423:
[----:B------:R-:W-:Y:S01]  /*2300*/  ISETP.GE.U32.AND P0, PT, R3, R38, PT ;  /* 0x000000260300720c */ /* 0x000fe20003f06070 */
[----:B------:R-:W-:-:S12]  /*2310*/  BSSY.RECONVERGENT B0, `(.L_x_2426) ;  /* 0x0000016000007945 */ /* 0x000fd80003800200 */
[----:B------:R-:W-:Y:S05]  /*2320*/  @P0 BRA `(.L_x_2427) ;  /* 0x0000000000500947 */ /* 0x000fea0003800000 */
[----:B------:R-:W-:-:S05]  /*2330*/  SHF.R.U32.HI R5, RZ, 0x1, R3 ;  /* 0x00000001ff057819 */ /* 0x000fca0000011603 */
[----:B------:R-:W-:-:S06]  /*2340*/  IMAD.WIDE.U32 R4, R5, 0x10, R18 ;  /* 0x0000001005047825 */ /* 0x000fcc00078e0012 */
[----:B------:R-:W5:Y:S01]  /*2350*/  LDG.E.128 R4, desc[UR36][R4.64] ;  /* 0x0000002404047981 */ /* 0x000f62000c1e1d00 */
[----:B------:R-:W-:-:S04]  /*2360*/  IADD3 R43, PT, PT, R3, R0, RZ ;  /* 0x00000000032b7210 */ /* 0x000fc80007ffe0ff */
[----:B------:R-:W-:-:S13]  /*2370*/  ISETP.GE.U32.AND P1, PT, R43, R38, PT ;  /* 0x000000262b00720c */ /* 0x000fda0003f26070 */
[----:B------:R-:W-:Y:S05]  /*2380*/  @P1 BRA `(.L_x_2427) ;  /* 0x0000000000381947 */ /* 0x000fea0003800000 */
[----:B------:R-:W-:-:S05]  /*2390*/  SHF.R.U32.HI R13, RZ, 0x1, R43 ;  /* 0x00000001ff0d7819 */ /* 0x000fca000001162b */
[----:B------:R-:W-:-:S06]  /*23a0*/  IMAD.WIDE.U32 R12, R13, 0x10, R18 ;  /* 0x000000100d0c7825 */ /* 0x000fcc00078e0012 */
[----:B------:R-:W5:Y:S01]  /*23b0*/  LDG.E.128 R12, desc[UR36][R12.64] ;  /* 0x000000240c0c7981 */ /* 0x000f62000c1e1d00 */
[----:B------:R-:W-:-:S04]  /*23c0*/  IADD3 R43, PT, PT, R43, R0, RZ ;  /* 0x000000002b2b7210 */ /* 0x000fc80007ffe0ff */
[----:B------:R-:W-:-:S13]  /*23d0*/  ISETP.GE.U32.AND P1, PT, R43, R38, PT ;  /* 0x000000262b00720c */ /* 0x000fda0003f26070 */
[----:B------:R-:W-:Y:S05]  /*23e0*/  @P1 BRA `(.L_x_2427) ;  /* 0x0000000000201947 */ /* 0x000fea0003800000 */
[----:B------:R-:W-:Y:S02]  /*23f0*/  IADD3 R27, PT, PT, R43, R0, RZ ;  /* 0x000000002b1b7210 */ /* 0x000fe40007ffe0ff */
[----:B------:R-:W-:Y:S02]  /*2400*/  SHF.R.U32.HI R25, RZ, 0x1, R43 ;  /* 0x00000001ff197819 */ /* 0x000fe4000001162b */
[----:B------:R-:W-:-:S03]  /*2410*/  ISETP.GE.U32.AND P1, PT, R27, R38, PT ;  /* 0x000000261b00720c */ /* 0x000fc60003f26070 */
[----:B------:R-:W-:-:S10]  /*2420*/  IMAD.WIDE.U32 R24, R25, 0x10, R18 ;  /* 0x0000001019187825 */ /* 0x000fd400078e0012 */
[----:B------:R-:W-:-:S05]  /*2430*/  @!P1 SHF.R.U32.HI R27, RZ, 0x1, R27 ;  /* 0x00000001ff1b9819 */ /* 0x000fca000001161b */
[----:B------:R-:W-:Y:S02]  /*2440*/  @!P1 IMAD.WIDE.U32 R18, R27, 0x10, R18 ;  /* 0x000000101b129825 */ /* 0x000fe400078e0012 */
[----:B------:R-:W5:Y:S04]  /*2450*/  LDG.E.128 R24, desc[UR36][R24.64] ;  /* 0x0000002418187981 */ /* 0x000f68000c1e1d00 */
[----:B------:R1:W5:Y:S02]  /*2460*/  @!P1 LDG.E.128 R8, desc[UR36][R18.64] ;  /* 0x0000002412089981 */ /* 0x000364000c1e1d00 */
.L_x_2427:
[----:B------:R-:W-:Y:S05]  /*2470*/  BSYNC.RECONVERGENT B0 ;  /* 0x0000000000007941 */ /* 0x000fea0003800200 */
.L_x_2426:
[----:B------:R-:W-:Y:S04]  /*2480*/  BSSY.RECONVERGENT B0, `(.L_x_2428) ;  /* 0x000002c000007945 */ /* 0x000fe80003800200 */
[----:B------:R-:W-:Y:S05]  /*2490*/  @P0 BRA `(.L_x_2429) ;  /* 0x0000000000a80947 */ /* 0x000fea0003800000 */
[-C--:B-----5:R-:W-:Y:S01]  /*24a0*/  FMUL.FTZ R44, R21, R7.reuse ;  /* 0x00000007152c7220 */ /* 0x0a0fe20000410000 */
[----:B------:R-:W-:Y:S01]  /*24b0*/  FMUL.FTZ R46, R33, R7 ;  /* 0x00000007212e7220 */ /* 0x000fe20000410000 */
[----:B------:R-:W-:Y:S01]  /*24c0*/  IADD3 R7, PT, PT, R3, R0, RZ ;  /* 0x0000000003077210 */ /* 0x000fe20007ffe0ff */
[-C--:B-1----:R-:W-:Y:S01]  /*24d0*/  FMUL.FTZ R18, R29, R5.reuse ;  /* 0x000000051d127220 */ /* 0x082fe20000410000 */
[----:B------:R-:W-:Y:S01]  /*24e0*/  FFMA.FTZ R33, R33, R6, -R44 ;  /* 0x0000000621217223 */ /* 0x000fe2000001082c */
[----:B------:R-:W-:Y:S01]  /*24f0*/  FMUL.FTZ R44, R39, R5 ;  /* 0x00000005272c7220 */ /* 0x000fe20000410000 */
[----:B------:R-:W-:Y:S01]  /*2500*/  ISETP.GE.U32.AND P0, PT, R7, R38, PT ;  /* 0x000000260700720c */ /* 0x000fe20003f06070 */
[----:B------:R-:W-:Y:S01]  /*2510*/  FFMA.FTZ R39, R39, R4, -R18 ;  /* 0x0000000427277223 */ /* 0x000fe20000010812 */
[----:B------:R-:W-:Y:S01]  /*2520*/  FFMA.FTZ R21, R21, R6, R46 ;  /* 0x0000000615157223 */ /* 0x000fe2000001002e */
[----:B------:R-:W-:-:S10]  /*2530*/  FFMA.FTZ R29, R29, R4, R44 ;  /* 0x000000041d1d7223 */ /* 0x000fd4000001002c */
[----:B------:R-:W-:Y:S05]  /*2540*/  @P0 BRA `(.L_x_2429) ;  /* 0x00000000007c0947 */ /* 0x000fea0003800000 */
[----:B------:R-:W-:Y:S02]  /*2550*/  IMAD.IADD R5, R7, 0x1, R0 ;  /* 0x0000000107057824 */ /* 0x000fe400078e0200 */
[----:B------:R-:W-:Y:S01]  /*2560*/  FMUL.FTZ R3, R20, R13 ;  /* 0x0000000d14037220 */ /* 0x000fe20000410000 */
[----:B------:R-:W-:Y:S01]  /*2570*/  FMUL.FTZ R4, R34, R15 ;  /* 0x0000000f22047220 */ /* 0x000fe20000410000 */
[C---:B------:R-:W-:Y:S01]  /*2580*/  FMUL.FTZ R13, R40.reuse, R13 ;  /* 0x0000000d280d7220 */ /* 0x040fe20000410000 */
[----:B------:R-:W-:Y:S01]  /*2590*/  FMUL.FTZ R15, R35, R15 ;  /* 0x0000000f230f7220 */ /* 0x000fe20000410000 */
[----:B------:R-:W-:Y:S01]  /*25a0*/  ISETP.GE.U32.AND P0, PT, R5, R38, PT ;  /* 0x000000260500720c */ /* 0x000fe20003f06070 */
[----:B------:R-:W-:Y:S01]  /*25b0*/  FFMA.FTZ R40, R40, R12, -R3 ;  /* 0x0000000c28287223 */ /* 0x000fe20000010803 */
[----:B------:R-:W-:Y:S01]  /*25c0*/  FFMA.FTZ R35, R35, R14, -R4 ;  /* 0x0000000e23237223 */ /* 0x000fe20000010804 */
[----:B------:R-:W-:Y:S01]  /*25d0*/  FFMA.FTZ R20, R20, R12, R13 ;  /* 0x0000000c14147223 */ /* 0x000fe2000001000d */
[----:B------:R-:W-:-:S09]  /*25e0*/  FFMA.FTZ R34, R34, R14, R15 ;  /* 0x0000000e22227223 */ /* 0x000fd2000001000f */
[----:B------:R-:W-:Y:S05]  /*25f0*/  @P0 BRA `(.L_x_2429) ;  /* 0x0000000000500947 */ /* 0x000fea0003800000 */
[----:B------:R-:W-:Y:S01]  /*2600*/  IADD3 R3, PT, PT, R5, R0, RZ ;  /* 0x0000000005037210 */ /* 0x000fe20007ffe0ff */
[-C--:B------:R-:W-:Y:S01]  /*2610*/  FMUL.FTZ R0, R32, R25.reuse ;  /* 0x0000001920007220 */ /* 0x080fe20000410000 */
[----:B------:R-:W-:Y:S02]  /*2620*/  FMUL.FTZ R25, R41, R25 ;  /* 0x0000001929197220 */ /* 0x000fe40000410000 */
[----:B------:R-:W-:Y:S01]  /*2630*/  ISETP.GE.U32.AND P0, PT, R3, R38, PT ;  /* 0x000000260300720c */ /* 0x000fe20003f06070 */
[-C--:B------:R-:W-:Y:S01]  /*2640*/  FFMA.FTZ R41, R41, R24.reuse, -R0 ;  /* 0x0000001829297223 */ /* 0x080fe20000010800 */
[CC--:B------:R-:W-:Y:S01]  /*2650*/  FMUL.FTZ R3, R31.reuse, R27.reuse ;  /* 0x0000001b1f037220 */ /* 0x0c0fe20000410000 */
[----:B------:R-:W-:Y:S01]  /*2660*/  FMUL.FTZ R0, R36, R27 ;  /* 0x0000001b24007220 */ /* 0x000fe20000410000 */
[----:B------:R-:W-:Y:S02]  /*2670*/  FFMA.FTZ R32, R32, R24, R25 ;  /* 0x0000001820207223 */ /* 0x000fe40000010019 */
[-C--:B------:R-:W-:Y:S01]  /*2680*/  FFMA.FTZ R36, R36, R26.reuse, -R3 ;  /* 0x0000001a24247223 */ /* 0x080fe20000010803 */
[----:B------:R-:W-:-:S06]  /*2690*/  FFMA.FTZ R31, R31, R26, R0 ;  /* 0x0000001a1f1f7223 */ /* 0x000fcc0000010000 */
[-C--:B------:R-:W-:Y:S01]  /*26a0*/  @!P0 FMUL.FTZ R3, R42, R9.reuse ;  /* 0x000000092a038220 */ /* 0x080fe20000410000 */
[----:B------:R-:W-:Y:S01]  /*26b0*/  @!P0 FMUL.FTZ R9, R30, R9 ;  /* 0x000000091e098220 */ /* 0x000fe20000410000 */
[-C--:B------:R-:W-:Y:S01]  /*26c0*/  @!P0 FMUL.FTZ R0, R28, R11.reuse ;  /* 0x0000000b1c008220 */ /* 0x080fe20000410000 */
[C---:B------:R-:W-:Y:S01]  /*26d0*/  @!P0 FMUL.FTZ R11, R37.reuse, R11 ;  /* 0x0000000b250b8220 */ /* 0x040fe20000410000 */
[-C--:B------:R-:W-:Y:S01]  /*26e0*/  @!P0 FFMA.FTZ R30, R30, R8.reuse, R3 ;  /* 0x000000081e1e8223 */ /* 0x080fe20000010003 */
[----:B------:R-:W-:Y:S01]  /*26f0*/  @!P0 FFMA.FTZ R9, R42, R8, -R9 ;  /* 0x000000082a098223 */ /* 0x000fe20000010809 */
[-C--:B------:R-:W-:Y:S01]  /*2700*/  @!P0 FFMA.FTZ R0, R37, R10.reuse, -R0 ;  /* 0x0000000a25008223 */ /* 0x080fe20000010800 */
[----:B------:R-:W-:-:S03]  /*2710*/  @!P0 FFMA.FTZ R28, R28, R10, R11 ;  /* 0x0000000a1c1c8223 */ /* 0x000fc6000001000b */
[----:B------:R-:W-:Y:S02]  /*2720*/  @!P0 MOV R42, R9 ;  /* 0x00000009002a8202 */ /* 0x000fe40000000f00 */
[----:B------:R-:W-:-:S07]  /*2730*/  @!P0 MOV R37, R0 ;  /* 0x0000000000258202 */ /* 0x000fce0000000f00 */
.L_x_2429:
[----:B------:R-:W-:Y:S05]  /*2740*/  BSYNC.RECONVERGENT B0 ;  /* 0x0000000000007941 */ /* 0x000fea0003800200 */
.L_x_2428:
[-C--:B------:R-:W-:Y:S01]  /*2750*/  FMUL.FTZ R0, R29, R20.reuse ;  /* 0x000000141d007220 */ /* 0x080fe20000410000 */
[----:B------:R-:W-:Y:S01]  /*2760*/  FMUL.FTZ R20, R39, R20 ;  /* 0x0000001427147220 */ /* 0x000fe20000410000 */
[-C--:B-----5:R-:W-:Y:S01]  /*2770*/  FMUL.FTZ R4, R21, R34.reuse ;  /* 0x0000002215047220 */ /* 0x0a0fe20000410000 */
[----:B------:R-:W-:Y:S01]  /*2780*/  FMUL.FTZ R34, R33, R34 ;  /* 0x0000002221227220 */ /* 0x000fe20000410000 */
[-C--:B------:R-:W-:Y:S01]  /*2790*/  FFMA.FTZ R0, R39, R40.reuse, -R0 ;  /* 0x0000002827007223 */ /* 0x080fe20000010800 */
[----:B------:R-:W-:Y:S01]  /*27a0*/  FFMA.FTZ R20, R29, R40, R20 ;  /* 0x000000281d147223 */ /* 0x000fe20000010014 */
[-C--:B------:R-:W-:Y:S01]  /*27b0*/  FFMA.FTZ R4, R33, R35.reuse, -R4 ;  /* 0x0000002321047223 */ /* 0x080fe20000010804 */
[----:B------:R-:W-:Y:S01]  /*27c0*/  FFMA.FTZ R34, R21, R35, R34 ;  /* 0x0000002315227223 */ /* 0x000fe20000010022 */
[-C--:B------:R-:W-:Y:S01]  /*27d0*/  FMUL.FTZ R5, R0, R32.reuse ;  /* 0x0000002000057220 */ /* 0x080fe20000410000 */
[----:B------:R-:W-:Y:S01]  /*27e0*/  FMUL.FTZ R3, R20, R32 ;  /* 0x0000002014037220 */ /* 0x000fe20000410000 */
[-C--:B------:R-:W-:Y:S01]  /*27f0*/  FMUL.FTZ R7, R4, R31.reuse ;  /* 0x0000001f04077220 */ /* 0x080fe20000410000 */
[----:B------:R-:W-:Y:S01]  /*2800*/  FMUL.FTZ R31, R34, R31 ;  /* 0x0000001f221f7220 */ /* 0x000fe20000410000 */
[-C--:B------:R-:W-:Y:S01]  /*2810*/  FFMA.FTZ R5, R20, R41.reuse, R5 ;  /* 0x0000002914057223 */ /* 0x080fe20000010005 */
[----:B------:R-:W-:Y:S01]  /*2820*/  FFMA.FTZ R3, R0, R41, -R3 ;  /* 0x0000002900037223 */ /* 0x000fe20000010803 */
[-C--:B------:R-:W-:Y:S01]  /*2830*/  FFMA.FTZ R7, R34, R36.reuse, R7 ;  /* 0x0000002422077223 */ /* 0x080fe20000010007 */
[----:B------:R-:W-:Y:S01]  /*2840*/  FFMA.FTZ R31, R4, R36, -R31 ;  /* 0x00000024041f7223 */ /* 0x000fe2000001081f */
[-C--:B------:R-:W-:Y:S01]  /*2850*/  FMUL.FTZ R40, R5, R30.reuse ;  /* 0x0000001e05287220 */ /* 0x080fe20000410000 */
[----:B------:R-:W-:Y:S01]  /*2860*/  FMUL.FTZ R30, R3, R30 ;  /* 0x0000001e031e7220 */ /* 0x000fe20000410000 */
[-C--:B------:R-:W-:Y:S01]  /*2870*/  FMUL.FTZ R0, R7, R28.reuse ;  /* 0x0000001c07007220 */ /* 0x080fe20000410000 */
[----:B------:R-:W-:Y:S01]  /*2880*/  FMUL.FTZ R28, R31, R28 ;  /* 0x0000001c1f1c7220 */ /* 0x000fe20000410000 */
[-C--:B------:R-:W-:Y:S01]  /*2890*/  FFMA.FTZ R40, R3, R42.reuse, -R40 ;  /* 0x0000002a03287223 */ /* 0x080fe20000010828 */
[----:B------:R-:W-:Y:S01]  /*28a0*/  FFMA.FTZ R41, R5, R42, R30 ;  /* 0x0000002a05297223 */ /* 0x000fe2000001001e */
[-C--:B------:R-:W-:Y:S01]  /*28b0*/  FFMA.FTZ R42, R31, R37.reuse, -R0 ;  /* 0x000000251f2a7223 */ /* 0x080fe20000010800 */
[----:B------:R-:W-:Y:S01]  /*28c0*/  FFMA.FTZ R43, R7, R37, R28 ;  /* 0x00000025072b7223 */ /* 0x000fe2000001001c */
[----:B------:R-:W-:Y:S06]  /*28d0*/  BRA `(.L_x_2409) ;  /* 0x0000009c00c47947 */ /* 0x000fec0003800000 */
.L_x_2422:
[----:B------:R-:W-:-:S13]  /*28e0*/  ISETP.NE.AND P0, PT, R44, 0x1, PT ;  /* 0x000000012c00780c */ /* 0x000fda0003f05270 */
        /* <DEDUP_REMOVED lines=15> */
[----:B------:R-:W-:Y:S01]  /*29e0*/  CS2R R4, SRZ ;  /* 0x0000000000047805 */ /* 0x000fe2000001ff00 */
[--C-:B--2---:R-:W-:Y:S01]  /*29f0*/  IMAD.MOV.U32 R43, RZ, RZ, R33.reuse ;  /* 0x000000ffff2b7224 */ /* 0x104fe200078e0021 */
[-C--:B------:R-:W-:Y:S01]  /*2a00*/  MOV R35, R33.reuse ;  /* 0x0000002100237202 */ /* 0x080fe20000000f00 */
[----:B------:R-:W-:Y:S01]  /*2a10*/  IMAD.MOV.U32 R41, RZ, RZ, R33 ;  /* 0x000000ffff297224 */ /* 0x000fe200078e0021 */
[-C--:B------:R-:W-:Y:S02]  /*2a20*/  MOV R39, R33.reuse ;  /* 0x0000002100277202 */ /* 0x080fe40000000f00 */
[-C--:B------:R-:W-:Y:S02]  /*2a30*/  MOV R42, R33.reuse ;  /* 0x00000021002a7202 */ /* 0x080fe40000000f00 */
[-C--:B------:R-:W-:Y:S01]  /*2a40*/  MOV R37, R33.reuse ;  /* 0x0000002100257202 */ /* 0x080fe20000000f00 */
[----:B---3--:R-:W-:Y:S01]  /*2a50*/  IMAD.MOV.U32 R32, RZ, RZ, R20 ;  /* 0x000000ffff207224 */ /* 0x008fe200078e0014 */
        /* <DEDUP_REMOVED lines=10> */
[----:B------:R-:W-:Y:S01]  /*2b00*/  IMAD.MOV.U32 R31, RZ, RZ, R20 ;  /* 0x000000ffff1f7224 */ /* 0x000fe200078e0014 */
[-C--:B------:R-:W-:Y:S01]  /*2b10*/  MOV R32, R20.reuse ;  /* 0x0000001400207202 */ /* 0x080fe20000000f00 */
[--C-:B------:R-:W-:Y:S01]  /*2b20*/  IMAD.MOV.U32 R40, RZ, RZ, R33.reuse ;  /* 0x000000ffff287224 */ /* 0x100fe200078e0021 */
[-C--:B------:R-:W-:Y:S01]  /*2b30*/  MOV R34, R20.reuse ;  /* 0x0000001400227202 */ /* 0x080fe20000000f00 */
[----:B------:R-:W-:Y:S01]  /*2b40*/  IMAD.MOV.U32 R41, RZ, RZ, R33 ;  /* 0x000000ffff297224 */ /* 0x000fe200078e0021 */
[-C--:B------:R-:W-:Y:S02]  /*2b50*/  MOV R21, R20.reuse ;  /* 0x0000001400157202 */ /* 0x080fe40000000f00 */
[----:B------:R-:W-:Y:S02]  /*2b60*/  MOV R29, R20 ;  /* 0x00000014001d7202 */ /* 0x000fe40000000f00 */
[----:B------:R-:W-:-:S02]  /*2b70*/  MOV R43, R33 ;  /* 0x00000021002b7202 */ /* 0x000fc40000000f00 */
[-C--:B------:R-:W-:Y:S02]  /*2b80*/  MOV R39, R33.reuse ;  /* 0x0000002100277202 */ /* 0x080fe40000000f00 */
[-C--:B------:R-:W-:Y:S02]  /*2b90*/  MOV R42, R33.reuse ;  /* 0x00000021002a7202 */ /* 0x080fe40000000f00 */
[-C--:B------:R-:W-:Y:S02]  /*2ba0*/  MOV R37, R33.reuse ;  /* 0x0000002100257202 */ /* 0x080fe40000000f00 */
[----:B------:R-:W-:-:S07]  /*2bb0*/  MOV R35, R33 ;  /* 0x0000002100237202 */ /* 0x000fce0000000f00 */
.L_x_2434:
[----:B------:R-:W-:Y:S01]  /*2bc0*/  IMAD R4, R0, R36, RZ ;  /* 0x0000002400047224 */ /* 0x000fe200078e02ff */
[----:B------:R-:W-:-:S04]  /*2bd0*/  IADD3 R36, PT, PT, R36, R3, RZ ;  /* 0x0000000324247210 */ /* 0x000fc80007ffe0ff */
[----:B------:R-:W-:Y:S01]  /*2be0*/  SHF.R.U32.HI R5, RZ, 0x1, R4 ;  /* 0x00000001ff057819 */ /* 0x000fe20000011604 */
[----:B------:R-:W-:Y:S01]  /*2bf0*/  IMAD R6, R0, R36, RZ ;  /* 0x0000002400067224 */ /* 0x000fe200078e02ff */
[----:B------:R-:W-:-:S03]  /*2c00*/  IADD3 R36, PT, PT, R36, R3, RZ ;  /* 0x0000000324247210 */ /* 0x000fc60007ffe0ff */
[----:B------:R-:W-:Y:S01]  /*2c10*/  IMAD.WIDE.U32 R4, R5, 0x10, R18 ;  /* 0x0000001005047825 */ /* 0x000fe200078e0012 */
[----:B------:R-:W-:-:S03]  /*2c20*/  SHF.R.U32.HI R13, RZ, 0x1, R6 ;  /* 0x00000001ff0d7819 */ /* 0x000fc60000011606 */
[----:B------:R-:W-:Y:S01]  /*2c30*/  IMAD R8, R0, R36, RZ ;  /* 0x0000002400087224 */ /* 0x000fe200078e02ff */
[----:B------:R-:W-:Y:S01]  /*2c40*/  IADD3 R36, PT, PT, R36, R3, RZ ;  /* 0x0000000324247210 */ /* 0x000fe20007ffe0ff */
[----:B------:R-:W-:Y:S01]  /*2c50*/  IMAD.WIDE.U32 R12, R13, 0x10, R18 ;  /* 0x000000100d0c7825 */ /* 0x000fe200078e0012 */
[----:B------:R-:W2:Y:S02]  /*2c60*/  LDG.E.128 R4, desc[UR36][R4.64] ;  /* 0x0000002404047981 */ /* 0x000ea4000c1e1d00 */
[----:B------:R-:W-:Y:S01]  /*2c70*/  SHF.R.U32.HI R25, RZ, 0x1, R8 ;  /* 0x00000001ff197819 */ /* 0x000fe20000011608 */
[----:B------:R-:W-:Y:S02]  /*2c80*/  IMAD R8, R0, R36, RZ ;  /* 0x0000002400087224 */ /* 0x000fe400078e02ff */
[----:B------:R-:W3:Y:S02]  /*2c90*/  LDG.E.128 R12, desc[UR36][R12.64] ;  /* 0x000000240c0c7981 */ /* 0x000ee4000c1e1d00 */
[----:B------:R-:W-:Y:S01]  /*2ca0*/  IMAD.WIDE.U32 R24, R25, 0x10, R18 ;  /* 0x0000001019187825 */ /* 0x000fe200078e0012 */
[----:B------:R-:W-:-:S05]  /*2cb0*/  SHF.R.U32.HI R9, RZ, 0x1, R8 ;  /* 0x00000001ff097819 */ /* 0x000fca0000011608 */
[----:B------:R-:W-:Y:S01]  /*2cc0*/  IMAD.WIDE.U32 R8, R9, 0x10, R18 ;  /* 0x0000001009087825 */ /* 0x000fe200078e0012 */
[----:B------:R-:W4:Y:S05]  /*2cd0*/  LDG.E.128 R24, desc[UR36][R24.64] ;  /* 0x0000002418187981 */ /* 0x000f2a000c1e1d00 */
        /* <DEDUP_REMOVED lines=10> */
[C---:B---3--:R-:W-:Y:S01]  /*2d80*/  FMUL.FTZ R45, R13.reuse, R20 ;  /* 0x000000140d2d7220 */ /* 0x048fe20000410000 */
[----:B------:R-:W-:Y:S01]  /*2d90*/  FMUL.FTZ R47, R13, R41 ;  /* 0x000000290d2f7220 */ /* 0x000fe20000410000 */
[C---:B------:R-:W-:Y:S01]  /*2da0*/  FMUL.FTZ R49, R15.reuse, R34 ;  /* 0x000000220f317220 */ /* 0x040fe20000410000 */
[----:B------:R-:W-:Y:S01]  /*2db0*/  FMUL.FTZ R51, R15, R37 ;  /* 0x000000250f337220 */ /* 0x000fe20000410000 */
[C---:B------:R-:W-:Y:S01]  /*2dc0*/  FFMA.FTZ R41, R12.reuse, R41, -R45 ;  /* 0x000000290c297223 */ /* 0x040fe2000001082d */
[----:B------:R-:W-:Y:S01]  /*2dd0*/  FFMA.FTZ R20, R12, R20, R47 ;  /* 0x000000140c147223 */ /* 0x000fe2000001002f */
[----:B------:R-:W-:Y:S01]  /*2de0*/  FFMA.FTZ R37, R14, R37, -R49 ;  /* 0x000000250e257223 */ /* 0x000fe20000010831 */
[----:B------:R-:W-:Y:S01]  /*2df0*/  FFMA.FTZ R29, R4, R29, R44 ;  /* 0x0000001d041d7223 */ /* 0x000fe2000001002c */
[C---:B----4-:R-:W-:Y:S01]  /*2e00*/  FMUL.FTZ R45, R25.reuse, R32 ;  /* 0x00000020192d7220 */ /* 0x050fe20000410000 */
[----:B------:R-:W-:Y:S01]  /*2e10*/  FMUL.FTZ R47, R25, R42 ;  /* 0x0000002a192f7220 */ /* 0x000fe20000410000 */
[C---:B------:R-:W-:Y:S01]  /*2e20*/  FMUL.FTZ R49, R27.reuse, R31 ;  /* 0x0000001f1b317220 */ /* 0x040fe20000410000 */
[-C--:B------:R-:W-:Y:S01]  /*2e30*/  FMUL.FTZ R44, R27, R39.reuse ;  /* 0x000000271b2c7220 */ /* 0x080fe20000410000 */
[----:B------:R-:W-:Y:S01]  /*2e40*/  FFMA.FTZ R34, R14, R34, R51 ;  /* 0x000000220e227223 */ /* 0x000fe20000010033 */
[C---:B------:R-:W-:Y:S01]  /*2e50*/  FFMA.FTZ R42, R24.reuse, R42, -R45 ;  /* 0x0000002a182a7223 */ /* 0x040fe2000001082d */
[----:B------:R-:W-:Y:S01]  /*2e60*/  FFMA.FTZ R32, R24, R32, R47 ;  /* 0x0000002018207223 */ /* 0x000fe2000001002f */
[----:B------:R-:W-:Y:S01]  /*2e70*/  FFMA.FTZ R39, R26, R39, -R49 ;  /* 0x000000271a277223 */ /* 0x000fe20000010831 */
[C---:B-----5:R-:W-:Y:S01]  /*2e80*/  FMUL.FTZ R45, R9.reuse, R30 ;  /* 0x0000001e092d7220 */ /* 0x060fe20000410000 */
[----:B------:R-:W-:Y:S01]  /*2e90*/  FMUL.FTZ R47, R9, R43 ;  /* 0x0000002b092f7220 */ /* 0x000fe20000410000 */
[C---:B------:R-:W-:Y:S01]  /*2ea0*/  FMUL.FTZ R49, R11.reuse, R28 ;  /* 0x0000001c0b317220 */ /* 0x040fe20000410000 */
[----:B------:R-:W-:Y:S01]  /*2eb0*/  FMUL.FTZ R51, R11, R40 ;  /* 0x000000280b337220 */ /* 0x000fe20000410000 */
[----:B------:R-:W-:Y:S01]  /*2ec0*/  FFMA.FTZ R21, R6, R21, R46 ;  /* 0x0000001506157223 */ /* 0x000fe2000001002e */
[----:B------:R-:W-:Y:S01]  /*2ed0*/  FFMA.FTZ R31, R26, R31, R44 ;  /* 0x0000001f1a1f7223 */ /* 0x000fe2000001002c */
[C---:B------:R-:W-:Y:S01]  /*2ee0*/  FFMA.FTZ R43, R8.reuse, R43, -R45 ;  /* 0x0000002b082b7223 */ /* 0x040fe2000001082d */
[----:B------:R-:W-:Y:S01]  /*2ef0*/  FFMA.FTZ R30, R8, R30, R47 ;  /* 0x0000001e081e7223 */ /* 0x000fe2000001002f */
[C---:B------:R-:W-:Y:S01]  /*2f00*/  FFMA.FTZ R40, R10.reuse, R40, -R49 ;  /* 0x000000280a287223 */ /* 0x040fe20000010831 */
[----:B------:R-:W-:Y:S01]  /*2f10*/  FFMA.FTZ R28, R10, R28, R51 ;  /* 0x0000001c0a1c7223 */ /* 0x000fe20000010033 */
[----:B------:R-:W-:Y:S06]  /*2f20*/  @!P0 BRA `(.L_x_2434) ;  /* 0xfffffffc00248947 */ /* 0x000fec000383ffff */
[----:B------:R-:W-:Y:S05]  /*2f30*/  BSYNC.RECONVERGENT B1 ;  /* 0x0000000000017941 */ /* 0x000fea0003800200 */
.L_x_2433:
[----:B------:R-:W-:Y:S02]  /*2f40*/  MOV R44, R35 ;  /* 0x00000023002c7202 */ /* 0x000fe40000000f00 */
[----:B------:R-:W-:Y:S02]  /*2f50*/  MOV R35, R43 ;  /* 0x0000002b00237202 */ /* 0x000fe40000000f00 */
[----:B------:R-:W-:-:S07]  /*2f60*/  MOV R43, R40 ;  /* 0x00000028002b7202 */ /* 0x000fce0000000f00 */
.L_x_2432:
[----:B------:R-:W-:Y:S05]  /*2f70*/  BSYNC.RECONVERGENT B0 ;  /* 0x0000000000007941 */ /* 0x000fea0003800200 */
.L_x_2431:
[----:B------:R-:W-:Y:S01]  /*2f80*/  ISETP.GE.U32.AND P0, PT, R36, R38, PT ;  /* 0x000000262400720c */ /* 0x000fe20003f06070 */
[----:B------:R-:W-:-:S12]  /*2f90*/  BSSY.RECONVERGENT B0, `(.L_x_2435) ;  /* 0x000001a000007945 */ /* 0x000fd80003800200 */
[----:B------:R-:W-:Y:S05]  /*2fa0*/  @P0 BRA `(.L_x_2436) ;  /* 0x0000000000600947 */ /* 0x000fea0003800000 */
[----:B------:R-:W-:-:S05]  /*2fb0*/  IMAD R4, R0, R36, RZ ;  /* 0x0000002400047224 */ /* 0x000fca00078e02ff */
[----:B------:R-:W-:-:S05]  /*2fc0*/  SHF.R.U32.HI R5, RZ, 0x1, R4 ;  /* 0x00000001ff057819 */ /* 0x000fca0000011604 */
[----:B------:R-:W-:-:S06]  /*2fd0*/  IMAD.WIDE.U32 R4, R5, 0x10, R18 ;  /* 0x0000001005047825 */ /* 0x000fcc00078e0012 */
[----:B------:R-:W5:Y:S01]  /*2fe0*/  LDG.E.128 R4, desc[UR36][R4.64] ;  /* 0x0000002404047981 */ /* 0x000f62000c1e1d00 */
[----:B------:R-:W-:-:S04]  /*2ff0*/  IADD3 R45, PT, PT, R36, R3, RZ ;  /* 0x00000003242d7210 */ /* 0x000fc80007ffe0ff */
[----:B------:R-:W-:-:S13]  /*3000*/  ISETP.GE.U32.AND P1, PT, R45, R38, PT ;  /* 0x000000262d00720c */ /* 0x000fda0003f26070 */
[----:B------:R-:W-:Y:S05]  /*3010*/  @P1 BRA `(.L_x_2436) ;  /* 0x0000000000441947 */ /* 0x000fea0003800000 */
[----:B------:R-:W-:-:S05]  /*3020*/  IMAD R12, R0, R45, RZ ;  /* 0x0000002d000c7224 */ /* 0x000fca00078e02ff */
[----:B------:R-:W-:-:S05]  /*3030*/  SHF.R.U32.HI R13, RZ, 0x1, R12 ;  /* 0x00000001ff0d7819 */ /* 0x000fca000001160c */
[----:B------:R-:W-:-:S06]  /*3040*/  IMAD.WIDE.U32 R12, R13, 0x10, R18 ;  /* 0x000000100d0c7825 */ /* 0x000fcc00078e0012 */
[----:B------:R-:W5:Y:S01]  /*3050*/  LDG.E.128 R12, desc[UR36][R12.64] ;  /* 0x000000240c0c7981 */ /* 0x000f62000c1e1d00 */
[----:B------:R-:W-:-:S05]  /*3060*/  IMAD.IADD R45, R45, 0x1, R3 ;  /* 0x000000012d2d7824 */ /* 0x000fca00078e0203 */
[----:B------:R-:W-:-:S13]  /*3070*/  ISETP.GE.U32.AND P1, PT, R45, R38, PT ;  /* 0x000000262d00720c */ /* 0x000fda0003f26070 */
[----:B------:R-:W-:Y:S05]  /*3080*/  @P1 BRA `(.L_x_2436) ;  /* 0x0000000000281947 */ /* 0x000fea0003800000 */
[----:B------:R-:W-:Y:S01]  /*3090*/  IADD3 R25, PT, PT, R45, R3, RZ ;  /* 0x000000032d197210 */ /* 0x000fe20007ffe0ff */
[----:B------:R-:W-:-:S03]  /*30a0*/  IMAD R24, R0, R45, RZ ;  /* 0x0000002d00187224 */ /* 0x000fc600078e02ff */
[----:B------:R-:W-:-:S13]  /*30b0*/  ISETP.GE.U32.AND P1, PT, R25, R38, PT ;  /* 0x000000261900720c */ /* 0x000fda0003f26070 */
[----:B------:R-:W-:Y:S01]  /*30c0*/  @!P1 IMAD R0, R0, R25, RZ ;  /* 0x0000001900009224 */ /* 0x000fe200078e02ff */
[----:B------:R-:W-:-:S04]  /*30d0*/  SHF.R.U32.HI R25, RZ, 0x1, R24 ;  /* 0x00000001ff197819 */ /* 0x000fc80000011618 */
[----:B------:R-:W-:Y:S01]  /*30e0*/  @!P1 SHF.R.U32.HI R27, RZ, 0x1, R0 ;  /* 0x00000001ff1b9819 */ /* 0x000fe20000011600 */
[----:B------:R-:W-:-:S04]  /*30f0*/  IMAD.WIDE.U32 R24, R25, 0x10, R18 ;  /* 0x0000001019187825 */ /* 0x000fc800078e0012 */
[----:B------:R-:W-:Y:S02]  /*3100*/  @!P1 IMAD.WIDE.U32 R18, R27, 0x10, R18 ;  /* 0x000000101b129825 */ /* 0x000fe400078e0012 */
[----:B------:R-:W5:Y:S04]  /*3110*/  LDG.E.128 R24, desc[UR36][R24.64] ;  /* 0x0000002418187981 */ /* 0x000f68000c1e1d00 */
[----:B------:R1:W5:Y:S02]  /*3120*/  @!P1 LDG.E.128 R8, desc[UR36][R18.64] ;  /* 0x0000002412089981 */ /* 0x000364000c1e1d00 */
.L_x_2436:
[----:B------:R-:W-:Y:S05]  /*3130*/  BSYNC.RECONVERGENT B0 ;  /* 0x0000000000007941 */ /* 0x000fea0003800200 */
.L_x_2435:
[----:B------:R-:W-:Y:S04]  /*3140*/  BSSY.RECONVERGENT B0, `(.L_x_2437) ;  /* 0x000002c000007945 */ /* 0x000fe80003800200 */
[----:B------:R-:W-:Y:S05]  /*3150*/  @P0 BRA `(.L_x_2438) ;  /* 0x0000000000a80947 */ /* 0x000fea0003800000 */
[----:B------:R-:W-:Y:S01]  /*3160*/  IADD3 R36, PT, PT, R36, R3, RZ ;  /* 0x0000000324247210 */ /* 0x000fe20007ffe0ff */
[-C--:B-1---5:R-:W-:Y:S01]  /*3170*/  FMUL.FTZ R19, R21, R7.reuse ;  /* 0x0000000715137220 */ /* 0x0a2fe20000410000 */
[----:B------:R-:W-:Y:S01]  /*3180*/  FMUL.FTZ R40, R44, R7 ;  /* 0x000000072c287220 */ /* 0x000fe20000410000 */
[-C--:B------:R-:W-:Y:S01]  /*3190*/  FMUL.FTZ R0, R29, R5.reuse ;  /* 0x000000051d007220 */ /* 0x080fe20000410000 */
[----:B------:R-:W-:Y:S01]  /*31a0*/  ISETP.GE.U32.AND P0, PT, R36, R38, PT ;  /* 0x000000262400720c */ /* 0x000fe20003f06070 */
[C---:B------:R-:W-:Y:S01]  /*31b0*/  FMUL.FTZ R18, R33.reuse, R5 ;  /* 0x0000000521127220 */ /* 0x040fe20000410000 */
[----:B------:R-:W-:Y:S01]  /*31c0*/  FFMA.FTZ R44, R44, R6, -R19 ;  /* 0x000000062c2c7223 */ /* 0x000fe20000010813 */
[----:B------:R-:W-:Y:S01]  /*31d0*/  FFMA.FTZ R33, R33, R4, -R0 ;  /* 0x0000000421217223 */ /* 0x000fe20000010800 */
[----:B------:R-:W-:Y:S01]  /*31e0*/  FFMA.FTZ R21, R21, R6, R40 ;  /* 0x0000000615157223 */ /* 0x000fe20000010028 */
[----:B------:R-:W-:-:S08]  /*31f0*/  FFMA.FTZ R29, R29, R4, R18 ;  /* 0x000000041d1d7223 */ /* 0x000fd00000010012 */
[----:B------:R-:W-:Y:S05]  /*3200*/  @P0 BRA `(.L_x_2438) ;  /* 0x00000000007c0947 */ /* 0x000fea0003800000 */
[----:B------:R-:W-:Y:S01]  /*3210*/  IADD3 R5, PT, PT, R36, R3, RZ ;  /* 0x0000000324057210 */ /* 0x000fe20007ffe0ff */
[----:B------:R-:W-:Y:S01]  /*3220*/  FMUL.FTZ R0, R20, R13 ;  /* 0x0000000d14007220 */ /* 0x000fe20000410000 */
[----:B------:R-:W-:Y:S01]  /*3230*/  FMUL.FTZ R4, R34, R15 ;  /* 0x0000000f22047220 */ /* 0x000fe20000410000 */
[----:B------:R-:W-:Y:S01]  /*3240*/  FMUL.FTZ R13, R41, R13 ;  /* 0x0000000d290d7220 */ /* 0x000fe20000410000 */
[----:B------:R-:W-:Y:S01]  /*3250*/  ISETP.GE.U32.AND P0, PT, R5, R38, PT ;  /* 0x000000260500720c */ /* 0x000fe20003f06070 */
[----:B------:R-:W-:Y:S01]  /*3260*/  FMUL.FTZ R15, R37, R15 ;  /* 0x0000000f250f7220 */ /* 0x000fe20000410000 */
[----:B------:R-:W-:Y:S01]  /*3270*/  FFMA.FTZ R41, R41, R12, -R0 ;  /* 0x0000000c29297223 */ /* 0x000fe20000010800 */
[----:B------:R-:W-:Y:S01]  /*3280*/  FFMA.FTZ R37, R37, R14, -R4 ;  /* 0x0000000e25257223 */ /* 0x000fe20000010804 */
[----:B------:R-:W-:Y:S01]  /*3290*/  FFMA.FTZ R20, R20, R12, R13 ;  /* 0x0000000c14147223 */ /* 0x000fe2000001000d */
[----:B------:R-:W-:-:S08]  /*32a0*/  FFMA.FTZ R34, R34, R14, R15 ;  /* 0x0000000e22227223 */ /* 0x000fd0000001000f */
[----:B------:R-:W-:Y:S05]  /*32b0*/  @P0 BRA `(.L_x_2438) ;  /* 0x0000000000500947 */ /* 0x000fea0003800000 */
[----:B------:R-:W-:Y:S01]  /*32c0*/  IADD3 R3, PT, PT, R5, R3, RZ ;  /* 0x0000000305037210 */ /* 0x000fe20007ffe0ff */
[-C--:B------:R-:W-:Y:S01]  /*32d0*/  FMUL.FTZ R0, R31, R27.reuse ;  /* 0x0000001b1f007220 */ /* 0x080fe20000410000 */
[----:B------:R-:W-:Y:S02]  /*32e0*/  FMUL.FTZ R4, R39, R27 ;  /* 0x0000001b27047220 */ /* 0x000fe40000410000 */
[----:B------:R-:W-:Y:S01]  /*32f0*/  ISETP.GE.U32.AND P0, PT, R3, R38, PT ;  /* 0x000000260300720c */ /* 0x000fe20003f06070 */
[-C--:B------:R-:W-:Y:S01]  /*3300*/  FFMA.FTZ R39, R39, R26.reuse, -R0 ;  /* 0x0000001a27277223 */ /* 0x080fe20000010800 */
[-C--:B------:R-:W-:Y:S01]  /*3310*/  FMUL.FTZ R3, R32, R25.reuse ;  /* 0x0000001920037220 */ /* 0x080fe20000410000 */
[----:B------:R-:W-:Y:S01]  /*3320*/  FFMA.FTZ R31, R31, R26, R4 ;  /* 0x0000001a1f1f7223 */ /* 0x000fe20000010004 */
[C---:B------:R-:W-:Y:S02]  /*3330*/  FMUL.FTZ R25, R42.reuse, R25 ;  /* 0x000000192a197220 */ /* 0x040fe40000410000 */
[----:B------:R-:W-:-:S02]  /*3340*/  FFMA.FTZ R42, R42, R24, -R3 ;  /* 0x000000182a2a7223 */ /* 0x000fc40000010803 */
[----:B------:R-:W-:-:S05]  /*3350*/  FFMA.FTZ R32, R32, R24, R25 ;  /* 0x0000001820207223 */ /* 0x000fca0000010019 */
[----:B------:R-:W-:Y:S01]  /*3360*/  @!P0 FMUL.FTZ R0, R30, R9 ;  /* 0x000000091e008220 */ /* 0x000fe20000410000 */
[----:B------:R-:W-:Y:S01]  /*3370*/  @!P0 FMUL.FTZ R4, R28, R11 ;  /* 0x0000000b1c048220 */ /* 0x000fe20000410000 */
[----:B------:R-:W-:Y:S01]  /*3380*/  @!P0 FMUL.FTZ R3, R35, R9 ;  /* 0x0000000923038220 */ /* 0x000fe20000410000 */
[----:B------:R-:W-:Y:S01]  /*3390*/  @!P0 FMUL.FTZ R11, R43, R11 ;  /* 0x0000000b2b0b8220 */ /* 0x000fe20000410000 */
[----:B------:R-:W-:Y:S01]  /*33a0*/  @!P0 FFMA.FTZ R0, R35, R8, -R0 ;  /* 0x0000000823008223 */ /* 0x000fe20000010800 */
[----:B------:R-:W-:Y:S01]  /*33b0*/  @!P0 FFMA.FTZ R4, R43, R10, -R4 ;  /* 0x0000000a2b048223 */ /* 0x000fe20000010804 */
[----:B------:R-:W-:Y:S01]  /*33c0*/  @!P0 FFMA.FTZ R30, R30, R8, R3 ;  /* 0x000000081e1e8223 */ /* 0x000fe20000010003 */
[----:B------:R-:W-:Y:S02]  /*33d0*/  @!P0 FFMA.FTZ R28, R28, R10, R11 ;  /* 0x0000000a1c1c8223 */ /* 0x000fe4000001000b */
[----:B------:R-:W-:Y:S01]  /*33e0*/  @!P0 IMAD.MOV.U32 R43, RZ, RZ, R4 ;  /* 0x000000ffff2b8224 */ /* 0x000fe200078e0004 */
[----:B------:R-:W-:-:S07]  /*33f0*/  @!P0 MOV R35, R0 ;  /* 0x0000000000238202 */ /* 0x000fce0000000f00 */
.L_x_2438:
[----:B------:R-:W-:Y:S05]  /*3400*/  BSYNC.RECONVERGENT B0 ;  /* 0x0000000000007941 */ /* 0x000fea0003800200 */
.L_x_2437:
[----:B------:R-:W-:Y:S01]  /*3410*/  FMUL.FTZ R0, R29, R20 ;  /* 0x000000141d007220 */ /* 0x000fe20000410000 */
[----:B------:R-:W-:Y:S01]  /*3420*/  FMUL.FTZ R3, R21, R34 ;  /* 0x0000002215037220 */ /* 0x000fe20000410000 */
[C---:B------:R-:W-:Y:S01]  /*3430*/  FMUL.FTZ R20, R33.reuse, R20 ;  /* 0x0000001421147220 */ /* 0x040fe20000410000 */
[C---:B------:R-:W-:Y:S01]  /*3440*/  FMUL.FTZ R34, R44.reuse, R34 ;  /* 0x000000222c227220 */ /* 0x040fe20000410000 */
[----:B------:R-:W-:Y:S01]  /*3450*/  FFMA.FTZ R33, R33, R41, -R0 ;  /* 0x0000002921217223 */ /* 0x000fe20000010800 */
[----:B------:R-:W-:Y:S01]  /*3460*/  FFMA.FTZ R44, R44, R37, -R3 ;  /* 0x000000252c2c7223 */ /* 0x000fe20000010803 */
[----:B------:R-:W-:Y:S01]  /*3470*/  FFMA.FTZ R29, R29, R41, R20 ;  /* 0x000000291d1d7223 */ /* 0x000fe20000010014 */
[----:B------:R-:W-:Y:S01]  /*3480*/  FFMA.FTZ R34, R21, R37, R34 ;  /* 0x0000002515227223 */ /* 0x000fe20000010022 */
[-C--:B------:R-:W-:Y:S01]  /*3490*/  FMUL.FTZ R0, R33, R32.reuse ;  /* 0x0000002021007220 */ /* 0x080fe20000410000 */
[-C--:B------:R-:W-:Y:S01]  /*34a0*/  FMUL.FTZ R3, R44, R31.reuse ;  /* 0x0000001f2c037220 */ /* 0x080fe20000410000 */
[C---:B------:R-:W-:Y:S01]  /*34b0*/  FMUL.FTZ R32, R29.reuse, R32 ;  /* 0x000000201d207220 */ /* 0x040fe20000410000 */
[C---:B------:R-:W-:Y:S01]  /*34c0*/  FMUL.FTZ R31, R34.reuse, R31 ;  /* 0x0000001f221f7220 */ /* 0x040fe20000410000 */
[-C--:B------:R-:W-:Y:S01]  /*34d0*/  FFMA.FTZ R0, R29, R42.reuse, R0 ;  /* 0x0000002a1d007223 */ /* 0x080fe20000010000 */
[-C--:B------:R-:W-:Y:S01]  /*34e0*/  FFMA.FTZ R3, R34, R39.reuse, R3 ;  /* 0x0000002722037223 */ /* 0x080fe20000010003 */
[----:B------:R-:W-:Y:S01]  /*34f0*/  FFMA.FTZ R32, R33, R42, -R32 ;  /* 0x0000002a21207223 */ /* 0x000fe20000010820 */
[----:B------:R-:W-:Y:S01]  /*3500*/  FFMA.FTZ R31, R44, R39, -R31 ;  /* 0x000000272c1f7223 */ /* 0x000fe2000001081f */
[----:B-----5:R-:W-:Y:S01]  /*3510*/  FMUL.FTZ R5, R0, R30 ;  /* 0x0000001e00057220 */ /* 0x020fe20000410000 */
[----:B------:R-:W-:Y:S01]  /*3520*/  FMUL.FTZ R42, R3, R28 ;  /* 0x0000001c032a7220 */ /* 0x000fe20000410000 */
[C---:B------:R-:W-:Y:S01]  /*3530*/  FMUL.FTZ R41, R32.reuse, R30 ;  /* 0x0000001e20297220 */ /* 0x040fe20000410000 */
[C---:B------:R-:W-:Y:S01]  /*3540*/  FMUL.FTZ R28, R31.reuse, R28 ;  /* 0x0000001c1f1c7220 */ /* 0x040fe20000410000 */
[----:B------:R-:W-:Y:S01]  /*3550*/  FFMA.FTZ R40, R32, R35, -R5 ;  /* 0x0000002320287223 */ /* 0x000fe20000010805 */
[----:B------:R-:W-:Y:S01]  /*3560*/  FFMA.FTZ R42, R31, R43, -R42 ;  /* 0x0000002b1f2a7223 */ /* 0x000fe2000001082a */
[----:B------:R-:W-:Y:S01]  /*3570*/  FFMA.FTZ R41, R0, R35, R41 ;  /* 0x0000002300297223 */ /* 0x000fe20000010029 */
[----:B------:R-:W-:Y:S01]  /*3580*/  FFMA.FTZ R43, R3, R43, R28 ;  /* 0x0000002b032b7223 */ /* 0x000fe2000001001c */
[----:B------:R-:W-:Y:S06]  /*3590*/  BRA `(.L_x_2409) ;  /* 0x0000009000947947 */ /* 0x000fec0003800000 */
.L_x_2430:
[----:B------:R-:W1:Y:S01]  /*35a0*/  LDCU UR4, c[0x0][0x39c] ;  /* 0x00007380ff0477ac */ /* 0x000e620008000800 */
[----:B------:R-:W2:Y:S01]  /*35b0*/  LDC R40, c[0x0][0x388] ;  /* 0x0000e200ff287b82 */ /* 0x000ea20000000800 */
[----:B------:R-:W-:Y:S01]  /*35c0*/  BSSY.RECONVERGENT B0, `(.L_x_2439) ;  /* 0x0000466000007945 */ /* 0x000fe20003800200 */
[----:B------:R-:W-:Y:S02]  /*35d0*/  CS2R R30, SRZ ;  /* 0x00000000001e7805 */ /* 0x000fe4000001ff00 */
[----:B------:R-:W-:Y:S02]  /*35e0*/  CS2R R28, SRZ ;  /* 0x00000000001c7805 */ /* 0x000fe4000001ff00 */
[----:B------:R-:W-:Y:S02]  /*35f0*/  CS2R R26, SRZ ;  /* 0x00000000001a7805 */ /* 0x000fe4000001ff00 */
[----:B------:R-:W-:Y:S02]  /*3600*/  CS2R R24, SRZ ;  /* 0x0000000000187805 */ /* 0x000fe4000001ff00 */
[----:B------:R-:W-:-:S02]  /*3610*/  CS2R R14, SRZ ;  /* 0x00000000000e7805 */ /* 0x000fc4000001ff00 */
[----:B------:R-:W-:Y:S01]  /*3620*/  CS2R R12, SRZ ;  /* 0x00000000000c7805 */ /* 0x000fe2000001ff00 */
[----:B------:R-:W3:Y:S01]  /*3630*/  LDC R0, c[0x0][0x38c] ;  /* 0x0000e300ff007b82 */ /* 0x000ee20000000800 */
[----:B------:R-:W-:Y:S02]  /*3640*/  CS2R R10, SRZ ;  /* 0x00000000000a7805 */ /* 0x000fe4000001ff00 */
[----:B------:R-:W-:Y:S02]  /*3650*/  CS2R R8, SRZ ;  /* 0x0000000000087805 */ /* 0x000fe4000001ff00 */
[----:B-1----:R-:W-:-:S05]  /*3660*/  MOV R36, UR4 ;  /* 0x0000000400247c02 */ /* 0x002fca0008000f00 */
[----:B------:R-:W-:Y:S01]  /*3670*/  IMAD R3, R36, 0x3, R37 ;  /* 0x0000000324037824 */ /* 0x000fe200078e0225 */
[-C--:B--2---:R-:W-:Y:S01]  /*3680*/  MOV R43, R40.reuse ;  /* 0x00000028002b7202 */ /* 0x084fe20000000f00 */
[----:B------:R-:W-:Y:S01]  /*3690*/  IMAD.MOV.U32 R41, RZ, RZ, R40 ;  /* 0x000000ffff297224 */ /* 0x000fe200078e0028 */
[----:B------:R-:W-:Y:S02]  /*36a0*/  MOV R42, R40 ;  /* 0x00000028002a7202 */ /* 0x000fe40000000f00 */
[----:B------:R-:W-:Y:S02]  /*36b0*/  ISETP.GE.U32.AND P0, PT, R3, R38, PT ;  /* 0x000000260300720c */ /* 0x000fe40003f06070 */
[-C--:B------:R-:W-:Y:S02]  /*36c0*/  MOV R34, R40.reuse ;  /* 0x0000002800227202 */ /* 0x080fe40000000f00 */
[-C--:B------:R-:W-:Y:S01]  /*36d0*/  MOV R35, R40.reuse ;  /* 0x0000002800237202 */ /* 0x080fe20000000f00 */
[--C-:B---3--:R-:W-:Y:S01]  /*36e0*/  IMAD.MOV.U32 R21, RZ, RZ, R0.reuse ;  /* 0x000000ffff157224 */ /* 0x108fe200078e0000 */
[-C--:B------:R-:W-:Y:S01]  /*36f0*/  MOV R33, R40.reuse ;  /* 0x0000002800217202 */ /* 0x080fe20000000f00 */
[----:B------:R-:W-:Y:S01]  /*3700*/  IMAD.MOV.U32 R5, RZ, RZ, R0 ;  /* 0x000000ffff057224 */ /* 0x000fe200078e0000 */
[----:B------:R-:W-:-:S02]  /*3710*/  MOV R32, R40 ;  /* 0x0000002800207202 */ /* 0x000fc40000000f00 */
[-C--:B------:R-:W-:Y:S02]  /*3720*/  MOV R20, R0.reuse ;  /* 0x0000000000147202 */ /* 0x080fe40000000f00 */
[-C--:B------:R-:W-:Y:S02]  /*3730*/  MOV R7, R0.reuse ;  /* 0x0000000000077202 */ /* 0x080fe40000000f00 */
[-C--:B------:R-:W-:Y:S02]  /*3740*/  MOV R6, R0.reuse ;  /* 0x0000000000067202 */ /* 0x080fe40000000f00 */
[-C--:B------:R-:W-:Y:S02]  /*3750*/  MOV R4, R0.reuse ;  /* 0x0000000000047202 */ /* 0x080fe40000000f00 */
[----:B------:R-:W-:Y:S01]  /*3760*/  MOV R3, R0 ;  /* 0x0000000000037202 */ /* 0x000fe20000000f00 */
[----:B------:R-:W-:Y:S06]  /*3770*/  @P0 BRA `(.L_x_2440) ;  /* 0x0000004400280947 */ /* 0x000fec0003800000 */
[----:B------:R-:W-:-:S13]  /*3780*/  ISETP.NE.AND P0, PT, R44, RZ, PT ;  /* 0x000000ff2c00720c */ /* 0x000fda0003f05270 */
[----:B------:R1:W5:Y:S01]  /*3790*/  @!P0 LDG.E.128 R32, desc[UR36][R18.64] ;  /* 0x0000002412208981 */ /* 0x000362000c1e1d00 */
[----:B------:R-:W-:Y:S01]  /*37a0*/  IADD3 R8, PT, PT, R44, -0x1, RZ ;  /* 0xffffffff2c087810 */ /* 0x000fe20007ffe0ff */
[----:B------:R-:W-:Y:S01]  /*37b0*/  BSSY.RECONVERGENT B1, `(.L_x_2441) ;  /* 0x000043e000017945 */ /* 0x000fe20003800200 */
[-C--:B------:R-:W-:Y:S01]  /*37c0*/  MOV R21, R0.reuse ;  /* 0x0000000000157202 */ /* 0x080fe20000000f00 */
[----:B------:R-:W-:Y:S01]  /*37d0*/  IMAD.MOV.U32 R7, RZ, RZ, R0 ;  /* 0x000000ffff077224 */ /* 0x000fe200078e0000 */
[----:B------:R-:W-:Y:S01]  /*37e0*/  VIMNMX.U32 R8, PT, PT, R8, 0x18, PT ;  /* 0x0000001808087848 */ /* 0x000fe20003fe0000 */
[--C-:B------:R-:W-:Y:S01]  /*37f0*/  IMAD.MOV.U32 R41, RZ, RZ, R40.reuse ;  /* 0x000000ffff297224 */ /* 0x100fe200078e0028 */
[-C--:B------:R-:W-:Y:S01]  /*3800*/  MOV R20, R0.reuse ;  /* 0x0000000000147202 */ /* 0x080fe20000000f00 */
[----:B------:R-:W-:Y:S01]  /*3810*/  IMAD.MOV.U32 R46, RZ, RZ, R40 ;  /* 0x000000ffff2e7224 */ /* 0x000fe200078e0028 */
[-C--:B------:R-:W-:Y:S02]  /*3820*/  MOV R6, R0.reuse ;  /* 0x0000000000067202 */ /* 0x080fe40000000f00 */
[----:B------:R-:W-:-:S02]  /*3830*/  MOV R4, R0 ;  /* 0x0000000000047202 */ /* 0x000fc40000000f00 */
[-C--:B------:R-:W-:Y:S02]  /*3840*/  MOV R5, R0.reuse ;  /* 0x0000000000057202 */ /* 0x080fe40000000f00 */
[----:B------:R-:W-:Y:S02]  /*3850*/  MOV R3, R0 ;  /* 0x0000000000037202 */ /* 0x000fe40000000f00 */
[-C--:B------:R-:W-:Y:S02]  /*3860*/  MOV R42, R40.reuse ;  /* 0x00000028002a7202 */ /* 0x080fe40000000f00 */
[-C--:B------:R-:W-:Y:S02]  /*3870*/  MOV R43, R40.reuse ;  /* 0x00000028002b7202 */ /* 0x080fe40000000f00 */
[-C--:B------:R-:W-:Y:S02]  /*3880*/  MOV R44, R40.reuse ;  /* 0x00000028002c7202 */ /* 0x080fe40000000f00 */
[----:B------:R-:W-:-:S02]  /*3890*/  MOV R45, R40 ;  /* 0x00000028002d7202 */ /* 0x000fc40000000f00 */
[----:B------:R-:W-:Y:S02]  /*38a0*/  MOV R47, R40 ;  /* 0x00000028002f7202 */ /* 0x000fe40000000f00 */
[----:B-1----:R-:W-:-:S07]  /*38b0*/  IADD3 R48, PT, PT, R8, 0x1, RZ ;  /* 0x0000000108307810 */ /* 0x002fce0007ffe0ff */
.L_x_2447:
[----:B------:R-:W1:Y:S01]  /*38c0*/  LDCU UR4, c[0x0][0x39c] ;  /* 0x00007380ff0477ac */ /* 0x000e620008000800 */
[----:B-----5:R-:W-:Y:S01]  /*38d0*/  @!P0 MOV R28, R32 ;  /* 0x00000020001c8202 */ /* 0x020fe20000000f00 */
[----:B------:R-:W-:Y:S01]  /*38e0*/  @!P0 IMAD.MOV.U32 R30, RZ, RZ, R34 ;  /* 0x000000ffff1e8224 */ /* 0x000fe200078e0022 */
[----:B------:R-:W-:Y:S01]  /*38f0*/  @!P0 MOV R29, R33 ;  /* 0x00000021001d8202 */ /* 0x000fe20000000f00 */
[----:B------:R-:W-:Y:S01]  /*3900*/  @!P0 IMAD.MOV.U32 R24, RZ, RZ, R32 ;  /* 0x000000ffff188224 */ /* 0x000fe200078e0020 */
[-C--:B------:R-:W-:Y:S01]  /*3910*/  @!P0 MOV R31, R35.reuse ;  /* 0x00000023001f8202 */ /* 0x080fe20000000f00 */
[----:B------:R-:W-:Y:S01]  /*3920*/  @!P0 IMAD.MOV.U32 R11, RZ, RZ, R35 ;  /* 0x000000ffff0b8224 */ /* 0x000fe200078e0023 */
[----:B------:R-:W-:Y:S02]  /*3930*/  @!P0 MOV R27, R35 ;  /* 0x00000023001b8202 */ /* 0x000fe40000000f00 */
[----:B------:R-:W-:Y:S02]  /*3940*/  @!P0 MOV R26, R34 ;  /* 0x00000022001a8202 */ /* 0x000fe40000000f00 */
[----:B------:R-:W-:-:S02]  /*3950*/  @!P0 MOV R25, R33 ;  /* 0x0000002100198202 */ /* 0x000fc40000000f00 */
[----:B------:R-:W-:Y:S02]  /*3960*/  @!P0 MOV R15, R35 ;  /* 0x00000023000f8202 */ /* 0x000fe40000000f00 */
[----:B------:R-:W-:Y:S02]  /*3970*/  @!P0 MOV R14, R34 ;  /* 0x00000022000e8202 */ /* 0x000fe40000000f00 */
[-C--:B------:R-:W-:Y:S02]  /*3980*/  @!P0 MOV R13, R33.reuse ;  /* 0x00000021000d8202 */ /* 0x080fe40000000f00 */
[----:B------:R-:W-:Y:S02]  /*3990*/  @!P0 MOV R12, R32 ;  /* 0x00000020000c8202 */ /* 0x000fe40000000f00 */
[----:B------:R-:W-:Y:S02]  /*39a0*/  @!P0 MOV R10, R34 ;  /* 0x00000022000a8202 */ /* 0x000fe40000000f00 */
[----:B------:R-:W-:-:S02]  /*39b0*/  @!P0 MOV R9, R33 ;  /* 0x0000002100098202 */ /* 0x000fc40000000f00 */
[----:B------:R-:W-:Y:S01]  /*39c0*/  @!P0 MOV R8, R32 ;  /* 0x0000002000088202 */ /* 0x000fe20000000f00 */
[----:B01----:R-:W-:Y:S06]  /*39d0*/  @!P0 BRA `(.L_x_2442) ;  /* 0x0000003c00c88947 */ /* 0x003fec0003800000 */
[----:B------:R-:W1:Y:S01]  /*39e0*/  LDCU.128 UR20, c[0x0][0x3d0] ;  /* 0x00007a00ff1477ac */ /* 0x000e620008000c00 */
[----:B------:R-:W-:Y:S01]  /*39f0*/  HFMA2 R36, -RZ, RZ, 0, 0 ;  /* 0x00000000ff247431 */ /* 0x000fe200000001ff */
[----:B------:R-:W2:Y:S01]  /*3a00*/  LDCU UR5, c[0x0][0x500] ;  /* 0x0000a000ff0577ac */ /* 0x000ea20008000800 */
[----:B------:R-:W3:Y:S01]  /*3a10*/  LDCU UR77, c[0x0][0x3e8] ;  /* 0x00007d00ff4d77ac */ /* 0x000ee20008000800 */
[----:B------:R-:W4:Y:S01]  /*3a20*/  LDCU UR76, c[0x0][0x504] ;  /* 0x0000a080ff4c77ac */ /* 0x000f220008000800 */
[----:B------:R-:W0:Y:S01]  /*3a30*/  LDCU UR75, c[0x0][0x3ec] ;  /* 0x00007d80ff4b77ac */ /* 0x000e220008000800 */
[----:B-1----:R-:W-:Y:S01]  /*3a40*/  IMAD.HI.U32 R8, R37, UR22, R36 ;  /* 0x0000001625087c27 */ /* 0x002fe2000f8e0024 */
[----:B------:R-:W-:Y:S01]  /*3a50*/  UISETP.NE.AND UP0, UPT, UR20, 0x1, UPT ;  /* 0x000000011400788c */ /* 0x000fe2000bf05270 */
[----:B------:R-:W1:Y:S03]  /*3a60*/  LDCU UR74, c[0x0][0x508] ;  /* 0x0000a100ff4a77ac */ /* 0x000e660008000800 */
[----:B------:R-:W-:Y:S01]  /*3a70*/  SHF.R.U32.HI R11, RZ, UR23, R8 ;  /* 0x00000017ff0b7c19 */ /* 0x000fe20008011608 */
[----:B------:R-:W0:Y:S04]  /*3a80*/  LDCU UR73, c[0x0][0x400] ;  /* 0x00008000ff4977ac */ /* 0x000e280008000800 */
[----:B------:R-:W-:Y:S01]  /*3a90*/  IMAD.MOV R8, RZ, RZ, -R11 ;  /* 0x000000ffff087224 */ /* 0x000fe200078e0a0b */
[----:B------:R-:W0:Y:S03]  /*3aa0*/  LDCU UR72, c[0x0][0x50c] ;  /* 0x0000a180ff4877ac */ /* 0x000e260008000800 */
[----:B------:R-:W-:Y:S01]  /*3ab0*/  IMAD R8, R8, UR21, R37 ;  /* 0x0000001508087c24 */ /* 0x000fe2000f8e0225 */
[----:B------:R-:W0:Y:S03]  /*3ac0*/  LDCU UR71, c[0x0][0x404] ;  /* 0x00008080ff4777ac */ /* 0x000e260008000800 */
[----:B--2---:R-:W-:Y:S01]  /*3ad0*/  IMAD R8, R8, UR5, RZ ;  /* 0x0000000508087c24 */ /* 0x004fe2000f8e02ff */
[----:B------:R-:W2:Y:S01]  /*3ae0*/  LDCU UR70, c[0x0][0x510] ;  /* 0x0000a200ff4677ac */ /* 0x000ea20008000800 */
        /* <DEDUP_REMOVED lines=262> */
[----:B------:R-:W-:-:S05]  /*4b50*/  @P1 SHF.R.U32.HI R10, RZ, R11, R10 ;  /* 0x0000000bff0a1219 */ /* 0x000fca000001160a */
[----:B------:R-:W-:-:S04]  /*4b60*/  @P1 IMAD.MOV R11, RZ, RZ, -R10 ;  /* 0x000000ffff0b1224 */ /* 0x000fc800078e0a0a */
[----:B0-----:R-:W-:-:S04]  /*4b70*/  @P1 IMAD R13, R11, R14, R13 ;  /* 0x0000000e0b0d1224 */ /* 0x001fc800078e020d */
[----:B--2---:R-:W-:-:S07]  /*4b80*/  @P1 IMAD R8, R13, R15, R8 ;  /* 0x0000000f0d081224 */ /* 0x004fce00078e0208 */
.L_x_2443:
[----:B------:R-:W-:-:S04]  /*4b90*/  LOP3.LUT R9, R8, 0xfffffff0, RZ, 0xc0, !PT ;  /* 0xfffffff008097812 */ /* 0x000fc800078ec0ff */
[----:B------:R-:W-:-:S04]  /*4ba0*/  IADD3 R8, P1, PT, R9, R18, RZ ;  /* 0x0000001209087210 */ /* 0x000fc80007f3e0ff */
[----:B------:R-:W-:-:S06]  /*4bb0*/  IADD3.X R9, PT, PT, RZ, R19, RZ, P1, !PT ;  /* 0x00000013ff097210 */ /* 0x000fcc0000ffe4ff */
[----:B------:R-:W5:Y:S01]  /*4bc0*/  LDG.E.128 R8, desc[UR36][R8.64] ;  /* 0x0000002408087981 */ /* 0x000f62000c1e1d00 */
[----:B------:R-:W-:Y:S02]  /*4bd0*/  IADD3 R29, PT, PT, R37, UR4, RZ ;  /* 0x00000004251d7c10 */ /* 0x000fe4000fffe0ff */
[----:B------:R-:W-:-:S05]  /*4be0*/  MOV R28, RZ ;  /* 0x000000ff001c7202 */ /* 0x000fca0000000f00 */
[----:B------:R-:W-:-:S05]  /*4bf0*/  IMAD.HI.U32 R12, R29, UR22, R28 ;  /* 0x000000161d0c7c27 */ /* 0x000fca000f8e001c */
[----:B------:R-:W-:-:S04]  /*4c00*/  SHF.R.U32.HI R14, RZ, UR23, R12 ;  /* 0x00000017ff0e7c19 */ /* 0x000fc8000801160c */
[----:B------:R-:W-:-:S05]  /*4c10*/  IADD3 R13, PT, PT, -R14, RZ, RZ ;  /* 0x000000ff0e0d7210 */ /* 0x000fca0007ffe1ff */
[----:B------:R-:W-:-:S04]  /*4c20*/  IMAD R24, R13, UR21, R29 ;  /* 0x000000150d187c24 */ /* 0x000fc8000f8e021d */
[----:B------:R-:W-:Y:S01]  /*4c30*/  IMAD R24, R24, UR5, RZ ;  /* 0x0000000518187c24 */ /* 0x000fe2000f8e02ff */
        /* <DEDUP_REMOVED lines=222> */
[C---:B-1----:R-:W-:Y:S01]  /*5a20*/  @P1 IMAD.HI.U32 R12, R15.reuse, R12, R14 ;  /* 0x0000000c0f0c1227 */ /* 0x042fe200078e000e */
[----:B------:R-:W-:-:S04]  /*5a30*/  IADD3 R14, PT, PT, -R15, RZ, RZ ;  /* 0x000000ff0f0e7210 */ /* 0x000fc80007ffe1ff */
[----:B------:R-:W-:Y:S01]  /*5a40*/  @P1 SHF.R.U32.HI R12, RZ, R13, R12 ;  /* 0x0000000dff0c1219 */ /* 0x000fe2000001160c */
[----:B------:R-:W-:-:S04]  /*5a50*/  IMAD R13, R14, UR52, R25 ;  /* 0x000000340e0d7c24 */ /* 0x000fc8000f8e0219 */
[----:B------:R-:W-:Y:S02]  /*5a60*/  @P1 IMAD.MOV R14, RZ, RZ, -R12 ;  /* 0x000000ffff0e1224 */ /* 0x000fe400078e0a0c */
[----:B------:R-:W-:Y:S02]  /*5a70*/  IMAD R24, R13, UR31, R24 ;  /* 0x0000001f0d187c24 */ /* 0x000fe4000f8e0218 */
[----:B0-----:R-:W-:-:S04]  /*5a80*/  @P1 IMAD R15, R27, R14, R15 ;  /* 0x0000000e1b0f1224 */ /* 0x001fc800078e020f */
[----:B--2---:R-:W-:-:S07]  /*5a90*/  @P1 IMAD R24, R15, R26, R24 ;  /* 0x0000001a0f181224 */ /* 0x004fce00078e0218 */
.L_x_2444:
        /* <DEDUP_REMOVED lines=241> */
.L_x_2445:
        /* <DEDUP_REMOVED lines=236> */
[----:B------:R-:W-:-:S03]  /*7870*/  IMAD R29, R30, UR6, R49 ;  /* 0x000000061e1d7c24 */ /* 0x000fc6000f8e0231 */
[----:B------:R-:W-:Y:S01]  /*7880*/  @P1 IADD3 R30, PT, PT, -R28, RZ, RZ ;  /* 0x000000ff1c1e1210 */ /* 0x000fe20007ffe1ff */
[----:B------:R-:W-:-:S04]  /*7890*/  IMAD R36, R29, UR31, R36 ;  /* 0x0000001f1d247c24 */ /* 0x000fc8000f8e0224 */
[----:B0-----:R-:W-:-:S04]  /*78a0*/  @P1 IMAD R31, R51, R30, R31 ;  /* 0x0000001e331f1224 */ /* 0x001fc800078e021f */
[----:B--2---:R-:W-:-:S07]  /*78b0*/  @P1 IMAD R36, R31, R38, R36 ;  /* 0x000000261f241224 */ /* 0x004fce00078e0224 */
.L_x_2446:
[----:B------:R-:W-:-:S04]  /*78c0*/  LOP3.LUT R29, R36, 0xfffffff0, RZ, 0xc0, !PT ;  /* 0xfffffff0241d7812 */ /* 0x000fc800078ec0ff */
[----:B------:R-:W-:-:S04]  /*78d0*/  IADD3 R28, P1, PT, R29, R18, RZ ;  /* 0x000000121d1c7210 */ /* 0x000fc80007f3e0ff */
[----:B------:R-:W-:-:S06]  /*78e0*/  IADD3.X R29, PT, PT, RZ, R19, RZ, P1, !PT ;  /* 0x00000013ff1d7210 */ /* 0x000fcc0000ffe4ff */
[----:B------:R-:W5:Y:S03]  /*78f0*/  LDG.E.128 R28, desc[UR36][R28.64] ;  /* 0x000000241c1c7981 */ /* 0x000f66000c1e1d00 */
.L_x_2442:
[----:B------:R-:W1:Y:S01]  /*7900*/  LDCU UR5, c[0x0][0x394] ;  /* 0x00007280ff0577ac */ /* 0x000e620008000800 */
[----:B-----5:R-:W-:Y:S01]  /*7910*/  FMUL.FTZ R49, R9, R0 ;  /* 0x0000000009317220 */ /* 0x020fe20000410000 */
[----:B------:R-:W-:Y:S01]  /*7920*/  FMUL.FTZ R36, R11, R46 ;  /* 0x0000002e0b247220 */ /* 0x000fe20000410000 */
[----:B------:R-:W-:Y:S01]  /*7930*/  FMUL.FTZ R51, R9, R47 ;  /* 0x0000002f09337220 */ /* 0x000fe20000410000 */
[----:B------:R-:W-:Y:S01]  /*7940*/  FMUL.FTZ R53, R11, R3 ;  /* 0x000000030b357220 */ /* 0x000fe20000410000 */
[----:B------:R-:W-:Y:S01]  /*7950*/  FFMA.FTZ R47, R8, R47, -R49 ;  /* 0x0000002f082f7223 */ /* 0x000fe20000010831 */
[C---:B------:R-:W-:Y:S01]  /*7960*/  FMUL.FTZ R49, R13.reuse, R5 ;  /* 0x000000050d317220 */ /* 0x040fe20000410000 */
[----:B------:R-:W-:Y:S01]  /*7970*/  FFMA.FTZ R3, R10, R3, R36 ;  /* 0x000000030a037223 */ /* 0x000fe20000010024 */
[-C--:B------:R-:W-:Y:S01]  /*7980*/  FMUL.FTZ R38, R13, R45.reuse ;  /* 0x0000002d0d267220 */ /* 0x080fe20000410000 */
[----:B------:R-:W-:Y:S01]  /*7990*/  MOV R36, UR4 ;  /* 0x0000000400247c02 */ /* 0x000fe20008000f00 */
[C---:B------:R-:W-:Y:S01]  /*79a0*/  FFMA.FTZ R45, R12.reuse, R45, -R49 ;  /* 0x0000002d0c2d7223 */ /* 0x040fe20000010831 */
[----:B------:R-:W-:Y:S01]  /*79b0*/  FMUL.FTZ R49, R15, R4 ;  /* 0x000000040f317220 */ /* 0x000fe20000410000 */
[----:B------:R-:W-:Y:S01]  /*79c0*/  FFMA.FTZ R5, R12, R5, R38 ;  /* 0x000000050c057223 */ /* 0x000fe20000010026 */
[----:B------:R-:W-:Y:S01]  /*79d0*/  FFMA.FTZ R0, R8, R0, R51 ;  /* 0x0000000008007223 */ /* 0x000fe20000010033 */
[----:B------:R-:W-:Y:S01]  /*79e0*/  FMUL.FTZ R38, R27, R42 ;  /* 0x0000002a1b267220 */ /* 0x000fe20000410000 */
[----:B------:R-:W-:-:S02]  /*79f0*/  IMAD R37, R36, 0x4, R37 ;  /* 0x0000000424257824 */ /* 0x000fc400078e0225 */
[-C--:B------:R-:W-:Y:S01]  /*7a00*/  FMUL.FTZ R51, R15, R44.reuse ;  /* 0x0000002c0f337220 */ /* 0x080fe20000410000 */
[----:B------:R-:W-:Y:S01]  /*7a10*/  FFMA.FTZ R44, R14, R44, -R49 ;  /* 0x0000002c0e2c7223 */ /* 0x000fe20000010831 */
[-C--:B------:R-:W-:Y:S01]  /*7a20*/  FMUL.FTZ R49, R27, R7.reuse ;  /* 0x000000071b317220 */ /* 0x080fe20000410000 */
[----:B------:R-:W-:Y:S01]  /*7a30*/  FFMA.FTZ R7, R26, R7, R38 ;  /* 0x000000071a077223 */ /* 0x000fe20000010026 */
[----:B------:R-:W-:Y:S01]  /*7a40*/  IMAD R57, R36, 0x3, R37 ;  /* 0x0000000324397824 */ /* 0x000fe200078e0225 */
[----:B-1----:R-:W-:Y:S01]  /*7a50*/  MOV R38, UR5 ;  /* 0x0000000500267c02 */ /* 0x002fe20008000f00 */
[----:B------:R-:W-:Y:S01]  /*7a60*/  FFMA.FTZ R4, R14, R4, R51 ;  /* 0x000000040e047223 */ /* 0x000fe20000010033 */
[----:B------:R-:W-:Y:S01]  /*7a70*/  FMUL.FTZ R51, R31, R21 ;  /* 0x000000151f337220 */ /* 0x000fe20000410000 */
[----:B------:R-:W-:Y:S01]  /*7a80*/  FFMA.FTZ R42, R26, R42, -R49 ;  /* 0x0000002a1a2a7223 */ /* 0x000fe20000010831 */
[----:B------:R-:W-:Y:S01]  /*7a90*/  ISETP.GE.U32.AND P1, PT, R57, R38, PT ;  /* 0x000000263900720c */ /* 0x000fe20003f26070 */
[----:B------:R-:W-:Y:S01]  /*7aa0*/  FFMA.FTZ R46, R10, R46, -R53 ;  /* 0x0000002e0a2e7223 */ /* 0x000fe20000010835 */
[----:B------:R-:W-:Y:S01]  /*7ab0*/  FFMA.FTZ R49, R30, R40, -R51 ;  /* 0x000000281e317223 */ /* 0x000fe20000010833 */
[C---:B------:R-:W-:Y:S01]  /*7ac0*/  FMUL.FTZ R53, R25.reuse, R6 ;  /* 0x0000000619357220 */ /* 0x040fe20000410000 */
[----:B------:R-:W-:Y:S01]  /*7ad0*/  FMUL.FTZ R55, R25, R43 ;  /* 0x0000002b19377220 */ /* 0x000fe20000410000 */
[----:B------:R-:W-:-:S02]  /*7ae0*/  FMUL.FTZ R51, R29, R20 ;  /* 0x000000141d337220 */ /* 0x000fc40000410000 */
[C---:B------:R-:W-:Y:S01]  /*7af0*/  FFMA.FTZ R43, R24.reuse, R43, -R53 ;  /* 0x0000002b182b7223 */ /* 0x040fe20000010835 */
[----:B------:R-:W-:Y:S01]  /*7b00*/  FFMA.FTZ R6, R24, R6, R55 ;  /* 0x0000000618067223 */ /* 0x000fe20000010037 */
[-C--:B------:R-:W-:Y:S01]  /*7b10*/  FFMA.FTZ R50, R28, R41.reuse, -R51 ;  /* 0x000000291c327223 */ /* 0x080fe20000010833 */
[----:B------:R-:W-:Y:S01]  /*7b20*/  FMUL.FTZ R55, R31, R40 ;  /* 0x000000281f377220 */ /* 0x000fe20000410000 */
[----:B------:R-:W-:Y:S01]  /*7b30*/  FMUL.FTZ R53, R29, R41 ;  /* 0x000000291d357220 */ /* 0x000fe20000410000 */
[----:B------:R-:W-:Y:S02]  /*7b40*/  MOV R40, R49 ;  /* 0x0000003100287202 */ /* 0x000fe40000000f00 */
[----:B------:R-:W-:Y:S01]  /*7b50*/  FFMA.FTZ R21, R30, R21, R55 ;  /* 0x000000151e157223 */ /* 0x000fe20000010037 */
[----:B------:R-:W-:Y:S01]  /*7b60*/  FFMA.FTZ R20, R28, R20, R53 ;  /* 0x000000141c147223 */ /* 0x000fe20000010035 */
[----:B------:R-:W-:Y:S01]  /*7b70*/  MOV R41, R50 ;  /* 0x0000003200297202 */ /* 0x000fe20000000f00 */
[----:B------:R-:W-:Y:S06]  /*7b80*/  @!P1 BRA `(.L_x_2447) ;  /* 0xffffffbc004c9947 */ /* 0x000fec000383ffff */
[----:B0-----:R-:W-:Y:S05]  /*7b90*/  BSYNC.RECONVERGENT B1 ;  /* 0x0000000000017941 */ /* 0x001fea0003800200 */
.L_x_2441:
[----:B------:R-:W-:Y:S01]  /*7ba0*/  MOV R40, R43 ;  /* 0x0000002b00287202 */ /* 0x000fe20000000f00 */
[----:B------:R-:W-:Y:S01]  /*7bb0*/  IMAD.MOV.U32 R35, RZ, RZ, R45 ;  /* 0x000000ffff237224 */ /* 0x000fe200078e002d */
[----:B------:R-:W-:Y:S02]  /*7bc0*/  MOV R41, R42 ;  /* 0x0000002a00297202 */ /* 0x000fe40000000f00 */
[----:B------:R-:W-:Y:S02]  /*7bd0*/  MOV R32, R47 ;  /* 0x0000002f00207202 */ /* 0x000fe40000000f00 */
[----:B------:R-:W-:Y:S02]  /*7be0*/  MOV R33, R46 ;  /* 0x0000002e00217202 */ /* 0x000fe40000000f00 */
[----:B------:R-:W-:Y:S02]  /*7bf0*/  MOV R34, R44 ;  /* 0x0000002c00227202 */ /* 0x000fe40000000f00 */
[----:B------:R-:W-:-:S02]  /*7c00*/  MOV R42, R50 ;  /* 0x00000032002a7202 */ /* 0x000fc40000000f00 */
[----:B------:R-:W-:-:S07]  /*7c10*/  MOV R43, R49 ;  /* 0x00000031002b7202 */ /* 0x000fce0000000f00 */
.L_x_2440:
[----:B------:R-:W-:Y:S05]  /*7c20*/  BSYNC.RECONVERGENT B0 ;  /* 0x0000000000007941 */ /* 0x000fea0003800200 */
.L_x_2439:
[----:B------:R-:W-:Y:S01]  /*7c30*/  ISETP.GE.U32.AND P0, PT, R37, R38, PT ;  /* 0x000000262500720c */ /* 0x000fe20003f06070 */
[----:B------:R-:W-:-:S12]  /*7c40*/  BSSY.RECONVERGENT B0, `(.L_x_2448) ;  /* 0x0000474000007945 */ /* 0x000fd80003800200 */
[----:B------:R-:W-:Y:S05]  /*7c50*/  @P0 BRA `(.L_x_2449) ;  /* 0x0000004400c80947 */ /* 0x000fea0003800000 */
[----:B------:R-:W1:Y:S01]  /*7c60*/  LDC R8, c[0x0][0x3d0] ;  /* 0x0000f400ff087b82 */ /* 0x000e620000000800 */
[----:B------:R-:W-:Y:S02]  /*7c70*/  CS2R R18, SRZ ;  /* 0x0000000000127805 */ /* 0x000fe4000001ff00 */
[C---:B-1----:R-:W-:Y:S01]  /*7c80*/  ISETP.NE.AND P0, PT, R8.reuse, RZ, PT ;  /* 0x000000ff0800720c */ /* 0x042fe20003f05270 */
[----:B------:R-:W-:-:S05]  /*7c90*/  VIADD R45, R8, 0xffffffff ;  /* 0xffffffff082d7836 */ /* 0x000fca0000000000 */
[----:B------:R-:W-:-:S04]  /*7ca0*/  VIMNMX.U32 R44, PT, PT, R45, 0x18, PT ;  /* 0x000000182d2c7848 */ /* 0x000fc80003fe0000 */
[----:B------:R-:W-:-:S03]  /*7cb0*/  IADD3 R44, PT, PT, R44, 0x1, RZ ;  /* 0x000000012c2c7810 */ /* 0x000fc60007ffe0ff */
[----:B------:R-:W-:Y:S05]  /*7cc0*/  @!P0 BRA `(.L_x_2450) ;  /* 0x0000001000508947 */ /* 0x000fea0003800000 */
[----:B------:R-:W1:Y:S01]  /*7cd0*/  LDCU.64 UR4, c[0x0][0x3d8] ;  /* 0x00007b00ff0477ac */ /* 0x000e620008000a00 */
[----:B------:R-:W-:Y:S01]  /*7ce0*/  HFMA2 R8, -RZ, RZ, 0, 0 ;  /* 0x00000000ff087431 */ /* 0x000fe200000001ff */
[----:B------:R-:W-:Y:S01]  /*7cf0*/  MOV R9, R37 ;  /* 0x0000002500097202 */ /* 0x000fe20000000f00 */
[----:B------:R-:W2:Y:S01]  /*7d00*/  LDCU UR6, c[0x0][0x3d4] ;  /* 0x00007a80ff0677ac */ /* 0x000ea20008000800 */
[----:B------:R-:W-:Y:S01]  /*7d10*/  ISETP.NE.AND P1, PT, R45, RZ, PT ;  /* 0x000000ff2d00720c */ /* 0x000fe20003f25270 */
[----:B------:R-:W3:Y:S01]  /*7d20*/  LDCU UR7, c[0x0][0x500] ;  /* 0x0000a000ff0777ac */ /* 0x000ee20008000800 */
[----:B-1----:R-:W-:-:S05]  /*7d30*/  IMAD.HI.U32 R10, R37, UR4, R8 ;  /* 0x00000004250a7c27 */ /* 0x002fca000f8e0008 */
[----:B------:R-:W-:-:S04]  /*7d40*/  SHF.R.U32.HI R11, RZ, UR5, R10 ;  /* 0x00000005ff0b7c19 */ /* 0x000fc8000801160a */
[----:B------:R-:W-:-:S05]  /*7d50*/  IADD3 R18, PT, PT, -R11, RZ, RZ ;  /* 0x000000ff0b127210 */ /* 0x000fca0007ffe1ff */
[----:B--2---:R-:W-:-:S04]  /*7d60*/  IMAD R18, R18, UR6, R37 ;  /* 0x0000000612127c24 */ /* 0x004fc8000f8e0225 */
[----:B---3--:R-:W-:Y:S01]  /*7d70*/  IMAD R18, R18, UR7, RZ ;  /* 0x0000000712127c24 */ /* 0x008fe2000f8e02ff */
[----:B------:R-:W-:Y:S06]  /*7d80*/  @!P1 BRA `(.L_x_2451) ;  /* 0x0000001000189947 */ /* 0x000fec0003800000 */
[----:B------:R-:W1:Y:S01]  /*7d90*/  LDCU.64 UR6, c[0x0][0x3e0] ;  /* 0x00007c00ff0677ac */ /* 0x000e620008000a00 */
[----:B------:R-:W-:Y:S02]  /*7da0*/  MOV R10, RZ ;  /* 0x000000ff000a7202 */ /* 0x000fe40000000f00 */
[----:B------:R-:W-:Y:S01]  /*7db0*/  ISETP.NE.AND P1, PT, R44, 0x2, PT ;  /* 0x000000022c00780c */ /* 0x000fe20003f25270 */
[----:B------:R-:W2:Y:S01]  /*7dc0*/  LDCU UR4, c[0x0][0x3e8] ;  /* 0x00007d00ff0477ac */ /* 0x000ea20008000800 */
[----:B------:R-:W3:Y:S01]  /*7dd0*/  LDCU UR5, c[0x0][0x504] ;  /* 0x0000a080ff0577ac */ /* 0x000ee20008000800 */
[----:B-1----:R-:W-:-:S05]  /*7de0*/  IMAD.HI.U32 R8, R11, UR7, R10 ;  /* 0x000000070b087c27 */ /* 0x002fca000f8e000a */
[----:B--2---:R-:W-:-:S05]  /*7df0*/  SHF.R.U32.HI R9, RZ, UR4, R8 ;  /* 0x00000004ff097c19 */ /* 0x004fca0008011608 */
[----:B------:R-:W-:-:S04]  /*7e00*/  IMAD.MOV R10, RZ, RZ, -R9 ;  /* 0x000000ffff0a7224 */ /* 0x000fc800078e0a09 */
[----:B------:R-:W-:-:S04]  /*7e10*/  IMAD R11, R10, UR6, R11 ;  /* 0x000000060a0b7c24 */ /* 0x000fc8000f8e020b */
[----:B---3--:R-:W-:Y:S01]  /*7e20*/  IMAD R18, R11, UR5, R18 ;  /* 0x000000050b127c24 */ /* 0x008fe2000f8e0212 */
[----:B------:R-:W-:Y:S06]  /*7e30*/  @!P1 BRA `(.L_x_2451) ;  /* 0x0000000c00ec9947 */ /* 0x000fec0003800000 */
[----:B------:R-:W1:Y:S01]  /*7e40*/  LDCU.64 UR4, c[0x0][0x3f0] ;  /* 0x00007e00ff0477ac */ /* 0x000e620008000a00 */
[----:B------:R-:W-:Y:S01]  /*7e50*/  HFMA2 R8, -RZ, RZ, 0, 0 ;  /* 0x00000000ff087431 */ /* 0x000fe200000001ff */
[----:B------:R-:W-:Y:S01]  /*7e60*/  ISETP.NE.AND P1, PT, R44, 0x3, PT ;  /* 0x000000032c00780c */ /* 0x000fe20003f25270 */
[----:B------:R-:W2:Y:S01]  /*7e70*/  LDCU UR6, c[0x0][0x3ec] ;  /* 0x00007d80ff0677ac */ /* 0x000ea20008000800 */
[----:B------:R-:W3:Y:S02]  /*7e80*/  LDCU UR7, c[0x0][0x508] ;  /* 0x0000a100ff0777ac */ /* 0x000ee40008000800 */
[----:B-1----:R-:W-:-:S05]  /*7e90*/  IMAD.HI.U32 R10, R9, UR4, R8 ;  /* 0x00000004090a7c27 */ /* 0x002fca000f8e0008 */
[----:B------:R-:W-:-:S04]  /*7ea0*/  SHF.R.U32.HI R11, RZ, UR5, R10 ;  /* 0x00000005ff0b7c19 */ /* 0x000fc8000801160a */
[----:B------:R-:W-:-:S05]  /*7eb0*/  IADD3 R8, PT, PT, -R11, RZ, RZ ;  /* 0x000000ff0b087210 */ /* 0x000fca0007ffe1ff */
[----:B--2---:R-:W-:-:S04]  /*7ec0*/  IMAD R9, R8, UR6, R9 ;  /* 0x0000000608097c24 */ /* 0x004fc8000f8e0209 */
[----:B---3--:R-:W-:Y:S01]  /*7ed0*/  IMAD R18, R9, UR7, R18 ;  /* 0x0000000709127c24 */ /* 0x008fe2000f8e0212 */
[----:B------:R-:W-:Y:S06]  /*7ee0*/  @!P1 BRA `(.L_x_2451) ;  /* 0x0000000c00c09947 */ /* 0x000fec0003800000 */
[----:B------:R-:W1:Y:S01]  /*7ef0*/  LDCU.64 UR6, c[0x0][0x3f8] ;  /* 0x00007f00ff0677ac */ /* 0x000e620008000a00 */
[----:B------:R-:W-:Y:S02]  /*7f00*/  MOV R10, RZ ;  /* 0x000000ff000a7202 */ /* 0x000fe40000000f00 */
[----:B------:R-:W-:Y:S01]  /*7f10*/  ISETP.NE.AND P1, PT, R44, 0x4, PT ;  /* 0x000000042c00780c */ /* 0x000fe20003f25270 */
[----:B------:R-:W2:Y:S01]  /*7f20*/  LDCU UR4, c[0x0][0x400] ;  /* 0x00008000ff0477ac */ /* 0x000ea20008000800 */
[----:B------:R-:W3:Y:S01]  /*7f30*/  LDCU UR5, c[0x0][0x50c] ;  /* 0x0000a180ff0577ac */ /* 0x000ee20008000800 */
[----:B-1----:R-:W-:-:S05]  /*7f40*/  IMAD.HI.U32 R8, R11, UR7, R10 ;  /* 0x000000070b087c27 */ /* 0x002fca000f8e000a */
[----:B--2---:R-:W-:-:S04]  /*7f50*/  SHF.R.U32.HI R9, RZ, UR4, R8 ;  /* 0x00000004ff097c19 */ /* 0x004fc80008011608 */
[----:B------:R-:W-:-:S05]  /*7f60*/  IADD3 R10, PT, PT, -R9, RZ, RZ ;  /* 0x000000ff090a7210 */ /* 0x000fca0007ffe1ff */
[----:B------:R-:W-:-:S04]  /*7f70*/  IMAD R11, R10, UR6, R11 ;  /* 0x000000060a0b7c24 */ /* 0x000fc8000f8e020b */
        /* <DEDUP_REMOVED lines=8> */
[----:B------:R-:W-:-:S05]  /*8000*/  SHF.R.U32.HI R11, RZ, UR5, R10 ;  /* 0x00000005ff0b7c19 */ /* 0x000fca000801160a */
[----:B------:R-:W-:-:S04]  /*8010*/  IMAD.MOV R8, RZ, RZ, -R11 ;  /* 0x000000ffff087224 */ /* 0x000fc800078e0a0b */
[----:B--2---:R-:W-:-:S04]  /*8020*/  IMAD R9, R8, UR6, R9 ;  /* 0x0000000608097c24 */ /* 0x004fc8000f8e0209 */
        /* <DEDUP_REMOVED lines=220> */
.L_x_2451:
[----:B------:R-:W-:Y:S02]  /*8df0*/  SHF.R.U32.HI R18, RZ, 0x4, R18 ;  /* 0x00000004ff127819 */ /* 0x000fe40000011612 */
[----:B------:R-:W-:-:S07]  /*8e00*/  MOV R19, RZ ;  /* 0x000000ff00137202 */ /* 0x000fce0000000f00 */
.L_x_2450:
[----:B------:R-:W1:Y:S02]  /*8e10*/  LDCU.64 UR4, c[0x0][0x760] ;  /* 0x0000ec00ff0477ac */ /* 0x000e640008000a00 */
[----:B-1----:R-:W-:-:S05]  /*8e20*/  IADD3 R46, P1, PT, R39, UR4, RZ ;  /* 0x00000004272e7c10 */ /* 0x002fca000ff3e0ff */
[----:B------:R-:W-:Y:S01]  /*8e30*/  IMAD.X R39, RZ, RZ, UR5, P1 ;  /* 0x00000005ff277e24 */ /* 0x000fe200088e06ff */
[----:B------:R-:W-:-:S04]  /*8e40*/  LEA R8, P1, R18, R46, 0x4 ;  /* 0x0000002e12087211 */ /* 0x000fc800078220ff */
[----:B------:R-:W-:-:S06]  /*8e50*/  LEA.HI.X R9, R18, R39, R19, 0x4, P1 ;  /* 0x0000002712097211 */ /* 0x000fcc00008f2413 */
[----:B------:R-:W5:Y:S01]  /*8e60*/  LDG.E.128 R8, desc[UR36][R8.64] ;  /* 0x0000002408087981 */ /* 0x000f62000c1e1d00 */
[----:B------:R-:W-:-:S04]  /*8e70*/  IADD3 R19, PT, PT, R37, R36, RZ ;  /* 0x0000002425137210 */ /* 0x000fc80007ffe0ff */
[----:B------:R-:W-:-:S13]  /*8e80*/  ISETP.GE.U32.AND P1, PT, R19, R38, PT ;  /* 0x000000261300720c */ /* 0x000fda0003f26070 */
[----:B------:R-:W-:Y:S05]  /*8e90*/  @P1 BRA `(.L_x_2449) ;  /* 0x0000003400381947 */ /* 0x000fea0003800000 */
[----:B------:R-:W-:Y:S01]  /*8ea0*/  CS2R R14, SRZ ;  /* 0x00000000000e7805 */ /* 0x000fe2000001ff00 */
[----:B------:R-:W-:Y:S06]  /*8eb0*/  @!P0 BRA `(.L_x_2452) ;  /* 0x00000010004c8947 */ /* 0x000fec0003800000 */
[----:B------:R-:W1:Y:S01]  /*8ec0*/  LDCU.64 UR4, c[0x0][0x3d8] ;  /* 0x00007b00ff0477ac */ /* 0x000e620008000a00 */
[----:B------:R-:W-:Y:S02]  /*8ed0*/  MOV R18, RZ ;  /* 0x000000ff00127202 */ /* 0x000fe40000000f00 */
[----:B------:R-:W-:Y:S01]  /*8ee0*/  ISETP.NE.AND P1, PT, R45, RZ, PT ;  /* 0x000000ff2d00720c */ /* 0x000fe20003f25270 */
[----:B------:R-:W2:Y:S01]  /*8ef0*/  LDCU UR6, c[0x0][0x3d4] ;  /* 0x00007a80ff0677ac */ /* 0x000ea20008000800 */
        /* <DEDUP_REMOVED lines=19> */
[----:B------:R-:W-:Y:S01]  /*9030*/  IMAD.MOV.U32 R12, RZ, RZ, RZ ;  /* 0x000000ffff0c7224 */ /* 0x000fe200078e00ff */
        /* <DEDUP_REMOVED lines=249> */
.L_x_2453:
[----:B------:R-:W-:Y:S02]  /*9fd0*/  SHF.R.U32.HI R14, RZ, 0x4, R47 ;  /* 0x00000004ff0e7819 */ /* 0x000fe4000001162f */
[----:B------:R-:W-:-:S07]  /*9fe0*/  MOV R15, RZ ;  /* 0x000000ff000f7202 */ /* 0x000fce0000000f00 */
.L_x_2452:
        /* <DEDUP_REMOVED lines=9> */
[----:B------:R-:W-:Y:S01]  /*a080*/  IMAD.MOV.U32 R18, RZ, RZ, RZ ;  /* 0x000000ffff127224 */ /* 0x000fe200078e00ff */
        /* <DEDUP_REMOVED lines=271> */
.L_x_2455:
[----:B------:R-:W-:Y:S02]  /*b180*/  SHF.R.U32.HI R26, RZ, 0x4, R47 ;  /* 0x00000004ff1a7819 */ /* 0x000fe4000001162f */
[----:B------:R-:W-:-:S07]  /*b190*/  MOV R27, RZ ;  /* 0x000000ff001b7202 */ /* 0x000fce0000000f00 */
.L_x_2454:
        /* <DEDUP_REMOVED lines=281> */
.L_x_2457:
[----:B------:R-:W-:Y:S01]  /*c330*/  SHF.R.U32.HI R30, RZ, 0x4, R30 ;  /* 0x00000004ff1e7819 */ /* 0x000fe2000001161e */
[----:B------:R-:W-:-:S07]  /*c340*/  IMAD.MOV.U32 R31, RZ, RZ, RZ ;  /* 0x000000ffff1f7224 */ /* 0x000fce00078e00ff */
.L_x_2456:
[----:B------:R-:W-:-:S04]  /*c350*/  LEA R28, P0, R30, R46, 0x4 ;  /* 0x0000002e1e1c7211 */ /* 0x000fc800078020ff */
[----:B------:R-:W-:-:S06]  /*c360*/  LEA.HI.X R29, R30, R39, R31, 0x4, P0 ;  /* 0x000000271e1d7211 */ /* 0x000fcc00000f241f */
[----:B------:R-:W5:Y:S03]  /*c370*/  LDG.E.128 R28, desc[UR36][R28.64] ;  /* 0x000000241c1c7981 */ /* 0x000f66000c1e1d00 */
.L_x_2449:
[----:B------:R-:W-:Y:S05]  /*c380*/  BSYNC.RECONVERGENT B0 ;  /* 0x0000000000007941 */ /* 0x000fea0003800200 */
.L_x_2448:
[----:B------:R-:W-:Y:S01]  /*c390*/  ISETP.GE.U32.AND P0, PT, R37, R38, PT ;  /* 0x000000262500720c */ /* 0x000fe20003f06070 */
[----:B------:R-:W-:-:S12]  /*c3a0*/  BSSY.RECONVERGENT B0, `(.L_x_2458) ;  /* 0x000002c000007945 */ /* 0x000fd80003800200 */
[----:B------:R-:W-:Y:S05]  /*c3b0*/  @P0 BRA `(.L_x_2459) ;  /* 0x0000000000a80947 */ /* 0x000fea0003800000 */
[----:B------:R-:W-:Y:S01]  /*c3c0*/  IADD3 R37, PT, PT, R37, R36, RZ ;  /* 0x0000002425257210 */ /* 0x000fe20007ffe0ff */
[-C--:B-----5:R-:W-:Y:S01]  /*c3d0*/  FMUL.FTZ R18, R3, R11.reuse ;  /* 0x0000000b03127220 */ /* 0x0a0fe20000410000 */
        /* <DEDUP_REMOVED lines=11> */
[-C--:B------:R-:W-:Y:S01]  /*c490*/  FMUL.FTZ R8, R5, R13.reuse ;  /* 0x0000000d05087220 */ /* 0x080fe20000410000 */
[----:B------:R-:W-:Y:S01]  /*c4a0*/  FMUL.FTZ R10, R35, R13 ;  /* 0x0000000d230a7220 */ /* 0x000fe20000410000 */
        /* <DEDUP_REMOVED lines=11> */
[-C--:B------:R-:W-:Y:S01]  /*c560*/  FMUL.FTZ R9, R6, R25.reuse ;  /* 0x0000001906097220 */ /* 0x080fe20000410000 */
[C---:B------:R-:W-:Y:S01]  /*c570*/  FMUL.FTZ R25, R40.reuse, R25 ;  /* 0x0000001928197220 */ /* 0x040fe20000410000 */
[-C--:B------:R-:W-:Y:S01]  /*c580*/  FFMA.FTZ R41, R41, R26.reuse, -R8 ;  /* 0x0000001a29297223 */ /* 0x080fe20000010808 */
[----:B------:R-:W-:Y:S01]  /*c590*/  FFMA.FTZ R7, R7, R26, R10 ;  /* 0x0000001a07077223 */ /* 0x000fe2000001000a */
[-C--:B------:R-:W-:Y:S01]  /*c5a0*/  FFMA.FTZ R40, R40, R24.reuse, -R9 ;  /* 0x0000001828287223 */ /* 0x080fe20000010809 */
[----:B------:R-:W-:-:S07]  /*c5b0*/  FFMA.FTZ R6, R6, R24, R25 ;  /* 0x0000001806067223 */ /* 0x000fce0000010019 */
[-C--:B------:R-:W-:Y:S01]  /*c5c0*/  @!P0 FMUL.FTZ R9, R42, R29.reuse ;  /* 0x0000001d2a098220 */ /* 0x080fe20000410000 */
[C---:B------:R-:W-:Y:S01]  /*c5d0*/  @!P0 FMUL.FTZ R29, R20.reuse, R29 ;  /* 0x0000001d141d8220 */ /* 0x040fe20000410000 */
        /* <DEDUP_REMOVED lines=8> */
.L_x_2459:
[----:B------:R-:W-:Y:S05]  /*c660*/  BSYNC.RECONVERGENT B0 ;  /* 0x0000000000007941 */ /* 0x000fea0003800200 */
.L_x_2458:
[----:B-----5:R-:W-:Y:S01]  /*c670*/  FMUL.FTZ R9, R5, R0 ;  /* 0x0000000005097220 */ /* 0x020fe20000410000 */
[----:B------:R-:W-:Y:S01]  /*c680*/  FMUL.FTZ R8, R32, R5 ;  /* 0x0000000520087220 */ /* 0x000fe20000410000 */
[----:B------:R-:W-:Y:S01]  /*c690*/  FMUL.FTZ R10, R4, R3 ;  /* 0x00000003040a7220 */ /* 0x000fe20000410000 */
[----:B------:R-:W-:Y:S01]  /*c6a0*/  FMUL.FTZ R5, R33, R4 ;  /* 0x0000000421057220 */ /* 0x000fe20000410000 */
[----:B------:R-:W-:Y:S01]  /*c6b0*/  FFMA.FTZ R9, R32, R35, -R9 ;  /* 0x0000002320097223 */ /* 0x000fe20000010809 */
[----:B------:R-:W-:Y:S01]  /*c6c0*/  FFMA.FTZ R35, R35, R0, R8 ;  /* 0x0000000023237223 */ /* 0x000fe20000010008 */
[----:B------:R-:W-:Y:S01]  /*c6d0*/  FFMA.FTZ R10, R33, R34, -R10 ;  /* 0x00000022210a7223 */ /* 0x000fe2000001080a */
[----:B------:R-:W-:Y:S01]  /*c6e0*/  FFMA.FTZ R34, R34, R3, R5 ;  /* 0x0000000322227223 */ /* 0x000fe20000010005 */
[-C--:B------:R-:W-:Y:S01]  /*c6f0*/  FMUL.FTZ R0, R9, R6.reuse ;  /* 0x0000000609007220 */ /* 0x080fe20000410000 */
[C---:B------:R-:W-:Y:S01]  /*c700*/  FMUL.FTZ R6, R35.reuse, R6 ;  /* 0x0000000623067220 */ /* 0x040fe20000410000 */
[-C--:B------:R-:W-:Y:S01]  /*c710*/  FMUL.FTZ R3, R10, R7.reuse ;  /* 0x000000070a037220 */ /* 0x080fe20000410000 */
[C---:B------:R-:W-:Y:S01]  /*c720*/  FMUL.FTZ R7, R34.reuse, R7 ;  /* 0x0000000722077220 */ /* 0x040fe20000410000 */
[-C--:B------:R-:W-:Y:S01]  /*c730*/  FFMA.FTZ R35, R35, R40.reuse, R0 ;  /* 0x0000002823237223 */ /* 0x080fe20000010000 */
[----:B------:R-:W-:Y:S01]  /*c740*/  FFMA.FTZ R9, R9, R40, -R6 ;  /* 0x0000002809097223 */ /* 0x000fe20000010806 */
[-C--:B------:R-:W-:Y:S01]  /*c750*/  FFMA.FTZ R34, R34, R41.reuse, R3 ;  /* 0x0000002922227223 */ /* 0x080fe20000010003 */
[----:B------:R-:W-:Y:S01]  /*c760*/  FFMA.FTZ R10, R10, R41, -R7 ;  /* 0x000000290a0a7223 */ /* 0x000fe20000010807 */
[-C--:B------:R-:W-:Y:S01]  /*c770*/  FMUL.FTZ R40, R35, R20.reuse ;  /* 0x0000001423287220 */ /* 0x080fe20000410000 */
[C---:B------:R-:W-:Y:S01]  /*c780*/  FMUL.FTZ R20, R9.reuse, R20 ;  /* 0x0000001409147220 */ /* 0x040fe20000410000 */
[-C--:B------:R-:W-:Y:S01]  /*c790*/  FMUL.FTZ R3, R34, R21.reuse ;  /* 0x0000001522037220 */ /* 0x080fe20000410000 */
[C---:B------:R-:W-:Y:S01]  /*c7a0*/  FMUL.FTZ R21, R10.reuse, R21 ;  /* 0x000000150a157220 */ /* 0x040fe20000410000 */
[-C--:B------:R-:W-:Y:S01]  /*c7b0*/  FFMA.FTZ R40, R9, R42.reuse, -R40 ;  /* 0x0000002a09287223 */ /* 0x080fe20000010828 */
[----:B------:R-:W-:Y:S01]  /*c7c0*/  FFMA.FTZ R41, R35, R42, R20 ;  /* 0x0000002a23297223 */ /* 0x000fe20000010014 */
[-C--:B------:R-:W-:Y:S01]  /*c7d0*/  FFMA.FTZ R42, R10, R43.reuse, -R3 ;  /* 0x0000002b0a2a7223 */ /* 0x080fe20000010803 */
[----:B------:R-:W-:-:S07]  /*c7e0*/  FFMA.FTZ R43, R34, R43, R21 ;  /* 0x0000002b222b7223 */ /* 0x000fce0000010015 */
.L_x_2409:
[----:B------:R-:W-:Y:S05]  /*c7f0*/  BSYNC.RECONVERGENT B6 ;  /* 0x0000000000067941 */ /* 0x000fea0003800200 */
.L_x_2408:
[----:B------:R-:W2:Y:S02]  /*c800*/  LDCU UR4, c[0x0][0x3ac] ;  /* 0x00007580ff0477ac */ /* 0x000ea40008000800 */
[----:B--2---:R-:W-:-:S09]  /*c810*/  UISETP.NE.AND UP0, UPT, UR4, URZ, UPT ;  /* 0x000000ff0400728c */ /* 0x004fd2000bf05270 */
[----:B------:R-:W-:Y:S05]  /*c820*/  BRA.U !UP0, `(.L_x_2460) ;  /* 0x0000000108907547 */ /* 0x000fea000b800000 */
[----:B------:R-:W2:Y:S01]  /*c830*/  S2R R4, SR_CgaCtaId ;  /* 0x0000000000047919 */ /* 0x000ea20000008800 */
[----:B------:R-:W3:Y:S01]  /*c840*/  LDC R12, c[0x0][0x360] ;  /* 0x0000d800ff0c7b82 */ /* 0x000ee20000000800 */
[----:B------:R-:W-:-:S05]  /*c850*/  MOV R0, 0x400 ;  /* 0x0000040000007802 */ /* 0x000fca0000000f00 */
[----:B------:R-:W-:Y:S02]  /*c860*/  VIADD R3, R0, 0x10 ;  /* 0x0000001000037836 */ /* 0x000fe40000000000 */
[----:B------:R-:W4:Y:S01]  /*c870*/  LDC R11, c[0x0][0x364] ;  /* 0x0000d900ff0b7b82 */ /* 0x000f220000000800 */
[----:B---3--:R-:W-:Y:S02]  /*c880*/  IMAD R0, R16, R12, R17 ;  /* 0x0000000c10007224 */ /* 0x008fe400078e0211 */
[----:B--2---:R-:W-:Y:S02]  /*c890*/  LEA R3, R4, R3, 0x18 ;  /* 0x0000000304037211 */ /* 0x004fe400078ec0ff */
[----:B----4-:R-:W-:Y:S02]  /*c8a0*/  ISETP.GE.U32.AND P0, PT, R11, 0x2, PT ;  /* 0x000000020b00780c */ /* 0x010fe40003f06070 */
[----:B------:R-:W-:-:S05]  /*c8b0*/  LEA R0, R0, R3, 0x4 ;  /* 0x0000000300007211 */ /* 0x000fca00078e20ff */
[----:B------:R2:W-:Y:S06]  /*c8c0*/  STS.128 [R0], R40 ;  /* 0x0000002800007388 */ /* 0x0005ec0000000c00 */
[----:B------:R-:W-:Y:S05]  /*c8d0*/  @!P0 BRA `(.L_x_2460) ;  /* 0x0000000000648947 */ /* 0x000fea0003800000 */
[----:B------:R-:W-:-:S07]  /*c8e0*/  MOV R4, R11 ;  /* 0x0000000b00047202 */ /* 0x000fce0000000f00 */
.L_x_2463:
        /* <DEDUP_REMOVED lines=8> */
[----:B---3--:R-:W-:Y:S05]  /*c970*/  @P0 BRA `(.L_x_2462) ;  /* 0x0000000000300947 */ /* 0x008fea0003800000 */
[----:B------:R-:W-:-:S05]  /*c980*/  IMAD R4, R6, R12, R17 ;  /* 0x0000000c06047224 */ /* 0x000fca00078e0211 */
[----:B------:R-:W-:-:S06]  /*c990*/  LEA R4, R4, R3, 0x4 ;  /* 0x0000000304047211 */ /* 0x000fcc00078e20ff */
[----:B------:R-:W3:Y:S02]  /*c9a0*/  LDS.128 R4, [R4] ;  /* 0x0000000004047984 */ /* 0x000ee40000000c00 */
[-C--:B---3--:R-:W-:Y:S01]  /*c9b0*/  FMUL.FTZ R9, R41, R5.reuse ;  /* 0x0000000529097220 */ /* 0x088fe20000410000 */
[----:B------:R-:W-:Y:S01]  /*c9c0*/  FMUL.FTZ R8, R40, R5 ;  /* 0x0000000528087220 */ /* 0x000fe20000410000 */
[-C--:B------:R-:W-:Y:S01]  /*c9d0*/  FMUL.FTZ R5, R43, R7.reuse ;  /* 0x000000072b057220 */ /* 0x080fe20000410000 */
[----:B------:R-:W-:Y:S01]  /*c9e0*/  FMUL.FTZ R10, R42, R7 ;  /* 0x000000072a0a7220 */ /* 0x000fe20000410000 */
[-C--:B--2---:R-:W-:Y:S01]  /*c9f0*/  FFMA.FTZ R40, R40, R4.reuse, -R9 ;  /* 0x0000000428287223 */ /* 0x084fe20000010809 */
[----:B------:R-:W-:Y:S01]  /*ca00*/  FFMA.FTZ R41, R41, R4, R8 ;  /* 0x0000000429297223 */ /* 0x000fe20000010008 */
[-C--:B------:R-:W-:Y:S01]  /*ca10*/  FFMA.FTZ R42, R42, R6.reuse, -R5 ;  /* 0x000000062a2a7223 */ /* 0x080fe20000010805 */
[----:B------:R-:W-:-:S05]  /*ca20*/  FFMA.FTZ R43, R43, R6, R10 ;  /* 0x000000062b2b7223 */ /* 0x000fca000001000a */
[----:B------:R3:W-:Y:S02]  /*ca30*/  STS.128 [R0], R40 ;  /* 0x0000002800007388 */ /* 0x0007e40000000c00 */
.L_x_2462:
[----:B------:R-:W-:Y:S05]  /*ca40*/  BSYNC.RECONVERGENT B0 ;  /* 0x0000000000007941 */ /* 0x000fea0003800200 */
.L_x_2461:
[----:B------:R-:W-:Y:S01]  /*ca50*/  MOV R4, R13 ;  /* 0x0000000d00047202 */ /* 0x000fe20000000f00 */
[----:B------:R-:W-:Y:S06]  /*ca60*/  @P1 BRA `(.L_x_2463) ;  /* 0xfffffffc00a01947 */ /* 0x000fec000383ffff */
.L_x_2460:
[----:B------:R-:W4:Y:S02]  /*ca70*/  LDCU UR4, c[0x0][0x3a8] ;  /* 0x00007500ff0477ac */ /* 0x000f240008000800 */
[----:B----4-:R-:W-:-:S09]  /*ca80*/  UISETP.NE.AND UP0, UPT, UR4, URZ, UPT ;  /* 0x000000ff0400728c */ /* 0x010fd2000bf05270 */
[----:B------:R-:W-:Y:S05]  /*ca90*/  BRA.U !UP0, `(.L_x_2464) ;  /* 0x0000000108f87547 */ /* 0x000fea000b800000 */
[----:B------:R-:W4:Y:S02]  /*caa0*/  LDC R12, c[0x0][0x360] ;  /* 0x0000d800ff0c7b82 */ /* 0x000f240000000800 */
[----:B----4-:R-:W-:Y:S01]  /*cab0*/  ISETP.GE.U32.AND P0, PT, R12, 0x21, PT ;  /* 0x000000210c00780c */ /* 0x010fe20003f06070 */
[----:B--23--:R-:W-:-:S12]  /*cac0*/  IMAD.MOV.U32 R0, RZ, RZ, R12 ;  /* 0x000000ffff007224 */ /* 0x00cfd800078e000c */
[----:B------:R-:W-:Y:S05]  /*cad0*/  @!P0 BRA `(.L_x_2465) ;  /* 0x0000000000888947 */ /* 0x000fea0003800000 */
[----:B------:R-:W2:Y:S01]  /*cae0*/  S2UR UR5, SR_CgaCtaId ;  /* 0x00000000000579c3 */ /* 0x000ea20000008800 */
[----:B------:R-:W-:Y:S01]  /*caf0*/  UMOV UR4, 0x400 ;  /* 0x0000040000047882 */ /* 0x000fe20000000000 */
[----:B------:R-:W-:Y:S01]  /*cb00*/  IMAD R0, R16, R12, R17 ;  /* 0x0000000c10007224 */ /* 0x000fe200078e0211 */
[----:B------:R-:W-:Y:S01]  /*cb10*/  UIADD3 UR4, UPT, UPT, UR4, 0x10, URZ ;  /* 0x0000001004047890 */ /* 0x000fe2000fffe0ff */
[----:B------:R-:W-:-:S03]  /*cb20*/  ISETP.GE.U32.AND P0, PT, R12, 0x40, PT ;  /* 0x000000400c00780c */ /* 0x000fc60003f06070 */
[----:B--2---:R-:W-:-:S06]  /*cb30*/  ULEA UR4, UR5, UR4, 0x18 ;  /* 0x0000000405047291 */ /* 0x004fcc000f8ec0ff */
[----:B------:R-:W-:Y:S01]  /*cb40*/  LEA R3, R0, UR4, 0x4 ;  /* 0x0000000400037c11 */ /* 0x000fe2000f8e20ff */
[----:B------:R-:W-:-:S04]  /*cb50*/  HFMA2 R0, -RZ, RZ, 0, 1.9073486328125e-06 ;  /* 0x00000020ff007431 */ /* 0x000fc800000001ff */
[----:B------:R2:W-:Y:S01]  /*cb60*/  STS.128 [R3], R40 ;  /* 0x0000002803007388 */ /* 0x0005e20000000c00 */
[----:B------:R-:W-:Y:S05]  /*cb70*/  @!P0 BRA `(.L_x_2465) ;  /* 0x0000000000608947 */ /* 0x000fea0003800000 */
[----:B------:R-:W-:-:S07]  /*cb80*/  MOV R4, R12 ;  /* 0x0000000c00047202 */ /* 0x000fce0000000f00 */
.L_x_2468:
        /* <DEDUP_REMOVED lines=9> */
[----:B------:R-:W-:-:S06]  /*cc20*/  LEA R4, R14, R3, 0x4 ;  /* 0x000000030e047211 */ /* 0x000fcc00078e20ff */
[----:B------:R-:W3:Y:S02]  /*cc30*/  LDS.128 R4, [R4] ;  /* 0x0000000004047984 */ /* 0x000ee40000000c00 */
[----:B---3--:R-:W-:Y:S01]  /*cc40*/  FMUL.FTZ R8, R40, R5 ;  /* 0x0000000528087220 */ /* 0x008fe20000410000 */
[----:B------:R-:W-:Y:S01]  /*cc50*/  FMUL.FTZ R10, R42, R7 ;  /* 0x000000072a0a7220 */ /* 0x000fe20000410000 */
[----:B------:R-:W-:Y:S01]  /*cc60*/  FMUL.FTZ R5, R41, R5 ;  /* 0x0000000529057220 */ /* 0x000fe20000410000 */
[----:B------:R-:W-:Y:S01]  /*cc70*/  FMUL.FTZ R7, R43, R7 ;  /* 0x000000072b077220 */ /* 0x000fe20000410000 */
[----:B--2---:R-:W-:Y:S01]  /*cc80*/  FFMA.FTZ R41, R41, R4, R8 ;  /* 0x0000000429297223 */ /* 0x004fe20000010008 */
[----:B------:R-:W-:Y:S01]  /*cc90*/  FFMA.FTZ R43, R43, R6, R10 ;  /* 0x000000062b2b7223 */ /* 0x000fe2000001000a */
[----:B------:R-:W-:Y:S01]  /*cca0*/  FFMA.FTZ R40, R40, R4, -R5 ;  /* 0x0000000428287223 */ /* 0x000fe20000010805 */
[----:B------:R-:W-:-:S05]  /*ccb0*/  FFMA.FTZ R42, R42, R6, -R7 ;  /* 0x000000062a2a7223 */ /* 0x000fca0000010807 */
[----:B------:R3:W-:Y:S02]  /*ccc0*/  STS.128 [R3], R40 ;  /* 0x0000002803007388 */ /* 0x0007e40000000c00 */
.L_x_2467:
[----:B------:R-:W-:Y:S05]  /*ccd0*/  BSYNC.RECONVERGENT B0 ;  /* 0x0000000000007941 */ /* 0x000fea0003800200 */
.L_x_2466:
[----:B------:R-:W-:Y:S01]  /*cce0*/  MOV R4, R14 ;  /* 0x0000000e00047202 */ /* 0x000fe20000000f00 */
[----:B------:R-:W-:Y:S06]  /*ccf0*/  @P1 BRA `(.L_x_2468) ;  /* 0xfffffffc00a41947 */ /* 0x000fec000383ffff */
.L_x_2465:
[----:B------:R-:W-:Y:S01]  /*cd00*/  ISETP.GE.U32.AND P0, PT, R0, 0x2, PT ;  /* 0x000000020000780c */ /* 0x000fe20003f06070 */
[----:B------:R-:W-:Y:S05]  /*cd10*/  WARPSYNC.ALL ;  /* 0x0000000000007948 */ /* 0x000fea0003800000 */
[----:B------:R-:W-:Y:S07]  /*cd20*/  BAR.SYNC.DEFER_BLOCKING 0x0 ;  /* 0x0000000000007b1d */ /* 0x000fee0000010000 */
[----:B------:R-:W-:Y:S05]  /*cd30*/  @!P0 BRA `(.L_x_2464) ;  /* 0x0000000000508947 */ /* 0x000fea0003800000 */
[----:B------:R-:W-:-:S07]  /*cd40*/  IMAD.MOV.U32 R4, RZ, RZ, 0x1 ;  /* 0x00000001ff047424 */ /* 0x000fce00078e00ff */
.L_x_2469:
[----:B------:R-:W4:Y:S04]  /*cd50*/  SHFL.DOWN PT, R5, R41, R4, 0x1f ;  /* 0x08001f0429057589 */ /* 0x000f2800000e0000 */
[----:B------:R-:W5:Y:S04]  /*cd60*/  SHFL.DOWN PT, R9, R43, R4, 0x1f ;  /* 0x08001f042b097589 */ /* 0x000f6800000e0000 */
[----:B--23--:R-:W2:Y:S04]  /*cd70*/  SHFL.DOWN PT, R3, R40, R4, 0x1f ;  /* 0x08001f0428037589 */ /* 0x00cea800000e0000 */
[----:B------:R3:W0:Y:S02]  /*cd80*/  SHFL.DOWN PT, R7, R42, R4, 0x1f ;  /* 0x08001f042a077589 */ /* 0x00062400000e0000 */
[----:B---3--:R-:W-:Y:S01]  /*cd90*/  SHF.L.U32 R4, R4, 0x1, RZ ;  /* 0x0000000104047819 */ /* 0x008fe200000006ff */
[----:B----4-:R-:W-:-:S03]  /*cda0*/  FMUL.FTZ R6, R5, R41 ;  /* 0x0000002905067220 */ /* 0x010fc60000410000 */
[----:B------:R-:W-:Y:S01]  /*cdb0*/  ISETP.GE.AND P0, PT, R4, R0, PT ;  /* 0x000000000400720c */ /* 0x000fe20003f06270 */
[----:B-----5:R-:W-:Y:S01]  /*cdc0*/  FMUL.FTZ R10, R9, R43 ;  /* 0x0000002b090a7220 */ /* 0x020fe20000410000 */
[C---:B--2---:R-:W-:Y:S01]  /*cdd0*/  FMUL.FTZ R8, R3.reuse, R41 ;  /* 0x0000002903087220 */ /* 0x044fe20000410000 */
[----:B------:R-:W-:Y:S01]  /*cde0*/  FFMA.FTZ R6, R3, R40, -R6 ;  /* 0x0000002803067223 */ /* 0x000fe20000010806 */
[C---:B0-----:R-:W-:Y:S01]  /*cdf0*/  FMUL.FTZ R12, R7.reuse, R43 ;  /* 0x0000002b070c7220 */ /* 0x041fe20000410000 */
[----:B------:R-:W-:Y:S01]  /*ce00*/  FFMA.FTZ R10, R7, R42, -R10 ;  /* 0x0000002a070a7223 */ /* 0x000fe2000001080a */
[----:B------:R-:W-:Y:S02]  /*ce10*/  FFMA.FTZ R41, R5, R40, R8 ;  /* 0x0000002805297223 */ /* 0x000fe40000010008 */
[----:B------:R-:W-:Y:S01]  /*ce20*/  MOV R40, R6 ;  /* 0x0000000600287202 */ /* 0x000fe20000000f00 */
[----:B------:R-:W-:Y:S01]  /*ce30*/  FFMA.FTZ R43, R9, R42, R12 ;  /* 0x0000002a092b7223 */ /* 0x000fe2000001000c */
[----:B------:R-:W-:-:S03]  /*ce40*/  MOV R42, R10 ;  /* 0x0000000a002a7202 */ /* 0x000fc60000000f00 */
[----:B------:R-:W-:Y:S05]  /*ce50*/  @!P0 BRA `(.L_x_2469) ;  /* 0xfffffffc00bc8947 */ /* 0x000fea000383ffff */
[----:B------:R-:W-:Y:S02]  /*ce60*/  MOV R40, R6 ;  /* 0x0000000600287202 */ /* 0x000fe40000000f00 */
[----:B------:R-:W-:-:S07]  /*ce70*/  MOV R42, R10 ;  /* 0x0000000a002a7202 */ /* 0x000fce0000000f00 */
.L_x_2464:
[----:B------:R-:W4:Y:S01]  /*ce80*/  LDCU UR6, c[0x0][0x564] ;  /* 0x0000ac80ff0677ac */ /* 0x000f220008000800 */
[----:B-1----:R-:W-:Y:S01]  /*ce90*/  IMAD.MOV.U32 R19, RZ, RZ, RZ ;  /* 0x000000ffff137224 */ /* 0x002fe200078e00ff */
[----:B----4-:R-:W-:-:S04]  /*cea0*/  UIADD3 UR5, UPT, UPT, UR6, -0x1, URZ ;  /* 0xffffffff06057890 */ /* 0x010fc8000fffe0ff */
[----:B------:R-:W-:-:S04]  /*ceb0*/  UISETP.LT.U32.AND UP0, UPT, UR5, 0x18, UPT ;  /* 0x000000180500788c */ /* 0x000fc8000bf01070 */
[----:B------:R-:W-:Y:S02]  /*cec0*/  USEL UR4, UR5, 0x18, UP0 ;  /* 0x0000001805047887 */ /* 0x000fe40008000000 */
[----:B------:R-:W-:Y:S02]  /*ced0*/  UISETP.NE.AND UP0, UPT, UR6, URZ, UPT ;  /* 0x000000ff0600728c */ /* 0x000fe4000bf05270 */
[----:B------:R-:W-:-:S07]  /*cee0*/  UIADD3 UR4, UPT, UPT, UR4, 0x1, URZ ;  /* 0x0000000104047890 */ /* 0x000fce000fffe0ff */
[----:B------:R-:W-:Y:S05]  /*cef0*/  BRA.U !UP0, `(.L_x_2470) ;  /* 0x0000001108487547 */ /* 0x000fea000b800000 */
[----:B------:R-:W1:Y:S01]  /*cf00*/  LDCU.64 UR8, c[0x0][0x568] ;  /* 0x0000ad00ff0877ac */ /* 0x000e620008000a00 */
[----:B------:R-:W-:Y:S01]  /*cf10*/  HFMA2 R4, -RZ, RZ, 0, 0 ;  /* 0x00000000ff047431 */ /* 0x000fe200000001ff */
[----:B------:R-:W-:Y:S01]  /*cf20*/  MOV R5, R23 ;  /* 0x0000001700057202 */ /* 0x000fe20000000f00 */
[----:B------:R-:W4:Y:S01]  /*cf30*/  LDCU UR7, c[0x0][0x570] ;  /* 0x0000ae00ff0777ac */ /* 0x000f220008000800 */
[----:B------:R-:W5:Y:S01]  /*cf40*/  LDCU UR6, c[0x0][0x694] ;  /* 0x0000d280ff0677ac */ /* 0x000f620008000800 */
[----:B------:R-:W-:Y:S01]  /*cf50*/  UISETP.NE.AND UP1, UPT, UR5, URZ, UPT ;  /* 0x000000ff0500728c */ /* 0x000fe2000bf25270 */
[----:B-1----:R-:W-:-:S05]  /*cf60*/  IMAD.HI.U32 R4, R23, UR9, R4 ;  /* 0x0000000917047c27 */ /* 0x002fca000f8e0004 */
[----:B----4-:R-:W-:-:S04]  /*cf70*/  SHF.R.U32.HI R5, RZ, UR7, R4 ;  /* 0x00000007ff057c19 */ /* 0x010fc80008011604 */
[----:B--23--:R-:W-:-:S05]  /*cf80*/  IADD3 R3, PT, PT, -R5, RZ, RZ ;  /* 0x000000ff05037210 */ /* 0x00cfca0007ffe1ff */
[----:B------:R-:W-:-:S04]  /*cf90*/  IMAD R3, R3, UR8, R23 ;  /* 0x0000000803037c24 */ /* 0x000fc8000f8e0217 */
[----:B-----5:R-:W-:Y:S01]  /*cfa0*/  IMAD R19, R3, UR6, RZ ;  /* 0x0000000603137c24 */ /* 0x020fe2000f8e02ff */
        /* <DEDUP_REMOVED lines=263> */
.L_x_2470:
[----:B------:R-:W-:Y:S01]  /*e020*/  MOV R18, RZ ;  /* 0x000000ff00127202 */ /* 0x000fe20000000f00 */
[----:B------:R-:W-:Y:S06]  /*e030*/  BRA.U !UP0, `(.L_x_2471) ;  /* 0x0000001108487547 */ /* 0x000fec000b800000 */
[----:B------:R-:W1:Y:S01]  /*e040*/  LDCU.64 UR8, c[0x0][0x568] ;  /* 0x0000ad00ff0877ac */ /* 0x000e620008000a00 */
[----:B------:R-:W-:Y:S01]  /*e050*/  IADD3 R5, PT, PT, R23, 0x1, RZ ;  /* 0x0000000117057810 */ /* 0x000fe20007ffe0ff */
[----:B------:R-:W-:Y:S01]  /*e060*/  IMAD.MOV.U32 R4, RZ, RZ, RZ ;  /* 0x000000ffff047224 */ /* 0x000fe200078e00ff */
[----:B------:R-:W4:Y:S01]  /*e070*/  LDCU UR6, c[0x0][0x570] ;  /* 0x0000ae00ff0677ac */ /* 0x000f220008000800 */
[----:B------:R-:W5:Y:S01]  /*e080*/  LDCU UR7, c[0x0][0x694] ;  /* 0x0000d280ff0777ac */ /* 0x000f620008000800 */
[----:B------:R-:W-:Y:S01]  /*e090*/  UISETP.NE.AND UP1, UPT, UR5, URZ, UPT ;  /* 0x000000ff0500728c */ /* 0x000fe2000bf25270 */
[----:B-1----:R-:W-:-:S05]  /*e0a0*/  IMAD.HI.U32 R6, R5, UR9, R4 ;  /* 0x0000000905067c27 */ /* 0x002fca000f8e0004 */
[----:B----4-:R-:W-:-:S04]  /*e0b0*/  SHF.R.U32.HI R7, RZ, UR6, R6 ;  /* 0x00000006ff077c19 */ /* 0x010fc80008011606 */
[----:B------:R-:W-:-:S05]  /*e0c0*/  IADD3 R4, PT, PT, -R7, RZ, RZ ;  /* 0x000000ff07047210 */ /* 0x000fca0007ffe1ff */
[----:B------:R-:W-:-:S04]  /*e0d0*/  IMAD R4, R4, UR8, R5 ;  /* 0x0000000804047c24 */ /* 0x000fc8000f8e0205 */
[----:B-----5:R-:W-:Y:S01]  /*e0e0*/  IMAD R18, R4, UR7, RZ ;  /* 0x0000000704127c24 */ /* 0x020fe2000f8e02ff */
[----:B------:R-:W-:Y:S06]  /*e0f0*/  BRA.U !UP1, `(.L_x_2471) ;  /* 0x0000001109187547 */ /* 0x000fec000b800000 */
[----:B------:R-:W1:Y:S01]  /*e100*/  LDCU.64 UR6, c[0x0][0x578] ;  /* 0x0000af00ff0677ac */ /* 0x000e620008000a00 */
[----:B------:R-:W-:Y:S01]  /*e110*/  HFMA2 R6, -RZ, RZ, 0, 0 ;  /* 0x00000000ff067431 */ /* 0x000fe200000001ff */
[----:B------:R-:W4:Y:S01]  /*e120*/  LDCU UR8, c[0x0][0x574] ;  /* 0x0000ae80ff0877ac */ /* 0x000f220008000800 */
[----:B------:R-:W5:Y:S01]  /*e130*/  LDCU UR9, c[0x0][0x69c] ;  /* 0x0000d380ff0977ac */ /* 0x000f620008000800 */
[----:B------:R-:W-:Y:S02]  /*e140*/  UISETP.NE.AND UP1, UPT, UR4, 0x2, UPT ;  /* 0x000000020400788c */ /* 0x000fe4000bf25270 */
[----:B-1----:R-:W-:-:S05]  /*e150*/  IMAD.HI.U32 R4, R7, UR6, R6 ;  /* 0x0000000607047c27 */ /* 0x002fca000f8e0006 */
[----:B------:R-:W-:-:S04]  /*e160*/  SHF.R.U32.HI R5, RZ, UR7, R4 ;  /* 0x00000007ff057c19 */ /* 0x000fc80008011604 */
[----:B--23--:R-:W-:-:S05]  /*e170*/  IADD3 R3, PT, PT, -R5, RZ, RZ ;  /* 0x000000ff05037210 */ /* 0x00cfca0007ffe1ff */
[----:B----4-:R-:W-:-:S04]  /*e180*/  IMAD R7, R3, UR8, R7 ;  /* 0x0000000803077c24 */ /* 0x010fc8000f8e0207 */
[----:B-----5:R-:W-:Y:S01]  /*e190*/  IMAD R18, R7, UR9, R18 ;  /* 0x0000000907127c24 */ /* 0x020fe2000f8e0212 */
        /* <DEDUP_REMOVED lines=246> */
[----:B------:R-:W3:Y:S02]  /*f100*/  LDCU UR7, c[0x0][0x754] ;  /* 0x0000ea80ff0777ac */ /* 0x000ee40008000800 */
[----:B-1----:R-:W-:-:S05]  /*f110*/  IMAD.HI.U32 R0, R5, UR9, R4 ;  /* 0x0000000905007c27 */ /* 0x002fca000f8e0004 */
[----:B--2---:R-:W-:-:S04]  /*f120*/  SHF.R.U32.HI R0, RZ, UR6, R0 ;  /* 0x00000006ff007c19 */ /* 0x004fc80008011600 */
[----:B------:R-:W-:-:S05]  /*f130*/  IADD3 R3, PT, PT, -R0, RZ, RZ ;  /* 0x000000ff00037210 */ /* 0x000fca0007ffe1ff */
[----:B------:R-:W-:-:S04]  /*f140*/  IMAD R5, R3, UR8, R5 ;  /* 0x0000000803057c24 */ /* 0x000fc8000f8e0205 */
[----:B---3--:R-:W-:-:S07]  /*f150*/  IMAD R18, R5, UR7, R18 ;  /* 0x0000000705127c24 */ /* 0x008fce000f8e0212 */
.L_x_2471:
[----:B------:R-:W1:Y:S01]  /*f160*/  LDC.64 R6, c[0x0][0x778] ;  /* 0x0001de00ff067b82 */ /* 0x000e620000000a00 */
[----:B------:R-:W4:Y:S02]  /*f170*/  LDCU UR6, c[0x0][0x3b0] ;  /* 0x00007600ff0677ac */ /* 0x000f240008000800 */
[----:B----4-:R-:W-:Y:S01]  /*f180*/  UISETP.NE.AND UP1, UPT, UR6, URZ, UPT ;  /* 0x000000ff0600728c */ /* 0x010fe2000bf25270 */
[----:B-1----:R-:W-:Y:S02]  /*f190*/  ISETP.NE.U32.AND P0, PT, R6, RZ, PT ;  /* 0x000000ff0600720c */ /* 0x002fe40003f05070 */
[----:B------:R-:W-:Y:S02]  /*f1a0*/  IADD3 R4, P1, PT, R19, R6, RZ ;  /* 0x0000000613047210 */ /* 0x000fe40007f3e0ff */
[----:B------:R-:W-:Y:S02]  /*f1b0*/  ISETP.NE.AND.EX P0, PT, R7, RZ, PT, P0 ;  /* 0x000000ff0700720c */ /* 0x000fe40003f05300 */
[----:B--23--:R-:W-:-:S02]  /*f1c0*/  IADD3.X R0, PT, PT, RZ, R7, RZ, P1, !PT ;  /* 0x00000007ff007210 */ /* 0x00cfc40000ffe4ff */
[----:B------:R-:W-:Y:S02]  /*f1d0*/  SEL R4, R4, RZ, P0 ;  /* 0x000000ff04047207 */ /* 0x000fe40000000000 */
[----:B------:R-:W-:Y:S01]  /*f1e0*/  SEL R5, R0, RZ, P0 ;  /* 0x000000ff00057207 */ /* 0x000fe20000000000 */
[----:B------:R-:W-:Y:S06]  /*f1f0*/  BRA.U !UP1, `(.L_x_2472) ;  /* 0x0000003909c07547 */ /* 0x000fec000b800000 */
[----:B------:R-:W1:Y:S01]  /*f200*/  LDCU UR6, c[0x0][0x3b4] ;  /* 0x00007680ff0677ac */ /* 0x000e620008000800 */
[----:B------:R-:W-:Y:S01]  /*f210*/  MOV R19, RZ ;  /* 0x000000ff00137202 */ /* 0x000fe20000000f00 */
[----:B------:R-:W2:Y:S01]  /*f220*/  LDCU UR7, c[0x0][0x3b8] ;  /* 0x00007700ff0777ac */ /* 0x000ea20008000800 */
[----:B------:R-:W3:Y:S01]  /*f230*/  LDCU UR8, c[0x0][0x3a0] ;  /* 0x00007400ff0877ac */ /* 0x000ee20008000800 */
[----:B-1----:R-:W-:-:S04]  /*f240*/  IMAD R3, R17, UR6, RZ ;  /* 0x0000000611037c24 */ /* 0x002fc8000f8e02ff */
[----:B--2---:R-:W-:-:S04]  /*f250*/  IMAD R3, R16, UR7, R3 ;  /* 0x0000000710037c24 */ /* 0x004fc8000f8e0203 */
[----:B---3--:R-:W-:-:S05]  /*f260*/  IMAD R3, R2, UR8, R3 ;  /* 0x0000000802037c24 */ /* 0x008fca000f8e0203 */
[----:B------:R-:W-:Y:S01]  /*f270*/  SHF.L.U32 R7, R3, 0x1, RZ ;  /* 0x0000000103077819 */ /* 0x000fe200000006ff */
[----:B------:R-:W-:Y:S06]  /*f280*/  BRA.U !UP0, `(.L_x_2473) ;  /* 0x0000001108447547 */ /* 0x000fec000b800000 */
[----:B------:R-:W1:Y:S01]  /*f290*/  LDCU.64 UR8, c[0x0][0x568] ;  /* 0x0000ad00ff0877ac */ /* 0x000e620008000a00 */
[----:B------:R-:W-:Y:S01]  /*f2a0*/  HFMA2 R6, -RZ, RZ, 0, 0 ;  /* 0x00000000ff067431 */ /* 0x000fe200000001ff */
[----:B------:R-:W2:Y:S01]  /*f2b0*/  LDCU UR6, c[0x0][0x570] ;  /* 0x0000ae00ff0677ac */ /* 0x000ea20008000800 */
[----:B------:R-:W3:Y:S01]  /*f2c0*/  LDCU UR7, c[0x0][0x694] ;  /* 0x0000d280ff0777ac */ /* 0x000ee20008000800 */
[----:B------:R-:W-:Y:S02]  /*f2d0*/  UISETP.NE.AND UP1, UPT, UR5, URZ, UPT ;  /* 0x000000ff0500728c */ /* 0x000fe4000bf25270 */
[----:B-1----:R-:W-:-:S05]  /*f2e0*/  IMAD.HI.U32 R8, R7, UR9, R6 ;  /* 0x0000000907087c27 */ /* 0x002fca000f8e0006 */
[----:B--2---:R-:W-:-:S05]  /*f2f0*/  SHF.R.U32.HI R9, RZ, UR6, R8 ;  /* 0x00000006ff097c19 */ /* 0x004fca0008011608 */
[----:B------:R-:W-:-:S04]  /*f300*/  IMAD.MOV R3, RZ, RZ, -R9 ;  /* 0x000000ffff037224 */ /* 0x000fc800078e0a09 */
[----:B------:R-:W-:-:S04]  /*f310*/  IMAD R3, R3, UR8, R7 ;  /* 0x0000000803037c24 */ /* 0x000fc8000f8e0207 */
        /* <DEDUP_REMOVED lines=258> */
[----:B------:R-:W3:Y:S03]  /*10340*/  LDCU UR7, c[0x0][0x754] ;  /* 0x0000ea80ff0777ac */ /* 0x000ee60008000800 */
[----:B-1----:R-:W-:-:S05]  /*10350*/  IMAD.HI.U32 R0, R11, UR9, R10 ;  /* 0x000000090b007c27 */ /* 0x002fca000f8e000a */
[----:B--2---:R-:W-:-:S05]  /*10360*/  SHF.R.U32.HI R0, RZ, UR6, R0 ;  /* 0x00000006ff007c19 */ /* 0x004fca0008011600 */
[----:B------:R-:W-:-:S04]  /*10370*/  IMAD.MOV R3, RZ, RZ, -R0 ;  /* 0x000000ffff037224 */ /* 0x000fc800078e0a00 */
[----:B------:R-:W-:-:S04]  /*10380*/  IMAD R10, R3, UR8, R11 ;  /* 0x00000008030a7c24 */ /* 0x000fc8000f8e020b */
[----:B---3--:R-:W-:-:S07]  /*10390*/  IMAD R19, R10, UR7, R19 ;  /* 0x000000070a137c24 */ /* 0x008fce000f8e0213 */
.L_x_2473:
        /* <DEDUP_REMOVED lines=9> */
[----:B--2---:R-:W-:-:S04]  /*10430*/  SHF.R.U32.HI R11, RZ, UR6, R10 ;  /* 0x00000006ff0b7c19 */ /* 0x004fc8000801160a */
[----:B------:R-:W-:-:S05]  /*10440*/  IADD3 R3, PT, PT, -R11, RZ, RZ ;  /* 0x000000ff0b037210 */ /* 0x000fca0007ffe1ff */
[----:B------:R-:W-:-:S04]  /*10450*/  IMAD R3, R3, UR8, R9 ;  /* 0x0000000803037c24 */ /* 0x000fc8000f8e0209 */
        /* <DEDUP_REMOVED lines=264> */
.L_x_2474:
[----:B------:R-:W1:Y:S01]  /*114e0*/  LDCU UR4, c[0x0][0x398] ;  /* 0x00007300ff0477ac */ /* 0x000e620008000800 */
[----:B------:R-:W-:Y:S01]  /*114f0*/  BSSY.RECONVERGENT B0, `(.L_x_2475) ;  /* 0x0000017000007945 */ /* 0x000fe20003800200 */
[----:B------:R-:W-:Y:S02]  /*11500*/  LOP3.LUT P3, RZ, R17, R16, RZ, 0xfc, !PT ;  /* 0x0000001011ff7212 */ /* 0x000fe4000786fcff */
[----:B------:R-:W-:Y:S02]  /*11510*/  PLOP3.LUT P0, PT, PT, PT, PT, 0x8, 0x80 ;  /* 0x000000000080781c */ /* 0x000fe40003f0e170 */
[----:B-1----:R-:W-:-:S13]  /*11520*/  ISETP.GE.AND P1, PT, R7, UR4, PT ;  /* 0x0000000407007c0c */ /* 0x002fda000bf26270 */
[----:B------:R-:W-:Y:S05]  /*11530*/  @P1 BRA `(.L_x_2476) ;  /* 0x0000000000481947 */ /* 0x000fea0003800000 */
[----:B------:R-:W1:Y:S02]  /*11540*/  LDC.64 R8, c[0x0][0x3a8] ;  /* 0x0000ea00ff087b82 */ /* 0x000e640000000a00 */
[----:B-1----:R-:W-:Y:S02]  /*11550*/  ISETP.NE.AND P2, PT, R8, RZ, PT ;  /* 0x000000ff0800720c */ /* 0x002fe40003f45270 */
[----:B------:R-:W-:Y:S02]  /*11560*/  ISETP.NE.AND P1, PT, R9, RZ, PT ;  /* 0x000000ff0900720c */ /* 0x000fe40003f25270 */
[----:B------:R-:W-:Y:S02]  /*11570*/  ISETP.NE.AND P2, PT, R17, RZ, P2 ;  /* 0x000000ff1100720c */ /* 0x000fe40001745270 */
[----:B------:R-:W-:-:S04]  /*11580*/  ISETP.NE.AND P1, PT, R16, RZ, P1 ;  /* 0x000000ff1000720c */ /* 0x000fc80000f25270 */
[----:B------:R-:W-:-:S13]  /*11590*/  PLOP3.LUT P2, PT, P2, P1, PT, 0xf8, 0x8f ;  /* 0x00000000008f781c */ /* 0x000fda0001743f70 */
[----:B------:R-:W-:Y:S05]  /*115a0*/  @P2 BRA `(.L_x_2476) ;  /* 0x00000000002c2947 */ /* 0x000fea0003800000 */
[----:B------:R-:W1:Y:S01]  /*115b0*/  S2R R3, SR_CTAID.Y ;  /* 0x0000000000037919 */ /* 0x000e620000002600 */
        /* <DEDUP_REMOVED lines=8> */
[----:B------:R1:W-:Y:S04]  /*11640*/  STG.E.64 desc[UR36][R6.64], R40 ;  /* 0x0000002806007986 */ /* 0x0003e8000c101b24 */
[----:B------:R1:W-:Y:S02]  /*11650*/  STG.E.64 desc[UR36][R6.64+0x8], R42 ;  /* 0x0000082a06007986 */ /* 0x0003e4000c101b24 */
.L_x_2476:
[----:B------:R-:W-:Y:S05]  /*11660*/  BSYNC.RECONVERGENT B0 ;  /* 0x0000000000007941 */ /* 0x000fea0003800200 */
.L_x_2475:
        /* <DEDUP_REMOVED lines=35> */
.L_x_2478:
[----:B------:R-:W-:Y:S05]  /*118a0*/  BSYNC.RECONVERGENT B0 ;  /* 0x0000000000007941 */ /* 0x000fea0003800200 */
.L_x_2477:
        /* <DEDUP_REMOVED lines=18> */
[----:B------:R-:W3:Y:S01]  /*119d0*/  LDCU.64 UR10, c[0x0][0x388] ;  /* 0x00007100ff0a77ac */ /* 0x000ee20008000a00 */
[----:B--2---:R-:W-:Y:S01]  /*119e0*/  UISETP.NE.AND UP0, UPT, UR5, URZ, UPT ;  /* 0x000000ff0500728c */ /* 0x004fe2000bf05270 */
[----:B---3--:R-:W-:Y:S01]  /*119f0*/  IMAD.U32 R24, RZ, RZ, UR10 ;  /* 0x0000000aff187e24 */ /* 0x008fe2000f8e00ff */
[----:B------:R-:W-:-:S07]  /*11a00*/  MOV R25, UR11 ;  /* 0x0000000b00197c02 */ /* 0x000fce0008000f00 */
[----:B------:R-:W-:Y:S05]  /*11a10*/  BRA.U !UP0, `(.L_x_2480) ;  /* 0x00000001088c7547 */ /* 0x000fea000b800000 */
[----:B------:R-:W2:Y:S01]  /*11a20*/  LDCU UR5, c[0x0][0x360] ;  /* 0x00006c00ff0577ac */ /* 0x000ea20008000800 */
[----:B------:R-:W-:Y:S02]  /*11a30*/  MOV R26, UR10 ;  /* 0x0000000a001a7c02 */ /* 0x000fe40008000f00 */
[----:B------:R-:W-:Y:S01]  /*11a40*/  MOV R27, UR11 ;  /* 0x0000000b001b7c02 */ /* 0x000fe20008000f00 */
[----:B------:R-:W3:Y:S01]  /*11a50*/  LDCU UR8, c[0x0][0x3a4] ;  /* 0x00007480ff0877ac */ /* 0x000ee20008000800 */
[----:B--2---:R-:W-:-:S05]  /*11a60*/  IMAD R0, R16, UR5, R17 ;  /* 0x0000000510007c24 */ /* 0x004fca000f8e0211 */
[----:B---3--:R-:W-:-:S13]  /*11a70*/  ISETP.GE.U32.AND P1, PT, R0, UR8, PT ;  /* 0x0000000800007c0c */ /* 0x008fda000bf26070 */
[----:B------:R-:W-:Y:S05]  /*11a80*/  @P1 BRA `(.L_x_2481) ;  /* 0x0000000000f81947 */ /* 0x000fea0003800000 */
[----:B------:R-:W2:Y:S01]  /*11a90*/  LDCU UR7, c[0x0][0x374] ;  /* 0x00006e80ff0777ac */ /* 0x000ea20008000800 */
[----:B------:R-:W3:Y:S01]  /*11aa0*/  LDC R11, c[0x0][0x364] ;  /* 0x0000d900ff0b7b82 */ /* 0x000ee20000000800 */
[----:B------:R-:W-:Y:S01]  /*11ab0*/  BSSY.RECONVERGENT B1, `(.L_x_2482) ;  /* 0x0000016000017945 */ /* 0x000fe20003800200 */
[----:B------:R-:W-:Y:S01]  /*11ac0*/  MOV R8, UR10 ;  /* 0x0000000a00087c02 */ /* 0x000fe20008000f00 */
[----:B------:R-:W-:Y:S01]  /*11ad0*/  IMAD.U32 R27, RZ, RZ, UR11 ;  /* 0x0000000bff1b7e24 */ /* 0x000fe2000f8e00ff */
[----:B------:R-:W-:-:S04]  /*11ae0*/  MOV R10, UR10 ;  /* 0x0000000a000a7c02 */ /* 0x000fc80008000f00 */
[----:B-1----:R-:W1:Y:S01]  /*11af0*/  LDC.64 R6, c[0x0][0x780] ;  /* 0x0001e000ff067b82 */ /* 0x002e620000000a00 */
[----:B--2---:R-:W-:Y:S02]  /*11b00*/  IMAD R9, R2, UR7, RZ ;  /* 0x0000000702097c24 */ /* 0x004fe4000f8e02ff */
[----:B---3--:R-:W-:-:S07]  /*11b10*/  IMAD R11, R11, UR5, RZ ;  /* 0x000000050b0b7c24 */ /* 0x008fce000f8e02ff */
.L_x_2483:
[----:B------:R-:W-:-:S05]  /*11b20*/  IADD3 R3, PT, PT, R9, R0, RZ ;  /* 0x0000000009037210 */ /* 0x000fca0007ffe0ff */
[----:B-1----:R-:W-:-:S05]  /*11b30*/  IMAD.WIDE.U32 R2, R3, 0x10, R6 ;  /* 0x0000001003027825 */ /* 0x002fca00078e0006 */
[----:B------:R-:W2:Y:S04]  /*11b40*/  LDG.E.64 R12, desc[UR36][R2.64] ;  /* 0x00000024020c7981 */ /* 0x000ea8000c1e1b00 */
[----:B------:R-:W3:Y:S01]  /*11b50*/  LDG.E.64 R14, desc[UR36][R2.64+0x8] ;  /* 0x00000824020e7981 */ /* 0x000ee2000c1e1b00 */
[----:B------:R-:W-:-:S04]  /*11b60*/  IADD3 R0, PT, PT, R11, R0, RZ ;  /* 0x000000000b007210 */ /* 0x000fc80007ffe0ff */
[----:B------:R-:W-:Y:S01]  /*11b70*/  ISETP.GE.U32.AND P1, PT, R0, UR8, PT ;  /* 0x0000000800007c0c */ /* 0x000fe2000bf26070 */
[C---:B--2---:R-:W-:Y:S01]  /*11b80*/  FMUL.FTZ R21, R13.reuse, R25 ;  /* 0x000000190d157220 */ /* 0x044fe20000410000 */
[----:B------:R-:W-:Y:S01]  /*11b90*/  FMUL.FTZ R13, R13, R8 ;  /* 0x000000080d0d7220 */ /* 0x000fe20000410000 */
[C---:B---3--:R-:W-:Y:S01]  /*11ba0*/  FMUL.FTZ R23, R15.reuse, R27 ;  /* 0x0000001b0f177220 */ /* 0x048fe20000410000 */
[----:B------:R-:W-:Y:S01]  /*11bb0*/  FMUL.FTZ R20, R15, R10 ;  /* 0x0000000a0f147220 */ /* 0x000fe20000410000 */
[C---:B------:R-:W-:Y:S01]  /*11bc0*/  FFMA.FTZ R8, R12.reuse, R8, -R21 ;  /* 0x000000080c087223 */ /* 0x040fe20000010815 */
[----:B------:R-:W-:Y:S01]  /*11bd0*/  FFMA.FTZ R25, R12, R25, R13 ;  /* 0x000000190c197223 */ /* 0x000fe2000001000d */
[C---:B------:R-:W-:Y:S01]  /*11be0*/  FFMA.FTZ R10, R14.reuse, R10, -R23 ;  /* 0x0000000a0e0a7223 */ /* 0x040fe20000010817 */
[----:B------:R-:W-:-:S05]  /*11bf0*/  FFMA.FTZ R27, R14, R27, R20 ;  /* 0x0000001b0e1b7223 */ /* 0x000fca0000010014 */
[----:B------:R-:W-:Y:S05]  /*11c00*/  @!P1 BRA `(.L_x_2483) ;  /* 0xfffffffc00c49947 */ /* 0x000fea000383ffff */
[----:B------:R-:W-:Y:S05]  /*11c10*/  BSYNC.RECONVERGENT B1 ;  /* 0x0000000000017941 */ /* 0x000fea0003800200 */
.L_x_2482:
[----:B------:R-:W-:Y:S02]  /*11c20*/  MOV R24, R8 ;  /* 0x0000000800187202 */ /* 0x000fe40000000f00 */
[----:B------:R-:W-:Y:S01]  /*11c30*/  MOV R26, R10 ;  /* 0x0000000a001a7202 */ /* 0x000fe20000000f00 */
[----:B------:R-:W-:Y:S06]  /*11c40*/  BRA `(.L_x_2481) ;  /* 0x0000000000887947 */ /* 0x000fec0003800000 */
.L_x_2480:
[----:B------:R-:W2:Y:S01]  /*11c50*/  LDCU UR7, c[0x0][0x3a4] ;  /* 0x00007480ff0777ac */ /* 0x000ea20008000800 */
[----:B------:R-:W-:Y:S01]  /*11c60*/  MOV R26, UR10 ;  /* 0x0000000a001a7c02 */ /* 0x000fe20008000f00 */
[----:B------:R-:W-:Y:S01]  /*11c70*/  IMAD.U32 R27, RZ, RZ, UR11 ;  /* 0x0000000bff1b7e24 */ /* 0x000fe2000f8e00ff */
[----:B--2---:R-:W-:-:S13]  /*11c80*/  ISETP.GE.U32.AND P1, PT, R16, UR7, PT ;  /* 0x0000000710007c0c */ /* 0x004fda000bf26070 */
[----:B------:R-:W-:Y:S05]  /*11c90*/  @P1 BRA `(.L_x_2481) ;  /* 0x0000000000741947 */ /* 0x000fea0003800000 */
[----:B------:R-:W2:Y:S01]  /*11ca0*/  LDCU UR5, c[0x0][0x374] ;  /* 0x00006e80ff0577ac */ /* 0x000ea20008000800 */
[----:B------:R-:W3:Y:S01]  /*11cb0*/  LDC R20, c[0x0][0x360] ;  /* 0x0000d800ff147b82 */ /* 0x000ee20000000800 */
[----:B------:R-:W-:Y:S01]  /*11cc0*/  BSSY.RECONVERGENT B1, `(.L_x_2484) ;  /* 0x0000018000017945 */ /* 0x000fe20003800200 */
[----:B------:R-:W-:Y:S02]  /*11cd0*/  MOV R8, UR10 ;  /* 0x0000000a00087c02 */ /* 0x000fe40008000f00 */
[----:B------:R-:W-:Y:S02]  /*11ce0*/  MOV R9, UR10 ;  /* 0x0000000a00097c02 */ /* 0x000fe40008000f00 */
[----:B------:R-:W-:Y:S02]  /*11cf0*/  MOV R11, R16 ;  /* 0x00000010000b7202 */ /* 0x000fe40000000f00 */
[----:B-1----:R-:W1:Y:S01]  /*11d00*/  LDC.64 R6, c[0x0][0x780] ;  /* 0x0001e000ff067b82 */ /* 0x002e620000000a00 */
[----:B------:R-:W-:-:S07]  /*11d10*/  MOV R27, UR11 ;  /* 0x0000000b001b7c02 */ /* 0x000fce0008000f00 */
[----:B------:R-:W4:Y:S01]  /*11d20*/  LDC R22, c[0x0][0x364] ;  /* 0x0000d900ff167b82 */ /* 0x000f220000000800 */
[----:B--2---:R-:W-:-:S07]  /*11d30*/  IMAD R0, R2, UR5, RZ ;  /* 0x0000000502007c24 */ /* 0x004fce000f8e02ff */
.L_x_2485:
[----:B------:R-:W-:-:S05]  /*11d40*/  IADD3 R2, PT, PT, R0, R11, RZ ;  /* 0x0000000b00027210 */ /* 0x000fca0007ffe0ff */
[----:B---3--:R-:W-:-:S04]  /*11d50*/  IMAD R3, R2, R20, R17 ;  /* 0x0000001402037224 */ /* 0x008fc800078e0211 */
[----:B-1----:R-:W-:-:S05]  /*11d60*/  IMAD.WIDE.U32 R2, R3, 0x10, R6 ;  /* 0x0000001003027825 */ /* 0x002fca00078e0006 */
[----:B------:R-:W2:Y:S04]  /*11d70*/  LDG.E.64 R12, desc[UR36][R2.64] ;  /* 0x00000024020c7981 */ /* 0x000ea8000c1e1b00 */
[----:B------:R-:W3:Y:S01]  /*11d80*/  LDG.E.64 R14, desc[UR36][R2.64+0x8] ;  /* 0x00000824020e7981 */ /* 0x000ee2000c1e1b00 */
[----:B----4-:R-:W-:-:S05]  /*11d90*/  IMAD.IADD R11, R22, 0x1, R11 ;  /* 0x00000001160b7824 */ /* 0x010fca00078e020b */
[----:B------:R-:W-:Y:S01]  /*11da0*/  ISETP.GE.U32.AND P1, PT, R11, UR7, PT ;  /* 0x000000070b007c0c */ /* 0x000fe2000bf26070 */
[C---:B--2---:R-:W-:Y:S01]  /*11db0*/  FMUL.FTZ R21, R13.reuse, R25 ;  /* 0x000000190d157220 */ /* 0x044fe20000410000 */
[-C--:B------:R-:W-:Y:S01]  /*11dc0*/  FMUL.FTZ R13, R13, R8.reuse ;  /* 0x000000080d0d7220 */ /* 0x080fe20000410000 */
        /* <DEDUP_REMOVED lines=8> */
.L_x_2484:
[----:B------:R-:W-:Y:S02]  /*11e50*/  MOV R24, R8 ;  /* 0x0000000800187202 */ /* 0x000fe40000000f00 */
[----:B------:R-:W-:-:S07]  /*11e60*/  MOV R26, R9 ;  /* 0x00000009001a7202 */ /* 0x000fce0000000f00 */
.L_x_2481:
[----:B------:R-:W-:Y:S05]  /*11e70*/  BSYNC.RECONVERGENT B0 ;  /* 0x0000000000007941 */ /* 0x000fea0003800200 */
.L_x_2479:
[----:B------:R-:W2:Y:S01]  /*11e80*/  LDCU UR5, c[0x0][0x360] ;  /* 0x00006c00ff0577ac */ /* 0x000ea20008000800 */
[----:B------:R-:W-:-:S04]  /*11e90*/  UIADD3 UR4, UPT, UPT, UR4, 0x10, URZ ;  /* 0x0000001004047890 */ /* 0x000fc8000fffe0ff */
[----:B------:R-:W-:Y:S01]  /*11ea0*/  ULEA UR8, UR6, UR4, 0x18 ;  /* 0x0000000406087291 */ /* 0x000fe2000f8ec0ff */
[----:B------:R-:W3:Y:S01]  /*11eb0*/  LDCU UR6, c[0x0][0x364] ;  /* 0x00006c80ff0677ac */ /* 0x000ee20008000800 */
[----:B--2---:R-:W-:-:S05]  /*11ec0*/  IMAD R0, R16, UR5, R17 ;  /* 0x0000000510007c24 */ /* 0x004fca000f8e0211 */
[----:B------:R-:W-:-:S05]  /*11ed0*/  LEA R0, R0, UR8, 0x4 ;  /* 0x0000000800007c11 */ /* 0x000fca000f8e20ff */
[----:B------:R2:W-:Y:S01]  /*11ee0*/  STS.128 [R0], R24 ;  /* 0x0000001800007388 */ /* 0x0005e20000000c00 */
[----:B---3--:R-:W-:-:S09]  /*11ef0*/  UISETP.GE.U32.AND UP0, UPT, UR6, 0x2, UPT ;  /* 0x000000020600788c */ /* 0x008fd2000bf06070 */
[----:B------:R-:W-:Y:S05]  /*11f00*/  BRA.U !UP0, `(.L_x_2486) ;  /* 0x0000000108607547 */ /* 0x000fea000b800000 */
[----:B------:R-:W-:-:S05]  /*11f10*/  UMOV UR4, UR6 ;  /* 0x0000000600047c82 */ /* 0x000fca0008000000 */
.L_x_2489:
[----:B------:R-:W-:Y:S01]  /*11f20*/  USHF.R.U32.HI UR7, URZ, 0x1, UR4 ;  /* 0x00000001ff077899 */ /* 0x000fe20008011604 */
[----:B------:R-:W-:Y:S05]  /*11f30*/  BAR.SYNC.DEFER_BLOCKING 0x0 ;  /* 0x0000000000007b1d */ /* 0x000fea0000010000 */
[----:B------:R-:W-:Y:S01]  /*11f40*/  IADD3 R2, PT, PT, R16, UR7, RZ ;  /* 0x0000000710027c10 */ /* 0x000fe2000fffe0ff */
[----:B------:R-:W-:Y:S03]  /*11f50*/  BSSY.RECONVERGENT B0, `(.L_x_2487) ;  /* 0x0000010000007945 */ /* 0x000fe60003800200 */
[----:B------:R-:W-:-:S04]  /*11f60*/  ISETP.GE.U32.AND P1, PT, R2, UR6, PT ;  /* 0x0000000602007c0c */ /* 0x000fc8000bf26070 */
[----:B------:R-:W-:-:S13]  /*11f70*/  ISETP.GE.U32.OR P1, PT, R16, UR7, P1 ;  /* 0x0000000710007c0c */ /* 0x000fda0008f26470 */
[----:B---3--:R-:W-:Y:S05]  /*11f80*/  @P1 BRA `(.L_x_2488) ;  /* 0x0000000000301947 */ /* 0x008fea0003800000 */
[----:B------:R-:W-:-:S05]  /*11f90*/  IMAD R2, R2, UR5, R17 ;  /* 0x0000000502027c24 */ /* 0x000fca000f8e0211 */
[----:B------:R-:W-:-:S05]  /*11fa0*/  LEA R2, R2, UR8, 0x4 ;  /* 0x0000000802027c11 */ /* 0x000fca000f8e20ff */
[----:B------:R-:W3:Y:S02]  /*11fb0*/  LDS.128 R8, [R2] ;  /* 0x0000000002087984 */ /* 0x000ee40000000c00 */
[-C--:B---3--:R-:W-:Y:S01]  /*11fc0*/  FMUL.FTZ R3, R25, R9.reuse ;  /* 0x0000000919037220 */ /* 0x088fe20000410000 */
[----:B-1----:R-:W-:Y:S01]  /*11fd0*/  FMUL.FTZ R6, R24, R9 ;  /* 0x0000000918067220 */ /* 0x002fe20000410000 */
[-C--:B------:R-:W-:Y:S01]  /*11fe0*/  FMUL.FTZ R7, R27, R11.reuse ;  /* 0x0000000b1b077220 */ /* 0x080fe20000410000 */
[----:B------:R-:W-:Y:S01]  /*11ff0*/  FMUL.FTZ R12, R26, R11 ;  /* 0x0000000b1a0c7220 */ /* 0x000fe20000410000 */
[-C--:B--2---:R-:W-:Y:S01]  /*12000*/  FFMA.FTZ R24, R24, R8.reuse, -R3 ;  /* 0x0000000818187223 */ /* 0x084fe20000010803 */
[----:B------:R-:W-:Y:S01]  /*12010*/  FFMA.FTZ R25, R25, R8, R6 ;  /* 0x0000000819197223 */ /* 0x000fe20000010006 */
[-C--:B------:R-:W-:Y:S01]  /*12020*/  FFMA.FTZ R26, R26, R10.reuse, -R7 ;  /* 0x0000000a1a1a7223 */ /* 0x080fe20000010807 */
[----:B------:R-:W-:-:S05]  /*12030*/  FFMA.FTZ R27, R27, R10, R12 ;  /* 0x0000000a1b1b7223 */ /* 0x000fca000001000c */
[----:B------:R3:W-:Y:S02]  /*12040*/  STS.128 [R0], R24 ;  /* 0x0000001800007388 */ /* 0x0007e40000000c00 */
.L_x_2488:
[----:B------:R-:W-:Y:S05]  /*12050*/  BSYNC.RECONVERGENT B0 ;  /* 0x0000000000007941 */ /* 0x000fea0003800200 */
.L_x_2487:
[----:B------:R-:W-:-:S03]  /*12060*/  UISETP.GT.U32.AND UP0, UPT, UR4, 0x3, UPT ;  /* 0x000000030400788c */ /* 0x000fc6000bf04070 */
[----:B------:R-:W-:-:S06]  /*12070*/  UMOV UR4, UR7 ;  /* 0x0000000700047c82 */ /* 0x000fcc0008000000 */
[----:B------:R-:W-:Y:S05]  /*12080*/  BRA.U UP0, `(.L_x_2489) ;  /* 0xfffffffd00a47547 */ /* 0x000fea000b83ffff */
.L_x_2486:
[----:B------:R-:W4:Y:S02]  /*12090*/  LDCU UR4, c[0x0][0x3a8] ;  /* 0x00007500ff0477ac */ /* 0x000f240008000800 */
[----:B----4-:R-:W-:-:S09]  /*120a0*/  UISETP.NE.AND UP0, UPT, UR4, URZ, UPT ;  /* 0x000000ff0400728c */ /* 0x010fd2000bf05270 */
[----:B------:R-:W-:Y:S05]  /*120b0*/  BRA.U !UP0, `(.L_x_2490) ;  /* 0x0000000108d47547 */ /* 0x000fea000b800000 */
[----:B------:R-:W-:Y:S02]  /*120c0*/  UISETP.GE.U32.AND UP0, UPT, UR5, 0x21, UPT ;  /* 0x000000210500788c */ /* 0x000fe4000bf06070 */
[----:B------:R-:W-:-:S07]  /*120d0*/  UMOV UR4, UR5 ;  /* 0x0000000500047c82 */ /* 0x000fce0008000000 */
[----:B------:R-:W-:Y:S05]  /*120e0*/  BRA.U !UP0, `(.L_x_2491) ;  /* 0x00000001086c7547 */ /* 0x000fea000b800000 */
[----:B------:R4:W-:Y:S01]  /*120f0*/  STS.128 [R0], R24 ;  /* 0x0000001800007388 */ /* 0x0009e20000000c00 */
[----:B------:R-:W-:Y:S01]  /*12100*/  UISETP.GE.U32.AND UP0, UPT, UR5, 0x40, UPT ;  /* 0x000000400500788c */ /* 0x000fe2000bf06070 */
[----:B------:R-:W-:-:S08]  /*12110*/  UMOV UR4, 0x20 ;  /* 0x0000002000047882 */ /* 0x000fd00000000000 */
[----:B------:R-:W-:Y:S05]  /*12120*/  BRA.U !UP0, `(.L_x_2491) ;  /* 0x00000001085c7547 */ /* 0x000fea000b800000 */
[----:B------:R-:W-:-:S07]  /*12130*/  MOV R2, UR5 ;  /* 0x0000000500027c02 */ /* 0x000fce0008000f00 */
.L_x_2494:
[----:B------:R-:W-:Y:S01]  /*12140*/  SHF.R.U32.HI R14, RZ, 0x1, R2 ;  /* 0x00000001ff0e7819 */ /* 0x000fe20000011602 */
[----:B------:R-:W-:Y:S01]  /*12150*/  BAR.SYNC.DEFER_BLOCKING 0x0 ;  /* 0x0000000000007b1d */ /* 0x000fe20000010000 */
[----:B------:R-:W-:Y:S02]  /*12160*/  ISETP.GT.U32.AND P2, PT, R2, 0x7f, PT ;  /* 0x0000007f0200780c */ /* 0x000fe40003f44070 */
[----:B------:R-:W-:-:S03]  /*12170*/  IADD3 R3, PT, PT, R14, R17, RZ ;  /* 0x000000110e037210 */ /* 0x000fc60007ffe0ff */
[----:B------:R-:W-:Y:S01]  /*12180*/  BSSY.RECONVERGENT B0, `(.L_x_2492) ;  /* 0x000000f000007945 */ /* 0x000fe20003800200 */
[----:B------:R-:W-:-:S04]  /*12190*/  ISETP.GE.U32.AND P1, PT, R3, UR5, PT ;  /* 0x0000000503007c0c */ /* 0x000fc8000bf26070 */
[----:B------:R-:W-:-:S13]  /*121a0*/  ISETP.GE.U32.OR P1, PT, R17, R14, P1 ;  /* 0x0000000e1100720c */ /* 0x000fda0000f26470 */
[----:B-1----:R-:W-:Y:S05]  /*121b0*/  @P1 BRA `(.L_x_2493) ;  /* 0x00000000002c1947 */ /* 0x002fea0003800000 */
[----:B------:R-:W-:-:S05]  /*121c0*/  IMAD R2, R14, 0x10, R0 ;  /* 0x000000100e027824 */ /* 0x000fca00078e0200 */
[----:B------:R-:W1:Y:S02]  /*121d0*/  LDS.128 R8, [R2] ;  /* 0x0000000002087984 */ /* 0x000e640000000c00 */
[----:B-1----:R-:W-:Y:S01]  /*121e0*/  FMUL.FTZ R6, R24, R9 ;  /* 0x0000000918067220 */ /* 0x002fe20000410000 */
[----:B------:R-:W-:Y:S01]  /*121f0*/  FMUL.FTZ R12, R26, R11 ;  /* 0x0000000b1a0c7220 */ /* 0x000fe20000410000 */
[----:B------:R-:W-:Y:S01]  /*12200*/  FMUL.FTZ R9, R25, R9 ;  /* 0x0000000919097220 */ /* 0x000fe20000410000 */
[----:B------:R-:W-:Y:S01]  /*12210*/  FMUL.FTZ R11, R27, R11 ;  /* 0x0000000b1b0b7220 */ /* 0x000fe20000410000 */
[----:B--234-:R-:W-:Y:S01]  /*12220*/  FFMA.FTZ R25, R25, R8, R6 ;  /* 0x0000000819197223 */ /* 0x01cfe20000010006 */
[----:B------:R-:W-:Y:S01]  /*12230*/  FFMA.FTZ R27, R27, R10, R12 ;  /* 0x0000000a1b1b7223 */ /* 0x000fe2000001000c */
[----:B------:R-:W-:Y:S01]  /*12240*/  FFMA.FTZ R24, R24, R8, -R9 ;  /* 0x0000000818187223 */ /* 0x000fe20000010809 */
[----:B------:R-:W-:-:S05]  /*12250*/  FFMA.FTZ R26, R26, R10, -R11 ;  /* 0x0000000a1a1a7223 */ /* 0x000fca000001080b */
[----:B------:R1:W-:Y:S02]  /*12260*/  STS.128 [R0], R24 ;  /* 0x0000001800007388 */ /* 0x0003e40000000c00 */
.L_x_2493:
[----:B------:R-:W-:Y:S05]  /*12270*/  BSYNC.RECONVERGENT B0 ;  /* 0x0000000000007941 */ /* 0x000fea0003800200 */
.L_x_2492:
[----:B------:R-:W-:Y:S01]  /*12280*/  MOV R2, R14 ;  /* 0x0000000e00027202 */ /* 0x000fe20000000f00 */
[----:B------:R-:W-:Y:S06]  /*12290*/  @P2 BRA `(.L_x_2494) ;  /* 0xfffffffc00a82947 */ /* 0x000fec000383ffff */
.L_x_2491:
[----:B------:R-:W-:Y:S01]  /*122a0*/  BAR.SYNC.DEFER_BLOCKING 0x0 ;  /* 0x0000000000007b1d */ /* 0x000fe20000010000 */
[----:B------:R-:W-:-:S09]  /*122b0*/  UISETP.GE.U32.AND UP0, UPT, UR4, 0x2, UPT ;  /* 0x000000020400788c */ /* 0x000fd2000bf06070 */
[----:B------:R-:W-:Y:S05]  /*122c0*/  BRA.U !UP0, `(.L_x_2490) ;  /* 0x0000000108507547 */ /* 0x000fea000b800000 */
[----:B-1234-:R-:W-:-:S07]  /*122d0*/  HFMA2 R0, -RZ, RZ, 0, 5.9604644775390625e-08 ;  /* 0x00000001ff007431 */ /* 0x01efce00000001ff */
.L_x_2495:
[----:B------:R-:W1:Y:S04]  /*122e0*/  SHFL.DOWN PT, R3, R25, R0, 0x1f ;  /* 0x08001f0019037589 */ /* 0x000e6800000e0000 */
[----:B------:R-:W2:Y:S04]  /*122f0*/  SHFL.DOWN PT, R9, R27, R0, 0x1f ;  /* 0x08001f001b097589 */ /* 0x000ea800000e0000 */
[----:B------:R-:W3:Y:S04]  /*12300*/  SHFL.DOWN PT, R2, R24, R0, 0x1f ;  /* 0x08001f0018027589 */ /* 0x000ee800000e0000 */
[----:B------:R4:W5:Y:S02]  /*12310*/  SHFL.DOWN PT, R8, R26, R0, 0x1f ;  /* 0x08001f001a087589 */ /* 0x00096400000e0000 */
[----:B----4-:R-:W-:Y:S01]  /*12320*/  SHF.L.U32 R0, R0, 0x1, RZ ;  /* 0x0000000100007819 */ /* 0x010fe200000006ff */
[----:B-1----:R-:W-:-:S03]  /*12330*/  FMUL.FTZ R7, R3, R25 ;  /* 0x0000001903077220 */ /* 0x002fc60000410000 */
[----:B------:R-:W-:Y:S01]  /*12340*/  ISETP.GE.AND P1, PT, R0, UR4, PT ;  /* 0x0000000400007c0c */ /* 0x000fe2000bf26270 */
[----:B--2---:R-:W-:Y:S01]  /*12350*/  FMUL.FTZ R11, R9, R27 ;  /* 0x0000001b090b7220 */ /* 0x004fe20000410000 */
[C---:B---3--:R-:W-:Y:S01]  /*12360*/  FMUL.FTZ R6, R2.reuse, R25 ;  /* 0x0000001902067220 */ /* 0x048fe20000410000 */
[----:B------:R-:W-:Y:S01]  /*12370*/  FFMA.FTZ R7, R2, R24, -R7 ;  /* 0x0000001802077223 */ /* 0x000fe20000010807 */
[C---:B-----5:R-:W-:Y:S01]  /*12380*/  FMUL.FTZ R10, R8.reuse, R27 ;  /* 0x0000001b080a7220 */ /* 0x060fe20000410000 */
[----:B------:R-:W-:Y:S01]  /*12390*/  FFMA.FTZ R11, R8, R26, -R11 ;  /* 0x0000001a080b7223 */ /* 0x000fe2000001080b */
[----:B------:R-:W-:Y:S02]  /*123a0*/  FFMA.FTZ R25, R3, R24, R6 ;  /* 0x0000001803197223 */ /* 0x000fe40000010006 */
[----:B------:R-:W-:Y:S01]  /*123b0*/  MOV R24, R7 ;  /* 0x0000000700187202 */ /* 0x000fe20000000f00 */
[----:B------:R-:W-:Y:S01]  /*123c0*/  FFMA.FTZ R27, R9, R26, R10 ;  /* 0x0000001a091b7223 */ /* 0x000fe2000001000a */
[----:B------:R-:W-:-:S03]  /*123d0*/  MOV R26, R11 ;  /* 0x0000000b001a7202 */ /* 0x000fc60000000f00 */
[----:B------:R-:W-:Y:S05]  /*123e0*/  @!P1 BRA `(.L_x_2495) ;  /* 0xfffffffc00bc9947 */ /* 0x000fea000383ffff */
[----:B------:R-:W-:Y:S01]  /*123f0*/  IMAD.MOV.U32 R24, RZ, RZ, R7 ;  /* 0x000000ffff187224 */ /* 0x000fe200078e0007 */
[----:B------:R-:W-:-:S07]  /*12400*/  MOV R26, R11 ;  /* 0x0000000b001a7202 */ /* 0x000fce0000000f00 */
.L_x_2490:
[----:B------:R-:W-:Y:S05]  /*12410*/  @!P0 EXIT ;  /* 0x000000000000894d */ /* 0x000fea0003800000 */
[----:B------:R-:W5:Y:S02]  /*12420*/  LDCU.64 UR4, c[0x0][0x778] ;  /* 0x0000ef00ff0477ac */ /* 0x000f640008000a00 */
[----:B-----5:R-:W-:-:S04]  /*12430*/  UISETP.NE.U32.AND UP0, UPT, UR4, URZ, UPT ;  /* 0x000000ff0400728c */ /* 0x020fc8000bf05070 */
[----:B------:R-:W-:-:S09]  /*12440*/  UISETP.NE.AND.EX UP0, UPT, UR5, URZ, UPT, UP0 ;  /* 0x000000ff0500728c */ /* 0x000fd2000bf05300 */
[----:B------:R-:W-:Y:S05]  /*12450*/  BRA.U UP0, `(.L_x_2496) ;  /* 0x0000000500147547 */ /* 0x000fea000b800000 */
[----:B------:R-:W5:Y:S01]  /*12460*/  LDCU.U8 UR6, c[0x0][0x798] ;  /* 0x0000f300ff0677ac */ /* 0x000f620008000000 */
[----:B------:R-:W0:Y:S01]  /*12470*/  LDCU.64 UR4, c[0x0][0x768] ;  /* 0x0000ed00ff0477ac */ /* 0x000e220008000a00 */
[----:B-----5:R-:W-:Y:S02]  /*12480*/  ISETP.NE.AND P0, PT, RZ, UR6, PT ;  /* 0x00000006ff007c0c */ /* 0x020fe4000bf05270 */
[----:B0-----:R-:W-:Y:S02]  /*12490*/  IADD3 R4, P2, PT, R19, UR4, RZ ;  /* 0x0000000413047c10 */ /* 0x001fe4000ff5e0ff */
[----:B------:R-:W-:Y:S02]  /*124a0*/  IADD3 R2, P1, PT, R18, UR4, RZ ;  /* 0x0000000412027c10 */ /* 0x000fe4000ff3e0ff */
[----:B------:R-:W-:Y:S02]  /*124b0*/  IADD3.X R5, PT, PT, RZ, UR5, RZ, P2, !PT ;  /* 0x00000005ff057c10 */ /* 0x000fe400097fe4ff */
[----:B------:R-:W-:-:S05]  /*124c0*/  IADD3.X R3, PT, PT, RZ, UR5, RZ, P1, !PT ;  /* 0x00000005ff037c10 */ /* 0x000fca0008ffe4ff */
[----:B-1----:R-:W5:Y:S04]  /*124d0*/  @P0 LDG.E.64 R6, desc[UR36][R4.64] ;  /* 0x0000002404060981 */ /* 0x002f68000c1e1b00 */
[----:B------:R-:W2:Y:S01]  /*124e0*/  @P0 LDG.E.64 R12, desc[UR36][R2.64] ;  /* 0x00000024020c0981 */ /* 0x000ea2000c1e1b00 */
[----:B------:R-:W0:Y:S02]  /*124f0*/  LDCU.U8 UR4, c[0x0][0x799] ;  /* 0x0000f320ff0477ac */ /* 0x000e240008000000 */
[----:B0-----:R-:W-:Y:S01]  /*12500*/  ISETP.NE.AND P1, PT, RZ, UR4, PT ;  /* 0x00000004ff007c0c */ /* 0x001fe2000bf25270 */
[C---:B-----5:R-:W-:Y:S01]  /*12510*/  @P0 FMUL.FTZ R9, R25.reuse, R7 ;  /* 0x0000000719090220 */ /* 0x060fe20000410000 */
[----:B------:R-:W-:Y:S01]  /*12520*/  @P0 FMUL.FTZ R11, R25, R6 ;  /* 0x00000006190b0220 */ /* 0x000fe20000410000 */
[----:B--2---:R-:W-:-:S02]  /*12530*/  @P0 FMUL.FTZ R15, R27, R13 ;  /* 0x0000000d1b0f0220 */ /* 0x004fc40000410000 */
[C---:B------:R-:W-:Y:S01]  /*12540*/  @P0 FFMA.FTZ R9, R24.reuse, R6, -R9 ;  /* 0x0000000618090223 */ /* 0x040fe20000010809 */
[-C--:B---34-:R-:W-:Y:S01]  /*12550*/  @P0 FMUL.FTZ R0, R27, R12.reuse ;  /* 0x0000000c1b000220 */ /* 0x098fe20000410000 */
[----:B------:R-:W-:Y:S01]  /*12560*/  @P0 FFMA.FTZ R25, R24, R7, R11 ;  /* 0x0000000718190223 */ /* 0x000fe2000001000b */
[C---:B------:R-:W-:Y:S02]  /*12570*/  @P0 FFMA.FTZ R15, R26.reuse, R12, -R15 ;  /* 0x0000000c1a0f0223 */ /* 0x040fe4000001080f */
[----:B------:R-:W-:Y:S01]  /*12580*/  @P0 FFMA.FTZ R27, R26, R13, R0 ;  /* 0x0000000d1a1b0223 */ /* 0x000fe20000010000 */
[----:B------:R-:W-:Y:S02]  /*12590*/  @P0 MOV R24, R9 ;  /* 0x0000000900180202 */ /* 0x000fe40000000f00 */
[----:B------:R-:W-:-:S03]  /*125a0*/  @P0 MOV R26, R15 ;  /* 0x0000000f001a0202 */ /* 0x000fc60000000f00 */
[----:B------:R0:W-:Y:S04]  /*125b0*/  @!P1 STG.E.64 desc[UR36][R4.64], R24 ;  /* 0x0000001804009986 */ /* 0x0001e8000c101b24 */
[----:B------:R0:W-:Y:S01]  /*125c0*/  @!P1 STG.E.64 desc[UR36][R2.64], R26 ;  /* 0x0000001a02009986 */ /* 0x0001e2000c101b24 */
[----:B------:R-:W-:Y:S05]  /*125d0*/  @!P1 EXIT ;  /* 0x000000000000994d */ /* 0x000fea0003800000 */
[----:B------:R-:W1:Y:S02]  /*125e0*/  LDCU UR4, c[0x0][0x79c] ;  /* 0x0000f380ff0477ac */ /* 0x000e640008000800 */
[----:B-1----:R-:W-:-:S09]  /*125f0*/  UISETP.NE.AND UP0, UPT, UR4, 0x1, UPT ;  /* 0x000000010400788c */ /* 0x002fd2000bf05270 */
[----:B------:R-:W-:Y:S05]  /*12600*/  BRA.U !UP0, `(.L_x_2497) ;  /* 0x0000000108907547 */ /* 0x000fea000b800000 */
[----:B0-----:R-:W-:Y:S01]  /*12610*/  MOV R2, 0x660 ;  /* 0x0000066000027802 */ /* 0x001fe20000000f00 */
[----:B------:R-:W0:Y:S01]  /*12620*/  LDCU.64 UR4, c[0x4][0x650] ;  /* 0x0100ca00ff0477ac */ /* 0x000e220008000a00 */
[----:B------:R-:W-:Y:S02]  /*12630*/  HFMA2 R12, -RZ, RZ, 0, 5.9604644775390625e-08 ;  /* 0x00000001ff0c7431 */ /* 0x000fe400000001ff */
[----:B------:R-:W-:Y:S01]  /*12640*/  IMAD.MOV.U32 R8, RZ, RZ, 0x2ef ;  /* 0x000002efff087424 */ /* 0x000fe200078e00ff */
[----:B------:R1:W2:Y:S01]  /*12650*/  LDC.64 R14, c[0x4][R2] ;  /* 0x01000000020e7b82 */ /* 0x0002a20000000a00 */
[----:B------:R-:W3:Y:S01]  /*12660*/  LDCU.64 UR8, c[0x4][0x640] ;  /* 0x0100c800ff0877ac */ /* 0x000ee20008000a00 */
[----:B------:R-:W-:Y:S01]  /*12670*/  MOV R13, RZ ;  /* 0x000000ff000d7202 */ /* 0x000fe20000000f00 */
[----:B------:R-:W4:Y:S01]  /*12680*/  LDCU.64 UR6, c[0x4][0x438] ;  /* 0x01008700ff0677ac */ /* 0x000f220008000a00 */
[----:B0-----:R-:W-:Y:S01]  /*12690*/  IMAD.U32 R4, RZ, RZ, UR4 ;  /* 0x00000004ff047e24 */ /* 0x001fe2000f8e00ff */
[----:B------:R-:W-:-:S02]  /*126a0*/  MOV R5, UR5 ;  /* 0x0000000500057c02 */ /* 0x000fc40008000f00 */
[----:B---3--:R-:W-:Y:S02]  /*126b0*/  MOV R6, UR8 ;  /* 0x0000000800067c02 */ /* 0x008fe40008000f00 */
[----:B------:R-:W-:Y:S02]  /*126c0*/  MOV R7, UR9 ;  /* 0x0000000900077c02 */ /* 0x000fe40008000f00 */
[----:B----4-:R-:W-:Y:S02]  /*126d0*/  MOV R10, UR6 ;  /* 0x00000006000a7c02 */ /* 0x010fe40008000f00 */
[----:B-1----:R-:W-:-:S07]  /*126e0*/  MOV R11, UR7 ;  /* 0x00000007000b7c02 */ /* 0x002fce0008000f00 */
[----:B------:R-:W-:-:S07]  /*126f0*/  LEPC R20, `(.L_x_2498) ;  /* 0x000000001014794e */ /* 0x000fce0000000000 */
[----:B--2---:R-:W-:Y:S05]  /*12700*/  CALL.ABS.NOINC R14 ;  /* 0x000000000e007343 */ /* 0x004fea0003c00000 */
.L_x_2498:
        /* <DEDUP_REMOVED lines=12> */
[----:B------:R2:W-:Y:S01]  /*127d0*/  STG.E.64 desc[UR36][R14.64], R24 ;  /* 0x000000180e007986 */ /* 0x0005e2000c101b24 */
[----:B---3--:R-:W-:Y:S01]  /*127e0*/  IMAD.U32 R6, RZ, RZ, UR8 ;  /* 0x00000008ff067e24 */ /* 0x008fe2000f8e00ff */
[----:B------:R-:W-:Y:S02]  /*127f0*/  MOV R7, UR9 ;  /* 0x0000000900077c02 */ /* 0x000fe40008000f00 */
[----:B0-----:R-:W-:Y:S02]  /*12800*/  MOV R10, UR4 ;  /* 0x00000004000a7c02 */ /* 0x001fe40008000f00 */
[----:B--2---:R-:W-:-:S07]  /*12810*/  MOV R11, UR5 ;  /* 0x00000005000b7c02 */ /* 0x004fce0008000f00 */
[----:B------:R-:W-:-:S07]  /*12820*/  LEPC R20, `(.L_x_2499) ;  /* 0x000000001014794e */ /* 0x000fce0000000000 */
[----:B-1----:R-:W-:Y:S05]  /*12830*/  CALL.ABS.NOINC R2 ;  /* 0x0000000002007343 */ /* 0x002fea0003c00000 */
.L_x_2499:
[----:B------:R-:W-:Y:S05]  /*12840*/  BRA `(.L_x_2500) ;  /* 0x0000000000047947 */ /* 0x000fea0003800000 */
.L_x_2497:
[----:B------:R1:W-:Y:S02]  /*12850*/  STG.E.64 desc[UR36][R4.64], R24 ;  /* 0x0000001804007986 */ /* 0x0003e4000c101b24 */
.L_x_2500:
[----:B------:R-:W2:Y:S02]  /*12860*/  LDCU.64 UR4, c[0x0][0x768] ;  /* 0x0000ed00ff0477ac */ /* 0x000ea40008000a00 */
[----:B--2---:R-:W-:-:S04]  /*12870*/  IADD3 R18, P0, PT, R18, UR4, RZ ;  /* 0x0000000412127c10 */ /* 0x004fc8000ff1e0ff */
[----:B------:R-:W-:-:S05]  /*12880*/  IADD3.X R19, PT, PT, RZ, UR5, RZ, P0, !PT ;  /* 0x00000005ff137c10 */ /* 0x000fca00087fe4ff */
[----:B------:R-:W-:Y:S01]  /*12890*/  STG.E.64 desc[UR36][R18.64], R26 ;  /* 0x0000001a12007986 */ /* 0x000fe2000c101b24 */
[----:B------:R-:W-:Y:S05]  /*128a0*/  EXIT ;  /* 0x000000000000794d */ /* 0x000fea0003800000 */
.L_x_2496:
[----:B------:R-:W5:Y:S01]  /*128b0*/  LDCU.U8 UR4, c[0x0][0x798] ;  /* 0x0000f300ff0477ac */ /* 0x000f620008000000 */
[----:B------:R-:W0:Y:S01]  /*128c0*/  LDCU.U8 UR5, c[0x0][0x799] ;  /* 0x0000f320ff0577ac */ /* 0x000e220008000000 */
[----:B-----5:R-:W-:Y:S02]  /*128d0*/  UISETP.NE.AND UP1, UPT, UR4, URZ, UPT ;  /* 0x000000ff0400728c */ /* 0x020fe4000bf25270 */
[----:B0-----:R-:W-:-:S07]  /*128e0*/  UISETP.NE.AND UP0, UPT, UR5, URZ, UPT ;  /* 0x000000ff0500728c */ /* 0x001fce000bf05270 */
[----:B------:R-:W-:Y:S05]  /*128f0*/  BRA.U !UP1, `(.L_x_2501) ;  /* 0x0000000109307547 */ /* 0x000fea000b800000 */
[----:B------:R-:W1:Y:S04]  /*12900*/  LDG.E.64 R2, desc[UR36][R4.64] ;  /* 0x0000002404027981 */ /* 0x000e68000c1e1b00 */
[----:B------:R-:W5:Y:S01]  /*12910*/  LDG.E.64 R8, desc[UR36][R4.64+0x8] ;  /* 0x0000082404087981 */ /* 0x000f62000c1e1b00 */
[C---:B-1----:R-:W-:Y:S01]  /*12920*/  FMUL.FTZ R7, R25.reuse, R3 ;  /* 0x0000000319077220 */ /* 0x042fe20000410000 */
[-C--:B--234-:R-:W-:Y:S01]  /*12930*/  FMUL.FTZ R0, R25, R2.reuse ;  /* 0x0000000219007220 */ /* 0x09cfe20000410000 */
[C---:B-----5:R-:W-:Y:S02]  /*12940*/  FMUL.FTZ R11, R27.reuse, R9 ;  /* 0x000000091b0b7220 */ /* 0x060fe40000410000 */
[C---:B------:R-:W-:Y:S01]  /*12950*/  FFMA.FTZ R7, R24.reuse, R2, -R7 ;  /* 0x0000000218077223 */ /* 0x040fe20000010807 */
[-C--:B------:R-:W-:Y:S01]  /*12960*/  FMUL.FTZ R2, R27, R8.reuse ;  /* 0x000000081b027220 */ /* 0x080fe20000410000 */
[----:B------:R-:W-:Y:S01]  /*12970*/  FFMA.FTZ R25, R24, R3, R0 ;  /* 0x0000000318197223 */ /* 0x000fe20000010000 */
[----:B------:R-:W-:-:S02]  /*12980*/  FFMA.FTZ R11, R26, R8, -R11 ;  /* 0x000000081a0b7223 */ /* 0x000fc4000001080b */
[----:B------:R-:W-:Y:S01]  /*12990*/  FFMA.FTZ R27, R26, R9, R2 ;  /* 0x000000091a1b7223 */ /* 0x000fe20000010002 */
[----:B------:R-:W-:Y:S02]  /*129a0*/  MOV R24, R7 ;  /* 0x0000000700187202 */ /* 0x000fe40000000f00 */
[----:B------:R-:W-:-:S07]  /*129b0*/  MOV R26, R11 ;  /* 0x0000000b001a7202 */ /* 0x000fce0000000f00 */
.L_x_2501:
        /* <DEDUP_REMOVED lines=8> */
[----:B------:R0:W2:Y:S01]  /*12a40*/  LDC.64 R14, c[0x4][R2] ;  /* 0x01000000020e7b82 */ /* 0x0000a20000000a00 */
[----:B------:R-:W1:Y:S01]  /*12a50*/  LDCU.64 UR6, c[0x4][0x640] ;  /* 0x0100c800ff0677ac */ /* 0x000e620008000a00 */
[----:B------:R-:W-:Y:S01]  /*12a60*/  IMAD.MOV.U32 R13, RZ, RZ, RZ ;  /* 0x000000ffff0d7224 */ /* 0x000fe200078e00ff */
[----:B------:R-:W5:Y:S01]  /*12a70*/  LDCU.64 UR8, c[0x4][0x438] ;  /* 0x01008700ff0877ac */ /* 0x000f620008000a00 */
[----:B0-----:R-:W-:Y:S02]  /*12a80*/  MOV R4, UR4 ;  /* 0x0000000400047c02 */ /* 0x001fe40008000f00 */
[----:B------:R-:W-:Y:S01]  /*12a90*/  MOV R5, UR5 ;  /* 0x0000000500057c02 */ /* 0x000fe20008000f00 */
[----:B-1----:R-:W-:Y:S01]  /*12aa0*/  IMAD.U32 R6, RZ, RZ, UR6 ;  /* 0x00000006ff067e24 */ /* 0x002fe2000f8e00ff */
[----:B------:R-:W-:-:S02]  /*12ab0*/  MOV R7, UR7 ;  /* 0x0000000700077c02 */ /* 0x000fc40008000f00 */
[----:B-----5:R-:W-:Y:S02]  /*12ac0*/  MOV R10, UR8 ;  /* 0x00000008000a7c02 */ /* 0x020fe40008000f00 */
[----:B------:R-:W-:-:S07]  /*12ad0*/  MOV R11, UR9 ;  /* 0x00000009000b7c02 */ /* 0x000fce0008000f00 */
[----:B------:R-:W-:-:S07]  /*12ae0*/  LEPC R20, `(.L_x_2504) ;  /* 0x000000001014794e */ /* 0x000fce0000000000 */
[----:B--234-:R-:W-:Y:S05]  /*12af0*/  CALL.ABS.NOINC R14 ;  /* 0x000000000e007343 */ /* 0x01cfea0003c00000 */
.L_x_2504:
        /* <DEDUP_REMOVED lines=10> */
[----:B--2---:R-:W-:Y:S02]  /*12ba0*/  MOV R4, UR6 ;  /* 0x0000000600047c02 */ /* 0x004fe40008000f00 */
[----:B------:R-:W-:Y:S01]  /*12bb0*/  MOV R5, UR7 ;  /* 0x0000000700057c02 */ /* 0x000fe20008000f00 */
[----:B------:R2:W-:Y:S01]  /*12bc0*/  STG.E.64 desc[UR36][R14.64], R24 ;  /* 0x000000180e007986 */ /* 0x0005e2000c101b24 */
[----:B---3--:R-:W-:Y:S02]  /*12bd0*/  MOV R6, UR8 ;  /* 0x0000000800067c02 */ /* 0x008fe40008000f00 */
[----:B------:R-:W-:Y:S01]  /*12be0*/  MOV R7, UR9 ;  /* 0x0000000900077c02 */ /* 0x000fe20008000f00 */
[----:B0-----:R-:W-:Y:S01]  /*12bf0*/  IMAD.U32 R10, RZ, RZ, UR4 ;  /* 0x00000004ff0a7e24 */ /* 0x001fe2000f8e00ff */
[----:B--2---:R-:W-:-:S07]  /*12c00*/  MOV R11, UR5 ;  /* 0x00000005000b7c02 */ /* 0x004fce0008000f00 */
[----:B------:R-:W-:-:S07]  /*12c10*/  LEPC R20, `(.L_x_2505) ;  /* 0x000000001014794e */ /* 0x000fce0000000000 */
[----:B-1----:R-:W-:Y:S05]  /*12c20*/  CALL.ABS.NOINC R2 ;  /* 0x0000000002007343 */ /* 0x002fea0003c00000 */
.L_x_2505:
[----:B------:R-:W-:Y:S05]  /*12c30*/  BRA `(.L_x_2506) ;  /* 0x0000000000107947 */ /* 0x000fea0003800000 */
.L_x_2503:
[----:B------:R-:W0:Y:S02]  /*12c40*/  LDCU.64 UR4, c[0x0][0x768] ;  /* 0x0000ed00ff0477ac */ /* 0x000e240008000a00 */
[----:B0-----:R-:W-:-:S04]  /*12c50*/  IADD3 R2, P0, PT, R19, UR4, RZ ;  /* 0x0000000413027c10 */ /* 0x001fc8000ff1e0ff */
[----:B------:R-:W-:-:S05]  /*12c60*/  IADD3.X R3, PT, PT, RZ, UR5, RZ, P0, !PT ;  /* 0x00000005ff037c10 */ /* 0x000fca00087fe4ff */
[----:B------:R0:W-:Y:S04]  /*12c70*/  STG.E.64 desc[UR36][R2.64], R24 ;  /* 0x0000001802007986 */ /* 0x0001e8000c101b24 */
.L_x_2506:
[----:B------:R-:W5:Y:S02]  /*12c80*/  LDCU.64 UR4, c[0x0][0x768] ;  /* 0x0000ed00ff0477ac */ /* 0x000f640008000a00 */
[----:B-----5:R-:W-:-:S05]  /*12c90*/  IADD3 R18, P0, PT, R18, UR4, RZ ;  /* 0x0000000412127c10 */ /* 0x020fca000ff1e0ff */
[----:B------:R-:W-:-:S05]  /*12ca0*/  IMAD.X R19, RZ, RZ, UR5, P0 ;  /* 0x00000005ff137e24 */ /* 0x000fca00080e06ff */
[----:B------:R-:W-:Y:S01]  /*12cb0*/  STG.E.64 desc[UR36][R18.64], R26 ;  /* 0x0000001a12007986 */ /* 0x000fe2000c101b24 */
[----:B------:R-:W-:Y:S05]  /*12cc0*/  EXIT ;  /* 0x000000000000794d */ /* 0x000fea0003800000 */
.L_x_2502:
[----:B------:R-:W-:Y:S04]  /*12cd0*/  STG.E.64 desc[UR36][R4.64], R24 ;  /* 0x0000001804007986 */ /* 0x000fe8000c101b24 */
[----:B------:R-:W-:Y:S01]  /*12ce0*/  STG.E.64 desc[UR36][R4.64+0x8], R26 ;  /* 0x0000081a04007986 */ /* 0x000fe2000c101b24 */
[----:B------:R-:W-:Y:S05]  /*12cf0*/  EXIT ;  /* 0x000000000000794d */ /* 0x000fea0003800000 */
.L_x_2472:
        /* <DEDUP_REMOVED lines=21> */
[----:B------:R-:W2:Y:S04]  /*12e50*/  @P2 LDG.E.64 R6, desc[UR36][R4.64] ;  /* 0x0000002404062981 */ /* 0x000ea8000c1e1b00 */
[----:B------:R-:W3:Y:S01]  /*12e60*/  @P2 LDG.E.64 R10, desc[UR36][R2.64] ;  /* 0x00000024020a2981 */ /* 0x000ee2000c1e1b00 */
[----:B------:R-:W1:Y:S02]  /*12e70*/  LDCU.U8 UR4, c[0x0][0x799] ;  /* 0x0000f320ff0477ac */ /* 0x000e640008000000 */
[----:B-1----:R-:W-:Y:S01]  /*12e80*/  ISETP.NE.AND P0, PT, RZ, UR4, PT ;  /* 0x00000004ff007c0c */ /* 0x002fe2000bf05270 */
[C---:B--2---:R-:W-:Y:S01]  /*12e90*/  @P2 FMUL.FTZ R9, R41.reuse, R7 ;  /* 0x0000000729092220 */ /* 0x044fe20000410000 */
[----:B------:R-:W-:Y:S01]  /*12ea0*/  @P2 FMUL.FTZ R0, R41, R6 ;  /* 0x0000000629002220 */ /* 0x000fe20000410000 */
[----:B---3--:R-:W-:-:S02]  /*12eb0*/  @P2 FMUL.FTZ R13, R43, R11 ;  /* 0x0000000b2b0d2220 */ /* 0x008fc40000410000 */
[----:B------:R-:W-:Y:S01]  /*12ec0*/  @P2 FFMA.FTZ R9, R40, R6, -R9 ;  /* 0x0000000628092223 */ /* 0x000fe20000010809 */
[-C--:B------:R-:W-:Y:S01]  /*12ed0*/  @P2 FMUL.FTZ R15, R43, R10.reuse ;  /* 0x0000000a2b0f2220 */ /* 0x080fe20000410000 */
[----:B------:R-:W-:Y:S01]  /*12ee0*/  @P2 FFMA.FTZ R13, R42, R10, -R13 ;  /* 0x0000000a2a0d2223 */ /* 0x000fe2000001080d */
[----:B------:R-:W-:Y:S02]  /*12ef0*/  @P2 FFMA.FTZ R41, R40, R7, R0 ;  /* 0x0000000728292223 */ /* 0x000fe40000010000 */
[----:B------:R-:W-:Y:S01]  /*12f00*/  @P2 FFMA.FTZ R43, R42, R11, R15 ;  /* 0x0000000b2a2b2223 */ /* 0x000fe2000001000f */
[----:B------:R-:W-:Y:S02]  /*12f10*/  @P2 MOV R40, R9 ;  /* 0x0000000900282202 */ /* 0x000fe40000000f00 */
[----:B------:R-:W-:-:S03]  /*12f20*/  @P2 MOV R42, R13 ;  /* 0x0000000d002a2202 */ /* 0x000fc60000000f00 */
[----:B------:R1:W-:Y:S04]  /*12f30*/  @!P0 STG.E.64 desc[UR36][R4.64], R40 ;  /* 0x0000002804008986 */ /* 0x0003e8000c101b24 */
[----:B------:R1:W-:Y:S01]  /*12f40*/  @!P0 STG.E.64 desc[UR36][R2.64], R42 ;  /* 0x0000002a02008986 */ /* 0x0003e2000c101b24 */
        /* <DEDUP_REMOVED lines=15> */
[----:B------:R-:W-:Y:S02]  /*13040*/  MOV R7, UR7 ;  /* 0x0000000700077c02 */ /* 0x000fe40008000f00 */
[----:B-----5:R-:W-:Y:S02]  /*13050*/  MOV R10, UR8 ;  /* 0x00000008000a7c02 */ /* 0x020fe40008000f00 */
[----:B--2---:R-:W-:-:S07]  /*13060*/  MOV R11, UR9 ;  /* 0x00000009000b7c02 */ /* 0x004fce0008000f00 */
[----:B------:R-:W-:-:S07]  /*13070*/  LEPC R20, `(.L_x_2509) ;  /* 0x000000001014794e */ /* 0x000fce0000000000 */
[----:B0--3--:R-:W-:Y:S05]  /*13080*/  CALL.ABS.NOINC R14 ;  /* 0x000000000e007343 */ /* 0x009fea0003c00000 */
.L_x_2509:
        /* <DEDUP_REMOVED lines=13> */
[----:B---3--:R-:W-:Y:S01]  /*13160*/  MOV R6, UR8 ;  /* 0x0000000800067c02 */ /* 0x008fe20008000f00 */
[----:B------:R-:W-:Y:S01]  /*13170*/  IMAD.U32 R7, RZ, RZ, UR9 ;  /* 0x00000009ff077e24 */ /* 0x000fe2000f8e00ff */
[----:B0-----:R-:W-:Y:S02]  /*13180*/  MOV R10, UR4 ;  /* 0x00000004000a7c02 */ /* 0x001fe40008000f00 */
[----:B--2---:R-:W-:-:S07]  /*13190*/  MOV R11, UR5 ;  /* 0x00000005000b7c02 */ /* 0x004fce0008000f00 */
[----:B------:R-:W-:-:S07]  /*131a0*/  LEPC R20, `(.L_x_2510) ;  /* 0x000000001014794e */ /* 0x000fce0000000000 */
[----:B-1----:R-:W-:Y:S05]  /*131b0*/  CALL.ABS.NOINC R2 ;  /* 0x0000000002007343 */ /* 0x002fea0003c00000 */
.L_x_2510:
[----:B------:R-:W-:Y:S05]  /*131c0*/  BRA `(.L_x_2511) ;  /* 0x0000000000047947 */ /* 0x000fea0003800000 */
.L_x_2508:
[----:B------:R2:W-:Y:S02]  /*131d0*/  STG.E.64 desc[UR36][R4.64], R40 ;  /* 0x0000002804007986 */ /* 0x0005e4000c101b24 */
.L_x_2511:
[----:B------:R-:W3:Y:S02]  /*131e0*/  LDCU.64 UR4, c[0x0][0x768] ;  /* 0x0000ed00ff0477ac */ /* 0x000ee40008000a00 */
[----:B---3--:R-:W-:-:S05]  /*131f0*/  IADD3 R18, P0, PT, R18, UR4, RZ ;  /* 0x0000000412127c10 */ /* 0x008fca000ff1e0ff */
[----:B------:R-:W-:-:S05]  /*13200*/  IMAD.X R19, RZ, RZ, UR5, P0 ;  /* 0x00000005ff137e24 */ /* 0x000fca00080e06ff */
[----:B------:R-:W-:Y:S01]  /*13210*/  STG.E.64 desc[UR36][R18.64], R42 ;  /* 0x0000002a12007986 */ /* 0x000fe2000c101b24 */
[----:B------:R-:W-:Y:S05]  /*13220*/  EXIT ;  /* 0x000000000000794d */ /* 0x000fea0003800000 */
.L_x_2507:
[----:B------:R-:W1:Y:S01]  /*13230*/  LDCU.U8 UR4, c[0x0][0x798] ;  /* 0x0000f300ff0477ac */ /* 0x000e620008000000 */
[----:B------:R-:W2:Y:S01]  /*13240*/  LDCU.U8 UR5, c[0x0][0x799] ;  /* 0x0000f320ff0577ac */ /* 0x000ea20008000000 */
[----:B-1----:R-:W-:Y:S02]  /*13250*/  UISETP.NE.AND UP0, UPT, UR4, URZ, UPT ;  /* 0x000000ff0400728c */ /* 0x002fe4000bf05270 */
[----:B--2---:R-:W-:-:S07]  /*13260*/  UISETP.NE.AND UP1, UPT, UR5, URZ, UPT ;  /* 0x000000ff0500728c */ /* 0x004fce000bf25270 */
[----:B------:R-:W-:Y:S05]  /*13270*/  BRA.U !UP0, `(.L_x_2512) ;  /* 0x0000000108307547 */ /* 0x000fea000b800000 */
[----:B------:R-:W2:Y:S04]  /*13280*/  LDG.E.64 R2, desc[UR36][R4.64] ;  /* 0x0000002404027981 */ /* 0x000ea8000c1e1b00 */
[----:B------:R-:W3:Y:S01]  /*13290*/  LDG.E.64 R8, desc[UR36][R4.64+0x8] ;  /* 0x0000082404087981 */ /* 0x000ee2000c1e1b00 */
[C---:B--2---:R-:W-:Y:S01]  /*132a0*/  FMUL.FTZ R7, R41.reuse, R3 ;  /* 0x0000000329077220 */ /* 0x044fe20000410000 */
[-C--:B------:R-:W-:Y:S01]  /*132b0*/  FMUL.FTZ R0, R41, R2.reuse ;  /* 0x0000000229007220 */ /* 0x080fe20000410000 */
[C---:B---3--:R-:W-:Y:S02]  /*132c0*/  FMUL.FTZ R11, R43.reuse, R9 ;  /* 0x000000092b0b7220 */ /* 0x048fe40000410000 */
[C---:B------:R-:W-:Y:S01]  /*132d0*/  FFMA.FTZ R7, R40.reuse, R2, -R7 ;  /* 0x0000000228077223 */ /* 0x040fe20000010807 */
[-C--:B------:R-:W-:Y:S01]  /*132e0*/  FMUL.FTZ R2, R43, R8.reuse ;  /* 0x000000082b027220 */ /* 0x080fe20000410000 */
[----:B------:R-:W-:Y:S01]  /*132f0*/  FFMA.FTZ R41, R40, R3, R0 ;  /* 0x0000000328297223 */ /* 0x000fe20000010000 */
[----:B------:R-:W-:-:S02]  /*13300*/  FFMA.FTZ R11, R42, R8, -R11 ;  /* 0x000000082a0b7223 */ /* 0x000fc4000001080b */
[----:B------:R-:W-:Y:S01]  /*13310*/  FFMA.FTZ R43, R42, R9, R2 ;  /* 0x000000092a2b7223 */ /* 0x000fe20000010002 */
[----:B------:R-:W-:Y:S02]  /*13320*/  MOV R40, R7 ;  /* 0x0000000700287202 */ /* 0x000fe40000000f00 */
[----:B------:R-:W-:-:S07]  /*13330*/  MOV R42, R11 ;  /* 0x0000000b002a7202 */ /* 0x000fce0000000f00 */
.L_x_2512:
        /* <DEDUP_REMOVED lines=20> */
.L_x_2515:
[----:B------:R-:W0:Y:S01]  /*13480*/  LDCU.64 UR4, c[0x0][0x768] ;  /* 0x0000ed00ff0477ac */ /* 0x000e220008000a00 */
[----:B------:R-:W1:Y:S01]  /*13490*/  LDC.64 R2, c[0x4][R2] ;  /* 0x0100000002027b82 */ /* 0x000e620000000a00 */
[----:B------:R-:W-:Y:S01]  /*134a0*/  HFMA2 R8, -RZ, RZ, 0, 4.4763088226318359375e-05 ;  /* 0x000002efff087431 */ /* 0x000fe200000001ff */
[----:B------:R-:W-:Y:S01]  /*134b0*/  MOV R12, 0x1 ;  /* 0x00000001000c7802 */ /* 0x000fe20000000f00 */
[----:B------:R-:W2:Y:S01]  /*134c0*/  LDCU.64 UR6, c[0x4][0x650] ;  /* 0x0100ca00ff0677ac */ /* 0x000ea20008000a00 */
[----:B------:R-:W-:Y:S01]  /*134d0*/  HFMA2 R13, -RZ, RZ, 0, 0 ;  /* 0x00000000ff0d7431 */ /* 0x000fe200000001ff */
[----:B------:R-:W3:Y:S01]  /*134e0*/  LDCU.64 UR8, c[0x4][0x640] ;  /* 0x0100c800ff0877ac */ /* 0x000ee20008000a00 */
[----:B0-----:R-:W-:Y:S02]  /*134f0*/  IADD3 R14, P0, PT, R19, UR4, RZ ;  /* 0x00000004130e7c10 */ /* 0x001fe4000ff1e0ff */
[----:B--2---:R-:W-:-:S03]  /*13500*/  MOV R4, UR6 ;  /* 0x0000000600047c02 */ /* 0x004fc60008000f00 */
[----:B------:R-:W-:Y:S01]  /*13510*/  IMAD.X R15, RZ, RZ, UR5, P0 ;  /* 0x00000005ff0f7e24 */ /* 0x000fe200080e06ff */
[----:B------:R-:W0:Y:S01]  /*13520*/  LDCU.64 UR4, c[0x4][0x438] ;  /* 0x01008700ff0477ac */ /* 0x000e220008000a00 */
[----:B------:R-:W-:Y:S02]  /*13530*/  MOV R5, UR7 ;  /* 0x0000000700057c02 */ /* 0x000fe40008000f00 */
[----:B---3--:R-:W-:Y:S01]  /*13540*/  MOV R6, UR8 ;  /* 0x0000000800067c02 */ /* 0x008fe20008000f00 */
[----:B------:R2:W-:Y:S01]  /*13550*/  STG.E.64 desc[UR36][R14.64], R40 ;  /* 0x000000280e007986 */ /* 0x0005e2000c101b24 */
[----:B------:R-:W-:Y:S02]  /*13560*/  MOV R7, UR9 ;  /* 0x0000000900077c02 */ /* 0x000fe40008000f00 */
[----:B0-----:R-:W-:Y:S01]  /*13570*/  MOV R10, UR4 ;  /* 0x00000004000a7c02 */ /* 0x001fe20008000f00 */
[----:B--2---:R-:W-:-:S07]  /*13580*/  IMAD.U32 R11, RZ, RZ, UR5 ;  /* 0x00000005ff0b7e24 */ /* 0x004fce000f8e00ff */
[----:B------:R-:W-:-:S07]  /*13590*/  LEPC R20, `(.L_x_2516) ;  /* 0x000000001014794e */ /* 0x000fce0000000000 */
[----:B-1----:R-:W-:Y:S05]  /*135a0*/  CALL.ABS.NOINC R2 ;  /* 0x0000000002007343 */ /* 0x002fea0003c00000 */
.L_x_2516:
[----:B------:R-:W-:Y:S05]  /*135b0*/  BRA `(.L_x_2517) ;  /* 0x0000000000107947 */ /* 0x000fea0003800000 */
.L_x_2514:
[----:B------:R-:W1:Y:S02]  /*135c0*/  LDCU.64 UR4, c[0x0][0x768] ;  /* 0x0000ed00ff0477ac */ /* 0x000e640008000a00 */
[----:B-1----:R-:W-:-:S04]  /*135d0*/  IADD3 R2, P0, PT, R19, UR4, RZ ;  /* 0x0000000413027c10 */ /* 0x002fc8000ff1e0ff */
[----:B------:R-:W-:-:S05]  /*135e0*/  IADD3.X R3, PT, PT, RZ, UR5, RZ, P0, !PT ;  /* 0x00000005ff037c10 */ /* 0x000fca00087fe4ff */
[----:B------:R1:W-:Y:S04]  /*135f0*/  STG.E.64 desc[UR36][R2.64], R40 ;  /* 0x0000002802007986 */ /* 0x0003e8000c101b24 */
.L_x_2517:
[----:B------:R-:W2:Y:S02]  /*13600*/  LDCU.64 UR4, c[0x0][0x768] ;  /* 0x0000ed00ff0477ac */ /* 0x000ea40008000a00 */
[----:B--2---:R-:W-:-:S04]  /*13610*/  IADD3 R18, P0, PT, R18, UR4, RZ ;  /* 0x0000000412127c10 */ /* 0x004fc8000ff1e0ff */
[----:B------:R-:W-:-:S05]  /*13620*/  IADD3.X R19, PT, PT, RZ, UR5, RZ, P0, !PT ;  /* 0x00000005ff137c10 */ /* 0x000fca00087fe4ff */
[----:B------:R-:W-:Y:S01]  /*13630*/  STG.E.64 desc[UR36][R18.64], R42 ;  /* 0x0000002a12007986 */ /* 0x000fe2000c101b24 */
[----:B------:R-:W-:Y:S05]  /*13640*/  EXIT ;  /* 0x000000000000794d */ /* 0x000fea0003800000 */
.L_x_2513:
[----:B------:R-:W-:Y:S04]  /*13650*/  STG.E.64 desc[UR36][R4.64], R40 ;  /* 0x0000002804007986 */ /* 0x000fe8000c101b24 */
[----:B------:R-:W-:Y:S01]  /*13660*/  STG.E.64 desc[UR36][R4.64+0x8], R42 ;  /* 0x0000082a04007986 */ /* 0x000fe2000c101b24 */
[----:B------:R-:W-:Y:S05]  /*13670*/  EXIT ;  /* 0x000000000000794d */ /* 0x000fea0003800000 */
.L_x_2518:
        /* <DEDUP_REMOVED lines=16> */
.L_x_8857:


//--------------------- .text._ZN2at6native13reduce_kernelILi128ELi4ENS0_8ReduceOpIN3c107complexIfEENS0_14func_wrapper_tIS5_NS0_55_GLOBAL__N__0955718d_22_SparseCsrTensorMath_cu_868dd54514ReductionMulOpIS5_EEEEjS5_Li4ELi4EEEEEvT1_ --------------------------
	.section	.text._ZN2at6native13reduce_kernelILi128ELi4ENS0_8ReduceOpIN3c107complexIfEENS0_14func_wrapper_tIS5_NS0_55_GLOBAL__N__0955718d_22_SparseCsrTensorMath_cu_868dd54514ReductionMulOpIS5_EEEEjS5_Li4ELi4EEEEEvT1_,"ax",@progbits
	.align	128
.text._ZN2at6native13reduce_kernelILi128ELi4ENS0_8ReduceOpIN3c107complexIfEENS0_14func_wrapper_tIS5_NS0_55_GLOBAL__N__0955718d_22_SparseCsrTensorMath_cu_868dd54514ReductionMulOpIS5_EEEEjS5_Li4ELi4EEEEEvT1_:
        .type           _ZN2at6native13reduce_kernelILi128ELi4ENS0_8ReduceOpIN3c107complexIfEENS0_14func_wrapper_tIS5_NS0_55_GLOBAL__N__0955718d_22_SparseCsrTensorMath_cu_868dd54514ReductionMulOpIS5_EEEEjS5_Li4ELi4EEEEEvT1_,@function
        .size           _ZN2at6native13reduce_kernelILi128ELi4ENS0_8ReduceOpIN3c107complexIfEENS0_14func_wrapper_tIS5_NS0_55_GLOBAL__N__0955718d_22_SparseCsrTensorMath_cu_868dd54514ReductionMulOpIS5_EEEEjS5_Li4ELi4EEEEEvT1_,(.L_x_8858 - _ZN2at6native13reduce_kernelILi128ELi4ENS0_8ReduceOpIN3c107complexIfEENS0_14func_wrapper_tIS5_NS0_55_GLOBAL__N__0955718d_22_SparseCsrTensorMath_cu_868dd54514ReductionMulOpIS5_EEEEjS5_Li4ELi4EEEEEvT1_)
        .other          _ZN2at6native13reduce_kernelILi128ELi4ENS0_8ReduceOpIN3c107complexIfEENS0_14func_wrapper_tIS5_NS0_55_GLOBAL__N__0955718d_22_SparseCsrTensorMath_cu_868dd54514ReductionMulOpIS5_EEEEjS5_Li4ELi4EEEEEvT1_,@"STO_CUDA_ENTRY STV_DEFAULT"
_ZN2at6native13reduce_kernelILi128ELi4ENS0_8ReduceOpIN3c107complexIfEENS0_14func_wrapper_tIS5_NS0_55_GLOBAL__N__0955718d_22_SparseCsrTensorMath_cu_868dd54514ReductionMulOpIS5_EEEEjS5_Li4ELi4EEEEEvT1_:
[----:B------:R-:W0:Y:S01]  /*0000*/  LDC R1, c[0x0][0x37c] ;  /* 0x0000df00ff017b82 */ /* 0x000e220000000800 */
[----:B------:R-:W1:Y:S01]  /*0010*/  S2R R17, SR_TID.X ;  /* 0x0000000000117919 */ /* 0x000e620000002100 */
[----:B------:R-:W1:Y:S06]  /*0020*/  LDCU.64 UR10, c[0x0][0x3b0] ;  /* 0x00007600ff0a77ac */ /* 0x000e6c0008000a00 */
[----:B------:R-:W2:Y:S01]  /*0030*/  S2UR UR5, SR_CTAID.X ;  /* 0x00000000000579c3 */ /* 0x000ea20000002500 */
[----:B------:R-:W3:Y:S01]  /*0040*/  S2R R2, SR_TID.Y ;  /* 0x0000000000027919 */ /* 0x000ee20000002200 */
[----:B------:R-:W4:Y:S01]  /*0050*/  LDCU UR4, c[0x0][0x564] ;  /* 0x0000ac80ff0477ac */ /* 0x000f220008000800 */
[----:B------:R-:W5:Y:S01]  /*0060*/  S2R R16, SR_CTAID.Y ;  /* 0x0000000000107919 */ /* 0x000f620000002600 */
[----:B------:R-:W3:Y:S04]  /*0070*/  LDCU UR6, c[0x0][0x3b8] ;  /* 0x00007700ff0677ac */ /* 0x000ee80008000800 */
[----:B------:R-:W2:Y:S01]  /*0080*/  LDC R0, c[0x0][0x3a0] ;  /* 0x0000e800ff007b82 */ /* 0x000ea20000000800 */
[----:B------:R-:W1:Y:S01]  /*0090*/  LDCU.64 UR8, c[0x0][0x3a8] ;  /* 0x00007500ff0877ac */ /* 0x000e620008000a00 */
[----:B----4-:R-:W-:Y:S01]  /*00a0*/  UISETP.NE.AND UP0, UPT, UR4, URZ, UPT ;  /* 0x000000ff0400728c */ /* 0x010fe2000bf05270 */
[----:B-1----:R-:W-:-:S02]  /*00b0*/  IMAD R3, R17, UR11, RZ ;  /* 0x0000000b11037c24 */ /* 0x002fc4000f8e02ff */
[----:B------:R-:W-:Y:S02]  /*00c0*/  IMAD R5, R17, UR8, RZ ;  /* 0x0000000811057c24 */ /* 0x000fe4000f8e02ff */
[C---:B---3--:R-:W-:Y:S02]  /*00d0*/  IMAD R3, R2.reuse, UR6, R3 ;  /* 0x0000000602037c24 */ /* 0x048fe4000f8e0203 */
[----:B------:R-:W-:Y:S02]  /*00e0*/  IMAD R5, R2, UR9, R5 ;  /* 0x0000000902057c24 */ /* 0x000fe4000f8e0205 */
[----:B--2---:R-:W-:Y:S02]  /*00f0*/  IMAD R3, R0, UR5, R3 ;  /* 0x0000000500037c24 */ /* 0x004fe4000f8e0203 */
[----:B------:R-:W-:Y:S02]  /*0100*/  HFMA2 R0, -RZ, RZ, 0, 0 ;  /* 0x00000000ff007431 */ /* 0x000fe400000001ff */
[----:B-----5:R-:W-:Y:S01]  /*0110*/  IMAD R69, R16, UR10, R5 ;  /* 0x0000000a10457c24 */ /* 0x020fe2000f8e0205 */
[----:B------:R-:W-:Y:S01]  /*0120*/  SHF.L.U32 R73, R3, 0x2, RZ ;  /* 0x0000000203497819 */ /* 0x000fe200000006ff */
        /* <DEDUP_REMOVED lines=8> */
[----:B-1----:R-:W-:-:S04]  /*01b0*/  SHF.R.U32.HI R5, RZ, UR5, R4 ;  /* 0x00000005ff057c19 */ /* 0x002fc80008011604 */
[----:B------:R-:W-:-:S05]  /*01c0*/  IADD3 R3, PT, PT, -R5, RZ, RZ ;  /* 0x000000ff05037210 */ /* 0x000fca0007ffe1ff */
        /* <DEDUP_REMOVED lines=268> */
.L_x_2519:
[----:B------:R-:W0:Y:S01]  /*1290*/  LDCU UR5, c[0x0][0x394] ;  /* 0x00007280ff0577ac */ /* 0x000e220008000800 */
[----:B------:R-:W-:Y:S01]  /*12a0*/  BSSY.RECONVERGENT B6, `(.L_x_2520) ;  /* 0x0000ccd000067945 */ /* 0x000fe20003800200 */
[----:B------:R-:W-:Y:S02]  /*12b0*/  CS2R R30, SRZ ;  /* 0x00000000001e7805 */ /* 0x000fe4000001ff00 */
[----:B------:R-:W-:Y:S01]  /*12c0*/  CS2R R28, SRZ ;  /* 0x00000000001c7805 */ /* 0x000fe2000001ff00 */
[----:B------:R-:W1:Y:S01]  /*12d0*/  LDCU UR4, c[0x0][0x398] ;  /* 0x00007300ff0477ac */ /* 0x000e620008000800 */
[----:B------:R-:W-:Y:S02]  /*12e0*/  CS2R R26, SRZ ;  /* 0x00000000001a7805 */ /* 0x000fe4000001ff00 */
[----:B------:R-:W-:Y:S01]  /*12f0*/  CS2R R24, SRZ ;  /* 0x0000000000187805 */ /* 0x000fe2000001ff00 */
        /* <DEDUP_REMOVED lines=9> */
[----:B------:R-:W-:-:S04]  /*1390*/  IADD3.X R75, PT, PT, RZ, UR5, RZ, P0, !PT ;  /* 0x00000005ff4b7c10 */ /* 0x000fc800087fe4ff */
[----:B------:R-:W-:Y:S05]  /*13a0*/  BRA.U !UP0, `(.L_x_2522) ;  /* 0x0000000908387547 */ /* 0x000fea000b800000 */
[----:B------:R-:W-:Y:S01]  /*13b0*/  MOV R0, 0x660 ;  /* 0x0000066000007802 */ /* 0x000fe20000000f00 */
[----:B------:R-:W0:Y:S01]  /*13c0*/  LDCU.64 UR6, c[0x4][0x638] ;  /* 0x0100c700ff0677ac */ /* 0x000e220008000a00 */
[----:B------:R-:W-:Y:S01]  /*13d0*/  HFMA2 R8, -RZ, RZ, 0, 2.8789043426513671875e-05 ;  /* 0x000001e3ff087431 */ /* 0x000fe200000001ff */
[----:B------:R-:W-:Y:S01]  /*13e0*/  MOV R12, 0x1 ;  /* 0x00000001000c7802 */ /* 0x000fe20000000f00 */
[----:B------:R1:W2:Y:S01]  /*13f0*/  LDC.64 R14, c[0x4][R0] ;  /* 0x01000000000e7b82 */ /* 0x0002a20000000a00 */
[----:B------:R-:W3:Y:S01]  /*1400*/  LDCU.64 UR8, c[0x4][0x640] ;  /* 0x0100c800ff0877ac */ /* 0x000ee20008000a00 */
[----:B------:R-:W-:Y:S01]  /*1410*/  HFMA2 R13, -RZ, RZ, 0, 0 ;  /* 0x00000000ff0d7431 */ /* 0x000fe200000001ff */
[----:B------:R-:W4:Y:S01]  /*1420*/  LDCU.64 UR10, c[0x4][0x428] ;  /* 0x01008500ff0a77ac */ /* 0x000f220008000a00 */
[----:B------:R-:W5:Y:S01]  /*1430*/  LDCU UR4, c[0x0][0x394] ;  /* 0x00007280ff0477ac */ /* 0x000f620008000800 */
[----:B0-----:R-:W-:Y:S01]  /*1440*/  IMAD.U32 R4, RZ, RZ, UR6 ;  /* 0x00000006ff047e24 */ /* 0x001fe2000f8e00ff */
[----:B------:R-:W-:-:S02]  /*1450*/  MOV R5, UR7 ;  /* 0x0000000700057c02 */ /* 0x000fc40008000f00 */
[----:B---3--:R-:W-:Y:S02]  /*1460*/  MOV R6, UR8 ;  /* 0x0000000800067c02 */ /* 0x008fe40008000f00 */
[----:B------:R-:W-:Y:S02]  /*1470*/  MOV R7, UR9 ;  /* 0x0000000900077c02 */ /* 0x000fe40008000f00 */
[----:B----4-:R-:W-:Y:S02]  /*1480*/  MOV R10, UR10 ;  /* 0x0000000a000a7c02 */ /* 0x010fe40008000f00 */
[----:B------:R-:W-:Y:S01]  /*1490*/  MOV R11, UR11 ;  /* 0x0000000b000b7c02 */ /* 0x000fe20008000f00 */
[----:B-1---5:R-:W-:-:S07]  /*14a0*/  IMAD.U32 R18, RZ, RZ, UR4 ;  /* 0x00000004ff127e24 */ /* 0x022fce000f8e00ff */
[----:B------:R-:W-:-:S07]  /*14b0*/  LEPC R20, `(.L_x_2523) ;  /* 0x000000001014794e */ /* 0x000fce0000000000 */
[----:B--2---:R-:W-:Y:S05]  /*14c0*/  CALL.ABS.NOINC R14 ;  /* 0x000000000e007343 */ /* 0x004fea0003c00000 */
.L_x_2523:
[----:B------:R-:W0:Y:S01]  /*14d0*/  LDC R19, c[0x0][0x388] ;  /* 0x0000e200ff137b82 */ /* 0x000e220000000800 */
[----:B------:R-:W-:Y:S01]  /*14e0*/  SHF.R.U32.HI R0, RZ, 0x3, R74 ;  /* 0x00000003ff007819 */ /* 0x000fe2000001164a */
[----:B------:R-:W-:Y:S03]  /*14f0*/  BSSY.RECONVERGENT B0, `(.L_x_2524) ;  /* 0x0000028000007945 */ /* 0x000fe60003800200 */
[----:B------:R-:W-:-:S03]  /*1500*/  LOP3.LUT P0, R6, R0, 0x3, RZ, 0xc0, !PT ;  /* 0x0000000300067812 */ /* 0x000fc6000780c0ff */
[----:B------:R-:W1:Y:S01]  /*1510*/  LDC R14, c[0x0][0x38c] ;  /* 0x0000e300ff0e7b82 */ /* 0x000e620000000800 */
[-C--:B0-----:R-:W-:Y:S02]  /*1520*/  MOV R25, R19.reuse ;  /* 0x0000001300197202 */ /* 0x081fe40000000f00 */
[----:B------:R-:W-:Y:S02]  /*1530*/  MOV R3, R19 ;  /* 0x0000001300037202 */ /* 0x000fe40000000f00 */
[-C--:B-1----:R-:W-:Y:S02]  /*1540*/  MOV R0, R14.reuse ;  /* 0x0000000e00007202 */ /* 0x082fe40000000f00 */
[----:B------:R-:W-:-:S03]  /*1550*/  MOV R12, R14 ;  /* 0x0000000e000c7202 */ /* 0x000fc60000000f00 */
[----:B------:R-:W-:Y:S05]  /*1560*/  @!P0 BRA `(.L_x_2525) ;  /* 0x0000000000808947 */ /* 0x000fea0003800000 */
[C---:B------:R-:W-:Y:S01]  /*1570*/  ISETP.GT.U32.AND P0, PT, R17.reuse, 0x3, PT ;  /* 0x000000031100780c */ /* 0x040fe20003f04070 */
[----:B------:R-:W-:Y:S01]  /*1580*/  BSSY.RECONVERGENT B1, `(.L_x_2526) ;  /* 0x000001a000017945 */ /* 0x000fe20003800200 */
[----:B------:R-:W-:Y:S02]  /*1590*/  IADD3 R5, PT, PT, -R6, RZ, RZ ;  /* 0x000000ff06057210 */ /* 0x000fe40007ffe1ff */
[----:B------:R-:W-:Y:S02]  /*15a0*/  ISETP.LT.U32.OR P0, PT, R17, R6, P0 ;  /* 0x000000061100720c */ /* 0x000fe40000701470 */
[----:B------:R-:W-:Y:S01]  /*15b0*/  MOV R3, R19 ;  /* 0x0000001300037202 */ /* 0x000fe20000000f00 */
[----:B------:R-:W-:Y:S01]  /*15c0*/  IMAD.WIDE R74, R5, 0x8, R74 ;  /* 0x00000008054a7825 */ /* 0x000fe200078e024a */
[----:B------:R-:W-:-:S09]  /*15d0*/  MOV R12, R14 ;  /* 0x0000000e000c7202 */ /* 0x000fd20000000f00 */
[----:B------:R-:W-:Y:S05]  /*15e0*/  @P0 BRA `(.L_x_2527) ;  /* 0x00000000004c0947 */ /* 0x000fea0003800000 */
[----:B------:R-:W0:Y:S01]  /*15f0*/  LDCU UR4, c[0x0][0x3ac] ;  /* 0x00007580ff0477ac */ /* 0x000e220008000800 */
[----:B------:R-:W-:Y:S01]  /*1600*/  ISETP.NE.AND P1, PT, R2, RZ, PT ;  /* 0x000000ff0200720c */ /* 0x000fe20003f25270 */
[----:B------:R-:W-:Y:S01]  /*1610*/  IMAD.MOV.U32 R12, RZ, RZ, R14 ;  /* 0x000000ffff0c7224 */ /* 0x000fe200078e000e */
[----:B------:R-:W-:Y:S02]  /*1620*/  MOV R3, R19 ;  /* 0x0000001300037202 */ /* 0x000fe40000000f00 */
[----:B0-----:R-:W-:-:S13]  /*1630*/  ISETP.NE.AND P0, PT, RZ, UR4, PT ;  /* 0x00000004ff007c0c */ /* 0x001fda000bf05270 */
[----:B------:R-:W-:Y:S05]  /*1640*/  @P0 BRA P1, `(.L_x_2527) ;  /* 0x0000000000340947 */ /* 0x000fea0000800000 */
[----:B------:R-:W0:Y:S01]  /*1650*/  LDCU UR4, c[0x0][0x3b0] ;  /* 0x00007600ff0477ac */ /* 0x000e220008000800 */
[----:B------:R-:W-:Y:S02]  /*1660*/  ISETP.NE.AND P1, PT, R16, RZ, PT ;  /* 0x000000ff1000720c */ /* 0x000fe40003f25270 */
[----:B------:R-:W-:Y:S02]  /*1670*/  MOV R3, R19 ;  /* 0x0000001300037202 */ /* 0x000fe40000000f00 */
        /* <DEDUP_REMOVED lines=10> */
.L_x_2527:
[----:B------:R-:W-:Y:S05]  /*1720*/  BSYNC.RECONVERGENT B1 ;  /* 0x0000000000017941 */ /* 0x000fea0003800200 */
.L_x_2526:
[----:B------:R-:W0:Y:S01]  /*1730*/  LDC R5, c[0x0][0x394] ;  /* 0x0000e500ff057b82 */ /* 0x000e220000000800 */
[----:B------:R-:W-:-:S04]  /*1740*/  IADD3 R74, P0, PT, R74, 0x20, RZ ;  /* 0x000000204a4a7810 */ /* 0x000fc80007f1e0ff */
[----:B------:R-:W-:Y:S02]  /*1750*/  IADD3.X R75, PT, PT, RZ, R75, RZ, P0, !PT ;  /* 0x0000004bff4b7210 */ /* 0x000fe400007fe4ff */
[----:B0-----:R-:W-:-:S07]  /*1760*/  IADD3 R18, PT, PT, R6, -0x4, R5 ;  /* 0xfffffffc06127810 */ /* 0x001fce0007ffe005 */
.L_x_2525:
[----:B------:R-:W-:Y:S05]  /*1770*/  BSYNC.RECONVERGENT B0 ;  /* 0x0000000000007941 */ /* 0x000fea0003800200 */
.L_x_2524:
[----:B------:R-:W0:Y:S01]  /*1780*/  LDC.64 R28, c[0x0][0x3a8] ;  /* 0x0000ea00ff1c7b82 */ /* 0x000e220000000a00 */
[----:B------:R-:W-:Y:S01]  /*1790*/  BSSY.RECONVERGENT B0, `(.L_x_2528) ;  /* 0x000002c000007945 */ /* 0x000fe20003800200 */
[----:B------:R-:W-:Y:S02]  /*17a0*/  MOV R4, R19 ;  /* 0x0000001300047202 */ /* 0x000fe40000000f00 */
[----:B------:R-:W-:-:S04]  /*17b0*/  MOV R15, R14 ;  /* 0x0000000e000f7202 */ /* 0x000fc80000000f00 */
[----:B------:R-:W1:Y:S01]  /*17c0*/  LDC R22, c[0x0][0x3b0] ;  /* 0x0000ec00ff167b82 */ /* 0x000e620000000800 */
[----:B0-----:R-:W-:-:S04]  /*17d0*/  IMAD R28, R17, R28, RZ ;  /* 0x0000001c111c7224 */ /* 0x001fc800078e02ff */
[----:B------:R-:W-:-:S04]  /*17e0*/  IMAD R5, R2, R29, R28 ;  /* 0x0000001d02057224 */ /* 0x000fc800078e021c */
[----:B-1----:R-:W-:-:S05]  /*17f0*/  IMAD R13, R16, R22, R5 ;  /* 0x00000016100d7224 */ /* 0x002fca00078e0205 */
[----:B------:R-:W-:-:S04]  /*1800*/  LEA R5, R13, 0x3, 0x2 ;  /* 0x000000030d057811 */ /* 0x000fc800078e10ff */
        /* <DEDUP_REMOVED lines=8> */
.L_x_2531:
[C---:B------:R-:W-:Y:S01]  /*1890*/  IMAD.WIDE.U32 R4, R13.reuse, 0x20, R74 ;  /* 0x000000200d047825 */ /* 0x040fe200078e004a */
[----:B------:R-:W0:Y:S05]  /*18a0*/  LDCU UR4, c[0x0][0x39c] ;  /* 0x00007380ff0477ac */ /* 0x000e2a0008000800 */
[----:B------:R-:W2:Y:S01]  /*18b0*/  LDG.E.ENL2.256 R8, R4, desc[UR36][R4.64] ;  /* 0xfe0000240404797e */ /* 0x000ea20008121908 */
[----:B0-----:R-:W-:-:S04]  /*18c0*/  IADD3 R13, PT, PT, R13, UR4, RZ ;  /* 0x000000040d0d7c10 */ /* 0x001fc8000fffe0ff */
[----:B------:R-:W-:-:S04]  /*18d0*/  LEA R27, R13, 0x3, 0x2 ;  /* 0x000000030d1b7811 */ /* 0x000fc800078e10ff */
[----:B------:R-:W-:Y:S01]  /*18e0*/  ISETP.GE.U32.AND P0, PT, R27, R18, PT ;  /* 0x000000121b00720c */ /* 0x000fe20003f06070 */
[C---:B--2---:R-:W-:Y:S01]  /*18f0*/  FMUL.FTZ R23, R5.reuse, R12 ;  /* 0x0000000c05177220 */ /* 0x044fe20000410000 */
[----:B------:R-:W-:Y:S01]  /*1900*/  FMUL.FTZ R25, R5, R21 ;  /* 0x0000001505197220 */ /* 0x000fe20000410000 */
[C---:B------:R-:W-:Y:S01]  /*1910*/  FMUL.FTZ R27, R7.reuse, R15 ;  /* 0x0000000f071b7220 */ /* 0x040fe20000410000 */
[----:B------:R-:W-:Y:S01]  /*1920*/  FMUL.FTZ R7, R7, R20 ;  /* 0x0000001407077220 */ /* 0x000fe20000410000 */
[C---:B------:R-:W-:Y:S01]  /*1930*/  FFMA.FTZ R21, R4.reuse, R21, -R23 ;  /* 0x0000001504157223 */ /* 0x040fe20000010817 */
[----:B------:R-:W-:Y:S01]  /*1940*/  FFMA.FTZ R12, R4, R12, R25 ;  /* 0x0000000c040c7223 */ /* 0x000fe20000010019 */
[----:B------:R-:W-:Y:S01]  /*1950*/  FMUL.FTZ R25, R11, R0 ;  /* 0x000000000b197220 */ /* 0x000fe20000410000 */
[C---:B------:R-:W-:Y:S01]  /*1960*/  FMUL.FTZ R23, R9.reuse, R14 ;  /* 0x0000000e09177220 */ /* 0x040fe20000410000 */
[----:B------:R-:W-:Y:S01]  /*1970*/  FFMA.FTZ R5, R6, R20, -R27 ;  /* 0x0000001406057223 */ /* 0x000fe2000001081b */
[----:B------:R-:W-:Y:S01]  /*1980*/  FMUL.FTZ R9, R9, R19 ;  /* 0x0000001309097220 */ /* 0x000fe20000410000 */
[----:B------:R-:W-:Y:S01]  /*1990*/  FFMA.FTZ R25, R10, R3, -R25 ;  /* 0x000000030a197223 */ /* 0x000fe20000010819 */
[----:B------:R-:W-:Y:S01]  /*19a0*/  FFMA.FTZ R4, R8, R19, -R23 ;  /* 0x0000001308047223 */ /* 0x000fe20000010817 */
[----:B------:R-:W-:Y:S01]  /*19b0*/  FMUL.FTZ R11, R11, R3 ;  /* 0x000000030b0b7220 */ /* 0x000fe20000410000 */
[----:B------:R-:W-:Y:S01]  /*19c0*/  FFMA.FTZ R15, R6, R15, R7 ;  /* 0x0000000f060f7223 */ /* 0x000fe20000010007 */
[----:B------:R-:W-:Y:S01]  /*19d0*/  FFMA.FTZ R14, R8, R14, R9 ;  /* 0x0000000e080e7223 */ /* 0x000fe20000010009 */
[----:B------:R-:W-:Y:S01]  /*19e0*/  MOV R3, R25 ;  /* 0x0000001900037202 */ /* 0x000fe20000000f00 */
[----:B------:R-:W-:Y:S01]  /*19f0*/  FFMA.FTZ R0, R10, R0, R11 ;  /* 0x000000000a007223 */ /* 0x000fe2000001000b */
[----:B------:R-:W-:-:S02]  /*1a00*/  MOV R19, R4 ;  /* 0x0000000400137202 */ /* 0x000fc40000000f00 */
[----:B------:R-:W-:Y:S01]  /*1a10*/  MOV R20, R5 ;  /* 0x0000000500147202 */ /* 0x000fe20000000f00 */
[----:B------:R-:W-:Y:S06]  /*1a20*/  @!P0 BRA `(.L_x_2531) ;  /* 0xfffffffc00988947 */ /* 0x000fec000383ffff */
[----:B------:R-:W-:Y:S05]  /*1a30*/  BSYNC.RECONVERGENT B1 ;  /* 0x0000000000017941 */ /* 0x000fea0003800200 */
.L_x_2530:
[----:B------:R-:W-:-:S07]  /*1a40*/  MOV R3, R21 ;  /* 0x0000001500037202 */ /* 0x000fce0000000f00 */
.L_x_2529:
[----:B------:R-:W-:Y:S05]  /*1a50*/  BSYNC.RECONVERGENT B0 ;  /* 0x0000000000007941 */ /* 0x000fea0003800200 */
.L_x_2528:
        /* <DEDUP_REMOVED lines=18> */
.L_x_2533:
[----:B------:R-:W-:Y:S05]  /*1b80*/  BSYNC.RECONVERGENT B0 ;  /* 0x0000000000007941 */ /* 0x000fea0003800200 */
.L_x_2532:
[CC--:B------:R-:W-:Y:S01]  /*1b90*/  FMUL.FTZ R6, R15.reuse, R12.reuse ;  /* 0x0000000c0f067220 */ /* 0x0c0fe20000410000 */
[-C--:B------:R-:W-:Y:S01]  /*1ba0*/  FMUL.FTZ R15, R15, R3.reuse ;  /* 0x000000030f0f7220 */ /* 0x080fe20000410000 */
[----:B------:R-:W-:Y:S01]  /*1bb0*/  HFMA2 R30, -RZ, RZ, 0, 0 ;  /* 0x00000000ff1e7431 */ /* 0x000fe200000001ff */
[----:B------:R-:W-:Y:S01]  /*1bc0*/  CS2R R28, SRZ ;  /* 0x00000000001c7805 */ /* 0x000fe2000001ff00 */
[C---:B------:R-:W-:Y:S01]  /*1bd0*/  FFMA.FTZ R3, R5.reuse, R3, -R6 ;  /* 0x0000000305037223 */ /* 0x040fe20000010806 */
[----:B------:R-:W-:Y:S01]  /*1be0*/  FFMA.FTZ R15, R5, R12, R15 ;  /* 0x0000000c050f7223 */ /* 0x000fe2000001000f */
[----:B------:R-:W-:Y:S02]  /*1bf0*/  CS2R R26, SRZ ;  /* 0x00000000001a7805 */ /* 0x000fe4000001ff00 */
        /* <DEDUP_REMOVED lines=9> */
.L_x_2522:
        /* <DEDUP_REMOVED lines=11> */
[----:B------:R-:W-:Y:S02]  /*1d40*/  CS2R R36, SRZ ;  /* 0x0000000000247805 */ /* 0x000fe4000001ff00 */
[----:B------:R-:W-:-:S02]  /*1d50*/  CS2R R34, SRZ ;  /* 0x0000000000227805 */ /* 0x000fc4000001ff00 */
[----:B------:R-:W-:Y:S01]  /*1d60*/  CS2R R32, SRZ ;  /* 0x0000000000207805 */ /* 0x000fe2000001ff00 */
[----:B------:R-:W1:Y:S01]  /*1d70*/  LDC R8, c[0x0][0x388] ;  /* 0x0000e200ff087b82 */ /* 0x000e620000000800 */
[----:B------:R-:W-:Y:S02]  /*1d80*/  CS2R R30, SRZ ;  /* 0x00000000001e7805 */ /* 0x000fe4000001ff00 */
[----:B------:R-:W-:Y:S02]  /*1d90*/  CS2R R28, SRZ ;  /* 0x00000000001c7805 */ /* 0x000fe4000001ff00 */
[----:B------:R-:W-:Y:S02]  /*1da0*/  CS2R R46, SRZ ;  /* 0x00000000002e7805 */ /* 0x000fe4000001ff00 */
[----:B------:R-:W-:Y:S02]  /*1db0*/  CS2R R44, SRZ ;  /* 0x00000000002c7805 */ /* 0x000fe4000001ff00 */
[----:B------:R-:W-:-:S02]  /*1dc0*/  CS2R R26, SRZ ;  /* 0x00000000001a7805 */ /* 0x000fc4000001ff00 */
[----:B------:R-:W-:Y:S02]  /*1dd0*/  CS2R R24, SRZ ;  /* 0x0000000000187805 */ /* 0x000fe4000001ff00 */
[----:B------:R-:W-:Y:S02]  /*1de0*/  CS2R R22, SRZ ;  /* 0x0000000000167805 */ /* 0x000fe4000001ff00 */
[----:B------:R-:W-:Y:S02]  /*1df0*/  CS2R R20, SRZ ;  /* 0x0000000000147805 */ /* 0x000fe4000001ff00 */
[----:B------:R-:W-:Y:S02]  /*1e00*/  CS2R R14, SRZ ;  /* 0x00000000000e7805 */ /* 0x000fe4000001ff00 */
[----:B------:R-:W-:Y:S01]  /*1e10*/  CS2R R12, SRZ ;  /* 0x00000000000c7805 */ /* 0x000fe2000001ff00 */
[----:B0-----:R-:W-:-:S05]  /*1e20*/  IMAD R4, R0, 0x3, R69 ;  /* 0x0000000300047824 */ /* 0x001fca00078e0245 */
[----:B------:R-:W-:Y:S02]  /*1e30*/  ISETP.GE.U32.AND P0, PT, R4, R3, PT ;  /* 0x000000030400720c */ /* 0x000fe40003f06070 */
[----:B------:R-:W0:Y:S01]  /*1e40*/  LDC R4, c[0x0][0x38c] ;  /* 0x0000e300ff047b82 */ /* 0x000e220000000800 */
[-C--:B-1----:R-:W-:Y:S01]  /*1e50*/  MOV R57, R8.reuse ;  /* 0x0000000800397202 */ /* 0x082fe20000000f00 */
        /* <DEDUP_REMOVED lines=12> */
[-C--:B------:R-:W-:Y:S01]  /*1f20*/  MOV R11, R8.reuse ;  /* 0x00000008000b7202 */ /* 0x080fe20000000f00 */
[----:B0-----:R-:W-:Y:S01]  /*1f30*/  IMAD.MOV.U32 R62, RZ, RZ, R4 ;  /* 0x000000ffff3e7224 */ /* 0x001fe200078e0004 */
[----:B------:R-:W-:Y:S02]  /*1f40*/  MOV R10, R8 ;  /* 0x00000008000a7202 */ /* 0x000fe40000000f00 */
[-C--:B------:R-:W-:Y:S02]  /*1f50*/  MOV R68, R4.reuse ;  /* 0x0000000400447202 */ /* 0x080fe40000000f00 */
        /* <DEDUP_REMOVED lines=18> */
[----:B------:R-:W-:Y:S01]  /*2080*/  IMAD.MOV.U32 R6, RZ, RZ, R4 ;  /* 0x000000ffff067224 */ /* 0x000fe200078e0004 */
        /* <DEDUP_REMOVED lines=24> */
[----:B------:R-:W-:-:S07]  /*2210*/  MOV R10, R8 ;  /* 0x00000008000a7202 */ /* 0x000fce0000000f00 */
.L_x_2537:
[----:B------:R-:W-:Y:S02]  /*2220*/  SHF.R.U32.HI R13, RZ, 0x2, R69 ;  /* 0x00000002ff0d7819 */ /* 0x000fe40000011645 */
[----:B------:R-:W-:-:S03]  /*2230*/  IADD3 R69, PT, PT, R69, R0, RZ ;  /* 0x0000000045457210 */ /* 0x000fc60007ffe0ff */
[----:B------:R-:W-:Y:S01]  /*2240*/  IMAD.WIDE.U32 R12, R13, 0x20, R74 ;  /* 0x000000200d0c7825 */ /* 0x000fe200078e004a */
[----:B------:R-:W-:-:S05]  /*2250*/  SHF.R.U32.HI R25, RZ, 0x2, R69 ;  /* 0x00000002ff197819 */ /* 0x000fca0000011645 */
[----:B------:R-:W2:Y:S01]  /*2260*/  LDG.E.ENL2.256 R20, R12, desc[UR36][R12.64] ;  /* 0xfe0000240c0c797e */ /* 0x000ea20008121914 */
[----:B------:R-:W-:Y:S01]  /*2270*/  IMAD.WIDE.U32 R24, R25, 0x20, R74 ;  /* 0x0000002019187825 */ /* 0x000fe200078e004a */
[----:B------:R-:W-:-:S04]  /*2280*/  IADD3 R69, PT, PT, R69, R0, RZ ;  /* 0x0000000045457210 */ /* 0x000fc80007ffe0ff */
[----:B------:R-:W-:Y:S01]  /*2290*/  SHF.R.U32.HI R29, RZ, 0x2, R69 ;  /* 0x00000002ff1d7819 */ /* 0x000fe20000011645 */
[----:B------:R-:W3:Y:S01]  /*22a0*/  LDG.E.ENL2.256 R44, R24, desc[UR36][R24.64] ;  /* 0xfe0000241818797e */ /* 0x000ee2000812192c */
[----:B------:R-:W-:-:S03]  /*22b0*/  IMAD.IADD R69, R69, 0x1, R0 ;  /* 0x0000000145457824 */ /* 0x000fc600078e0200 */
[----:B------:R-:W-:Y:S02]  /*22c0*/  IMAD.WIDE.U32 R28, R29, 0x20, R74 ;  /* 0x000000201d1c7825 */ /* 0x000fe400078e004a */
[----:B------:R-:W-:-:S04]  /*22d0*/  SHF.R.U32.HI R37, RZ, 0x2, R69 ;  /* 0x00000002ff257819 */ /* 0x000fc80000011645 */
[----:B------:R-:W4:Y:S01]  /*22e0*/  LDG.E.ENL2.256 R32, R28, desc[UR36][R28.64] ;  /* 0xfe0000241c1c797e */ /* 0x000f220008121920 */
[----:B------:R-:W-:-:S06]  /*22f0*/  IMAD.WIDE.U32 R36, R37, 0x20, R74 ;  /* 0x0000002025247825 */ /* 0x000fcc00078e004a */
[----:B------:R-:W5:Y:S01]  /*2300*/  LDG.E.ENL2.256 R40, R36, desc[UR36][R36.64] ;  /* 0xfe0000242424797e */ /* 0x000f620008121928 */
[----:B------:R-:W-:-:S05]  /*2310*/  IADD3 R69, PT, PT, R69, R0, RZ ;  /* 0x0000000045457210 */ /* 0x000fca0007ffe0ff */
        /* <DEDUP_REMOVED lines=8> */
[C---:B------:R-:W-:Y:S01]  /*23a0*/  FMUL.FTZ R71, R21.reuse, R6 ;  /* 0x0000000615477220 */ /* 0x040fe20000410000 */
[----:B------:R-:W-:Y:S01]  /*23b0*/  FMUL.FTZ R77, R21, R11 ;  /* 0x0000000b154d7220 */ /* 0x000fe20000410000 */
[C---:B------:R-:W-:Y:S01]  /*23c0*/  FMUL.FTZ R79, R23.reuse, R5 ;  /* 0x00000005174f7220 */ /* 0x040fe20000410000 */
[----:B------:R-:W-:Y:S01]  /*23d0*/  FFMA.FTZ R9, R12, R9, R70 ;  /* 0x000000090c097223 */ /* 0x000fe20000010046 */
[----:B------:R-:W-:Y:S01]  /*23e0*/  FMUL.FTZ R70, R23, R16 ;  /* 0x0000001017467220 */ /* 0x000fe20000410000 */
[C---:B------:R-:W-:Y:S01]  /*23f0*/  FFMA.FTZ R11, R20.reuse, R11, -R71 ;  /* 0x0000000b140b7223 */ /* 0x040fe20000010847 */
[----:B------:R-:W-:Y:S01]  /*2400*/  FFMA.FTZ R6, R20, R6, R77 ;  /* 0x0000000614067223 */ /* 0x000fe2000001004d */
[C---:B------:R-:W-:Y:S01]  /*2410*/  FFMA.FTZ R16, R22.reuse, R16, -R79 ;  /* 0x0000001016107223 */ /* 0x040fe2000001084f */
[C---:B---3--:R-:W-:Y:S01]  /*2420*/  FMUL.FTZ R71, R25.reuse, R4 ;  /* 0x0000000419477220 */ /* 0x048fe20000410000 */
[----:B------:R-:W-:Y:S01]  /*2430*/  FMUL.FTZ R77, R25, R18 ;  /* 0x00000012194d7220 */ /* 0x000fe20000410000 */
[C---:B------:R-:W-:Y:S01]  /*2440*/  FMUL.FTZ R79, R27.reuse, R58 ;  /* 0x0000003a1b4f7220 */ /* 0x040fe20000410000 */
[----:B------:R-:W-:Y:S01]  /*2450*/  FMUL.FTZ R81, R27, R19 ;  /* 0x000000131b517220 */ /* 0x000fe20000410000 */
[----:B------:R-:W-:Y:S01]  /*2460*/  FFMA.FTZ R5, R22, R5, R70 ;  /* 0x0000000516057223 */ /* 0x000fe20000010046 */
[C---:B------:R-:W-:Y:S01]  /*2470*/  FFMA.FTZ R18, R24.reuse, R18, -R71 ;  /* 0x0000001218127223 */ /* 0x040fe20000010847 */
[----:B------:R-:W-:Y:S01]  /*2480*/  FFMA.FTZ R4, R24, R4, R77 ;  /* 0x0000000418047223 */ /* 0x000fe2000001004d */
[----:B------:R-:W-:Y:S01]  /*2490*/  FFMA.FTZ R19, R26, R19, -R79 ;  /* 0x000000131a137223 */ /* 0x000fe2000001084f */
[C---:B------:R-:W-:Y:S01]  /*24a0*/  FMUL.FTZ R71, R45.reuse, R59 ;  /* 0x0000003b2d477220 */ /* 0x040fe20000410000 */
[----:B------:R-:W-:Y:S01]  /*24b0*/  FMUL.FTZ R70, R45, R48 ;  /* 0x000000302d467220 */ /* 0x000fe20000410000 */
[C---:B------:R-:W-:Y:S01]  /*24c0*/  FMUL.FTZ R77, R47.reuse, R60 ;  /* 0x0000003c2f4d7220 */ /* 0x040fe20000410000 */
[----:B------:R-:W-:Y:S01]  /*24d0*/  FMUL.FTZ R79, R47, R49 ;  /* 0x000000312f4f7220 */ /* 0x000fe20000410000 */
[C---:B------:R-:W-:Y:S01]  /*24e0*/  FFMA.FTZ R48, R44.reuse, R48, -R71 ;  /* 0x000000302c307223 */ /* 0x040fe20000010847 */
[----:B------:R-:W-:Y:S01]  /*24f0*/  FFMA.FTZ R59, R44, R59, R70 ;  /* 0x0000003b2c3b7223 */ /* 0x000fe20000010046 */
[C---:B------:R-:W-:Y:S01]  /*2500*/  FFMA.FTZ R49, R46.reuse, R49, -R77 ;  /* 0x000000312e317223 */ /* 0x040fe2000001084d */
[----:B------:R-:W-:Y:S01]  /*2510*/  FFMA.FTZ R60, R46, R60, R79 ;  /* 0x0000003c2e3c7223 */ /* 0x000fe2000001004f */
[C---:B----4-:R-:W-:Y:S01]  /*2520*/  FMUL.FTZ R71, R29.reuse, R61 ;  /* 0x0000003d1d477220 */ /* 0x050fe20000410000 */
[----:B------:R-:W-:Y:S01]  /*2530*/  FMUL.FTZ R70, R29, R50 ;  /* 0x000000321d467220 */ /* 0x000fe20000410000 */
[C---:B------:R-:W-:Y:S01]  /*2540*/  FMUL.FTZ R77, R31.reuse, R62 ;  /* 0x0000003e1f4d7220 */ /* 0x040fe20000410000 */
[----:B------:R-:W-:Y:S01]  /*2550*/  FMUL.FTZ R79, R31, R51 ;  /* 0x000000331f4f7220 */ /* 0x000fe20000410000 */
[C---:B------:R-:W-:Y:S01]  /*2560*/  FFMA.FTZ R50, R28.reuse, R50, -R71 ;  /* 0x000000321c327223 */ /* 0x040fe20000010847 */
[----:B------:R-:W-:Y:S01]  /*2570*/  FFMA.FTZ R61, R28, R61, R70 ;  /* 0x0000003d1c3d7223 */ /* 0x000fe20000010046 */
[C---:B------:R-:W-:Y:S01]  /*2580*/  FFMA.FTZ R51, R30.reuse, R51, -R77 ;  /* 0x000000331e337223 */ /* 0x040fe2000001084d */
[----:B------:R-:W-:Y:S01]  /*2590*/  FFMA.FTZ R62, R30, R62, R79 ;  /* 0x0000003e1e3e7223 */ /* 0x000fe2000001004f */
        /* <DEDUP_REMOVED lines=8> */
[C---:B-----5:R-:W-:Y:S01]  /*2620*/  FMUL.FTZ R71, R37.reuse, R65 ;  /* 0x0000004125477220 */ /* 0x060fe20000410000 */
        /* <DEDUP_REMOVED lines=19> */
.L_x_2536:
[----:B------:R-:W-:Y:S05]  /*2760*/  BSYNC.RECONVERGENT B0 ;  /* 0x0000000000007941 */ /* 0x000fea0003800200 */
.L_x_2535:
[----:B------:R-:W-:Y:S01]  /*2770*/  ISETP.GE.U32.AND P0, PT, R69, R3, PT ;  /* 0x000000034500720c */ /* 0x000fe20003f06070 */
[----:B------:R-:W-:-:S12]  /*2780*/  BSSY.RECONVERGENT B0, `(.L_x_2538) ;  /* 0x0000016000007945 */ /* 0x000fd80003800200 */
[----:B------:R-:W-:Y:S05]  /*2790*/  @P0 BRA `(.L_x_2539) ;  /* 0x0000000000500947 */ /* 0x000fea0003800000 */
[----:B------:R-:W-:-:S05]  /*27a0*/  SHF.R.U32.HI R13, RZ, 0x2, R69 ;  /* 0x00000002ff0d7819 */ /* 0x000fca0000011645 */
[----:B------:R-:W-:-:S06]  /*27b0*/  IMAD.WIDE.U32 R12, R13, 0x20, R74 ;  /* 0x000000200d0c7825 */ /* 0x000fcc00078e004a */
[----:B------:R-:W5:Y:S01]  /*27c0*/  LDG.E.ENL2.256 R20, R12, desc[UR36][R12.64] ;  /* 0xfe0000240c0c797e */ /* 0x000f620008121914 */
[----:B------:R-:W-:-:S04]  /*27d0*/  IADD3 R70, PT, PT, R69, R0, RZ ;  /* 0x0000000045467210 */ /* 0x000fc80007ffe0ff */
[----:B------:R-:W-:-:S13]  /*27e0*/  ISETP.GE.U32.AND P1, PT, R70, R3, PT ;  /* 0x000000034600720c */ /* 0x000fda0003f26070 */
[----:B------:R-:W-:Y:S05]  /*27f0*/  @P1 BRA `(.L_x_2539) ;  /* 0x0000000000381947 */ /* 0x000fea0003800000 */
[----:B------:R-:W-:-:S05]  /*2800*/  SHF.R.U32.HI R25, RZ, 0x2, R70 ;  /* 0x00000002ff197819 */ /* 0x000fca0000011646 */
[----:B------:R-:W-:-:S06]  /*2810*/  IMAD.WIDE.U32 R24, R25, 0x20, R74 ;  /* 0x0000002019187825 */ /* 0x000fcc00078e004a */
[----:B------:R-:W5:Y:S01]  /*2820*/  LDG.E.ENL2.256 R44, R24, desc[UR36][R24.64] ;  /* 0xfe0000241818797e */ /* 0x000f62000812192c */
[----:B------:R-:W-:-:S04]  /*2830*/  IADD3 R70, PT, PT, R70, R0, RZ ;  /* 0x0000000046467210 */ /* 0x000fc80007ffe0ff */
[----:B------:R-:W-:-:S13]  /*2840*/  ISETP.GE.U32.AND P1, PT, R70, R3, PT ;  /* 0x000000034600720c */ /* 0x000fda0003f26070 */
[----:B------:R-:W-:Y:S05]  /*2850*/  @P1 BRA `(.L_x_2539) ;  /* 0x0000000000201947 */ /* 0x000fea0003800000 */
[----:B------:R-:W-:Y:S02]  /*2860*/  IADD3 R28, PT, PT, R70, R0, RZ ;  /* 0x00000000461c7210 */ /* 0x000fe40007ffe0ff */
[----:B------:R-:W-:Y:S02]  /*2870*/  SHF.R.U32.HI R29, RZ, 0x2, R70 ;  /* 0x00000002ff1d7819 */ /* 0x000fe40000011646 */
[----:B------:R-:W-:-:S13]  /*2880*/  ISETP.GE.U32.AND P1, PT, R28, R3, PT ;  /* 0x000000031c00720c */ /* 0x000fda0003f26070 */
[----:B------:R-:W-:Y:S01]  /*2890*/  @!P1 SHF.R.U32.HI R31, RZ, 0x2, R28 ;  /* 0x00000002ff1f9819 */ /* 0x000fe2000001161c */
[----:B------:R-:W-:-:S04]  /*28a0*/  IMAD.WIDE.U32 R28, R29, 0x20, R74 ;  /* 0x000000201d1c7825 */ /* 0x000fc800078e004a */
[----:B------:R-:W-:Y:S02]  /*28b0*/  @!P1 IMAD.WIDE.U32 R74, R31, 0x20, R74 ;  /* 0x000000201f4a9825 */ /* 0x000fe400078e004a */
[----:B------:R-:W5:Y:S04]  /*28c0*/  LDG.E.ENL2.256 R32, R28, desc[UR36][R28.64] ;  /* 0xfe0000241c1c797e */ /* 0x000f680008121920 */
[----:B------:R0:W5:Y:S02]  /*28d0*/  @!P1 LDG.E.ENL2.256 R40, R36, desc[UR36][R74.64] ;  /* 0xfe0000244a24997e */ /* 0x0001640008121928 */
.L_x_2539:
[----:B------:R-:W-:Y:S05]  /*28e0*/  BSYNC.RECONVERGENT B0 ;  /* 0x0000000000007941 */ /* 0x000fea0003800200 */
.L_x_2538:
[----:B------:R-:W-:Y:S04]  /*28f0*/  BSSY.RECONVERGENT B0, `(.L_x_2540) ;  /* 0x000004b000007945 */ /* 0x000fe80003800200 */
[----:B------:R-:W-:Y:S05]  /*2900*/  @P0 BRA `(.L_x_2541) ;  /* 0x0000000400240947 */ /* 0x000fea0003800000 */
[----:B------:R-:W-:Y:S01]  /*2910*/  IADD3 R69, PT, PT, R69, R0, RZ ;  /* 0x0000000045457210 */ /* 0x000fe20007ffe0ff */
[-C--:B-----5:R-:W-:Y:S01]  /*2920*/  FMUL.FTZ R71, R9, R13.reuse ;  /* 0x0000000d09477220 */ /* 0x0a0fe20000410000 */
[----:B------:R-:W-:Y:S01]  /*2930*/  FMUL.FTZ R70, R8, R13 ;  /* 0x0000000d08467220 */ /* 0x000fe20000410000 */
[----:B------:R-:W-:Y:S01]  /*2940*/  FMUL.FTZ R13, R7, R15 ;  /* 0x0000000f070d7220 */ /* 0x000fe20000410000 */
[----:B------:R-:W-:Y:S01]  /*2950*/  ISETP.GE.U32.AND P0, PT, R69, R3, PT ;  /* 0x000000034500720c */ /* 0x000fe20003f06070 */
[----:B0-----:R-:W-:Y:S01]  /*2960*/  FMUL.FTZ R74, R10, R15 ;  /* 0x0000000f0a4a7220 */ /* 0x001fe20000410000 */
[-C--:B------:R-:W-:Y:S01]  /*2970*/  FFMA.FTZ R8, R8, R12.reuse, -R71 ;  /* 0x0000000c08087223 */ /* 0x080fe20000010847 */
[----:B------:R-:W-:Y:S01]  /*2980*/  FFMA.FTZ R9, R9, R12, R70 ;  /* 0x0000000c09097223 */ /* 0x000fe20000010046 */
[-C--:B------:R-:W-:Y:S01]  /*2990*/  FFMA.FTZ R10, R10, R14.reuse, -R13 ;  /* 0x0000000e0a0a7223 */ /* 0x080fe2000001080d */
[----:B------:R-:W-:Y:S01]  /*29a0*/  FFMA.FTZ R7, R7, R14, R74 ;  /* 0x0000000e07077223 */ /* 0x000fe2000001004a */
        /* <DEDUP_REMOVED lines=8> */
[----:B------:R-:W-:Y:S06]  /*2a30*/  @P0 BRA `(.L_x_2541) ;  /* 0x0000000000d80947 */ /* 0x000fec0003800000 */
[-C--:B------:R-:W-:Y:S01]  /*2a40*/  FMUL.FTZ R14, R60, R47.reuse ;  /* 0x0000002f3c0e7220 */ /* 0x080fe20000410000 */
[C---:B------:R-:W-:Y:S01]  /*2a50*/  FMUL.FTZ R47, R49.reuse, R47 ;  /* 0x0000002f312f7220 */ /* 0x040fe20000410000 */
[----:B------:R-:W-:Y:S01]  /*2a60*/  FMUL.FTZ R13, R4, R25 ;  /* 0x00000019040d7220 */ /* 0x000fe20000410000 */
[----:B------:R-:W-:Y:S01]  /*2a70*/  FMUL.FTZ R12, R58, R27 ;  /* 0x0000001b3a0c7220 */ /* 0x000fe20000410000 */
[----:B------:R-:W-:Y:S01]  /*2a80*/  FFMA.FTZ R49, R49, R46, -R14 ;  /* 0x0000002e31317223 */ /* 0x000fe2000001080e */
[----:B------:R-:W-:Y:S01]  /*2a90*/  IADD3 R14, PT, PT, R69, R0, RZ ;  /* 0x00000000450e7210 */ /* 0x000fe20007ffe0ff */
[C---:B------:R-:W-:Y:S01]  /*2aa0*/  FMUL.FTZ R25, R18.reuse, R25 ;  /* 0x0000001912197220 */ /* 0x040fe20000410000 */
[C---:B------:R-:W-:Y:S01]  /*2ab0*/  FMUL.FTZ R27, R19.reuse, R27 ;  /* 0x0000001b131b7220 */ /* 0x040fe20000410000 */
[----:B------:R-:W-:Y:S01]  /*2ac0*/  FFMA.FTZ R18, R18, R24, -R13 ;  /* 0x0000001812127223 */ /* 0x000fe2000001080d */
[----:B------:R-:W-:Y:S01]  /*2ad0*/  ISETP.GE.U32.AND P0, PT, R14, R3, PT ;  /* 0x000000030e00720c */ /* 0x000fe20003f06070 */
[----:B------:R-:W-:Y:S01]  /*2ae0*/  FFMA.FTZ R19, R19, R26, -R12 ;  /* 0x0000001a13137223 */ /* 0x000fe2000001080c */
[CC--:B------:R-:W-:Y:S01]  /*2af0*/  FMUL.FTZ R13, R59.reuse, R45.reuse ;  /* 0x0000002d3b0d7220 */ /* 0x0c0fe20000410000 */
[----:B------:R-:W-:Y:S01]  /*2b00*/  FMUL.FTZ R12, R48, R45 ;  /* 0x0000002d300c7220 */ /* 0x000fe20000410000 */
[----:B------:R-:W-:Y:S01]  /*2b10*/  FFMA.FTZ R4, R4, R24, R25 ;  /* 0x0000001804047223 */ /* 0x000fe20000010019 */
[----:B------:R-:W-:Y:S01]  /*2b20*/  FFMA.FTZ R58, R58, R26, R27 ;  /* 0x0000001a3a3a7223 */ /* 0x000fe2000001001b */
[-C--:B------:R-:W-:Y:S01]  /*2b30*/  FFMA.FTZ R48, R48, R44.reuse, -R13 ;  /* 0x0000002c30307223 */ /* 0x080fe2000001080d */
[----:B------:R-:W-:Y:S01]  /*2b40*/  FFMA.FTZ R59, R59, R44, R12 ;  /* 0x0000002c3b3b7223 */ /* 0x000fe2000001000c */
[----:B------:R-:W-:-:S05]  /*2b50*/  FFMA.FTZ R60, R60, R46, R47 ;  /* 0x0000002e3c3c7223 */ /* 0x000fca000001002f */
        /* <DEDUP_REMOVED lines=8> */
[-C--:B------:R-:W-:Y:S01]  /*2be0*/  FFMA.FTZ R50, R50, R28.reuse, -R13 ;  /* 0x0000001c32327223 */ /* 0x080fe2000001080d */
[----:B------:R-:W-:Y:S01]  /*2bf0*/  FFMA.FTZ R61, R61, R28, R0 ;  /* 0x0000001c3d3d7223 */ /* 0x000fe20000010000 */
[----:B------:R-:W-:Y:S01]  /*2c00*/  FMUL.FTZ R12, R64, R35 ;  /* 0x00000023400c7220 */ /* 0x000fe20000410000 */
[-C--:B------:R-:W-:Y:S01]  /*2c10*/  FMUL.FTZ R13, R63, R33.reuse ;  /* 0x000000213f0d7220 */ /* 0x080fe20000410000 */
[----:B------:R-:W-:Y:S01]  /*2c20*/  FMUL.FTZ R0, R52, R33 ;  /* 0x0000002134007220 */ /* 0x000fe20000410000 */
[----:B------:R-:W-:Y:S01]  /*2c30*/  FMUL.FTZ R35, R53, R35 ;  /* 0x0000002335237220 */ /* 0x000fe20000410000 */
[----:B------:R-:W-:Y:S01]  /*2c40*/  FFMA.FTZ R62, R62, R30, R31 ;  /* 0x0000001e3e3e7223 */ /* 0x000fe2000001001f */
[-C--:B------:R-:W-:Y:S01]  /*2c50*/  FFMA.FTZ R52, R52, R32.reuse, -R13 ;  /* 0x0000002034347223 */ /* 0x080fe2000001080d */
[----:B------:R-:W-:Y:S01]  /*2c60*/  FFMA.FTZ R63, R63, R32, R0 ;  /* 0x000000203f3f7223 */ /* 0x000fe20000010000 */
[-C--:B------:R-:W-:Y:S01]  /*2c70*/  FFMA.FTZ R53, R53, R34.reuse, -R12 ;  /* 0x0000002235357223 */ /* 0x080fe2000001080c */
[----:B------:R-:W-:Y:S01]  /*2c80*/  FFMA.FTZ R64, R64, R34, R35 ;  /* 0x0000002240407223 */ /* 0x000fe20000010023 */
[----:B------:R-:W-:Y:S06]  /*2c90*/  @P0 BRA `(.L_x_2541) ;  /* 0x0000000000400947 */ /* 0x000fec0003800000 */
[----:B------:R-:W-:Y:S01]  /*2ca0*/  FMUL.FTZ R12, R66, R39 ;  /* 0x00000027420c7220 */ /* 0x000fe20000410000 */
[-C--:B------:R-:W-:Y:S01]  /*2cb0*/  FMUL.FTZ R3, R65, R37.reuse ;  /* 0x0000002541037220 */ /* 0x080fe20000410000 */
[C---:B------:R-:W-:Y:S01]  /*2cc0*/  FMUL.FTZ R0, R54.reuse, R37 ;  /* 0x0000002536007220 */ /* 0x040fe20000410000 */
        /* <DEDUP_REMOVED lines=12> */
[----:B------:R-:W-:-:S07]  /*2d90*/  FFMA.FTZ R68, R68, R42, R43 ;  /* 0x0000002a44447223 */ /* 0x000fce000001002b */
.L_x_2541:
[----:B------:R-:W-:Y:S05]  /*2da0*/  BSYNC.RECONVERGENT B0 ;  /* 0x0000000000007941 */ /* 0x000fea0003800200 */
.L_x_2540:
[-C--:B-----5:R-:W-:Y:S01]  /*2db0*/  FMUL.FTZ R13, R7, R58.reuse ;  /* 0x0000003a070d7220 */ /* 0x0a0fe20000410000 */
[----:B------:R-:W-:Y:S01]  /*2dc0*/  FMUL.FTZ R58, R10, R58 ;  /* 0x0000003a0a3a7220 */ /* 0x000fe20000410000 */
[-C--:B------:R-:W-:Y:S01]  /*2dd0*/  FMUL.FTZ R3, R9, R4.reuse ;  /* 0x0000000409037220 */ /* 0x080fe20000410000 */
[----:B------:R-:W-:Y:S01]  /*2de0*/  FMUL.FTZ R4, R8, R4 ;  /* 0x0000000408047220 */ /* 0x000fe20000410000 */
[----:B------:R-:W-:Y:S01]  /*2df0*/  FMUL.FTZ R0, R6, R59 ;  /* 0x0000003b06007220 */ /* 0x000fe20000410000 */
[-C--:B------:R-:W-:Y:S01]  /*2e00*/  FFMA.FTZ R58, R7, R19.reuse, R58 ;  /* 0x00000013073a7223 */ /* 0x080fe2000001003a */
[-C--:B------:R-:W-:Y:S01]  /*2e10*/  FMUL.FTZ R7, R5, R60.reuse ;  /* 0x0000003c05077220 */ /* 0x080fe20000410000 */
[----:B------:R-:W-:Y:S01]  /*2e20*/  FMUL.FTZ R60, R16, R60 ;  /* 0x0000003c103c7220 */ /* 0x000fe20000410000 */
[----:B------:R-:W-:Y:S01]  /*2e30*/  FFMA.FTZ R13, R10, R19, -R13 ;  /* 0x000000130a0d7223 */ /* 0x000fe2000001080d */
[----:B------:R-:W-:Y:S01]  /*2e40*/  FMUL.FTZ R59, R11, R59 ;  /* 0x0000003b0b3b7220 */ /* 0x000fe20000410000 */
[-C--:B------:R-:W-:Y:S01]  /*2e50*/  FFMA.FTZ R4, R9, R18.reuse, R4 ;  /* 0x0000001209047223 */ /* 0x080fe20000010004 */
[----:B------:R-:W-:Y:S01]  /*2e60*/  FFMA.FTZ R3, R8, R18, -R3 ;  /* 0x0000001208037223 */ /* 0x000fe20000010803 */
[----:B------:R-:W-:Y:S01]  /*2e70*/  FFMA.FTZ R60, R5, R49, R60 ;  /* 0x00000031053c7223 */ /* 0x000fe2000001003c */
[----:B------:R-:W-:Y:S01]  /*2e80*/  FFMA.FTZ R59, R6, R48, R59 ;  /* 0x00000030063b7223 */ /* 0x000fe2000001003b */
[-C--:B------:R-:W-:Y:S01]  /*2e90*/  FMUL.FTZ R5, R13, R62.reuse ;  /* 0x0000003e0d057220 */ /* 0x080fe20000410000 */
[----:B------:R-:W-:Y:S01]  /*2ea0*/  FMUL.FTZ R6, R4, R61 ;  /* 0x0000003d04067220 */ /* 0x000fe20000410000 */
[----:B------:R-:W-:Y:S01]  /*2eb0*/  FMUL.FTZ R8, R58, R62 ;  /* 0x0000003e3a087220 */ /* 0x000fe20000410000 */
[----:B------:R-:W-:Y:S01]  /*2ec0*/  FFMA.FTZ R7, R16, R49, -R7 ;  /* 0x0000003110077223 */ /* 0x000fe20000010807 */
[----:B------:R-:W-:Y:S01]  /*2ed0*/  FMUL.FTZ R61, R3, R61 ;  /* 0x0000003d033d7220 */ /* 0x000fe20000410000 */
[----:B------:R-:W-:Y:S01]  /*2ee0*/  FFMA.FTZ R0, R11, R48, -R0 ;  /* 0x000000300b007223 */ /* 0x000fe20000010800 */
[-C--:B------:R-:W-:Y:S01]  /*2ef0*/  FFMA.FTZ R5, R58, R51.reuse, R5 ;  /* 0x000000333a057223 */ /* 0x080fe20000010005 */
[----:B------:R-:W-:Y:S01]  /*2f00*/  FFMA.FTZ R8, R13, R51, -R8 ;  /* 0x000000330d087223 */ /* 0x000fe20000010808 */
[-C--:B------:R-:W-:Y:S01]  /*2f10*/  FFMA.FTZ R6, R3, R50.reuse, -R6 ;  /* 0x0000003203067223 */ /* 0x080fe20000010806 */
[----:B------:R-:W-:Y:S01]  /*2f20*/  FFMA.FTZ R61, R4, R50, R61 ;  /* 0x00000032043d7223 */ /* 0x000fe2000001003d */
[-C--:B------:R-:W-:Y:S01]  /*2f30*/  FMUL.FTZ R9, R7, R64.reuse ;  /* 0x0000004007097220 */ /* 0x080fe20000410000 */
[-C--:B------:R-:W-:Y:S01]  /*2f40*/  FMUL.FTZ R3, R59, R63.reuse ;  /* 0x0000003f3b037220 */ /* 0x080fe20000410000 */
[----:B------:R-:W-:Y:S01]  /*2f50*/  FMUL.FTZ R4, R0, R63 ;  /* 0x0000003f00047220 */ /* 0x000fe20000410000 */
[----:B------:R-:W-:Y:S01]  /*2f60*/  FMUL.FTZ R10, R60, R64 ;  /* 0x000000403c0a7220 */ /* 0x000fe20000410000 */
[-C--:B------:R-:W-:Y:S01]  /*2f70*/  FMUL.FTZ R11, R5, R66.reuse ;  /* 0x00000042050b7220 */ /* 0x080fe20000410000 */
[----:B------:R-:W-:Y:S01]  /*2f80*/  FMUL.FTZ R66, R8, R66 ;  /* 0x0000004208427220 */ /* 0x000fe20000410000 */
[-C--:B------:R-:W-:Y:S01]  /*2f90*/  FFMA.FTZ R9, R60, R53.reuse, R9 ;  /* 0x000000353c097223 */ /* 0x080fe20000010009 */
[-C--:B------:R-:W-:Y:S01]  /*2fa0*/  FFMA.FTZ R3, R0, R52.reuse, -R3 ;  /* 0x0000003400037223 */ /* 0x080fe20000010803 */
[----:B------:R-:W-:Y:S01]  /*2fb0*/  FFMA.FTZ R4, R59, R52, R4 ;  /* 0x000000343b047223 */ /* 0x000fe20000010004 */
[----:B------:R-:W-:Y:S01]  /*2fc0*/  FFMA.FTZ R10, R7, R53, -R10 ;  /* 0x00000035070a7223 */ /* 0x000fe2000001080a */
[----:B------:R-:W-:Y:S01]  /*2fd0*/  FFMA.FTZ R27, R5, R55, R66 ;  /* 0x00000037051b7223 */ /* 0x000fe20000010042 */
[-C--:B------:R-:W-:Y:S01]  /*2fe0*/  FMUL.FTZ R5, R9, R68.reuse ;  /* 0x0000004409057220 */ /* 0x080fe20000410000 */
[-C--:B------:R-:W-:Y:S01]  /*2ff0*/  FMUL.FTZ R7, R61, R65.reuse ;  /* 0x000000413d077220 */ /* 0x080fe20000410000 */
[----:B------:R-:W-:Y:S01]  /*3000*/  FMUL.FTZ R0, R6, R65 ;  /* 0x0000004106007220 */ /* 0x000fe20000410000 */
[-C--:B------:R-:W-:Y:S01]  /*3010*/  FMUL.FTZ R28, R4, R67.reuse ;  /* 0x00000043041c7220 */ /* 0x080fe20000410000 */
[----:B------:R-:W-:Y:S01]  /*3020*/  FMUL.FTZ R29, R3, R67 ;  /* 0x00000043031d7220 */ /* 0x000fe20000410000 */
[----:B------:R-:W-:Y:S01]  /*3030*/  FMUL.FTZ R68, R10, R68 ;  /* 0x000000440a447220 */ /* 0x000fe20000410000 */
[-C--:B------:R-:W-:Y:S01]  /*3040*/  FFMA.FTZ R24, R6, R54.reuse, -R7 ;  /* 0x0000003606187223 */ /* 0x080fe20000010807 */
[----:B------:R-:W-:Y:S01]  /*3050*/  FFMA.FTZ R25, R61, R54, R0 ;  /* 0x000000363d197223 */ /* 0x000fe20000010000 */
[----:B------:R-:W-:Y:S01]  /*3060*/  FFMA.FTZ R26, R8, R55, -R11 ;  /* 0x00000037081a7223 */ /* 0x000fe2000001080b */
[-C--:B------:R-:W-:Y:S01]  /*3070*/  FFMA.FTZ R28, R3, R56.reuse, -R28 ;  /* 0x00000038031c7223 */ /* 0x080fe2000001081c */
[----:B------:R-:W-:Y:S01]  /*3080*/  FFMA.FTZ R29, R4, R56, R29 ;  /* 0x00000038041d7223 */ /* 0x000fe2000001001d */
[-C--:B------:R-:W-:Y:S01]  /*3090*/  FFMA.FTZ R30, R10, R57.reuse, -R5 ;  /* 0x000000390a1e7223 */ /* 0x080fe20000010805 */
[----:B------:R-:W-:Y:S01]  /*30a0*/  FFMA.FTZ R31, R9, R57, R68 ;  /* 0x00000039091f7223 */ /* 0x000fe20000010044 */
[----:B------:R-:W-:Y:S06]  /*30b0*/  BRA `(.L_x_2521) ;  /* 0x000000ac00ac7947 */ /* 0x000fec0003800000 */
.L_x_2534:
[----:B------:R-:W-:-:S13]  /*30c0*/  ISETP.NE.AND P0, PT, R76, 0x1, PT ;  /* 0x000000014c00780c */ /* 0x000fda0003f05270 */
        /* <DEDUP_REMOVED lines=84> */
.L_x_2545:
[----:B------:R-:W-:Y:S01]  /*3610*/  IMAD R20, R70, R69, RZ ;  /* 0x0000004546147224 */ /* 0x000fe200078e02ff */
[----:B------:R-:W-:-:S04]  /*3620*/  IADD3 R69, PT, PT, R69, R0, RZ ;  /* 0x0000000045457210 */ /* 0x000fc80007ffe0ff */
[----:B------:R-:W-:Y:S01]  /*3630*/  SHF.R.U32.HI R21, RZ, 0x2, R20 ;  /* 0x00000002ff157819 */ /* 0x000fe20000011614 */
[----:B------:R-:W-:-:S04]  /*3640*/  IMAD R28, R70, R69, RZ ;  /* 0x00000045461c7224 */ /* 0x000fc800078e02ff */
[----:B------:R-:W-:Y:S01]  /*3650*/  IMAD.WIDE.U32 R20, R21, 0x20, R74 ;  /* 0x0000002015147825 */ /* 0x000fe200078e004a */
[----:B------:R-:W-:Y:S02]  /*3660*/  SHF.R.U32.HI R29, RZ, 0x2, R28 ;  /* 0x00000002ff1d7819 */ /* 0x000fe4000001161c */
[----:B------:R-:W-:-:S03]  /*3670*/  IADD3 R69, PT, PT, R69, R0, RZ ;  /* 0x0000000045457210 */ /* 0x000fc60007ffe0ff */
[----:B------:R-:W2:Y:S01]  /*3680*/  LDG.E.ENL2.256 R24, R20, desc[UR36][R20.64] ;  /* 0xfe0000241414797e */ /* 0x000ea20008121918 */
[----:B------:R-:W-:-:S04]  /*3690*/  IMAD.WIDE.U32 R28, R29, 0x20, R74 ;  /* 0x000000201d1c7825 */ /* 0x000fc800078e004a */
[C---:B------:R-:W-:Y:S01]  /*36a0*/  IMAD R32, R70.reuse, R69, RZ ;  /* 0x0000004546207224 */ /* 0x040fe200078e02ff */
[----:B------:R-:W-:Y:S01]  /*36b0*/  IADD3 R69, PT, PT, R69, R0, RZ ;  /* 0x0000000045457210 */ /* 0x000fe20007ffe0ff */
[----:B------:R-:W3:Y:S03]  /*36c0*/  LDG.E.ENL2.256 R48, R28, desc[UR36][R28.64] ;  /* 0xfe0000241c1c797e */ /* 0x000ee60008121930 */
[----:B------:R-:W-:Y:S01]  /*36d0*/  SHF.R.U32.HI R33, RZ, 0x2, R32 ;  /* 0x00000002ff217819 */ /* 0x000fe20000011620 */
[----:B------:R-:W-:-:S04]  /*36e0*/  IMAD R40, R70, R69, RZ ;  /* 0x0000004546287224 */ /* 0x000fc800078e02ff */
[----:B------:R-:W-:Y:S01]  /*36f0*/  IMAD.WIDE.U32 R32, R33, 0x20, R74 ;  /* 0x0000002021207825 */ /* 0x000fe200078e004a */
[----:B------:R-:W-:-:S05]  /*3700*/  SHF.R.U32.HI R41, RZ, 0x2, R40 ;  /* 0x00000002ff297819 */ /* 0x000fca0000011628 */
[----:B------:R-:W4:Y:S01]  /*3710*/  LDG.E.ENL2.256 R36, R32, desc[UR36][R32.64] ;  /* 0xfe0000242020797e */ /* 0x000f220008121924 */
[----:B------:R-:W-:-:S06]  /*3720*/  IMAD.WIDE.U32 R40, R41, 0x20, R74 ;  /* 0x0000002029287825 */ /* 0x000fcc00078e004a */
[----:B------:R-:W5:Y:S01]  /*3730*/  LDG.E.ENL2.256 R44, R40, desc[UR36][R40.64] ;  /* 0xfe0000242828797e */ /* 0x000f62000812192c */
[----:B------:R-:W-:-:S04]  /*3740*/  IMAD.IADD R69, R69, 0x1, R0 ;  /* 0x0000000145457824 */ /* 0x000fc800078e0200 */
[----:B------:R-:W-:-:S05]  /*3750*/  IMAD R76, R0, 0x3, R69 ;  /* 0x00000003004c7824 */ /* 0x000fca00078e0245 */
[----:B------:R-:W-:Y:S01]  /*3760*/  ISETP.GE.U32.AND P0, PT, R76, R3, PT ;  /* 0x000000034c00720c */ /* 0x000fe20003f06070 */
[----:B--2---:R-:W-:Y:S01]  /*3770*/  FMUL.FTZ R71, R21, R11 ;  /* 0x0000000b15477220 */ /* 0x004fe20000410000 */
[C---:B------:R-:W-:Y:S01]  /*3780*/  FMUL.FTZ R77, R23.reuse, R12 ;  /* 0x0000000c174d7220 */ /* 0x040fe20000410000 */
[-C--:B------:R-:W-:Y:S01]  /*3790*/  FMUL.FTZ R79, R23, R14.reuse ;  /* 0x0000000e174f7220 */ /* 0x080fe20000410000 */
[-C--:B------:R-:W-:Y:S01]  /*37a0*/  FMUL.FTZ R76, R21, R13.reuse ;  /* 0x0000000d154c7220 */ /* 0x080fe20000410000 */
[----:B------:R-:W-:Y:S01]  /*37b0*/  FFMA.FTZ R13, R20, R13, -R71 ;  /* 0x0000000d140d7223 */ /* 0x000fe20000010847 */
[C---:B------:R-:W-:Y:S01]  /*37c0*/  FFMA.FTZ R14, R22.reuse, R14, -R77 ;  /* 0x0000000e160e7223 */ /* 0x040fe2000001084d */
[----:B------:R-:W-:Y:S01]  /*37d0*/  FFMA.FTZ R12, R22, R12, R79 ;  /* 0x0000000c160c7223 */ /* 0x000fe2000001004f */
[----:B------:R-:W-:Y:S01]  /*37e0*/  FMUL.FTZ R71, R25, R9 ;  /* 0x0000000919477220 */ /* 0x000fe20000410000 */
[C---:B------:R-:W-:Y:S01]  /*37f0*/  FMUL.FTZ R77, R27.reuse, R10 ;  /* 0x0000000a1b4d7220 */ /* 0x040fe20000410000 */
[-C--:B------:R-:W-:Y:S01]  /*3800*/  FMUL.FTZ R79, R27, R16.reuse ;  /* 0x000000101b4f7220 */ /* 0x080fe20000410000 */
[----:B------:R-:W-:Y:S01]  /*3810*/  FFMA.FTZ R11, R20, R11, R76 ;  /* 0x0000000b140b7223 */ /* 0x000fe2000001004c */
[-C--:B------:R-:W-:Y:S01]  /*3820*/  FMUL.FTZ R76, R25, R15.reuse ;  /* 0x0000000f194c7220 */ /* 0x080fe20000410000 */
[----:B------:R-:W-:Y:S01]  /*3830*/  FFMA.FTZ R15, R24, R15, -R71 ;  /* 0x0000000f180f7223 */ /* 0x000fe20000010847 */
[C---:B------:R-:W-:Y:S01]  /*3840*/  FFMA.FTZ R16, R26.reuse, R16, -R77 ;  /* 0x000000101a107223 */ /* 0x040fe2000001084d */
[----:B------:R-:W-:Y:S01]  /*3850*/  FFMA.FTZ R10, R26, R10, R79 ;  /* 0x0000000a1a0a7223 */ /* 0x000fe2000001004f */
[C---:B---3--:R-:W-:Y:S01]  /*3860*/  FMUL.FTZ R71, R29.reuse, R8 ;  /* 0x000000081d477220 */ /* 0x048fe20000410000 */
[-C--:B------:R-:W-:Y:S01]  /*3870*/  FMUL.FTZ R77, R29, R18.reuse ;  /* 0x000000121d4d7220 */ /* 0x080fe20000410000 */
[C---:B------:R-:W-:Y:S01]  /*3880*/  FMUL.FTZ R79, R31.reuse, R7 ;  /* 0x000000071f4f7220 */ /* 0x040fe20000410000 */
[----:B------:R-:W-:Y:S01]  /*3890*/  FFMA.FTZ R9, R24, R9, R76 ;  /* 0x0000000918097223 */ /* 0x000fe2000001004c */
[-C--:B------:R-:W-:Y:S01]  /*38a0*/  FMUL.FTZ R76, R31, R19.reuse ;  /* 0x000000131f4c7220 */ /* 0x080fe20000410000 */
[C---:B------:R-:W-:Y:S01]  /*38b0*/  FFMA.FTZ R18, R28.reuse, R18, -R71 ;  /* 0x000000121c127223 */ /* 0x040fe20000010847 */
[----:B------:R-:W-:Y:S01]  /*38c0*/  FFMA.FTZ R8, R28, R8, R77 ;  /* 0x000000081c087223 */ /* 0x000fe2000001004d */
[C---:B------:R-:W-:Y:S01]  /*38d0*/  FFMA.FTZ R19, R30.reuse, R19, -R79 ;  /* 0x000000131e137223 */ /* 0x040fe2000001084f */
[C---:B------:R-:W-:Y:S01]  /*38e0*/  FMUL.FTZ R71, R49.reuse, R6 ;  /* 0x0000000631477220 */ /* 0x040fe20000410000 */
[-C--:B------:R-:W-:Y:S01]  /*38f0*/  FMUL.FTZ R77, R49, R52.reuse ;  /* 0x00000034314d7220 */ /* 0x080fe20000410000 */
[C---:B------:R-:W-:Y:S01]  /*3900*/  FMUL.FTZ R79, R51.reuse, R5 ;  /* 0x00000005334f7220 */ /* 0x040fe20000410000 */
[----:B------:R-:W-:Y:S01]  /*3910*/  FFMA.FTZ R7, R30, R7, R76 ;  /* 0x000000071e077223 */ /* 0x000fe2000001004c */
        /* <DEDUP_REMOVED lines=39> */
.L_x_2544:
[----:B------:R-:W-:Y:S05]  /*3b90*/  BSYNC.RECONVERGENT B0 ;  /* 0x0000000000007941 */ /* 0x000fea0003800200 */
.L_x_2543:
[----:B------:R-:W-:Y:S01]  /*3ba0*/  ISETP.GE.U32.AND P0, PT, R69, R3, PT ;  /* 0x000000034500720c */ /* 0x000fe20003f06070 */
[----:B------:R-:W-:-:S12]  /*3bb0*/  BSSY.RECONVERGENT B0, `(.L_x_2546) ;  /* 0x000001a000007945 */ /* 0x000fd80003800200 */
[----:B------:R-:W-:Y:S05]  /*3bc0*/  @P0 BRA `(.L_x_2547) ;  /* 0x0000000000600947 */ /* 0x000fea0003800000 */
[----:B------:R-:W-:-:S05]  /*3bd0*/  IMAD R20, R70, R69, RZ ;  /* 0x0000004546147224 */ /* 0x000fca00078e02ff */
[----:B------:R-:W-:-:S05]  /*3be0*/  SHF.R.U32.HI R21, RZ, 0x2, R20 ;  /* 0x00000002ff157819 */ /* 0x000fca0000011614 */
[----:B------:R-:W-:-:S06]  /*3bf0*/  IMAD.WIDE.U32 R20, R21, 0x20, R74 ;  /* 0x0000002015147825 */ /* 0x000fcc00078e004a */
[----:B------:R-:W5:Y:S01]  /*3c00*/  LDG.E.ENL2.256 R24, R20, desc[UR36][R20.64] ;  /* 0xfe0000241414797e */ /* 0x000f620008121918 */
[----:B------:R-:W-:-:S04]  /*3c10*/  IADD3 R71, PT, PT, R69, R0, RZ ;  /* 0x0000000045477210 */ /* 0x000fc80007ffe0ff */
[----:B------:R-:W-:-:S13]  /*3c20*/  ISETP.GE.U32.AND P1, PT, R71, R3, PT ;  /* 0x000000034700720c */ /* 0x000fda0003f26070 */
        /* <DEDUP_REMOVED lines=16> */
[----:B------:R-:W5:Y:S04]  /*3d30*/  LDG.E.ENL2.256 R36, R32, desc[UR36][R32.64] ;  /* 0xfe0000242020797e */ /* 0x000f680008121924 */
[----:B------:R0:W5:Y:S02]  /*3d40*/  @!P1 LDG.E.ENL2.256 R44, R40, desc[UR36][R74.64] ;  /* 0xfe0000244a28997e */ /* 0x000164000812192c */
.L_x_2547:
[----:B------:R-:W-:Y:S05]  /*3d50*/  BSYNC.RECONVERGENT B0 ;  /* 0x0000000000007941 */ /* 0x000fea0003800200 */
.L_x_2546:
[----:B------:R-:W-:Y:S04]  /*3d60*/  BSSY.RECONVERGENT B0, `(.L_x_2548) ;  /* 0x000004b000007945 */ /* 0x000fe80003800200 */
[----:B------:R-:W-:Y:S05]  /*3d70*/  @P0 BRA `(.L_x_2549) ;  /* 0x0000000400240947 */ /* 0x000fea0003800000 */
[----:B------:R-:W-:Y:S01]  /*3d80*/  IADD3 R69, PT, PT, R69, R0, RZ ;  /* 0x0000000045457210 */ /* 0x000fe20007ffe0ff */
[-C--:B-----5:R-:W-:Y:S01]  /*3d90*/  FMUL.FTZ R70, R11, R21.reuse ;  /* 0x000000150b467220 */ /* 0x0a0fe20000410000 */
[----:B0-----:R-:W-:Y:S01]  /*3da0*/  FMUL.FTZ R74, R13, R21 ;  /* 0x000000150d4a7220 */ /* 0x001fe20000410000 */
[----:B------:R-:W-:Y:S01]  /*3db0*/  FMUL.FTZ R21, R12, R23 ;  /* 0x000000170c157220 */ /* 0x000fe20000410000 */
[----:B------:R-:W-:Y:S01]  /*3dc0*/  ISETP.GE.U32.AND P0, PT, R69, R3, PT ;  /* 0x000000034500720c */ /* 0x000fe20003f06070 */
[C---:B------:R-:W-:Y:S01]  /*3dd0*/  FMUL.FTZ R23, R14.reuse, R23 ;  /* 0x000000170e177220 */ /* 0x040fe20000410000 */
[----:B------:R-:W-:Y:S01]  /*3de0*/  FFMA.FTZ R13, R13, R20, -R70 ;  /* 0x000000140d0d7223 */ /* 0x000fe20000010846 */
[----:B------:R-:W-:Y:S01]  /*3df0*/  FFMA.FTZ R14, R14, R22, -R21 ;  /* 0x000000160e0e7223 */ /* 0x000fe20000010815 */
[----:B------:R-:W-:Y:S01]  /*3e00*/  FFMA.FTZ R11, R11, R20, R74 ;  /* 0x000000140b0b7223 */ /* 0x000fe2000001004a */
[----:B------:R-:W-:Y:S01]  /*3e10*/  FFMA.FTZ R12, R12, R22, R23 ;  /* 0x000000160c0c7223 */ /* 0x000fe20000010017 */
[----:B------:R-:W-:Y:S01]  /*3e20*/  FMUL.FTZ R21, R10, R27 ;  /* 0x0000001b0a157220 */ /* 0x000fe20000410000 */
[-C--:B------:R-:W-:Y:S01]  /*3e30*/  FMUL.FTZ R20, R9, R25.reuse ;  /* 0x0000001909147220 */ /* 0x080fe20000410000 */
[C---:B------:R-:W-:Y:S01]  /*3e40*/  FMUL.FTZ R22, R15.reuse, R25 ;  /* 0x000000190f167220 */ /* 0x040fe20000410000 */
[C---:B------:R-:W-:Y:S01]  /*3e50*/  FMUL.FTZ R27, R16.reuse, R27 ;  /* 0x0000001b101b7220 */ /* 0x040fe20000410000 */
[----:B------:R-:W-:Y:S01]  /*3e60*/  FFMA.FTZ R16, R16, R26, -R21 ;  /* 0x0000001a10107223 */ /* 0x000fe20000010815 */
[-C--:B------:R-:W-:Y:S01]  /*3e70*/  FFMA.FTZ R15, R15, R24.reuse, -R20 ;  /* 0x000000180f0f7223 */ /* 0x080fe20000010814 */
[----:B------:R-:W-:Y:S01]  /*3e80*/  FFMA.FTZ R9, R9, R24, R22 ;  /* 0x0000001809097223 */ /* 0x000fe20000010016 */
[----:B------:R-:W-:Y:S01]  /*3e90*/  FFMA.FTZ R10, R10, R26, R27 ;  /* 0x0000001a0a0a7223 */ /* 0x000fe2000001001b */
[----:B------:R-:W-:Y:S06]  /*3ea0*/  @P0 BRA `(.L_x_2549) ;  /* 0x0000000000d80947 */ /* 0x000fec0003800000 */
[-C--:B------:R-:W-:Y:S01]  /*3eb0*/  FMUL.FTZ R20, R7, R31.reuse ;  /* 0x0000001f07147220 */ /* 0x080fe20000410000 */
[C---:B------:R-:W-:Y:S01]  /*3ec0*/  FMUL.FTZ R22, R19.reuse, R31 ;  /* 0x0000001f13167220 */ /* 0x040fe20000410000 */
[-C--:B------:R-:W-:Y:S01]  /*3ed0*/  FMUL.FTZ R21, R8, R29.reuse ;  /* 0x0000001d08157220 */ /* 0x080fe20000410000 */
[C---:B------:R-:W-:Y:S01]  /*3ee0*/  FMUL.FTZ R29, R18.reuse, R29 ;  /* 0x0000001d121d7220 */ /* 0x040fe20000410000 */
[-C--:B------:R-:W-:Y:S01]  /*3ef0*/  FFMA.FTZ R19, R19, R30.reuse, -R20 ;  /* 0x0000001e13137223 */ /* 0x080fe20000010814 */
[-C--:B------:R-:W-:Y:S01]  /*3f00*/  FMUL.FTZ R20, R5, R51.reuse ;  /* 0x0000003305147220 */ /* 0x080fe20000410000 */
[----:B------:R-:W-:Y:S01]  /*3f10*/  FFMA.FTZ R7, R7, R30, R22 ;  /* 0x0000001e07077223 */ /* 0x000fe20000010016 */
[C---:B------:R-:W-:Y:S01]  /*3f20*/  FMUL.FTZ R22, R53.reuse, R51 ;  /* 0x0000003335167220 */ /* 0x040fe20000410000 */
[----:B------:R-:W-:Y:S01]  /*3f30*/  FFMA.FTZ R18, R18, R28, -R21 ;  /* 0x0000001c12127223 */ /* 0x000fe20000010815 */
[----:B------:R-:W-:Y:S01]  /*3f40*/  FFMA.FTZ R53, R53, R50, -R20 ;  /* 0x0000003235357223 */ /* 0x000fe20000010814 */
[----:B------:R-:W-:Y:S01]  /*3f50*/  IADD3 R20, PT, PT, R69, R0, RZ ;  /* 0x0000000045147210 */ /* 0x000fe20007ffe0ff */
[-C--:B------:R-:W-:Y:S01]  /*3f60*/  FMUL.FTZ R21, R6, R49.reuse ;  /* 0x0000003106157220 */ /* 0x080fe20000410000 */
[----:B------:R-:W-:Y:S01]  /*3f70*/  FMUL.FTZ R49, R52, R49 ;  /* 0x0000003134317220 */ /* 0x000fe20000410000 */
[----:B------:R-:W-:Y:S01]  /*3f80*/  FFMA.FTZ R8, R8, R28, R29 ;  /* 0x0000001c08087223 */ /* 0x000fe2000001001d */
[----:B------:R-:W-:Y:S01]  /*3f90*/  ISETP.GE.U32.AND P0, PT, R20, R3, PT ;  /* 0x000000031400720c */ /* 0x000fe20003f06070 */
[-C--:B------:R-:W-:Y:S01]  /*3fa0*/  FFMA.FTZ R52, R52, R48.reuse, -R21 ;  /* 0x0000003034347223 */ /* 0x080fe20000010815 */
[----:B------:R-:W-:Y:S01]  /*3fb0*/  FFMA.FTZ R6, R6, R48, R49 ;  /* 0x0000003006067223 */ /* 0x000fe20000010031 */
[----:B------:R-:W-:-:S10]  /*3fc0*/  FFMA.FTZ R5, R5, R50, R22 ;  /* 0x0000003205057223 */ /* 0x000fd40000010016 */
[----:B------:R-:W-:Y:S05]  /*3fd0*/  @P0 BRA `(.L_x_2549) ;  /* 0x00000000008c0947 */ /* 0x000fea0003800000 */
[----:B------:R-:W-:Y:S01]  /*3fe0*/  IADD3 R22, PT, PT, R20, R0, RZ ;  /* 0x0000000014167210 */ /* 0x000fe20007ffe0ff */
[----:B------:R-:W-:Y:S01]  /*3ff0*/  FMUL.FTZ R21, R4, R33 ;  /* 0x0000002104157220 */ /* 0x000fe20000410000 */
[----:B------:R-:W-:Y:S01]  /*4000*/  FMUL.FTZ R0, R62, R35 ;  /* 0x000000233e007220 */ /* 0x000fe20000410000 */
[----:B------:R-:W-:Y:S01]  /*4010*/  FMUL.FTZ R33, R54, R33 ;  /* 0x0000002136217220 */ /* 0x000fe20000410000 */
[----:B------:R-:W-:Y:S01]  /*4020*/  ISETP.GE.U32.AND P0, PT, R22, R3, PT ;  /* 0x000000031600720c */ /* 0x000fe20003f06070 */
[C---:B------:R-:W-:Y:S01]  /*4030*/  FMUL.FTZ R35, R55.reuse, R35 ;  /* 0x0000002337237220 */ /* 0x040fe20000410000 */
[----:B------:R-:W-:Y:S01]  /*4040*/  FFMA.FTZ R54, R54, R32, -R21 ;  /* 0x0000002036367223 */ /* 0x000fe20000010815 */
[----:B------:R-:W-:Y:S01]  /*4050*/  FFMA.FTZ R55, R55, R34, -R0 ;  /* 0x0000002237377223 */ /* 0x000fe20000010800 */
[----:B------:R-:W-:Y:S01]  /*4060*/  FMUL.FTZ R20, R64, R39 ;  /* 0x0000002740147220 */ /* 0x000fe20000410000 */
[-C--:B------:R-:W-:Y:S01]  /*4070*/  FMUL.FTZ R21, R63, R37.reuse ;  /* 0x000000253f157220 */ /* 0x080fe20000410000 */
[----:B------:R-:W-:Y:S01]  /*4080*/  FMUL.FTZ R0, R56, R37 ;  /* 0x0000002538007220 */ /* 0x000fe20000410000 */
[----:B------:R-:W-:Y:S01]  /*4090*/  FMUL.FTZ R39, R57, R39 ;  /* 0x0000002739277220 */ /* 0x000fe20000410000 */
[----:B------:R-:W-:Y:S01]  /*40a0*/  FFMA.FTZ R4, R4, R32, R33 ;  /* 0x0000002004047223 */ /* 0x000fe20000010021 */
        /* <DEDUP_REMOVED lines=22> */
.L_x_2549:
[----:B------:R-:W-:Y:S05]  /*4210*/  BSYNC.RECONVERGENT B0 ;  /* 0x0000000000007941 */ /* 0x000fea0003800200 */
.L_x_2548:
[-C--:B------:R-:W-:Y:S01]  /*4220*/  FMUL.FTZ R3, R12, R7.reuse ;  /* 0x000000070c037220 */ /* 0x080fe20000410000 */
[C---:B------:R-:W-:Y:S01]  /*4230*/  FMUL.FTZ R7, R14.reuse, R7 ;  /* 0x000000070e077220 */ /* 0x040fe20000410000 */
[-C--:B------:R-:W-:Y:S01]  /*4240*/  FMUL.FTZ R0, R11, R8.reuse ;  /* 0x000000080b007220 */ /* 0x080fe20000410000 */
[C---:B------:R-:W-:Y:S01]  /*4250*/  FMUL.FTZ R8, R13.reuse, R8 ;  /* 0x000000080d087220 */ /* 0x040fe20000410000 */
[-C--:B------:R-:W-:Y:S01]  /*4260*/  FFMA.FTZ R3, R14, R19.reuse, -R3 ;  /* 0x000000130e037223 */ /* 0x080fe20000010803 */
[----:B------:R-:W-:Y:S01]  /*4270*/  FFMA.FTZ R7, R12, R19, R7 ;  /* 0x000000130c077223 */ /* 0x000fe20000010007 */
[-C--:B------:R-:W-:Y:S01]  /*4280*/  FMUL.FTZ R19, R10, R5.reuse ;  /* 0x000000050a137220 */ /* 0x080fe20000410000 */
[-C--:B------:R-:W-:Y:S01]  /*4290*/  FFMA.FTZ R13, R13, R18.reuse, -R0 ;  /* 0x000000120d0d7223 */ /* 0x080fe20000010800 */
[----:B------:R-:W-:Y:S01]  /*42a0*/  FMUL.FTZ R5, R16, R5 ;  /* 0x0000000510057220 */ /* 0x000fe20000410000 */
[----:B------:R-:W-:Y:S01]  /*42b0*/  FFMA.FTZ R11, R11, R18, R8 ;  /* 0x000000120b0b7223 */ /* 0x000fe20000010008 */
[-C--:B------:R-:W-:Y:S01]  /*42c0*/  FMUL.FTZ R0, R9, R6.reuse ;  /* 0x0000000609007220 */ /* 0x080fe20000410000 */
[----:B------:R-:W-:Y:S01]  /*42d0*/  FMUL.FTZ R6, R15, R6 ;  /* 0x000000060f067220 */ /* 0x000fe20000410000 */
[-C--:B------:R-:W-:Y:S01]  /*42e0*/  FFMA.FTZ R5, R10, R53.reuse, R5 ;  /* 0x000000350a057223 */ /* 0x080fe20000010005 */
[----:B------:R-:W-:Y:S01]  /*42f0*/  FFMA.FTZ R19, R16, R53, -R19 ;  /* 0x0000003510137223 */ /* 0x000fe20000010813 */
[----:B------:R-:W-:Y:S01]  /*4300*/  FMUL.FTZ R8, R11, R4 ;  /* 0x000000040b087220 */ /* 0x000fe20000410000 */
[----:B------:R-:W-:Y:S01]  /*4310*/  FMUL.FTZ R10, R7, R62 ;  /* 0x0000003e070a7220 */ /* 0x000fe20000410000 */
[----:B------:R-:W-:Y:S01]  /*4320*/  FFMA.FTZ R6, R9, R52, R6 ;  /* 0x0000003409067223 */ /* 0x000fe20000010006 */
[----:B------:R-:W-:Y:S01]  /*4330*/  FMUL.FTZ R4, R13, R4 ;  /* 0x000000040d047220 */ /* 0x000fe20000410000 */
[----:B------:R-:W-:Y:S01]  /*4340*/  FFMA.FTZ R0, R15, R52, -R0 ;  /* 0x000000340f007223 */ /* 0x000fe20000010800 */
[----:B------:R-:W-:Y:S01]  /*4350*/  FMUL.FTZ R12, R5, R64 ;  /* 0x00000040050c7220 */ /* 0x000fe20000410000 */
[C---:B------:R-:W-:Y:S01]  /*4360*/  FMUL.FTZ R62, R3.reuse, R62 ;  /* 0x0000003e033e7220 */ /* 0x040fe20000410000 */
[----:B------:R-:W-:Y:S01]  /*4370*/  FFMA.FTZ R10, R3, R55, -R10 ;  /* 0x00000037030a7223 */ /* 0x000fe2000001080a */
[----:B------:R-:W-:Y:S01]  /*4380*/  FMUL.FTZ R64, R19, R64 ;  /* 0x0000004013407220 */ /* 0x000fe20000410000 */
[-C--:B------:R-:W-:Y:S01]  /*4390*/  FFMA.FTZ R4, R11, R54.reuse, R4 ;  /* 0x000000360b047223 */ /* 0x080fe20000010004 */
[-C--:B------:R-:W-:Y:S01]  /*43a0*/  FMUL.FTZ R3, R6, R63.reuse ;  /* 0x0000003f06037220 */ /* 0x080fe20000410000 */
[----:B------:R-:W-:Y:S01]  /*43b0*/  FMUL.FTZ R63, R0, R63 ;  /* 0x0000003f003f7220 */ /* 0x000fe20000410000 */
[----:B------:R-:W-:Y:S01]  /*43c0*/  FFMA.FTZ R64, R5, R57, R64 ;  /* 0x0000003905407223 */ /* 0x000fe20000010040 */
[----:B------:R-:W-:Y:S01]  /*43d0*/  FFMA.FTZ R8, R13, R54, -R8 ;  /* 0x000000360d087223 */ /* 0x000fe20000010808 */
[----:B------:R-:W-:Y:S01]  /*43e0*/  FMUL.FTZ R5, R4, R65 ;  /* 0x0000004104057220 */ /* 0x000fe20000410000 */
[----:B------:R-:W-:Y:S01]  /*43f0*/  FFMA.FTZ R62, R7, R55, R62 ;  /* 0x00000037073e7223 */ /* 0x000fe2000001003e */
[-C--:B------:R-:W-:Y:S01]  /*4400*/  FFMA.FTZ R3, R0, R56.reuse, -R3 ;  /* 0x0000003800037223 */ /* 0x080fe20000010803 */
[----:B------:R-:W-:Y:S01]  /*4410*/  FFMA.FTZ R63, R6, R56, R63 ;  /* 0x00000038063f7223 */ /* 0x000fe2000001003f */
[----:B------:R-:W-:Y:S01]  /*4420*/  FFMA.FTZ R12, R19, R57, -R12 ;  /* 0x00000039130c7223 */ /* 0x000fe2000001080c */
[C---:B-----5:R-:W-:Y:S01]  /*4430*/  FFMA.FTZ R24, R8.reuse, R58, -R5 ;  /* 0x0000003a08187223 */ /* 0x060fe20000010805 */
[----:B------:R-:W-:Y:S01]  /*4440*/  FMUL.FTZ R25, R8, R65 ;  /* 0x0000004108197220 */ /* 0x000fe20000410000 */
[-C--:B------:R-:W-:Y:S01]  /*4450*/  FMUL.FTZ R7, R62, R66.reuse ;  /* 0x000000423e077220 */ /* 0x080fe20000410000 */
[----:B------:R-:W-:Y:S01]  /*4460*/  FMUL.FTZ R27, R10, R66 ;  /* 0x000000420a1b7220 */ /* 0x000fe20000410000 */
[-C--:B------:R-:W-:Y:S01]  /*4470*/  FMUL.FTZ R28, R63, R67.reuse ;  /* 0x000000433f1c7220 */ /* 0x080fe20000410000 */
[C---:B------:R-:W-:Y:S01]  /*4480*/  FMUL.FTZ R0, R3.reuse, R67 ;  /* 0x0000004303007220 */ /* 0x040fe20000410000 */
[-C--:B------:R-:W-:Y:S01]  /*4490*/  FMUL.FTZ R5, R64, R68.reuse ;  /* 0x0000004440057220 */ /* 0x080fe20000410000 */
[----:B------:R-:W-:Y:S01]  /*44a0*/  FMUL.FTZ R31, R12, R68 ;  /* 0x000000440c1f7220 */ /* 0x000fe20000410000 */
[----:B------:R-:W-:Y:S01]  /*44b0*/  FFMA.FTZ R25, R4, R58, R25 ;  /* 0x0000003a04197223 */ /* 0x000fe20000010019 */
[-C--:B------:R-:W-:Y:S01]  /*44c0*/  FFMA.FTZ R26, R10, R59.reuse, -R7 ;  /* 0x0000003b0a1a7223 */ /* 0x080fe20000010807 */
[----:B------:R-:W-:Y:S01]  /*44d0*/  FFMA.FTZ R27, R62, R59, R27 ;  /* 0x0000003b3e1b7223 */ /* 0x000fe2000001001b */
[-C--:B------:R-:W-:Y:S01]  /*44e0*/  FFMA.FTZ R28, R3, R60.reuse, -R28 ;  /* 0x0000003c031c7223 */ /* 0x080fe2000001081c */
[----:B------:R-:W-:Y:S01]  /*44f0*/  FFMA.FTZ R29, R63, R60, R0 ;  /* 0x0000003c3f1d7223 */ /* 0x000fe20000010000 */
[-C--:B------:R-:W-:Y:S01]  /*4500*/  FFMA.FTZ R30, R12, R61.reuse, -R5 ;  /* 0x0000003d0c1e7223 */ /* 0x080fe20000010805 */
[----:B------:R-:W-:Y:S01]  /*4510*/  FFMA.FTZ R31, R64, R61, R31 ;  /* 0x0000003d401f7223 */ /* 0x000fe2000001001f */
[----:B------:R-:W-:Y:S06]  /*4520*/  BRA `(.L_x_2521) ;  /* 0x0000009800907947 */ /* 0x000fec0003800000 */
.L_x_2542:
[----:B------:R-:W0:Y:S01]  /*4530*/  LDCU UR4, c[0x0][0x39c] ;  /* 0x00007380ff0477ac */ /* 0x000e220008000800 */
        /* <DEDUP_REMOVED lines=17> */
[----:B0-----:R-:W-:Y:S02]  /*4650*/  MOV R4, UR4 ;  /* 0x0000000400047c02 */ /* 0x001fe40008000f00 */
[----:B------:R-:W-:Y:S02]  /*4660*/  CS2R R28, SRZ ;  /* 0x00000000001c7805 */ /* 0x000fe4000001ff00 */
[----:B------:R-:W-:-:S02]  /*4670*/  CS2R R34, SRZ ;  /* 0x0000000000227805 */ /* 0x000fc4000001ff00 */
[----:B------:R-:W-:Y:S01]  /*4680*/  CS2R R32, SRZ ;  /* 0x0000000000207805 */ /* 0x000fe2000001ff00 */
[----:B------:R-:W-:Y:S01]  /*4690*/  IMAD R6, R4, 0x3, R69 ;  /* 0x0000000304067824 */ /* 0x000fe200078e0245 */
[-C--:B-1----:R-:W-:Y:S01]  /*46a0*/  MOV R69, R5.reuse ;  /* 0x0000000500457202 */ /* 0x082fe20000000f00 */
[--C-:B------:R-:W-:Y:S01]  /*46b0*/  IMAD.MOV.U32 R66, RZ, RZ, R5.reuse ;  /* 0x000000ffff427224 */ /* 0x100fe200078e0005 */
[----:B------:R-:W-:Y:S01]  /*46c0*/  MOV R64, R5 ;  /* 0x0000000500407202 */ /* 0x000fe20000000f00 */
[----:B------:R-:W-:Y:S01]  /*46d0*/  IMAD.MOV.U32 R13, RZ, RZ, R5 ;  /* 0x000000ffff0d7224 */ /* 0x000fe200078e0005 */
[----:B------:R-:W-:Y:S02]  /*46e0*/  ISETP.GE.U32.AND P0, PT, R6, R3, PT ;  /* 0x000000030600720c */ /* 0x000fe40003f06070 */
[-C--:B------:R-:W-:Y:S02]  /*46f0*/  MOV R62, R5.reuse ;  /* 0x00000005003e7202 */ /* 0x080fe40000000f00 */
[-C--:B------:R-:W-:Y:S01]  /*4700*/  MOV R60, R5.reuse ;  /* 0x00000005003c7202 */ /* 0x080fe20000000f00 */
[----:B--2---:R-:W-:Y:S01]  /*4710*/  IMAD.MOV.U32 R19, RZ, RZ, R16 ;  /* 0x000000ffff137224 */ /* 0x004fe200078e0010 */
        /* <DEDUP_REMOVED lines=24> */
[----:B------:R-:W-:Y:S01]  /*48a0*/  IADD3 R3, PT, PT, R76, -0x1, RZ ;  /* 0xffffffff4c037810 */ /* 0x000fe20007ffe0ff */
[----:B------:R-:W-:Y:S01]  /*48b0*/  BSSY.RECONVERGENT B1, `(.L_x_2552) ;  /* 0x0000462000017945 */ /* 0x000fe20003800200 */
[-C--:B------:R-:W-:Y:S01]  /*48c0*/  MOV R68, R16.reuse ;  /* 0x0000001000447202 */ /* 0x080fe20000000f00 */
[--C-:B------:R-:W-:Y:S01]  /*48d0*/  IMAD.MOV.U32 R67, RZ, RZ, R16.reuse ;  /* 0x000000ffff437224 */ /* 0x100fe200078e0010 */
[----:B------:R-:W-:Y:S01]  /*48e0*/  VIMNMX.U32 R3, PT, PT, R3, 0x18, PT ;  /* 0x0000001803037848 */ /* 0x000fe20003fe0000 */
[----:B------:R-:W-:Y:S01]  /*48f0*/  IMAD.MOV.U32 R57, RZ, RZ, R16 ;  /* 0x000000ffff397224 */ /* 0x000fe200078e0010 */
[-C--:B------:R-:W-:Y:S01]  /*4900*/  MOV R65, R16.reuse ;  /* 0x0000001000417202 */ /* 0x080fe20000000f00 */
[----:B------:R-:W-:Y:S01]  /*4910*/  IMAD.MOV.U32 R11, RZ, RZ, R5 ;  /* 0x000000ffff0b7224 */ /* 0x000fe200078e0005 */
[-C--:B------:R-:W-:Y:S01]  /*4920*/  MOV R63, R16.reuse ;  /* 0x00000010003f7202 */ /* 0x080fe20000000f00 */
[----:B------:R-:W-:Y:S01]  /*4930*/  VIADD R78, R3, 0x1 ;  /* 0x00000001034e7836 */ /* 0x000fe20000000000 */
        /* <DEDUP_REMOVED lines=9> */
[----:B------:R-:W-:Y:S02]  /*49d0*/  MOV R58, R16 ;  /* 0x00000010003a7202 */ /* 0x000fe40000000f00 */
        /* <DEDUP_REMOVED lines=14> */
.L_x_2559:
[----:B------:R-:W-:Y:S01]  /*4ac0*/  ISETP.NE.AND P0, PT, R76, RZ, PT ;  /* 0x000000ff4c00720c */ /* 0x000fe20003f05270 */
[----:B------:R-:W0:-:S12]  /*4ad0*/  LDCU UR4, c[0x0][0x39c] ;  /* 0x00007380ff0477ac */ /* 0x000e180008000800 */
[----:B------:R-:W-:Y:S05]  /*4ae0*/  @P0 BRA `(.L_x_2553) ;  /* 0x0000000000680947 */ /* 0x000fea0003800000 */
[----:B------:R-:W2:Y:S02]  /*4af0*/  LDG.E.ENL2.256 R36, R40, desc[UR36][R74.64] ;  /* 0xfe0000244a28797e */ /* 0x000ea40008121924 */
[----:B--2---:R-:W-:Y:S01]  /*4b00*/  MOV R47, R39 ;  /* 0x00000027002f7202 */ /* 0x004fe20000000f00 */
[----:B------:R-:W-:Y:S01]  /*4b10*/  IMAD.MOV.U32 R22, RZ, RZ, R38 ;  /* 0x000000ffff167224 */ /* 0x000fe200078e0026 */
[----:B------:R-:W-:Y:S01]  /*4b20*/  MOV R46, R38 ;  /* 0x00000026002e7202 */ /* 0x000fe20000000f00 */
[----:B------:R-:W-:Y:S01]  /*4b30*/  IMAD.MOV.U32 R28, RZ, RZ, R36 ;  /* 0x000000ffff1c7224 */ /* 0x000fe200078e0024 */
[----:B------:R-:W-:Y:S02]  /*4b40*/  MOV R45, R37 ;  /* 0x00000025002d7202 */ /* 0x000fe40000000f00 */
[----:B------:R-:W-:Y:S02]  /*4b50*/  MOV R44, R36 ;  /* 0x00000024002c7202 */ /* 0x000fe40000000f00 */
[----:B------:R-:W-:-:S02]  /*4b60*/  MOV R51, R43 ;  /* 0x0000002b00337202 */ /* 0x000fc40000000f00 */
[----:B------:R-:W-:Y:S02]  /*4b70*/  MOV R50, R42 ;  /* 0x0000002a00327202 */ /* 0x000fe40000000f00 */
[----:B------:R-:W-:Y:S02]  /*4b80*/  MOV R49, R41 ;  /* 0x0000002900317202 */ /* 0x000fe40000000f00 */
[----:B------:R-:W-:Y:S02]  /*4b90*/  MOV R48, R40 ;  /* 0x0000002800307202 */ /* 0x000fe40000000f00 */
        /* <DEDUP_REMOVED lines=13> */
[----:B------:R-:W-:Y:S01]  /*4c70*/  MOV R32, R40 ;  /* 0x0000002800207202 */ /* 0x000fe20000000f00 */
[----:B------:R-:W-:Y:S06]  /*4c80*/  BRA `(.L_x_2554) ;  /* 0x0000003c00487947 */ /* 0x000fec0003800000 */
.L_x_2553:
[----:B------:R-:W1:Y:S01]  /*4c90*/  LDCU.128 UR20, c[0x0][0x3d0] ;  /* 0x00007a00ff1477ac */ /* 0x000e620008000c00 */
[----:B------:R-:W-:Y:S01]  /*4ca0*/  HFMA2 R14, -RZ, RZ, 0, 0 ;  /* 0x00000000ff0e7431 */ /* 0x000fe200000001ff */
[----:B------:R-:W-:Y:S01]  /*4cb0*/  MOV R15, R71 ;  /* 0x00000047000f7202 */ /* 0x000fe20000000f00 */
        /* <DEDUP_REMOVED lines=8> */
[----:B------:R-:W0:Y:S03]  /*4d40*/  LDCU UR73, c[0x0][0x400] ;  /* 0x00008000ff4977ac */ /* 0x000e260008000800 */
[----:B------:R-:W-:Y:S01]  /*4d50*/  IADD3 R4, PT, PT, -R15, RZ, RZ ;  /* 0x000000ff0f047210 */ /* 0x000fe20007ffe1ff */
[----:B------:R-:W0:Y:S04]  /*4d60*/  LDCU UR72, c[0x0][0x50c] ;  /* 0x0000a180ff4877ac */ /* 0x000e280008000800 */
        /* <DEDUP_REMOVED lines=254> */
[----:B------:R-:W-:Y:S01]  /*5d50*/  HFMA2 R14, -RZ, RZ, 0, 0 ;  /* 0x00000000ff0e7431 */ /* 0x000fe200000001ff */
[----:B------:R-:W-:-:S10]  /*5d60*/  MOV R15, R25 ;  /* 0x00000019000f7202 */ /* 0x000fd40000000f00 */
        /* <DEDUP_REMOVED lines=10> */
[----:B------:R-:W-:-:S04]  /*5e10*/  @P0 SHF.R.U32.HI R20, RZ, R21, R20 ;  /* 0x00000015ff140219 */ /* 0x000fc80000011614 */
[----:B------:R-:W-:-:S05]  /*5e20*/  @P0 IADD3 R14, PT, PT, -R20, RZ, RZ ;  /* 0x000000ff140e0210 */ /* 0x000fca0007ffe1ff */
[----:B0-----:R-:W-:-:S04]  /*5e30*/  @P0 IMAD R14, R14, R23, R15 ;  /* 0x000000170e0e0224 */ /* 0x001fc800078e020f */
[----:B--2---:R-:W-:-:S07]  /*5e40*/  @P0 IMAD R3, R14, R22, R3 ;  /* 0x000000160e030224 */ /* 0x004fce00078e0203 */
.L_x_2555:
[----:B------:R-:W-:-:S04]  /*5e50*/  LOP3.LUT R3, R3, 0xffffffe0, RZ, 0xc0, !PT ;  /* 0xffffffe003037812 */ /* 0x000fc800078ec0ff */
[----:B------:R-:W-:-:S04]  /*5e60*/  IADD3 R28, P0, PT, R3, R74, RZ ;  /* 0x0000004a031c7210 */ /* 0x000fc80007f1e0ff */
[----:B------:R-:W-:-:S06]  /*5e70*/  IADD3.X R29, PT, PT, RZ, R75, RZ, P0, !PT ;  /* 0x0000004bff1d7210 */ /* 0x000fcc00007fe4ff */
[----:B------:R-:W5:Y:S01]  /*5e80*/  LDG.E.ENL2.256 R28, R32, desc[UR36][R28.64] ;  /* 0xfe0000241c20797e */ /* 0x000f62000812191c */
[----:B0-----:R-:W-:Y:S01]  /*5e90*/  IADD3 R37, PT, PT, R71, UR4, RZ ;  /* 0x0000000447257c10 */ /* 0x001fe2000fffe0ff */
[----:B------:R-:W-:-:S04]  /*5ea0*/  IMAD.MOV.U32 R36, RZ, RZ, RZ ;  /* 0x000000ffff247224 */ /* 0x000fc800078e00ff */
[----:B------:R-:W-:-:S05]  /*5eb0*/  IMAD.HI.U32 R3, R37, UR22, R36 ;  /* 0x0000001625037c27 */ /* 0x000fca000f8e0024 */
[----:B------:R-:W-:-:S04]  /*5ec0*/  SHF.R.U32.HI R15, RZ, UR23, R3 ;  /* 0x00000017ff0f7c19 */ /* 0x000fc80008011603 */
[----:B------:R-:W-:-:S05]  /*5ed0*/  IADD3 R3, PT, PT, -R15, RZ, RZ ;  /* 0x000000ff0f037210 */ /* 0x000fca0007ffe1ff */
[----:B------:R-:W-:-:S04]  /*5ee0*/  IMAD R3, R3, UR21, R37 ;  /* 0x0000001503037c24 */ /* 0x000fc8000f8e0225 */
[----:B------:R-:W-:Y:S01]  /*5ef0*/  IMAD R3, R3, UR5, RZ ;  /* 0x0000000503037c24 */ /* 0x000fe2000f8e02ff */
[----:B------:R-:W-:Y:S06]  /*5f00*/  BRA.U !UP0, `(.L_x_2556) ;  /* 0x0000000d08687547 */ /* 0x000fec000b800000 */
        /* <DEDUP_REMOVED lines=214> */
[----:B------:R-:W-:-:S04]  /*6c70*/  @P0 SHF.R.U32.HI R14, RZ, R15, R14 ;  /* 0x0000000fff0e0219 */ /* 0x000fc8000001160e */
[----:B------:R-:W-:-:S05]  /*6c80*/  @P0 IADD3 R20, PT, PT, -R14, RZ, RZ ;  /* 0x000000ff0e140210 */ /* 0x000fca0007ffe1ff */
[----:B0-----:R-:W-:-:S04]  /*6c90*/  @P0 IMAD R20, R25, R20, R21 ;  /* 0x0000001419140224 */ /* 0x001fc800078e0215 */
[----:B--2---:R-:W-:-:S07]  /*6ca0*/  @P0 IMAD R3, R20, R22, R3 ;  /* 0x0000001614030224 */ /* 0x004fce00078e0203 */
.L_x_2556:
[----:B------:R-:W-:-:S04]  /*6cb0*/  LOP3.LUT R3, R3, 0xffffffe0, RZ, 0xc0, !PT ;  /* 0xffffffe003037812 */ /* 0x000fc800078ec0ff */
[----:B------:R-:W-:-:S04]  /*6cc0*/  IADD3 R20, P0, PT, R3, R74, RZ ;  /* 0x0000004a03147210 */ /* 0x000fc80007f1e0ff */
[----:B------:R-:W-:-:S06]  /*6cd0*/  IADD3.X R21, PT, PT, RZ, R75, RZ, P0, !PT ;  /* 0x0000004bff157210 */ /* 0x000fcc00007fe4ff */
[----:B------:R-:W5:Y:S01]  /*6ce0*/  LDG.E.ENL2.256 R20, R24, desc[UR36][R20.64] ;  /* 0xfe0000241418797e */ /* 0x000f620008121914 */
        /* <DEDUP_REMOVED lines=226> */
.L_x_2557:
        /* <DEDUP_REMOVED lines=230> */
.L_x_2558:
[----:B------:R-:W-:-:S04]  /*8970*/  LOP3.LUT R3, R3, 0xffffffe0, RZ, 0xc0, !PT ;  /* 0xffffffe003037812 */ /* 0x000fc800078ec0ff */
[----:B------:R-:W-:-:S05]  /*8980*/  IADD3 R36, P0, PT, R3, R74, RZ ;  /* 0x0000004a03247210 */ /* 0x000fca0007f1e0ff */
[----:B------:R-:W-:-:S06]  /*8990*/  IMAD.X R37, RZ, RZ, R75, P0 ;  /* 0x000000ffff257224 */ /* 0x000fcc00000e064b */
[----:B------:R-:W5:Y:S02]  /*89a0*/  LDG.E.ENL2.256 R36, R40, desc[UR36][R36.64] ;  /* 0xfe0000242428797e */ /* 0x000f640008121924 */
.L_x_2554:
[----:B-----5:R-:W-:Y:S01]  /*89b0*/  FMUL.FTZ R3, R33, R58 ;  /* 0x0000003a21037220 */ /* 0x020fe20000410000 */
[----:B------:R-:W-:Y:S01]  /*89c0*/  FMUL.FTZ R4, R35, R70 ;  /* 0x0000004623047220 */ /* 0x000fe20000410000 */
[----:B------:R-:W-:Y:S01]  /*89d0*/  FMUL.FTZ R15, R33, R77 ;  /* 0x0000004d210f7220 */ /* 0x000fe20000410000 */
[----:B------:R-:W-:Y:S01]  /*89e0*/  FMUL.FTZ R79, R35, R59 ;  /* 0x0000003b234f7220 */ /* 0x000fe20000410000 */
[----:B------:R-:W-:Y:S01]  /*89f0*/  FFMA.FTZ R14, R32, R77, -R3 ;  /* 0x0000004d200e7223 */ /* 0x000fe20000010803 */
[C---:B------:R-:W-:Y:S01]  /*8a00*/  FMUL.FTZ R3, R29.reuse, R56 ;  /* 0x000000381d037220 */ /* 0x040fe20000410000 */
[----:B------:R-:W-:Y:S01]  /*8a10*/  FMUL.FTZ R77, R29, R69 ;  /* 0x000000451d4d7220 */ /* 0x000fe20000410000 */
[----:B------:R-:W-:Y:S01]  /*8a20*/  FFMA.FTZ R59, R34, R59, R4 ;  /* 0x0000003b223b7223 */ /* 0x000fe20000010004 */
[C---:B------:R-:W-:Y:S01]  /*8a30*/  FMUL.FTZ R4, R31.reuse, R66 ;  /* 0x000000421f047220 */ /* 0x040fe20000410000 */
[C---:B------:R-:W-:Y:S01]  /*8a40*/  FFMA.FTZ R69, R28.reuse, R69, -R3 ;  /* 0x000000451c457223 */ /* 0x040fe20000010803 */
[----:B------:R-:W-:Y:S01]  /*8a50*/  FFMA.FTZ R56, R28, R56, R77 ;  /* 0x000000381c387223 */ /* 0x000fe2000001004d */
[----:B------:R-:W-:Y:S01]  /*8a60*/  FMUL.FTZ R3, R31, R57 ;  /* 0x000000391f037220 */ /* 0x000fe20000410000 */
[----:B------:R-:W-:Y:S01]  /*8a70*/  FMUL.FTZ R77, R25, R55 ;  /* 0x00000037194d7220 */ /* 0x000fe20000410000 */
[----:B------:R-:W-:Y:S01]  /*8a80*/  FFMA.FTZ R58, R32, R58, R15 ;  /* 0x0000003a203a7223 */ /* 0x000fe2000001000f */
[----:B------:R-:W-:Y:S01]  /*8a90*/  FFMA.FTZ R57, R30, R57, R4 ;  /* 0x000000391e397223 */ /* 0x000fe20000010004 */
[----:B------:R-:W-:Y:S01]  /*8aa0*/  FFMA.FTZ R15, R34, R70, -R79 ;  /* 0x00000046220f7223 */ /* 0x000fe2000001084f */
[----:B------:R-:W-:Y:S01]  /*8ab0*/  FMUL.FTZ R4, R21, R60 ;  /* 0x0000003c15047220 */ /* 0x000fe20000410000 */
[-C--:B------:R-:W-:Y:S01]  /*8ac0*/  FMUL.FTZ R70, R25, R64.reuse ;  /* 0x0000004019467220 */ /* 0x080fe20000410000 */
[----:B------:R-:W-:Y:S01]  /*8ad0*/  FFMA.FTZ R64, R24, R64, -R77 ;  /* 0x0000004018407223 */ /* 0x000fe2000001084d */
[----:B------:R-:W-:Y:S01]  /*8ae0*/  FMUL.FTZ R77, R27, R62 ;  /* 0x0000003e1b4d7220 */ /* 0x000fe20000410000 */
[-C--:B------:R-:W-:Y:S01]  /*8af0*/  FMUL.FTZ R79, R21, R53.reuse ;  /* 0x00000035154f7220 */ /* 0x080fe20000410000 */
[----:B------:R-:W-:Y:S01]  /*8b00*/  FFMA.FTZ R66, R30, R66, -R3 ;  /* 0x000000421e427223 */ /* 0x000fe20000010803 */
[----:B------:R-:W-:Y:S01]  /*8b10*/  FFMA.FTZ R53, R20, R53, R4 ;  /* 0x0000003514357223 */ /* 0x000fe20000010004 */
[----:B------:R-:W-:Y:S01]  /*8b20*/  FMUL.FTZ R3, R27, R54 ;  /* 0x000000361b037220 */ /* 0x000fe20000410000 */
[C---:B------:R-:W-:Y:S01]  /*8b30*/  FMUL.FTZ R4, R49.reuse, R12 ;  /* 0x0000000c31047220 */ /* 0x040fe20000410000 */
[C---:B------:R-:W-:Y:S01]  /*8b40*/  FFMA.FTZ R54, R26.reuse, R54, R77 ;  /* 0x000000361a367223 */ /* 0x040fe2000001004d */
[----:B------:R-:W1:Y:S01]  /*8b50*/  LDCU UR5, c[0x0][0x394] ;  /* 0x00007280ff0577ac */ /* 0x000e620008000800 */
[-C--:B------:R-:W-:Y:S01]  /*8b60*/  FMUL.FTZ R77, R49, R19.reuse ;  /* 0x00000013314d7220 */ /* 0x080fe20000410000 */
[----:B------:R-:W-:Y:S01]  /*8b70*/  FFMA.FTZ R62, R26, R62, -R3 ;  /* 0x0000003e1a3e7223 */ /* 0x000fe20000010803 */
[CC--:B------:R-:W-:Y:S01]  /*8b80*/  FMUL.FTZ R87, R23.reuse, R52.reuse ;  /* 0x0000003417577220 */ /* 0x0c0fe20000410000 */
[----:B------:R-:W-:Y:S01]  /*8b90*/  FFMA.FTZ R19, R48, R19, R4 ;  /* 0x0000001330137223 */ /* 0x000fe20000010004 */
[----:B------:R-:W-:Y:S01]  /*8ba0*/  FMUL.FTZ R3, R23, R13 ;  /* 0x0000000d17037220 */ /* 0x000fe20000410000 */
[C---:B------:R-:W-:Y:S01]  /*8bb0*/  FMUL.FTZ R4, R47.reuse, R9 ;  /* 0x000000092f047220 */ /* 0x040fe20000410000 */
[C---:B------:R-:W-:Y:S01]  /*8bc0*/  FFMA.FTZ R87, R22.reuse, R13, -R87 ;  /* 0x0000000d16577223 */ /* 0x040fe20000010857 */
[-C--:B------:R-:W-:Y:S01]  /*8bd0*/  FMUL.FTZ R83, R47, R61.reuse ;  /* 0x0000003d2f537220 */ /* 0x080fe20000410000 */
[----:B------:R-:W-:Y:S01]  /*8be0*/  FFMA.FTZ R52, R22, R52, R3 ;  /* 0x0000003416347223 */ /* 0x000fe20000010003 */
[----:B------:R-:W-:Y:S01]  /*8bf0*/  FMUL.FTZ R13, R45, R16 ;  /* 0x000000102d0d7220 */ /* 0x000fe20000410000 */
[----:B------:R-:W-:Y:S01]  /*8c00*/  FFMA.FTZ R61, R46, R61, R4 ;  /* 0x0000003d2e3d7223 */ /* 0x000fe20000010004 */
[C---:B------:R-:W-:Y:S01]  /*8c10*/  FMUL.FTZ R3, R51.reuse, R11 ;  /* 0x0000000b33037220 */ /* 0x040fe20000410000 */
[----:B0-----:R-:W-:Y:S01]  /*8c20*/  MOV R4, UR4 ;  /* 0x0000000400047c02 */ /* 0x001fe20008000f00 */
[----:B------:R-:W-:Y:S01]  /*8c30*/  FFMA.FTZ R86, R48, R12, -R77 ;  /* 0x0000000c30567223 */ /* 0x000fe2000001084d */
[----:B------:R-:W-:Y:S01]  /*8c40*/  FMUL.FTZ R85, R51, R18 ;  /* 0x0000001233557220 */ /* 0x000fe20000410000 */
[-C--:B------:R-:W-:Y:S01]  /*8c50*/  FMUL.FTZ R77, R45, R10.reuse ;  /* 0x0000000a2d4d7220 */ /* 0x080fe20000410000 */
[----:B------:R-:W-:Y:S01]  /*8c60*/  FFMA.FTZ R84, R44, R10, -R13 ;  /* 0x0000000a2c547223 */ /* 0x000fe2000001080d */
[----:B------:R-:W-:Y:S01]  /*8c70*/  FFMA.FTZ R18, R50, R18, R3 ;  /* 0x0000001232127223 */ /* 0x000fe20000010003 */
[C---:B------:R-:W-:Y:S01]  /*8c80*/  FMUL.FTZ R10, R41.reuse, R8 ;  /* 0x00000008290a7220 */ /* 0x040fe20000410000 */
[----:B------:R-:W-:Y:S01]  /*8c90*/  LEA R71, R4, R71, 0x2 ;  /* 0x0000004704477211 */ /* 0x000fe200078e10ff */
[-C--:B------:R-:W-:Y:S01]  /*8ca0*/  FMUL.FTZ R3, R41, R63.reuse ;  /* 0x0000003f29037220 */ /* 0x080fe20000410000 */
[----:B------:R-:W-:Y:S01]  /*8cb0*/  FFMA.FTZ R60, R20, R60, -R79 ;  /* 0x0000003c143c7223 */ /* 0x000fe2000001084f */
[C---:B------:R-:W-:Y:S01]  /*8cc0*/  FFMA.FTZ R63, R40.reuse, R63, R10 ;  /* 0x0000003f283f7223 */ /* 0x040fe2000001000a */
[----:B------:R-:W-:Y:S01]  /*8cd0*/  FMUL.FTZ R81, R43, R65 ;  /* 0x000000412b517220 */ /* 0x000fe20000410000 */
[----:B------:R-:W-:Y:S01]  /*8ce0*/  FFMA.FTZ R82, R40, R8, -R3 ;  /* 0x0000000828527223 */ /* 0x000fe20000010803 */
[----:B------:R-:W-:Y:S01]  /*8cf0*/  IMAD R10, R4, 0x3, R71 ;  /* 0x00000003040a7824 */ /* 0x000fe200078e0247 */
[----:B-1----:R-:W-:Y:S01]  /*8d00*/  MOV R3, UR5 ;  /* 0x0000000500037c02 */ /* 0x002fe20008000f00 */
[----:B------:R-:W-:Y:S01]  /*8d10*/  FMUL.FTZ R79, R39, R68 ;  /* 0x00000044274f7220 */ /* 0x000fe20000410000 */
[-C--:B------:R-:W-:Y:S01]  /*8d20*/  FMUL.FTZ R8, R43, R7.reuse ;  /* 0x000000072b087220 */ /* 0x080fe20000410000 */
[----:B------:R-:W-:Y:S01]  /*8d30*/  FFMA.FTZ R81, R42, R7, -R81 ;  /* 0x000000072a517223 */ /* 0x000fe20000010851 */
[----:B------:R-:W-:Y:S01]  /*8d40*/  ISETP.GE.U32.AND P0, PT, R10, R3, PT ;  /* 0x000000030a00720c */ /* 0x000fe20003f06070 */
[-C--:B------:R-:W-:Y:S01]  /*8d50*/  FFMA.FTZ R79, R38, R5.reuse, -R79 ;  /* 0x00000005264f7223 */ /* 0x080fe2000001084f */
[----:B------:R-:W-:Y:S01]  /*8d60*/  FMUL.FTZ R7, R39, R5 ;  /* 0x0000000527077220 */ /* 0x000fe20000410000 */
[C---:B------:R-:W-:Y:S01]  /*8d70*/  FMUL.FTZ R5, R37.reuse, R67 ;  /* 0x0000004325057220 */ /* 0x040fe20000410000 */
[----:B------:R-:W-:Y:S01]  /*8d80*/  FFMA.FTZ R65, R42, R65, R8 ;  /* 0x000000412a417223 */ /* 0x000fe20000010008 */
[----:B------:R-:W-:Y:S01]  /*8d90*/  FFMA.FTZ R83, R46, R9, -R83 ;  /* 0x000000092e537223 */ /* 0x000fe20000010853 */
[-C--:B------:R-:W-:Y:S01]  /*8da0*/  FMUL.FTZ R8, R37, R6.reuse ;  /* 0x0000000625087220 */ /* 0x080fe20000410000 */
[----:B------:R-:W-:Y:S01]  /*8db0*/  FFMA.FTZ R80, R36, R6, -R5 ;  /* 0x0000000624507223 */ /* 0x000fe20000010805 */
[----:B------:R-:W-:Y:S01]  /*8dc0*/  FFMA.FTZ R85, R50, R11, -R85 ;  /* 0x0000000b32557223 */ /* 0x000fe20000010855 */
[----:B------:R-:W-:Y:S01]  /*8dd0*/  FFMA.FTZ R55, R24, R55, R70 ;  /* 0x0000003718377223 */ /* 0x000fe20000010046 */
[----:B------:R-:W-:Y:S01]  /*8de0*/  FFMA.FTZ R16, R44, R16, R77 ;  /* 0x000000102c107223 */ /* 0x000fe2000001004d */
[----:B------:R-:W-:Y:S01]  /*8df0*/  FFMA.FTZ R67, R36, R67, R8 ;  /* 0x0000004324437223 */ /* 0x000fe20000010008 */
[----:B------:R-:W-:Y:S01]  /*8e00*/  FFMA.FTZ R68, R38, R68, R7 ;  /* 0x0000004426447223 */ /* 0x000fe20000010007 */
[----:B------:R-:W-:Y:S01]  /*8e10*/  MOV R5, R79 ;  /* 0x0000004f00057202 */ /* 0x000fe20000000f00 */
[----:B------:R-:W-:Y:S01]  /*8e20*/  IMAD.MOV.U32 R11, RZ, RZ, R85 ;  /* 0x000000ffff0b7224 */ /* 0x000fe200078e0055 */
        /* <DEDUP_REMOVED lines=8> */
[----:B------:R-:W-:Y:S01]  /*8eb0*/  MOV R77, R14 ;  /* 0x0000000e004d7202 */ /* 0x000fe20000000f00 */
[----:B------:R-:W-:Y:S06]  /*8ec0*/  @!P0 BRA `(.L_x_2559) ;  /* 0xffffffb800fc8947 */ /* 0x000fec000383ffff */
[----:B------:R-:W-:Y:S05]  /*8ed0*/  BSYNC.RECONVERGENT B1 ;  /* 0x0000000000017941 */ /* 0x000fea0003800200 */
.L_x_2552:
[----:B------:R-:W-:Y:S01]  /*8ee0*/  MOV R12, R69 ;  /* 0x00000045000c7202 */ /* 0x000fe20000000f00 */
[----:B------:R-:W-:Y:S01]  /*8ef0*/  IMAD.MOV.U32 R8, RZ, RZ, R87 ;  /* 0x000000ffff087224 */ /* 0x000fe200078e0057 */
        /* <DEDUP_REMOVED lines=11> */
[----:B------:R-:W-:-:S07]  /*8fb0*/  MOV R69, R79 ;  /* 0x0000004f00457202 */ /* 0x000fce0000000f00 */
.L_x_2551:
[----:B------:R-:W-:Y:S05]  /*8fc0*/  BSYNC.RECONVERGENT B0 ;  /* 0x0000000000007941 */ /* 0x000fea0003800200 */
.L_x_2550:
        /* <DEDUP_REMOVED lines=11> */
[----:B------:R-:W-:Y:S01]  /*9080*/  HFMA2 R28, -RZ, RZ, 0, 0 ;  /* 0x00000000ff1c7431 */ /* 0x000fe200000001ff */
[----:B------:R-:W-:Y:S01]  /*9090*/  MOV R29, R71 ;  /* 0x00000047001d7202 */ /* 0x000fe20000000f00 */
[----:B------:R-:W1:Y:S01]  /*90a0*/  LDCU UR6, c[0x0][0x3d4] ;  /* 0x00007a80ff0677ac */ /* 0x000e620008000800 */
[----:B------:R-:W-:Y:S01]  /*90b0*/  ISETP.NE.AND P1, PT, R76, RZ, PT ;  /* 0x000000ff4c00720c */ /* 0x000fe20003f25270 */
        /* <DEDUP_REMOVED lines=269> */
.L_x_2563:
[----:B------:R-:W-:Y:S02]  /*a190*/  SHF.R.U32.HI R32, RZ, 0x5, R32 ;  /* 0x00000005ff207819 */ /* 0x000fe40000011620 */
[----:B------:R-:W-:-:S07]  /*a1a0*/  MOV R33, RZ ;  /* 0x000000ff00217202 */ /* 0x000fce0000000f00 */
.L_x_2562:
[----:B------:R-:W0:Y:S02]  /*a1b0*/  LDCU.64 UR4, c[0x0][0x760] ;  /* 0x0000ec00ff0477ac */ /* 0x000e240008000a00 */
[----:B0-----:R-:W-:-:S04]  /*a1c0*/  IADD3 R77, P1, PT, R0, UR4, RZ ;  /* 0x00000004004d7c10 */ /* 0x001fc8000ff3e0ff */
[----:B------:R-:W-:Y:S02]  /*a1d0*/  IADD3.X R0, PT, PT, RZ, UR5, RZ, P1, !PT ;  /* 0x00000005ff007c10 */ /* 0x000fe40008ffe4ff */
[----:B------:R-:W-:-:S04]  /*a1e0*/  LEA R28, P1, R32, R77, 0x5 ;  /* 0x0000004d201c7211 */ /* 0x000fc800078228ff */
[----:B------:R-:W-:-:S06]  /*a1f0*/  LEA.HI.X R29, R32, R0, R33, 0x5, P1 ;  /* 0x00000000201d7211 */ /* 0x000fcc00008f2c21 */
[----:B------:R-:W5:Y:S01]  /*a200*/  LDG.E.ENL2.256 R28, R32, desc[UR36][R28.64] ;  /* 0xfe0000241c20797e */ /* 0x000f62000812191c */
[----:B------:R-:W-:-:S04]  /*a210*/  IADD3 R75, PT, PT, R71, R4, RZ ;  /* 0x00000004474b7210 */ /* 0x000fc80007ffe0ff */
[----:B------:R-:W-:-:S13]  /*a220*/  ISETP.GE.U32.AND P1, PT, R75, R3, PT ;  /* 0x000000034b00720c */ /* 0x000fda0003f26070 */
        /* <DEDUP_REMOVED lines=268> */
[----:B------:R-:W-:Y:S01]  /*b2f0*/  MOV R20, RZ ;  /* 0x000000ff00147202 */ /* 0x000fe20000000f00 */
[----:B------:R-:W1:Y:S01]  /*b300*/  LDCU UR6, c[0x0][0x4f4] ;  /* 0x00009e80ff0677ac */ /* 0x000e620008000800 */
[----:B------:R-:W2:Y:S03]  /*b310*/  LDCU UR7, c[0x0][0x560] ;  /* 0x0000ac00ff0777ac */ /* 0x000ea60008000800 */
[----:B0-----:R-:W-:-:S05]  /*b320*/  IMAD.HI.U32 R20, R21, UR4, R20 ;  /* 0x0000000415147c27 */ /* 0x001fca000f8e0014 */
[----:B------:R-:W-:-:S04]  /*b330*/  SHF.R.U32.HI R20, RZ, UR5, R20 ;  /* 0x00000005ff147c19 */ /* 0x000fc80008011614 */
[----:B------:R-:W-:-:S05]  /*b340*/  IADD3 R20, PT, PT, -R20, RZ, RZ ;  /* 0x000000ff14147210 */ /* 0x000fca0007ffe1ff */
[----:B-1----:R-:W-:-:S04]  /*b350*/  IMAD R21, R20, UR6, R21 ;  /* 0x0000000614157c24 */ /* 0x002fc8000f8e0215 */
[----:B--2---:R-:W-:-:S07]  /*b360*/  IMAD R24, R21, UR7, R24 ;  /* 0x0000000715187c24 */ /* 0x004fce000f8e0218 */
.L_x_2565:
[----:B------:R-:W-:Y:S02]  /*b370*/  SHF.R.U32.HI R24, RZ, 0x5, R24 ;  /* 0x00000005ff187819 */ /* 0x000fe40000011618 */
[----:B------:R-:W-:-:S07]  /*b380*/  MOV R25, RZ ;  /* 0x000000ff00197202 */ /* 0x000fce0000000f00 */
.L_x_2564:
        /* <DEDUP_REMOVED lines=281> */
.L_x_2567:
[----:B------:R-:W-:Y:S02]  /*c520*/  SHF.R.U32.HI R48, RZ, 0x5, R48 ;  /* 0x00000005ff307819 */ /* 0x000fe40000011630 */
[----:B------:R-:W-:-:S07]  /*c530*/  MOV R49, RZ ;  /* 0x000000ff00317202 */ /* 0x000fce0000000f00 */
.L_x_2566:
        /* <DEDUP_REMOVED lines=14> */
[----:B------:R-:W-:-:S05]  /*c620*/  SHF.R.U32.HI R37, RZ, UR5, R36 ;  /* 0x00000005ff257c19 */ /* 0x000fca0008011624 */
[----:B------:R-:W-:-:S04]  /*c630*/  IMAD.MOV R39, RZ, RZ, -R37 ;  /* 0x000000ffff277224 */ /* 0x000fc800078e0a25 */
        /* <DEDUP_REMOVED lines=265> */
.L_x_2569:
[----:B------:R-:W-:Y:S02]  /*d6d0*/  SHF.R.U32.HI R40, RZ, 0x5, R40 ;  /* 0x00000005ff287819 */ /* 0x000fe40000011628 */
[----:B------:R-:W-:-:S07]  /*d6e0*/  MOV R41, RZ ;  /* 0x000000ff00297202 */ /* 0x000fce0000000f00 */
.L_x_2568:
[----:B------:R-:W-:-:S04]  /*d6f0*/  LEA R36, P0, R40, R77, 0x5 ;  /* 0x0000004d28247211 */ /* 0x000fc800078028ff */
[----:B------:R-:W-:-:S06]  /*d700*/  LEA.HI.X R37, R40, R0, R41, 0x5, P0 ;  /* 0x0000000028257211 */ /* 0x000fcc00000f2c29 */
[----:B------:R-:W5:Y:S03]  /*d710*/  LDG.E.ENL2.256 R36, R40, desc[UR36][R36.64] ;  /* 0xfe0000242428797e */ /* 0x000f660008121924 */
.L_x_2561:
[----:B------:R-:W-:Y:S05]  /*d720*/  BSYNC.RECONVERGENT B0 ;  /* 0x0000000000007941 */ /* 0x000fea0003800200 */
.L_x_2560:
[----:B------:R-:W-:Y:S01]  /*d730*/  ISETP.GE.U32.AND P0, PT, R71, R3, PT ;  /* 0x000000034700720c */ /* 0x000fe20003f06070 */
[----:B------:R-:W-:-:S12]  /*d740*/  BSSY.RECONVERGENT B0, `(.L_x_2570) ;  /* 0x0000052000007945 */ /* 0x000fd80003800200 */
[----:B------:R-:W-:Y:S05]  /*d750*/  @P0 BRA `(.L_x_2571) ;  /* 0x0000000400400947 */ /* 0x000fea0003800000 */
[----:B------:R-:W-:Y:S02]  /*d760*/  IMAD.IADD R71, R71, 0x1, R4 ;  /* 0x0000000147477824 */ /* 0x000fe400078e0204 */
[-C--:B-----5:R-:W-:Y:S01]  /*d770*/  FMUL.FTZ R75, R58, R33.reuse ;  /* 0x000000213a4b7220 */ /* 0x0a0fe20000410000 */
[----:B------:R-:W-:Y:S01]  /*d780*/  FMUL.FTZ R33, R14, R33 ;  /* 0x000000210e217220 */ /* 0x000fe20000410000 */
[-C--:B------:R-:W-:Y:S01]  /*d790*/  FMUL.FTZ R0, R59, R35.reuse ;  /* 0x000000233b007220 */ /* 0x080fe20000410000 */
[----:B------:R-:W-:Y:S01]  /*d7a0*/  FMUL.FTZ R70, R15, R35 ;  /* 0x000000230f467220 */ /* 0x000fe20000410000 */
[----:B------:R-:W-:Y:S01]  /*d7b0*/  ISETP.GE.U32.AND P0, PT, R71, R3, PT ;  /* 0x000000034700720c */ /* 0x000fe20003f06070 */
[-C--:B------:R-:W-:Y:S01]  /*d7c0*/  FFMA.FTZ R58, R58, R32.reuse, R33 ;  /* 0x000000203a3a7223 */ /* 0x080fe20000010021 */
[----:B------:R-:W-:Y:S01]  /*d7d0*/  FFMA.FTZ R14, R14, R32, -R75 ;  /* 0x000000200e0e7223 */ /* 0x000fe2000001084b */
[-C--:B------:R-:W-:Y:S01]  /*d7e0*/  FFMA.FTZ R15, R15, R34.reuse, -R0 ;  /* 0x000000220f0f7223 */ /* 0x080fe20000010800 */
[----:B------:R-:W-:Y:S01]  /*d7f0*/  FMUL.FTZ R33, R56, R29 ;  /* 0x0000001d38217220 */ /* 0x000fe20000410000 */
[----:B------:R-:W-:Y:S01]  /*d800*/  FMUL.FTZ R0, R57, R31 ;  /* 0x0000001f39007220 */ /* 0x000fe20000410000 */
[C---:B------:R-:W-:Y:S01]  /*d810*/  FMUL.FTZ R29, R12.reuse, R29 ;  /* 0x0000001d0c1d7220 */ /* 0x040fe20000410000 */
[----:B------:R-:W-:Y:S01]  /*d820*/  FMUL.FTZ R32, R13, R31 ;  /* 0x0000001f0d207220 */ /* 0x000fe20000410000 */
[----:B------:R-:W-:Y:S01]  /*d830*/  FFMA.FTZ R59, R59, R34, R70 ;  /* 0x000000223b3b7223 */ /* 0x000fe20000010046 */
        /* <DEDUP_REMOVED lines=8> */
[----:B------:R-:W-:Y:S01]  /*d8c0*/  FMUL.FTZ R27, R10, R27 ;  /* 0x0000001b0a1b7220 */ /* 0x000fe20000410000 */
[-C--:B------:R-:W-:Y:S01]  /*d8d0*/  FFMA.FTZ R11, R11, R24.reuse, -R0 ;  /* 0x000000180b0b7223 */ /* 0x080fe20000010800 */
[-C--:B------:R-:W-:Y:S01]  /*d8e0*/  FMUL.FTZ R0, R53, R21.reuse ;  /* 0x0000001535007220 */ /* 0x080fe20000410000 */
[----:B------:R-:W-:Y:S01]  /*d8f0*/  FFMA.FTZ R55, R55, R24, R28 ;  /* 0x0000001837377223 */ /* 0x000fe2000001001c */
[C---:B------:R-:W-:Y:S01]  /*d900*/  FMUL.FTZ R24, R9.reuse, R21 ;  /* 0x0000001509187220 */ /* 0x040fe20000410000 */
[-C--:B------:R-:W-:Y:S01]  /*d910*/  FMUL.FTZ R21, R52, R23.reuse ;  /* 0x0000001734157220 */ /* 0x080fe20000410000 */
[----:B------:R-:W-:Y:S01]  /*d920*/  FFMA.FTZ R9, R9, R20, -R0 ;  /* 0x0000001409097223 */ /* 0x000fe20000010800 */
[----:B------:R-:W-:Y:S01]  /*d930*/  IADD3 R0, PT, PT, R71, R4, RZ ;  /* 0x0000000447007210 */ /* 0x000fe20007ffe0ff */
[----:B------:R-:W-:Y:S01]  /*d940*/  FFMA.FTZ R53, R53, R20, R24 ;  /* 0x0000001435357223 */ /* 0x000fe20000010018 */
[C---:B------:R-:W-:Y:S01]  /*d950*/  FFMA.FTZ R20, R8.reuse, R22, -R21 ;  /* 0x0000001608147223 */ /* 0x040fe20000010815 */
[----:B------:R-:W-:Y:S01]  /*d960*/  FMUL.FTZ R23, R8, R23 ;  /* 0x0000001708177220 */ /* 0x000fe20000410000 */
[----:B------:R-:W-:Y:S01]  /*d970*/  ISETP.GE.U32.AND P0, PT, R0, R3, PT ;  /* 0x000000030000720c */ /* 0x000fe20003f06070 */
[-C--:B------:R-:W-:Y:S01]  /*d980*/  FFMA.FTZ R10, R10, R26.reuse, -R25 ;  /* 0x0000001a0a0a7223 */ /* 0x080fe20000010819 */
[----:B------:R-:W-:Y:S01]  /*d990*/  FFMA.FTZ R54, R54, R26, R27 ;  /* 0x0000001a36367223 */ /* 0x000fe2000001001b */
[----:B------:R-:W-:Y:S01]  /*d9a0*/  FFMA.FTZ R52, R52, R22, R23 ;  /* 0x0000001634347223 */ /* 0x000fe20000010017 */
[----:B------:R-:W-:-:S09]  /*d9b0*/  MOV R8, R20 ;  /* 0x0000001400087202 */ /* 0x000fd20000000f00 */
[----:B------:R-:W-:Y:S05]  /*d9c0*/  @P0 BRA `(.L_x_2571) ;  /* 0x0000000000a40947 */ /* 0x000fea0003800000 */
[----:B------:R-:W-:Y:S01]  /*d9d0*/  IADD3 R8, PT, PT, R0, R4, RZ ;  /* 0x0000000400087210 */ /* 0x000fe20007ffe0ff */
[----:B------:R-:W-:Y:S01]  /*d9e0*/  FMUL.FTZ R0, R19, R49 ;  /* 0x0000003113007220 */ /* 0x000fe20000410000 */
[----:B------:R-:W-:Y:S01]  /*d9f0*/  FMUL.FTZ R21, R18, R51 ;  /* 0x0000003312157220 */ /* 0x000fe20000410000 */
[C---:B------:R-:W-:Y:S01]  /*da00*/  FMUL.FTZ R4, R7.reuse, R49 ;  /* 0x0000003107047220 */ /* 0x040fe20000410000 */
[----:B------:R-:W-:Y:S01]  /*da10*/  ISETP.GE.U32.AND P0, PT, R8, R3, PT ;  /* 0x000000030800720c */ /* 0x000fe20003f06070 */
[----:B------:R-:W-:Y:S01]  /*da20*/  FFMA.FTZ R22, R7, R48, -R0 ;  /* 0x0000003007167223 */ /* 0x000fe20000010800 */
[----:B------:R-:W-:Y:S01]  /*da30*/  FMUL.FTZ R0, R16, R45 ;  /* 0x0000002d10007220 */ /* 0x000fe20000410000 */
[C---:B------:R-:W-:Y:S01]  /*da40*/  FMUL.FTZ R51, R6.reuse, R51 ;  /* 0x0000003306337220 */ /* 0x040fe20000410000 */
[----:B------:R-:W-:Y:S01]  /*da50*/  FFMA.FTZ R6, R6, R50, -R21 ;  /* 0x0000003206067223 */ /* 0x000fe20000010815 */
[----:B------:R-:W-:Y:S01]  /*da60*/  FFMA.FTZ R19, R19, R48, R4 ;  /* 0x0000003013137223 */ /* 0x000fe20000010004 */
[----:B------:R-:W-:Y:S01]  /*da70*/  FMUL.FTZ R7, R61, R47 ;  /* 0x0000002f3d077220 */ /* 0x000fe20000410000 */
[C---:B------:R-:W-:Y:S01]  /*da80*/  FFMA.FTZ R21, R5.reuse, R44, -R0 ;  /* 0x0000002c05157223 */ /* 0x040fe20000010800 */
[----:B------:R-:W-:Y:S01]  /*da90*/  FMUL.FTZ R45, R5, R45 ;  /* 0x0000002d052d7220 */ /* 0x000fe20000410000 */
[C---:B------:R-:W-:Y:S01]  /*daa0*/  FMUL.FTZ R4, R60.reuse, R47 ;  /* 0x0000002f3c047220 */ /* 0x040fe20000410000 */
[----:B------:R-:W-:Y:S01]  /*dab0*/  FFMA.FTZ R60, R60, R46, -R7 ;  /* 0x0000002e3c3c7223 */ /* 0x000fe20000010807 */
[----:B------:R-:W-:Y:S01]  /*dac0*/  FFMA.FTZ R18, R18, R50, R51 ;  /* 0x0000003212127223 */ /* 0x000fe20000010033 */
[----:B------:R-:W-:Y:S01]  /*dad0*/  FFMA.FTZ R16, R16, R44, R45 ;  /* 0x0000002c10107223 */ /* 0x000fe2000001002d */
[----:B------:R-:W-:Y:S01]  /*dae0*/  FFMA.FTZ R61, R61, R46, R4 ;  /* 0x0000002e3d3d7223 */ /* 0x000fe20000010004 */
[----:B------:R-:W-:-:S02]  /*daf0*/  MOV R8, R20 ;  /* 0x0000001400087202 */ /* 0x000fc40000000f00 */
[----:B------:R-:W-:Y:S02]  /*db00*/  MOV R5, R21 ;  /* 0x0000001500057202 */ /* 0x000fe40000000f00 */
[----:B------:R-:W-:Y:S01]  /*db10*/  MOV R7, R22 ;  /* 0x0000001600077202 */ /* 0x000fe20000000f00 */
[----:B------:R-:W-:Y:S06]  /*db20*/  @P0 BRA `(.L_x_2571) ;  /* 0x00000000004c0947 */ /* 0x000fec0003800000 */
[----:B------:R-:W-:Y:S01]  /*db30*/  FMUL.FTZ R4, R64, R43 ;  /* 0x0000002b40047220 */ /* 0x000fe20000410000 */
[-C--:B------:R-:W-:Y:S01]  /*db40*/  FMUL.FTZ R3, R63, R41.reuse ;  /* 0x000000293f037220 */ /* 0x080fe20000410000 */
[C---:B------:R-:W-:Y:S01]  /*db50*/  FMUL.FTZ R0, R62.reuse, R41 ;  /* 0x000000293e007220 */ /* 0x040fe20000410000 */
[C---:B------:R-:W-:Y:S01]  /*db60*/  FMUL.FTZ R5, R65.reuse, R43 ;  /* 0x0000002b41057220 */ /* 0x040fe20000410000 */
[----:B------:R-:W-:Y:S01]  /*db70*/  FFMA.FTZ R65, R65, R42, R4 ;  /* 0x0000002a41417223 */ /* 0x000fe20000010004 */
[-C--:B------:R-:W-:Y:S01]  /*db80*/  FFMA.FTZ R62, R62, R40.reuse, -R3 ;  /* 0x000000283e3e7223 */ /* 0x080fe20000010803 */
[----:B------:R-:W-:Y:S01]  /*db90*/  FFMA.FTZ R63, R63, R40, R0 ;  /* 0x000000283f3f7223 */ /* 0x000fe20000010000 */
[----:B------:R-:W-:Y:S01]  /*dba0*/  FMUL.FTZ R4, R68, R39 ;  /* 0x0000002744047220 */ /* 0x000fe20000410000 */
[-C--:B------:R-:W-:Y:S01]  /*dbb0*/  FMUL.FTZ R3, R67, R37.reuse ;  /* 0x0000002543037220 */ /* 0x080fe20000410000 */
[----:B------:R-:W-:Y:S01]  /*dbc0*/  FMUL.FTZ R0, R66, R37 ;  /* 0x0000002542007220 */ /* 0x000fe20000410000 */
[----:B------:R-:W-:Y:S01]  /*dbd0*/  FMUL.FTZ R39, R69, R39 ;  /* 0x0000002745277220 */ /* 0x000fe20000410000 */
[----:B------:R-:W-:Y:S01]  /*dbe0*/  FFMA.FTZ R64, R64, R42, -R5 ;  /* 0x0000002a40407223 */ /* 0x000fe20000010805 */
[-C--:B------:R-:W-:Y:S01]  /*dbf0*/  FFMA.FTZ R66, R66, R36.reuse, -R3 ;  /* 0x0000002442427223 */ /* 0x080fe20000010803 */
[----:B------:R-:W-:Y:S01]  /*dc00*/  FFMA.FTZ R67, R67, R36, R0 ;  /* 0x0000002443437223 */ /* 0x000fe20000010000 */
[-C--:B------:R-:W-:Y:S01]  /*dc10*/  FFMA.FTZ R69, R69, R38.reuse, -R4 ;  /* 0x0000002645457223 */ /* 0x080fe20000010804 */
[----:B------:R-:W-:Y:S01]  /*dc20*/  FFMA.FTZ R68, R68, R38, R39 ;  /* 0x0000002644447223 */ /* 0x000fe20000010027 */
[----:B------:R-:W-:-:S02]  /*dc30*/  MOV R5, R21 ;  /* 0x0000001500057202 */ /* 0x000fc40000000f00 */
[----:B------:R-:W-:Y:S02]  /*dc40*/  MOV R7, R22 ;  /* 0x0000001600077202 */ /* 0x000fe40000000f00 */
[----:B------:R-:W-:-:S07]  /*dc50*/  MOV R8, R20 ;  /* 0x0000001400087202 */ /* 0x000fce0000000f00 */
.L_x_2571:
[----:B------:R-:W-:Y:S05]  /*dc60*/  BSYNC.RECONVERGENT B0 ;  /* 0x0000000000007941 */ /* 0x000fea0003800200 */
.L_x_2570:
[----:B------:R-:W-:Y:S01]  /*dc70*/  FMUL.FTZ R3, R55, R58 ;  /* 0x0000003a37037220 */ /* 0x000fe20000410000 */
[----:B------:R-:W-:Y:S01]  /*dc80*/  FMUL.FTZ R4, R54, R59 ;  /* 0x0000003b36047220 */ /* 0x000fe20000410000 */
[C---:B------:R-:W-:Y:S01]  /*dc90*/  FMUL.FTZ R0, R14.reuse, R55 ;  /* 0x000000370e007220 */ /* 0x040fe20000410000 */
[C---:B-----5:R-:W-:Y:S01]  /*dca0*/  FMUL.FTZ R21, R15.reuse, R54 ;  /* 0x000000360f157220 */ /* 0x060fe20000410000 */
[----:B------:R-:W-:Y:S01]  /*dcb0*/  FFMA.FTZ R14, R14, R11, -R3 ;  /* 0x0000000b0e0e7223 */ /* 0x000fe20000010803 */
[----:B------:R-:W-:Y:S01]  /*dcc0*/  FFMA.FTZ R15, R15, R10, -R4 ;  /* 0x0000000a0f0f7223 */ /* 0x000fe20000010804 */
[----:B------:R-:W-:Y:S01]  /*dcd0*/  FMUL.FTZ R3, R53, R56 ;  /* 0x0000003835037220 */ /* 0x000fe20000410000 */
[----:B------:R-:W-:Y:S01]  /*dce0*/  FMUL.FTZ R4, R12, R53 ;  /* 0x000000350c047220 */ /* 0x000fe20000410000 */
[----:B------:R-:W-:Y:S01]  /*dcf0*/  FFMA.FTZ R0, R11, R58, R0 ;  /* 0x0000003a0b007223 */ /* 0x000fe20000010000 */
[----:B------:R-:W-:Y:S01]  /*dd00*/  FFMA.FTZ R21, R10, R59, R21 ;  /* 0x0000003b0a157223 */ /* 0x000fe20000010015 */
[----:B------:R-:W-:Y:S01]  /*dd10*/  FMUL.FTZ R10, R52, R57 ;  /* 0x00000039340a7220 */ /* 0x000fe20000410000 */
[----:B------:R-:W-:Y:S01]  /*dd20*/  FMUL.FTZ R11, R13, R52 ;  /* 0x000000340d0b7220 */ /* 0x000fe20000410000 */
[----:B------:R-:W-:Y:S01]  /*dd30*/  FFMA.FTZ R3, R12, R9, -R3 ;  /* 0x000000090c037223 */ /* 0x000fe20000010803 */
[----:B------:R-:W-:Y:S01]  /*dd40*/  FFMA.FTZ R4, R9, R56, R4 ;  /* 0x0000003809047223 */ /* 0x000fe20000010004 */
[----:B------:R-:W-:Y:S01]  /*dd50*/  FMUL.FTZ R9, R0, R19 ;  /* 0x0000001300097220 */ /* 0x000fe20000410000 */
[----:B------:R-:W-:Y:S01]  /*dd60*/  FFMA.FTZ R10, R13, R8, -R10 ;  /* 0x000000080d0a7223 */ /* 0x000fe2000001080a */
[----:B------:R-:W-:Y:S01]  /*dd70*/  FFMA.FTZ R11, R8, R57, R11 ;  /* 0x00000039080b7223 */ /* 0x000fe2000001000b */
[C---:B------:R-:W-:Y:S01]  /*dd80*/  FMUL.FTZ R19, R14.reuse, R19 ;  /* 0x000000130e137220 */ /* 0x040fe20000410000 */
[-C--:B------:R-:W-:Y:S01]  /*dd90*/  FMUL.FTZ R8, R21, R18.reuse ;  /* 0x0000001215087220 */ /* 0x080fe20000410000 */
[----:B------:R-:W-:Y:S01]  /*dda0*/  FMUL.FTZ R18, R15, R18 ;  /* 0x000000120f127220 */ /* 0x000fe20000410000 */
[-C--:B------:R-:W-:Y:S01]  /*ddb0*/  FFMA.FTZ R9, R14, R7.reuse, -R9 ;  /* 0x000000070e097223 */ /* 0x080fe20000010809 */
[----:B------:R-:W-:Y:S01]  /*ddc0*/  FFMA.FTZ R19, R0, R7, R19 ;  /* 0x0000000700137223 */ /* 0x000fe20000010013 */
        /* <DEDUP_REMOVED lines=8> */
[----:B------:R-:W-:Y:S01]  /*de50*/  FMUL.FTZ R4, R9, R63 ;  /* 0x0000003f09047220 */ /* 0x000fe20000410000 */
[----:B------:R-:W-:Y:S01]  /*de60*/  FMUL.FTZ R3, R18, R65 ;  /* 0x0000004112037220 */ /* 0x000fe20000410000 */
[-C--:B------:R-:W-:Y:S01]  /*de70*/  FFMA.FTZ R13, R10, R60.reuse, -R13 ;  /* 0x0000003c0a0d7223 */ /* 0x080fe2000001080d */
[----:B------:R-:W-:Y:S01]  /*de80*/  FFMA.FTZ R6, R11, R60, R6 ;  /* 0x0000003c0b067223 */ /* 0x000fe20000010006 */
[C---:B------:R-:W-:Y:S01]  /*de90*/  FFMA.FTZ R25, R19.reuse, R62, R4 ;  /* 0x0000003e13197223 */ /* 0x040fe20000010004 */
[C---:B------:R-:W-:Y:S01]  /*dea0*/  FFMA.FTZ R26, R8.reuse, R64, -R3 ;  /* 0x00000040081a7223 */ /* 0x040fe20000010803 */
[----:B------:R-:W-:Y:S01]  /*deb0*/  FMUL.FTZ R24, R19, R63 ;  /* 0x0000003f13187220 */ /* 0x000fe20000410000 */
[----:B------:R-:W-:Y:S01]  /*dec0*/  FMUL.FTZ R27, R8, R65 ;  /* 0x00000041081b7220 */ /* 0x000fe20000410000 */
[-C--:B------:R-:W-:Y:S01]  /*ded0*/  FMUL.FTZ R3, R7, R67.reuse ;  /* 0x0000004307037220 */ /* 0x080fe20000410000 */
[----:B------:R-:W-:Y:S01]  /*dee0*/  FMUL.FTZ R4, R0, R67 ;  /* 0x0000004300047220 */ /* 0x000fe20000410000 */
[-C--:B------:R-:W-:Y:S01]  /*def0*/  FMUL.FTZ R30, R6, R68.reuse ;  /* 0x00000044061e7220 */ /* 0x080fe20000410000 */
[----:B------:R-:W-:Y:S01]  /*df00*/  FMUL.FTZ R31, R13, R68 ;  /* 0x000000440d1f7220 */ /* 0x000fe20000410000 */
[----:B------:R-:W-:Y:S01]  /*df10*/  FFMA.FTZ R24, R9, R62, -R24 ;  /* 0x0000003e09187223 */ /* 0x000fe20000010818 */
[----:B------:R-:W-:Y:S01]  /*df20*/  FFMA.FTZ R27, R18, R64, R27 ;  /* 0x00000040121b7223 */ /* 0x000fe2000001001b */
[-C--:B------:R-:W-:Y:S01]  /*df30*/  FFMA.FTZ R28, R0, R66.reuse, -R3 ;  /* 0x00000042001c7223 */ /* 0x080fe20000010803 */
[----:B------:R-:W-:Y:S01]  /*df40*/  FFMA.FTZ R29, R7, R66, R4 ;  /* 0x00000042071d7223 */ /* 0x000fe20000010004 */
[-C--:B------:R-:W-:Y:S01]  /*df50*/  FFMA.FTZ R30, R13, R69.reuse, -R30 ;  /* 0x000000450d1e7223 */ /* 0x080fe2000001081e */
[----:B------:R-:W-:-:S07]  /*df60*/  FFMA.FTZ R31, R6, R69, R31 ;  /* 0x00000045061f7223 */ /* 0x000fce000001001f */
.L_x_2521:
[----:B------:R-:W-:Y:S05]  /*df70*/  BSYNC.RECONVERGENT B6 ;  /* 0x0000000000067941 */ /* 0x000fea0003800200 */
.L_x_2520:
[----:B------:R-:W1:Y:S02]  /*df80*/  LDCU UR4, c[0x0][0x3ac] ;  /* 0x00007580ff0477ac */ /* 0x000e640008000800 */
[----:B-1----:R-:W-:-:S09]  /*df90*/  UISETP.NE.AND UP0, UPT, UR4, URZ, UPT ;  /* 0x000000ff0400728c */ /* 0x002fd2000bf05270 */
[----:B------:R-:W-:Y:S05]  /*dfa0*/  BRA.U !UP0, `(.L_x_2572) ;  /* 0x0000000108bc7547 */ /* 0x000fea000b800000 */
[----:B------:R-:W1:Y:S01]  /*dfb0*/  S2R R4, SR_CgaCtaId ;  /* 0x0000000000047919 */ /* 0x000e620000008800 */
[----:B------:R-:W2:Y:S01]  /*dfc0*/  LDC R18, c[0x0][0x360] ;  /* 0x0000d800ff127b82 */ /* 0x000ea20000000800 */
[----:B------:R-:W-:-:S05]  /*dfd0*/  MOV R0, 0x400 ;  /* 0x0000040000007802 */ /* 0x000fca0000000f00 */
[----:B------:R-:W-:Y:S02]  /*dfe0*/  VIADD R3, R0, 0x10 ;  /* 0x0000001000037836 */ /* 0x000fe40000000000 */
[----:B------:R-:W3:Y:S01]  /*dff0*/  LDC R19, c[0x0][0x364] ;  /* 0x0000d900ff137b82 */ /* 0x000ee20000000800 */
[----:B--2---:R-:W-:Y:S02]  /*e000*/  IMAD R0, R2, R18, R17 ;  /* 0x0000001202007224 */ /* 0x004fe400078e0211 */
[----:B-1----:R-:W-:Y:S02]  /*e010*/  LEA R3, R4, R3, 0x18 ;  /* 0x0000000304037211 */ /* 0x002fe400078ec0ff */
[----:B---3--:R-:W-:Y:S02]  /*e020*/  ISETP.GE.U32.AND P0, PT, R19, 0x2, PT ;  /* 0x000000021300780c */ /* 0x008fe40003f06070 */
[----:B------:R-:W-:-:S05]  /*e030*/  LEA R0, R0, R3, 0x5 ;  /* 0x0000000300007211 */ /* 0x000fca00078e28ff */
[----:B------:R1:W-:Y:S04]  /*e040*/  STS.128 [R0], R24 ;  /* 0x0000001800007388 */ /* 0x0003e80000000c00 */
[----:B------:R1:W-:Y:S02]  /*e050*/  STS.128 [R0+0x10], R28 ;  /* 0x0000101c00007388 */ /* 0x0003e40000000c00 */
[----:B------:R-:W-:Y:S05]  /*e060*/  @!P0 BRA `(.L_x_2572) ;  /* 0x00000000008c8947 */ /* 0x000fea0003800000 */
[----:B------:R-:W-:-:S07]  /*e070*/  MOV R4, R19 ;  /* 0x0000001300047202 */ /* 0x000fce0000000f00 */
.L_x_2575:
        /* <DEDUP_REMOVED lines=8> */
[----:B--2---:R-:W-:Y:S05]  /*e100*/  @P0 BRA `(.L_x_2574) ;  /* 0x0000000000580947 */ /* 0x004fea0003800000 */
[----:B------:R-:W-:-:S05]  /*e110*/  IMAD R4, R6, R18, R17 ;  /* 0x0000001206047224 */ /* 0x000fca00078e0211 */
[----:B------:R-:W-:-:S05]  /*e120*/  LEA R4, R4, R3, 0x5 ;  /* 0x0000000304047211 */ /* 0x000fca00078e28ff */
[----:B------:R-:W2:Y:S04]  /*e130*/  LDS.128 R8, [R4] ;  /* 0x0000000004087984 */ /* 0x000ea80000000c00 */
[----:B------:R-:W3:Y:S01]  /*e140*/  LDS.128 R12, [R4+0x10] ;  /* 0x00001000040c7984 */ /* 0x000ee20000000c00 */
[-C--:B--2---:R-:W-:Y:S01]  /*e150*/  FMUL.FTZ R5, R25, R9.reuse ;  /* 0x0000000919057220 */ /* 0x084fe20000410000 */
[----:B------:R-:W-:Y:S01]  /*e160*/  FMUL.FTZ R6, R24, R9 ;  /* 0x0000000918067220 */ /* 0x000fe20000410000 */
[-C--:B------:R-:W-:Y:S01]  /*e170*/  FMUL.FTZ R7, R27, R11.reuse ;  /* 0x0000000b1b077220 */ /* 0x080fe20000410000 */
[----:B------:R-:W-:Y:S01]  /*e180*/  FMUL.FTZ R16, R26, R11 ;  /* 0x0000000b1a107220 */ /* 0x000fe20000410000 */
[-C--:B-1----:R-:W-:Y:S01]  /*e190*/  FFMA.FTZ R24, R24, R8.reuse, -R5 ;  /* 0x0000000818187223 */ /* 0x082fe20000010805 */
[----:B------:R-:W-:Y:S01]  /*e1a0*/  FFMA.FTZ R25, R25, R8, R6 ;  /* 0x0000000819197223 */ /* 0x000fe20000010006 */
[-C--:B------:R-:W-:Y:S01]  /*e1b0*/  FFMA.FTZ R26, R26, R10.reuse, -R7 ;  /* 0x0000000a1a1a7223 */ /* 0x080fe20000010807 */
[-C--:B---3--:R-:W-:Y:S01]  /*e1c0*/  FMUL.FTZ R5, R29, R13.reuse ;  /* 0x0000000d1d057220 */ /* 0x088fe20000410000 */
[----:B------:R-:W-:Y:S01]  /*e1d0*/  FMUL.FTZ R6, R28, R13 ;  /* 0x0000000d1c067220 */ /* 0x000fe20000410000 */
[-C--:B------:R-:W-:Y:S01]  /*e1e0*/  FMUL.FTZ R7, R31, R15.reuse ;  /* 0x0000000f1f077220 */ /* 0x080fe20000410000 */
[----:B------:R-:W-:Y:S01]  /*e1f0*/  FMUL.FTZ R4, R30, R15 ;  /* 0x0000000f1e047220 */ /* 0x000fe20000410000 */
[----:B------:R-:W-:Y:S01]  /*e200*/  FFMA.FTZ R27, R27, R10, R16 ;  /* 0x0000000a1b1b7223 */ /* 0x000fe20000010010 */
[-C--:B------:R-:W-:Y:S01]  /*e210*/  FFMA.FTZ R28, R28, R12.reuse, -R5 ;  /* 0x0000000c1c1c7223 */ /* 0x080fe20000010805 */
[----:B------:R-:W-:Y:S01]  /*e220*/  FFMA.FTZ R29, R29, R12, R6 ;  /* 0x0000000c1d1d7223 */ /* 0x000fe20000010006 */
[-C--:B------:R-:W-:Y:S01]  /*e230*/  FFMA.FTZ R30, R30, R14.reuse, -R7 ;  /* 0x0000000e1e1e7223 */ /* 0x080fe20000010807 */
[----:B------:R-:W-:Y:S01]  /*e240*/  FFMA.FTZ R31, R31, R14, R4 ;  /* 0x0000000e1f1f7223 */ /* 0x000fe20000010004 */
[----:B------:R2:W-:Y:S04]  /*e250*/  STS.128 [R0], R24 ;  /* 0x0000001800007388 */ /* 0x0005e80000000c00 */
[----:B------:R2:W-:Y:S02]  /*e260*/  STS.128 [R0+0x10], R28 ;  /* 0x0000101c00007388 */ /* 0x0005e40000000c00 */
.L_x_2574:
[----:B------:R-:W-:Y:S05]  /*e270*/  BSYNC.RECONVERGENT B0 ;  /* 0x0000000000007941 */ /* 0x000fea0003800200 */
.L_x_2573:
[----:B------:R-:W-:Y:S01]  /*e280*/  MOV R4, R21 ;  /* 0x0000001500047202 */ /* 0x000fe20000000f00 */
[----:B------:R-:W-:Y:S06]  /*e290*/  @P1 BRA `(.L_x_2575) ;  /* 0xfffffffc00781947 */ /* 0x000fec000383ffff */
.L_x_2572:
[----:B------:R-:W3:Y:S02]  /*e2a0*/  LDCU UR4, c[0x0][0x3a8] ;  /* 0x00007500ff0477ac */ /* 0x000ee40008000800 */
[----:B---3--:R-:W-:-:S09]  /*e2b0*/  UISETP.NE.AND UP0, UPT, UR4, URZ, UPT ;  /* 0x000000ff0400728c */ /* 0x008fd2000bf05270 */
[----:B------:R-:W-:Y:S05]  /*e2c0*/  BRA.U !UP0, `(.L_x_2576) ;  /* 0x0000000508647547 */ /* 0x000fea000b800000 */
[----:B------:R-:W3:Y:S02]  /*e2d0*/  LDC R18, c[0x0][0x360] ;  /* 0x0000d800ff127b82 */ /* 0x000ee40000000800 */
[----:B---3--:R-:W-:Y:S02]  /*e2e0*/  ISETP.GE.U32.AND P0, PT, R18, 0x21, PT ;  /* 0x000000211200780c */ /* 0x008fe40003f06070 */
[----:B-12---:R-:W-:-:S11]  /*e2f0*/  MOV R0, R18 ;  /* 0x0000001200007202 */ /* 0x006fd60000000f00 */
[----:B------:R-:W-:Y:S05]  /*e300*/  @!P0 BRA `(.L_x_2577) ;  /* 0x0000000000b48947 */ /* 0x000fea0003800000 */
[----:B------:R-:W1:Y:S01]  /*e310*/  S2UR UR5, SR_CgaCtaId ;  /* 0x00000000000579c3 */ /* 0x000e620000008800 */
[----:B------:R-:W-:Y:S01]  /*e320*/  UMOV UR4, 0x400 ;  /* 0x0000040000047882 */ /* 0x000fe20000000000 */
[----:B------:R-:W-:Y:S01]  /*e330*/  IMAD R0, R2, R18, R17 ;  /* 0x0000001202007224 */ /* 0x000fe200078e0211 */
[----:B------:R-:W-:Y:S01]  /*e340*/  UIADD3 UR4, UPT, UPT, UR4, 0x10, URZ ;  /* 0x0000001004047890 */ /* 0x000fe2000fffe0ff */
[----:B------:R-:W-:-:S03]  /*e350*/  ISETP.GE.U32.AND P0, PT, R18, 0x40, PT ;  /* 0x000000401200780c */ /* 0x000fc60003f06070 */
[----:B-1----:R-:W-:-:S06]  /*e360*/  ULEA UR4, UR5, UR4, 0x18 ;  /* 0x0000000405047291 */ /* 0x002fcc000f8ec0ff */
[----:B------:R-:W-:Y:S01]  /*e370*/  LEA R3, R0, UR4, 0x5 ;  /* 0x0000000400037c11 */ /* 0x000fe2000f8e28ff */
[----:B------:R-:W-:-:S04]  /*e380*/  HFMA2 R0, -RZ, RZ, 0, 1.9073486328125e-06 ;  /* 0x00000020ff007431 */ /* 0x000fc800000001ff */
[----:B------:R1:W-:Y:S04]  /*e390*/  STS.128 [R3], R24 ;  /* 0x0000001803007388 */ /* 0x0003e80000000c00 */
[----:B------:R1:W-:Y:S01]  /*e3a0*/  STS.128 [R3+0x10], R28 ;  /* 0x0000101c03007388 */ /* 0x0003e20000000c00 */
[----:B------:R-:W-:Y:S05]  /*e3b0*/  @!P0 BRA `(.L_x_2577) ;  /* 0x0000000000888947 */ /* 0x000fea0003800000 */
[----:B------:R-:W-:-:S07]  /*e3c0*/  MOV R4, R18 ;  /* 0x0000001200047202 */ /* 0x000fce0000000f00 */
.L_x_2580:
        /* <DEDUP_REMOVED lines=9> */
[----:B------:R-:W-:-:S05]  /*e460*/  IMAD R8, R20, 0x20, R3 ;  /* 0x0000002014087824 */ /* 0x000fca00078e0203 */
        /* <DEDUP_REMOVED lines=8> */
[----:B---3--:R-:W-:Y:S01]  /*e4f0*/  FMUL.FTZ R8, R30, R7 ;  /* 0x000000071e087220 */ /* 0x008fe20000410000 */
[-C--:B------:R-:W-:Y:S01]  /*e500*/  FMUL.FTZ R9, R29, R5.reuse ;  /* 0x000000051d097220 */ /* 0x080fe20000410000 */
[----:B------:R-:W-:Y:S01]  /*e510*/  FMUL.FTZ R10, R28, R5 ;  /* 0x000000051c0a7220 */ /* 0x000fe20000410000 */
[----:B------:R-:W-:Y:S01]  /*e520*/  FMUL.FTZ R7, R31, R7 ;  /* 0x000000071f077220 */ /* 0x000fe20000410000 */
[-C--:B------:R-:W-:Y:S01]  /*e530*/  FFMA.FTZ R26, R26, R14.reuse, -R11 ;  /* 0x0000000e1a1a7223 */ /* 0x080fe2000001080b */
[----:B------:R-:W-:Y:S01]  /*e540*/  FFMA.FTZ R27, R27, R14, R16 ;  /* 0x0000000e1b1b7223 */ /* 0x000fe20000010010 */
[-C--:B------:R-:W-:Y:S01]  /*e550*/  FFMA.FTZ R28, R28, R4.reuse, -R9 ;  /* 0x000000041c1c7223 */ /* 0x080fe20000010809 */
[----:B------:R-:W-:Y:S01]  /*e560*/  FFMA.FTZ R29, R29, R4, R10 ;  /* 0x000000041d1d7223 */ /* 0x000fe2000001000a */
[-C--:B------:R-:W-:Y:S01]  /*e570*/  FFMA.FTZ R31, R31, R6.reuse, R8 ;  /* 0x000000061f1f7223 */ /* 0x080fe20000010008 */
[----:B------:R-:W-:Y:S01]  /*e580*/  FFMA.FTZ R30, R30, R6, -R7 ;  /* 0x000000061e1e7223 */ /* 0x000fe20000010807 */
[----:B------:R2:W-:Y:S04]  /*e590*/  STS.128 [R3], R24 ;  /* 0x0000001803007388 */ /* 0x0005e80000000c00 */
[----:B------:R2:W-:Y:S02]  /*e5a0*/  STS.128 [R3+0x10], R28 ;  /* 0x0000101c03007388 */ /* 0x0005e40000000c00 */
.L_x_2579:
[----:B------:R-:W-:Y:S05]  /*e5b0*/  BSYNC.RECONVERGENT B0 ;  /* 0x0000000000007941 */ /* 0x000fea0003800200 */
.L_x_2578:
[----:B------:R-:W-:Y:S01]  /*e5c0*/  MOV R4, R20 ;  /* 0x0000001400047202 */ /* 0x000fe20000000f00 */
[----:B------:R-:W-:Y:S06]  /*e5d0*/  @P1 BRA `(.L_x_2580) ;  /* 0xfffffffc007c1947 */ /* 0x000fec000383ffff */
.L_x_2577:
[----:B------:R-:W-:Y:S01]  /*e5e0*/  ISETP.GE.U32.AND P0, PT, R0, 0x2, PT ;  /* 0x000000020000780c */ /* 0x000fe20003f06070 */
[----:B------:R-:W-:Y:S05]  /*e5f0*/  WARPSYNC.ALL ;  /* 0x0000000000007948 */ /* 0x000fea0003800000 */
[----:B------:R-:W-:Y:S07]  /*e600*/  BAR.SYNC.DEFER_BLOCKING 0x0 ;  /* 0x0000000000007b1d */ /* 0x000fee0000010000 */
[----:B------:R-:W-:Y:S05]  /*e610*/  @!P0 BRA `(.L_x_2576) ;  /* 0x0000000000908947 */ /* 0x000fea0003800000 */
[----:B------:R-:W-:-:S07]  /*e620*/  HFMA2 R4, -RZ, RZ, 0, 5.9604644775390625e-08 ;  /* 0x00000001ff047431 */ /* 0x000fce00000001ff */
.L_x_2581:
[----:B------:R-:W3:Y:S04]  /*e630*/  SHFL.DOWN PT, R5, R25, R4, 0x1f ;  /* 0x08001f0419057589 */ /* 0x000ee800000e0000 */
[----:B------:R-:W4:Y:S04]  /*e640*/  SHFL.DOWN PT, R9, R27, R4, 0x1f ;  /* 0x08001f041b097589 */ /* 0x000f2800000e0000 */
[----:B------:R-:W5:Y:S04]  /*e650*/  SHFL.DOWN PT, R13, R29, R4, 0x1f ;  /* 0x08001f041d0d7589 */ /* 0x000f6800000e0000 */
[----:B------:R-:W0:Y:S04]  /*e660*/  SHFL.DOWN PT, R18, R31, R4, 0x1f ;  /* 0x08001f041f127589 */ /* 0x000e2800000e0000 */
[----:B-12---:R-:W1:Y:S04]  /*e670*/  SHFL.DOWN PT, R3, R24, R4, 0x1f ;  /* 0x08001f0418037589 */ /* 0x006e6800000e0000 */
[----:B------:R-:W2:Y:S04]  /*e680*/  SHFL.DOWN PT, R7, R26, R4, 0x1f ;  /* 0x08001f041a077589 */ /* 0x000ea800000e0000 */
[----:B------:R-:W2:Y:S01]  /*e690*/  SHFL.DOWN PT, R11, R28, R4, 0x1f ;  /* 0x08001f041c0b7589 */ /* 0x000ea200000e0000 */
[----:B---3--:R-:W-:-:S03]  /*e6a0*/  FMUL.FTZ R6, R5, R25 ;  /* 0x0000001905067220 */ /* 0x008fc60000410000 */
[----:B------:R3:W2:Y:S01]  /*e6b0*/  SHFL.DOWN PT, R15, R30, R4, 0x1f ;  /* 0x08001f041e0f7589 */ /* 0x0006a200000e0000 */
[----:B----4-:R-:W-:Y:S01]  /*e6c0*/  FMUL.FTZ R10, R9, R27 ;  /* 0x0000001b090a7220 */ /* 0x010fe20000410000 */
[----:B-----5:R-:W-:Y:S01]  /*e6d0*/  FMUL.FTZ R14, R13, R29 ;  /* 0x0000001d0d0e7220 */ /* 0x020fe20000410000 */
[----:B0-----:R-:W-:Y:S01]  /*e6e0*/  FMUL.FTZ R20, R18, R31 ;  /* 0x0000001f12147220 */ /* 0x001fe20000410000 */
[----:B---3--:R-:W-:Y:S01]  /*e6f0*/  SHF.L.U32 R4, R4, 0x1, RZ ;  /* 0x0000000104047819 */ /* 0x008fe200000006ff */
[C---:B-1----:R-:W-:Y:S01]  /*e700*/  FMUL.FTZ R8, R3.reuse, R25 ;  /* 0x0000001903087220 */ /* 0x042fe20000410000 */
[----:B------:R-:W-:Y:S02]  /*e710*/  FFMA.FTZ R6, R3, R24, -R6 ;  /* 0x0000001803067223 */ /* 0x000fe40000010806 */
[----:B------:R-:W-:Y:S01]  /*e720*/  ISETP.GE.AND P0, PT, R4, R0, PT ;  /* 0x000000000400720c */ /* 0x000fe20003f06270 */
[C---:B--2---:R-:W-:Y:S01]  /*e730*/  FMUL.FTZ R12, R7.reuse, R27 ;  /* 0x0000001b070c7220 */ /* 0x044fe20000410000 */
[----:B------:R-:W-:Y:S01]  /*e740*/  FFMA.FTZ R10, R7, R26, -R10 ;  /* 0x0000001a070a7223 */ /* 0x000fe2000001080a */
[----:B------:R-:W-:Y:S01]  /*e750*/  FFMA.FTZ R25, R5, R24, R8 ;  /* 0x0000001805197223 */ /* 0x000fe20000010008 */
[----:B------:R-:W-:Y:S01]  /*e760*/  MOV R24, R6 ;  /* 0x0000000600187202 */ /* 0x000fe20000000f00 */
[C---:B------:R-:W-:Y:S01]  /*e770*/  FMUL.FTZ R16, R11.reuse, R29 ;  /* 0x0000001d0b107220 */ /* 0x040fe20000410000 */
[----:B------:R-:W-:Y:S01]  /*e780*/  FFMA.FTZ R14, R11, R28, -R14 ;  /* 0x0000001c0b0e7223 */ /* 0x000fe2000001080e */
[----:B------:R-:W-:Y:S01]  /*e790*/  FFMA.FTZ R27, R9, R26, R12 ;  /* 0x0000001a091b7223 */ /* 0x000fe2000001000c */
[----:B------:R-:W-:Y:S01]  /*e7a0*/  MOV R26, R10 ;  /* 0x0000000a001a7202 */ /* 0x000fe20000000f00 */
[C---:B------:R-:W-:Y:S01]  /*e7b0*/  FMUL.FTZ R19, R15.reuse, R31 ;  /* 0x0000001f0f137220 */ /* 0x040fe20000410000 */
[----:B------:R-:W-:Y:S01]  /*e7c0*/  FFMA.FTZ R20, R15, R30, -R20 ;  /* 0x0000001e0f147223 */ /* 0x000fe20000010814 */
[----:B------:R-:W-:Y:S01]  /*e7d0*/  FFMA.FTZ R29, R13, R28, R16 ;  /* 0x0000001c0d1d7223 */ /* 0x000fe20000010010 */
[----:B------:R-:W-:Y:S01]  /*e7e0*/  MOV R28, R14 ;  /* 0x0000000e001c7202 */ /* 0x000fe20000000f00 */
[----:B------:R-:W-:-:S02]  /*e7f0*/  FFMA.FTZ R31, R18, R30, R19 ;  /* 0x0000001e121f7223 */ /* 0x000fc40000010013 */
[----:B------:R-:W-:Y:S01]  /*e800*/  MOV R30, R20 ;  /* 0x00000014001e7202 */ /* 0x000fe20000000f00 */
[----:B------:R-:W-:Y:S06]  /*e810*/  @!P0 BRA `(.L_x_2581) ;  /* 0xfffffffc00848947 */ /* 0x000fec000383ffff */
[----:B------:R-:W-:Y:S01]  /*e820*/  MOV R24, R6 ;  /* 0x0000000600187202 */ /* 0x000fe20000000f00 */
[----:B------:R-:W-:Y:S01]  /*e830*/  IMAD.MOV.U32 R28, RZ, RZ, R14 ;  /* 0x000000ffff1c7224 */ /* 0x000fe200078e000e */
[----:B------:R-:W-:Y:S02]  /*e840*/  MOV R26, R10 ;  /* 0x0000000a001a7202 */ /* 0x000fe40000000f00 */
[----:B------:R-:W-:-:S07]  /*e850*/  MOV R30, R20 ;  /* 0x00000014001e7202 */ /* 0x000fce0000000f00 */
.L_x_2576:
[----:B------:R-:W3:Y:S01]  /*e860*/  LDCU UR6, c[0x0][0x564] ;  /* 0x0000ac80ff0677ac */ /* 0x000ee20008000800 */
[----:B------:R-:W-:Y:S01]  /*e870*/  HFMA2 R19, -RZ, RZ, 0, 0 ;  /* 0x00000000ff137431 */ /* 0x000fe200000001ff */
[----:B---3--:R-:W-:-:S04]  /*e880*/  UIADD3 UR5, UPT, UPT, UR6, -0x1, URZ ;  /* 0xffffffff06057890 */ /* 0x008fc8000fffe0ff */
[----:B------:R-:W-:-:S04]  /*e890*/  UISETP.LT.U32.AND UP0, UPT, UR5, 0x18, UPT ;  /* 0x000000180500788c */ /* 0x000fc8000bf01070 */
[----:B------:R-:W-:Y:S02]  /*e8a0*/  USEL UR4, UR5, 0x18, UP0 ;  /* 0x0000001805047887 */ /* 0x000fe40008000000 */
[----:B------:R-:W-:Y:S02]  /*e8b0*/  UISETP.NE.AND UP0, UPT, UR6, URZ, UPT ;  /* 0x000000ff0600728c */ /* 0x000fe4000bf05270 */
[----:B------:R-:W-:-:S07]  /*e8c0*/  UIADD3 UR4, UPT, UPT, UR4, 0x1, URZ ;  /* 0x0000000104047890 */ /* 0x000fce000fffe0ff */
[----:B------:R-:W-:Y:S05]  /*e8d0*/  BRA.U !UP0, `(.L_x_2582) ;  /* 0x0000001108487547 */ /* 0x000fea000b800000 */
[----:B------:R-:W3:Y:S01]  /*e8e0*/  LDCU.64 UR8, c[0x0][0x568] ;  /* 0x0000ad00ff0877ac */ /* 0x000ee20008000a00 */
[----:B------:R-:W-:Y:S02]  /*e8f0*/  MOV R4, RZ ;  /* 0x000000ff00047202 */ /* 0x000fe40000000f00 */
[----:B------:R-:W-:Y:S01]  /*e900*/  MOV R5, R73 ;  /* 0x0000004900057202 */ /* 0x000fe20000000f00 */
[----:B------:R-:W4:Y:S01]  /*e910*/  LDCU UR7, c[0x0][0x570] ;  /* 0x0000ae00ff0777ac */ /* 0x000f220008000800 */
[----:B------:R-:W5:Y:S01]  /*e920*/  LDCU UR6, c[0x0][0x694] ;  /* 0x0000d280ff0677ac */ /* 0x000f620008000800 */
[----:B------:R-:W-:Y:S01]  /*e930*/  UISETP.NE.AND UP1, UPT, UR5, URZ, UPT ;  /* 0x000000ff0500728c */ /* 0x000fe2000bf25270 */
[----:B---3--:R-:W-:-:S05]  /*e940*/  IMAD.HI.U32 R4, R73, UR9, R4 ;  /* 0x0000000949047c27 */ /* 0x008fca000f8e0004 */
[----:B----4-:R-:W-:-:S04]  /*e950*/  SHF.R.U32.HI R5, RZ, UR7, R4 ;  /* 0x00000007ff057c19 */ /* 0x010fc80008011604 */
[----:B-12---:R-:W-:-:S05]  /*e960*/  IADD3 R3, PT, PT, -R5, RZ, RZ ;  /* 0x000000ff05037210 */ /* 0x006fca0007ffe1ff */
        /* <DEDUP_REMOVED lines=265> */
.L_x_2582:
[----:B------:R-:W-:Y:S01]  /*fa00*/  MOV R16, RZ ;  /* 0x000000ff00107202 */ /* 0x000fe20000000f00 */
[----:B------:R-:W-:Y:S06]  /*fa10*/  BRA.U !UP0, `(.L_x_2583) ;  /* 0x0000001108487547 */ /* 0x000fec000b800000 */
[----:B------:R-:W3:Y:S01]  /*fa20*/  LDCU.64 UR8, c[0x0][0x568] ;  /* 0x0000ad00ff0877ac */ /* 0x000ee20008000a00 */
[----:B------:R-:W-:Y:S01]  /*fa30*/  IADD3 R5, PT, PT, R73, 0x1, RZ ;  /* 0x0000000149057810 */ /* 0x000fe20007ffe0ff */
[----:B------:R-:W-:Y:S01]  /*fa40*/  HFMA2 R4, -RZ, RZ, 0, 0 ;  /* 0x00000000ff047431 */ /* 0x000fe200000001ff */
[----:B------:R-:W4:Y:S01]  /*fa50*/  LDCU UR6, c[0x0][0x570] ;  /* 0x0000ae00ff0677ac */ /* 0x000f220008000800 */
[----:B------:R-:W5:Y:S01]  /*fa60*/  LDCU UR7, c[0x0][0x694] ;  /* 0x0000d280ff0777ac */ /* 0x000f620008000800 */
[----:B------:R-:W-:Y:S02]  /*fa70*/  UISETP.NE.AND UP1, UPT, UR5, URZ, UPT ;  /* 0x000000ff0500728c */ /* 0x000fe4000bf25270 */
[----:B---3--:R-:W-:-:S05]  /*fa80*/  IMAD.HI.U32 R6, R5, UR9, R4 ;  /* 0x0000000905067c27 */ /* 0x008fca000f8e0004 */
[----:B----4-:R-:W-:-:S04]  /*fa90*/  SHF.R.U32.HI R7, RZ, UR6, R6 ;  /* 0x00000006ff077c19 */ /* 0x010fc80008011606 */
[----:B------:R-:W-:-:S05]  /*faa0*/  IADD3 R4, PT, PT, -R7, RZ, RZ ;  /* 0x000000ff07047210 */ /* 0x000fca0007ffe1ff */
[----:B------:R-:W-:-:S04]  /*fab0*/  IMAD R4, R4, UR8, R5 ;  /* 0x0000000804047c24 */ /* 0x000fc8000f8e0205 */
[----:B-----5:R-:W-:Y:S01]  /*fac0*/  IMAD R16, R4, UR7, RZ ;  /* 0x0000000704107c24 */ /* 0x020fe2000f8e02ff */
[----:B------:R-:W-:Y:S06]  /*fad0*/  BRA.U !UP1, `(.L_x_2583) ;  /* 0x0000001109187547 */ /* 0x000fec000b800000 */
[----:B------:R-:W3:Y:S01]  /*fae0*/  LDCU.64 UR6, c[0x0][0x578] ;  /* 0x0000af00ff0677ac */ /* 0x000ee20008000a00 */
[----:B------:R-:W-:Y:S01]  /*faf0*/  MOV R6, RZ ;  /* 0x000000ff00067202 */ /* 0x000fe20000000f00 */
[----:B------:R-:W4:Y:S01]  /*fb00*/  LDCU UR8, c[0x0][0x574] ;  /* 0x0000ae80ff0877ac */ /* 0x000f220008000800 */
[----:B------:R-:W5:Y:S01]  /*fb10*/  LDCU UR9, c[0x0][0x69c] ;  /* 0x0000d380ff0977ac */ /* 0x000f620008000800 */
[----:B------:R-:W-:Y:S02]  /*fb20*/  UISETP.NE.AND UP1, UPT, UR4, 0x2, UPT ;  /* 0x000000020400788c */ /* 0x000fe4000bf25270 */
[----:B---3--:R-:W-:-:S05]  /*fb30*/  IMAD.HI.U32 R4, R7, UR6, R6 ;  /* 0x0000000607047c27 */ /* 0x008fca000f8e0006 */
[----:B------:R-:W-:-:S04]  /*fb40*/  SHF.R.U32.HI R5, RZ, UR7, R4 ;  /* 0x00000007ff057c19 */ /* 0x000fc80008011604 */
[----:B-12---:R-:W-:-:S05]  /*fb50*/  IADD3 R3, PT, PT, -R5, RZ, RZ ;  /* 0x000000ff05037210 */ /* 0x006fca0007ffe1ff */
[----:B----4-:R-:W-:-:S04]  /*fb60*/  IMAD R7, R3, UR8, R7 ;  /* 0x0000000803077c24 */ /* 0x010fc8000f8e0207 */
[----:B-----5:R-:W-:Y:S01]  /*fb70*/  IMAD R16, R7, UR9, R16 ;  /* 0x0000000907107c24 */ /* 0x020fe2000f8e0210 */
        /* <DEDUP_REMOVED lines=248> */
[----:B--2---:R-:W-:-:S04]  /*10b00*/  SHF.R.U32.HI R0, RZ, UR6, R0 ;  /* 0x00000006ff007c19 */ /* 0x004fc80008011600 */
[----:B------:R-:W-:-:S05]  /*10b10*/  IADD3 R3, PT, PT, -R0, RZ, RZ ;  /* 0x000000ff00037210 */ /* 0x000fca0007ffe1ff */
[----:B------:R-:W-:-:S04]  /*10b20*/  IMAD R5, R3, UR8, R5 ;  /* 0x0000000803057c24 */ /* 0x000fc8000f8e0205 */
[----:B---3--:R-:W-:-:S07]  /*10b30*/  IMAD R16, R5, UR7, R16 ;  /* 0x0000000705107c24 */ /* 0x008fce000f8e0210 */
.L_x_2583:
[----:B------:R-:W-:Y:S01]  /*10b40*/  MOV R18, RZ ;  /* 0x000000ff00127202 */ /* 0x000fe20000000f00 */
[----:B------:R-:W-:Y:S06]  /*10b50*/  BRA.U !UP0, `(.L_x_2584) ;  /* 0x0000001108487547 */ /* 0x000fec000b800000 */
[----:B------:R-:W3:Y:S01]  /*10b60*/  LDCU.64 UR8, c[0x0][0x568] ;  /* 0x0000ad00ff0877ac */ /* 0x000ee20008000a00 */
[----:B------:R-:W-:Y:S02]  /*10b70*/  IADD3 R5, PT, PT, R73, 0x2, RZ ;  /* 0x0000000249057810 */ /* 0x000fe40007ffe0ff */
[----:B------:R-:W-:Y:S01]  /*10b80*/  MOV R4, RZ ;  /* 0x000000ff00047202 */ /* 0x000fe20000000f00 */
        /* <DEDUP_REMOVED lines=10> */
[----:B------:R-:W-:Y:S01]  /*10c30*/  IMAD.MOV.U32 R6, RZ, RZ, RZ ;  /* 0x000000ffff067224 */ /* 0x000fe200078e00ff */
[----:B------:R-:W4:Y:S01]  /*10c40*/  LDCU UR8, c[0x0][0x574] ;  /* 0x0000ae80ff0877ac */ /* 0x000f220008000800 */
[----:B------:R-:W5:Y:S01]  /*10c50*/  LDCU UR9, c[0x0][0x69c] ;  /* 0x0000d380ff0977ac */ /* 0x000f620008000800 */
[----:B------:R-:W-:Y:S01]  /*10c60*/  UISETP.NE.AND UP1, UPT, UR4, 0x2, UPT ;  /* 0x000000020400788c */ /* 0x000fe2000bf25270 */
[----:B---3--:R-:W-:-:S05]  /*10c70*/  IMAD.HI.U32 R4, R7, UR6, R6 ;  /* 0x0000000607047c27 */ /* 0x008fca000f8e0006 */
[----:B------:R-:W-:-:S04]  /*10c80*/  SHF.R.U32.HI R5, RZ, UR7, R4 ;  /* 0x00000007ff057c19 */ /* 0x000fc80008011604 */
[----:B-12---:R-:W-:-:S05]  /*10c90*/  IADD3 R3, PT, PT, -R5, RZ, RZ ;  /* 0x000000ff05037210 */ /* 0x006fca0007ffe1ff */
[----:B----4-:R-:W-:-:S04]  /*10ca0*/  IMAD R7, R3, UR8, R7 ;  /* 0x0000000803077c24 */ /* 0x010fc8000f8e0207 */
[----:B-----5:R-:W-:Y:S01]  /*10cb0*/  IMAD R18, R7, UR9, R18 ;  /* 0x0000000907127c24 */ /* 0x020fe2000f8e0212 */
        /* <DEDUP_REMOVED lines=252> */
.L_x_2584:
[----:B------:R-:W-:Y:S01]  /*11c80*/  MOV R22, RZ ;  /* 0x000000ff00167202 */ /* 0x000fe20000000f00 */
[----:B------:R-:W-:Y:S06]  /*11c90*/  BRA.U !UP0, `(.L_x_2585) ;  /* 0x0000001108487547 */ /* 0x000fec000b800000 */
[----:B------:R-:W3:Y:S01]  /*11ca0*/  LDCU.64 UR8, c[0x0][0x568] ;  /* 0x0000ad00ff0877ac */ /* 0x000ee20008000a00 */
[----:B------:R-:W-:Y:S01]  /*11cb0*/  IADD3 R5, PT, PT, R73, 0x3, RZ ;  /* 0x0000000349057810 */ /* 0x000fe20007ffe0ff */
[----:B------:R-:W-:Y:S01]  /*11cc0*/  IMAD.MOV.U32 R4, RZ, RZ, RZ ;  /* 0x000000ffff047224 */ /* 0x000fe200078e00ff */
[----:B------:R-:W4:Y:S01]  /*11cd0*/  LDCU UR6, c[0x0][0x570] ;  /* 0x0000ae00ff0677ac */ /* 0x000f220008000800 */
[----:B------:R-:W5:Y:S01]  /*11ce0*/  LDCU UR7, c[0x0][0x694] ;  /* 0x0000d280ff0777ac */ /* 0x000f620008000800 */
[----:B------:R-:W-:Y:S01]  /*11cf0*/  UISETP.NE.AND UP1, UPT, UR5, URZ, UPT ;  /* 0x000000ff0500728c */ /* 0x000fe2000bf25270 */
[----:B---3--:R-:W-:-:S05]  /*11d00*/  IMAD.HI.U32 R6, R5, UR9, R4 ;  /* 0x0000000905067c27 */ /* 0x008fca000f8e0004 */
[----:B----4-:R-:W-:-:S04]  /*11d10*/  SHF.R.U32.HI R7, RZ, UR6, R6 ;  /* 0x00000006ff077c19 */ /* 0x010fc80008011606 */
[----:B------:R-:W-:-:S05]  /*11d20*/  IADD3 R4, PT, PT, -R7, RZ, RZ ;  /* 0x000000ff07047210 */ /* 0x000fca0007ffe1ff */
[----:B------:R-:W-:-:S04]  /*11d30*/  IMAD R4, R4, UR8, R5 ;  /* 0x0000000804047c24 */ /* 0x000fc8000f8e0205 */
[----:B-----5:R-:W-:Y:S01]  /*11d40*/  IMAD R22, R4, UR7, RZ ;  /* 0x0000000704167c24 */ /* 0x020fe2000f8e02ff */
[----:B------:R-:W-:Y:S06]  /*11d50*/  BRA.U !UP1, `(.L_x_2585) ;  /* 0x0000001109187547 */ /* 0x000fec000b800000 */
[----:B------:R-:W3:Y:S01]  /*11d60*/  LDCU.64 UR6, c[0x0][0x578] ;  /* 0x0000af00ff0677ac */ /* 0x000ee20008000a00 */
[----:B------:R-:W-:Y:S01]  /*11d70*/  HFMA2 R6, -RZ, RZ, 0, 0 ;  /* 0x00000000ff067431 */ /* 0x000fe200000001ff */
        /* <DEDUP_REMOVED lines=260> */
.L_x_2585:
[----:B------:R-:W3:Y:S01]  /*12dc0*/  LDC.64 R6, c[0x0][0x778] ;  /* 0x0001de00ff067b82 */ /* 0x000ee20000000a00 */
[----:B------:R-:W4:Y:S02]  /*12dd0*/  LDCU UR6, c[0x0][0x3b0] ;  /* 0x00007600ff0677ac */ /* 0x000f240008000800 */
[----:B----4-:R-:W-:Y:S01]  /*12de0*/  UISETP.NE.AND UP1, UPT, UR6, URZ, UPT ;  /* 0x000000ff0600728c */ /* 0x010fe2000bf25270 */
[----:B---3--:R-:W-:Y:S02]  /*12df0*/  IADD3 R4, P1, PT, R19, R6, RZ ;  /* 0x0000000613047210 */ /* 0x008fe40007f3e0ff */
[----:B------:R-:W-:-:S03]  /*12e00*/  ISETP.NE.U32.AND P0, PT, R6, RZ, PT ;  /* 0x000000ff0600720c */ /* 0x000fc60003f05070 */
[----:B-12---:R-:W-:Y:S01]  /*12e10*/  IMAD.X R0, RZ, RZ, R7, P1 ;  /* 0x000000ffff007224 */ /* 0x006fe200008e0607 */
[----:B------:R-:W-:-:S04]  /*12e20*/  ISETP.NE.AND.EX P0, PT, R7, RZ, PT, P0 ;  /* 0x000000ff0700720c */ /* 0x000fc80003f05300 */
[----:B------:R-:W-:Y:S02]  /*12e30*/  SEL R4, R4, RZ, P0 ;  /* 0x000000ff04047207 */ /* 0x000fe40000000000 */
[----:B------:R-:W-:Y:S01]  /*12e40*/  SEL R5, R0, RZ, P0 ;  /* 0x000000ff00057207 */ /* 0x000fe20000000000 */
[----:B------:R-:W-:Y:S06]  /*12e50*/  BRA.U !UP1, `(.L_x_2586) ;  /* 0x0000006909a47547 */ /* 0x000fec000b800000 */
[----:B------:R-:W1:Y:S01]  /*12e60*/  S2R R0, SR_CTAID.X ;  /* 0x0000000000007919 */ /* 0x000e620000002500 */
[----:B------:R-:W2:Y:S01]  /*12e70*/  LDCU UR6, c[0x0][0x3b4] ;  /* 0x00007680ff0677ac */ /* 0x000ea20008000800 */
[----:B------:R-:W-:Y:S01]  /*12e80*/  MOV R16, RZ ;  /* 0x000000ff00107202 */ /* 0x000fe20000000f00 */
[----:B------:R-:W3:Y:S01]  /*12e90*/  LDCU UR7, c[0x0][0x3b8] ;  /* 0x00007700ff0777ac */ /* 0x000ee20008000800 */
[----:B------:R-:W1:Y:S01]  /*12ea0*/  LDCU UR8, c[0x0][0x3a0] ;  /* 0x00007400ff0877ac */ /* 0x000e620008000800 */
[----:B--2---:R-:W-:-:S04]  /*12eb0*/  IMAD R3, R17, UR6, RZ ;  /* 0x0000000611037c24 */ /* 0x004fc8000f8e02ff */
[----:B---3--:R-:W-:-:S04]  /*12ec0*/  IMAD R3, R2, UR7, R3 ;  /* 0x0000000702037c24 */ /* 0x008fc8000f8e0203 */
[----:B-1----:R-:W-:-:S05]  /*12ed0*/  IMAD R3, R0, UR8, R3 ;  /* 0x0000000800037c24 */ /* 0x002fca000f8e0203 */
        /* <DEDUP_REMOVED lines=275> */
.L_x_2587:
        /* <DEDUP_REMOVED lines=276> */
.L_x_2588:
[----:B------:R-:W-:Y:S01]  /*15150*/  MOV R19, RZ ;  /* 0x000000ff00137202 */ /* 0x000fe20000000f00 */
        /* <DEDUP_REMOVED lines=275> */
.L_x_2589:
        /* <DEDUP_REMOVED lines=276> */
.L_x_2590:
        /* <DEDUP_REMOVED lines=23> */
[----:B------:R1:W-:Y:S04]  /*17540*/  STG.E.64 desc[UR36][R6.64+0x8], R26 ;  /* 0x0000081a06007986 */ /* 0x0003e8000c101b24 */
[----:B------:R1:W-:Y:S04]  /*17550*/  STG.E.64 desc[UR36][R6.64+0x10], R28 ;  /* 0x0000101c06007986 */ /* 0x0003e8000c101b24 */
[----:B------:R1:W-:Y:S02]  /*17560*/  STG.E.64 desc[UR36][R6.64+0x18], R30 ;  /* 0x0000181e06007986 */ /* 0x0003e4000c101b24 */
.L_x_2592:
[----:B------:R-:W-:Y:S05]  /*17570*/  BSYNC.RECONVERGENT B0 ;  /* 0x0000000000007941 */ /* 0x000fea0003800200 */
.L_x_2591:
        /* <DEDUP_REMOVED lines=35> */
.L_x_2594:
[----:B------:R-:W-:Y:S05]  /*177b0*/  BSYNC.RECONVERGENT B0 ;  /* 0x0000000000007941 */ /* 0x000fea0003800200 */
.L_x_2593:
        /* <DEDUP_REMOVED lines=18> */
[----:B------:R-:W1:Y:S01]  /*178e0*/  LDCU.64 UR10, c[0x0][0x388] ;  /* 0x00007100ff0a77ac */ /* 0x000e620008000a00 */
[----:B--2---:R-:W-:Y:S01]  /*178f0*/  UISETP.NE.AND UP0, UPT, UR5, URZ, UPT ;  /* 0x000000ff0500728c */ /* 0x004fe2000bf05270 */
[----:B-1----:R-:W-:Y:S01]  /*17900*/  IMAD.U32 R28, RZ, RZ, UR10 ;  /* 0x0000000aff1c7e24 */ /* 0x002fe2000f8e00ff */
[----:B------:R-:W-:-:S07]  /*17910*/  MOV R29, UR11 ;  /* 0x0000000b001d7c02 */ /* 0x000fce0008000f00 */
[----:B------:R-:W-:Y:S05]  /*17920*/  BRA.U !UP0, `(.L_x_2596) ;  /* 0x0000000108dc7547 */ /* 0x000fea000b800000 */
[----:B------:R-:W1:Y:S01]  /*17930*/  LDCU UR5, c[0x0][0x360] ;  /* 0x00006c00ff0577ac */ /* 0x000e620008000800 */
[----:B------:R-:W-:Y:S02]  /*17940*/  MOV R30, UR10 ;  /* 0x0000000a001e7c02 */ /* 0x000fe40008000f00 */
[----:B------:R-:W-:Y:S01]  /*17950*/  MOV R31, UR11 ;  /* 0x0000000b001f7c02 */ /* 0x000fe20008000f00 */
[----:B------:R-:W2:Y:S01]  /*17960*/  LDCU UR8, c[0x0][0x3a4] ;  /* 0x00007480ff0877ac */ /* 0x000ea20008000800 */
[----:B------:R-:W-:Y:S02]  /*17970*/  MOV R24, UR10 ;  /* 0x0000000a00187c02 */ /* 0x000fe40008000f00 */
[----:B------:R-:W-:Y:S02]  /*17980*/  MOV R25, UR11 ;  /* 0x0000000b00197c02 */ /* 0x000fe40008000f00 */
[----:B------:R-:W-:Y:S02]  /*17990*/  MOV R26, UR10 ;  /* 0x0000000a001a7c02 */ /* 0x000fe40008000f00 */
[----:B------:R-:W-:Y:S01]  /*179a0*/  MOV R27, UR11 ;  /* 0x0000000b001b7c02 */ /* 0x000fe20008000f00 */
[----:B-1----:R-:W-:-:S05]  /*179b0*/  IMAD R3, R2, UR5, R17 ;  /* 0x0000000502037c24 */ /* 0x002fca000f8e0211 */
[----:B--2---:R-:W-:-:S13]  /*179c0*/  ISETP.GE.U32.AND P1, PT, R3, UR8, PT ;  /* 0x0000000803007c0c */ /* 0x004fda000bf26070 */
[----:B------:R-:W-:Y:S05]  /*179d0*/  @P1 BRA `(.L_x_2597) ;  /* 0x0000000400881947 */ /* 0x000fea0003800000 */
[----:B------:R-:W1:Y:S01]  /*179e0*/  LDCU UR7, c[0x0][0x374] ;  /* 0x00006e80ff0777ac */ /* 0x000e620008000800 */
[----:B------:R-:W2:Y:S01]  /*179f0*/  LDC R10, c[0x0][0x364] ;  /* 0x0000d900ff0a7b82 */ /* 0x000ea20000000800 */
[----:B------:R-:W-:Y:S01]  /*17a00*/  BSSY.RECONVERGENT B1, `(.L_x_2598) ;  /* 0x0000024000017945 */ /* 0x000fe20003800200 */
[----:B------:R-:W-:Y:S01]  /*17a10*/  MOV R11, UR10 ;  /* 0x0000000a000b7c02 */ /* 0x000fe20008000f00 */
[----:B------:R-:W-:Y:S01]  /*17a20*/  IMAD.U32 R13, RZ, RZ, UR10 ;  /* 0x0000000aff0d7e24 */ /* 0x000fe2000f8e00ff */
[----:B------:R-:W-:Y:S02]  /*17a30*/  MOV R12, UR10 ;  /* 0x0000000a000c7c02 */ /* 0x000fe40008000f00 */
[----:B------:R-:W-:Y:S02]  /*17a40*/  MOV R14, UR10 ;  /* 0x0000000a000e7c02 */ /* 0x000fe40008000f00 */
[----:B------:R-:W3:Y:S01]  /*17a50*/  LDC.64 R8, c[0x0][0x780] ;  /* 0x0001e000ff087b82 */ /* 0x000ee20000000a00 */
[----:B------:R-:W-:-:S02]  /*17a60*/  MOV R31, UR11 ;  /* 0x0000000b001f7c02 */ /* 0x000fc40008000f00 */
[----:B------:R-:W-:Y:S02]  /*17a70*/  MOV R25, UR11 ;  /* 0x0000000b00197c02 */ /* 0x000fe40008000f00 */
[----:B------:R-:W-:Y:S01]  /*17a80*/  MOV R27, UR11 ;  /* 0x0000000b001b7c02 */ /* 0x000fe20008000f00 */
[----:B-1----:R-:W-:Y:S02]  /*17a90*/  IMAD R0, R0, UR7, RZ ;  /* 0x0000000700007c24 */ /* 0x002fe4000f8e02ff */
[----:B--2---:R-:W-:-:S07]  /*17aa0*/  IMAD R10, R10, UR5, RZ ;  /* 0x000000050a0a7c24 */ /* 0x004fce000f8e02ff */
.L_x_2599:
[----:B------:R-:W-:-:S05]  /*17ab0*/  IADD3 R7, PT, PT, R0, R3, RZ ;  /* 0x0000000300077210 */ /* 0x000fca0007ffe0ff */
[----:B---3--:R-:W-:-:S05]  /*17ac0*/  IMAD.WIDE.U32 R6, R7, 0x20, R8 ;  /* 0x0000002007067825 */ /* 0x008fca00078e0008 */
[----:B------:R-:W2:Y:S04]  /*17ad0*/  LDG.E.64 R20, desc[UR36][R6.64] ;  /* 0x0000002406147981 */ /* 0x000ea8000c1e1b00 */
[----:B------:R-:W3:Y:S04]  /*17ae0*/  LDG.E.64 R34, desc[UR36][R6.64+0x10] ;  /* 0x0000102406227981 */ /* 0x000ee8000c1e1b00 */
[----:B------:R-:W4:Y:S04]  /*17af0*/  LDG.E.64 R32, desc[UR36][R6.64+0x8] ;  /* 0x0000082406207981 */ /* 0x000f28000c1e1b00 */
[----:B------:R-:W5:Y:S01]  /*17b00*/  LDG.E.64 R36, desc[UR36][R6.64+0x18] ;  /* 0x0000182406247981 */ /* 0x000f62000c1e1b00 */
[----:B------:R-:W-:-:S04]  /*17b10*/  IADD3 R3, PT, PT, R10, R3, RZ ;  /* 0x000000030a037210 */ /* 0x000fc80007ffe0ff */
[----:B------:R-:W-:Y:S01]  /*17b20*/  ISETP.GE.U32.AND P1, PT, R3, UR8, PT ;  /* 0x0000000803007c0c */ /* 0x000fe2000bf26070 */
[C---:B--2---:R-:W-:Y:S01]  /*17b30*/  FMUL.FTZ R15, R21.reuse, R29 ;  /* 0x0000001d150f7220 */ /* 0x044fe20000410000 */
[----:B------:R-:W-:-:S03]  /*17b40*/  FMUL.FTZ R24, R21, R11 ;  /* 0x0000000b15187220 */ /* 0x000fc60000410000 */
[C---:B------:R-:W-:Y:S01]  /*17b50*/  FFMA.FTZ R11, R20.reuse, R11, -R15 ;  /* 0x0000000b140b7223 */ /* 0x040fe2000001080f */
[C---:B---3--:R-:W-:Y:S01]  /*17b60*/  FMUL.FTZ R21, R35.reuse, R25 ;  /* 0x0000001923157220 */ /* 0x048fe20000410000 */
[----:B------:R-:W-:Y:S01]  /*17b70*/  FMUL.FTZ R35, R35, R13 ;  /* 0x0000000d23237220 */ /* 0x000fe20000410000 */
[C---:B----4-:R-:W-:Y:S01]  /*17b80*/  FMUL.FTZ R15, R33.reuse, R31 ;  /* 0x0000001f210f7220 */ /* 0x050fe20000410000 */
[----:B------:R-:W-:Y:S01]  /*17b90*/  FMUL.FTZ R26, R33, R12 ;  /* 0x0000000c211a7220 */ /* 0x000fe20000410000 */
[C---:B-----5:R-:W-:Y:S01]  /*17ba0*/  FMUL.FTZ R7, R37.reuse, R27 ;  /* 0x0000001b25077220 */ /* 0x060fe20000410000 */
[----:B------:R-:W-:Y:S01]  /*17bb0*/  FMUL.FTZ R6, R37, R14 ;  /* 0x0000000e25067220 */ /* 0x000fe20000410000 */
[----:B------:R-:W-:Y:S01]  /*17bc0*/  FFMA.FTZ R29, R20, R29, R24 ;  /* 0x0000001d141d7223 */ /* 0x000fe20000010018 */
[C---:B------:R-:W-:Y:S01]  /*17bd0*/  FFMA.FTZ R12, R32.reuse, R12, -R15 ;  /* 0x0000000c200c7223 */ /* 0x040fe2000001080f */
[----:B------:R-:W-:Y:S01]  /*17be0*/  FFMA.FTZ R31, R32, R31, R26 ;  /* 0x0000001f201f7223 */ /* 0x000fe2000001001a */
[C---:B------:R-:W-:Y:S01]  /*17bf0*/  FFMA.FTZ R13, R34.reuse, R13, -R21 ;  /* 0x0000000d220d7223 */ /* 0x040fe20000010815 */
[----:B------:R-:W-:Y:S01]  /*17c00*/  FFMA.FTZ R25, R34, R25, R35 ;  /* 0x0000001922197223 */ /* 0x000fe20000010023 */
[C---:B------:R-:W-:Y:S01]  /*17c10*/  FFMA.FTZ R14, R36.reuse, R14, -R7 ;  /* 0x0000000e240e7223 */ /* 0x040fe20000010807 */
[----:B------:R-:W-:Y:S01]  /*17c20*/  FFMA.FTZ R27, R36, R27, R6 ;  /* 0x0000001b241b7223 */ /* 0x000fe20000010006 */
[----:B------:R-:W-:Y:S06]  /*17c30*/  @!P1 BRA `(.L_x_2599) ;  /* 0xfffffffc009c9947 */ /* 0x000fec000383ffff */
[----:B------:R-:W-:Y:S05]  /*17c40*/  BSYNC.RECONVERGENT B1 ;  /* 0x0000000000017941 */ /* 0x000fea0003800200 */
.L_x_2598:
[----:B------:R-:W-:Y:S01]  /*17c50*/  MOV R28, R11 ;  /* 0x0000000b001c7202 */ /* 0x000fe20000000f00 */
[----:B------:R-:W-:Y:S01]  /*17c60*/  IMAD.MOV.U32 R26, RZ, RZ, R14 ;  /* 0x000000ffff1a7224 */ /* 0x000fe200078e000e */
[----:B------:R-:W-:Y:S02]  /*17c70*/  MOV R30, R12 ;  /* 0x0000000c001e7202 */ /* 0x000fe40000000f00 */
[----:B------:R-:W-:Y:S01]  /*17c80*/  MOV R24, R13 ;  /* 0x0000000d00187202 */ /* 0x000fe20000000f00 */
[----:B------:R-:W-:Y:S06]  /*17c90*/  BRA `(.L_x_2597) ;  /* 0x0000000000d87947 */ /* 0x000fec0003800000 */
.L_x_2596:
[----:B------:R-:W1:Y:S01]  /*17ca0*/  LDCU UR7, c[0x0][0x3a4] ;  /* 0x00007480ff0777ac */ /* 0x000e620008000800 */
[----:B------:R-:W-:Y:S02]  /*17cb0*/  MOV R30, UR10 ;  /* 0x0000000a001e7c02 */ /* 0x000fe40008000f00 */
[----:B------:R-:W-:Y:S02]  /*17cc0*/  MOV R31, UR11 ;  /* 0x0000000b001f7c02 */ /* 0x000fe40008000f00 */
[----:B------:R-:W-:Y:S02]  /*17cd0*/  MOV R24, UR10 ;  /* 0x0000000a00187c02 */ /* 0x000fe40008000f00 */
[----:B------:R-:W-:Y:S02]  /*17ce0*/  MOV R25, UR11 ;  /* 0x0000000b00197c02 */ /* 0x000fe40008000f00 */
[----:B------:R-:W-:Y:S02]  /*17cf0*/  MOV R26, UR10 ;  /* 0x0000000a001a7c02 */ /* 0x000fe40008000f00 */
[----:B------:R-:W-:-:S02]  /*17d00*/  MOV R27, UR11 ;  /* 0x0000000b001b7c02 */ /* 0x000fc40008000f00 */
[----:B-1----:R-:W-:-:S13]  /*17d10*/  ISETP.GE.U32.AND P1, PT, R2, UR7, PT ;  /* 0x0000000702007c0c */ /* 0x002fda000bf26070 */
        /* <DEDUP_REMOVED lines=9> */
[----:B------:R-:W-:-:S02]  /*17db0*/  MOV R13, R2 ;  /* 0x00000002000d7202 */ /* 0x000fc40000000f00 */
[----:B------:R-:W-:Y:S02]  /*17dc0*/  MOV R31, UR11 ;  /* 0x0000000b001f7c02 */ /* 0x000fe40008000f00 */
[----:B------:R-:W-:Y:S02]  /*17dd0*/  MOV R25, UR11 ;  /* 0x0000000b00197c02 */ /* 0x000fe40008000f00 */
[----:B------:R-:W-:Y:S01]  /*17de0*/  MOV R27, UR11 ;  /* 0x0000000b001b7c02 */ /* 0x000fe20008000f00 */
[----:B------:R-:W4:Y:S01]  /*17df0*/  LDC R30, c[0x0][0x364] ;  /* 0x0000d900ff1e7b82 */ /* 0x000f220000000800 */
[----:B-1----:R-:W-:-:S07]  /*17e00*/  IMAD R0, R0, UR5, RZ ;  /* 0x0000000500007c24 */ /* 0x002fce000f8e02ff */
.L_x_2601:
[----:B------:R-:W-:-:S05]  /*17e10*/  IADD3 R6, PT, PT, R0, R13, RZ ;  /* 0x0000000d00067210 */ /* 0x000fca0007ffe0ff */
[----:B--2---:R-:W-:-:S04]  /*17e20*/  IMAD R7, R6, R28, R17 ;  /* 0x0000001c06077224 */ /* 0x004fc800078e0211 */
[----:B---3--:R-:W-:-:S05]  /*17e30*/  IMAD.WIDE.U32 R6, R7, 0x20, R8 ;  /* 0x0000002007067825 */ /* 0x008fca00078e0008 */
[----:B------:R-:W2:Y:S04]  /*17e40*/  LDG.E.64 R14, desc[UR36][R6.64] ;  /* 0x00000024060e7981 */ /* 0x000ea8000c1e1b00 */
[----:B------:R-:W3:Y:S04]  /*17e50*/  LDG.E.64 R20, desc[UR36][R6.64+0x8] ;  /* 0x0000082406147981 */ /* 0x000ee8000c1e1b00 */
[----:B------:R-:W5:Y:S04]  /*17e60*/  LDG.E.64 R32, desc[UR36][R6.64+0x10] ;  /* 0x0000102406207981 */ /* 0x000f68000c1e1b00 */
[----:B------:R-:W5:Y:S01]  /*17e70*/  LDG.E.64 R34, desc[UR36][R6.64+0x18] ;  /* 0x0000182406227981 */ /* 0x000f62000c1e1b00 */
[----:B----4-:R-:W-:-:S04]  /*17e80*/  IADD3 R13, PT, PT, R30, R13, RZ ;  /* 0x0000000d1e0d7210 */ /* 0x010fc80007ffe0ff */
[----:B------:R-:W-:Y:S01]  /*17e90*/  ISETP.GE.U32.AND P1, PT, R13, UR7, PT ;  /* 0x000000070d007c0c */ /* 0x000fe2000bf26070 */
[C---:B--2---:R-:W-:Y:S01]  /*17ea0*/  FMUL.FTZ R23, R15.reuse, R29 ;  /* 0x0000001d0f177220 */ /* 0x044fe20000410000 */
[----:B------:R-:W-:Y:S01]  /*17eb0*/  FMUL.FTZ R24, R15, R3 ;  /* 0x000000030f187220 */ /* 0x000fe20000410000 */
[C---:B---3--:R-:W-:Y:S01]  /*17ec0*/  FMUL.FTZ R15, R21.reuse, R31 ;  /* 0x0000001f150f7220 */ /* 0x048fe20000410000 */
[-C--:B------:R-:W-:Y:S01]  /*17ed0*/  FMUL.FTZ R26, R21, R10.reuse ;  /* 0x0000000a151a7220 */ /* 0x080fe20000410000 */
[C---:B------:R-:W-:Y:S01]  /*17ee0*/  FFMA.FTZ R3, R14.reuse, R3, -R23 ;  /* 0x000000030e037223 */ /* 0x040fe20000010817 */
[----:B------:R-:W-:Y:S01]  /*17ef0*/  FFMA.FTZ R29, R14, R29, R24 ;  /* 0x0000001d0e1d7223 */ /* 0x000fe20000010018 */
[C---:B-----5:R-:W-:Y:S01]  /*17f00*/  FMUL.FTZ R21, R33.reuse, R25 ;  /* 0x0000001921157220 */ /* 0x060fe20000410000 */
[----:B------:R-:W-:Y:S01]  /*17f10*/  FMUL.FTZ R33, R33, R11 ;  /* 0x0000000b21217220 */ /* 0x000fe20000410000 */
[C---:B------:R-:W-:Y:S01]  /*17f20*/  FFMA.FTZ R10, R20.reuse, R10, -R15 ;  /* 0x0000000a140a7223 */ /* 0x040fe2000001080f */
[----:B------:R-:W-:Y:S01]  /*17f30*/  FFMA.FTZ R31, R20, R31, R26 ;  /* 0x0000001f141f7223 */ /* 0x000fe2000001001a */
[C---:B------:R-:W-:Y:S01]  /*17f40*/  FMUL.FTZ R7, R35.reuse, R27 ;  /* 0x0000001b23077220 */ /* 0x040fe20000410000 */
[-C--:B------:R-:W-:Y:S01]  /*17f50*/  FMUL.FTZ R6, R35, R12.reuse ;  /* 0x0000000c23067220 */ /* 0x080fe20000410000 */
[C---:B------:R-:W-:Y:S01]  /*17f60*/  FFMA.FTZ R11, R32.reuse, R11, -R21 ;  /* 0x0000000b200b7223 */ /* 0x040fe20000010815 */
[----:B------:R-:W-:Y:S01]  /*17f70*/  FFMA.FTZ R25, R32, R25, R33 ;  /* 0x0000001920197223 */ /* 0x000fe20000010021 */
[C---:B------:R-:W-:Y:S01]  /*17f80*/  FFMA.FTZ R12, R34.reuse, R12, -R7 ;  /* 0x0000000c220c7223 */ /* 0x040fe20000010807 */
[----:B------:R-:W-:Y:S01]  /*17f90*/  FFMA.FTZ R27, R34, R27, R6 ;  /* 0x0000001b221b7223 */ /* 0x000fe20000010006 */
[----:B------:R-:W-:Y:S06]  /*17fa0*/  @!P1 BRA `(.L_x_2601) ;  /* 0xfffffffc00989947 */ /* 0x000fec000383ffff */
[----:B------:R-:W-:Y:S05]  /*17fb0*/  BSYNC.RECONVERGENT B1 ;  /* 0x0000000000017941 */ /* 0x000fea0003800200 */
.L_x_2600:
[----:B------:R-:W-:Y:S01]  /*17fc0*/  MOV R28, R3 ;  /* 0x00000003001c7202 */ /* 0x000fe20000000f00 */
[----:B------:R-:W-:Y:S01]  /*17fd0*/  IMAD.MOV.U32 R26, RZ, RZ, R12 ;  /* 0x000000ffff1a7224 */ /* 0x000fe200078e000c */
[----:B------:R-:W-:Y:S02]  /*17fe0*/  MOV R30, R10 ;  /* 0x0000000a001e7202 */ /* 0x000fe40000000f00 */
[----:B------:R-:W-:-:S07]  /*17ff0*/  MOV R24, R11 ;  /* 0x0000000b00187202 */ /* 0x000fce0000000f00 */
.L_x_2597:
[----:B------:R-:W-:Y:S05]  /*18000*/  BSYNC.RECONVERGENT B0 ;  /* 0x0000000000007941 */ /* 0x000fea0003800200 */
.L_x_2595:
[----:B------:R-:W1:Y:S01]  /*18010*/  LDCU UR5, c[0x0][0x360] ;  /* 0x00006c00ff0577ac */ /* 0x000e620008000800 */
[----:B------:R-:W-:-:S04]  /*18020*/  UIADD3 UR4, UPT, UPT, UR4, 0x10, URZ ;  /* 0x0000001004047890 */ /* 0x000fc8000fffe0ff */
[----:B------:R-:W-:Y:S01]  /*18030*/  ULEA UR8, UR6, UR4, 0x18 ;  /* 0x0000000406087291 */ /* 0x000fe2000f8ec0ff */
[----:B------:R-:W2:Y:S01]  /*18040*/  LDCU UR6, c[0x0][0x364] ;  /* 0x00006c80ff0677ac */ /* 0x000ea20008000800 */
[----:B-1----:R-:W-:-:S05]  /*18050*/  IMAD R0, R2, UR5, R17 ;  /* 0x0000000502007c24 */ /* 0x002fca000f8e0211 */
[----:B------:R-:W-:-:S05]  /*18060*/  LEA R0, R0, UR8, 0x5 ;  /* 0x0000000800007c11 */ /* 0x000fca000f8e28ff */
[----:B------:R1:W-:Y:S01]  /*18070*/  STS.128 [R0], R28 ;  /* 0x0000001c00007388 */ /* 0x0003e20000000c00 */
[----:B--2---:R-:W-:-:S03]  /*18080*/  UISETP.GE.U32.AND UP0, UPT, UR6, 0x2, UPT ;  /* 0x000000020600788c */ /* 0x004fc6000bf06070 */
[----:B------:R1:W-:Y:S06]  /*18090*/  STS.128 [R0+0x10], R24 ;  /* 0x0000101800007388 */ /* 0x0003ec0000000c00 */
[----:B------:R-:W-:Y:S05]  /*180a0*/  BRA.U !UP0, `(.L_x_2602) ;  /* 0x0000000108887547 */ /* 0x000fea000b800000 */
[----:B------:R-:W-:-:S05]  /*180b0*/  UMOV UR4, UR6 ;  /* 0x0000000600047c82 */ /* 0x000fca0008000000 */
.L_x_2605:
[----:B------:R-:W-:Y:S01]  /*180c0*/  USHF.R.U32.HI UR7, URZ, 0x1, UR4 ;  /* 0x00000001ff077899 */ /* 0x000fe20008011604 */
[----:B------:R-:W-:Y:S05]  /*180d0*/  BAR.SYNC.DEFER_BLOCKING 0x0 ;  /* 0x0000000000007b1d */ /* 0x000fea0000010000 */
[----:B------:R-:W-:Y:S01]  /*180e0*/  IADD3 R6, PT, PT, R2, UR7, RZ ;  /* 0x0000000702067c10 */ /* 0x000fe2000fffe0ff */
[----:B------:R-:W-:Y:S03]  /*180f0*/  BSSY.RECONVERGENT B0, `(.L_x_2603) ;  /* 0x000001a000007945 */ /* 0x000fe60003800200 */
[----:B------:R-:W-:-:S04]  /*18100*/  ISETP.GE.U32.AND P1, PT, R6, UR6, PT ;  /* 0x0000000606007c0c */ /* 0x000fc8000bf26070 */
[----:B------:R-:W-:-:S13]  /*18110*/  ISETP.GE.U32.OR P1, PT, R2, UR7, P1 ;  /* 0x0000000702007c0c */ /* 0x000fda0008f26470 */
[----:B--2---:R-:W-:Y:S05]  /*18120*/  @P1 BRA `(.L_x_2604) ;  /* 0x0000000000581947 */ /* 0x004fea0003800000 */
[----:B------:R-:W-:-:S05]  /*18130*/  IMAD R3, R6, UR5, R17 ;  /* 0x0000000506037c24 */ /* 0x000fca000f8e0211 */
[----:B------:R-:W-:-:S05]  /*18140*/  LEA R3, R3, UR8, 0x5 ;  /* 0x0000000803037c11 */ /* 0x000fca000f8e28ff */
        /* <DEDUP_REMOVED lines=8> */
[-C--:B---3--:R-:W-:Y:S01]  /*181d0*/  FMUL.FTZ R7, R25, R13.reuse ;  /* 0x0000000d19077220 */ /* 0x088fe20000410000 */
[----:B------:R-:W-:Y:S01]  /*181e0*/  FMUL.FTZ R6, R24, R13 ;  /* 0x0000000d18067220 */ /* 0x000fe20000410000 */
[-C--:B------:R-:W-:Y:S01]  /*181f0*/  FMUL.FTZ R3, R27, R15.reuse ;  /* 0x0000000f1b037220 */ /* 0x080fe20000410000 */
[----:B------:R-:W-:Y:S01]  /*18200*/  FMUL.FTZ R8, R26, R15 ;  /* 0x0000000f1a087220 */ /* 0x000fe20000410000 */
[-C--:B------:R-:W-:Y:S01]  /*18210*/  FFMA.FTZ R30, R30, R10.reuse, -R9 ;  /* 0x0000000a1e1e7223 */ /* 0x080fe20000010809 */
[----:B------:R-:W-:Y:S01]  /*18220*/  FFMA.FTZ R31, R31, R10, R20 ;  /* 0x0000000a1f1f7223 */ /* 0x000fe20000010014 */
[-C--:B------:R-:W-:Y:S01]  /*18230*/  FFMA.FTZ R24, R24, R12.reuse, -R7 ;  /* 0x0000000c18187223 */ /* 0x080fe20000010807 */
[----:B------:R-:W-:Y:S01]  /*18240*/  FFMA.FTZ R25, R25, R12, R6 ;  /* 0x0000000c19197223 */ /* 0x000fe20000010006 */
[-C--:B------:R-:W-:Y:S01]  /*18250*/  FFMA.FTZ R26, R26, R14.reuse, -R3 ;  /* 0x0000000e1a1a7223 */ /* 0x080fe20000010803 */
[----:B------:R-:W-:Y:S01]  /*18260*/  FFMA.FTZ R27, R27, R14, R8 ;  /* 0x0000000e1b1b7223 */ /* 0x000fe20000010008 */
[----:B------:R2:W-:Y:S04]  /*18270*/  STS.128 [R0], R28 ;  /* 0x0000001c00007388 */ /* 0x0005e80000000c00 */
[----:B------:R2:W-:Y:S02]  /*18280*/  STS.128 [R0+0x10], R24 ;  /* 0x0000101800007388 */ /* 0x0005e40000000c00 */
.L_x_2604:
[----:B------:R-:W-:Y:S05]  /*18290*/  BSYNC.RECONVERGENT B0 ;  /* 0x0000000000007941 */ /* 0x000fea0003800200 */
.L_x_2603:
[----:B------:R-:W-:-:S03]  /*182a0*/  UISETP.GT.U32.AND UP0, UPT, UR4, 0x3, UPT ;  /* 0x000000030400788c */ /* 0x000fc6000bf04070 */
[----:B------:R-:W-:-:S06]  /*182b0*/  UMOV UR4, UR7 ;  /* 0x0000000700047c82 */ /* 0x000fcc0008000000 */
[----:B------:R-:W-:Y:S05]  /*182c0*/  BRA.U UP0, `(.L_x_2605) ;  /* 0xfffffffd007c7547 */ /* 0x000fea000b83ffff */
.L_x_2602:
[----:B------:R-:W3:Y:S02]  /*182d0*/  LDCU UR4, c[0x0][0x3a8] ;  /* 0x00007500ff0477ac */ /* 0x000ee40008000800 */
[----:B---3--:R-:W-:-:S09]  /*182e0*/  UISETP.NE.AND UP0, UPT, UR4, URZ, UPT ;  /* 0x000000ff0400728c */ /* 0x008fd2000bf05270 */
[----:B------:R-:W-:Y:S05]  /*182f0*/  BRA.U !UP0, `(.L_x_2606) ;  /* 0x0000000508407547 */ /* 0x000fea000b800000 */
[----:B------:R-:W-:Y:S02]  /*18300*/  UISETP.GE.U32.AND UP0, UPT, UR5, 0x21, UPT ;  /* 0x000000210500788c */ /* 0x000fe4000bf06070 */
[----:B------:R-:W-:-:S07]  /*18310*/  UMOV UR4, UR5 ;  /* 0x0000000500047c82 */ /* 0x000fce0008000000 */
[----:B------:R-:W-:Y:S05]  /*18320*/  BRA.U !UP0, `(.L_x_2607) ;  /* 0x0000000108987547 */ /* 0x000fea000b800000 */
[----:B------:R3:W-:Y:S01]  /*18330*/  STS.128 [R0], R28 ;  /* 0x0000001c00007388 */ /* 0x0007e20000000c00 */
[----:B------:R-:W-:Y:S01]  /*18340*/  UISETP.GE.U32.AND UP0, UPT, UR5, 0x40, UPT ;  /* 0x000000400500788c */ /* 0x000fe2000bf06070 */
[----:B------:R-:W-:Y:S02]  /*18350*/  UMOV UR4, 0x20 ;  /* 0x0000002000047882 */ /* 0x000fe40000000000 */
[----:B------:R3:W-:Y:S06]  /*18360*/  STS.128 [R0+0x10], R24 ;  /* 0x0000101800007388 */ /* 0x0007ec0000000c00 */
[----:B------:R-:W-:Y:S05]  /*18370*/  BRA.U !UP0, `(.L_x_2607) ;  /* 0x0000000108847547 */ /* 0x000fea000b800000 */
[----:B------:R-:W-:-:S07]  /*18380*/  MOV R2, UR5 ;  /* 0x0000000500027c02 */ /* 0x000fce0008000f00 */
.L_x_2610:
[----:B------:R-:W-:Y:S01]  /*18390*/  SHF.R.U32.HI R32, RZ, 0x1, R2 ;  /* 0x00000001ff207819 */ /* 0x000fe20000011602 */
[----:B------:R-:W-:Y:S01]  /*183a0*/  BAR.SYNC.DEFER_BLOCKING 0x0 ;  /* 0x0000000000007b1d */ /* 0x000fe20000010000 */
[----:B------:R-:W-:Y:S02]  /*183b0*/  ISETP.GT.U32.AND P2, PT, R2, 0x7f, PT ;  /* 0x0000007f0200780c */ /* 0x000fe40003f44070 */
[----:B------:R-:W-:-:S03]  /*183c0*/  IADD3 R3, PT, PT, R32, R17, RZ ;  /* 0x0000001120037210 */ /* 0x000fc60007ffe0ff */
[----:B------:R-:W-:Y:S01]  /*183d0*/  BSSY.RECONVERGENT B0, `(.L_x_2608) ;  /* 0x0000019000007945 */ /* 0x000fe20003800200 */
[----:B------:R-:W-:-:S04]  /*183e0*/  ISETP.GE.U32.AND P1, PT, R3, UR5, PT ;  /* 0x0000000503007c0c */ /* 0x000fc8000bf26070 */
[----:B------:R-:W-:-:S13]  /*183f0*/  ISETP.GE.U32.OR P1, PT, R17, R32, P1 ;  /* 0x000000201100720c */ /* 0x000fda0000f26470 */
[----:B----4-:R-:W-:Y:S05]  /*18400*/  @P1 BRA `(.L_x_2609) ;  /* 0x0000000000541947 */ /* 0x010fea0003800000 */
[----:B------:R-:W-:-:S05]  /*18410*/  LEA R2, R32, R0, 0x5 ;  /* 0x0000000020027211 */ /* 0x000fca00078e28ff */
[----:B------:R-:W4:Y:S04]  /*18420*/  LDS.128 R12, [R2] ;  /* 0x00000000020c7984 */ /* 0x000f280000000c00 */
[----:B------:R-:W5:Y:S01]  /*18430*/  LDS.128 R8, [R2+0x10] ;  /* 0x0000100002087984 */ /* 0x000f620000000c00 */
[-C--:B----4-:R-:W-:Y:S01]  /*18440*/  FMUL.FTZ R3, R29, R13.reuse ;  /* 0x0000000d1d037220 */ /* 0x090fe20000410000 */
[----:B------:R-:W-:Y:S01]  /*18450*/  FMUL.FTZ R6, R28, R13 ;  /* 0x0000000d1c067220 */ /* 0x000fe20000410000 */
[-C--:B------:R-:W-:Y:S01]  /*18460*/  FMUL.FTZ R7, R31, R15.reuse ;  /* 0x0000000f1f077220 */ /* 0x080fe20000410000 */
[----:B------:R-:W-:Y:S01]  /*18470*/  FMUL.FTZ R20, R30, R15 ;  /* 0x0000000f1e147220 */ /* 0x000fe20000410000 */
[-C--:B-123--:R-:W-:Y:S01]  /*18480*/  FFMA.FTZ R28, R28, R12.reuse, -R3 ;  /* 0x0000000c1c1c7223 */ /* 0x08efe20000010803 */
[----:B------:R-:W-:Y:S01]  /*18490*/  FFMA.FTZ R29, R29, R12, R6 ;  /* 0x0000000c1d1d7223 */ /* 0x000fe20000010006 */
[----:B-----5:R-:W-:Y:S01]  /*184a0*/  FMUL.FTZ R2, R26, R11 ;  /* 0x0000000b1a027220 */ /* 0x020fe20000410000 */
        /* <DEDUP_REMOVED lines=11> */
.L_x_2609:
[----:B------:R-:W-:Y:S05]  /*18560*/  BSYNC.RECONVERGENT B0 ;  /* 0x0000000000007941 */ /* 0x000fea0003800200 */
.L_x_2608:
[----:B------:R-:W-:Y:S01]  /*18570*/  MOV R2, R32 ;  /* 0x0000002000027202 */ /* 0x000fe20000000f00 */
[----:B------:R-:W-:Y:S06]  /*18580*/  @P2 BRA `(.L_x_2610) ;  /* 0xfffffffc00802947 */ /* 0x000fec000383ffff */
.L_x_2607:
[----:B------:R-:W-:Y:S01]  /*18590*/  BAR.SYNC.DEFER_BLOCKING 0x0 ;  /* 0x0000000000007b1d */ /* 0x000fe20000010000 */
[----:B------:R-:W-:-:S09]  /*185a0*/  UISETP.GE.U32.AND UP0, UPT, UR4, 0x2, UPT ;  /* 0x000000020400788c */ /* 0x000fd2000bf06070 */
[----:B------:R-:W-:Y:S05]  /*185b0*/  BRA.U !UP0, `(.L_x_2606) ;  /* 0x0000000108907547 */ /* 0x000fea000b800000 */
[----:B-1234-:R-:W-:-:S07]  /*185c0*/  HFMA2 R0, -RZ, RZ, 0, 5.9604644775390625e-08 ;  /* 0x00000001ff007431 */ /* 0x01efce00000001ff */
.L_x_2611:
[----:B------:R-:W1:Y:S04]  /*185d0*/  SHFL.DOWN PT, R3, R29, R0, 0x1f ;  /* 0x08001f001d037589 */ /* 0x000e6800000e0000 */
[----:B------:R-:W2:Y:S04]  /*185e0*/  SHFL.DOWN PT, R9, R31, R0, 0x1f ;  /* 0x08001f001f097589 */ /* 0x000ea800000e0000 */
[----:B------:R-:W3:Y:S04]  /*185f0*/  SHFL.DOWN PT, R20, R27, R0, 0x1f ;  /* 0x08001f001b147589 */ /* 0x000ee800000e0000 */
[----:B------:R-:W4:Y:S04]  /*18600*/  SHFL.DOWN PT, R13, R25, R0, 0x1f ;  /* 0x08001f00190d7589 */ /* 0x000f2800000e0000 */
[----:B------:R-:W5:Y:S04]  /*18610*/  SHFL.DOWN PT, R2, R28, R0, 0x1f ;  /* 0x08001f001c027589 */ /* 0x000f6800000e0000 */
[----:B------:R-:W0:Y:S04]  /*18620*/  SHFL.DOWN PT, R8, R30, R0, 0x1f ;  /* 0x08001f001e087589 */ /* 0x000e2800000e0000 */
[----:B------:R-:W0:Y:S01]  /*18630*/  SHFL.DOWN PT, R12, R24, R0, 0x1f ;  /* 0x08001f00180c7589 */ /* 0x000e2200000e0000 */
[----:B-1----:R-:W-:-:S03]  /*18640*/  FMUL.FTZ R7, R3, R29 ;  /* 0x0000001d03077220 */ /* 0x002fc60000410000 */
[----:B------:R1:W0:Y:S01]  /*18650*/  SHFL.DOWN PT, R17, R26, R0, 0x1f ;  /* 0x08001f001a117589 */ /* 0x00022200000e0000 */
[----:B--2---:R-:W-:Y:S01]  /*18660*/  FMUL.FTZ R11, R9, R31 ;  /* 0x0000001f090b7220 */ /* 0x004fe20000410000 */
[----:B---3--:R-:W-:Y:S01]  /*18670*/  FMUL.FTZ R32, R20, R27 ;  /* 0x0000001b14207220 */ /* 0x008fe20000410000 */
[----:B----4-:R-:W-:Y:S01]  /*18680*/  FMUL.FTZ R15, R13, R25 ;  /* 0x000000190d0f7220 */ /* 0x010fe20000410000 */
[----:B-1----:R-:W-:Y:S01]  /*18690*/  SHF.L.U32 R0, R0, 0x1, RZ ;  /* 0x0000000100007819 */ /* 0x002fe200000006ff */
[C---:B-----5:R-:W-:Y:S01]  /*186a0*/  FMUL.FTZ R6, R2.reuse, R29 ;  /* 0x0000001d02067220 */ /* 0x060fe20000410000 */
[----:B------:R-:W-:Y:S02]  /*186b0*/  FFMA.FTZ R7, R2, R28, -R7 ;  /* 0x0000001c02077223 */ /* 0x000fe40000010807 */
[----:B------:R-:W-:Y:S01]  /*186c0*/  ISETP.GE.AND P1, PT, R0, UR4, PT ;  /* 0x0000000400007c0c */ /* 0x000fe2000bf26270 */
[C---:B0-----:R-:W-:Y:S01]  /*186d0*/  FMUL.FTZ R10, R8.reuse, R31 ;  /* 0x0000001f080a7220 */ /* 0x041fe20000410000 */
        /* <DEDUP_REMOVED lines=10> */
[----:B------:R-:W-:-:S02]  /*18780*/  IMAD.MOV.U32 R24, RZ, RZ, R15 ;  /* 0x000000ffff187224 */ /* 0x000fc400078e000f */
[----:B------:R-:W-:Y:S01]  /*18790*/  FFMA.FTZ R27, R20, R26, R21 ;  /* 0x0000001a141b7223 */ /* 0x000fe20000010015 */
[----:B------:R-:W-:Y:S01]  /*187a0*/  MOV R26, R32 ;  /* 0x00000020001a7202 */ /* 0x000fe20000000f00 */
[----:B------:R-:W-:Y:S06]  /*187b0*/  @!P1 BRA `(.L_x_2611) ;  /* 0xfffffffc00849947 */ /* 0x000fec000383ffff */
[----:B------:R-:W-:Y:S02]  /*187c0*/  MOV R28, R7 ;  /* 0x00000007001c7202 */ /* 0x000fe40000000f00 */
[----:B------:R-:W-:Y:S02]  /*187d0*/  MOV R30, R11 ;  /* 0x0000000b001e7202 */ /* 0x000fe40000000f00 */
[----:B------:R-:W-:Y:S02]  /*187e0*/  MOV R24, R15 ;  /* 0x0000000f00187202 */ /* 0x000fe40000000f00 */
[----:B------:R-:W-:-:S07]  /*187f0*/  MOV R26, R32 ;  /* 0x00000020001a7202 */ /* 0x000fce0000000f00 */
.L_x_2606:
        /* <DEDUP_REMOVED lines=11> */
[----:B------:R-:W-:-:S02]  /*188b0*/  IADD3.X R7, PT, PT, RZ, UR5, RZ, P1, !PT ;  /* 0x00000005ff077c10 */ /* 0x000fc40008ffe4ff */
[----:B------:R-:W-:-:S03]  /*188c0*/  IADD3 R4, P2, PT, R19, UR4, RZ ;  /* 0x0000000413047c10 */ /* 0x000fc6000ff5e0ff */
[----:B------:R-:W1:Y:S01]  /*188d0*/  @P0 LDG.E.64 R10, desc[UR36][R8.64] ;  /* 0x00000024080a0981 */ /* 0x000e62000c1e1b00 */
[----:B------:R-:W-:Y:S02]  /*188e0*/  IADD3 R2, P1, PT, R18, UR4, RZ ;  /* 0x0000000412027c10 */ /* 0x000fe4000ff3e0ff */
[----:B------:R-:W-:Y:S01]  /*188f0*/  IADD3.X R5, PT, PT, RZ, UR5, RZ, P2, !PT ;  /* 0x00000005ff057c10 */ /* 0x000fe200097fe4ff */
[----:B------:R-:W5:Y:S01]  /*18900*/  @P0 LDG.E.64 R14, desc[UR36][R6.64] ;  /* 0x00000024060e0981 */ /* 0x000f62000c1e1b00 */
[----:B------:R-:W-:-:S03]  /*18910*/  IADD3.X R3, PT, PT, RZ, UR5, RZ, P1, !PT ;  /* 0x00000005ff037c10 */ /* 0x000fc60008ffe4ff */
[----:B------:R-:W5:Y:S04]  /*18920*/  @P0 LDG.E.64 R20, desc[UR36][R4.64] ;  /* 0x0000002404140981 */ /* 0x000f68000c1e1b00 */
[----:B------:R-:W5:Y:S01]  /*18930*/  @P0 LDG.E.64 R32, desc[UR36][R2.64] ;  /* 0x0000002402200981 */ /* 0x000f62000c1e1b00 */
[----:B------:R-:W0:Y:S02]  /*18940*/  LDCU.U8 UR4, c[0x0][0x799] ;  /* 0x0000f320ff0477ac */ /* 0x000e240008000000 */
[----:B0-----:R-:W-:Y:S01]  /*18950*/  ISETP.NE.AND P1, PT, RZ, UR4, PT ;  /* 0x00000004ff007c0c */ /* 0x001fe2000bf25270 */
[C---:B-1234-:R-:W-:Y:S01]  /*18960*/  @P0 FMUL.FTZ R0, R29.reuse, R10 ;  /* 0x0000000a1d000220 */ /* 0x05efe20000410000 */
[----:B------:R-:W-:Y:S01]  /*18970*/  @P0 FMUL.FTZ R13, R29, R11 ;  /* 0x0000000b1d0d0220 */ /* 0x000fe20000410000 */
[----:B-----5:R-:W-:-:S02]  /*18980*/  @P0 FMUL.FTZ R17, R31, R15 ;  /* 0x0000000f1f110220 */ /* 0x020fc40000410000 */
[C---:B------:R-:W-:Y:S01]  /*18990*/  @P0 FFMA.FTZ R29, R28.reuse, R11, R0 ;  /* 0x0000000b1c1d0223 */ /* 0x040fe20000010000 */
[----:B------:R-:W-:Y:S01]  /*189a0*/  @P0 FMUL.FTZ R0, R31, R14 ;  /* 0x0000000e1f000220 */ /* 0x000fe20000410000 */
[----:B------:R-:W-:Y:S01]  /*189b0*/  @P0 FFMA.FTZ R13, R28, R10, -R13 ;  /* 0x0000000a1c0d0223 */ /* 0x000fe2000001080d */
[C---:B------:R-:W-:Y:S01]  /*189c0*/  @P0 FFMA.FTZ R17, R30.reuse, R14, -R17 ;  /* 0x0000000e1e110223 */ /* 0x040fe20000010811 */
[----:B------:R-:W-:Y:S01]  /*189d0*/  @P0 FMUL.FTZ R11, R25, R21 ;  /* 0x00000015190b0220 */ /* 0x000fe20000410000 */
[----:B------:R-:W-:Y:S01]  /*189e0*/  @P0 FFMA.FTZ R31, R30, R15, R0 ;  /* 0x0000000f1e1f0223 */ /* 0x000fe20000010000 */
[----:B------:R-:W-:Y:S01]  /*189f0*/  @P0 FMUL.FTZ R15, R27, R33 ;  /* 0x000000211b0f0220 */ /* 0x000fe20000410000 */
[----:B------:R-:W-:Y:S02]  /*18a00*/  @P0 IMAD.MOV.U32 R28, RZ, RZ, R13 ;  /* 0x000000ffff1c0224 */ /* 0x000fe400078e000d */
[-C--:B------:R-:W-:Y:S01]  /*18a10*/  @P0 FFMA.FTZ R11, R24, R20.reuse, -R11 ;  /* 0x00000014180b0223 */ /* 0x080fe2000001080b */
[----:B------:R-:W-:Y:S01]  /*18a20*/  @P0 FMUL.FTZ R13, R25, R20 ;  /* 0x00000014190d0220 */ /* 0x000fe20000410000 */
[----:B------:R-:W-:Y:S01]  /*18a30*/  @P0 MOV R30, R17 ;  /* 0x00000011001e0202 */ /* 0x000fe20000000f00 */
[-C--:B------:R-:W-:Y:S01]  /*18a40*/  @P0 FFMA.FTZ R15, R26, R32.reuse, -R15 ;  /* 0x000000201a0f0223 */ /* 0x080fe2000001080f */
[----:B------:R-:W-:Y:S01]  /*18a50*/  @P0 FMUL.FTZ R17, R27, R32 ;  /* 0x000000201b110220 */ /* 0x000fe20000410000 */
[----:B------:R-:W-:Y:S01]  /*18a60*/  @P0 FFMA.FTZ R25, R24, R21, R13 ;  /* 0x0000001518190223 */ /* 0x000fe2000001000d */
[----:B------:R-:W-:-:S02]  /*18a70*/  @P0 MOV R24, R11 ;  /* 0x0000000b00180202 */ /* 0x000fc40000000f00 */
[----:B------:R-:W-:Y:S01]  /*18a80*/  @P0 FFMA.FTZ R27, R26, R33, R17 ;  /* 0x000000211a1b0223 */ /* 0x000fe20000010011 */
[----:B------:R-:W-:Y:S01]  /*18a90*/  @P0 MOV R26, R15 ;  /* 0x0000000f001a0202 */ /* 0x000fe20000000f00 */
[----:B------:R0:W-:Y:S04]  /*18aa0*/  @!P1 STG.E.64 desc[UR36][R8.64], R28 ;  /* 0x0000001c08009986 */ /* 0x0001e8000c101b24 */
[----:B------:R0:W-:Y:S04]  /*18ab0*/  @!P1 STG.E.64 desc[UR36][R6.64], R30 ;  /* 0x0000001e06009986 */ /* 0x0001e8000c101b24 */
        /* <DEDUP_REMOVED lines=14> */
[----:B0-----:R-:W-:Y:S02]  /*18ba0*/  MOV R4, UR4 ;  /* 0x0000000400047c02 */ /* 0x001fe40008000f00 */
[----:B------:R-:W-:-:S02]  /*18bb0*/  MOV R5, UR5 ;  /* 0x0000000500057c02 */ /* 0x000fc40008000f00 */
[----:B---3--:R-:W-:Y:S02]  /*18bc0*/  MOV R6, UR8 ;  /* 0x0000000800067c02 */ /* 0x008fe40008000f00 */
[----:B------:R-:W-:Y:S02]  /*18bd0*/  MOV R7, UR9 ;  /* 0x0000000900077c02 */ /* 0x000fe40008000f00 */
[----:B----4-:R-:W-:Y:S02]  /*18be0*/  MOV R10, UR6 ;  /* 0x00000006000a7c02 */ /* 0x010fe40008000f00 */
[----:B-1----:R-:W-:-:S07]  /*18bf0*/  MOV R11, UR7 ;  /* 0x00000007000b7c02 */ /* 0x002fce0008000f00 */
[----:B------:R-:W-:-:S07]  /*18c00*/  LEPC R20, `(.L_x_2614) ;  /* 0x000000001014794e */ /* 0x000fce0000000000 */
[----:B--2---:R-:W-:Y:S05]  /*18c10*/  CALL.ABS.NOINC R14 ;  /* 0x000000000e007343 */ /* 0x004fea0003c00000 */
.L_x_2614:
[----:B------:R-:W0:Y:S01]  /*18c20*/  LDCU.64 UR4, c[0x0][0x768] ;  /* 0x0000ed00ff0477ac */ /* 0x000e220008000a00 */
[----:B------:R-:W-:Y:S01]  /*18c30*/  MOV R17, R29 ;  /* 0x0000001d00117202 */ /* 0x000fe20000000f00 */
[----:B------:R-:W1:Y:S01]  /*18c40*/  LDC.64 R2, c[0x4][R2] ;  /* 0x0100000002027b82 */ /* 0x000e620000000a00 */
[----:B------:R-:W-:Y:S01]  /*18c50*/  HFMA2 R8, -RZ, RZ, 0, 4.4763088226318359375e-05 ;  /* 0x000002efff087431 */ /* 0x000fe200000001ff */
[----:B------:R-:W2:Y:S01]  /*18c60*/  LDCU.64 UR6, c[0x4][0x650] ;  /* 0x0100ca00ff0677ac */ /* 0x000ea20008000a00 */
[----:B------:R-:W-:Y:S01]  /*18c70*/  HFMA2 R13, -RZ, RZ, 0, 0 ;  /* 0x00000000ff0d7431 */ /* 0x000fe200000001ff */
[----:B------:R-:W-:Y:S01]  /*18c80*/  MOV R12, 0x1 ;  /* 0x00000001000c7802 */ /* 0x000fe20000000f00 */
[----:B------:R-:W3:Y:S01]  /*18c90*/  LDCU.64 UR8, c[0x4][0x640] ;  /* 0x0100c800ff0877ac */ /* 0x000ee20008000a00 */
[----:B0-----:R-:W-:Y:S02]  /*18ca0*/  IADD3 R14, P0, PT, R16, UR4, RZ ;  /* 0x00000004100e7c10 */ /* 0x001fe4000ff1e0ff */
[----:B------:R-:W-:-:S02]  /*18cb0*/  MOV R16, R28 ;  /* 0x0000001c00107202 */ /* 0x000fc40000000f00 */
        /* <DEDUP_REMOVED lines=11> */
.L_x_2615:
[----:B------:R-:W-:Y:S05]  /*18d70*/  BRA `(.L_x_2616) ;  /* 0x0000000000047947 */ /* 0x000fea0003800000 */
.L_x_2613:
[----:B------:R1:W-:Y:S02]  /*18d80*/  STG.E.64 desc[UR36][R8.64], R28 ;  /* 0x0000001c08007986 */ /* 0x0003e4000c101b24 */
.L_x_2616:
[----:B------:R-:W2:Y:S01]  /*18d90*/  LDCU.64 UR6, c[0x0][0x768] ;  /* 0x0000ed00ff0677ac */ /* 0x000ea20008000a00 */
[----:B------:R-:W3:Y:S01]  /*18da0*/  LDCU UR4, c[0x0][0x79c] ;  /* 0x0000f380ff0477ac */ /* 0x000ee20008000800 */
[----:B--2---:R-:W-:-:S04]  /*18db0*/  IADD3 R22, P0, PT, R22, UR6, RZ ;  /* 0x0000000616167c10 */ /* 0x004fc8000ff1e0ff */
[----:B------:R-:W-:Y:S01]  /*18dc0*/  IADD3.X R23, PT, PT, RZ, UR7, RZ, P0, !PT ;  /* 0x00000007ff177c10 */ /* 0x000fe200087fe4ff */
[----:B---3--:R-:W-:-:S04]  /*18dd0*/  UISETP.NE.AND UP0, UPT, UR4, 0x1, UPT ;  /* 0x000000010400788c */ /* 0x008fc8000bf05270 */
[----:B------:R2:W-:Y:S05]  /*18de0*/  STG.E.64 desc[UR36][R22.64], R30 ;  /* 0x0000001e16007986 */ /* 0x0005ea000c101b24 */
[----:B------:R-:W-:Y:S05]  /*18df0*/  BRA.U !UP0, `(.L_x_2617) ;  /* 0x0000000108907547 */ /* 0x000fea000b800000 */
[----:B0-----:R-:W-:Y:S01]  /*18e00*/  MOV R2, 0x660 ;  /* 0x0000066000027802 */ /* 0x001fe20000000f00 */
[----:B------:R-:W0:Y:S01]  /*18e10*/  LDCU.64 UR4, c[0x4][0x650] ;  /* 0x0100ca00ff0477ac */ /* 0x000e220008000a00 */
[----:B-1----:R-:W-:Y:S01]  /*18e20*/  HFMA2 R8, -RZ, RZ, 0, 4.4763088226318359375e-05 ;  /* 0x000002efff087431 */ /* 0x002fe200000001ff */
[----:B------:R-:W-:Y:S01]  /*18e30*/  MOV R12, 0x1 ;  /* 0x00000001000c7802 */ /* 0x000fe20000000f00 */
[----:B------:R1:W3:Y:S01]  /*18e40*/  LDC.64 R14, c[0x4][R2] ;  /* 0x01000000020e7b82 */ /* 0x0002e20000000a00 */
[----:B------:R-:W4:Y:S01]  /*18e50*/  LDCU.64 UR6, c[0x4][0x640] ;  /* 0x0100c800ff0677ac */ /* 0x000f220008000a00 */
[----:B------:R-:W-:Y:S01]  /*18e60*/  HFMA2 R13, -RZ, RZ, 0, 0 ;  /* 0x00000000ff0d7431 */ /* 0x000fe200000001ff */
[----:B------:R-:W5:Y:S01]  /*18e70*/  LDCU.64 UR8, c[0x4][0x438] ;  /* 0x01008700ff0877ac */ /* 0x000f620008000a00 */
[----:B0-----:R-:W-:Y:S02]  /*18e80*/  MOV R4, UR4 ;  /* 0x0000000400047c02 */ /* 0x001fe40008000f00 */
[----:B------:R-:W-:-:S02]  /*18e90*/  MOV R5, UR5 ;  /* 0x0000000500057c02 */ /* 0x000fc40008000f00 */
[----:B----4-:R-:W-:Y:S02]  /*18ea0*/  MOV R6, UR6 ;  /* 0x0000000600067c02 */ /* 0x010fe40008000f00 */
[----:B------:R-:W-:Y:S01]  /*18eb0*/  MOV R7, UR7 ;  /* 0x0000000700077c02 */ /* 0x000fe20008000f00 */
[----:B-----5:R-:W-:Y:S01]  /*18ec0*/  IMAD.U32 R10, RZ, RZ, UR8 ;  /* 0x00000008ff0a7e24 */ /* 0x020fe2000f8e00ff */
[----:B-1----:R-:W-:-:S07]  /*18ed0*/  MOV R11, UR9 ;  /* 0x00000009000b7c02 */ /* 0x002fce0008000f00 */
[----:B------:R-:W-:-:S07]  /*18ee0*/  LEPC R20, `(.L_x_2618) ;  /* 0x000000001014794e */ /* 0x000fce0000000000 */
[----:B--23--:R-:W-:Y:S05]  /*18ef0*/  CALL.ABS.NOINC R14 ;  /* 0x000000000e007343 */ /* 0x00cfea0003c00000 */
.L_x_2618:
        /* <DEDUP_REMOVED lines=19> */
.L_x_2619:
[----:B------:R-:W-:Y:S05]  /*19030*/  BRA `(.L_x_2620) ;  /* 0x00000000000c7947 */ /* 0x000fea0003800000 */
.L_x_2617:
[----:B0-----:R-:W-:-:S04]  /*19040*/  IADD3 R2, P0, PT, R19, UR6, RZ ;  /* 0x0000000613027c10 */ /* 0x001fc8000ff1e0ff */
[----:B------:R-:W-:-:S05]  /*19050*/  IADD3.X R3, PT, PT, RZ, UR7, RZ, P0, !PT ;  /* 0x00000007ff037c10 */ /* 0x000fca00087fe4ff */
[----:B------:R0:W-:Y:S04]  /*19060*/  STG.E.64 desc[UR36][R2.64], R24 ;  /* 0x0000001802007986 */ /* 0x0001e8000c101b24 */
.L_x_2620:
[----:B------:R-:W3:Y:S02]  /*19070*/  LDCU.64 UR4, c[0x0][0x768] ;  /* 0x0000ed00ff0477ac */ /* 0x000ee40008000a00 */
[----:B---3--:R-:W-:-:S04]  /*19080*/  IADD3 R18, P0, PT, R18, UR4, RZ ;  /* 0x0000000412127c10 */ /* 0x008fc8000ff1e0ff */
[----:B------:R-:W-:-:S05]  /*19090*/  IADD3.X R19, PT, PT, RZ, UR5, RZ, P0, !PT ;  /* 0x00000005ff137c10 */ /* 0x000fca00087fe4ff */
[----:B------:R-:W-:Y:S01]  /*190a0*/  STG.E.64 desc[UR36][R18.64], R26 ;  /* 0x0000001a12007986 */ /* 0x000fe2000c101b24 */
[----:B------:R-:W-:Y:S05]  /*190b0*/  EXIT ;  /* 0x000000000000794d */ /* 0x000fea0003800000 */
.L_x_2612:
[----:B------:R-:W5:Y:S01]  /*190c0*/  LDCU.U8 UR4, c[0x0][0x798] ;  /* 0x0000f300ff0477ac */ /* 0x000f620008000000 */
[----:B------:R-:W0:Y:S01]  /*190d0*/  LDCU.U8 UR5, c[0x0][0x799] ;  /* 0x0000f320ff0577ac */ /* 0x000e220008000000 */
[----:B-----5:R-:W-:Y:S02]  /*190e0*/  UISETP.NE.AND UP1, UPT, UR4, URZ, UPT ;  /* 0x000000ff0400728c */ /* 0x020fe4000bf25270 */
[----:B0-----:R-:W-:-:S07]  /*190f0*/  UISETP.NE.AND UP0, UPT, UR5, URZ, UPT ;  /* 0x000000ff0500728c */ /* 0x001fce000bf05270 */
[----:B------:R-:W-:Y:S05]  /*19100*/  BRA.U !UP1, `(.L_x_2621) ;  /* 0x0000000109607547 */ /* 0x000fea000b800000 */
[----:B------:R-:W1:Y:S04]  /*19110*/  LDG.E.64 R2, desc[UR36][R4.64] ;  /* 0x0000002404027981 */ /* 0x000e68000c1e1b00 */
[----:B------:R-:W5:Y:S04]  /*19120*/  LDG.E.64 R8, desc[UR36][R4.64+0x8] ;  /* 0x0000082404087981 */ /* 0x000f68000c1e1b00 */
[----:B------:R-:W5:Y:S04]  /*19130*/  LDG.E.64 R12, desc[UR36][R4.64+0x10] ;  /* 0x00001024040c7981 */ /* 0x000f68000c1e1b00 */
[----:B------:R-:W5:Y:S01]  /*19140*/  LDG.E.64 R14, desc[UR36][R4.64+0x18] ;  /* 0x00001824040e7981 */ /* 0x000f62000c1e1b00 */
[C---:B-1234-:R-:W-:Y:S01]  /*19150*/  FMUL.FTZ R0, R29.reuse, R2 ;  /* 0x000000021d007220 */ /* 0x05efe20000410000 */
[----:B------:R-:W-:Y:S01]  /*19160*/  FMUL.FTZ R7, R29, R3 ;  /* 0x000000031d077220 */ /* 0x000fe20000410000 */
[C---:B-----5:R-:W-:Y:S01]  /*19170*/  FMUL.FTZ R6, R31.reuse, R8 ;  /* 0x000000081f067220 */ /* 0x060fe20000410000 */
[----:B------:R-:W-:Y:S01]  /*19180*/  FMUL.FTZ R11, R31, R9 ;  /* 0x000000091f0b7220 */ /* 0x000fe20000410000 */
[C---:B------:R-:W-:Y:S01]  /*19190*/  FFMA.FTZ R29, R28.reuse, R3, R0 ;  /* 0x000000031c1d7223 */ /* 0x040fe20000010000 */
[----:B------:R-:W-:Y:S01]  /*191a0*/  FFMA.FTZ R7, R28, R2, -R7 ;  /* 0x000000021c077223 */ /* 0x000fe20000010807 */
[C---:B------:R-:W-:Y:S01]  /*191b0*/  FFMA.FTZ R31, R30.reuse, R9, R6 ;  /* 0x000000091e1f7223 */ /* 0x040fe20000010006 */
[C---:B------:R-:W-:Y:S01]  /*191c0*/  FMUL.FTZ R3, R25.reuse, R13 ;  /* 0x0000000d19037220 */ /* 0x040fe20000410000 */
[----:B------:R-:W-:Y:S01]  /*191d0*/  FFMA.FTZ R11, R30, R8, -R11 ;  /* 0x000000081e0b7223 */ /* 0x000fe2000001080b */
[----:B------:R-:W-:Y:S01]  /*191e0*/  FMUL.FTZ R0, R25, R12 ;  /* 0x0000000c19007220 */ /* 0x000fe20000410000 */
[C---:B------:R-:W-:Y:S01]  /*191f0*/  FMUL.FTZ R9, R27.reuse, R15 ;  /* 0x0000000f1b097220 */ /* 0x040fe20000410000 */
[----:B------:R-:W-:Y:S01]  /*19200*/  FMUL.FTZ R2, R27, R14 ;  /* 0x0000000e1b027220 */ /* 0x000fe20000410000 */
[C---:B------:R-:W-:Y:S01]  /*19210*/  FFMA.FTZ R3, R24.reuse, R12, -R3 ;  /* 0x0000000c18037223 */ /* 0x040fe20000010803 */
[----:B------:R-:W-:Y:S01]  /*19220*/  FFMA.FTZ R25, R24, R13, R0 ;  /* 0x0000000d18197223 */ /* 0x000fe20000010000 */
[C---:B------:R-:W-:Y:S01]  /*19230*/  FFMA.FTZ R9, R26.reuse, R14, -R9 ;  /* 0x0000000e1a097223 */ /* 0x040fe20000010809 */
[----:B------:R-:W-:Y:S01]  /*19240*/  FFMA.FTZ R27, R26, R15, R2 ;  /* 0x0000000f1a1b7223 */ /* 0x000fe20000010002 */
[----:B------:R-:W-:-:S02]  /*19250*/  MOV R28, R7 ;  /* 0x00000007001c7202 */ /* 0x000fc40000000f00 */
[----:B------:R-:W-:Y:S01]  /*19260*/  MOV R30, R11 ;  /* 0x0000000b001e7202 */ /* 0x000fe20000000f00 */
[----:B------:R-:W-:Y:S01]  /*19270*/  IMAD.MOV.U32 R26, RZ, RZ, R9 ;  /* 0x000000ffff1a7224 */ /* 0x000fe200078e0009 */
[----:B------:R-:W-:-:S07]  /*19280*/  MOV R24, R3 ;  /* 0x0000000300187202 */ /* 0x000fce0000000f00 */
.L_x_2621:
        /* <DEDUP_REMOVED lines=8> */
[----:B------:R0:W1:Y:S01]  /*19310*/  LDC.64 R14, c[0x4][R2] ;  /* 0x01000000020e7b82 */ /* 0x0000620000000a00 */
[----:B------:R-:W5:Y:S01]  /*19320*/  LDCU.64 UR6, c[0x4][0x640] ;  /* 0x0100c800ff0677ac */ /* 0x000f620008000a00 */
[----:B------:R-:W-:Y:S01]  /*19330*/  HFMA2 R13, -RZ, RZ, 0, 0 ;  /* 0x00000000ff0d7431 */ /* 0x000fe200000001ff */
[----:B------:R-:W2:Y:S01]  /*19340*/  LDCU.64 UR8, c[0x4][0x438] ;  /* 0x01008700ff0877ac */ /* 0x000ea20008000a00 */
[----:B0-----:R-:W-:Y:S02]  /*19350*/  MOV R4, UR4 ;  /* 0x0000000400047c02 */ /* 0x001fe40008000f00 */
[----:B------:R-:W-:-:S02]  /*19360*/  MOV R5, UR5 ;  /* 0x0000000500057c02 */ /* 0x000fc40008000f00 */
[----:B-----5:R-:W-:Y:S02]  /*19370*/  MOV R6, UR6 ;  /* 0x0000000600067c02 */ /* 0x020fe40008000f00 */
[----:B------:R-:W-:Y:S02]  /*19380*/  MOV R7, UR7 ;  /* 0x0000000700077c02 */ /* 0x000fe40008000f00 */
[----:B--2---:R-:W-:Y:S02]  /*19390*/  MOV R10, UR8 ;  /* 0x00000008000a7c02 */ /* 0x004fe40008000f00 */
[----:B------:R-:W-:-:S07]  /*193a0*/  MOV R11, UR9 ;  /* 0x00000009000b7c02 */ /* 0x000fce0008000f00 */
[----:B------:R-:W-:-:S07]  /*193b0*/  LEPC R20, `(.L_x_2624) ;  /* 0x000000001014794e */ /* 0x000fce0000000000 */
[----:B-1-34-:R-:W-:Y:S05]  /*193c0*/  CALL.ABS.NOINC R14 ;  /* 0x000000000e007343 */ /* 0x01afea0003c00000 */
.L_x_2624:
[----:B------:R-:W0:Y:S01]  /*193d0*/  LDCU.64 UR4, c[0x0][0x768] ;  /* 0x0000ed00ff0477ac */ /* 0x000e220008000a00 */
[----:B------:R-:W-:Y:S01]  /*193e0*/  MOV R17, R29 ;  /* 0x0000001d00117202 */ /* 0x000fe20000000f00 */
[----:B------:R-:W1:Y:S01]  /*193f0*/  LDC.64 R2, c[0x4][R2] ;  /* 0x0100000002027b82 */ /* 0x000e620000000a00 */
[----:B------:R-:W-:Y:S01]  /*19400*/  HFMA2 R8, -RZ, RZ, 0, 4.4763088226318359375e-05 ;  /* 0x000002efff087431 */ /* 0x000fe200000001ff */
[----:B------:R-:W2:Y:S01]  /*19410*/  LDCU.64 UR6, c[0x4][0x650] ;  /* 0x0100ca00ff0677ac */ /* 0x000ea20008000a00 */
[----:B------:R-:W-:Y:S01]  /*19420*/  IMAD.MOV.U32 R12, RZ, RZ, 0x1 ;  /* 0x00000001ff0c7424 */ /* 0x000fe200078e00ff */
[----:B------:R-:W-:Y:S01]  /*19430*/  MOV R13, RZ ;  /* 0x000000ff000d7202 */ /* 0x000fe20000000f00 */
[----:B------:R-:W3:Y:S01]  /*19440*/  LDCU.64 UR8, c[0x4][0x640] ;  /* 0x0100c800ff0877ac */ /* 0x000ee20008000a00 */
[----:B0-----:R-:W-:Y:S02]  /*19450*/  IADD3 R14, P0, PT, R16, UR4, RZ ;  /* 0x00000004100e7c10 */ /* 0x001fe4000ff1e0ff */
[----:B------:R-:W-:-:S02]  /*19460*/  MOV R16, R28 ;  /* 0x0000001c00107202 */ /* 0x000fc40000000f00 */
[----:B--2---:R-:W-:Y:S01]  /*19470*/  MOV R4, UR6 ;  /* 0x0000000600047c02 */ /* 0x004fe20008000f00 */
[----:B------:R-:W-:Y:S01]  /*19480*/  IMAD.X R15, RZ, RZ, UR5, P0 ;  /* 0x00000005ff0f7e24 */ /* 0x000fe200080e06ff */
[----:B------:R-:W0:Y:S01]  /*19490*/  LDCU.64 UR4, c[0x4][0x438] ;  /* 0x01008700ff0477ac */ /* 0x000e220008000a00 */
[----:B------:R-:W-:Y:S02]  /*194a0*/  MOV R5, UR7 ;  /* 0x0000000700057c02 */ /* 0x000fe40008000f00 */
[----:B---3--:R-:W-:Y:S01]  /*194b0*/  MOV R6, UR8 ;  /* 0x0000000800067c02 */ /* 0x008fe20008000f00 */
[----:B------:R2:W-:Y:S01]  /*194c0*/  STG.E.64 desc[UR36][R14.64], R16 ;  /* 0x000000100e007986 */ /* 0x0005e2000c101b24 */
[----:B------:R-:W-:Y:S02]  /*194d0*/  MOV R7, UR9 ;  /* 0x0000000900077c02 */ /* 0x000fe40008000f00 */
[----:B0-----:R-:W-:Y:S02]  /*194e0*/  MOV R10, UR4 ;  /* 0x00000004000a7c02 */ /* 0x001fe40008000f00 */
[----:B--2---:R-:W-:-:S07]  /*194f0*/  MOV R11, UR5 ;  /* 0x00000005000b7c02 */ /* 0x004fce0008000f00 */
[----:B------:R-:W-:-:S07]  /*19500*/  LEPC R20, `(.L_x_2625) ;  /* 0x000000001014794e */ /* 0x000fce0000000000 */
[----:B-1----:R-:W-:Y:S05]  /*19510*/  CALL.ABS.NOINC R2 ;  /* 0x0000000002007343 */ /* 0x002fea0003c00000 */
.L_x_2625:
[----:B------:R-:W-:Y:S05]  /*19520*/  BRA `(.L_x_2626) ;  /* 0x0000000000107947 */ /* 0x000fea0003800000 */
.L_x_2623:
[----:B------:R-:W0:Y:S02]  /*19530*/  LDCU.64 UR4, c[0x0][0x768] ;  /* 0x0000ed00ff0477ac */ /* 0x000e240008000a00 */
[----:B0-----:R-:W-:-:S04]  /*19540*/  IADD3 R16, P0, PT, R16, UR4, RZ ;  /* 0x0000000410107c10 */ /* 0x001fc8000ff1e0ff */
[----:B------:R-:W-:-:S05]  /*19550*/  IADD3.X R17, PT, PT, RZ, UR5, RZ, P0, !PT ;  /* 0x00000005ff117c10 */ /* 0x000fca00087fe4ff */
[----:B------:R0:W-:Y:S04]  /*19560*/  STG.E.64 desc[UR36][R16.64], R28 ;  /* 0x0000001c10007986 */ /* 0x0001e8000c101b24 */
.L_x_2626:
[----:B------:R-:W5:Y:S01]  /*19570*/  LDCU.64 UR6, c[0x0][0x768] ;  /* 0x0000ed00ff0677ac */ /* 0x000f620008000a00 */
[----:B------:R-:W1:Y:S01]  /*19580*/  LDCU UR4, c[0x0][0x79c] ;  /* 0x0000f380ff0477ac */ /* 0x000e620008000800 */
[----:B-----5:R-:W-:-:S04]  /*19590*/  IADD3 R22, P0, PT, R22, UR6, RZ ;  /* 0x0000000616167c10 */ /* 0x020fc8000ff1e0ff */
[----:B------:R-:W-:Y:S01]  /*195a0*/  IADD3.X R23, PT, PT, RZ, UR7, RZ, P0, !PT ;  /* 0x00000007ff177c10 */ /* 0x000fe200087fe4ff */
[----:B-1----:R-:W-:-:S04]  /*195b0*/  UISETP.NE.AND UP0, UPT, UR4, 0x1, UPT ;  /* 0x000000010400788c */ /* 0x002fc8000bf05270 */
[----:B------:R1:W-:Y:S05]  /*195c0*/  STG.E.64 desc[UR36][R22.64], R30 ;  /* 0x0000001e16007986 */ /* 0x0003ea000c101b24 */
[----:B------:R-:W-:Y:S05]  /*195d0*/  BRA.U !UP0, `(.L_x_2627) ;  /* 0x0000000108907547 */ /* 0x000fea000b800000 */
[----:B------:R-:W-:Y:S01]  /*195e0*/  MOV R2, 0x660 ;  /* 0x0000066000027802 */ /* 0x000fe20000000f00 */
[----:B------:R-:W5:Y:S01]  /*195f0*/  LDCU.64 UR4, c[0x4][0x650] ;  /* 0x0100ca00ff0477ac */ /* 0x000f620008000a00 */
[----:B------:R-:W-:Y:S02]  /*19600*/  HFMA2 R12, -RZ, RZ, 0, 5.9604644775390625e-08 ;  /* 0x00000001ff0c7431 */ /* 0x000fe400000001ff */
[----:B------:R-:W-:Y:S01]  /*19610*/  IMAD.MOV.U32 R8, RZ, RZ, 0x2ef ;  /* 0x000002efff087424 */ /* 0x000fe200078e00ff */
[----:B------:R0:W0:Y:S01]  /*19620*/  LDC.64 R14, c[0x4][R2] ;  /* 0x01000000020e7b82 */ /* 0x0000220000000a00 */
[----:B------:R-:W2:Y:S01]  /*19630*/  LDCU.64 UR6, c[0x4][0x640] ;  /* 0x0100c800ff0677ac */ /* 0x000ea20008000a00 */
[----:B------:R-:W-:Y:S01]  /*19640*/  MOV R13, RZ ;  /* 0x000000ff000d7202 */ /* 0x000fe20000000f00 */
[----:B------:R-:W3:Y:S01]  /*19650*/  LDCU.64 UR8, c[0x4][0x438] ;  /* 0x01008700ff0877ac */ /* 0x000ee20008000a00 */
[----:B-----5:R-:W-:Y:S02]  /*19660*/  MOV R4, UR4 ;  /* 0x0000000400047c02 */ /* 0x020fe40008000f00 */
[----:B------:R-:W-:-:S02]  /*19670*/  MOV R5, UR5 ;  /* 0x0000000500057c02 */ /* 0x000fc40008000f00 */
[----:B--2---:R-:W-:Y:S02]  /*19680*/  MOV R6, UR6 ;  /* 0x0000000600067c02 */ /* 0x004fe40008000f00 */
[----:B------:R-:W-:Y:S02]  /*19690*/  MOV R7, UR7 ;  /* 0x0000000700077c02 */ /* 0x000fe40008000f00 */
[----:B---3--:R-:W-:Y:S02]  /*196a0*/  MOV R10, UR8 ;  /* 0x00000008000a7c02 */ /* 0x008fe40008000f00 */
[----:B------:R-:W-:-:S07]  /*196b0*/  MOV R11, UR9 ;  /* 0x00000009000b7c02 */ /* 0x000fce0008000f00 */
[----:B------:R-:W-:-:S07]  /*196c0*/  LEPC R20, `(.L_x_2628) ;  /* 0x000000001014794e */ /* 0x000fce0000000000 */
[----:B01--4-:R-:W-:Y:S05]  /*196d0*/  CALL.ABS.NOINC R14 ;  /* 0x000000000e007343 */ /* 0x013fea0003c00000 */
.L_x_2628:
        /* <DEDUP_REMOVED lines=14> */
[----:B------:R-:W-:Y:S02]  /*197c0*/  MOV R7, UR9 ;  /* 0x0000000900077c02 */ /* 0x000fe40008000f00 */
[----:B0-----:R-:W-:-:S02]  /*197d0*/  MOV R10, UR4 ;  /* 0x00000004000a7c02 */ /* 0x001fc40008000f00 */
[----:B--2---:R-:W-:-:S07]  /*197e0*/  MOV R11, UR5 ;  /* 0x00000005000b7c02 */ /* 0x004fce0008000f00 */
[----:B------:R-:W-:-:S07]  /*197f0*/  LEPC R20, `(.L_x_2629) ;  /* 0x000000001014794e */ /* 0x000fce0000000000 */
[----:B-1----:R-:W-:Y:S05]  /*19800*/  CALL.ABS.NOINC R2 ;  /* 0x0000000002007343 */ /* 0x002fea0003c00000 */
.L_x_2629:
[----:B------:R-:W-:Y:S05]  /*19810*/  BRA `(.L_x_2630) ;  /* 0x00000000000c7947 */ /* 0x000fea0003800000 */
.L_x_2627:
[----:B------:R-:W-:-:S04]  /*19820*/  IADD3 R2, P0, PT, R19, UR6, RZ ;  /* 0x0000000613027c10 */ /* 0x000fc8000ff1e0ff */
[----:B------:R-:W-:-:S05]  /*19830*/  IADD3.X R3, PT, PT, RZ, UR7, RZ, P0, !PT ;  /* 0x00000007ff037c10 */ /* 0x000fca00087fe4ff */
[----:B------:R0:W-:Y:S04]  /*19840*/  STG.E.64 desc[UR36][R2.64], R24 ;  /* 0x0000001802007986 */ /* 0x0001e8000c101b24 */
.L_x_2630:
[----:B------:R-:W5:Y:S02]  /*19850*/  LDCU.64 UR4, c[0x0][0x768] ;  /* 0x0000ed00ff0477ac */ /* 0x000f640008000a00 */
[----:B-----5:R-:W-:-:S04]  /*19860*/  IADD3 R18, P0, PT, R18, UR4, RZ ;  /* 0x0000000412127c10 */ /* 0x020fc8000ff1e0ff */
[----:B------:R-:W-:-:S05]  /*19870*/  IADD3.X R19, PT, PT, RZ, UR5, RZ, P0, !PT ;  /* 0x00000005ff137c10 */ /* 0x000fca00087fe4ff */
[----:B------:R-:W-:Y:S01]  /*19880*/  STG.E.64 desc[UR36][R18.64], R26 ;  /* 0x0000001a12007986 */ /* 0x000fe2000c101b24 */
[----:B------:R-:W-:Y:S05]  /*19890*/  EXIT ;  /* 0x000000000000794d */ /* 0x000fea0003800000 */
.L_x_2622:
[----:B------:R-:W-:Y:S04]  /*198a0*/  STG.E.64 desc[UR36][R4.64], R28 ;  /* 0x0000001c04007986 */ /* 0x000fe8000c101b24 */
[----:B------:R-:W-:Y:S04]  /*198b0*/  STG.E.64 desc[UR36][R4.64+0x8], R30 ;  /* 0x0000081e04007986 */ /* 0x000fe8000c101b24 */
[----:B------:R-:W-:Y:S04]  /*198c0*/  STG.E.64 desc[UR36][R4.64+0x10], R24 ;  /* 0x0000101804007986 */ /* 0x000fe8000c101b24 */
[----:B------:R-:W-:Y:S01]  /*198d0*/  STG.E.64 desc[UR36][R4.64+0x18], R26 ;  /* 0x0000181a04007986 */ /* 0x000fe2000c101b24 */
[----:B------:R-:W-:Y:S05]  /*198e0*/  EXIT ;  /* 0x000000000000794d */ /* 0x000fea0003800000 */
.L_x_2586:
        /* <DEDUP_REMOVED lines=20> */
[----:B------:R-:W-:-:S02]  /*19a30*/  IADD3.X R5, PT, PT, RZ, UR5, RZ, P2, !PT ;  /* 0x00000005ff057c10 */ /* 0x000fc400097fe4ff */
[----:B------:R-:W-:-:S03]  /*19a40*/  IADD3 R8, P2, PT, R19, UR4, RZ ;  /* 0x0000000413087c10 */ /* 0x000fc6000ff5e0ff */
[----:B------:R-:W2:Y:S01]  /*19a50*/  @P0 LDG.E.64 R12, desc[UR36][R6.64] ;  /* 0x00000024060c0981 */ /* 0x000ea2000c1e1b00 */
[----:B------:R-:W-:Y:S02]  /*19a60*/  IADD3 R2, P1, PT, R22, UR4, RZ ;  /* 0x0000000416027c10 */ /* 0x000fe4000ff3e0ff */
[----:B------:R-:W-:Y:S01]  /*19a70*/  IADD3.X R9, PT, PT, RZ, UR5, RZ, P2, !PT ;  /* 0x00000005ff097c10 */ /* 0x000fe200097fe4ff */
[----:B------:R-:W3:Y:S01]  /*19a80*/  @P0 LDG.E.64 R20, desc[UR36][R4.64] ;  /* 0x0000002404140981 */ /* 0x000ee2000c1e1b00 */
[----:B------:R-:W-:-:S03]  /*19a90*/  IADD3.X R3, PT, PT, RZ, UR5, RZ, P1, !PT ;  /* 0x00000005ff037c10 */ /* 0x000fc60008ffe4ff */
[----:B------:R-:W4:Y:S04]  /*19aa0*/  @P0 LDG.E.64 R10, desc[UR36][R8.64] ;  /* 0x00000024080a0981 */ /* 0x000f28000c1e1b00 */
[----:B------:R-:W5:Y:S01]  /*19ab0*/  @P0 LDG.E.64 R32, desc[UR36][R2.64] ;  /* 0x0000002402200981 */ /* 0x000f62000c1e1b00 */
[----:B------:R-:W1:Y:S02]  /*19ac0*/  LDCU.U8 UR4, c[0x0][0x799] ;  /* 0x0000f320ff0477ac */ /* 0x000e640008000000 */
[----:B-1----:R-:W-:Y:S01]  /*19ad0*/  ISETP.NE.AND P1, PT, RZ, UR4, PT ;  /* 0x00000004ff007c0c */ /* 0x002fe2000bf25270 */
[C---:B--2---:R-:W-:Y:S01]  /*19ae0*/  @P0 FMUL.FTZ R15, R27.reuse, R13 ;  /* 0x0000000d1b0f0220 */ /* 0x044fe20000410000 */
[----:B------:R-:W-:-:S03]  /*19af0*/  @P0 FMUL.FTZ R0, R27, R12 ;  /* 0x0000000c1b000220 */ /* 0x000fc60000410000 */
[C---:B------:R-:W-:Y:S01]  /*19b00*/  @P0 FFMA.FTZ R15, R26.reuse, R12, -R15 ;  /* 0x0000000c1a0f0223 */ /* 0x040fe2000001080f */
[----:B------:R-:W-:Y:S01]  /*19b10*/  @P0 FFMA.FTZ R27, R26, R13, R0 ;  /* 0x0000000d1a1b0223 */ /* 0x000fe20000010000 */
[----:B---3--:R-:W-:Y:S01]  /*19b20*/  @P0 FMUL.FTZ R0, R29, R20 ;  /* 0x000000141d000220 */ /* 0x008fe20000410000 */
[----:B----4-:R-:W-:Y:S01]  /*19b30*/  @P0 FMUL.FTZ R13, R25, R11 ;  /* 0x0000000b190d0220 */ /* 0x010fe20000410000 */
[----:B------:R-:W-:Y:S01]  /*19b40*/  @P0 FMUL.FTZ R17, R29, R21 ;  /* 0x000000151d110220 */ /* 0x000fe20000410000 */
[----:B------:R-:W-:Y:S01]  /*19b50*/  @P0 MOV R26, R15 ;  /* 0x0000000f001a0202 */ /* 0x000fe20000000f00 */
[-C--:B------:R-:W-:Y:S01]  /*19b60*/  @P0 FMUL.FTZ R15, R25, R10.reuse ;  /* 0x0000000a190f0220 */ /* 0x080fe20000410000 */
[C---:B-----5:R-:W-:Y:S01]  /*19b70*/  @P0 FMUL.FTZ R23, R31.reuse, R33 ;  /* 0x000000211f170220 */ /* 0x060fe20000410000 */
[----:B------:R-:W-:Y:S01]  /*19b80*/  @P0 FFMA.FTZ R13, R24, R10, -R13 ;  /* 0x0000000a180d0223 */ /* 0x000fe2000001080d */
[C---:B------:R-:W-:Y:S01]  /*19b90*/  @P0 FFMA.FTZ R29, R28.reuse, R21, R0 ;  /* 0x000000151c1d0223 */ /* 0x040fe20000010000 */
[----:B------:R-:W-:Y:S01]  /*19ba0*/  @P0 FFMA.FTZ R17, R28, R20, -R17 ;  /* 0x000000141c110223 */ /* 0x000fe20000010811 */
[-C--:B------:R-:W-:Y:S01]  /*19bb0*/  @P0 FFMA.FTZ R23, R30, R32.reuse, -R23 ;  /* 0x000000201e170223 */ /* 0x080fe20000010817 */
[----:B------:R-:W-:Y:S01]  /*19bc0*/  @P0 FMUL.FTZ R21, R31, R32 ;  /* 0x000000201f150220 */ /* 0x000fe20000410000 */
[----:B------:R-:W-:Y:S01]  /*19bd0*/  @P0 FFMA.FTZ R25, R24, R11, R15 ;  /* 0x0000000b18190223 */ /* 0x000fe2000001000f */
[----:B------:R-:W-:Y:S01]  /*19be0*/  @P0 MOV R24, R13 ;  /* 0x0000000d00180202 */ /* 0x000fe20000000f00 */
[----:B------:R-:W-:-:S02]  /*19bf0*/  @P0 IMAD.MOV.U32 R28, RZ, RZ, R17 ;  /* 0x000000ffff1c0224 */ /* 0x000fc400078e0011 */
[----:B------:R-:W-:Y:S01]  /*19c00*/  @P0 FFMA.FTZ R31, R30, R33, R21 ;  /* 0x000000211e1f0223 */ /* 0x000fe20000010015 */
[----:B------:R-:W-:Y:S01]  /*19c10*/  @P0 MOV R30, R23 ;  /* 0x00000017001e0202 */ /* 0x000fe20000000f00 */
[----:B------:R1:W-:Y:S04]  /*19c20*/  @!P1 STG.E.64 desc[UR36][R8.64], R24 ;  /* 0x0000001808009986 */ /* 0x0003e8000c101b24 */
[----:B------:R1:W-:Y:S04]  /*19c30*/  @!P1 STG.E.64 desc[UR36][R6.64], R26 ;  /* 0x0000001a06009986 */ /* 0x0003e8000c101b24 */
        /* <DEDUP_REMOVED lines=15> */
[----:B------:R-:W-:-:S02]  /*19d30*/  MOV R5, UR5 ;  /* 0x0000000500057c02 */ /* 0x000fc40008000f00 */
[----:B----4-:R-:W-:Y:S02]  /*19d40*/  MOV R6, UR6 ;  /* 0x0000000600067c02 */ /* 0x010fe40008000f00 */
[----:B------:R-:W-:Y:S02]  /*19d50*/  MOV R7, UR7 ;  /* 0x0000000700077c02 */ /* 0x000fe40008000f00 */
[----:B-----5:R-:W-:Y:S02]  /*19d60*/  MOV R10, UR8 ;  /* 0x00000008000a7c02 */ /* 0x020fe40008000f00 */
[----:B--2---:R-:W-:-:S07]  /*19d70*/  MOV R11, UR9 ;  /* 0x00000009000b7c02 */ /* 0x004fce0008000f00 */
[----:B------:R-:W-:-:S07]  /*19d80*/  LEPC R20, `(.L_x_2633) ;  /* 0x000000001014794e */ /* 0x000fce0000000000 */
[----:B0--3--:R-:W-:Y:S05]  /*19d90*/  CALL.ABS.NOINC R14 ;  /* 0x000000000e007343 */ /* 0x009fea0003c00000 */
.L_x_2633:
        /* <DEDUP_REMOVED lines=19> */
.L_x_2634:
[----:B------:R-:W-:Y:S05]  /*19ed0*/  BRA `(.L_x_2635) ;  /* 0x0000000000047947 */ /* 0x000fea0003800000 */
.L_x_2632:
[----:B------:R2:W-:Y:S02]  /*19ee0*/  STG.E.64 desc[UR36][R8.64], R24 ;  /* 0x0000001808007986 */ /* 0x0005e4000c101b24 */
.L_x_2635:
[----:B------:R-:W3:Y:S01]  /*19ef0*/  LDCU.64 UR6, c[0x0][0x768] ;  /* 0x0000ed00ff0677ac */ /* 0x000ee20008000a00 */
[----:B------:R-:W4:Y:S01]  /*19f00*/  LDCU UR4, c[0x0][0x79c] ;  /* 0x0000f380ff0477ac */ /* 0x000f220008000800 */
[----:B---3--:R-:W-:-:S04]  /*19f10*/  IADD3 R16, P0, PT, R16, UR6, RZ ;  /* 0x0000000610107c10 */ /* 0x008fc8000ff1e0ff */
[----:B------:R-:W-:Y:S01]  /*19f20*/  IADD3.X R17, PT, PT, RZ, UR7, RZ, P0, !PT ;  /* 0x00000007ff117c10 */ /* 0x000fe200087fe4ff */
[----:B----4-:R-:W-:-:S04]  /*19f30*/  UISETP.NE.AND UP0, UPT, UR4, 0x1, UPT ;  /* 0x000000010400788c */ /* 0x010fc8000bf05270 */
[----:B------:R3:W-:Y:S05]  /*19f40*/  STG.E.64 desc[UR36][R16.64], R26 ;  /* 0x0000001a10007986 */ /* 0x0007ea000c101b24 */
[----:B------:R-:W-:Y:S05]  /*19f50*/  BRA.U !UP0, `(.L_x_2636) ;  /* 0x0000000108907547 */ /* 0x000fea000b800000 */
[----:B-1----:R-:W-:Y:S01]  /*19f60*/  MOV R2, 0x660 ;  /* 0x0000066000027802 */ /* 0x002fe20000000f00 */
[----:B------:R-:W1:Y:S01]  /*19f70*/  LDCU.64 UR4, c[0x4][0x650] ;  /* 0x0100ca00ff0477ac */ /* 0x000e620008000a00 */
[----:B--2---:R-:W-:Y:S02]  /*19f80*/  HFMA2 R8, -RZ, RZ, 0, 4.4763088226318359375e-05 ;  /* 0x000002efff087431 */ /* 0x004fe400000001ff */
[----:B------:R-:W-:Y:S01]  /*19f90*/  IMAD.MOV.U32 R12, RZ, RZ, 0x1 ;  /* 0x00000001ff0c7424 */ /* 0x000fe200078e00ff */
[----:B------:R2:W4:Y:S01]  /*19fa0*/  LDC.64 R14, c[0x4][R2] ;  /* 0x01000000020e7b82 */ /* 0x0005220000000a00 */
[----:B------:R-:W5:Y:S01]  /*19fb0*/  LDCU.64 UR6, c[0x4][0x640] ;  /* 0x0100c800ff0677ac */ /* 0x000f620008000a00 */
[----:B------:R-:W-:Y:S01]  /*19fc0*/  MOV R13, RZ ;  /* 0x000000ff000d7202 */ /* 0x000fe20000000f00 */
[----:B------:R-:W0:Y:S01]  /*19fd0*/  LDCU.64 UR8, c[0x4][0x438] ;  /* 0x01008700ff0877ac */ /* 0x000e220008000a00 */
[----:B-1----:R-:W-:Y:S02]  /*19fe0*/  MOV R4, UR4 ;  /* 0x0000000400047c02 */ /* 0x002fe40008000f00 */
[----:B------:R-:W-:-:S02]  /*19ff0*/  MOV R5, UR5 ;  /* 0x0000000500057c02 */ /* 0x000fc40008000f00 */
[----:B-----5:R-:W-:Y:S02]  /*1a000*/  MOV R6, UR6 ;  /* 0x0000000600067c02 */ /* 0x020fe40008000f00 */
[----:B------:R-:W-:Y:S02]  /*1a010*/  MOV R7, UR7 ;  /* 0x0000000700077c02 */ /* 0x000fe40008000f00 */
[----:B0-----:R-:W-:Y:S02]  /*1a020*/  MOV R10, UR8 ;  /* 0x00000008000a7c02 */ /* 0x001fe40008000f00 */
[----:B--2---:R-:W-:-:S07]  /*1a030*/  MOV R11, UR9 ;  /* 0x00000009000b7c02 */ /* 0x004fce0008000f00 */
[----:B------:R-:W-:-:S07]  /*1a040*/  LEPC R20, `(.L_x_2637) ;  /* 0x000000001014794e */ /* 0x000fce0000000000 */
[----:B---34-:R-:W-:Y:S05]  /*1a050*/  CALL.ABS.NOINC R14 ;  /* 0x000000000e007343 */ /* 0x018fea0003c00000 */
.L_x_2637:
        /* <DEDUP_REMOVED lines=19> */
.L_x_2638:
[----:B------:R-:W-:Y:S05]  /*1a190*/  BRA `(.L_x_2639) ;  /* 0x00000000000c7947 */ /* 0x000fea0003800000 */
.L_x_2636:
[----:B------:R-:W-:-:S04]  /*1a1a0*/  IADD3 R18, P0, PT, R18, UR6, RZ ;  /* 0x0000000612127c10 */ /* 0x000fc8000ff1e0ff */
[----:B------:R-:W-:-:S05]  /*1a1b0*/  IADD3.X R19, PT, PT, RZ, UR7, RZ, P0, !PT ;  /* 0x00000007ff137c10 */ /* 0x000fca00087fe4ff */
[----:B------:R4:W-:Y:S04]  /*1a1c0*/  STG.E.64 desc[UR36][R18.64], R28 ;  /* 0x0000001c12007986 */ /* 0x0009e8000c101b24 */
.L_x_2639:
[----:B------:R-:W5:Y:S02]  /*1a1d0*/  LDCU.64 UR4, c[0x0][0x768] ;  /* 0x0000ed00ff0477ac */ /* 0x000f640008000a00 */
[----:B-----5:R-:W-:-:S04]  /*1a1e0*/  IADD3 R22, P0, PT, R22, UR4, RZ ;  /* 0x0000000416167c10 */ /* 0x020fc8000ff1e0ff */
[----:B------:R-:W-:-:S05]  /*1a1f0*/  IADD3.X R23, PT, PT, RZ, UR5, RZ, P0, !PT ;  /* 0x00000005ff177c10 */ /* 0x000fca00087fe4ff */
[----:B------:R-:W-:Y:S01]  /*1a200*/  STG.E.64 desc[UR36][R22.64], R30 ;  /* 0x0000001e16007986 */ /* 0x000fe2000c101b24 */
[----:B------:R-:W-:Y:S05]  /*1a210*/  EXIT ;  /* 0x000000000000794d */ /* 0x000fea0003800000 */
.L_x_2631:
[----:B------:R-:W1:Y:S01]  /*1a220*/  LDCU.U8 UR4, c[0x0][0x798] ;  /* 0x0000f300ff0477ac */ /* 0x000e620008000000 */
[----:B------:R-:W2:Y:S01]  /*1a230*/  LDCU.U8 UR5, c[0x0][0x799] ;  /* 0x0000f320ff0577ac */ /* 0x000ea20008000000 */
[----:B-1----:R-:W-:Y:S02]  /*1a240*/  UISETP.NE.AND UP0, UPT, UR4, URZ, UPT ;  /* 0x000000ff0400728c */ /* 0x002fe4000bf05270 */
[----:B--2---:R-:W-:-:S07]  /*1a250*/  UISETP.NE.AND UP1, UPT, UR5, URZ, UPT ;  /* 0x000000ff0500728c */ /* 0x004fce000bf25270 */
[----:B------:R-:W-:Y:S05]  /*1a260*/  BRA.U !UP0, `(.L_x_2640) ;  /* 0x0000000108607547 */ /* 0x000fea000b800000 */
[----:B------:R-:W2:Y:S04]  /*1a270*/  LDG.E.64 R2, desc[UR36][R4.64] ;  /* 0x0000002404027981 */ /* 0x000ea8000c1e1b00 */
[----:B------:R-:W3:Y:S04]  /*1a280*/  LDG.E.64 R8, desc[UR36][R4.64+0x8] ;  /* 0x0000082404087981 */ /* 0x000ee8000c1e1b00 */
[----:B------:R-:W4:Y:S04]  /*1a290*/  LDG.E.64 R12, desc[UR36][R4.64+0x10] ;  /* 0x00001024040c7981 */ /* 0x000f28000c1e1b00 */
[----:B------:R-:W5:Y:S01]  /*1a2a0*/  LDG.E.64 R14, desc[UR36][R4.64+0x18] ;  /* 0x00001824040e7981 */ /* 0x000f62000c1e1b00 */
[C---:B--2---:R-:W-:Y:S01]  /*1a2b0*/  FMUL.FTZ R0, R25.reuse, R2 ;  /* 0x0000000219007220 */ /* 0x044fe20000410000 */
[----:B------:R-:W-:Y:S01]  /*1a2c0*/  FMUL.FTZ R7, R25, R3 ;  /* 0x0000000319077220 */ /* 0x000fe20000410000 */
[C---:B---3--:R-:W-:Y:S01]  /*1a2d0*/  FMUL.FTZ R6, R27.reuse, R8 ;  /* 0x000000081b067220 */ /* 0x048fe20000410000 */
[----:B------:R-:W-:Y:S01]  /*1a2e0*/  FMUL.FTZ R11, R27, R9 ;  /* 0x000000091b0b7220 */ /* 0x000fe20000410000 */
[C---:B------:R-:W-:Y:S01]  /*1a2f0*/  FFMA.FTZ R25, R24.reuse, R3, R0 ;  /* 0x0000000318197223 */ /* 0x040fe20000010000 */
[----:B------:R-:W-:Y:S01]  /*1a300*/  FFMA.FTZ R7, R24, R2, -R7 ;  /* 0x0000000218077223 */ /* 0x000fe20000010807 */
[C---:B------:R-:W-:Y:S01]  /*1a310*/  FFMA.FTZ R27, R26.reuse, R9, R6 ;  /* 0x000000091a1b7223 */ /* 0x040fe20000010006 */
[C---:B----4-:R-:W-:Y:S01]  /*1a320*/  FMUL.FTZ R3, R29.reuse, R13 ;  /* 0x0000000d1d037220 */ /* 0x050fe20000410000 */
[----:B------:R-:W-:Y:S01]  /*1a330*/  FFMA.FTZ R11, R26, R8, -R11 ;  /* 0x000000081a0b7223 */ /* 0x000fe2000001080b */
[----:B------:R-:W-:Y:S01]  /*1a340*/  FMUL.FTZ R0, R29, R12 ;  /* 0x0000000c1d007220 */ /* 0x000fe20000410000 */
[C---:B-----5:R-:W-:Y:S01]  /*1a350*/  FMUL.FTZ R9, R31.reuse, R15 ;  /* 0x0000000f1f097220 */ /* 0x060fe20000410000 */
[----:B------:R-:W-:Y:S01]  /*1a360*/  FMUL.FTZ R2, R31, R14 ;  /* 0x0000000e1f027220 */ /* 0x000fe20000410000 */
[C---:B------:R-:W-:Y:S01]  /*1a370*/  FFMA.FTZ R3, R28.reuse, R12, -R3 ;  /* 0x0000000c1c037223 */ /* 0x040fe20000010803 */
[----:B------:R-:W-:Y:S01]  /*1a380*/  FFMA.FTZ R29, R28, R13, R0 ;  /* 0x0000000d1c1d7223 */ /* 0x000fe20000010000 */
[C---:B------:R-:W-:Y:S01]  /*1a390*/  FFMA.FTZ R9, R30.reuse, R14, -R9 ;  /* 0x0000000e1e097223 */ /* 0x040fe20000010809 */
[----:B------:R-:W-:Y:S01]  /*1a3a0*/  FFMA.FTZ R31, R30, R15, R2 ;  /* 0x0000000f1e1f7223 */ /* 0x000fe20000010002 */
[----:B------:R-:W-:-:S02]  /*1a3b0*/  MOV R24, R7 ;  /* 0x0000000700187202 */ /* 0x000fc40000000f00 */
[----:B------:R-:W-:Y:S02]  /*1a3c0*/  MOV R26, R11 ;  /* 0x0000000b001a7202 */ /* 0x000fe40000000f00 */
[----:B------:R-:W-:Y:S02]  /*1a3d0*/  MOV R28, R3 ;  /* 0x00000003001c7202 */ /* 0x000fe40000000f00 */
[----:B------:R-:W-:-:S07]  /*1a3e0*/  MOV R30, R9 ;  /* 0x00000009001e7202 */ /* 0x000fce0000000f00 */
.L_x_2640:
        /* <DEDUP_REMOVED lines=20> */
.L_x_2643:
        /* <DEDUP_REMOVED lines=19> */
.L_x_2644:
[----:B------:R-:W-:Y:S05]  /*1a660*/  BRA `(.L_x_2645) ;  /* 0x0000000000107947 */ /* 0x000fea0003800000 */
.L_x_2642:
[----:B------:R-:W1:Y:S02]  /*1a670*/  LDCU.64 UR4, c[0x0][0x768] ;  /* 0x0000ed00ff0477ac */ /* 0x000e640008000a00 */
[----:B-1----:R-:W-:-:S04]  /*1a680*/  IADD3 R2, P0, PT, R19, UR4, RZ ;  /* 0x0000000413027c10 */ /* 0x002fc8000ff1e0ff */
[----:B------:R-:W-:-:S05]  /*1a690*/  IADD3.X R3, PT, PT, RZ, UR5, RZ, P0, !PT ;  /* 0x00000005ff037c10 */ /* 0x000fca00087fe4ff */
[----:B------:R1:W-:Y:S04]  /*1a6a0*/  STG.E.64 desc[UR36][R2.64], R24 ;  /* 0x0000001802007986 */ /* 0x0003e8000c101b24 */
.L_x_2645:
[----:B------:R-:W2:Y:S01]  /*1a6b0*/  LDCU.64 UR6, c[0x0][0x768] ;  /* 0x0000ed00ff0677ac */ /* 0x000ea20008000a00 */
[----:B------:R-:W3:Y:S01]  /*1a6c0*/  LDCU UR4, c[0x0][0x79c] ;  /* 0x0000f380ff0477ac */ /* 0x000ee20008000800 */
[----:B--2---:R-:W-:-:S04]  /*1a6d0*/  IADD3 R16, P0, PT, R16, UR6, RZ ;  /* 0x0000000610107c10 */ /* 0x004fc8000ff1e0ff */
[----:B------:R-:W-:Y:S01]  /*1a6e0*/  IADD3.X R17, PT, PT, RZ, UR7, RZ, P0, !PT ;  /* 0x00000007ff117c10 */ /* 0x000fe200087fe4ff */
[----:B---3--:R-:W-:-:S04]  /*1a6f0*/  UISETP.NE.AND UP0, UPT, UR4, 0x1, UPT ;  /* 0x000000010400788c */ /* 0x008fc8000bf05270 */
[----:B------:R2:W-:Y:S05]  /*1a700*/  STG.E.64 desc[UR36][R16.64], R26 ;  /* 0x0000001a10007986 */ /* 0x0005ea000c101b24 */
[----:B------:R-:W-:Y:S05]  /*1a710*/  BRA.U !UP0, `(.L_x_2646) ;  /* 0x0000000108907547 */ /* 0x000fea000b800000 */
[----:B-1----:R-:W-:Y:S01]  /*1a720*/  MOV R2, 0x660 ;  /* 0x0000066000027802 */ /* 0x002fe20000000f00 */
[----:B------:R-:W1:Y:S01]  /*1a730*/  LDCU.64 UR4, c[0x4][0x650] ;  /* 0x0100ca00ff0477ac */ /* 0x000e620008000a00 */
[----:B------:R-:W-:Y:S01]  /*1a740*/  HFMA2 R8, -RZ, RZ, 0, 4.4763088226318359375e-05 ;  /* 0x000002efff087431 */ /* 0x000fe200000001ff */
[----:B------:R-:W-:Y:S01]  /*1a750*/  MOV R12, 0x1 ;  /* 0x00000001000c7802 */ /* 0x000fe20000000f00 */
[----:B------:R3:W4:Y:S01]  /*1a760*/  LDC.64 R14, c[0x4][R2] ;  /* 0x01000000020e7b82 */ /* 0x0007220000000a00 */
[----:B------:R-:W5:Y:S01]  /*1a770*/  LDCU.64 UR6, c[0x4][0x640] ;  /* 0x0100c800ff0677ac */ /* 0x000f620008000a00 */
[----:B------:R-:W-:Y:S01]  /*1a780*/  HFMA2 R13, -RZ, RZ, 0, 0 ;  /* 0x00000000ff0d7431 */ /* 0x000fe200000001ff */
        /* <DEDUP_REMOVED lines=9> */
.L_x_2647:
        /* <DEDUP_REMOVED lines=10> */
[----:B--2---:R-:W-:Y:S01]  /*1a8c0*/  MOV R4, UR6 ;  /* 0x0000000600047c02 */ /* 0x004fe20008000f00 */
[----:B------:R-:W-:Y:S01]  /*1a8d0*/  IMAD.U32 R5, RZ, RZ, UR7 ;  /* 0x00000007ff057e24 */ /* 0x000fe2000f8e00ff */
[----:B---3--:R-:W-:Y:S01]  /*1a8e0*/  MOV R6, UR8 ;  /* 0x0000000800067c02 */ /* 0x008fe20008000f00 */
[----:B------:R2:W-:Y:S01]  /*1a8f0*/  STG.E.64 desc[UR36][R14.64], R28 ;  /* 0x0000001c0e007986 */ /* 0x0005e2000c101b24 */
[----:B------:R-:W-:Y:S02]  /*1a900*/  MOV R7, UR9 ;  /* 0x0000000900077c02 */ /* 0x000fe40008000f00 */
[----:B0-----:R-:W-:Y:S02]  /*1a910*/  MOV R10, UR4 ;  /* 0x00000004000a7c02 */ /* 0x001fe40008000f00 */
[----:B--2---:R-:W-:-:S07]  /*1a920*/  MOV R11, UR5 ;  /* 0x00000005000b7c02 */ /* 0x004fce0008000f00 */
[----:B------:R-:W-:-:S07]  /*1a930*/  LEPC R20, `(.L_x_2648) ;  /* 0x000000001014794e */ /* 0x000fce0000000000 */
[----:B-1----:R-:W-:Y:S05]  /*1a940*/  CALL.ABS.NOINC R2 ;  /* 0x0000000002007343 */ /* 0x002fea0003c00000 */
.L_x_2648:
[----:B------:R-:W-:Y:S05]  /*1a950*/  BRA `(.L_x_2649) ;  /* 0x00000000000c7947 */ /* 0x000fea0003800000 */
.L_x_2646:
[----:B------:R-:W-:-:S04]  /*1a960*/  IADD3 R18, P0, PT, R18, UR6, RZ ;  /* 0x0000000612127c10 */ /* 0x000fc8000ff1e0ff */
[----:B------:R-:W-:-:S05]  /*1a970*/  IADD3.X R19, PT, PT, RZ, UR7, RZ, P0, !PT ;  /* 0x00000007ff137c10 */ /* 0x000fca00087fe4ff */
[----:B------:R3:W-:Y:S04]  /*1a980*/  STG.E.64 desc[UR36][R18.64], R28 ;  /* 0x0000001c12007986 */ /* 0x0007e8000c101b24 */
.L_x_2649:
[----:B------:R-:W4:Y:S02]  /*1a990*/  LDCU.64 UR4, c[0x0][0x768] ;  /* 0x0000ed00ff0477ac */ /* 0x000f240008000a00 */
[----:B----4-:R-:W-:-:S04]  /*1a9a0*/  IADD3 R22, P0, PT, R22, UR4, RZ ;  /* 0x0000000416167c10 */ /* 0x010fc8000ff1e0ff */
[----:B------:R-:W-:-:S05]  /*1a9b0*/  IADD3.X R23, PT, PT, RZ, UR5, RZ, P0, !PT ;  /* 0x00000005ff177c10 */ /* 0x000fca00087fe4ff */
[----:B------:R-:W-:Y:S01]  /*1a9c0*/  STG.E.64 desc[UR36][R22.64], R30 ;  /* 0x0000001e16007986 */ /* 0x000fe2000c101b24 */
[----:B------:R-:W-:Y:S05]  /*1a9d0*/  EXIT ;  /* 0x000000000000794d */ /* 0x000fea0003800000 */
.L_x_2641:
[----:B------:R-:W-:Y:S04]  /*1a9e0*/  STG.E.64 desc[UR36][R4.64], R24 ;  /* 0x0000001804007986 */ /* 0x000fe8000c101b24 */
[----:B------:R-:W-:Y:S04]  /*1a9f0*/  STG.E.64 desc[UR36][R4.64+0x8], R26 ;  /* 0x0000081a04007986 */ /* 0x000fe8000c101b24 */
[----:B------:R-:W-:Y:S04]  /*1aa00*/  STG.E.64 desc[UR36][R4.64+0x10], R28 ;  /* 0x0000101c04007986 */ /* 0x000fe8000c101b24 */
[----:B------:R-:W-:Y:S01]  /*1aa10*/  STG.E.64 desc[UR36][R4.64+0x18], R30 ;  /* 0x0000181e04007986 */ /* 0x000fe2000c101b24 */
[----:B------:R-:W-:Y:S05]  /*1aa20*/  EXIT ;  /* 0x000000000000794d */ /* 0x000fea0003800000 */
.L_x_2650:
        /* <DEDUP_REMOVED lines=13> */
.L_x_8858:


//--------------------- .text._ZN2at6native13reduce_kernelILi256ELi1ENS0_8ReduceOpIN3c107complexIdEENS0_14func_wrapper_tIS5_NS0_55_GLOBAL__N__0955718d_22_SparseCsrTensorMath_cu_868dd54514ReductionMulOpIS5_EEEEjS5_Li4ELi4EEEEEvT1_ --------------------------
	.section	.text._ZN2at6native13reduce_kernelILi256ELi1ENS0_8ReduceOpIN3c107complexIdEENS0_14func_wrapper_tIS5_NS0_55_GLOBAL__N__0955718d_22_SparseCsrTensorMath_cu_868dd54514ReductionMulOpIS5_EEEEjS5_Li4ELi4EEEEEvT1_,"ax",@progbits
	.align	128
.text._ZN2at6native13reduce_kernelILi256ELi1ENS0_8ReduceOpIN3c107complexIdEENS0_14func_wrapper_tIS5_NS0_55_GLOBAL__N__0955718d_22_SparseCsrTensorMath_cu_868dd54514ReductionMulOpIS5_EEEEjS5_Li4ELi4EEEEEvT1_:
        .type           _ZN2at6native13reduce_kernelILi256ELi1ENS0_8ReduceOpIN3c107complexIdEENS0_14func_wrapper_tIS5_NS0_55_GLOBAL__N__0955718d_22_SparseCsrTensorMath_cu_868dd54514ReductionMulOpIS5_EEEEjS5_Li4ELi4EEEEEvT1_,@function
        .size           _ZN2at6native13reduce_kernelILi256ELi1ENS0_8ReduceOpIN3c107complexIdEENS0_14func_wrapper_tIS5_NS0_55_GLOBAL__N__0955718d_22_SparseCsrTensorMath_cu_868dd54514ReductionMulOpIS5_EEEEjS5_Li4ELi4EEEEEvT1_,(.L_x_8859 - _ZN2at6native13reduce_kernelILi256ELi1ENS0_8ReduceOpIN3c107complexIdEENS0_14func_wrapper_tIS5_NS0_55_GLOBAL__N__0955718d_22_SparseCsrTensorMath_cu_868dd54514ReductionMulOpIS5_EEEEjS5_Li4ELi4EEEEEvT1_)
        .other          _ZN2at6native13reduce_kernelILi256ELi1ENS0_8ReduceOpIN3c107complexIdEENS0_14func_wrapper_tIS5_NS0_55_GLOBAL__N__0955718d_22_SparseCsrTensorMath_cu_868dd54514ReductionMulOpIS5_EEEEjS5_Li4ELi4EEEEEvT1_,@"STO_CUDA_ENTRY STV_DEFAULT"
_ZN2at6native13reduce_kernelILi256ELi1ENS0_8ReduceOpIN3c107complexIdEENS0_14func_wrapper_tIS5_NS0_55_GLOBAL__N__0955718d_22_SparseCsrTensorMath_cu_868dd54514ReductionMulOpIS5_EEEEjS5_Li4ELi4EEEEEvT1_:
[----:B------:R-:W0:Y:S01]  /*0000*/  LDC R1, c[0x0][0x37c] ;  /* 0x0000df00ff017b82 */ /* 0x000e220000000800 */
[----:B------:R-:W1:Y:S01]  /*0010*/  S2R R3, SR_TID.X ;  /* 0x0000000000037919 */ /* 0x000e620000002100 */
[----:B------:R-:W2:Y:S01]  /*0020*/  LDCU UR4, c[0x0][0x574] ;  /* 0x0000ae80ff0477ac */ /* 0x000ea20008000800 */
[----:B------:R-:W-:Y:S01]  /*0030*/  HFMA2 R34, -RZ, RZ, 0, 0 ;  /* 0x00000000ff227431 */ /* 0x000fe200000001ff */
[----:B------:R-:W3:Y:S01]  /*0040*/  S2R R0, SR_TID.Y ;  /* 0x0000000000007919 */ /* 0x000ee20000002200 */
[----:B------:R-:W1:Y:S01]  /*0050*/  LDCU.64 UR32, c[0x0][0x3c0] ;  /* 0x00007800ff2077ac */ /* 0x000e620008000a00 */
[----:B------:R-:W4:Y:S01]  /*0060*/  S2R R2, SR_CTAID.X ;  /* 0x0000000000027919 */ /* 0x000f220000002500 */
[----:B------:R-:W5:Y:S01]  /*0070*/  LDCU.64 UR30, c[0x0][0x3b8] ;  /* 0x00007700ff1e77ac */ /* 0x000f620008000a00 */
[----:B------:R-:W4:Y:S01]  /*0080*/  S2R R25, SR_CTAID.Y ;  /* 0x0000000000197919 */ /* 0x000f220000002600 */
[----:B------:R-:W3:Y:S01]  /*0090*/  LDCU UR5, c[0x0][0x3c8] ;  /* 0x00007900ff0577ac */ /* 0x000ee20008000800 */
[----:B------:R-:W4:Y:S01]  /*00a0*/  LDCU UR6, c[0x0][0x3b0] ;  /* 0x00007600ff0677ac */ /* 0x000f220008000800 */
[----:B--2---:R-:W-:Y:S01]  /*00b0*/  UISETP.NE.AND UP0, UPT, UR4, URZ, UPT ;  /* 0x000000ff0400728c */ /* 0x004fe2000bf05270 */
[----:B-1----:R-:W-:-:S02]  /*00c0*/  IMAD R5, R3, UR33, RZ ;  /* 0x0000002103057c24 */ /* 0x002fc4000f8e02ff */
[----:B-----5:R-:W-:Y:S02]  /*00d0*/  IMAD R7, R3, UR30, RZ ;  /* 0x0000001e03077c24 */ /* 0x020fe4000f8e02ff */
[C---:B---3--:R-:W-:Y:S02]  /*00e0*/  IMAD R5, R0.reuse, UR5, R5 ;  /* 0x0000000500057c24 */ /* 0x048fe4000f8e0205 */
[----:B------:R-:W-:Y:S02]  /*00f0*/  IMAD R4, R0, UR31, R7 ;  /* 0x0000001f00047c24 */ /* 0x000fe4000f8e0207 */
[----:B----4-:R-:W-:Y:S02]  /*0100*/  IMAD R5, R2, UR6, R5 ;  /* 0x0000000602057c24 */ /* 0x010fe4000f8e0205 */
[----:B------:R-:W-:Y:S01]  /*0110*/  IMAD R41, R25, UR32, R4 ;  /* 0x0000002019297c24 */ /* 0x000fe2000f8e0204 */
        /* <DEDUP_REMOVED lines=278> */
.L_x_2651:
[----:B------:R-:W1:Y:S01]  /*1280*/  LDCU UR5, c[0x0][0x3a4] ;  /* 0x00007480ff0577ac */ /* 0x000e620008000800 */
[----:B------:R-:W-:Y:S01]  /*1290*/  BSSY.RECONVERGENT B0, `(.L_x_2652) ;  /* 0x0000cf5000007945 */ /* 0x000fe20003800200 */
[----:B------:R-:W-:Y:S02]  /*12a0*/  CS2R R22, SRZ ;  /* 0x0000000000167805 */ /* 0x000fe4000001ff00 */
[----:B------:R-:W-:Y:S01]  /*12b0*/  CS2R R16, SRZ ;  /* 0x0000000000107805 */ /* 0x000fe2000001ff00 */
[----:B------:R-:W2:Y:S01]  /*12c0*/  LDCU UR4, c[0x0][0x3a8] ;  /* 0x00007500ff0477ac */ /* 0x000ea20008000800 */
[----:B------:R-:W3:Y:S01]  /*12d0*/  LDCU.64 UR36, c[0x0][0x358] ;  /* 0x00006b00ff2477ac */ /* 0x000ee20008000a00 */
[----:B-1----:R-:W-:-:S05]  /*12e0*/  IMAD.U32 R24, RZ, RZ, UR5 ;  /* 0x00000005ff187e24 */ /* 0x002fca000f8e00ff */
[----:B------:R-:W-:-:S04]  /*12f0*/  ISETP.GE.U32.AND P0, PT, R41, R24, PT ;  /* 0x000000182900720c */ /* 0x000fc80003f06070 */
[----:B--2---:R-:W-:-:S13]  /*1300*/  ISETP.GE.U32.OR P0, PT, R5, UR4, P0 ;  /* 0x0000000405007c0c */ /* 0x004fda0008706470 */
[----:B---3--:R-:W-:Y:S05]  /*1310*/  @P0 BRA `(.L_x_2653) ;  /* 0x000000cc00b00947 */ /* 0x008fea0003800000 */
[----:B------:R-:W1:Y:S01]  /*1320*/  LDCU.U8 UR6, c[0x0][0x3d8] ;  /* 0x00007b00ff0677ac */ /* 0x000e620008000000 */
[----:B------:R-:W2:Y:S01]  /*1330*/  LDCU.64 UR4, c[0x0][0x770] ;  /* 0x0000ee00ff0477ac */ /* 0x000ea20008000a00 */
[----:B-1----:R-:W-:Y:S01]  /*1340*/  UISETP.NE.AND UP0, UPT, UR6, URZ, UPT ;  /* 0x000000ff0600728c */ /* 0x002fe2000bf05270 */
[----:B--2---:R-:W-:-:S04]  /*1350*/  IADD3 R42, P0, PT, R34, UR4, RZ ;  /* 0x00000004222a7c10 */ /* 0x004fc8000ff1e0ff */
[----:B------:R-:W-:Y:S01]  /*1360*/  IADD3.X R43, PT, PT, RZ, UR5, RZ, P0, !PT ;  /* 0x00000005ff2b7c10 */ /* 0x000fe200087fe4ff */
[----:B------:R-:W-:-:S03]  /*1370*/  IMAD.MOV.U32 R4, RZ, RZ, R42 ;  /* 0x000000ffff047224 */ /* 0x000fc600078e002a */
[----:B------:R-:W-:Y:S01]  /*1380*/  MOV R5, R43 ;  /* 0x0000002b00057202 */ /* 0x000fe20000000f00 */
[----:B------:R-:W-:Y:S06]  /*1390*/  BRA.U !UP0, `(.L_x_2654) ;  /* 0x0000001108307547 */ /* 0x000fec000b800000 */
[----:B------:R-:W1:Y:S01]  /*13a0*/  LDC.64 R14, c[0x0][0x390] ;  /* 0x0000e400ff0e7b82 */ /* 0x000e620000000a00 */
[----:B------:R-:W2:Y:S01]  /*13b0*/  LDCU UR4, c[0x0][0x3a4] ;  /* 0x00007480ff0477ac */ /* 0x000ea20008000800 */
[----:B------:R-:W-:Y:S01]  /*13c0*/  SHF.R.U32.HI R42, RZ, 0x4, R42 ;  /* 0x00000004ff2a7819 */ /* 0x000fe2000001162a */
[----:B------:R-:W-:Y:S03]  /*13d0*/  BSSY.RECONVERGENT B1, `(.L_x_2655) ;  /* 0x000003c000017945 */ /* 0x000fe60003800200 */
[----:B------:R-:W-:Y:S02]  /*13e0*/  LOP3.LUT P0, R42, R42, 0x3, RZ, 0xc0, !PT ;  /* 0x000000032a2a7812 */ /* 0x000fe4000780c0ff */
[----:B------:R-:W3:Y:S01]  /*13f0*/  LDC.64 R28, c[0x0][0x398] ;  /* 0x0000e600ff1c7b82 */ /* 0x000ee20000000a00 */
[----:B--2---:R-:W-:Y:S01]  /*1400*/  IMAD.U32 R32, RZ, RZ, UR4 ;  /* 0x00000004ff207e24 */ /* 0x004fe2000f8e00ff */
[-C--:B-1----:R-:W-:Y:S01]  /*1410*/  MOV R22, R14.reuse ;  /* 0x0000000e00167202 */ /* 0x082fe20000000f00 */
[--C-:B------:R-:W-:Y:S01]  /*1420*/  IMAD.MOV.U32 R23, RZ, RZ, R15.reuse ;  /* 0x000000ffff177224 */ /* 0x100fe200078e000f */
[----:B------:R-:W-:Y:S01]  /*1430*/  MOV R12, R14 ;  /* 0x0000000e000c7202 */ /* 0x000fe20000000f00 */
[----:B------:R-:W-:Y:S01]  /*1440*/  IMAD.MOV.U32 R13, RZ, RZ, R15 ;  /* 0x000000ffff0d7224 */ /* 0x000fe200078e000f */
[-C--:B---3--:R-:W-:Y:S01]  /*1450*/  MOV R6, R28.reuse ;  /* 0x0000001c00067202 */ /* 0x088fe20000000f00 */
[--C-:B------:R-:W-:Y:S01]  /*1460*/  IMAD.MOV.U32 R7, RZ, RZ, R29.reuse ;  /* 0x000000ffff077224 */ /* 0x100fe200078e001d */
[----:B------:R-:W-:Y:S01]  /*1470*/  MOV R26, R28 ;  /* 0x0000001c001a7202 */ /* 0x000fe20000000f00 */
[----:B------:R-:W-:-:S02]  /*1480*/  IMAD.MOV.U32 R27, RZ, RZ, R29 ;  /* 0x000000ffff1b7224 */ /* 0x000fc400078e001d */
[----:B------:R-:W-:Y:S05]  /*1490*/  @!P0 BRA `(.L_x_2656) ;  /* 0x0000000000bc8947 */ /* 0x000fea0003800000 */
[C---:B------:R-:W-:Y:S01]  /*14a0*/  ISETP.GT.U32.AND P0, PT, R3.reuse, 0x3, PT ;  /* 0x000000030300780c */ /* 0x040fe20003f04070 */
[----:B------:R-:W-:Y:S01]  /*14b0*/  BSSY.RECONVERGENT B2, `(.L_x_2657) ;  /* 0x000002a000027945 */ /* 0x000fe20003800200 */
[----:B------:R-:W-:Y:S01]  /*14c0*/  IADD3 R9, PT, PT, -R42, RZ, RZ ;  /* 0x000000ff2a097210 */ /* 0x000fe20007ffe1ff */
[----:B------:R-:W-:Y:S01]  /*14d0*/  IMAD.MOV.U32 R12, RZ, RZ, R14 ;  /* 0x000000ffff0c7224 */ /* 0x000fe200078e000e */
[----:B------:R-:W-:Y:S01]  /*14e0*/  ISETP.LT.U32.OR P0, PT, R3, R42, P0 ;  /* 0x0000002a0300720c */ /* 0x000fe20000701470 */
[----:B------:R-:W-:Y:S01]  /*14f0*/  IMAD.MOV.U32 R26, RZ, RZ, R28 ;  /* 0x000000ffff1a7224 */ /* 0x000fe200078e001c */
[----:B------:R-:W-:Y:S01]  /*1500*/  MOV R13, R15 ;  /* 0x0000000f000d7202 */ /* 0x000fe20000000f00 */
[----:B------:R-:W-:Y:S01]  /*1510*/  IMAD.WIDE R4, R9, 0x10, R4 ;  /* 0x0000001009047825 */ /* 0x000fe200078e0204 */
[----:B------:R-:W-:-:S09]  /*1520*/  MOV R27, R29 ;  /* 0x0000001d001b7202 */ /* 0x000fd20000000f00 */
[----:B------:R-:W-:Y:S05]  /*1530*/  @P0 BRA `(.L_x_2658) ;  /* 0x0000000000840947 */ /* 0x000fea0003800000 */
[----:B------:R-:W-:Y:S01]  /*1540*/  ISETP.NE.AND P0, PT, RZ, UR31, PT ;  /* 0x0000001fff007c0c */ /* 0x000fe2000bf05270 */
[----:B------:R-:W-:Y:S01]  /*1550*/  IMAD.MOV.U32 R12, RZ, RZ, R14 ;  /* 0x000000ffff0c7224 */ /* 0x000fe200078e000e */
[----:B------:R-:W-:Y:S01]  /*1560*/  ISETP.NE.AND P1, PT, R0, RZ, PT ;  /* 0x000000ff0000720c */ /* 0x000fe20003f25270 */
[----:B------:R-:W-:Y:S01]  /*1570*/  IMAD.MOV.U32 R26, RZ, RZ, R28 ;  /* 0x000000ffff1a7224 */ /* 0x000fe200078e001c */
[----:B------:R-:W-:Y:S02]  /*1580*/  MOV R13, R15 ;  /* 0x0000000f000d7202 */ /* 0x000fe40000000f00 */
[----:B------:R-:W-:-:S09]  /*1590*/  MOV R27, R29 ;  /* 0x0000001d001b7202 */ /* 0x000fd20000000f00 */
[----:B------:R-:W-:Y:S05]  /*15a0*/  @P0 BRA P1, `(.L_x_2658) ;  /* 0x0000000000680947 */ /* 0x000fea0000800000 */
[----:B------:R-:W-:Y:S01]  /*15b0*/  ISETP.NE.AND P0, PT, RZ, UR32, PT ;  /* 0x00000020ff007c0c */ /* 0x000fe2000bf05270 */
[----:B------:R-:W-:Y:S01]  /*15c0*/  IMAD.MOV.U32 R12, RZ, RZ, R14 ;  /* 0x000000ffff0c7224 */ /* 0x000fe200078e000e */
[----:B------:R-:W-:Y:S01]  /*15d0*/  ISETP.NE.AND P1, PT, R25, RZ, PT ;  /* 0x000000ff1900720c */ /* 0x000fe20003f25270 */
[----:B------:R-:W-:Y:S01]  /*15e0*/  IMAD.MOV.U32 R26, RZ, RZ, R28 ;  /* 0x000000ffff1a7224 */ /* 0x000fe200078e001c */
[----:B------:R-:W-:Y:S02]  /*15f0*/  MOV R13, R15 ;  /* 0x0000000f000d7202 */ /* 0x000fe40000000f00 */
[----:B------:R-:W-:-:S09]  /*1600*/  MOV R27, R29 ;  /* 0x0000001d001b7202 */ /* 0x000fd20000000f00 */
[----:B------:R-:W-:Y:S05]  /*1610*/  @P0 BRA P1, `(.L_x_2658) ;  /* 0x00000000004c0947 */ /* 0x000fea0000800000 */
[----:B------:R-:W-:Y:S01]  /*1620*/  IMAD.WIDE.U32 R8, R3, 0x10, R4 ;  /* 0x0000001003087825 */ /* 0x000fe200078e0004 */
[----:B------:R-:W1:Y:S05]  /*1630*/  LDCU.128 UR4, c[0x0][0x390] ;  /* 0x00007200ff0477ac */ /* 0x000e6a0008000c00 */
[----:B------:R-:W1:Y:S02]  /*1640*/  LDG.E.128 R8, desc[UR36][R8.64] ;  /* 0x0000002408087981 */ /* 0x000e64000c1e1d00 */
[----:B-1----:R-:W1:-:S15]  /*1650*/  DMUL R12, R10, UR6 ;  /* 0x000000060a0c7c28 */ /* 0x002e5e0008000000 */
[----:B------:R-:W-:-:S15]  /*1660*/  NOP ;  /* 0x0000000000007918 */ /* 0x000fde0000000000 */
[----:B------:R-:W-:-:S15]  /*1670*/  NOP ;  /* 0x0000000000007918 */ /* 0x000fde0000000000 */
[----:B------:R-:W-:-:S15]  /*1680*/  NOP ;  /* 0x0000000000007918 */ /* 0x000fde0000000000 */
[----:B------:R-:W-:-:S04]  /*1690*/  NOP ;  /* 0x0000000000007918 */ /* 0x000fc80000000000 */
[----:B------:R-:W2:-:S15]  /*16a0*/  DMUL R10, R10, UR4 ;  /* 0x000000040a0a7c28 */ /* 0x000e9e0008000000 */
[----:B------:R-:W-:-:S15]  /*16b0*/  NOP ;  /* 0x0000000000007918 */ /* 0x000fde0000000000 */
[----:B------:R-:W-:-:S15]  /*16c0*/  NOP ;  /* 0x0000000000007918 */ /* 0x000fde0000000000 */
[----:B------:R-:W-:-:S15]  /*16d0*/  NOP ;  /* 0x0000000000007918 */ /* 0x000fde0000000000 */
[----:B------:R-:W-:-:S04]  /*16e0*/  NOP ;  /* 0x0000000000007918 */ /* 0x000fc80000000000 */
[----:B-1----:R1:W3:-:S15]  /*16f0*/  DFMA R12, R8, UR4, -R12 ;  /* 0x00000004080c7c2b */ /* 0x0022de000800080c */
[----:B------:R-:W-:-:S15]  /*1700*/  NOP ;  /* 0x0000000000007918 */ /* 0x000fde0000000000 */
[----:B------:R-:W-:-:S15]  /*1710*/  NOP ;  /* 0x0000000000007918 */ /* 0x000fde0000000000 */
[----:B------:R-:W-:-:S15]  /*1720*/  NOP ;  /* 0x0000000000007918 */ /* 0x000fde0000000000 */
[----:B------:R-:W-:-:S04]  /*1730*/  NOP ;  /* 0x0000000000007918 */ /* 0x000fc80000000000 */
[----:B--23--:R1:W2:Y:S02]  /*1740*/  DFMA R26, R8, UR6, R10 ;  /* 0x00000006081a7c2b */ /* 0x00c2a4000800000a */
.L_x_2658:
[----:B------:R-:W-:Y:S05]  /*1750*/  BSYNC.RECONVERGENT B2 ;  /* 0x0000000000027941 */ /* 0x000fea0003800200 */
.L_x_2657:
[----:B------:R-:W-:Y:S02]  /*1760*/  IADD3 R4, P0, PT, R4, 0x40, RZ ;  /* 0x0000004004047810 */ /* 0x000fe40007f1e0ff */
[----:B------:R-:W-:-:S03]  /*1770*/  IADD3 R32, PT, PT, R42, -0x4, R24 ;  /* 0xfffffffc2a207810 */ /* 0x000fc60007ffe018 */
[----:B------:R-:W-:-:S08]  /*1780*/  IMAD.X R5, RZ, RZ, R5, P0 ;  /* 0x000000ffff057224 */ /* 0x000fd000000e0605 */
.L_x_2656:
[----:B------:R-:W-:Y:S05]  /*1790*/  BSYNC.RECONVERGENT B1 ;  /* 0x0000000000017941 */ /* 0x000fea0003800200 */
.L_x_2655:
[----:B-1----:R-:W-:Y:S01]  /*17a0*/  LEA R9, R41, 0x3, 0x2 ;  /* 0x0000000329097811 */ /* 0x002fe200078e10ff */
[----:B------:R-:W-:Y:S01]  /*17b0*/  BSSY.RECONVERGENT B1, `(.L_x_2659) ;  /* 0x0000071000017945 */ /* 0x000fe20003800200 */
[----:B------:R-:W-:Y:S01]  /*17c0*/  MOV R30, R28 ;  /* 0x0000001c001e7202 */ /* 0x000fe20000000f00 */
[----:B------:R-:W-:Y:S01]  /*17d0*/  IMAD.MOV.U32 R31, RZ, RZ, R29 ;  /* 0x000000ffff1f7224 */ /* 0x000fe200078e001d */
[----:B------:R-:W-:Y:S01]  /*17e0*/  ISETP.GE.U32.AND P0, PT, R9, R32, PT ;  /* 0x000000200900720c */ /* 0x000fe20003f06070 */
[----:B------:R-:W-:Y:S01]  /*17f0*/  IMAD.MOV.U32 R17, RZ, RZ, R15 ;  /* 0x000000ffff117224 */ /* 0x000fe200078e000f */
[----:B------:R-:W-:-:S11]  /*1800*/  MOV R16, R14 ;  /* 0x0000000e00107202 */ /* 0x000fd60000000f00 */
[----:B------:R-:W-:Y:S05]  /*1810*/  @P0 BRA `(.L_x_2660) ;  /* 0x0000000400a80947 */ /* 0x000fea0003800000 */
[----:B------:R-:W-:Y:S01]  /*1820*/  BSSY.RECONVERGENT B2, `(.L_x_2661) ;  /* 0x0000065000027945 */ /* 0x000fe20003800200 */
[----:B------:R-:W-:Y:S01]  /*1830*/  MOV R33, R41 ;  /* 0x0000002900217202 */ /* 0x000fe20000000f00 */
[----:B------:R-:W-:Y:S01]  /*1840*/  IMAD.MOV.U32 R40, RZ, RZ, R12 ;  /* 0x000000ffff287224 */ /* 0x000fe200078e000c */
[----:B------:R-:W-:Y:S01]  /*1850*/  MOV R41, R13 ;  /* 0x0000000d00297202 */ /* 0x000fe20000000f00 */
[----:B------:R-:W-:Y:S01]  /*1860*/  IMAD.MOV.U32 R30, RZ, RZ, R28 ;  /* 0x000000ffff1e7224 */ /* 0x000fe200078e001c */
[----:B------:R-:W-:Y:S01]  /*1870*/  MOV R31, R29 ;  /* 0x0000001d001f7202 */ /* 0x000fe20000000f00 */
[--C-:B------:R-:W-:Y:S01]  /*1880*/  IMAD.MOV.U32 R34, RZ, RZ, R14.reuse ;  /* 0x000000ffff227224 */ /* 0x100fe200078e000e */
[-C--:B------:R-:W-:Y:S01]  /*1890*/  MOV R35, R15.reuse ;  /* 0x0000000f00237202 */ /* 0x080fe20000000f00 */
[--C-:B------:R-:W-:Y:S01]  /*18a0*/  IMAD.MOV.U32 R36, RZ, RZ, R14.reuse ;  /* 0x000000ffff247224 */ /* 0x100fe200078e000e */
[-C--:B------:R-:W-:Y:S01]  /*18b0*/  MOV R37, R15.reuse ;  /* 0x0000000f00257202 */ /* 0x080fe20000000f00 */
[----:B------:R-:W-:Y:S01]  /*18c0*/  IMAD.MOV.U32 R38, RZ, RZ, R14 ;  /* 0x000000ffff267224 */ /* 0x000fe200078e000e */
[----:B------:R-:W-:-:S07]  /*18d0*/  MOV R39, R15 ;  /* 0x0000000f00277202 */ /* 0x000fce0000000f00 */
.L_x_2662:
[C---:B------:R-:W-:Y:S01]  /*18e0*/  IMAD.WIDE.U32 R42, R33.reuse, 0x40, R4 ;  /* 0x00000040212a7825 */ /* 0x040fe200078e0004 */
[----:B------:R-:W1:Y:S04]  /*18f0*/  LDCU UR4, c[0x0][0x3ac] ;  /* 0x00007580ff0477ac */ /* 0x000e680008000800 */
[----:B------:R-:W2:Y:S04]  /*1900*/  LDG.E.ENL2.256 R12, R8, desc[UR36][R42.64] ;  /* 0xfe0000242a08797e */ /* 0x000ea8000812190c */
[----:B------:R-:W3:Y:S01]  /*1910*/  LDG.E.ENL2.256 R20, R16, desc[UR36][R42.64+0x20] ;  /* 0xfe0001242a10797e */ /* 0x000ee20008121914 */
[----:B-1----:R-:W-:Y:S01]  /*1920*/  VIADD R33, R33, UR4 ;  /* 0x0000000421217c36 */ /* 0x002fe20008000000 */
[----:B--2---:R-:W1:-:S15]  /*1930*/  DMUL R44, R10, R26 ;  /* 0x0000001a0a2c7228 */ /* 0x004e5e0000000000 */
[----:B------:R-:W-:-:S15]  /*1940*/  NOP ;  /* 0x0000000000007918 */ /* 0x000fde0000000000 */
[----:B------:R-:W-:-:S15]  /*1950*/  NOP ;  /* 0x0000000000007918 */ /* 0x000fde0000000000 */
[----:B------:R-:W-:-:S15]  /*1960*/  NOP ;  /* 0x0000000000007918 */ /* 0x000fde0000000000 */
[----:B------:R-:W-:-:S04]  /*1970*/  NOP ;  /* 0x0000000000007918 */ /* 0x000fc80000000000 */
[----:B------:R-:W-:-:S15]  /*1980*/  DMUL R46, R10, R40 ;  /* 0x000000280a2e7228 */ /* 0x000fde0000000000 */
[----:B------:R-:W-:-:S15]  /*1990*/  NOP ;  /* 0x0000000000007918 */ /* 0x000fde0000000000 */
[----:B------:R-:W-:-:S15]  /*19a0*/  NOP ;  /* 0x0000000000007918 */ /* 0x000fde0000000000 */
[----:B------:R-:W-:-:S15]  /*19b0*/  NOP ;  /* 0x0000000000007918 */ /* 0x000fde0000000000 */
[----:B------:R-:W-:-:S04]  /*19c0*/  NOP ;  /* 0x0000000000007918 */ /* 0x000fc80000000000 */
[----:B-1----:R-:W1:Y:S02]  /*19d0*/  DFMA R10, R8, R40, -R44 ;  /* 0x00000028080a722b */ /* 0x002e64000000082c */
[----:B-1----:R-:W-:Y:S01]  /*19e0*/  MOV R40, R10 ;  /* 0x0000000a00287202 */ /* 0x002fe20000000f00 */
[----:B------:R-:W-:-:S15]  /*19f0*/  IMAD.MOV.U32 R41, RZ, RZ, R11 ;  /* 0x000000ffff297224 */ /* 0x000fde00078e000b */
[----:B------:R-:W-:-:S15]  /*1a00*/  NOP ;  /* 0x0000000000007918 */ /* 0x000fde0000000000 */
[----:B------:R-:W-:-:S15]  /*1a10*/  NOP ;  /* 0x0000000000007918 */ /* 0x000fde0000000000 */
[----:B------:R-:W-:-:S15]  /*1a20*/  NOP ;  /* 0x0000000000007918 */ /* 0x000fde0000000000 */
[----:B------:R-:W-:-:S01]  /*1a30*/  NOP ;  /* 0x0000000000007918 */ /* 0x000fc20000000000 */
[----:B------:R-:W-:-:S15]  /*1a40*/  DFMA R26, R8, R26, R46 ;  /* 0x0000001a081a722b */ /* 0x000fde000000002e */
        /* <DEDUP_REMOVED lines=19> */
[----:B--2---:R-:W-:-:S15]  /*1b80*/  DFMA R28, R12, R28, R14 ;  /* 0x0000001c0c1c722b */ /* 0x004fde000000000e */
        /* <DEDUP_REMOVED lines=24> */
[----:B-1----:R1:W2:Y:S02]  /*1d10*/  DFMA R22, R20, R34, -R8 ;  /* 0x000000221416722b */ /* 0x0022a40000000808 */
[----:B-1----:R-:W-:Y:S01]  /*1d20*/  LEA R9, R33, 0x3, 0x2 ;  /* 0x0000000321097811 */ /* 0x002fe200078e10ff */
[----:B--2---:R-:W-:Y:S01]  /*1d30*/  IMAD.MOV.U32 R35, RZ, RZ, R23 ;  /* 0x000000ffff237224 */ /* 0x004fe200078e0017 */
[----:B------:R-:W-:Y:S02]  /*1d40*/  MOV R34, R22 ;  /* 0x0000001600227202 */ /* 0x000fe40000000f00 */
[----:B------:R-:W-:-:S15]  /*1d50*/  ISETP.GE.U32.AND P0, PT, R9, R32, PT ;  /* 0x000000200900720c */ /* 0x000fde0003f06070 */
[----:B------:R-:W-:-:S15]  /*1d60*/  NOP ;  /* 0x0000000000007918 */ /* 0x000fde0000000000 */
[----:B------:R-:W-:-:S15]  /*1d70*/  NOP ;  /* 0x0000000000007918 */ /* 0x000fde0000000000 */
[----:B------:R-:W-:-:S13]  /*1d80*/  NOP ;  /* 0x0000000000007918 */ /* 0x000fda0000000000 */
[----:B------:R1:W2:Y:S02]  /*1d90*/  DMUL R18, R18, R36 ;  /* 0x0000002412127228 */ /* 0x0002a40000000000 */
[----:B-1----:R-:W-:Y:S01]  /*1da0*/  MOV R36, R14 ;  /* 0x0000000e00247202 */ /* 0x002fe20000000f00 */
[----:B------:R-:W-:-:S15]  /*1db0*/  IMAD.MOV.U32 R37, RZ, RZ, R15 ;  /* 0x000000ffff257224 */ /* 0x000fde00078e000f */
[----:B------:R-:W-:-:S15]  /*1dc0*/  NOP ;  /* 0x0000000000007918 */ /* 0x000fde0000000000 */
[----:B------:R-:W-:-:S15]  /*1dd0*/  NOP ;  /* 0x0000000000007918 */ /* 0x000fde0000000000 */
[----:B------:R-:W-:-:S15]  /*1de0*/  NOP ;  /* 0x0000000000007918 */ /* 0x000fde0000000000 */
[----:B------:R-:W-:-:S01]  /*1df0*/  NOP ;  /* 0x0000000000007918 */ /* 0x000fc20000000000 */
[----:B--2---:R1:W3:-:S15]  /*1e00*/  DFMA R30, R16, R30, R18 ;  /* 0x0000001e101e722b */ /* 0x0042de0000000012 */
[----:B------:R-:W-:-:S15]  /*1e10*/  NOP ;  /* 0x0000000000007918 */ /* 0x000fde0000000000 */
[----:B------:R-:W-:-:S15]  /*1e20*/  NOP ;  /* 0x0000000000007918 */ /* 0x000fde0000000000 */
[----:B------:R-:W-:-:S15]  /*1e30*/  NOP ;  /* 0x0000000000007918 */ /* 0x000fde0000000000 */
[----:B------:R-:W-:-:S04]  /*1e40*/  NOP ;  /* 0x0000000000007918 */ /* 0x000fc80000000000 */
[----:B------:R1:W4:Y:S02]  /*1e50*/  DFMA R6, R20, R6, R12 ;  /* 0x000000061406722b */ /* 0x000324000000000c */
[----:B-1-34-:R-:W-:Y:S05]  /*1e60*/  @!P0 BRA `(.L_x_2662) ;  /* 0xfffffff8009c8947 */ /* 0x01afea000383ffff */
[----:B------:R-:W-:Y:S05]  /*1e70*/  BSYNC.RECONVERGENT B2 ;  /* 0x0000000000027941 */ /* 0x000fea0003800200 */
.L_x_2661:
[----:B------:R-:W-:Y:S01]  /*1e80*/  MOV R12, R10 ;  /* 0x0000000a000c7202 */ /* 0x000fe20000000f00 */
[----:B------:R-:W-:Y:S01]  /*1e90*/  IMAD.MOV.U32 R13, RZ, RZ, R11 ;  /* 0x000000ffff0d7224 */ /* 0x000fe200078e000b */
[----:B------:R-:W-:Y:S01]  /*1ea0*/  MOV R16, R38 ;  /* 0x0000002600107202 */ /* 0x000fe20000000f00 */
[----:B------:R-:W-:-:S07]  /*1eb0*/  IMAD.MOV.U32 R17, RZ, RZ, R39 ;  /* 0x000000ffff117224 */ /* 0x000fce00078e0027 */
.L_x_2660:
[----:B------:R-:W-:Y:S05]  /*1ec0*/  BSYNC.RECONVERGENT B1 ;  /* 0x0000000000017941 */ /* 0x000fea0003800200 */
.L_x_2659:
        /* <DEDUP_REMOVED lines=12> */
[----:B------:R-:W2:Y:S02]  /*1f90*/  LDG.E.128 R8, desc[UR36][R8.64] ;  /* 0x0000002408087981 */ /* 0x000ea4000c1e1d00 */
[----:B--2---:R-:W1:-:S15]  /*1fa0*/  DMUL R4, R26, R10 ;  /* 0x0000000a1a047228 */ /* 0x004e5e0000000000 */
        /* <DEDUP_REMOVED lines=9> */
[----:B-1----:R-:W1:-:S15]  /*2040*/  DFMA R4, R12, R8, -R4 ;  /* 0x000000080c04722b */ /* 0x002e5e0000000804 */
[----:B------:R-:W-:-:S15]  /*2050*/  NOP ;  /* 0x0000000000007918 */ /* 0x000fde0000000000 */
[----:B------:R-:W-:-:S15]  /*2060*/  NOP ;  /* 0x0000000000007918 */ /* 0x000fde0000000000 */
[----:B------:R-:W-:-:S15]  /*2070*/  NOP ;  /* 0x0000000000007918 */ /* 0x000fde0000000000 */
[----:B------:R-:W-:-:S04]  /*2080*/  NOP ;  /* 0x0000000000007918 */ /* 0x000fc80000000000 */
[----:B--2---:R1:W3:Y:S02]  /*2090*/  DFMA R26, R12, R10, R26 ;  /* 0x0000000a0c1a722b */ /* 0x0042e4000000001a */
[----:B-1----:R-:W-:Y:S01]  /*20a0*/  IMAD.MOV.U32 R12, RZ, RZ, R4 ;  /* 0x000000ffff0c7224 */ /* 0x002fe200078e0004 */
[----:B---3--:R-:W-:-:S07]  /*20b0*/  MOV R13, R5 ;  /* 0x00000005000d7202 */ /* 0x008fce0000000f00 */
.L_x_2664:
[----:B------:R-:W-:Y:S05]  /*20c0*/  BSYNC.RECONVERGENT B1 ;  /* 0x0000000000017941 */ /* 0x000fea0003800200 */
.L_x_2663:
[----:B--2---:R-:W-:-:S15]  /*20d0*/  DMUL R4, R28, R26 ;  /* 0x0000001a1c047228 */ /* 0x004fde0000000000 */
        /* <DEDUP_REMOVED lines=9> */
[----:B-1----:R-:W1:-:S15]  /*2170*/  DFMA R28, R16, R26, R28 ;  /* 0x0000001a101c722b */ /* 0x002e5e000000001c */
[----:B------:R-:W-:-:S15]  /*2180*/  NOP ;  /* 0x0000000000007918 */ /* 0x000fde0000000000 */
[----:B------:R-:W-:-:S15]  /*2190*/  NOP ;  /* 0x0000000000007918 */ /* 0x000fde0000000000 */
[----:B------:R-:W-:-:S15]  /*21a0*/  NOP ;  /* 0x0000000000007918 */ /* 0x000fde0000000000 */
[----:B------:R-:W-:-:S04]  /*21b0*/  NOP ;  /* 0x0000000000007918 */ /* 0x000fc80000000000 */
[----:B------:R-:W2:-:S15]  /*21c0*/  DFMA R4, R16, R12, -R4 ;  /* 0x0000000c1004722b */ /* 0x000e9e0000000804 */
[----:B------:R-:W-:-:S15]  /*21d0*/  NOP ;  /* 0x0000000000007918 */ /* 0x000fde0000000000 */
[----:B------:R-:W-:-:S15]  /*21e0*/  NOP ;  /* 0x0000000000007918 */ /* 0x000fde0000000000 */
[----:B------:R-:W-:-:S15]  /*21f0*/  NOP ;  /* 0x0000000000007918 */ /* 0x000fde0000000000 */
[----:B------:R-:W-:-:S04]  /*2200*/  NOP ;  /* 0x0000000000007918 */ /* 0x000fc80000000000 */
[----:B-1----:R-:W-:-:S15]  /*2210*/  DMUL R8, R28, R30 ;  /* 0x0000001e1c087228 */ /* 0x002fde0000000000 */
        /* <DEDUP_REMOVED lines=19> */
[----:B-1----:R-:W1:-:S15]  /*2350*/  DMUL R16, R30, R6 ;  /* 0x000000061e107228 */ /* 0x002e5e0000000000 */
[----:B------:R-:W-:-:S15]  /*2360*/  NOP ;  /* 0x0000000000007918 */ /* 0x000fde0000000000 */
[----:B------:R-:W-:-:S15]  /*2370*/  NOP ;  /* 0x0000000000007918 */ /* 0x000fde0000000000 */
[----:B------:R-:W-:-:S15]  /*2380*/  NOP ;  /* 0x0000000000007918 */ /* 0x000fde0000000000 */
[----:B------:R-:W-:-:S04]  /*2390*/  NOP ;  /* 0x0000000000007918 */ /* 0x000fc80000000000 */
[----:B--2---:R-:W2:-:S15]  /*23a0*/  DMUL R6, R8, R6 ;  /* 0x0000000608067228 */ /* 0x004e9e0000000000 */
        /* <DEDUP_REMOVED lines=9> */
[----:B--2---:R4:W2:Y:S02]  /*2440*/  DFMA R22, R30, R22, R6 ;  /* 0x000000161e16722b */ /* 0x0048a40000000006 */
[----:B-12-4-:R-:W-:Y:S05]  /*2450*/  BRA `(.L_x_2653) ;  /* 0x000000bc00607947 */ /* 0x016fea0003800000 */
.L_x_2654:
        /* <DEDUP_REMOVED lines=8> */
[----:B------:R-:W-:Y:S02]  /*24e0*/  CS2R R14, SRZ ;  /* 0x00000000000e7805 */ /* 0x000fe4000001ff00 */
[----:B------:R-:W-:Y:S02]  /*24f0*/  CS2R R12, SRZ ;  /* 0x00000000000c7805 */ /* 0x000fe4000001ff00 */
[----:B------:R-:W-:Y:S02]  /*2500*/  CS2R R22, SRZ ;  /* 0x0000000000167805 */ /* 0x000fe4000001ff00 */
[----:B------:R-:W-:Y:S02]  /*2510*/  CS2R R20, SRZ ;  /* 0x0000000000147805 */ /* 0x000fe4000001ff00 */
[----:B------:R-:W-:-:S02]  /*2520*/  CS2R R18, SRZ ;  /* 0x0000000000127805 */ /* 0x000fc4000001ff00 */
[----:B------:R-:W-:Y:S01]  /*2530*/  CS2R R16, SRZ ;  /* 0x0000000000107805 */ /* 0x000fe2000001ff00 */
[----:B------:R-:W2:Y:S01]  /*2540*/  LDC.64 R32, c[0x0][0x390] ;  /* 0x0000e400ff207b82 */ /* 0x000ea20000000a00 */
[----:B------:R-:W-:Y:S02]  /*2550*/  CS2R R10, SRZ ;  /* 0x00000000000a7805 */ /* 0x000fe4000001ff00 */
[----:B------:R-:W-:-:S05]  /*2560*/  CS2R R8, SRZ ;  /* 0x0000000000087805 */ /* 0x000fca000001ff00 */
[----:B------:R-:W3:Y:S01]  /*2570*/  LDC.64 R26, c[0x0][0x398] ;  /* 0x0000e600ff1a7b82 */ /* 0x000ee20000000a00 */
[----:B-1----:R-:W-:-:S05]  /*2580*/  IMAD R7, R40, 0x3, R41 ;  /* 0x0000000328077824 */ /* 0x002fca00078e0229 */
[----:B------:R-:W-:Y:S01]  /*2590*/  ISETP.GE.U32.AND P0, PT, R7, R24, PT ;  /* 0x000000180700720c */ /* 0x000fe20003f06070 */
[--C-:B--2---:R-:W-:Y:S01]  /*25a0*/  IMAD.MOV.U32 R38, RZ, RZ, R32.reuse ;  /* 0x000000ffff267224 */ /* 0x104fe200078e0020 */
[-C--:B------:R-:W-:Y:S01]  /*25b0*/  MOV R39, R33.reuse ;  /* 0x0000002100277202 */ /* 0x080fe20000000f00 */
[--C-:B------:R-:W-:Y:S01]  /*25c0*/  IMAD.MOV.U32 R36, RZ, RZ, R32.reuse ;  /* 0x000000ffff247224 */ /* 0x100fe200078e0020 */
[-C--:B------:R-:W-:Y:S01]  /*25d0*/  MOV R37, R33.reuse ;  /* 0x0000002100257202 */ /* 0x080fe20000000f00 */
[----:B------:R-:W-:Y:S01]  /*25e0*/  IMAD.MOV.U32 R34, RZ, RZ, R32 ;  /* 0x000000ffff227224 */ /* 0x000fe200078e0020 */
[----:B------:R-:W-:Y:S01]  /*25f0*/  MOV R35, R33 ;  /* 0x0000002100237202 */ /* 0x000fe20000000f00 */
[--C-:B---3--:R-:W-:Y:S01]  /*2600*/  IMAD.MOV.U32 R6, RZ, RZ, R26.reuse ;  /* 0x000000ffff067224 */ /* 0x108fe200078e001a */
        /* <DEDUP_REMOVED lines=9> */
[----:B------:R-:W-:Y:S01]  /*26a0*/  IMAD.MOV.U32 R30, RZ, RZ, R26 ;  /* 0x000000ffff1e7224 */ /* 0x000fe200078e001a */
[----:B------:R-:W-:Y:S01]  /*26b0*/  MOV R31, R27 ;  /* 0x0000001b001f7202 */ /* 0x000fe20000000f00 */
        /* <DEDUP_REMOVED lines=8> */
.L_x_2668:
[----:B------:R-:W-:-:S04]  /*2740*/  IMAD.WIDE.U32 R8, R41, 0x10, R4 ;  /* 0x0000001029087825 */ /* 0x000fc800078e0004 */
[----:B------:R-:W-:Y:S02]  /*2750*/  IMAD.IADD R17, R41, 0x1, R40 ;  /* 0x0000000129117824 */ /* 0x000fe400078e0228 */
[----:B------:R-:W2:Y:S03]  /*2760*/  LDG.E.128 R8, desc[UR36][R8.64] ;  /* 0x0000002408087981 */ /* 0x000ea6000c1e1d00 */
[C---:B------:R-:W-:Y:S01]  /*2770*/  IADD3 R21, PT, PT, R17.reuse, R40, RZ ;  /* 0x0000002811157210 */ /* 0x040fe20007ffe0ff */
[----:B------:R-:W-:-:S04]  /*2780*/  IMAD.WIDE.U32 R16, R17, 0x10, R4 ;  /* 0x0000001011107825 */ /* 0x000fc800078e0004 */
[C---:B------:R-:W-:Y:S02]  /*2790*/  IMAD.IADD R41, R21.reuse, 0x1, R40 ;  /* 0x0000000115297824 */ /* 0x040fe400078e0228 */
[--C-:B------:R-:W-:Y:S01]  /*27a0*/  IMAD.WIDE.U32 R20, R21, 0x10, R4.reuse ;  /* 0x0000001015147825 */ /* 0x100fe200078e0004 */
[----:B------:R-:W3:Y:S03]  /*27b0*/  LDG.E.128 R16, desc[UR36][R16.64] ;  /* 0x0000002410107981 */ /* 0x000ee6000c1e1d00 */
[C---:B------:R-:W-:Y:S02]  /*27c0*/  IMAD.WIDE.U32 R12, R41.reuse, 0x10, R4 ;  /* 0x00000010290c7825 */ /* 0x040fe400078e0004 */
[----:B------:R-:W4:Y:S04]  /*27d0*/  LDG.E.128 R20, desc[UR36][R20.64] ;  /* 0x0000002414147981 */ /* 0x000f28000c1e1d00 */
[----:B------:R-:W5:Y:S01]  /*27e0*/  LDG.E.128 R12, desc[UR36][R12.64] ;  /* 0x000000240c0c7981 */ /* 0x000f62000c1e1d00 */
[----:B------:R-:W-:Y:S01]  /*27f0*/  IADD3 R41, PT, PT, R41, R40, RZ ;  /* 0x0000002829297210 */ /* 0x000fe20007ffe0ff */
[----:B--2---:R-:W1:-:S15]  /*2800*/  DMUL R32, R10, R30 ;  /* 0x0000001e0a207228 */ /* 0x004e5e0000000000 */
        /* <DEDUP_REMOVED lines=9> */
[----:B------:R2:W0:Y:S02]  /*28a0*/  DMUL R34, R10, R42 ;  /* 0x0000002a0a227228 */ /* 0x0004240000000000 */
[----:B--2---:R-:W-:-:S05]  /*28b0*/  IMAD R43, R40, 0x3, R41 ;  /* 0x00000003282b7824 */ /* 0x004fca00078e0229 */
[----:B------:R-:W-:Y:S01]  /*28c0*/  ISETP.GE.U32.AND P0, PT, R43, R24, PT ;  /* 0x000000182b00720c */ /* 0x000fe20003f06070 */
[----:B-1----:R-:W-:Y:S01]  /*28d0*/  IMAD.MOV.U32 R42, RZ, RZ, R32 ;  /* 0x000000ffff2a7224 */ /* 0x002fe200078e0020 */
[----:B------:R-:W-:-:S15]  /*28e0*/  MOV R43, R33 ;  /* 0x00000021002b7202 */ /* 0x000fde0000000f00 */
[----:B------:R-:W-:-:S15]  /*28f0*/  NOP ;  /* 0x0000000000007918 */ /* 0x000fde0000000000 */
[----:B------:R-:W-:-:S15]  /*2900*/  NOP ;  /* 0x0000000000007918 */ /* 0x000fde0000000000 */
[----:B------:R-:W-:-:S10]  /*2910*/  NOP ;  /* 0x0000000000007918 */ /* 0x000fd40000000000 */
[----:B0-----:R-:W-:-:S15]  /*2920*/  DFMA R30, R8, R30, R34 ;  /* 0x0000001e081e722b */ /* 0x001fde0000000022 */
        /* <DEDUP_REMOVED lines=14> */
[----:B0-----:R-:W-:-:S15]  /*2a10*/  DFMA R28, R16, R28, R36 ;  /* 0x0000001c101c722b */ /* 0x001fde0000000024 */
[----:B------:R-:W-:-:S15]  /*2a20*/  NOP ;  /* 0x0000000000007918 */ /* 0x000fde0000000000 */
[----:B------:R-:W-:-:S15]  /*2a30*/  NOP ;  /* 0x0000000000007918 */ /* 0x000fde0000000000 */
[----:B------:R-:W-:-:S15]  /*2a40*/  NOP ;  /* 0x0000000000007918 */ /* 0x000fde0000000000 */
[----:B------:R-:W-:-:S04]  /*2a50*/  NOP ;  /* 0x0000000000007918 */ /* 0x000fc80000000000 */
[----:B----4-:R-:W-:-:S15]  /*2a60*/  DMUL R36, R22, R26 ;  /* 0x0000001a16247228 */ /* 0x010fde0000000000 */
        /* <DEDUP_REMOVED lines=14> */
[----:B-----5:R-:W-:-:S15]  /*2b50*/  DMUL R38, R14, R6 ;  /* 0x000000060e267228 */ /* 0x020fde0000000000 */
        /* <DEDUP_REMOVED lines=9> */
[----:B------:R-:W0:Y:S02]  /*2bf0*/  DFMA R34, R16, R48, -R34 ;  /* 0x000000301022722b */ /* 0x000e240000000822 */
[----:B0-----:R-:W-:Y:S01]  /*2c00*/  IMAD.MOV.U32 R48, RZ, RZ, R34 ;  /* 0x000000ffff307224 */ /* 0x001fe200078e0022 */
[----:B------:R-:W-:-:S15]  /*2c10*/  MOV R49, R35 ;  /* 0x0000002300317202 */ /* 0x000fde0000000f00 */
[----:B------:R-:W-:-:S15]  /*2c20*/  NOP ;  /* 0x0000000000007918 */ /* 0x000fde0000000000 */
[----:B------:R-:W-:-:S15]  /*2c30*/  NOP ;  /* 0x0000000000007918 */ /* 0x000fde0000000000 */
[----:B------:R-:W-:-:S15]  /*2c40*/  NOP ;  /* 0x0000000000007918 */ /* 0x000fde0000000000 */
[----:B------:R-:W-:-:S01]  /*2c50*/  NOP ;  /* 0x0000000000007918 */ /* 0x000fc20000000000 */
        /* <DEDUP_REMOVED lines=14> */
[----:B------:R1:W2:Y:S02]  /*2d40*/  DFMA R6, R12, R6, R50 ;  /* 0x000000060c06722b */ /* 0x0002a40000000032 */
[----:B-12---:R-:W-:Y:S05]  /*2d50*/  @!P0 BRA `(.L_x_2668) ;  /* 0xfffffff800788947 */ /* 0x006fea000383ffff */
[----:B------:R-:W-:Y:S05]  /*2d60*/  BSYNC.RECONVERGENT B2 ;  /* 0x0000000000027941 */ /* 0x000fea0003800200 */
.L_x_2667:
[----:B------:R-:W-:Y:S05]  /*2d70*/  BSYNC.RECONVERGENT B1 ;  /* 0x0000000000017941 */ /* 0x000fea0003800200 */
.L_x_2666:
[----:B------:R-:W-:Y:S01]  /*2d80*/  ISETP.GE.U32.AND P0, PT, R41, R24, PT ;  /* 0x000000182900720c */ /* 0x000fe20003f06070 */
[----:B------:R-:W-:-:S12]  /*2d90*/  BSSY.RECONVERGENT B1, `(.L_x_2669) ;  /* 0x0000012000017945 */ /* 0x000fd80003800200 */
[----:B------:R-:W-:Y:S05]  /*2da0*/  @P0 BRA `(.L_x_2670) ;  /* 0x0000000000400947 */ /* 0x000fea0003800000 */
[----:B------:R-:W-:-:S06]  /*2db0*/  IMAD.WIDE.U32 R8, R41, 0x10, R4 ;  /* 0x0000001029087825 */ /* 0x000fcc00078e0004 */
[----:B------:R-:W5:Y:S01]  /*2dc0*/  LDG.E.128 R8, desc[UR36][R8.64] ;  /* 0x0000002408087981 */ /* 0x000f62000c1e1d00 */
[----:B------:R-:W-:-:S05]  /*2dd0*/  IMAD.IADD R43, R41, 0x1, R40 ;  /* 0x00000001292b7824 */ /* 0x000fca00078e0228 */
[----:B------:R-:W-:-:S13]  /*2de0*/  ISETP.GE.U32.AND P1, PT, R43, R24, PT ;  /* 0x000000182b00720c */ /* 0x000fda0003f26070 */
[----:B------:R-:W-:Y:S05]  /*2df0*/  @P1 BRA `(.L_x_2670) ;  /* 0x00000000002c1947 */ /* 0x000fea0003800000 */
[----:B------:R-:W-:-:S06]  /*2e00*/  IMAD.WIDE.U32 R16, R43, 0x10, R4 ;  /* 0x000000102b107825 */ /* 0x000fcc00078e0004 */
[----:B------:R-:W5:Y:S01]  /*2e10*/  LDG.E.128 R16, desc[UR36][R16.64] ;  /* 0x0000002410107981 */ /* 0x000f62000c1e1d00 */
[----:B------:R-:W-:-:S04]  /*2e20*/  IADD3 R43, PT, PT, R43, R40, RZ ;  /* 0x000000282b2b7210 */ /* 0x000fc80007ffe0ff */
[----:B------:R-:W-:-:S13]  /*2e30*/  ISETP.GE.U32.AND P1, PT, R43, R24, PT ;  /* 0x000000182b00720c */ /* 0x000fda0003f26070 */
[----:B------:R-:W-:Y:S05]  /*2e40*/  @P1 BRA `(.L_x_2670) ;  /* 0x0000000000181947 */ /* 0x000fea0003800000 */
[C---:B------:R-:W-:Y:S02]  /*2e50*/  IMAD.IADD R23, R43.reuse, 0x1, R40 ;  /* 0x000000012b177824 */ /* 0x040fe400078e0228 */
[----:B------:R-:W-:-:S03]  /*2e60*/  IMAD.WIDE.U32 R20, R43, 0x10, R4 ;  /* 0x000000102b147825 */ /* 0x000fc600078e0004 */
[----:B------:R-:W-:-:S13]  /*2e70*/  ISETP.GE.U32.AND P1, PT, R23, R24, PT ;  /* 0x000000181700720c */ /* 0x000fda0003f26070 */
[----:B------:R-:W-:Y:S02]  /*2e80*/  @!P1 IMAD.WIDE.U32 R4, R23, 0x10, R4 ;  /* 0x0000001017049825 */ /* 0x000fe400078e0004 */
[----:B------:R-:W5:Y:S04]  /*2e90*/  LDG.E.128 R20, desc[UR36][R20.64] ;  /* 0x0000002414147981 */ /* 0x000f68000c1e1d00 */
[----:B------:R1:W5:Y:S02]  /*2ea0*/  @!P1 LDG.E.128 R12, desc[UR36][R4.64] ;  /* 0x00000024040c9981 */ /* 0x000364000c1e1d00 */
.L_x_2670:
[----:B------:R-:W-:Y:S05]  /*2eb0*/  BSYNC.RECONVERGENT B1 ;  /* 0x0000000000017941 */ /* 0x000fea0003800200 */
.L_x_2669:
[----:B------:R-:W-:Y:S04]  /*2ec0*/  BSSY.RECONVERGENT B1, `(.L_x_2671) ;  /* 0x000004e000017945 */ /* 0x000fe80003800200 */
[----:B------:R-:W-:Y:S05]  /*2ed0*/  @P0 BRA `(.L_x_2672) ;  /* 0x0000000400300947 */ /* 0x000fea0003800000 */
[----:B------:R-:W-:Y:S01]  /*2ee0*/  IADD3 R41, PT, PT, R41, R40, RZ ;  /* 0x0000002829297210 */ /* 0x000fe20007ffe0ff */
[----:B-1---5:R-:W1:Y:S03]  /*2ef0*/  DMUL R4, R30, R10 ;  /* 0x0000000a1e047228 */ /* 0x022e660000000000 */
[----:B------:R-:W-:-:S15]  /*2f00*/  ISETP.GE.U32.AND P0, PT, R41, R24, PT ;  /* 0x000000182900720c */ /* 0x000fde0003f06070 */
[----:B------:R-:W-:-:S15]  /*2f10*/  NOP ;  /* 0x0000000000007918 */ /* 0x000fde0000000000 */
[----:B------:R-:W-:-:S15]  /*2f20*/  NOP ;  /* 0x0000000000007918 */ /* 0x000fde0000000000 */
[----:B------:R-:W-:-:S15]  /*2f30*/  NOP ;  /* 0x0000000000007918 */ /* 0x000fde0000000000 */
[----:B------:R-:W-:-:S01]  /*2f40*/  NOP ;  /* 0x0000000000007918 */ /* 0x000fc20000000000 */
[----:B------:R-:W2:-:S15]  /*2f50*/  DMUL R10, R32, R10 ;  /* 0x0000000a200a7228 */ /* 0x000e9e0000000000 */
[----:B------:R-:W-:-:S15]  /*2f60*/  NOP ;  /* 0x0000000000007918 */ /* 0x000fde0000000000 */
[----:B------:R-:W-:-:S15]  /*2f70*/  NOP ;  /* 0x0000000000007918 */ /* 0x000fde0000000000 */
[----:B------:R-:W-:-:S15]  /*2f80*/  NOP ;  /* 0x0000000000007918 */ /* 0x000fde0000000000 */
[----:B------:R-:W-:-:S04]  /*2f90*/  NOP ;  /* 0x0000000000007918 */ /* 0x000fc80000000000 */
[----:B-1----:R3:W4:-:S15]  /*2fa0*/  DFMA R32, R32, R8, -R4 ;  /* 0x000000082020722b */ /* 0x00271e0000000804 */
[----:B------:R-:W-:-:S15]  /*2fb0*/  NOP ;  /* 0x0000000000007918 */ /* 0x000fde0000000000 */
[----:B------:R-:W-:-:S15]  /*2fc0*/  NOP ;  /* 0x0000000000007918 */ /* 0x000fde0000000000 */
[----:B------:R-:W-:-:S15]  /*2fd0*/  NOP ;  /* 0x0000000000007918 */ /* 0x000fde0000000000 */
[----:B------:R-:W-:-:S04]  /*2fe0*/  NOP ;  /* 0x0000000000007918 */ /* 0x000fc80000000000 */
[----:B--2---:R3:W2:Y:S02]  /*2ff0*/  DFMA R30, R30, R8, R10 ;  /* 0x000000081e1e722b */ /* 0x0046a4000000000a */
[----:B--234-:R-:W-:Y:S05]  /*3000*/  @P0 BRA `(.L_x_2672) ;  /* 0x0000000000e40947 */ /* 0x01cfea0003800000 */
[----:B------:R-:W-:Y:S01]  /*3010*/  IMAD.IADD R9, R41, 0x1, R40 ;  /* 0x0000000129097824 */ /* 0x000fe200078e0228 */
[----:B------:R-:W1:Y:S04]  /*3020*/  DMUL R4, R28, R18 ;  /* 0x000000121c047228 */ /* 0x000e680000000000 */
[----:B------:R-:W-:-:S15]  /*3030*/  ISETP.GE.U32.AND P0, PT, R9, R24, PT ;  /* 0x000000180900720c */ /* 0x000fde0003f06070 */
[----:B------:R-:W-:-:S15]  /*3040*/  NOP ;  /* 0x0000000000007918 */ /* 0x000fde0000000000 */
[----:B------:R-:W-:-:S15]  /*3050*/  NOP ;  /* 0x0000000000007918 */ /* 0x000fde0000000000 */
[----:B------:R-:W-:-:S15]  /*3060*/  NOP ;  /* 0x0000000000007918 */ /* 0x000fde0000000000 */
        /* <DEDUP_REMOVED lines=22> */
[----:B-1----:R1:W-:Y:S02]  /*31d0*/  DFMA R36, R36, R20, -R4 ;  /* 0x000000142424722b */ /* 0x0023e40000000804 */
[----:B-1----:R-:W-:-:S04]  /*31e0*/  IADD3 R5, PT, PT, R9, R40, RZ ;  /* 0x0000002809057210 */ /* 0x002fc80007ffe0ff */
[----:B------:R-:W-:-:S15]  /*31f0*/  ISETP.GE.U32.AND P0, PT, R5, R24, PT ;  /* 0x000000180500720c */ /* 0x000fde0003f06070 */
[----:B------:R-:W-:-:S15]  /*3200*/  NOP ;  /* 0x0000000000007918 */ /* 0x000fde0000000000 */
[----:B------:R-:W-:-:S15]  /*3210*/  NOP ;  /* 0x0000000000007918 */ /* 0x000fde0000000000 */
[----:B------:R-:W-:-:S13]  /*3220*/  NOP ;  /* 0x0000000000007918 */ /* 0x000fda0000000000 */
[----:B------:R-:W1:-:S15]  /*3230*/  @!P0 DMUL R4, R6, R14 ;  /* 0x0000000e06048228 */ /* 0x000e5e0000000000 */
        /* <DEDUP_REMOVED lines=22> */
.L_x_2672:
[----:B------:R-:W-:Y:S05]  /*33a0*/  BSYNC.RECONVERGENT B1 ;  /* 0x0000000000017941 */ /* 0x000fea0003800200 */
.L_x_2671:
[----:B-1----:R-:W-:-:S15]  /*33b0*/  DMUL R4, R30, R28 ;  /* 0x0000001c1e047228 */ /* 0x002fde0000000000 */
        /* <DEDUP_REMOVED lines=14> */
[----:B------:R-:W4:-:S15]  /*34a0*/  DFMA R4, R32, R34, -R4 ;  /* 0x000000222004722b */ /* 0x000f1e0000000804 */
[----:B------:R-:W-:-:S15]  /*34b0*/  NOP ;  /* 0x0000000000007918 */ /* 0x000fde0000000000 */
[----:B------:R-:W-:-:S15]  /*34c0*/  NOP ;  /* 0x0000000000007918 */ /* 0x000fde0000000000 */
[----:B------:R-:W-:-:S15]  /*34d0*/  NOP ;  /* 0x0000000000007918 */ /* 0x000fde0000000000 */
[----:B------:R-:W-:-:S04]  /*34e0*/  NOP ;  /* 0x0000000000007918 */ /* 0x000fc80000000000 */
[----:B-1---5:R-:W-:-:S15]  /*34f0*/  DMUL R8, R28, R26 ;  /* 0x0000001a1c087228 */ /* 0x022fde0000000000 */
        /* <DEDUP_REMOVED lines=14> */
[----:B------:R-:W1:-:S15]  /*35e0*/  DFMA R8, R4, R36, -R8 ;  /* 0x000000240408722b */ /* 0x000e5e0000000808 */
[----:B------:R-:W-:-:S15]  /*35f0*/  NOP ;  /* 0x0000000000007918 */ /* 0x000fde0000000000 */
[----:B------:R-:W-:-:S15]  /*3600*/  NOP ;  /* 0x0000000000007918 */ /* 0x000fde0000000000 */
[----:B------:R-:W-:-:S15]  /*3610*/  NOP ;  /* 0x0000000000007918 */ /* 0x000fde0000000000 */
[----:B------:R-:W-:-:S04]  /*3620*/  NOP ;  /* 0x0000000000007918 */ /* 0x000fc80000000000 */
[----:B---3--:R-:W3:-:S15]  /*3630*/  DMUL R16, R26, R6 ;  /* 0x000000061a107228 */ /* 0x008ede0000000000 */
        /* <DEDUP_REMOVED lines=9> */
[----:B---3--:R4:W3:-:S15]  /*36d0*/  DFMA R16, R8, R38, -R16 ;  /* 0x000000260810722b */ /* 0x0088de0000000810 */
[----:B------:R-:W-:-:S15]  /*36e0*/  NOP ;  /* 0x0000000000007918 */ /* 0x000fde0000000000 */
[----:B------:R-:W-:-:S15]  /*36f0*/  NOP ;  /* 0x0000000000007918 */ /* 0x000fde0000000000 */
[----:B------:R-:W-:-:S15]  /*3700*/  NOP ;  /* 0x0000000000007918 */ /* 0x000fde0000000000 */
[----:B------:R-:W-:-:S04]  /*3710*/  NOP ;  /* 0x0000000000007918 */ /* 0x000fc80000000000 */
[----:B-1----:R4:W1:Y:S02]  /*3720*/  DFMA R22, R26, R38, R6 ;  /* 0x000000261a16722b */ /* 0x0028640000000006 */
[----:B-1-34-:R-:W-:Y:S05]  /*3730*/  BRA `(.L_x_2653) ;  /* 0x000000a800a87947 */ /* 0x01afea0003800000 */
.L_x_2665:
[----:B------:R-:W-:-:S13]  /*3740*/  ISETP.NE.AND P0, PT, R44, 0x1, PT ;  /* 0x000000012c00780c */ /* 0x000fda0003f05270 */
        /* <DEDUP_REMOVED lines=41> */
.L_x_2676:
[----:B------:R-:W-:Y:S02]  /*39e0*/  IMAD.IADD R11, R41, 0x1, R42 ;  /* 0x00000001290b7824 */ /* 0x000fe400078e022a */
[C---:B------:R-:W-:Y:S02]  /*39f0*/  IMAD R9, R40.reuse, R41, RZ ;  /* 0x0000002928097224 */ /* 0x040fe400078e02ff */
[----:B------:R-:W-:Y:S01]  /*3a00*/  IMAD R17, R40, R11, RZ ;  /* 0x0000000b28117224 */ /* 0x000fe200078e02ff */
[----:B------:R-:W-:Y:S01]  /*3a10*/  IADD3 R41, PT, PT, R11, R42, RZ ;  /* 0x0000002a0b297210 */ /* 0x000fe20007ffe0ff */
[----:B------:R-:W-:-:S04]  /*3a20*/  IMAD.WIDE.U32 R8, R9, 0x10, R4 ;  /* 0x0000001009087825 */ /* 0x000fc800078e0004 */
[----:B------:R-:W-:Y:S02]  /*3a30*/  IMAD R21, R40, R41, RZ ;  /* 0x0000002928157224 */ /* 0x000fe400078e02ff */
[----:B------:R-:W-:Y:S01]  /*3a40*/  IMAD.IADD R41, R41, 0x1, R42 ;  /* 0x0000000129297824 */ /* 0x000fe200078e022a */
[----:B------:R-:W2:Y:S01]  /*3a50*/  LDG.E.128 R8, desc[UR36][R8.64] ;  /* 0x0000002408087981 */ /* 0x000ea2000c1e1d00 */
[----:B------:R-:W-:-:S04]  /*3a60*/  IMAD.WIDE.U32 R16, R17, 0x10, R4 ;  /* 0x0000001011107825 */ /* 0x000fc800078e0004 */
[----:B------:R-:W-:Y:S02]  /*3a70*/  IMAD R13, R40, R41, RZ ;  /* 0x00000029280d7224 */ /* 0x000fe400078e02ff */
[--C-:B------:R-:W-:Y:S01]  /*3a80*/  IMAD.WIDE.U32 R20, R21, 0x10, R4.reuse ;  /* 0x0000001015147825 */ /* 0x100fe200078e0004 */
[----:B------:R-:W3:Y:S03]  /*3a90*/  LDG.E.128 R16, desc[UR36][R16.64] ;  /* 0x0000002410107981 */ /* 0x000ee6000c1e1d00 */
[----:B------:R-:W-:Y:S02]  /*3aa0*/  IMAD.WIDE.U32 R12, R13, 0x10, R4 ;  /* 0x000000100d0c7825 */ /* 0x000fe400078e0004 */
[----:B------:R-:W4:Y:S04]  /*3ab0*/  LDG.E.128 R20, desc[UR36][R20.64] ;  /* 0x0000002414147981 */ /* 0x000f28000c1e1d00 */
[----:B------:R-:W5:Y:S01]  /*3ac0*/  LDG.E.128 R12, desc[UR36][R12.64] ;  /* 0x000000240c0c7981 */ /* 0x000f62000c1e1d00 */
[----:B------:R-:W-:-:S05]  /*3ad0*/  IADD3 R41, PT, PT, R41, R42, RZ ;  /* 0x0000002a29297210 */ /* 0x000fca0007ffe0ff */
[----:B------:R-:W-:-:S05]  /*3ae0*/  IMAD R43, R42, 0x3, R41 ;  /* 0x000000032a2b7824 */ /* 0x000fca00078e0229 */
[----:B------:R-:W-:Y:S01]  /*3af0*/  ISETP.GE.U32.AND P0, PT, R43, R24, PT ;  /* 0x000000182b00720c */ /* 0x000fe20003f06070 */
        /* <DEDUP_REMOVED lines=10> */
[----:B-1----:R-:W-:-:S15]  /*3ba0*/  DFMA R30, R8, R30, R34 ;  /* 0x0000001e081e722b */ /* 0x002fde0000000022 */
        /* <DEDUP_REMOVED lines=44> */
[----:B------:R-:W1:Y:S02]  /*3e70*/  DFMA R32, R8, R44, -R32 ;  /* 0x0000002c0820722b */ /* 0x000e640000000820 */
[----:B-1----:R-:W-:Y:S01]  /*3e80*/  IMAD.MOV.U32 R44, RZ, RZ, R32 ;  /* 0x000000ffff2c7224 */ /* 0x002fe200078e0020 */
[----:B------:R-:W-:-:S15]  /*3e90*/  MOV R45, R33 ;  /* 0x00000021002d7202 */ /* 0x000fde0000000f00 */
[----:B------:R-:W-:-:S15]  /*3ea0*/  NOP ;  /* 0x0000000000007918 */ /* 0x000fde0000000000 */
[----:B------:R-:W-:-:S15]  /*3eb0*/  NOP ;  /* 0x0000000000007918 */ /* 0x000fde0000000000 */
[----:B------:R-:W-:-:S15]  /*3ec0*/  NOP ;  /* 0x0000000000007918 */ /* 0x000fde0000000000 */
[----:B------:R-:W-:-:S01]  /*3ed0*/  NOP ;  /* 0x0000000000007918 */ /* 0x000fc20000000000 */
        /* <DEDUP_REMOVED lines=24> */
.L_x_2675:
[----:B------:R-:W-:Y:S05]  /*4060*/  BSYNC.RECONVERGENT B1 ;  /* 0x0000000000017941 */ /* 0x000fea0003800200 */
.L_x_2674:
[----:B------:R-:W-:Y:S01]  /*4070*/  ISETP.GE.U32.AND P0, PT, R41, R24, PT ;  /* 0x000000182900720c */ /* 0x000fe20003f06070 */
[----:B------:R-:W-:-:S12]  /*4080*/  BSSY.RECONVERGENT B1, `(.L_x_2677) ;  /* 0x0000016000017945 */ /* 0x000fd80003800200 */
[----:B------:R-:W-:Y:S05]  /*4090*/  @P0 BRA `(.L_x_2678) ;  /* 0x0000000000500947 */ /* 0x000fea0003800000 */
[----:B------:R-:W-:-:S04]  /*40a0*/  IMAD R9, R40, R41, RZ ;  /* 0x0000002928097224 */ /* 0x000fc800078e02ff */
[----:B------:R-:W-:-:S06]  /*40b0*/  IMAD.WIDE.U32 R8, R9, 0x10, R4 ;  /* 0x0000001009087825 */ /* 0x000fcc00078e0004 */
[----:B------:R-:W5:Y:S01]  /*40c0*/  LDG.E.128 R8, desc[UR36][R8.64] ;  /* 0x0000002408087981 */ /* 0x000f62000c1e1d00 */
[----:B------:R-:W-:-:S05]  /*40d0*/  IMAD.IADD R43, R41, 0x1, R42 ;  /* 0x00000001292b7824 */ /* 0x000fca00078e022a */
[----:B------:R-:W-:-:S13]  /*40e0*/  ISETP.GE.U32.AND P1, PT, R43, R24, PT ;  /* 0x000000182b00720c */ /* 0x000fda0003f26070 */
[----:B------:R-:W-:Y:S05]  /*40f0*/  @P1 BRA `(.L_x_2678) ;  /* 0x0000000000381947 */ /* 0x000fea0003800000 */
[----:B------:R-:W-:-:S04]  /*4100*/  IMAD R17, R40, R43, RZ ;  /* 0x0000002b28117224 */ /* 0x000fc800078e02ff */
[----:B------:R-:W-:-:S06]  /*4110*/  IMAD.WIDE.U32 R16, R17, 0x10, R4 ;  /* 0x0000001011107825 */ /* 0x000fcc00078e0004 */
[----:B------:R-:W5:Y:S01]  /*4120*/  LDG.E.128 R16, desc[UR36][R16.64] ;  /* 0x0000002410107981 */ /* 0x000f62000c1e1d00 */
[----:B------:R-:W-:-:S04]  /*4130*/  IADD3 R43, PT, PT, R43, R42, RZ ;  /* 0x0000002a2b2b7210 */ /* 0x000fc80007ffe0ff */
[----:B------:R-:W-:-:S13]  /*4140*/  ISETP.GE.U32.AND P1, PT, R43, R24, PT ;  /* 0x000000182b00720c */ /* 0x000fda0003f26070 */
[----:B------:R-:W-:Y:S05]  /*4150*/  @P1 BRA `(.L_x_2678) ;  /* 0x0000000000201947 */ /* 0x000fea0003800000 */
[----:B------:R-:W-:Y:S02]  /*4160*/  IMAD.IADD R23, R43, 0x1, R42 ;  /* 0x000000012b177824 */ /* 0x000fe400078e022a */
[----:B------:R-:W-:-:S03]  /*4170*/  IMAD R21, R40, R43, RZ ;  /* 0x0000002b28157224 */ /* 0x000fc600078e02ff */
[----:B------:R-:W-:Y:S01]  /*4180*/  ISETP.GE.U32.AND P1, PT, R23, R24, PT ;  /* 0x000000181700720c */ /* 0x000fe20003f26070 */
[----:B------:R-:W-:-:S12]  /*4190*/  IMAD.WIDE.U32 R20, R21, 0x10, R4 ;  /* 0x0000001015147825 */ /* 0x000fd800078e0004 */
[----:B------:R-:W-:-:S04]  /*41a0*/  @!P1 IMAD R23, R40, R23, RZ ;  /* 0x0000001728179224 */ /* 0x000fc800078e02ff */
[----:B------:R-:W-:Y:S02]  /*41b0*/  @!P1 IMAD.WIDE.U32 R4, R23, 0x10, R4 ;  /* 0x0000001017049825 */ /* 0x000fe400078e0004 */
[----:B------:R-:W5:Y:S04]  /*41c0*/  LDG.E.128 R20, desc[UR36][R20.64] ;  /* 0x0000002414147981 */ /* 0x000f68000c1e1d00 */
[----:B------:R1:W5:Y:S02]  /*41d0*/  @!P1 LDG.E.128 R12, desc[UR36][R4.64] ;  /* 0x00000024040c9981 */ /* 0x000364000c1e1d00 */
.L_x_2678:
[----:B------:R-:W-:Y:S05]  /*41e0*/  BSYNC.RECONVERGENT B1 ;  /* 0x0000000000017941 */ /* 0x000fea0003800200 */
.L_x_2677:
        /* <DEDUP_REMOVED lines=78> */
.L_x_2680:
[----:B------:R-:W-:Y:S05]  /*46d0*/  BSYNC.RECONVERGENT B1 ;  /* 0x0000000000017941 */ /* 0x000fea0003800200 */
.L_x_2679:
        /* <DEDUP_REMOVED lines=57> */
.L_x_2673:
[----:B------:R-:W1:Y:S01]  /*4a70*/  LDCU UR4, c[0x0][0x3ac] ;  /* 0x00007580ff0477ac */ /* 0x000e620008000800 */
[----:B------:R-:W2:Y:S01]  /*4a80*/  LDC.64 R38, c[0x0][0x390] ;  /* 0x0000e400ff267b82 */ /* 0x000ea20000000a00 */
[----:B------:R-:W-:Y:S01]  /*4a90*/  BSSY.RECONVERGENT B1, `(.L_x_2681) ;  /* 0x0000475000017945 */ /* 0x000fe20003800200 */
[----:B------:R-:W-:Y:S02]  /*4aa0*/  MOV R40, R41 ;  /* 0x0000002900287202 */ /* 0x000fe40000000f00 */
[----:B------:R-:W-:Y:S02]  /*4ab0*/  CS2R R14, SRZ ;  /* 0x00000000000e7805 */ /* 0x000fe4000001ff00 */
[----:B------:R-:W-:Y:S02]  /*4ac0*/  CS2R R12, SRZ ;  /* 0x00000000000c7805 */ /* 0x000fe4000001ff00 */
[----:B------:R-:W-:Y:S02]  /*4ad0*/  CS2R R18, SRZ ;  /* 0x0000000000127805 */ /* 0x000fe4000001ff00 */
[----:B------:R-:W-:-:S02]  /*4ae0*/  CS2R R16, SRZ ;  /* 0x0000000000107805 */ /* 0x000fc4000001ff00 */
[----:B------:R-:W-:Y:S01]  /*4af0*/  CS2R R10, SRZ ;  /* 0x00000000000a7805 */ /* 0x000fe2000001ff00 */
[----:B------:R-:W3:Y:S01]  /*4b00*/  LDC.64 R26, c[0x0][0x398] ;  /* 0x0000e600ff1a7b82 */ /* 0x000ee20000000a00 */
[----:B------:R-:W-:Y:S02]  /*4b10*/  CS2R R8, SRZ ;  /* 0x0000000000087805 */ /* 0x000fe4000001ff00 */
[----:B------:R-:W-:Y:S01]  /*4b20*/  CS2R R6, SRZ ;  /* 0x0000000000067805 */ /* 0x000fe2000001ff00 */
[----:B-1----:R-:W-:-:S04]  /*4b30*/  IMAD.U32 R35, RZ, RZ, UR4 ;  /* 0x00000004ff237e24 */ /* 0x002fc8000f8e00ff */
[----:B------:R-:W-:Y:S02]  /*4b40*/  IMAD R5, R35, 0x3, R41 ;  /* 0x0000000323057824 */ /* 0x000fe400078e0229 */
[--C-:B--2---:R-:W-:Y:S01]  /*4b50*/  IMAD.MOV.U32 R20, RZ, RZ, R38.reuse ;  /* 0x000000ffff147224 */ /* 0x104fe200078e0026 */
[-C--:B------:R-:W-:Y:S01]  /*4b60*/  MOV R21, R39.reuse ;  /* 0x0000002700157202 */ /* 0x080fe20000000f00 */
[--C-:B------:R-:W-:Y:S01]  /*4b70*/  IMAD.MOV.U32 R36, RZ, RZ, R38.reuse ;  /* 0x000000ffff247224 */ /* 0x100fe200078e0026 */
[----:B------:R-:W-:Y:S02]  /*4b80*/  ISETP.GE.U32.AND P0, PT, R5, R24, PT ;  /* 0x000000180500720c */ /* 0x000fe40003f06070 */
[----:B------:R-:W-:Y:S02]  /*4b90*/  CS2R R4, SRZ ;  /* 0x0000000000047805 */ /* 0x000fe4000001ff00 */
[-C--:B------:R-:W-:Y:S01]  /*4ba0*/  MOV R37, R39.reuse ;  /* 0x0000002700257202 */ /* 0x080fe20000000f00 */
[----:B------:R-:W-:Y:S01]  /*4bb0*/  IMAD.MOV.U32 R22, RZ, RZ, R38 ;  /* 0x000000ffff167224 */ /* 0x000fe200078e0026 */
[----:B------:R-:W-:Y:S01]  /*4bc0*/  MOV R23, R39 ;  /* 0x0000002700177202 */ /* 0x000fe20000000f00 */
[--C-:B---3--:R-:W-:Y:S01]  /*4bd0*/  IMAD.MOV.U32 R28, RZ, RZ, R26.reuse ;  /* 0x000000ffff1c7224 */ /* 0x108fe200078e001a */
[-C--:B------:R-:W-:Y:S01]  /*4be0*/  MOV R29, R27.reuse ;  /* 0x0000001b001d7202 */ /* 0x080fe20000000f00 */
[----:B------:R-:W-:Y:S01]  /*4bf0*/  IMAD.MOV.U32 R30, RZ, RZ, R26 ;  /* 0x000000ffff1e7224 */ /* 0x000fe200078e001a */
[----:B------:R-:W-:Y:S01]  /*4c00*/  MOV R31, R27 ;  /* 0x0000001b001f7202 */ /* 0x000fe20000000f00 */
[----:B------:R-:W-:Y:S01]  /*4c10*/  IMAD.MOV.U32 R33, RZ, RZ, R27 ;  /* 0x000000ffff217224 */ /* 0x000fe200078e001b */
        /* <DEDUP_REMOVED lines=9> */
[----:B------:R-:W-:Y:S01]  /*4cb0*/  IMAD.MOV.U32 R32, RZ, RZ, R26 ;  /* 0x000000ffff207224 */ /* 0x000fe200078e001a */
[----:B------:R-:W-:Y:S01]  /*4cc0*/  MOV R30, R26 ;  /* 0x0000001a001e7202 */ /* 0x000fe20000000f00 */
[----:B------:R-:W-:Y:S01]  /*4cd0*/  IMAD.MOV.U32 R51, RZ, RZ, R39 ;  /* 0x000000ffff337224 */ /* 0x000fe200078e0027 */
[-C--:B------:R-:W-:Y:S01]  /*4ce0*/  MOV R31, R27.reuse ;  /* 0x0000001b001f7202 */ /* 0x080fe20000000f00 */
[----:B------:R-:W-:Y:S01]  /*4cf0*/  IMAD.MOV.U32 R52, RZ, RZ, R38 ;  /* 0x000000ffff347224 */ /* 0x000fe200078e0026 */
[----:B------:R-:W-:-:S02]  /*4d00*/  MOV R33, R27 ;  /* 0x0000001b00217202 */ /* 0x000fc40000000f00 */
[-C--:B------:R-:W-:Y:S02]  /*4d10*/  MOV R50, R38.reuse ;  /* 0x0000002600327202 */ /* 0x080fe40000000f00 */
[----:B------:R-:W-:Y:S02]  /*4d20*/  MOV R48, R38 ;  /* 0x0000002600307202 */ /* 0x000fe40000000f00 */
[-C--:B------:R-:W-:Y:S02]  /*4d30*/  MOV R49, R39.reuse ;  /* 0x0000002700317202 */ /* 0x080fe40000000f00 */
[----:B------:R-:W-:Y:S02]  /*4d40*/  MOV R53, R39 ;  /* 0x0000002700357202 */ /* 0x000fe40000000f00 */
[----:B-1----:R-:W-:-:S07]  /*4d50*/  IADD3 R41, PT, PT, R4, 0x1, RZ ;  /* 0x0000000104297810 */ /* 0x002fce0007ffe0ff */
.L_x_2689:
[----:B------:R-:W1:Y:S01]  /*4d60*/  LDCU UR4, c[0x0][0x3ac] ;  /* 0x00007580ff0477ac */ /* 0x000e620008000800 */
[--C-:B-----5:R-:W-:Y:S01]  /*4d70*/  @!P0 IMAD.MOV.U32 R12, RZ, RZ, R20.reuse ;  /* 0x000000ffff0c8224 */ /* 0x120fe200078e0014 */
[----:B------:R-:W-:Y:S01]  /*4d80*/  @!P0 MOV R13, R21 ;  /* 0x00000015000d8202 */ /* 0x000fe20000000f00 */
[--C-:B------:R-:W-:Y:S01]  /*4d90*/  @!P0 IMAD.MOV.U32 R15, RZ, RZ, R23.reuse ;  /* 0x000000ffff0f8224 */ /* 0x100fe200078e0017 */
[-C--:B------:R-:W-:Y:S01]  /*4da0*/  @!P0 MOV R14, R22.reuse ;  /* 0x00000016000e8202 */ /* 0x080fe20000000f00 */
[----:B------:R-:W-:Y:S01]  /*4db0*/  @!P0 IMAD.MOV.U32 R16, RZ, RZ, R20 ;  /* 0x000000ffff108224 */ /* 0x000fe200078e0014 */
[-C--:B------:R-:W-:Y:S01]  /*4dc0*/  @!P0 MOV R18, R22.reuse ;  /* 0x0000001600128202 */ /* 0x080fe20000000f00 */
[----:B------:R-:W-:Y:S01]  /*4dd0*/  @!P0 IMAD.MOV.U32 R11, RZ, RZ, R23 ;  /* 0x000000ffff0b8224 */ /* 0x000fe200078e0017 */
[----:B------:R-:W-:Y:S01]  /*4de0*/  @!P0 MOV R19, R23 ;  /* 0x0000001700138202 */ /* 0x000fe20000000f00 */
[----:B------:R-:W-:Y:S01]  /*4df0*/  @!P0 IMAD.MOV.U32 R6, RZ, RZ, R22 ;  /* 0x000000ffff068224 */ /* 0x000fe200078e0016 */
[----:B------:R-:W-:Y:S01]  /*4e00*/  @!P0 MOV R17, R21 ;  /* 0x0000001500118202 */ /* 0x000fe20000000f00 */
[----:B------:R-:W-:Y:S01]  /*4e10*/  @!P0 IMAD.MOV.U32 R5, RZ, RZ, R21 ;  /* 0x000000ffff058224 */ /* 0x000fe200078e0015 */
[----:B------:R-:W-:-:S02]  /*4e20*/  @!P0 MOV R10, R22 ;  /* 0x00000016000a8202 */ /* 0x000fc40000000f00 */
[-C--:B------:R-:W-:Y:S02]  /*4e30*/  @!P0 MOV R8, R20.reuse ;  /* 0x0000001400088202 */ /* 0x080fe40000000f00 */
[----:B------:R-:W-:Y:S02]  /*4e40*/  @!P0 MOV R9, R21 ;  /* 0x0000001500098202 */ /* 0x000fe40000000f00 */
[----:B------:R-:W-:Y:S02]  /*4e50*/  @!P0 MOV R7, R23 ;  /* 0x0000001700078202 */ /* 0x000fe40000000f00 */
[----:B------:R-:W-:Y:S01]  /*4e60*/  @!P0 MOV R4, R20 ;  /* 0x0000001400048202 */ /* 0x000fe20000000f00 */
[----:B01----:R-:W-:Y:S06]  /*4e70*/  @!P0 BRA `(.L_x_2684) ;  /* 0x0000003c00608947 */ /* 0x003fec0003800000 */
        /* <DEDUP_REMOVED lines=64> */
[----:B------:R-:W1:Y:S01]  /*5280*/  LDCU UR20, c[0x0][0x3f8] ;  /* 0x00007f00ff1477ac */ /* 0x000e620008000800 */
[----:B------:R-:W-:Y:S02]  /*5290*/  MOV R6, RZ ;  /* 0x000000ff00067202 */ /* 0x000fe40000000f00 */
[----:B------:R-:W-:-:S03]  /*52a0*/  ISETP.NE.AND P1, PT, R41, 0x2, PT ;  /* 0x000000022900780c */ /* 0x000fc60003f25270 */
[----:B0-----:R-:W-:-:S05]  /*52b0*/  IMAD.HI.U32 R5, R7, UR35, R6 ;  /* 0x0000002307057c27 */ /* 0x001fca000f8e0006 */
[----:B-1----:R-:W-:Y:S01]  /*52c0*/  SHF.R.U32.HI R8, RZ, UR20, R5 ;  /* 0x00000014ff087c19 */ /* 0x002fe20008011605 */
[----:B------:R-:W0:Y:S03]  /*52d0*/  LDCU UR20, c[0x0][0x514] ;  /* 0x0000a280ff1477ac */ /* 0x000e260008000800 */
[----:B------:R-:W-:-:S05]  /*52e0*/  IADD3 R5, PT, PT, -R8, RZ, RZ ;  /* 0x000000ff08057210 */ /* 0x000fca0007ffe1ff */
[----:B------:R-:W-:-:S04]  /*52f0*/  IMAD R5, R5, UR34, R7 ;  /* 0x0000002205057c24 */ /* 0x000fc8000f8e0207 */
[----:B0-----:R-:W-:Y:S01]  /*5300*/  IMAD R4, R5, UR20, R4 ;  /* 0x0000001405047c24 */ /* 0x001fe2000f8e0204 */
        /* <DEDUP_REMOVED lines=196> */
[----:B------:R-:W-:-:S13]  /*5f50*/  ISETP.NE.AND P1, PT, R41, 0x18, PT ;  /* 0x000000182900780c */ /* 0x000fda0003f25270 */
[----:B------:R-:W1:Y:S01]  /*5f60*/  @P1 LDC R11, c[0x0][0x504] ;  /* 0x00014100ff0b1b82 */ /* 0x000e620000000800 */
[----:B0-----:R-:W-:-:S05]  /*5f70*/  IMAD.HI.U32 R6, R9, UR55, R6 ;  /* 0x0000003709067c27 */ /* 0x001fca000f8e0006 */
[----:B------:R-:W-:Y:S02]  /*5f80*/  SHF.R.U32.HI R7, RZ, UR28, R6 ;  /* 0x0000001cff077c19 */ /* 0x000fe40008011606 */
[----:B------:R-:W0:Y:S01]  /*5f90*/  @P1 LDC R10, c[0x0][0x570] ;  /* 0x00015c00ff0a1b82 */ /* 0x000e220000000800 */
[----:B------:R-:W-:Y:S02]  /*5fa0*/  @P1 MOV R6, RZ ;  /* 0x000000ff00061202 */ /* 0x000fe40000000f00 */
[----:B------:R-:W-:-:S05]  /*5fb0*/  IADD3 R5, PT, PT, -R7, RZ, RZ ;  /* 0x000000ff07057210 */ /* 0x000fca0007ffe1ff */
[----:B------:R-:W-:Y:S02]  /*5fc0*/  IMAD R5, R5, UR54, R9 ;  /* 0x0000003605057c24 */ /* 0x000fe4000f8e0209 */
[----:B------:R-:W2:Y:S02]  /*5fd0*/  @P1 LDC.64 R8, c[0x0][0x508] ;  /* 0x00014200ff081b82 */ /* 0x000ea40000000a00 */
[----:B------:R-:W-:Y:S02]  /*5fe0*/  IMAD R4, R5, UR29, R4 ;  /* 0x0000001d05047c24 */ /* 0x000fe4000f8e0204 */
[----:B--2---:R-:W-:-:S05]  /*5ff0*/  @P1 IMAD.HI.U32 R6, R7, R8, R6 ;  /* 0x0000000807061227 */ /* 0x004fca00078e0006 */
[----:B------:R-:W-:-:S05]  /*6000*/  @P1 SHF.R.U32.HI R6, RZ, R9, R6 ;  /* 0x00000009ff061219 */ /* 0x000fca0000011606 */
[----:B------:R-:W-:-:S04]  /*6010*/  @P1 IMAD.MOV R6, RZ, RZ, -R6 ;  /* 0x000000ffff061224 */ /* 0x000fc800078e0a06 */
[----:B-1----:R-:W-:-:S04]  /*6020*/  @P1 IMAD R7, R6, R11, R7 ;  /* 0x0000000b06071224 */ /* 0x002fc800078e0207 */
[----:B0-----:R-:W-:-:S07]  /*6030*/  @P1 IMAD R4, R7, R10, R4 ;  /* 0x0000000a07041224 */ /* 0x001fce00078e0204 */
.L_x_2685:
[----:B------:R-:W-:-:S04]  /*6040*/  LOP3.LUT R5, R4, 0xfffffff0, RZ, 0xc0, !PT ;  /* 0xfffffff004057812 */ /* 0x000fc800078ec0ff */
[----:B------:R-:W-:-:S04]  /*6050*/  IADD3 R4, P1, PT, R5, R42, RZ ;  /* 0x0000002a05047210 */ /* 0x000fc80007f3e0ff */
[----:B------:R-:W-:-:S06]  /*6060*/  IADD3.X R5, PT, PT, RZ, R43, RZ, P1, !PT ;  /* 0x0000002bff057210 */ /* 0x000fcc0000ffe4ff */
[----:B------:R-:W5:Y:S01]  /*6070*/  LDG.E.128 R4, desc[UR36][R4.64] ;  /* 0x0000002404047981 */ /* 0x000f62000c1e1d00 */
[----:B------:R-:W-:Y:S01]  /*6080*/  IADD3 R13, PT, PT, R40, UR4, RZ ;  /* 0x00000004280d7c10 */ /* 0x000fe2000fffe0ff */
[----:B------:R-:W-:-:S04]  /*6090*/  IMAD.MOV.U32 R12, RZ, RZ, RZ ;  /* 0x000000ffff0c7224 */ /* 0x000fc800078e00ff */
[----:B------:R-:W-:-:S05]  /*60a0*/  IMAD.HI.U32 R8, R13, UR22, R12 ;  /* 0x000000160d087c27 */ /* 0x000fca000f8e000c */
[----:B------:R-:W-:-:S04]  /*60b0*/  SHF.R.U32.HI R11, RZ, UR23, R8 ;  /* 0x00000017ff0b7c19 */ /* 0x000fc80008011608 */
[----:B------:R-:W-:-:S05]  /*60c0*/  IADD3 R9, PT, PT, -R11, RZ, RZ ;  /* 0x000000ff0b097210 */ /* 0x000fca0007ffe1ff */
[----:B------:R-:W-:-:S04]  /*60d0*/  IMAD R8, R9, UR21, R13 ;  /* 0x0000001509087c24 */ /* 0x000fc8000f8e020d */
[----:B------:R-:W-:Y:S01]  /*60e0*/  IMAD R8, R8, UR5, RZ ;  /* 0x0000000508087c24 */ /* 0x000fe2000f8e02ff */
[----:B------:R-:W-:Y:S06]  /*60f0*/  BRA.U !UP0, `(.L_x_2686) ;  /* 0x0000000d08707547 */ /* 0x000fec000b800000 */
[----:B------:R-:W1:Y:S01]  /*6100*/  LDCU UR20, c[0x0][0x3f8] ;  /* 0x00007f00ff1477ac */ /* 0x000e620008000800 */
[----:B------:R-:W-:Y:S01]  /*6110*/  HFMA2 R10, -RZ, RZ, 0, 0 ;  /* 0x00000000ff0a7431 */ /* 0x000fe200000001ff */
[----:B------:R-:W-:-:S04]  /*6120*/  ISETP.NE.AND P1, PT, R41, 0x2, PT ;  /* 0x000000022900780c */ /* 0x000fc80003f25270 */
[----:B0-----:R-:W-:-:S05]  /*6130*/  IMAD.HI.U32 R9, R11, UR35, R10 ;  /* 0x000000230b097c27 */ /* 0x001fca000f8e000a */
[----:B-1----:R-:W-:Y:S01]  /*6140*/  SHF.R.U32.HI R14, RZ, UR20, R9 ;  /* 0x00000014ff0e7c19 */ /* 0x002fe20008011609 */
[----:B------:R-:W0:Y:S04]  /*6150*/  LDCU UR20, c[0x0][0x514] ;  /* 0x0000a280ff1477ac */ /* 0x000e280008000800 */
[----:B------:R-:W-:-:S04]  /*6160*/  IMAD.MOV R9, RZ, RZ, -R14 ;  /* 0x000000ffff097224 */ /* 0x000fc800078e0a0e */
[----:B------:R-:W-:-:S04]  /*6170*/  IMAD R9, R9, UR34, R11 ;  /* 0x0000002209097c24 */ /* 0x000fc8000f8e020b */
[----:B0-----:R-:W-:Y:S01]  /*6180*/  IMAD R8, R9, UR20, R8 ;  /* 0x0000001409087c24 */ /* 0x001fe2000f8e0208 */
        /* <DEDUP_REMOVED lines=196> */
[----:B------:R-:W-:-:S13]  /*6dd0*/  ISETP.NE.AND P1, PT, R41, 0x18, PT ;  /* 0x000000182900780c */ /* 0x000fda0003f25270 */
[----:B------:R-:W1:Y:S01]  /*6de0*/  @P1 LDC R17, c[0x0][0x504] ;  /* 0x00014100ff111b82 */ /* 0x000e620000000800 */
[----:B0-----:R-:W-:-:S05]  /*6df0*/  IMAD.HI.U32 R10, R15, UR55, R10 ;  /* 0x000000370f0a7c27 */ /* 0x001fca000f8e000a */
[----:B------:R-:W-:Y:S02]  /*6e00*/  SHF.R.U32.HI R11, RZ, UR28, R10 ;  /* 0x0000001cff0b7c19 */ /* 0x000fe4000801160a */
[----:B------:R-:W0:Y:S01]  /*6e10*/  @P1 LDC R16, c[0x0][0x570] ;  /* 0x00015c00ff101b82 */ /* 0x000e220000000800 */
[----:B------:R-:W-:Y:S01]  /*6e20*/  @P1 IMAD.MOV.U32 R10, RZ, RZ, RZ ;  /* 0x000000ffff0a1224 */ /* 0x000fe200078e00ff */
[----:B------:R-:W-:-:S05]  /*6e30*/  IADD3 R9, PT, PT, -R11, RZ, RZ ;  /* 0x000000ff0b097210 */ /* 0x000fca0007ffe1ff */
[----:B------:R-:W-:Y:S02]  /*6e40*/  IMAD R9, R9, UR54, R15 ;  /* 0x0000003609097c24 */ /* 0x000fe4000f8e020f */
[----:B------:R-:W2:Y:S02]  /*6e50*/  @P1 LDC.64 R14, c[0x0][0x508] ;  /* 0x00014200ff0e1b82 */ /* 0x000ea40000000a00 */
[----:B------:R-:W-:Y:S02]  /*6e60*/  IMAD R8, R9, UR29, R8 ;  /* 0x0000001d09087c24 */ /* 0x000fe4000f8e0208 */
[----:B--2---:R-:W-:-:S05]  /*6e70*/  @P1 IMAD.HI.U32 R10, R11, R14, R10 ;  /* 0x0000000e0b0a1227 */ /* 0x004fca00078e000a */
[----:B------:R-:W-:-:S04]  /*6e80*/  @P1 SHF.R.U32.HI R10, RZ, R15, R10 ;  /* 0x0000000fff0a1219 */ /* 0x000fc8000001160a */
[----:B------:R-:W-:-:S05]  /*6e90*/  @P1 IADD3 R10, PT, PT, -R10, RZ, RZ ;  /* 0x000000ff0a0a1210 */ /* 0x000fca0007ffe1ff */
[----:B-1----:R-:W-:-:S04]  /*6ea0*/  @P1 IMAD R11, R17, R10, R11 ;  /* 0x0000000a110b1224 */ /* 0x002fc800078e020b */
[----:B0-----:R-:W-:-:S07]  /*6eb0*/  @P1 IMAD R8, R11, R16, R8 ;  /* 0x000000100b081224 */ /* 0x001fce00078e0208 */
.L_x_2686:
[----:B------:R-:W-:-:S04]  /*6ec0*/  LOP3.LUT R9, R8, 0xfffffff0, RZ, 0xc0, !PT ;  /* 0xfffffff008097812 */ /* 0x000fc800078ec0ff */
[----:B------:R-:W-:-:S04]  /*6ed0*/  IADD3 R8, P1, PT, R9, R42, RZ ;  /* 0x0000002a09087210 */ /* 0x000fc80007f3e0ff */
[----:B------:R-:W-:-:S06]  /*6ee0*/  IADD3.X R9, PT, PT, RZ, R43, RZ, P1, !PT ;  /* 0x0000002bff097210 */ /* 0x000fcc0000ffe4ff */
[----:B------:R-:W5:Y:S01]  /*6ef0*/  LDG.E.128 R8, desc[UR36][R8.64] ;  /* 0x0000002408087981 */ /* 0x000f62000c1e1d00 */
[----:B------:R-:W-:Y:S01]  /*6f00*/  MOV R12, RZ ;  /* 0x000000ff000c7202 */ /* 0x000fe20000000f00 */
[----:B------:R-:W-:-:S04]  /*6f10*/  VIADD R13, R13, UR4 ;  /* 0x000000040d0d7c36 */ /* 0x000fc80008000000 */
[----:B------:R-:W-:-:S05]  /*6f20*/  IMAD.HI.U32 R14, R13, UR22, R12 ;  /* 0x000000160d0e7c27 */ /* 0x000fca000f8e000c */
[----:B------:R-:W-:-:S04]  /*6f30*/  SHF.R.U32.HI R17, RZ, UR23, R14 ;  /* 0x00000017ff117c19 */ /* 0x000fc8000801160e */
[----:B------:R-:W-:-:S05]  /*6f40*/  IADD3 R15, PT, PT, -R17, RZ, RZ ;  /* 0x000000ff110f7210 */ /* 0x000fca0007ffe1ff */
[----:B------:R-:W-:-:S04]  /*6f50*/  IMAD R14, R15, UR21, R13 ;  /* 0x000000150f0e7c24 */ /* 0x000fc8000f8e020d */
[----:B------:R-:W-:Y:S01]  /*6f60*/  IMAD R14, R14, UR5, RZ ;  /* 0x000000050e0e7c24 */ /* 0x000fe2000f8e02ff */
[----:B------:R-:W-:Y:S06]  /*6f70*/  BRA.U !UP0, `(.L_x_2687) ;  /* 0x0000000d08707547 */ /* 0x000fec000b800000 */
[----:B------:R-:W1:Y:S01]  /*6f80*/  LDCU UR20, c[0x0][0x3f8] ;  /* 0x00007f00ff1477ac */ /* 0x000e620008000800 */
[----:B------:R-:W-:Y:S01]  /*6f90*/  IMAD.MOV.U32 R16, RZ, RZ, RZ ;  /* 0x000000ffff107224 */ /* 0x000fe200078e00ff */
        /* <DEDUP_REMOVED lines=218> */
.L_x_2687:
[----:B------:R-:W-:-:S04]  /*7d40*/  LOP3.LUT R17, R14, 0xfffffff0, RZ, 0xc0, !PT ;  /* 0xfffffff00e117812 */ /* 0x000fc800078ec0ff */
[----:B------:R-:W-:-:S05]  /*7d50*/  IADD3 R16, P1, PT, R17, R42, RZ ;  /* 0x0000002a11107210 */ /* 0x000fca0007f3e0ff */
[----:B------:R-:W-:-:S06]  /*7d60*/  IMAD.X R17, RZ, RZ, R43, P1 ;  /* 0x000000ffff117224 */ /* 0x000fcc00008e062b */
[----:B------:R-:W5:Y:S01]  /*7d70*/  LDG.E.128 R16, desc[UR36][R16.64] ;  /* 0x0000002410107981 */ /* 0x000f62000c1e1d00 */
[----:B------:R-:W-:Y:S02]  /*7d80*/  IADD3 R13, PT, PT, R13, UR4, RZ ;  /* 0x000000040d0d7c10 */ /* 0x000fe4000fffe0ff */
[----:B------:R-:W-:-:S05]  /*7d90*/  MOV R12, RZ ;  /* 0x000000ff000c7202 */ /* 0x000fca0000000f00 */
[----:B------:R-:W-:-:S05]  /*7da0*/  IMAD.HI.U32 R12, R13, UR22, R12 ;  /* 0x000000160d0c7c27 */ /* 0x000fca000f8e000c */
[----:B------:R-:W-:-:S05]  /*7db0*/  SHF.R.U32.HI R15, RZ, UR23, R12 ;  /* 0x00000017ff0f7c19 */ /* 0x000fca000801160c */
[----:B------:R-:W-:-:S04]  /*7dc0*/  IMAD.MOV R12, RZ, RZ, -R15 ;  /* 0x000000ffff0c7224 */ /* 0x000fc800078e0a0f */
        /* <DEDUP_REMOVED lines=223> */
.L_x_2688:
[----:B------:R-:W-:-:S04]  /*8bc0*/  LOP3.LUT R13, R12, 0xfffffff0, RZ, 0xc0, !PT ;  /* 0xfffffff00c0d7812 */ /* 0x000fc800078ec0ff */
[----:B------:R-:W-:-:S04]  /*8bd0*/  IADD3 R12, P1, PT, R13, R42, RZ ;  /* 0x0000002a0d0c7210 */ /* 0x000fc80007f3e0ff */
[----:B------:R-:W-:-:S06]  /*8be0*/  IADD3.X R13, PT, PT, RZ, R43, RZ, P1, !PT ;  /* 0x0000002bff0d7210 */ /* 0x000fcc0000ffe4ff */
[----:B------:R-:W5:Y:S03]  /*8bf0*/  LDG.E.128 R12, desc[UR36][R12.64] ;  /* 0x000000240c0c7981 */ /* 0x000f66000c1e1d00 */
.L_x_2684:
[----:B------:R-:W1:Y:S01]  /*8c00*/  LDCU UR5, c[0x0][0x3a4] ;  /* 0x00007480ff0577ac */ /* 0x000e620008000800 */
[----:B------:R-:W-:Y:S01]  /*8c10*/  MOV R35, UR4 ;  /* 0x0000000400237c02 */ /* 0x000fe20008000f00 */
[----:B-----5:R-:W-:Y:S04]  /*8c20*/  DMUL R44, R6, R52 ;  /* 0x00000034062c7228 */ /* 0x020fe80000000000 */
[----:B------:R-:W-:Y:S01]  /*8c30*/  IMAD R40, R35, 0x4, R40 ;  /* 0x0000000423287824 */ /* 0x000fe200078e0228 */
[----:B-1----:R-:W-:-:S15]  /*8c40*/  MOV R24, UR5 ;  /* 0x0000000500187c02 */ /* 0x002fde0008000f00 */
[----:B------:R-:W-:-:S15]  /*8c50*/  NOP ;  /* 0x0000000000007918 */ /* 0x000fde0000000000 */
[----:B------:R-:W-:-:S15]  /*8c60*/  NOP ;  /* 0x0000000000007918 */ /* 0x000fde0000000000 */
[----:B------:R-:W-:-:S14]  /*8c70*/  NOP ;  /* 0x0000000000007918 */ /* 0x000fdc0000000000 */
        /* <DEDUP_REMOVED lines=15> */
[----:B------:R-:W-:-:S15]  /*8d70*/  DFMA R30, R4, R30, R44 ;  /* 0x0000001e041e722b */ /* 0x000fde000000002c */
[----:B------:R-:W-:-:S15]  /*8d80*/  NOP ;  /* 0x0000000000007918 */ /* 0x000fde0000000000 */
[----:B------:R-:W-:-:S15]  /*8d90*/  NOP ;  /* 0x0000000000007918 */ /* 0x000fde0000000000 */
[----:B------:R-:W-:-:S15]  /*8da0*/  NOP ;  /* 0x0000000000007918 */ /* 0x000fde0000000000 */
[----:B------:R-:W-:-:S04]  /*8db0*/  NOP ;  /* 0x0000000000007918 */ /* 0x000fc80000000000 */
[----:B--2---:R-:W1:-:S15]  /*8dc0*/  DFMA R36, R8, R48, -R46 ;  /* 0x000000300824722b */ /* 0x004e5e000000082e */
[----:B------:R-:W-:-:S15]  /*8dd0*/  NOP ;  /* 0x0000000000007918 */ /* 0x000fde0000000000 */
[----:B------:R-:W-:-:S15]  /*8de0*/  NOP ;  /* 0x0000000000007918 */ /* 0x000fde0000000000 */
[----:B------:R-:W-:-:S15]  /*8df0*/  NOP ;  /* 0x0000000000007918 */ /* 0x000fde0000000000 */
[----:B------:R-:W-:-:S04]  /*8e00*/  NOP ;  /* 0x0000000000007918 */ /* 0x000fc80000000000 */
[----:B------:R2:W3:Y:S02]  /*8e10*/  DMUL R44, R10, R48 ;  /* 0x000000300a2c7228 */ /* 0x0004e40000000000 */
[----:B--2---:R-:W-:Y:S01]  /*8e20*/  IMAD R49, R35, 0x3, R40 ;  /* 0x0000000323317824 */ /* 0x004fe200078e0228 */
[----:B-1----:R-:W-:-:S04]  /*8e30*/  MOV R48, R36 ;  /* 0x0000002400307202 */ /* 0x002fc80000000f00 */
[----:B------:R-:W-:Y:S02]  /*8e40*/  ISETP.GE.U32.AND P1, PT, R49, R24, PT ;  /* 0x000000183100720c */ /* 0x000fe40003f26070 */
[----:B------:R-:W-:-:S15]  /*8e50*/  MOV R49, R37 ;  /* 0x0000002500317202 */ /* 0x000fde0000000f00 */
[----:B------:R-:W-:-:S15]  /*8e60*/  NOP ;  /* 0x0000000000007918 */ /* 0x000fde0000000000 */
[----:B------:R-:W-:-:S15]  /*8e70*/  NOP ;  /* 0x0000000000007918 */ /* 0x000fde0000000000 */
[----:B------:R-:W-:-:S10]  /*8e80*/  NOP ;  /* 0x0000000000007918 */ /* 0x000fd40000000000 */
[----:B---3--:R-:W-:-:S15]  /*8e90*/  DFMA R28, R8, R28, R44 ;  /* 0x0000001c081c722b */ /* 0x008fde000000002c */
        /* <DEDUP_REMOVED lines=29> */
[----:B------:R-:W1:Y:S02]  /*9070*/  DFMA R46, R16, R50, -R46 ;  /* 0x00000032102e722b */ /* 0x000e64000000082e */
[----:B-1----:R-:W-:Y:S01]  /*9080*/  MOV R50, R46 ;  /* 0x0000002e00327202 */ /* 0x002fe20000000f00 */
[----:B------:R-:W-:-:S15]  /*9090*/  IMAD.MOV.U32 R51, RZ, RZ, R47 ;  /* 0x000000ffff337224 */ /* 0x000fde00078e002f */
[----:B------:R-:W-:-:S15]  /*90a0*/  NOP ;  /* 0x0000000000007918 */ /* 0x000fde0000000000 */
[----:B------:R-:W-:-:S15]  /*90b0*/  NOP ;  /* 0x0000000000007918 */ /* 0x000fde0000000000 */
[----:B------:R-:W-:-:S15]  /*90c0*/  NOP ;  /* 0x0000000000007918 */ /* 0x000fde0000000000 */
[----:B------:R-:W-:-:S01]  /*90d0*/  NOP ;  /* 0x0000000000007918 */ /* 0x000fc20000000000 */
[----:B------:R-:W1:-:S15]  /*90e0*/  DMUL R38, R14, R38 ;  /* 0x000000260e267228 */ /* 0x000e5e0000000000 */
[----:B------:R-:W-:-:S15]  /*90f0*/  NOP ;  /* 0x0000000000007918 */ /* 0x000fde0000000000 */
[----:B------:R-:W-:-:S15]  /*9100*/  NOP ;  /* 0x0000000000007918 */ /* 0x000fde0000000000 */
[----:B------:R-:W-:-:S15]  /*9110*/  NOP ;  /* 0x0000000000007918 */ /* 0x000fde0000000000 */
[----:B------:R-:W-:-:S04]  /*9120*/  NOP ;  /* 0x0000000000007918 */ /* 0x000fc80000000000 */
[----:B-1----:R1:W2:Y:S02]  /*9130*/  DFMA R32, R12, R32, R38 ;  /* 0x000000200c20722b */ /* 0x0022a40000000026 */
[----:B-1----:R-:W-:Y:S01]  /*9140*/  IMAD.MOV.U32 R38, RZ, RZ, R44 ;  /* 0x000000ffff267224 */ /* 0x002fe200078e002c */
[----:B------:R-:W-:Y:S01]  /*9150*/  MOV R39, R45 ;  /* 0x0000002d00277202 */ /* 0x000fe20000000f00 */
[----:B--2---:R-:W-:Y:S06]  /*9160*/  @!P1 BRA `(.L_x_2689) ;  /* 0xffffffb800fc9947 */ /* 0x004fec000383ffff */
[----:B0-----:R-:W-:Y:S05]  /*9170*/  BSYNC.RECONVERGENT B2 ;  /* 0x0000000000027941 */ /* 0x001fea0003800200 */
.L_x_2683:
[----:B------:R-:W-:Y:S01]  /*9180*/  MOV R38, R52 ;  /* 0x0000003400267202 */ /* 0x000fe20000000f00 */
[----:B------:R-:W-:Y:S01]  /*9190*/  IMAD.MOV.U32 R39, RZ, RZ, R53 ;  /* 0x000000ffff277224 */ /* 0x000fe200078e0035 */
[----:B------:R-:W-:Y:S01]  /*91a0*/  MOV R20, R46 ;  /* 0x0000002e00147202 */ /* 0x000fe20000000f00 */
[----:B------:R-:W-:Y:S01]  /*91b0*/  IMAD.MOV.U32 R22, RZ, RZ, R44 ;  /* 0x000000ffff167224 */ /* 0x000fe200078e002c */
[----:B------:R-:W-:Y:S02]  /*91c0*/  MOV R21, R47 ;  /* 0x0000002f00157202 */ /* 0x000fe40000000f00 */
[----:B------:R-:W-:-:S07]  /*91d0*/  MOV R23, R45 ;  /* 0x0000002d00177202 */ /* 0x000fce0000000f00 */
.L_x_2682:
[----:B------:R-:W-:Y:S05]  /*91e0*/  BSYNC.RECONVERGENT B1 ;  /* 0x0000000000017941 */ /* 0x000fea0003800200 */
.L_x_2681:
[----:B------:R-:W-:Y:S01]  /*91f0*/  ISETP.GE.U32.AND P0, PT, R40, R24, PT ;  /* 0x000000182800720c */ /* 0x000fe20003f06070 */
[----:B------:R-:W-:-:S12]  /*9200*/  BSSY.RECONVERGENT B1, `(.L_x_2690) ;  /* 0x0000474000017945 */ /* 0x000fd80003800200 */
[----:B------:R-:W-:Y:S05]  /*9210*/  @P0 BRA `(.L_x_2691) ;  /* 0x0000004400c80947 */ /* 0x000fea0003800000 */
[----:B------:R-:W1:Y:S02]  /*9220*/  LDC R4, c[0x0][0x3e0] ;  /* 0x0000f800ff047b82 */ /* 0x000e640000000800 */
[C---:B-1----:R-:W-:Y:S02]  /*9230*/  ISETP.NE.AND P0, PT, R4.reuse, RZ, PT ;  /* 0x000000ff0400720c */ /* 0x042fe40003f05270 */
[----:B------:R-:W-:Y:S02]  /*9240*/  IADD3 R45, PT, PT, R4, -0x1, RZ ;  /* 0xffffffff042d7810 */ /* 0x000fe40007ffe0ff */
[----:B------:R-:W-:Y:S02]  /*9250*/  CS2R R4, SRZ ;  /* 0x0000000000047805 */ /* 0x000fe4000001ff00 */
[----:B------:R-:W-:-:S05]  /*9260*/  VIMNMX.U32 R41, PT, PT, R45, 0x18, PT ;  /* 0x000000182d297848 */ /* 0x000fca0003fe0000 */
[----:B------:R-:W-:Y:S02]  /*9270*/  VIADD R41, R41, 0x1 ;  /* 0x0000000129297836 */ /* 0x000fe40000000000 */
        /* <DEDUP_REMOVED lines=8> */
[----:B------:R-:W-:-:S05]  /*9300*/  SHF.R.U32.HI R43, RZ, UR5, R42 ;  /* 0x00000005ff2b7c19 */ /* 0x000fca000801162a */
[----:B------:R-:W-:-:S04]  /*9310*/  IMAD.MOV R5, RZ, RZ, -R43 ;  /* 0x000000ffff057224 */ /* 0x000fc800078e0a2b */
        /* <DEDUP_REMOVED lines=31> */
[----:B--2---:R-:W-:-:S05]  /*9510*/  SHF.R.U32.HI R7, RZ, UR4, R6 ;  /* 0x00000004ff077c19 */ /* 0x004fca0008011606 */
[----:B------:R-:W-:-:S04]  /*9520*/  IMAD.MOV R5, RZ, RZ, -R7 ;  /* 0x000000ffff057224 */ /* 0x000fc800078e0a07 */
        /* <DEDUP_REMOVED lines=232> */
.L_x_2693:
[----:B------:R-:W-:Y:S02]  /*a3b0*/  SHF.R.U32.HI R4, RZ, 0x4, R4 ;  /* 0x00000004ff047819 */ /* 0x000fe40000011604 */
[----:B------:R-:W-:-:S07]  /*a3c0*/  MOV R5, RZ ;  /* 0x000000ff00057202 */ /* 0x000fce0000000f00 */
.L_x_2692:
[----:B------:R-:W1:Y:S02]  /*a3d0*/  LDCU.64 UR4, c[0x0][0x770] ;  /* 0x0000ee00ff0477ac */ /* 0x000e640008000a00 */
[----:B-1----:R-:W-:-:S04]  /*a3e0*/  IADD3 R44, P1, PT, R34, UR4, RZ ;  /* 0x00000004222c7c10 */ /* 0x002fc8000ff3e0ff */
[----:B------:R-:W-:Y:S02]  /*a3f0*/  IADD3.X R34, PT, PT, RZ, UR5, RZ, P1, !PT ;  /* 0x00000005ff227c10 */ /* 0x000fe40008ffe4ff */
[----:B------:R-:W-:-:S04]  /*a400*/  LEA R6, P1, R4, R44, 0x4 ;  /* 0x0000002c04067211 */ /* 0x000fc800078220ff */
[----:B------:R-:W-:-:S06]  /*a410*/  LEA.HI.X R7, R4, R34, R5, 0x4, P1 ;  /* 0x0000002204077211 */ /* 0x000fcc00008f2405 */
[----:B------:R-:W5:Y:S01]  /*a420*/  LDG.E.128 R4, desc[UR36][R6.64] ;  /* 0x0000002406047981 */ /* 0x000f62000c1e1d00 */
[----:B------:R-:W-:-:S05]  /*a430*/  IMAD.IADD R43, R40, 0x1, R35 ;  /* 0x00000001282b7824 */ /* 0x000fca00078e0223 */
[----:B------:R-:W-:-:S13]  /*a440*/  ISETP.GE.U32.AND P1, PT, R43, R24, PT ;  /* 0x000000182b00720c */ /* 0x000fda0003f26070 */
[----:B------:R-:W-:Y:S05]  /*a450*/  @P1 BRA `(.L_x_2691) ;  /* 0x0000003400381947 */ /* 0x000fea0003800000 */
[----:B------:R-:W-:Y:S01]  /*a460*/  CS2R R8, SRZ ;  /* 0x0000000000087805 */ /* 0x000fe2000001ff00 */
[----:B------:R-:W-:Y:S06]  /*a470*/  @!P0 BRA `(.L_x_2694) ;  /* 0x00000010004c8947 */ /* 0x000fec0003800000 */
[----:B------:R-:W1:Y:S01]  /*a480*/  LDCU.64 UR4, c[0x0][0x3e8] ;  /* 0x00007d00ff0477ac */ /* 0x000e620008000a00 */
[----:B------:R-:W-:Y:S01]  /*a490*/  HFMA2 R42, -RZ, RZ, 0, 0 ;  /* 0x00000000ff2a7431 */ /* 0x000fe200000001ff */
[----:B------:R-:W-:Y:S01]  /*a4a0*/  ISETP.NE.AND P1, PT, R45, RZ, PT ;  /* 0x000000ff2d00720c */ /* 0x000fe20003f25270 */
[----:B------:R-:W2:Y:S01]  /*a4b0*/  LDCU UR6, c[0x0][0x3e4] ;  /* 0x00007c80ff0677ac */ /* 0x000ea20008000800 */
[----:B------:R-:W3:Y:S02]  /*a4c0*/  LDCU UR7, c[0x0][0x510] ;  /* 0x0000a200ff0777ac */ /* 0x000ee40008000800 */
        /* <DEDUP_REMOVED lines=268> */
.L_x_2695:
[----:B------:R-:W-:Y:S01]  /*b590*/  SHF.R.U32.HI R8, RZ, 0x4, R8 ;  /* 0x00000004ff087819 */ /* 0x000fe20000011608 */
[----:B------:R-:W-:-:S07]  /*b5a0*/  IMAD.MOV.U32 R9, RZ, RZ, RZ ;  /* 0x000000ffff097224 */ /* 0x000fce00078e00ff */
.L_x_2694:
        /* <DEDUP_REMOVED lines=281> */
.L_x_2697:
[----:B------:R-:W-:Y:S02]  /*c740*/  SHF.R.U32.HI R16, RZ, 0x4, R16 ;  /* 0x00000004ff107819 */ /* 0x000fe40000011610 */
[----:B------:R-:W-:-:S07]  /*c750*/  MOV R17, RZ ;  /* 0x000000ff00117202 */ /* 0x000fce0000000f00 */
.L_x_2696:
        /* <DEDUP_REMOVED lines=281> */
.L_x_2699:
[----:B------:R-:W-:Y:S02]  /*d8f0*/  SHF.R.U32.HI R12, RZ, 0x4, R12 ;  /* 0x00000004ff0c7819 */ /* 0x000fe4000001160c */
[----:B------:R-:W-:-:S07]  /*d900*/  MOV R13, RZ ;  /* 0x000000ff000d7202 */ /* 0x000fce0000000f00 */
.L_x_2698:
[----:B------:R-:W-:-:S04]  /*d910*/  LEA R14, P0, R12, R44, 0x4 ;  /* 0x0000002c0c0e7211 */ /* 0x000fc800078020ff */
[----:B------:R-:W-:-:S06]  /*d920*/  LEA.HI.X R15, R12, R34, R13, 0x4, P0 ;  /* 0x000000220c0f7211 */ /* 0x000fcc00000f240d */
[----:B------:R-:W5:Y:S03]  /*d930*/  LDG.E.128 R12, desc[UR36][R14.64] ;  /* 0x000000240e0c7981 */ /* 0x000f66000c1e1d00 */
.L_x_2691:
[----:B------:R-:W-:Y:S05]  /*d940*/  BSYNC.RECONVERGENT B1 ;  /* 0x0000000000017941 */ /* 0x000fea0003800200 */
.L_x_2690:
[----:B------:R-:W-:Y:S01]  /*d950*/  ISETP.GE.U32.AND P0, PT, R40, R24, PT ;  /* 0x000000182800720c */ /* 0x000fe20003f06070 */
[----:B------:R-:W-:-:S12]  /*d960*/  BSSY.RECONVERGENT B1, `(.L_x_2700) ;  /* 0x000004f000017945 */ /* 0x000fd80003800200 */
[----:B------:R-:W-:Y:S05]  /*d970*/  @P0 BRA `(.L_x_2701) ;  /* 0x0000000400340947 */ /* 0x000fea0003800000 */
[----:B------:R-:W-:Y:S01]  /*d980*/  IMAD.IADD R40, R40, 0x1, R35 ;  /* 0x0000000128287824 */ /* 0x000fe200078e0223 */
[----:B-----5:R-:W1:Y:S04]  /*d990*/  DMUL R42, R30, R6 ;  /* 0x000000061e2a7228 */ /* 0x020e680000000000 */
        /* <DEDUP_REMOVED lines=14> */
[----:B--2---:R1:W2:Y:S02]  /*da80*/  DFMA R30, R30, R4, R6 ;  /* 0x000000041e1e722b */ /* 0x0042a40000000006 */
[----:B-123--:R-:W-:Y:S05]  /*da90*/  @P0 BRA `(.L_x_2701) ;  /* 0x0000000000ec0947 */ /* 0x00efea0003800000 */
[----:B------:R-:W-:Y:S01]  /*daa0*/  IADD3 R6, PT, PT, R40, R35, RZ ;  /* 0x0000002328067210 */ /* 0x000fe20007ffe0ff */
[----:B------:R-:W1:Y:S03]  /*dab0*/  DMUL R4, R28, R10 ;  /* 0x0000000a1c047228 */ /* 0x000e660000000000 */
        /* <DEDUP_REMOVED lines=56> */
[----:B------:R1:W2:Y:S02]  /*de40*/  @!P0 DFMA R32, R32, R12, R14 ;  /* 0x0000000c2020822b */ /* 0x0002a4000000000e */
.L_x_2701:
[----:B------:R-:W-:Y:S05]  /*de50*/  BSYNC.RECONVERGENT B1 ;  /* 0x0000000000017941 */ /* 0x000fea0003800200 */
.L_x_2700:
[----:B-----5:R-:W-:-:S15]  /*de60*/  DMUL R4, R28, R30 ;  /* 0x0000001e1c047228 */ /* 0x020fde0000000000 */
[----:B------:R-:W-:-:S15]  /*de70*/  NOP ;  /* 0x0000000000007918 */ /* 0x000fde0000000000 */
[----:B------:R-:W-:-:S15]  /*de80*/  NOP ;  /* 0x0000000000007918 */ /* 0x000fde0000000000 */
[----:B------:R-:W-:-:S15]  /*de90*/  NOP ;  /* 0x0000000000007918 */ /* 0x000fde0000000000 */
[----:B------:R-:W-:-:S04]  /*dea0*/  NOP ;  /* 0x0000000000007918 */ /* 0x000fc80000000000 */
[----:B------:R-:W3:-:S15]  /*deb0*/  DMUL R28, R38, R28 ;  /* 0x0000001c261c7228 */ /* 0x000ede0000000000 */
[----:B------:R-:W-:-:S15]  /*dec0*/  NOP ;  /* 0x0000000000007918 */ /* 0x000fde0000000000 */
[----:B------:R-:W-:-:S15]  /*ded0*/  NOP ;  /* 0x0000000000007918 */ /* 0x000fde0000000000 */
[----:B------:R-:W-:-:S15]  /*dee0*/  NOP ;  /* 0x0000000000007918 */ /* 0x000fde0000000000 */
[----:B------:R-:W-:-:S04]  /*def0*/  NOP ;  /* 0x0000000000007918 */ /* 0x000fc80000000000 */
[----:B---3--:R-:W3:-:S15]  /*df00*/  DFMA R28, R36, R30, R28 ;  /* 0x0000001e241c722b */ /* 0x008ede000000001c */
        /* <DEDUP_REMOVED lines=14> */
[----:B----4-:R-:W3:-:S15]  /*dff0*/  DMUL R26, R4, R26 ;  /* 0x0000001a041a7228 */ /* 0x010ede0000000000 */
[----:B------:R-:W-:-:S15]  /*e000*/  NOP ;  /* 0x0000000000007918 */ /* 0x000fde0000000000 */
[----:B------:R-:W-:-:S15]  /*e010*/  NOP ;  /* 0x0000000000007918 */ /* 0x000fde0000000000 */
[----:B------:R-:W-:-:S15]  /*e020*/  NOP ;  /* 0x0000000000007918 */ /* 0x000fde0000000000 */
[----:B------:R-:W-:-:S04]  /*e030*/  NOP ;  /* 0x0000000000007918 */ /* 0x000fc80000000000 */
[----:B---3--:R-:W2:-:S15]  /*e040*/  DFMA R26, R28, R20, R26 ;  /* 0x000000141c1a722b */ /* 0x008e9e000000001a */
[----:B------:R-:W-:-:S15]  /*e050*/  NOP ;  /* 0x0000000000007918 */ /* 0x000fde0000000000 */
[----:B------:R-:W-:-:S15]  /*e060*/  NOP ;  /* 0x0000000000007918 */ /* 0x000fde0000000000 */
[----:B------:R-:W-:-:S15]  /*e070*/  NOP ;  /* 0x0000000000007918 */ /* 0x000fde0000000000 */
[----:B------:R-:W-:-:S04]  /*e080*/  NOP ;  /* 0x0000000000007918 */ /* 0x000fc80000000000 */
[----:B------:R-:W3:-:S15]  /*e090*/  DFMA R6, R4, R20, -R6 ;  /* 0x000000140406722b */ /* 0x000ede0000000806 */
        /* <DEDUP_REMOVED lines=14> */
[----:B--2---:R2:W4:-:S15]  /*e180*/  DFMA R16, R6, R22, -R16 ;  /* 0x000000160610722b */ /* 0x00451e0000000810 */
[----:B------:R-:W-:-:S15]  /*e190*/  NOP ;  /* 0x0000000000007918 */ /* 0x000fde0000000000 */
[----:B------:R-:W-:-:S15]  /*e1a0*/  NOP ;  /* 0x0000000000007918 */ /* 0x000fde0000000000 */
[----:B------:R-:W-:-:S15]  /*e1b0*/  NOP ;  /* 0x0000000000007918 */ /* 0x000fde0000000000 */
[----:B------:R-:W-:-:S04]  /*e1c0*/  NOP ;  /* 0x0000000000007918 */ /* 0x000fc80000000000 */
[----:B---34-:R2:W3:Y:S02]  /*e1d0*/  DFMA R22, R26, R22, R32 ;  /* 0x000000161a16722b */ /* 0x0184e40000000020 */
.L_x_2653:
[----:B------:R-:W-:Y:S05]  /*e1e0*/  BSYNC.RECONVERGENT B0 ;  /* 0x0000000000007941 */ /* 0x000fea0003800200 */
.L_x_2652:
[----:B------:R-:W4:Y:S02]  /*e1f0*/  LDCU UR4, c[0x0][0x3bc] ;  /* 0x00007780ff0477ac */ /* 0x000f240008000800 */
[----:B----4-:R-:W-:-:S09]  /*e200*/  UISETP.NE.AND UP0, UPT, UR4, URZ, UPT ;  /* 0x000000ff0400728c */ /* 0x010fd2000bf05270 */
[----:B------:R-:W-:Y:S05]  /*e210*/  BRA.U !UP0, `(.L_x_2702) ;  /* 0x0000000108b07547 */ /* 0x000fea000b800000 */
[----:B------:R-:W4:Y:S01]  /*e220*/  S2UR UR5, SR_CgaCtaId ;  /* 0x00000000000579c3 */ /* 0x000f220000008800 */
[----:B------:R-:W5:Y:S01]  /*e230*/  LDCU UR8, c[0x0][0x360] ;  /* 0x00006c00ff0877ac */ /* 0x000f620008000800 */
[----:B---3--:R-:W-:Y:S01]  /*e240*/  MOV R18, R22 ;  /* 0x0000001600127202 */ /* 0x008fe20000000f00 */
[----:B------:R-:W-:Y:S01]  /*e250*/  IMAD.MOV.U32 R19, RZ, RZ, R23 ;  /* 0x000000ffff137224 */ /* 0x000fe200078e0017 */
[----:B------:R-:W-:Y:S01]  /*e260*/  UMOV UR4, 0x400 ;  /* 0x0000040000047882 */ /* 0x000fe20000000000 */
[----:B------:R-:W3:Y:S01]  /*e270*/  LDCU UR6, c[0x0][0x364] ;  /* 0x00006c80ff0677ac */ /* 0x000ee20008000800 */
[----:B------:R-:W-:Y:S01]  /*e280*/  UIADD3 UR4, UPT, UPT, UR4, 0x10, URZ ;  /* 0x0000001004047890 */ /* 0x000fe2000fffe0ff */
[----:B-----5:R-:W-:-:S03]  /*e290*/  IMAD R4, R0, UR8, R3 ;  /* 0x0000000800047c24 */ /* 0x020fc6000f8e0203 */
[----:B----4-:R-:W-:Y:S02]  /*e2a0*/  ULEA UR4, UR5, UR4, 0x18 ;  /* 0x0000000405047291 */ /* 0x010fe4000f8ec0ff */
[----:B---3--:R-:W-:-:S04]  /*e2b0*/  UISETP.GE.U32.AND UP0, UPT, UR6, 0x2, UPT ;  /* 0x000000020600788c */ /* 0x008fc8000bf06070 */
[----:B------:R-:W-:-:S05]  /*e2c0*/  LEA R9, R4, UR4, 0x4 ;  /* 0x0000000404097c11 */ /* 0x000fca000f8e20ff */
[----:B------:R4:W-:Y:S01]  /*e2d0*/  STS.128 [R9], R16 ;  /* 0x0000001009007388 */ /* 0x0009e20000000c00 */
[----:B------:R-:W-:Y:S05]  /*e2e0*/  BRA.U !UP0, `(.L_x_2702) ;  /* 0x00000001087c7547 */ /* 0x000fea000b800000 */
[----:B------:R-:W-:-:S05]  /*e2f0*/  UMOV UR5, UR6 ;  /* 0x0000000600057c82 */ /* 0x000fca0008000000 */
.L_x_2703:
        /* <DEDUP_REMOVED lines=8> */
[----:B------:R-:W-:-:S06]  /*e380*/  @!P0 LEA R4, R4, UR4, 0x4 ;  /* 0x0000000404048c11 */ /* 0x000fcc000f8e20ff */
[----:B--2---:R-:W2:Y:S02]  /*e390*/  @!P0 LDS.128 R4, [R4] ;  /* 0x0000000004048984 */ /* 0x004ea40000000c00 */
[----:B--2---:R-:W-:-:S15]  /*e3a0*/  @!P0 DMUL R20, R22, R6 ;  /* 0x0000000616148228 */ /* 0x004fde0000000000 */
[----:B------:R-:W-:-:S15]  /*e3b0*/  NOP ;  /* 0x0000000000007918 */ /* 0x000fde0000000000 */
[----:B------:R-:W-:-:S15]  /*e3c0*/  NOP ;  /* 0x0000000000007918 */ /* 0x000fde0000000000 */
[----:B------:R-:W-:-:S15]  /*e3d0*/  NOP ;  /* 0x0000000000007918 */ /* 0x000fde0000000000 */
[----:B------:R-:W-:-:S04]  /*e3e0*/  NOP ;  /* 0x0000000000007918 */ /* 0x000fc80000000000 */
[----:B------:R-:W2:-:S15]  /*e3f0*/  @!P0 DMUL R6, R16, R6 ;  /* 0x0000000610068228 */ /* 0x000e9e0000000000 */
[----:B------:R-:W-:-:S15]  /*e400*/  NOP ;  /* 0x0000000000007918 */ /* 0x000fde0000000000 */
[----:B------:R-:W-:-:S15]  /*e410*/  NOP ;  /* 0x0000000000007918 */ /* 0x000fde0000000000 */
[----:B------:R-:W-:-:S15]  /*e420*/  NOP ;  /* 0x0000000000007918 */ /* 0x000fde0000000000 */
[----:B------:R-:W-:-:S04]  /*e430*/  NOP ;  /* 0x0000000000007918 */ /* 0x000fc80000000000 */
[----:B--2---:R-:W-:-:S15]  /*e440*/  @!P0 DFMA R22, R22, R4, R6 ;  /* 0x000000041616822b */ /* 0x004fde0000000006 */
[----:B------:R-:W-:-:S15]  /*e450*/  NOP ;  /* 0x0000000000007918 */ /* 0x000fde0000000000 */
[----:B------:R-:W-:-:S15]  /*e460*/  NOP ;  /* 0x0000000000007918 */ /* 0x000fde0000000000 */
[----:B------:R-:W-:-:S15]  /*e470*/  NOP ;  /* 0x0000000000007918 */ /* 0x000fde0000000000 */
[----:B------:R-:W-:-:S04]  /*e480*/  NOP ;  /* 0x0000000000007918 */ /* 0x000fc80000000000 */
[----:B------:R-:W2:Y:S02]  /*e490*/  @!P0 DFMA R20, R16, R4, -R20 ;  /* 0x000000041014822b */ /* 0x000ea40000000814 */
[----:B--2---:R2:W-:Y:S01]  /*e4a0*/  @!P0 STS.128 [R9], R20 ;  /* 0x0000001409008388 */ /* 0x0045e20000000c00 */
[----:B----4-:R-:W-:Y:S01]  /*e4b0*/  @!P0 MOV R16, R20 ;  /* 0x0000001400108202 */ /* 0x010fe20000000f00 */
[----:B------:R-:W-:Y:S01]  /*e4c0*/  @!P0 IMAD.MOV.U32 R17, RZ, RZ, R21 ;  /* 0x000000ffff118224 */ /* 0x000fe200078e0015 */
[----:B------:R-:W-:Y:S06]  /*e4d0*/  BRA.U UP0, `(.L_x_2703) ;  /* 0xfffffffd00887547 */ /* 0x000fec000b83ffff */
.L_x_2702:
[----:B------:R-:W5:Y:S02]  /*e4e0*/  LDCU UR4, c[0x0][0x3b8] ;  /* 0x00007700ff0477ac */ /* 0x000f640008000800 */
[----:B-----5:R-:W-:-:S09]  /*e4f0*/  UISETP.NE.AND UP0, UPT, UR4, URZ, UPT ;  /* 0x000000ff0400728c */ /* 0x020fd2000bf05270 */
[----:B------:R-:W-:Y:S05]  /*e500*/  BRA.U !UP0, `(.L_x_2704) ;  /* 0x0000000508307547 */ /* 0x000fea000b800000 */
[----:B------:R-:W5:Y:S02]  /*e510*/  LDCU UR5, c[0x0][0x360] ;  /* 0x00006c00ff0577ac */ /* 0x000f640008000800 */
[----:B-----5:R-:W-:Y:S02]  /*e520*/  UISETP.GE.U32.AND UP0, UPT, UR5, 0x21, UPT ;  /* 0x000000210500788c */ /* 0x020fe4000bf06070 */
[----:B------:R-:W-:-:S07]  /*e530*/  UMOV UR4, UR5 ;  /* 0x0000000500047c82 */ /* 0x000fce0008000000 */
[----:B------:R-:W-:Y:S05]  /*e540*/  BRA.U !UP0, `(.L_x_2705) ;  /* 0x0000000108a87547 */ /* 0x000fea000b800000 */
[----:B------:R-:W5:Y:S01]  /*e550*/  S2UR UR6, SR_CgaCtaId ;  /* 0x00000000000679c3 */ /* 0x000f620000008800 */
[----:B------:R-:W-:Y:S01]  /*e560*/  UMOV UR4, 0x400 ;  /* 0x0000040000047882 */ /* 0x000fe20000000000 */
[----:B------:R-:W-:Y:S01]  /*e570*/  IMAD R4, R0, UR5, R3 ;  /* 0x0000000500047c24 */ /* 0x000fe2000f8e0203 */
[----:B------:R-:W-:Y:S01]  /*e580*/  UIADD3 UR4, UPT, UPT, UR4, 0x10, URZ ;  /* 0x0000001004047890 */ /* 0x000fe2000fffe0ff */
[----:B---34-:R-:W-:Y:S01]  /*e590*/  MOV R18, R22 ;  /* 0x0000001600127202 */ /* 0x018fe20000000f00 */
[----:B------:R-:W-:Y:S01]  /*e5a0*/  UISETP.GE.U32.AND UP0, UPT, UR5, 0x40, UPT ;  /* 0x000000400500788c */ /* 0x000fe2000bf06070 */
[----:B------:R-:W-:Y:S01]  /*e5b0*/  MOV R19, R23 ;  /* 0x0000001700137202 */ /* 0x000fe20000000f00 */
[----:B-----5:R-:W-:-:S06]  /*e5c0*/  ULEA UR4, UR6, UR4, 0x18 ;  /* 0x0000000406047291 */ /* 0x020fcc000f8ec0ff */
[----:B------:R-:W-:Y:S01]  /*e5d0*/  LEA R11, R4, UR4, 0x4 ;  /* 0x00000004040b7c11 */ /* 0x000fe2000f8e20ff */
[----:B------:R-:W-:-:S04]  /*e5e0*/  UMOV UR4, 0x20 ;  /* 0x0000002000047882 */ /* 0x000fc80000000000 */
[----:B------:R3:W-:Y:S01]  /*e5f0*/  STS.128 [R11], R16 ;  /* 0x000000100b007388 */ /* 0x0007e20000000c00 */
[----:B------:R-:W-:Y:S05]  /*e600*/  BRA.U !UP0, `(.L_x_2705) ;  /* 0x0000000108787547 */ /* 0x000fea000b800000 */
[----:B------:R-:W-:-:S07]  /*e610*/  IMAD.U32 R10, RZ, RZ, UR5 ;  /* 0x00000005ff0a7e24 */ /* 0x000fce000f8e00ff */
.L_x_2706:
[----:B-12---:R-:W-:Y:S01]  /*e620*/  SHF.R.U32.HI R12, RZ, 0x1, R10 ;  /* 0x00000001ff0c7819 */ /* 0x006fe2000001160a */
[----:B------:R-:W-:Y:S01]  /*e630*/  BAR.SYNC.DEFER_BLOCKING 0x0 ;  /* 0x0000000000007b1d */ /* 0x000fe20000010000 */
[----:B------:R-:W-:Y:S02]  /*e640*/  ISETP.GT.U32.AND P1, PT, R10, 0x7f, PT ;  /* 0x0000007f0a00780c */ /* 0x000fe40003f24070 */
[----:B------:R-:W-:Y:S01]  /*e650*/  IADD3 R4, PT, PT, R12, R3, RZ ;  /* 0x000000030c047210 */ /* 0x000fe20007ffe0ff */
[----:B------:R-:W-:-:S03]  /*e660*/  IMAD.MOV.U32 R10, RZ, RZ, R12 ;  /* 0x000000ffff0a7224 */ /* 0x000fc600078e000c */
[----:B------:R-:W-:-:S04]  /*e670*/  ISETP.GE.U32.AND P0, PT, R4, UR5, PT ;  /* 0x0000000504007c0c */ /* 0x000fc8000bf06070 */
[----:B------:R-:W-:-:S13]  /*e680*/  ISETP.GE.U32.OR P0, PT, R3, R12, P0 ;  /* 0x0000000c0300720c */ /* 0x000fda0000706470 */
[----:B------:R-:W-:-:S06]  /*e690*/  @!P0 LEA R4, R12, R11, 0x4 ;  /* 0x0000000b0c048211 */ /* 0x000fcc00078e20ff */
[----:B------:R-:W1:Y:S02]  /*e6a0*/  @!P0 LDS.128 R4, [R4] ;  /* 0x0000000004048984 */ /* 0x000e640000000c00 */
[----:B-1----:R-:W-:-:S15]  /*e6b0*/  @!P0 DMUL R8, R22, R6 ;  /* 0x0000000616088228 */ /* 0x002fde0000000000 */
        /* <DEDUP_REMOVED lines=9> */
[----:B-1----:R-:W-:-:S15]  /*e750*/  @!P0 DFMA R22, R22, R4, R6 ;  /* 0x000000041616822b */ /* 0x002fde0000000006 */
[----:B------:R-:W-:-:S15]  /*e760*/  NOP ;  /* 0x0000000000007918 */ /* 0x000fde0000000000 */
[----:B------:R-:W-:-:S15]  /*e770*/  NOP ;  /* 0x0000000000007918 */ /* 0x000fde0000000000 */
[----:B------:R-:W-:-:S15]  /*e780*/  NOP ;  /* 0x0000000000007918 */ /* 0x000fde0000000000 */
[----:B------:R-:W-:-:S04]  /*e790*/  NOP ;  /* 0x0000000000007918 */ /* 0x000fc80000000000 */
[----:B------:R-:W1:Y:S02]  /*e7a0*/  @!P0 DFMA R20, R16, R4, -R8 ;  /* 0x000000041014822b */ /* 0x000e640000000808 */
[----:B-1----:R1:W-:Y:S01]  /*e7b0*/  @!P0 STS.128 [R11], R20 ;  /* 0x000000140b008388 */ /* 0x0023e20000000c00 */
[----:B---3--:R-:W-:Y:S02]  /*e7c0*/  @!P0 MOV R16, R20 ;  /* 0x0000001400108202 */ /* 0x008fe40000000f00 */
[----:B------:R-:W-:Y:S01]  /*e7d0*/  @!P0 MOV R17, R21 ;  /* 0x0000001500118202 */ /* 0x000fe20000000f00 */
[----:B------:R-:W-:Y:S06]  /*e7e0*/  @P1 BRA `(.L_x_2706) ;  /* 0xfffffffc008c1947 */ /* 0x000fec000383ffff */
.L_x_2705:
[----:B------:R-:W-:Y:S01]  /*e7f0*/  BAR.SYNC.DEFER_BLOCKING 0x0 ;  /* 0x0000000000007b1d */ /* 0x000fe20000010000 */
[----:B------:R-:W-:-:S09]  /*e800*/  UISETP.GE.U32.AND UP0, UPT, UR4, 0x2, UPT ;  /* 0x000000020400788c */ /* 0x000fd2000bf06070 */
[----:B------:R-:W-:Y:S05]  /*e810*/  BRA.U !UP0, `(.L_x_2704) ;  /* 0x00000001086c7547 */ /* 0x000fea000b800000 */
[----:B-1-3--:R-:W-:-:S07]  /*e820*/  IMAD.MOV.U32 R11, RZ, RZ, 0x1 ;  /* 0x00000001ff0b7424 */ /* 0x00afce00078e00ff */
.L_x_2707:
[----:B------:R-:W-:Y:S04]  /*e830*/  SHFL.DOWN PT, R5, R23, R11, 0x1f ;  /* 0x08001f0b17057589 */ /* 0x000fe800000e0000 */
[----:B------:R-:W2:Y:S02]  /*e840*/  SHFL.DOWN PT, R4, R22, R11, 0x1f ;  /* 0x08001f0b16047589 */ /* 0x000ea400000e0000 */
[----:B--2---:R-:W1:-:S15]  /*e850*/  DMUL R6, R4, R22 ;  /* 0x0000001604067228 */ /* 0x004e5e0000000000 */
[----:B------:R-:W-:-:S15]  /*e860*/  NOP ;  /* 0x0000000000007918 */ /* 0x000fde0000000000 */
[----:B------:R-:W-:-:S15]  /*e870*/  NOP ;  /* 0x0000000000007918 */ /* 0x000fde0000000000 */
[----:B------:R-:W-:-:S15]  /*e880*/  NOP ;  /* 0x0000000000007918 */ /* 0x000fde0000000000 */
[----:B------:R-:W-:-:S04]  /*e890*/  NOP ;  /* 0x0000000000007918 */ /* 0x000fc80000000000 */
[----:B----4-:R2:W-:Y:S02]  /*e8a0*/  DMUL R8, R4, R16 ;  /* 0x0000001004087228 */ /* 0x0105e40000000000 */
[----:B--2---:R-:W-:Y:S04]  /*e8b0*/  SHFL.DOWN PT, R5, R17, R11, 0x1f ;  /* 0x08001f0b11057589 */ /* 0x004fe800000e0000 */
[----:B------:R2:W1:Y:S02]  /*e8c0*/  SHFL.DOWN PT, R4, R16, R11, 0x1f ;  /* 0x08001f0b10047589 */ /* 0x00046400000e0000 */
[----:B--2---:R-:W-:-:S04]  /*e8d0*/  SHF.L.U32 R11, R11, 0x1, RZ ;  /* 0x000000010b0b7819 */ /* 0x004fc800000006ff */
[----:B------:R-:W-:-:S15]  /*e8e0*/  ISETP.GE.AND P0, PT, R11, UR4, PT ;  /* 0x000000040b007c0c */ /* 0x000fde000bf06270 */
[----:B------:R-:W-:-:S15]  /*e8f0*/  NOP ;  /* 0x0000000000007918 */ /* 0x000fde0000000000 */
[----:B------:R-:W-:-:S15]  /*e900*/  NOP ;  /* 0x0000000000007918 */ /* 0x000fde0000000000 */
[----:B------:R-:W-:-:S07]  /*e910*/  NOP ;  /* 0x0000000000007918 */ /* 0x000fce0000000000 */
[----:B-1----:R-:W1:Y:S02]  /*e920*/  DFMA R6, R4, R16, -R6 ;  /* 0x000000100406722b */ /* 0x002e640000000806 */
[----:B-1----:R-:W-:Y:S01]  /*e930*/  MOV R16, R6 ;  /* 0x0000000600107202 */ /* 0x002fe20000000f00 */
[----:B------:R-:W-:-:S15]  /*e940*/  IMAD.MOV.U32 R17, RZ, RZ, R7 ;  /* 0x000000ffff117224 */ /* 0x000fde00078e0007 */
[----:B------:R-:W-:-:S15]  /*e950*/  NOP ;  /* 0x0000000000007918 */ /* 0x000fde0000000000 */
[----:B------:R-:W-:-:S15]  /*e960*/  NOP ;  /* 0x0000000000007918 */ /* 0x000fde0000000000 */
[----:B------:R-:W-:-:S15]  /*e970*/  NOP ;  /* 0x0000000000007918 */ /* 0x000fde0000000000 */
[----:B------:R-:W-:-:S01]  /*e980*/  NOP ;  /* 0x0000000000007918 */ /* 0x000fc20000000000 */
[----:B------:R1:W3:Y:S02]  /*e990*/  DFMA R22, R4, R22, R8 ;  /* 0x000000160416722b */ /* 0x0002e40000000008 */
[----:B-1-3--:R-:W-:Y:S05]  /*e9a0*/  @!P0 BRA `(.L_x_2707) ;  /* 0xfffffffc00a08947 */ /* 0x00afea000383ffff */
[----:B------:R-:W-:Y:S02]  /*e9b0*/  MOV R16, R6 ;  /* 0x0000000600107202 */ /* 0x000fe40000000f00 */
[----:B------:R-:W-:-:S07]  /*e9c0*/  MOV R17, R7 ;  /* 0x0000000700117202 */ /* 0x000fce0000000f00 */
.L_x_2704:
[----:B------:R-:W5:Y:S01]  /*e9d0*/  LDCU UR4, c[0x0][0x574] ;  /* 0x0000ae80ff0477ac */ /* 0x000f620008000800 */
[----:B---34-:R-:W-:Y:S01]  /*e9e0*/  IMAD.MOV.U32 R18, RZ, RZ, RZ ;  /* 0x000000ffff127224 */ /* 0x018fe200078e00ff */
[----:B------:R-:W3:Y:S01]  /*e9f0*/  LDCU UR5, c[0x0][0x3c4] ;  /* 0x00007880ff0577ac */ /* 0x000ee20008000800 */
[----:B------:R-:W4:Y:S01]  /*ea00*/  LDCU UR6, c[0x0][0x3c8] ;  /* 0x00007900ff0677ac */ /* 0x000f220008000800 */
[----:B------:R-:W2:Y:S01]  /*ea10*/  LDCU UR7, c[0x0][0x3b0] ;  /* 0x00007600ff0777ac */ /* 0x000ea20008000800 */
[----:B-----5:R-:W-:Y:S01]  /*ea20*/  UISETP.NE.AND UP0, UPT, UR4, URZ, UPT ;  /* 0x000000ff0400728c */ /* 0x020fe2000bf05270 */
[----:B---3--:R-:W-:-:S04]  /*ea30*/  IMAD R5, R3, UR5, RZ ;  /* 0x0000000503057c24 */ /* 0x008fc8000f8e02ff */
[----:B----4-:R-:W-:-:S04]  /*ea40*/  IMAD R5, R0, UR6, R5 ;  /* 0x0000000600057c24 */ /* 0x010fc8000f8e0205 */
[----:B--2---:R-:W-:Y:S01]  /*ea50*/  IMAD R7, R2, UR7, R5 ;  /* 0x0000000702077c24 */ /* 0x004fe2000f8e0205 */
[----:B------:R-:W-:Y:S06]  /*ea60*/  BRA.U !UP0, `(.L_x_2708) ;  /* 0x0000001108547547 */ /* 0x000fec000b800000 */
[----:B------:R-:W2:Y:S01]  /*ea70*/  LDCU.64 UR8, c[0x0][0x578] ;  /* 0x0000af00ff0877ac */ /* 0x000ea20008000a00 */
[----:B------:R-:W-:Y:S01]  /*ea80*/  MOV R6, RZ ;  /* 0x000000ff00067202 */ /* 0x000fe20000000f00 */
[----:B------:R-:W3:Y:S01]  /*ea90*/  LDCU UR5, c[0x0][0x580] ;  /* 0x0000b000ff0577ac */ /* 0x000ee20008000800 */
[----:B------:R-:W4:Y:S03]  /*eaa0*/  LDCU UR6, c[0x0][0x6a4] ;  /* 0x0000d480ff0677ac */ /* 0x000f260008000800 */
[----:B--2---:R-:W-:-:S05]  /*eab0*/  IMAD.HI.U32 R4, R7, UR9, R6 ;  /* 0x0000000907047c27 */ /* 0x004fca000f8e0006 */
[----:B---3--:R-:W-:Y:S01]  /*eac0*/  SHF.R.U32.HI R5, RZ, UR5, R4 ;  /* 0x00000005ff057c19 */ /* 0x008fe20008011604 */
[----:B------:R-:W-:-:S03]  /*ead0*/  UIADD3 UR5, UPT, UPT, UR4, -0x1, URZ ;  /* 0xffffffff04057890 */ /* 0x000fc6000fffe0ff */
[----:B------:R-:W-:Y:S01]  /*eae0*/  IADD3 R9, PT, PT, -R5, RZ, RZ ;  /* 0x000000ff05097210 */ /* 0x000fe20007ffe1ff */
[----:B------:R-:W-:-:S04]  /*eaf0*/  UISETP.NE.AND UP1, UPT, UR5, URZ, UPT ;  /* 0x000000ff0500728c */ /* 0x000fc8000bf25270 */
[----:B------:R-:W-:-:S04]  /*eb00*/  IMAD R9, R9, UR8, R7 ;  /* 0x0000000809097c24 */ /* 0x000fc8000f8e0207 */
[----:B----4-:R-:W-:Y:S01]  /*eb10*/  IMAD R18, R9, UR6, RZ ;  /* 0x0000000609127c24 */ /* 0x010fe2000f8e02ff */
[----:B------:R-:W-:Y:S06]  /*eb20*/  BRA.U !UP1, `(.L_x_2708) ;  /* 0x0000001109247547 */ /* 0x000fec000b800000 */
[----:B------:R-:W2:Y:S01]  /*eb30*/  LDCU.64 UR6, c[0x0][0x588] ;  /* 0x0000b100ff0677ac */ /* 0x000ea20008000a00 */
[----:B------:R-:W-:Y:S01]  /*eb40*/  IMAD.MOV.U32 R4, RZ, RZ, RZ ;  /* 0x000000ffff047224 */ /* 0x000fe200078e00ff */
[----:B------:R-:W-:Y:S01]  /*eb50*/  UISETP.LT.U32.AND UP1, UPT, UR5, 0x18, UPT ;  /* 0x000000180500788c */ /* 0x000fe2000bf21070 */
[----:B------:R-:W3:Y:S03]  /*eb60*/  LDCU UR8, c[0x0][0x584] ;  /* 0x0000b080ff0877ac */ /* 0x000ee60008000800 */
[----:B------:R-:W-:-:S04]  /*eb70*/  USEL UR5, UR5, 0x18, UP1 ;  /* 0x0000001805057887 */ /* 0x000fc80008800000 */
[----:B------:R-:W-:Y:S01]  /*eb80*/  UIADD3 UR5, UPT, UPT, UR5, 0x1, URZ ;  /* 0x0000000105057890 */ /* 0x000fe2000fffe0ff */
[----:B--2---:R-:W-:Y:S01]  /*eb90*/  IMAD.HI.U32 R8, R5, UR6, R4 ;  /* 0x0000000605087c27 */ /* 0x004fe2000f8e0004 */
[----:B------:R-:W2:Y:S04]  /*eba0*/  LDCU UR6, c[0x0][0x6ac] ;  /* 0x0000d580ff0677ac */ /* 0x000ea80008000800 */
[----:B------:R-:W-:Y:S01]  /*ebb0*/  SHF.R.U32.HI R9, RZ, UR7, R8 ;  /* 0x00000007ff097c19 */ /* 0x000fe20008011608 */
[----:B------:R-:W-:-:S03]  /*ebc0*/  UISETP.NE.AND UP1, UPT, UR5, 0x2, UPT ;  /* 0x000000020500788c */ /* 0x000fc6000bf25270 */
[----:B------:R-:W-:-:S05]  /*ebd0*/  IADD3 R4, PT, PT, -R9, RZ, RZ ;  /* 0x000000ff09047210 */ /* 0x000fca0007ffe1ff */
[----:B---3--:R-:W-:-:S04]  /*ebe0*/  IMAD R5, R4, UR8, R5 ;  /* 0x0000000804057c24 */ /* 0x008fc8000f8e0205 */
[----:B--2---:R-:W-:Y:S01]  /*ebf0*/  IMAD R18, R5, UR6, R18 ;  /* 0x0000000605127c24 */ /* 0x004fe2000f8e0212 */
[----:B------:R-:W-:Y:S06]  /*ec00*/  BRA.U !UP1, `(.L_x_2708) ;  /* 0x0000000d09ec7547 */ /* 0x000fec000b800000 */
[----:B------:R-:W2:Y:S01]  /*ec10*/  LDCU.64 UR8, c[0x0][0x590] ;  /* 0x0000b200ff0877ac */ /* 0x000ea20008000a00 */
[----:B------:R-:W-:Y:S01]  /*ec20*/  HFMA2 R8, -RZ, RZ, 0, 0 ;  /* 0x00000000ff087431 */ /* 0x000fe200000001ff */
[----:B------:R-:W3:Y:S01]  /*ec30*/  LDCU UR7, c[0x0][0x598] ;  /* 0x0000b300ff0777ac */ /* 0x000ee20008000800 */
[----:B------:R-:W4:Y:S01]  /*ec40*/  LDCU UR6, c[0x0][0x6b4] ;  /* 0x0000d680ff0677ac */ /* 0x000f220008000800 */
[----:B------:R-:W-:Y:S02]  /*ec50*/  UISETP.NE.AND UP1, UPT, UR5, 0x3, UPT ;  /* 0x000000030500788c */ /* 0x000fe4000bf25270 */
[----:B--2---:R-:W-:-:S05]  /*ec60*/  IMAD.HI.U32 R4, R9, UR9, R8 ;  /* 0x0000000909047c27 */ /* 0x004fca000f8e0008 */
[----:B---3--:R-:W-:-:S05]  /*ec70*/  SHF.R.U32.HI R5, RZ, UR7, R4 ;  /* 0x00000007ff057c19 */ /* 0x008fca0008011604 */
[----:B------:R-:W-:-:S04]  /*ec80*/  IMAD.MOV R8, RZ, RZ, -R5 ;  /* 0x000000ffff087224 */ /* 0x000fc800078e0a05 */
[----:B------:R-:W-:-:S04]  /*ec90*/  IMAD R9, R8, UR8, R9 ;  /* 0x0000000808097c24 */ /* 0x000fc8000f8e0209 */
[----:B----4-:R-:W-:Y:S01]  /*eca0*/  IMAD R18, R9, UR6, R18 ;  /* 0x0000000609127c24 */ /* 0x010fe2000f8e0212 */
[----:B------:R-:W-:Y:S06]  /*ecb0*/  BRA.U !UP1, `(.L_x_2708) ;  /* 0x0000000d09c07547 */ /* 0x000fec000b800000 */
[----:B------:R-:W2:Y:S01]  /*ecc0*/  LDCU.64 UR8, c[0x0][0x5a0] ;  /* 0x0000b400ff0877ac */ /* 0x000ea20008000a00 */
[----:B------:R-:W-:Y:S01]  /*ecd0*/  MOV R4, RZ ;  /* 0x000000ff00047202 */ /* 0x000fe20000000f00 */
[----:B------:R-:W3:Y:S01]  /*ece0*/  LDCU UR7, c[0x0][0x59c] ;  /* 0x0000b380ff0777ac */ /* 0x000ee20008000800 */
[----:B------:R-:W4:Y:S01]  /*ecf0*/  LDCU UR6, c[0x0][0x6bc] ;  /* 0x0000d780ff0677ac */ /* 0x000f220008000800 */
[----:B------:R-:W-:Y:S02]  /*ed00*/  UISETP.NE.AND UP1, UPT, UR5, 0x4, UPT ;  /* 0x000000040500788c */ /* 0x000fe4000bf25270 */
[----:B--2---:R-:W-:-:S05]  /*ed10*/  IMAD.HI.U32 R8, R5, UR8, R4 ;  /* 0x0000000805087c27 */ /* 0x004fca000f8e0004 */
[----:B------:R-:W-:-:S04]  /*ed20*/  SHF.R.U32.HI R9, RZ, UR9, R8 ;  /* 0x00000009ff097c19 */ /* 0x000fc80008011608 */
[----:B------:R-:W-:-:S05]  /*ed30*/  IADD3 R4, PT, PT, -R9, RZ, RZ ;  /* 0x000000ff09047210 */ /* 0x000fca0007ffe1ff */
[----:B---3--:R-:W-:-:S04]  /*ed40*/  IMAD R5, R4, UR7, R5 ;  /* 0x0000000704057c24 */ /* 0x008fc8000f8e0205 */
[----:B----4-:R-:W-:Y:S01]  /*ed50*/  IMAD R18, R5, UR6, R18 ;  /* 0x0000000605127c24 */ /* 0x010fe2000f8e0212 */
[----:B------:R-:W-:Y:S06]  /*ed60*/  BRA.U !UP1, `(.L_x_2708) ;  /* 0x0000000d09947547 */ /* 0x000fec000b800000 */
[----:B------:R-:W2:Y:S01]  /*ed70*/  LDCU.64 UR8, c[0x0][0x5a8] ;  /* 0x0000b500ff0877ac */ /* 0x000ea20008000a00 */
[----:B------:R-:W-:Y:S01]  /*ed80*/  IMAD.MOV.U32 R8, RZ, RZ, RZ ;  /* 0x000000ffff087224 */ /* 0x000fe200078e00ff */
[----:B------:R-:W3:Y:S01]  /*ed90*/  LDCU UR7, c[0x0][0x5b0] ;  /* 0x0000b600ff0777ac */ /* 0x000ee20008000800 */
[----:B------:R-:W4:Y:S01]  /*eda0*/  LDCU UR6, c[0x0][0x6c4] ;  /* 0x0000d880ff0677ac */ /* 0x000f220008000800 */
[----:B------:R-:W-:Y:S01]  /*edb0*/  UISETP.NE.AND UP1, UPT, UR5, 0x5, UPT ;  /* 0x000000050500788c */ /* 0x000fe2000bf25270 */
[----:B--2---:R-:W-:-:S05]  /*edc0*/  IMAD.HI.U32 R4, R9, UR9, R8 ;  /* 0x0000000909047c27 */ /* 0x004fca000f8e0008 */
[----:B---3--:R-:W-:-:S04]  /*edd0*/  SHF.R.U32.HI R5, RZ, UR7, R4 ;  /* 0x00000007ff057c19 */ /* 0x008fc80008011604 */
[----:B------:R-:W-:-:S05]  /*ede0*/  IADD3 R8, PT, PT, -R5, RZ, RZ ;  /* 0x000000ff05087210 */ /* 0x000fca0007ffe1ff */
        /* <DEDUP_REMOVED lines=9> */
[----:B------:R-:W-:-:S05]  /*ee80*/  SHF.R.U32.HI R9, RZ, UR9, R8 ;  /* 0x00000009ff097c19 */ /* 0x000fca0008011608 */
[----:B------:R-:W-:-:S04]  /*ee90*/  IMAD.MOV R4, RZ, RZ, -R9 ;  /* 0x000000ffff047224 */ /* 0x000fc800078e0a09 */
[----:B---3--:R-:W-:-:S04]  /*eea0*/  IMAD R5, R4, UR7, R5 ;  /* 0x0000000704057c24 */ /* 0x008fc8000f8e0205 */
[----:B----4-:R-:W-:Y:S01]  /*eeb0*/  IMAD R18, R5, UR6, R18 ;  /* 0x0000000605127c24 */ /* 0x010fe2000f8e0212 */
[----:B------:R-:W-:Y:S06]  /*eec0*/  BRA.U !UP1, `(.L_x_2708) ;  /* 0x0000000d093c7547 */ /* 0x000fec000b800000 */
[----:B------:R-:W2:Y:S01]  /*eed0*/  LDCU.64 UR8, c[0x0][0x5c0] ;  /* 0x0000b800ff0877ac */ /* 0x000ea20008000a00 */
[----:B------:R-:W-:Y:S01]  /*eee0*/  HFMA2 R8, -RZ, RZ, 0, 0 ;  /* 0x00000000ff087431 */ /* 0x000fe200000001ff */
[----:B------:R-:W3:Y:S01]  /*eef0*/  LDCU UR7, c[0x0][0x5c8] ;  /* 0x0000b900ff0777ac */ /* 0x000ee20008000800 */
[----:B------:R-:W4:Y:S01]  /*ef00*/  LDCU UR6, c[0x0][0x6d4] ;  /* 0x0000da80ff0677ac */ /* 0x000f220008000800 */
[----:B------:R-:W-:Y:S02]  /*ef10*/  UISETP.NE.AND UP1, UPT, UR5, 0x7, UPT ;  /* 0x000000070500788c */ /* 0x000fe4000bf25270 */
[----:B--2---:R-:W-:-:S05]  /*ef20*/  IMAD.HI.U32 R4, R9, UR9, R8 ;  /* 0x0000000909047c27 */ /* 0x004fca000f8e0008 */
[----:B---3--:R-:W-:-:S04]  /*ef30*/  SHF.R.U32.HI R5, RZ, UR7, R4 ;  /* 0x00000007ff057c19 */ /* 0x008fc80008011604 */
[----:B------:R-:W-:-:S05]  /*ef40*/  IADD3 R8, PT, PT, -R5, RZ, RZ ;  /* 0x000000ff05087210 */ /* 0x000fca0007ffe1ff */
[----:B------:R-:W-:-:S04]  /*ef50*/  IMAD R9, R8, UR8, R9 ;  /* 0x0000000808097c24 */ /* 0x000fc8000f8e0209 */
        /* <DEDUP_REMOVED lines=8> */
[----:B------:R-:W-:-:S04]  /*efe0*/  SHF.R.U32.HI R9, RZ, UR9, R8 ;  /* 0x00000009ff097c19 */ /* 0x000fc80008011608 */
[----:B------:R-:W-:-:S05]  /*eff0*/  IADD3 R4, PT, PT, -R9, RZ, RZ ;  /* 0x000000ff09047210 */ /* 0x000fca0007ffe1ff */
[----:B---3--:R-:W-:-:S04]  /*f000*/  IMAD R5, R4, UR7, R5 ;  /* 0x0000000704057c24 */ /* 0x008fc8000f8e0205 */
        /* <DEDUP_REMOVED lines=181> */
[----:B------:R-:W4:Y:S03]  /*fb60*/  LDCU UR5, c[0x0][0x764] ;  /* 0x0000ec80ff0577ac */ /* 0x000f260008000800 */
[----:B--2---:R-:W-:-:S05]  /*fb70*/  IMAD.HI.U32 R4, R9, UR9, R8 ;  /* 0x0000000909047c27 */ /* 0x004fca000f8e0008 */
[----:B---3--:R-:W-:-:S04]  /*fb80*/  SHF.R.U32.HI R4, RZ, UR6, R4 ;  /* 0x00000006ff047c19 */ /* 0x008fc80008011604 */
[----:B------:R-:W-:-:S05]  /*fb90*/  IADD3 R5, PT, PT, -R4, RZ, RZ ;  /* 0x000000ff04057210 */ /* 0x000fca0007ffe1ff */
[----:B------:R-:W-:-:S04]  /*fba0*/  IMAD R5, R5, UR8, R9 ;  /* 0x0000000805057c24 */ /* 0x000fc8000f8e0209 */
[----:B----4-:R-:W-:-:S07]  /*fbb0*/  IMAD R18, R5, UR5, R18 ;  /* 0x0000000505127c24 */ /* 0x010fce000f8e0212 */
.L_x_2708:
[----:B------:R-:W2:Y:S01]  /*fbc0*/  LDCU UR5, c[0x0][0x3c0] ;  /* 0x00007800ff0577ac */ /* 0x000ea20008000800 */
[----:B------:R-:W3:Y:S01]  /*fbd0*/  LDCU.64 UR6, c[0x0][0x788] ;  /* 0x0000f100ff0677ac */ /* 0x000ee20008000a00 */
[----:B--2---:R-:W-:Y:S01]  /*fbe0*/  UISETP.NE.AND UP1, UPT, UR5, URZ, UPT ;  /* 0x000000ff0500728c */ /* 0x004fe2000bf25270 */
[----:B---3--:R-:W-:Y:S02]  /*fbf0*/  IADD3 R4, P1, PT, R18, UR6, RZ ;  /* 0x0000000612047c10 */ /* 0x008fe4000ff3e0ff */
[----:B------:R-:W-:-:S03]  /*fc00*/  ISETP.NE.U32.AND P0, PT, RZ, UR6, PT ;  /* 0x00000006ff007c0c */ /* 0x000fc6000bf05070 */
[----:B------:R-:W-:Y:S01]  /*fc10*/  IMAD.X R5, RZ, RZ, UR7, P1 ;  /* 0x00000007ff057e24 */ /* 0x000fe200088e06ff */
[----:B------:R-:W-:-:S04]  /*fc20*/  ISETP.NE.AND.EX P0, PT, RZ, UR7, PT, P0 ;  /* 0x00000007ff007c0c */ /* 0x000fc8000bf05300 */
[----:B------:R-:W-:Y:S02]  /*fc30*/  SEL R4, R4, RZ, P0 ;  /* 0x000000ff04047207 */ /* 0x000fe40000000000 */
[----:B------:R-:W-:Y:S01]  /*fc40*/  SEL R5, R5, RZ, P0 ;  /* 0x000000ff05057207 */ /* 0x000fe20000000000 */
[----:B------:R-:W-:Y:S06]  /*fc50*/  BRA.U !UP1, `(.L_x_2709) ;  /* 0x00000029098c7547 */ /* 0x000fec000b800000 */
[----:B------:R-:W-:Y:S01]  /*fc60*/  MOV R28, RZ ;  /* 0x000000ff001c7202 */ /* 0x000fe20000000f00 */
[----:B------:R-:W-:Y:S06]  /*fc70*/  BRA.U !UP0, `(.L_x_2710) ;  /* 0x0000001108587547 */ /* 0x000fec000b800000 */
[----:B------:R-:W2:Y:S01]  /*fc80*/  LDCU.64 UR6, c[0x0][0x578] ;  /* 0x0000af00ff0677ac */ /* 0x000ea20008000a00 */
[----:B------:R-:W-:Y:S02]  /*fc90*/  HFMA2 R8, -RZ, RZ, 0, 0 ;  /* 0x00000000ff087431 */ /* 0x000fe400000001ff */
[----:B------:R-:W-:Y:S01]  /*fca0*/  IMAD.MOV.U32 R9, RZ, RZ, R7 ;  /* 0x000000ffff097224 */ /* 0x000fe200078e0007 */
[----:B------:R-:W3:Y:S01]  /*fcb0*/  LDCU UR5, c[0x0][0x580] ;  /* 0x0000b000ff0577ac */ /* 0x000ee20008000800 */
[----:B------:R-:W4:Y:S01]  /*fcc0*/  LDCU UR8, c[0x0][0x6a4] ;  /* 0x0000d480ff0877ac */ /* 0x000f220008000800 */
[----:B------:R-:W-:-:S04]  /*fcd0*/  UIADD3 UR4, UPT, UPT, UR4, -0x1, URZ ;  /* 0xffffffff04047890 */ /* 0x000fc8000fffe0ff */
[----:B------:R-:W-:Y:S01]  /*fce0*/  UISETP.NE.AND UP0, UPT, UR4, URZ, UPT ;  /* 0x000000ff0400728c */ /* 0x000fe2000bf05270 */
[----:B--2---:R-:W-:-:S05]  /*fcf0*/  IMAD.HI.U32 R8, R7, UR7, R8 ;  /* 0x0000000707087c27 */ /* 0x004fca000f8e0008 */
[----:B---3--:R-:W-:-:S04]  /*fd00*/  SHF.R.U32.HI R9, RZ, UR5, R8 ;  /* 0x00000005ff097c19 */ /* 0x008fc80008011608 */
[----:B-1----:R-:W-:-:S05]  /*fd10*/  IADD3 R11, PT, PT, -R9, RZ, RZ ;  /* 0x000000ff090b7210 */ /* 0x002fca0007ffe1ff */
[----:B------:R-:W-:-:S04]  /*fd20*/  IMAD R11, R11, UR6, R7 ;  /* 0x000000060b0b7c24 */ /* 0x000fc8000f8e0207 */
[----:B----4-:R-:W-:Y:S01]  /*fd30*/  IMAD R28, R11, UR8, RZ ;  /* 0x000000080b1c7c24 */ /* 0x010fe2000f8e02ff */
[----:B------:R-:W-:Y:S06]  /*fd40*/  BRA.U !UP0, `(.L_x_2710) ;  /* 0x0000001108247547 */ /* 0x000fec000b800000 */
[----:B------:R-:W1:Y:S01]  /*fd50*/  LDCU.64 UR6, c[0x0][0x588] ;  /* 0x0000b100ff0677ac */ /* 0x000e620008000a00 */
[----:B------:R-:W-:Y:S01]  /*fd60*/  MOV R8, RZ ;  /* 0x000000ff00087202 */ /* 0x000fe20000000f00 */
[----:B------:R-:W-:Y:S01]  /*fd70*/  UISETP.LT.U32.AND UP0, UPT, UR4, 0x18, UPT ;  /* 0x000000180400788c */ /* 0x000fe2000bf01070 */
[----:B------:R-:W2:Y:S03]  /*fd80*/  LDCU UR5, c[0x0][0x584] ;  /* 0x0000b080ff0577ac */ /* 0x000ea60008000800 */
[----:B------:R-:W-:-:S04]  /*fd90*/  USEL UR4, UR4, 0x18, UP0 ;  /* 0x0000001804047887 */ /* 0x000fc80008000000 */
[----:B------:R-:W-:Y:S01]  /*fda0*/  UIADD3 UR4, UPT, UPT, UR4, 0x1, URZ ;  /* 0x0000000104047890 */ /* 0x000fe2000fffe0ff */
[----:B-1----:R-:W-:Y:S01]  /*fdb0*/  IMAD.HI.U32 R10, R9, UR6, R8 ;  /* 0x00000006090a7c27 */ /* 0x002fe2000f8e0008 */
[----:B------:R-:W1:Y:S04]  /*fdc0*/  LDCU UR6, c[0x0][0x6ac] ;  /* 0x0000d580ff0677ac */ /* 0x000e680008000800 */
[----:B------:R-:W-:Y:S01]  /*fdd0*/  SHF.R.U32.HI R11, RZ, UR7, R10 ;  /* 0x00000007ff0b7c19 */ /* 0x000fe2000801160a */
[----:B------:R-:W-:-:S04]  /*fde0*/  UISETP.NE.AND UP0, UPT, UR4, 0x2, UPT ;  /* 0x000000020400788c */ /* 0x000fc8000bf05270 */
[----:B------:R-:W-:-:S04]  /*fdf0*/  IMAD.MOV R8, RZ, RZ, -R11 ;  /* 0x000000ffff087224 */ /* 0x000fc800078e0a0b */
        /* <DEDUP_REMOVED lines=254> */
.L_x_2710:
[----:B------:R-:W2:Y:S01]  /*10de0*/  LDCU UR4, c[0x0][0x3a8] ;  /* 0x00007500ff0477ac */ /* 0x000ea20008000800 */
[----:B------:R-:W3:Y:S01]  /*10df0*/  S2UR UR8, SR_CgaCtaId ;  /* 0x00000000000879c3 */ /* 0x000ee20000008800 */
[----:B------:R-:W-:Y:S01]  /*10e00*/  BSSY.RECONVERGENT B0, `(.L_x_2711) ;  /* 0x0000017000007945 */ /* 0x000fe20003800200 */
[----:B------:R-:W-:Y:S02]  /*10e10*/  LOP3.LUT P3, RZ, R3, R0, RZ, 0xfc, !PT ;  /* 0x0000000003ff7212 */ /* 0x000fe4000786fcff */
[----:B------:R-:W-:Y:S02]  /*10e20*/  PLOP3.LUT P0, PT, PT, PT, PT, 0x8, 0x80 ;  /* 0x000000000080781c */ /* 0x000fe40003f0e170 */
[----:B--2---:R-:W-:-:S13]  /*10e30*/  ISETP.GE.AND P1, PT, R7, UR4, PT ;  /* 0x0000000407007c0c */ /* 0x004fda000bf26270 */
[----:B---3--:R-:W-:Y:S05]  /*10e40*/  @P1 BRA `(.L_x_2712) ;  /* 0x0000000000481947 */ /* 0x008fea0003800000 */
[----:B------:R-:W2:Y:S02]  /*10e50*/  LDC.64 R8, c[0x0][0x3b8] ;  /* 0x0000ee00ff087b82 */ /* 0x000ea40000000a00 */
[----:B--2---:R-:W-:Y:S02]  /*10e60*/  ISETP.NE.AND P2, PT, R8, RZ, PT ;  /* 0x000000ff0800720c */ /* 0x004fe40003f45270 */
[----:B------:R-:W-:Y:S02]  /*10e70*/  ISETP.NE.AND P1, PT, R9, RZ, PT ;  /* 0x000000ff0900720c */ /* 0x000fe40003f25270 */
[----:B------:R-:W-:Y:S02]  /*10e80*/  ISETP.NE.AND P2, PT, R3, RZ, P2 ;  /* 0x000000ff0300720c */ /* 0x000fe40001745270 */
[----:B------:R-:W-:-:S04]  /*10e90*/  ISETP.NE.AND P1, PT, R0, RZ, P1 ;  /* 0x000000ff0000720c */ /* 0x000fc80000f25270 */
[----:B------:R-:W-:-:S13]  /*10ea0*/  PLOP3.LUT P2, PT, P2, P1, PT, 0xf8, 0x8f ;  /* 0x00000000008f781c */ /* 0x000fda0001743f70 */
[----:B------:R-:W-:Y:S05]  /*10eb0*/  @P2 BRA `(.L_x_2712) ;  /* 0x00000000002c2947 */ /* 0x000fea0003800000 */
[----:B------:R-:W2:Y:S01]  /*10ec0*/  LDCU UR4, c[0x0][0x374] ;  /* 0x00006e80ff0477ac */ /* 0x000ea20008000800 */
[----:B------:R-:W3:Y:S01]  /*10ed0*/  LDC.64 R6, c[0x0][0x790] ;  /* 0x0001e400ff067b82 */ /* 0x000ee20000000a00 */
[----:B------:R-:W-:Y:S01]  /*10ee0*/  ISETP.NE.AND P0, PT, R8, RZ, PT ;  /* 0x000000ff0800720c */ /* 0x000fe20003f05270 */
[----:B------:R-:W-:Y:S01]  /*10ef0*/  IMAD.MOV.U32 R19, RZ, RZ, R23 ;  /* 0x000000ffff137224 */ /* 0x000fe200078e0017 */
[----:B------:R-:W4:Y:S01]  /*10f00*/  LDCU UR5, c[0x0][0x360] ;  /* 0x00006c00ff0577ac */ /* 0x000f220008000800 */
[----:B------:R-:W-:Y:S01]  /*10f10*/  MOV R18, R22 ;  /* 0x0000001600127202 */ /* 0x000fe20000000f00 */
[----:B--2---:R-:W-:-:S09]  /*10f20*/  IMAD R25, R2, UR4, R25 ;  /* 0x0000000402197c24 */ /* 0x004fd2000f8e0219 */
[----:B----4-:R-:W-:Y:S01]  /*10f30*/  @!P0 IMAD R25, R25, UR5, R3 ;  /* 0x0000000519198c24 */ /* 0x010fe2000f8e0203 */
[----:B------:R-:W-:-:S03]  /*10f40*/  PLOP3.LUT P0, PT, PT, PT, PT, 0x80, 0x8 ;  /* 0x000000000008781c */ /* 0x000fc60003f0f070 */
[----:B---3--:R-:W-:-:S05]  /*10f50*/  IMAD.WIDE.U32 R6, R25, 0x10, R6 ;  /* 0x0000001019067825 */ /* 0x008fca00078e0006 */
[----:B------:R2:W-:Y:S05]  /*10f60*/  STG.E.128 desc[UR36][R6.64], R16 ;  /* 0x0000001006007986 */ /* 0x0005ea000c101d24 */
.L_x_2712:
[----:B------:R-:W-:Y:S05]  /*10f70*/  BSYNC.RECONVERGENT B0 ;  /* 0x0000000000007941 */ /* 0x000fea0003800200 */
.L_x_2711:
        /* <DEDUP_REMOVED lines=14> */
[----:B-1----:R-:W1:Y:S01]  /*11060*/  S2R R11, SR_LANEID ;  /* 0x00000000000b7919 */ /* 0x002e620000000000 */
[----:B------:R-:W-:Y:S01]  /*11070*/  VOTEU.ANY UR5, UPT, PT ;  /* 0x0000000000057886 */ /* 0x000fe200038e0100 */
[----:B--2---:R-:W2:Y:S01]  /*11080*/  LDC.64 R6, c[0x0][0x798] ;  /* 0x0001e600ff067b82 */ /* 0x004ea20000000a00 */
[----:B------:R-:W1:Y:S01]  /*11090*/  FLO.U32 R10, UR5 ;  /* 0x00000005000a7d00 */ /* 0x000e6200080e0000 */
[----:B------:R-:W3:Y:S01]  /*110a0*/  POPC R9, UR5 ;  /* 0x0000000500097d09 */ /* 0x000ee20008000000 */
[----:B--2---:R-:W-:Y:S01]  /*110b0*/  IMAD.WIDE.U32 R6, R2, 0x4, R6 ;  /* 0x0000000402067825 */ /* 0x004fe200078e0006 */
[----:B-1----:R-:W-:-:S13]  /*110c0*/  ISETP.EQ.U32.AND P1, PT, R10, R11, PT ;  /* 0x0000000b0a00720c */ /* 0x002fda0003f22070 */
        /* <DEDUP_REMOVED lines=14> */
.L_x_2714:
[----:B------:R-:W-:Y:S05]  /*111b0*/  BSYNC.RECONVERGENT B0 ;  /* 0x0000000000007941 */ /* 0x000fea0003800200 */
.L_x_2713:
[----:B------:R-:W-:Y:S01]  /*111c0*/  BAR.SYNC.DEFER_BLOCKING 0x0 ;  /* 0x0000000000007b1d */ /* 0x000fe20000010000 */
[----:B------:R-:W-:-:S09]  /*111d0*/  ULEA UR4, UR8, UR7, 0x18 ;  /* 0x0000000708047291 */ /* 0x000fd2000f8ec0ff */
[----:B--23--:R-:W2:Y:S02]  /*111e0*/  LDS.U8 R6, [UR4] ;  /* 0x00000004ff067984 */ /* 0x00cea40008000000 */
[----:B--2---:R-:W-:-:S13]  /*111f0*/  ISETP.NE.AND P1, PT, R6, RZ, PT ;  /* 0x000000ff0600720c */ /* 0x004fda0003f25270 */
[----:B------:R-:W-:Y:S05]  /*11200*/  @!P1 EXIT ;  /* 0x000000000000994d */ /* 0x000fea0003800000 */
[----:B------:R-:W2:Y:S01]  /*11210*/  LDCU.64 UR10, c[0x0][0x390] ;  /* 0x00007200ff0a77ac */ /* 0x000ea20008000a00 */
        /* <DEDUP_REMOVED lines=9> */
[----:B------:R-:W3:Y:S01]  /*112b0*/  LDCU UR4, c[0x0][0x3b8] ;  /* 0x00007700ff0477ac */ /* 0x000ee20008000800 */
[----:B------:R-:W-:Y:S01]  /*112c0*/  BSSY.RECONVERGENT B0, `(.L_x_2715) ;  /* 0x0000056000007945 */ /* 0x000fe20003800200 */
[----:B--2---:R-:W-:Y:S01]  /*112d0*/  MOV R24, UR10 ;  /* 0x0000000a00187c02 */ /* 0x004fe20008000f00 */
[----:B------:R-:W-:Y:S01]  /*112e0*/  IMAD.U32 R25, RZ, RZ, UR11 ;  /* 0x0000000bff197e24 */ /* 0x000fe2000f8e00ff */
[----:B------:R-:W2:Y:S01]  /*112f0*/  LDCU.64 UR12, c[0x0][0x398] ;  /* 0x00007300ff0c77ac */ /* 0x000ea20008000a00 */
[----:B---3--:R-:W-:Y:S01]  /*11300*/  UISETP.NE.AND UP0, UPT, UR4, URZ, UPT ;  /* 0x000000ff0400728c */ /* 0x008fe2000bf05270 */
[----:B--2---:R-:W-:-:S02]  /*11310*/  MOV R18, UR12 ;  /* 0x0000000c00127c02 */ /* 0x004fc40008000f00 */
[----:B------:R-:W-:-:S06]  /*11320*/  MOV R19, UR13 ;  /* 0x0000000d00137c02 */ /* 0x000fcc0008000f00 */
[----:B------:R-:W-:Y:S05]  /*11330*/  BRA.U !UP0, `(.L_x_2716) ;  /* 0x0000000108a07547 */ /* 0x000fea000b800000 */
[----:B------:R-:W2:Y:S01]  /*11340*/  LDCU UR4, c[0x0][0x360] ;  /* 0x00006c00ff0477ac */ /* 0x000ea20008000800 */
[----:B------:R-:W3:Y:S01]  /*11350*/  LDCU UR6, c[0x0][0x3b4] ;  /* 0x00007680ff0677ac */ /* 0x000ee20008000800 */
[----:B--2---:R-:W-:-:S05]  /*11360*/  IMAD R6, R0, UR4, R3 ;  /* 0x0000000400067c24 */ /* 0x004fca000f8e0203 */
[----:B---3--:R-:W-:-:S13]  /*11370*/  ISETP.GE.U32.AND P1, PT, R6, UR6, PT ;  /* 0x0000000606007c0c */ /* 0x008fda000bf26070 */
[----:B------:R-:W-:Y:S05]  /*11380*/  @P1 BRA `(.L_x_2717) ;  /* 0x0000000400241947 */ /* 0x000fea0003800000 */
[----:B------:R-:W2:Y:S01]  /*11390*/  LDCU UR5, c[0x0][0x374] ;  /* 0x00006e80ff0577ac */ /* 0x000ea20008000800 */
[----:B-1----:R-:W1:Y:S01]  /*113a0*/  LDC R21, c[0x0][0x364] ;  /* 0x0000d900ff157b82 */ /* 0x002e620000000800 */
[----:B------:R-:W-:Y:S01]  /*113b0*/  BSSY.RECONVERGENT B1, `(.L_x_2718) ;  /* 0x000001f000017945 */ /* 0x000fe20003800200 */
[----:B------:R-:W-:Y:S01]  /*113c0*/  IMAD.MOV.U32 R16, RZ, RZ, R6 ;  /* 0x000000ffff107224 */ /* 0x000fe200078e0006 */
[----:B------:R-:W-:Y:S02]  /*113d0*/  MOV R6, UR10 ;  /* 0x0000000a00067c02 */ /* 0x000fe40008000f00 */
[----:B------:R-:W-:-:S03]  /*113e0*/  MOV R7, UR11 ;  /* 0x0000000b00077c02 */ /* 0x000fc60008000f00 */
[----:B------:R-:W3:Y:S01]  /*113f0*/  LDC.64 R14, c[0x0][0x790] ;  /* 0x0001e400ff0e7b82 */ /* 0x000ee20000000a00 */
[----:B--2---:R-:W-:Y:S02]  /*11400*/  IMAD R17, R2, UR5, RZ ;  /* 0x0000000502117c24 */ /* 0x004fe4000f8e02ff */
[----:B-1----:R-:W-:-:S07]  /*11410*/  IMAD R21, R21, UR4, RZ ;  /* 0x0000000415157c24 */ /* 0x002fce000f8e02ff */
.L_x_2719:
[----:B------:R-:W-:-:S04]  /*11420*/  IMAD.IADD R9, R17, 0x1, R16 ;  /* 0x0000000111097824 */ /* 0x000fc800078e0210 */
[----:B---3--:R-:W-:-:S06]  /*11430*/  IMAD.WIDE.U32 R8, R9, 0x10, R14 ;  /* 0x0000001009087825 */ /* 0x008fcc00078e000e */
[----:B------:R-:W2:Y:S01]  /*11440*/  LDG.E.128 R8, desc[UR36][R8.64] ;  /* 0x0000002408087981 */ /* 0x000ea2000c1e1d00 */
[----:B------:R-:W-:-:S04]  /*11450*/  IADD3 R16, PT, PT, R21, R16, RZ ;  /* 0x0000001015107210 */ /* 0x000fc80007ffe0ff */
[----:B------:R-:W-:Y:S01]  /*11460*/  ISETP.GE.U32.AND P1, PT, R16, UR6, PT ;  /* 0x0000000610007c0c */ /* 0x000fe2000bf26070 */
        /* <DEDUP_REMOVED lines=15> */
[----:B--2---:R1:W2:Y:S02]  /*11560*/  DFMA R18, R10, R6, R18 ;  /* 0x000000060a12722b */ /* 0x0042a40000000012 */
[----:B-1----:R-:W-:Y:S01]  /*11570*/  MOV R6, R24 ;  /* 0x0000001800067202 */ /* 0x002fe20000000f00 */
[----:B------:R-:W-:Y:S01]  /*11580*/  IMAD.MOV.U32 R7, RZ, RZ, R25 ;  /* 0x000000ffff077224 */ /* 0x000fe200078e0019 */
[----:B--2---:R-:W-:Y:S06]  /*11590*/  @!P1 BRA `(.L_x_2719) ;  /* 0xfffffffc00a09947 */ /* 0x004fec000383ffff */
[----:B------:R-:W-:Y:S05]  /*115a0*/  BSYNC.RECONVERGENT B1 ;  /* 0x0000000000017941 */ /* 0x000fea0003800200 */
.L_x_2718:
[----:B------:R-:W-:Y:S05]  /*115b0*/  BRA `(.L_x_2717) ;  /* 0x0000000000987947 */ /* 0x000fea0003800000 */
.L_x_2716:
[----:B------:R-:W2:Y:S02]  /*115c0*/  LDCU UR5, c[0x0][0x3b4] ;  /* 0x00007680ff0577ac */ /* 0x000ea40008000800 */
[----:B--2---:R-:W-:-:S13]  /*115d0*/  ISETP.GE.U32.AND P1, PT, R0, UR5, PT ;  /* 0x0000000500007c0c */ /* 0x004fda000bf26070 */
[----:B------:R-:W-:Y:S05]  /*115e0*/  @P1 BRA `(.L_x_2717) ;  /* 0x00000000008c1947 */ /* 0x000fea0003800000 */
[----:B------:R-:W2:Y:S01]  /*115f0*/  LDCU UR4, c[0x0][0x374] ;  /* 0x00006e80ff0477ac */ /* 0x000ea20008000800 */
[----:B------:R-:W3:Y:S01]  /*11600*/  LDC R16, c[0x0][0x360] ;  /* 0x0000d800ff107b82 */ /* 0x000ee20000000800 */
[----:B------:R-:W-:Y:S01]  /*11610*/  BSSY.RECONVERGENT B1, `(.L_x_2717) ;  /* 0x0000020000017945 */ /* 0x000fe20003800200 */
[----:B------:R-:W-:Y:S01]  /*11620*/  MOV R17, R0 ;  /* 0x0000000000117202 */ /* 0x000fe20000000f00 */
[----:B------:R-:W-:Y:S01]  /*11630*/  IMAD.U32 R7, RZ, RZ, UR11 ;  /* 0x0000000bff077e24 */ /* 0x000fe2000f8e00ff */
[----:B------:R-:W-:-:S04]  /*11640*/  MOV R6, UR10 ;  /* 0x0000000a00067c02 */ /* 0x000fc80008000f00 */
[----:B-1----:R-:W1:Y:S08]  /*11650*/  LDC.64 R14, c[0x0][0x790] ;  /* 0x0001e400ff0e7b82 */ /* 0x002e700000000a00 */
[----:B------:R-:W4:Y:S01]  /*11660*/  LDC R20, c[0x0][0x364] ;  /* 0x0000d900ff147b82 */ /* 0x000f220000000800 */
[----:B--2---:R-:W-:-:S07]  /*11670*/  IMAD R2, R2, UR4, RZ ;  /* 0x0000000402027c24 */ /* 0x004fce000f8e02ff */
.L_x_2720:
[----:B------:R-:W-:-:S05]  /*11680*/  IADD3 R8, PT, PT, R2, R17, RZ ;  /* 0x0000001102087210 */ /* 0x000fca0007ffe0ff */
[----:B---3--:R-:W-:-:S04]  /*11690*/  IMAD R9, R8, R16, R3 ;  /* 0x0000001008097224 */ /* 0x008fc800078e0203 */
[----:B-1----:R-:W-:-:S06]  /*116a0*/  IMAD.WIDE.U32 R8, R9, 0x10, R14 ;  /* 0x0000001009087825 */ /* 0x002fcc00078e000e */
[----:B------:R-:W2:Y:S01]  /*116b0*/  LDG.E.128 R8, desc[UR36][R8.64] ;  /* 0x0000002408087981 */ /* 0x000ea2000c1e1d00 */
[----:B----4-:R-:W-:-:S04]  /*116c0*/  IADD3 R17, PT, PT, R20, R17, RZ ;  /* 0x0000001114117210 */ /* 0x010fc80007ffe0ff */
        /* <DEDUP_REMOVED lines=17> */
[----:B-1----:R-:W-:Y:S01]  /*117e0*/  IMAD.MOV.U32 R6, RZ, RZ, R24 ;  /* 0x000000ffff067224 */ /* 0x002fe200078e0018 */
[----:B------:R-:W-:Y:S01]  /*117f0*/  MOV R7, R25 ;  /* 0x0000001900077202 */ /* 0x000fe20000000f00 */
[----:B--2---:R-:W-:Y:S06]  /*11800*/  @!P1 BRA `(.L_x_2720) ;  /* 0xfffffffc009c9947 */ /* 0x004fec000383ffff */
[----:B------:R-:W-:Y:S05]  /*11810*/  BSYNC.RECONVERGENT B1 ;  /* 0x0000000000017941 */ /* 0x000fea0003800200 */
.L_x_2717:
[----:B------:R-:W-:Y:S05]  /*11820*/  BSYNC.RECONVERGENT B0 ;  /* 0x0000000000007941 */ /* 0x000fea0003800200 */
.L_x_2715:
[----:B------:R-:W2:Y:S01]  /*11830*/  LDCU UR5, c[0x0][0x360] ;  /* 0x00006c00ff0577ac */ /* 0x000ea20008000800 */
[----:B------:R-:W-:Y:S01]  /*11840*/  MOV R26, R18 ;  /* 0x00000012001a7202 */ /* 0x000fe20000000f00 */
[----:B------:R-:W-:Y:S01]  /*11850*/  IMAD.MOV.U32 R27, RZ, RZ, R19 ;  /* 0x000000ffff1b7224 */ /* 0x000fe200078e0013 */
[----:B------:R-:W-:Y:S01]  /*11860*/  UIADD3 UR7, UPT, UPT, UR7, 0x10, URZ ;  /* 0x0000001007077890 */ /* 0x000fe2000fffe0ff */
[----:B------:R-:W3:Y:S03]  /*11870*/  LDCU UR6, c[0x0][0x364] ;  /* 0x00006c80ff0677ac */ /* 0x000ee60008000800 */
[----:B------:R-:W-:Y:S01]  /*11880*/  ULEA UR8, UR8, UR7, 0x18 ;  /* 0x0000000708087291 */ /* 0x000fe2000f8ec0ff */
[----:B------:R-:W4:Y:S01]  /*11890*/  LDCU UR4, c[0x0][0x3b8] ;  /* 0x00007700ff0477ac */ /* 0x000f220008000800 */
[----:B--2---:R-:W-:-:S05]  /*118a0*/  IMAD R2, R0, UR5, R3 ;  /* 0x0000000500027c24 */ /* 0x004fca000f8e0203 */
[----:B-1----:R-:W-:Y:S01]  /*118b0*/  LEA R13, R2, UR8, 0x4 ;  /* 0x00000008020d7c11 */ /* 0x002fe2000f8e20ff */
[----:B---3--:R-:W-:-:S04]  /*118c0*/  UISETP.GE.U32.AND UP1, UPT, UR6, 0x2, UPT ;  /* 0x000000020600788c */ /* 0x008fc8000bf26070 */
[----:B------:R1:W-:Y:S01]  /*118d0*/  STS.128 [R13], R24 ;  /* 0x000000180d007388 */ /* 0x0003e20000000c00 */
[----:B----4-:R-:W-:-:S04]  /*118e0*/  UISETP.NE.AND UP0, UPT, UR4, URZ, UPT ;  /* 0x000000ff0400728c */ /* 0x010fc8000bf05270 */
[----:B------:R-:W-:Y:S07]  /*118f0*/  BRA.U !UP1, `(.L_x_2721) ;  /* 0x00000001097c7547 */ /* 0x000fee000b800000 */
[----:B------:R-:W-:-:S05]  /*11900*/  UMOV UR4, UR6 ;  /* 0x0000000600047c82 */ /* 0x000fca0008000000 */
.L_x_2722:
        /* <DEDUP_REMOVED lines=27> */
[----:B-1----:R-:W-:Y:S01]  /*11ac0*/  @!P1 MOV R24, R16 ;  /* 0x0000001000189202 */ /* 0x002fe20000000f00 */
[----:B------:R-:W-:Y:S01]  /*11ad0*/  @!P1 IMAD.MOV.U32 R25, RZ, RZ, R17 ;  /* 0x000000ffff199224 */ /* 0x000fe200078e0011 */
[----:B------:R-:W-:Y:S06]  /*11ae0*/  BRA.U UP1, `(.L_x_2722) ;  /* 0xfffffffd01887547 */ /* 0x000fec000b83ffff */
.L_x_2721:
[----:B------:R-:W-:Y:S05]  /*11af0*/  BRA.U !UP0, `(.L_x_2723) ;  /* 0x0000000508147547 */ /* 0x000fea000b800000 */
[----:B------:R-:W-:Y:S02]  /*11b00*/  UISETP.GE.U32.AND UP0, UPT, UR5, 0x21, UPT ;  /* 0x000000210500788c */ /* 0x000fe4000bf06070 */
[----:B------:R-:W-:-:S07]  /*11b10*/  UMOV UR4, UR5 ;  /* 0x0000000500047c82 */ /* 0x000fce0008000000 */
[----:B------:R-:W-:Y:S05]  /*11b20*/  BRA.U !UP0, `(.L_x_2724) ;  /* 0x0000000108907547 */ /* 0x000fea000b800000 */
[----:B--2---:R-:W-:Y:S01]  /*11b30*/  MOV R16, R24 ;  /* 0x0000001800107202 */ /* 0x004fe20000000f00 */
[----:B------:R-:W-:Y:S01]  /*11b40*/  UISETP.GE.U32.AND UP0, UPT, UR5, 0x40, UPT ;  /* 0x000000400500788c */ /* 0x000fe2000bf06070 */
[----:B------:R-:W-:Y:S01]  /*11b50*/  MOV R17, R25 ;  /* 0x0000001900117202 */ /* 0x000fe20000000f00 */
[----:B------:R-:W-:-:S04]  /*11b60*/  UMOV UR4, 0x20 ;  /* 0x0000002000047882 */ /* 0x000fc80000000000 */
[----:B------:R3:W-:Y:S03]  /*11b70*/  STS.128 [R13], R16 ;  /* 0x000000100d007388 */ /* 0x0007e60000000c00 */
[----:B------:R-:W-:Y:S05]  /*11b80*/  BRA.U !UP0, `(.L_x_2724) ;  /* 0x0000000108787547 */ /* 0x000fea000b800000 */
[----:B------:R-:W-:-:S07]  /*11b90*/  IMAD.U32 R0, RZ, RZ, UR5 ;  /* 0x00000005ff007e24 */ /* 0x000fce000f8e00ff */
.L_x_2725:
[----:B------:R-:W-:Y:S01]  /*11ba0*/  SHF.R.U32.HI R2, RZ, 0x1, R0 ;  /* 0x00000001ff027819 */ /* 0x000fe20000011600 */
[----:B------:R-:W-:Y:S01]  /*11bb0*/  BAR.SYNC.DEFER_BLOCKING 0x0 ;  /* 0x0000000000007b1d */ /* 0x000fe20000010000 */
[----:B------:R-:W-:Y:S02]  /*11bc0*/  ISETP.GT.U32.AND P2, PT, R0, 0x7f, PT ;  /* 0x0000007f0000780c */ /* 0x000fe40003f44070 */
[----:B------:R-:W-:Y:S01]  /*11bd0*/  IADD3 R6, PT, PT, R2, R3, RZ ;  /* 0x0000000302067210 */ /* 0x000fe20007ffe0ff */
[----:B------:R-:W-:-:S03]  /*11be0*/  IMAD.MOV.U32 R0, RZ, RZ, R2 ;  /* 0x000000ffff007224 */ /* 0x000fc600078e0002 */
[----:B------:R-:W-:-:S04]  /*11bf0*/  ISETP.GE.U32.AND P1, PT, R6, UR5, PT ;  /* 0x0000000506007c0c */ /* 0x000fc8000bf26070 */
[----:B------:R-:W-:-:S13]  /*11c00*/  ISETP.GE.U32.OR P1, PT, R3, R2, P1 ;  /* 0x000000020300720c */ /* 0x000fda0000f26470 */
[----:B------:R-:W-:-:S06]  /*11c10*/  @!P1 LEA R8, R2, R13, 0x4 ;  /* 0x0000000d02089211 */ /* 0x000fcc00078e20ff */
[----:B------:R-:W2:Y:S02]  /*11c20*/  @!P1 LDS.128 R8, [R8] ;  /* 0x0000000008089984 */ /* 0x000ea40000000c00 */
[----:B--2---:R-:W-:-:S15]  /*11c30*/  @!P1 DMUL R6, R18, R10 ;  /* 0x0000000a12069228 */ /* 0x004fde0000000000 */
[----:B------:R-:W-:-:S15]  /*11c40*/  NOP ;  /* 0x0000000000007918 */ /* 0x000fde0000000000 */
[----:B------:R-:W-:-:S15]  /*11c50*/  NOP ;  /* 0x0000000000007918 */ /* 0x000fde0000000000 */
[----:B------:R-:W-:-:S15]  /*11c60*/  NOP ;  /* 0x0000000000007918 */ /* 0x000fde0000000000 */
[----:B------:R-:W-:-:S04]  /*11c70*/  NOP ;  /* 0x0000000000007918 */ /* 0x000fc80000000000 */
[----:B------:R-:W3:-:S15]  /*11c80*/  @!P1 DMUL R10, R24, R10 ;  /* 0x0000000a180a9228 */ /* 0x000ede0000000000 */
[----:B------:R-:W-:-:S15]  /*11c90*/  NOP ;  /* 0x0000000000007918 */ /* 0x000fde0000000000 */
[----:B------:R-:W-:-:S15]  /*11ca0*/  NOP ;  /* 0x0000000000007918 */ /* 0x000fde0000000000 */
[----:B------:R-:W-:-:S15]  /*11cb0*/  NOP ;  /* 0x0000000000007918 */ /* 0x000fde0000000000 */
[----:B------:R-:W-:-:S04]  /*11cc0*/  NOP ;  /* 0x0000000000007918 */ /* 0x000fc80000000000 */
[----:B---34-:R-:W-:-:S15]  /*11cd0*/  @!P1 DFMA R18, R18, R8, R10 ;  /* 0x000000081212922b */ /* 0x018fde000000000a */
[----:B------:R-:W-:-:S15]  /*11ce0*/  NOP ;  /* 0x0000000000007918 */ /* 0x000fde0000000000 */
[----:B------:R-:W-:-:S15]  /*11cf0*/  NOP ;  /* 0x0000000000007918 */ /* 0x000fde0000000000 */
[----:B------:R-:W-:-:S15]  /*11d00*/  NOP ;  /* 0x0000000000007918 */ /* 0x000fde0000000000 */
[----:B------:R-:W-:-:S04]  /*11d10*/  NOP ;  /* 0x0000000000007918 */ /* 0x000fc80000000000 */
[----:B------:R-:W2:Y:S02]  /*11d20*/  @!P1 DFMA R16, R24, R8, -R6 ;  /* 0x000000081810922b */ /* 0x000ea40000000806 */
[----:B--2---:R4:W-:Y:S01]  /*11d30*/  @!P1 STS.128 [R13], R16 ;  /* 0x000000100d009388 */ /* 0x0049e20000000c00 */
[----:B-1----:R-:W-:Y:S02]  /*11d40*/  @!P1 MOV R24, R16 ;  /* 0x0000001000189202 */ /* 0x002fe40000000f00 */
[----:B------:R-:W-:Y:S01]  /*11d50*/  @!P1 MOV R25, R17 ;  /* 0x0000001100199202 */ /* 0x000fe20000000f00 */
[----:B------:R-:W-:Y:S06]  /*11d60*/  @P2 BRA `(.L_x_2725) ;  /* 0xfffffffc008c2947 */ /* 0x000fec000383ffff */
.L_x_2724:
[----:B------:R-:W-:Y:S01]  /*11d70*/  BAR.SYNC.DEFER_BLOCKING 0x0 ;  /* 0x0000000000007b1d */ /* 0x000fe20000010000 */
[----:B------:R-:W-:-:S09]  /*11d80*/  UISETP.GE.U32.AND UP0, UPT, UR4, 0x2, UPT ;  /* 0x000000020400788c */ /* 0x000fd2000bf06070 */
[----:B------:R-:W-:Y:S05]  /*11d90*/  BRA.U !UP0, `(.L_x_2723) ;  /* 0x00000001086c7547 */ /* 0x000fea000b800000 */
[----:B------:R-:W-:-:S07]  /*11da0*/  IMAD.MOV.U32 R11, RZ, RZ, 0x1 ;  /* 0x00000001ff0b7424 */ /* 0x000fce00078e00ff */
.L_x_2726:
[----:B------:R-:W-:Y:S04]  /*11db0*/  SHFL.DOWN PT, R3, R19, R11, 0x1f ;  /* 0x08001f0b13037589 */ /* 0x000fe800000e0000 */
[----:B------:R-:W5:Y:S02]  /*11dc0*/  SHFL.DOWN PT, R2, R18, R11, 0x1f ;  /* 0x08001f0b12027589 */ /* 0x000f6400000e0000 */
[----:B-----5:R-:W5:-:S15]  /*11dd0*/  DMUL R6, R2, R18 ;  /* 0x0000001202067228 */ /* 0x020f5e0000000000 */
[----:B------:R-:W-:-:S15]  /*11de0*/  NOP ;  /* 0x0000000000007918 */ /* 0x000fde0000000000 */
[----:B------:R-:W-:-:S15]  /*11df0*/  NOP ;  /* 0x0000000000007918 */ /* 0x000fde0000000000 */
[----:B------:R-:W-:-:S15]  /*11e00*/  NOP ;  /* 0x0000000000007918 */ /* 0x000fde0000000000 */
[----:B------:R-:W-:-:S04]  /*11e10*/  NOP ;  /* 0x0000000000007918 */ /* 0x000fc80000000000 */
[----:B------:R0:W-:Y:S02]  /*11e20*/  DMUL R8, R2, R24 ;  /* 0x0000001802087228 */ /* 0x0001e40000000000 */
[----:B0-----:R-:W-:Y:S04]  /*11e30*/  SHFL.DOWN PT, R3, R25, R11, 0x1f ;  /* 0x08001f0b19037589 */ /* 0x001fe800000e0000 */
[----:B------:R0:W5:Y:S02]  /*11e40*/  SHFL.DOWN PT, R2, R24, R11, 0x1f ;  /* 0x08001f0b18027589 */ /* 0x00016400000e0000 */
[----:B0-----:R-:W-:-:S04]  /*11e50*/  SHF.L.U32 R11, R11, 0x1, RZ ;  /* 0x000000010b0b7819 */ /* 0x001fc800000006ff */
[----:B------:R-:W-:-:S15]  /*11e60*/  ISETP.GE.AND P1, PT, R11, UR4, PT ;  /* 0x000000040b007c0c */ /* 0x000fde000bf26270 */
[----:B------:R-:W-:-:S15]  /*11e70*/  NOP ;  /* 0x0000000000007918 */ /* 0x000fde0000000000 */
[----:B------:R-:W-:-:S15]  /*11e80*/  NOP ;  /* 0x0000000000007918 */ /* 0x000fde0000000000 */
[----:B------:R-:W-:-:S07]  /*11e90*/  NOP ;  /* 0x0000000000007918 */ /* 0x000fce0000000000 */
[----:B-----5:R-:W1:Y:S02]  /*11ea0*/  DFMA R6, R2, R24, -R6 ;  /* 0x000000180206722b */ /* 0x020e640000000806 */
[----:B-1----:R-:W-:Y:S01]  /*11eb0*/  MOV R24, R6 ;  /* 0x0000000600187202 */ /* 0x002fe20000000f00 */
[----:B------:R-:W-:-:S15]  /*11ec0*/  IMAD.MOV.U32 R25, RZ, RZ, R7 ;  /* 0x000000ffff197224 */ /* 0x000fde00078e0007 */
[----:B------:R-:W-:-:S15]  /*11ed0*/  NOP ;  /* 0x0000000000007918 */ /* 0x000fde0000000000 */
[----:B------:R-:W-:-:S15]  /*11ee0*/  NOP ;  /* 0x0000000000007918 */ /* 0x000fde0000000000 */
[----:B------:R-:W-:-:S15]  /*11ef0*/  NOP ;  /* 0x0000000000007918 */ /* 0x000fde0000000000 */
[----:B------:R-:W-:-:S01]  /*11f00*/  NOP ;  /* 0x0000000000007918 */ /* 0x000fc20000000000 */
[----:B--234-:R0:W1:Y:S02]  /*11f10*/  DFMA R18, R2, R18, R8 ;  /* 0x000000120212722b */ /* 0x01c0640000000008 */
[----:B01----:R-:W-:Y:S05]  /*11f20*/  @!P1 BRA `(.L_x_2726) ;  /* 0xfffffffc00a09947 */ /* 0x003fea000383ffff */
[----:B------:R-:W-:Y:S02]  /*11f30*/  MOV R24, R6 ;  /* 0x0000000600187202 */ /* 0x000fe40000000f00 */
[----:B------:R-:W-:-:S07]  /*11f40*/  MOV R25, R7 ;  /* 0x0000000700197202 */ /* 0x000fce0000000f00 */
.L_x_2723:
[----:B------:R-:W-:Y:S05]  /*11f50*/  @!P0 EXIT ;  /* 0x000000000000894d */ /* 0x000fea0003800000 */
[----:B------:R-:W5:Y:S02]  /*11f60*/  LDCU.64 UR4, c[0x0][0x788] ;  /* 0x0000f100ff0477ac */ /* 0x000f640008000a00 */
[----:B-----5:R-:W-:-:S04]  /*11f70*/  UISETP.NE.U32.AND UP0, UPT, UR4, URZ, UPT ;  /* 0x000000ff0400728c */ /* 0x020fc8000bf05070 */
[----:B------:R-:W-:-:S09]  /*11f80*/  UISETP.NE.AND.EX UP0, UPT, UR5, URZ, UPT, UP0 ;  /* 0x000000ff0500728c */ /* 0x000fd2000bf05300 */
[----:B------:R-:W-:Y:S05]  /*11f90*/  BRA.U UP0, `(.L_x_2727) ;  /* 0x0000000100e07547 */ /* 0x000fea000b800000 */
[----:B------:R-:W5:Y:S01]  /*11fa0*/  LDCU.U8 UR6, c[0x0][0x7a8] ;  /* 0x0000f500ff0677ac */ /* 0x000f620008000000 */
[----:B------:R-:W0:Y:S01]  /*11fb0*/  LDCU.64 UR4, c[0x0][0x778] ;  /* 0x0000ef00ff0477ac */ /* 0x000e220008000a00 */
[----:B------:R-:W1:Y:S01]  /*11fc0*/  LDCU.U8 UR7, c[0x0][0x7a9] ;  /* 0x0000f520ff0777ac */ /* 0x000e620008000000 */
[----:B-----5:R-:W-:Y:S01]  /*11fd0*/  UISETP.NE.AND UP0, UPT, UR6, URZ, UPT ;  /* 0x000000ff0600728c */ /* 0x020fe2000bf05270 */
[----:B0-----:R-:W-:Y:S01]  /*11fe0*/  IADD3 R8, P0, PT, R28, UR4, RZ ;  /* 0x000000041c087c10 */ /* 0x001fe2000ff1e0ff */
[----:B-1----:R-:W-:-:S04]  /*11ff0*/  UISETP.NE.AND UP1, UPT, UR7, URZ, UPT ;  /* 0x000000ff0700728c */ /* 0x002fc8000bf25270 */
[----:B------:R-:W-:-:S03]  /*12000*/  IMAD.X R9, RZ, RZ, UR5, P0 ;  /* 0x00000005ff097e24 */ /* 0x000fc600080e06ff */
[----:B------:R-:W-:Y:S05]  /*12010*/  BRA.U !UP0, `(.L_x_2728) ;  /* 0x0000000108447547 */ /* 0x000fea000b800000 */
[----:B------:R-:W5:Y:S02]  /*12020*/  LDG.E.128 R4, desc[UR36][R8.64] ;  /* 0x0000002408047981 */ /* 0x000f64000c1e1d00 */
[----:B-----5:R-:W0:-:S15]  /*12030*/  DMUL R2, R18, R6 ;  /* 0x0000000612027228 */ /* 0x020e1e0000000000 */
        /* <DEDUP_REMOVED lines=9> */
[----:B0-----:R0:W1:-:S15]  /*120d0*/  DFMA R24, R24, R4, -R2 ;  /* 0x000000041818722b */ /* 0x00105e0000000802 */
[----:B------:R-:W-:-:S15]  /*120e0*/  NOP ;  /* 0x0000000000007918 */ /* 0x000fde0000000000 */
[----:B------:R-:W-:-:S15]  /*120f0*/  NOP ;  /* 0x0000000000007918 */ /* 0x000fde0000000000 */
[----:B------:R-:W-:-:S15]  /*12100*/  NOP ;  /* 0x0000000000007918 */ /* 0x000fde0000000000 */
[----:B------:R-:W-:-:S04]  /*12110*/  NOP ;  /* 0x0000000000007918 */ /* 0x000fc80000000000 */
[----:B-1234-:R0:W2:Y:S02]  /*12120*/  DFMA R18, R18, R4, R6 ;  /* 0x000000041212722b */ /* 0x01e0a40000000006 */
.L_x_2728:
        /* <DEDUP_REMOVED lines=8> */
[----:B0-----:R0:W0:Y:S01]  /*121b0*/  LDC.64 R2, c[0x4][R0] ;  /* 0x0100000000027b82 */ /* 0x0010220000000a00 */
[----:B------:R-:W5:Y:S01]  /*121c0*/  LDCU.64 UR6, c[0x4][0x640] ;  /* 0x0100c800ff0677ac */ /* 0x000f620008000a00 */
[----:B--234-:R-:W-:Y:S01]  /*121d0*/  IMAD.MOV.U32 R13, RZ, RZ, RZ ;  /* 0x000000ffff0d7224 */ /* 0x01cfe200078e00ff */
[----:B------:R-:W2:Y:S01]  /*121e0*/  LDCU.64 UR8, c[0x4][0x400] ;  /* 0x01008000ff0877ac */ /* 0x000ea20008000a00 */
[----:B-1----:R-:W-:Y:S02]  /*121f0*/  MOV R4, UR4 ;  /* 0x0000000400047c02 */ /* 0x002fe40008000f00 */
[----:B------:R-:W-:Y:S01]  /*12200*/  MOV R5, UR5 ;  /* 0x0000000500057c02 */ /* 0x000fe20008000f00 */
[----:B-----5:R-:W-:Y:S01]  /*12210*/  IMAD.U32 R6, RZ, RZ, UR6 ;  /* 0x00000006ff067e24 */ /* 0x020fe2000f8e00ff */
[----:B------:R-:W-:-:S02]  /*12220*/  MOV R7, UR7 ;  /* 0x0000000700077c02 */ /* 0x000fc40008000f00 */
[----:B--2---:R-:W-:Y:S01]  /*12230*/  MOV R10, UR8 ;  /* 0x00000008000a7c02 */ /* 0x004fe20008000f00 */
[----:B------:R-:W-:-:S07]  /*12240*/  IMAD.U32 R11, RZ, RZ, UR9 ;  /* 0x00000009ff0b7e24 */ /* 0x000fce000f8e00ff */
[----:B------:R-:W-:-:S07]  /*12250*/  LEPC R20, `(.L_x_2730) ;  /* 0x000000001014794e */ /* 0x000fce0000000000 */
[----:B0-----:R-:W-:Y:S05]  /*12260*/  CALL.ABS.NOINC R2 ;  /* 0x0000000002007343 */ /* 0x001fea0003c00000 */
.L_x_2730:
[----:B------:R-:W1:Y:S01]  /*12270*/  LDCU.64 UR4, c[0x0][0x778] ;  /* 0x0000ef00ff0477ac */ /* 0x000e620008000a00 */
[----:B--234-:R-:W-:Y:S02]  /*12280*/  MOV R16, R24 ;  /* 0x0000001800107202 */ /* 0x01cfe40000000f00 */
[----:B------:R-:W-:Y:S02]  /*12290*/  MOV R17, R25 ;  /* 0x0000001900117202 */ /* 0x000fe40000000f00 */
[----:B-1----:R-:W-:-:S05]  /*122a0*/  IADD3 R28, P0, PT, R28, UR4, RZ ;  /* 0x000000041c1c7c10 */ /* 0x002fca000ff1e0ff */
[----:B------:R-:W-:-:S05]  /*122b0*/  IMAD.X R29, RZ, RZ, UR5, P0 ;  /* 0x00000005ff1d7e24 */ /* 0x000fca00080e06ff */
[----:B------:R-:W-:Y:S01]  /*122c0*/  STG.E.128 desc[UR36][R28.64], R16 ;  /* 0x000000101c007986 */ /* 0x000fe2000c101d24 */
[----:B------:R-:W-:Y:S05]  /*122d0*/  EXIT ;  /* 0x000000000000794d */ /* 0x000fea0003800000 */
.L_x_2729:
[----:B--234-:R-:W-:Y:S02]  /*122e0*/  MOV R16, R24 ;  /* 0x0000001800107202 */ /* 0x01cfe40000000f00 */
[----:B------:R-:W-:-:S05]  /*122f0*/  MOV R17, R25 ;  /* 0x0000001900117202 */ /* 0x000fca0000000f00 */
[----:B------:R-:W-:Y:S01]  /*12300*/  STG.E.128 desc[UR36][R8.64], R16 ;  /* 0x0000001008007986 */ /* 0x000fe2000c101d24 */
[----:B------:R-:W-:Y:S05]  /*12310*/  EXIT ;  /* 0x000000000000794d */ /* 0x000fea0003800000 */
.L_x_2727:
[----:B------:R-:W5:Y:S01]  /*12320*/  LDCU.U8 UR4, c[0x0][0x7a8] ;  /* 0x0000f500ff0477ac */ /* 0x000f620008000000 */
[----:B------:R-:W0:Y:S01]  /*12330*/  LDCU.U8 UR5, c[0x0][0x7a9] ;  /* 0x0000f520ff0577ac */ /* 0x000e220008000000 */
[----:B-----5:R-:W-:Y:S02]  /*12340*/  UISETP.NE.AND UP0, UPT, UR4, URZ, UPT ;  /* 0x000000ff0400728c */ /* 0x020fe4000bf05270 */
[----:B0-----:R-:W-:-:S07]  /*12350*/  UISETP.NE.AND UP1, UPT, UR5, URZ, UPT ;  /* 0x000000ff0500728c */ /* 0x001fce000bf25270 */
[----:B------:R-:W-:Y:S05]  /*12360*/  BRA.U !UP0, `(.L_x_2731) ;  /* 0x00000001084c7547 */ /* 0x000fea000b800000 */
[----:B------:R-:W5:Y:S02]  /*12370*/  LDG.E.128 R8, desc[UR36][R4.64] ;  /* 0x0000002404087981 */ /* 0x000f64000c1e1d00 */
[----:B-----5:R-:W0:-:S15]  /*12380*/  DMUL R2, R18, R10 ;  /* 0x0000000a12027228 */ /* 0x020e1e0000000000 */
[----:B------:R-:W-:-:S15]  /*12390*/  NOP ;  /* 0x0000000000007918 */ /* 0x000fde0000000000 */
[----:B------:R-:W-:-:S15]  /*123a0*/  NOP ;  /* 0x0000000000007918 */ /* 0x000fde0000000000 */
[----:B------:R-:W-:-:S15]  /*123b0*/  NOP ;  /* 0x0000000000007918 */ /* 0x000fde0000000000 */
[----:B------:R-:W-:-:S04]  /*123c0*/  NOP ;  /* 0x0000000000007918 */ /* 0x000fc80000000000 */
[----:B--234-:R-:W2:-:S15]  /*123d0*/  DMUL R18, R18, R8 ;  /* 0x0000000812127228 */ /* 0x01ce9e0000000000 */
[----:B------:R-:W-:-:S15]  /*123e0*/  NOP ;  /* 0x0000000000007918 */ /* 0x000fde0000000000 */
[----:B------:R-:W-:-:S15]  /*123f0*/  NOP ;  /* 0x0000000000007918 */ /* 0x000fde0000000000 */
[----:B------:R-:W-:-:S15]  /*12400*/  NOP ;  /* 0x0000000000007918 */ /* 0x000fde0000000000 */
[----:B------:R-:W-:-:S04]  /*12410*/  NOP ;  /* 0x0000000000007918 */ /* 0x000fc80000000000 */
[----:B0-----:R-:W1:-:S15]  /*12420*/  DFMA R2, R24, R8, -R2 ;  /* 0x000000081802722b */ /* 0x001e5e0000000802 */
[----:B------:R-:W-:-:S15]  /*12430*/  NOP ;  /* 0x0000000000007918 */ /* 0x000fde0000000000 */
[----:B------:R-:W-:-:S15]  /*12440*/  NOP ;  /* 0x0000000000007918 */ /* 0x000fde0000000000 */
[----:B------:R-:W-:-:S15]  /*12450*/  NOP ;  /* 0x0000000000007918 */ /* 0x000fde0000000000 */
[----:B------:R-:W-:-:S04]  /*12460*/  NOP ;  /* 0x0000000000007918 */ /* 0x000fc80000000000 */
[----:B--2---:R1:W0:Y:S02]  /*12470*/  DFMA R18, R24, R10, R18 ;  /* 0x0000000a1812722b */ /* 0x0042240000000012 */
[----:B-1----:R-:W-:Y:S01]  /*12480*/  IMAD.MOV.U32 R24, RZ, RZ, R2 ;  /* 0x000000ffff187224 */ /* 0x002fe200078e0002 */
[----:B0-----:R-:W-:-:S07]  /*12490*/  MOV R25, R3 ;  /* 0x0000000300197202 */ /* 0x001fce0000000f00 */
.L_x_2731:
        /* <DEDUP_REMOVED lines=8> */
[----:B------:R0:W0:Y:S01]  /*12520*/  LDC.64 R2, c[0x4][R0] ;  /* 0x0100000000027b82 */ /* 0x0000220000000a00 */
[----:B------:R-:W5:Y:S01]  /*12530*/  LDCU.64 UR6, c[0x4][0x640] ;  /* 0x0100c800ff0677ac */ /* 0x000f620008000a00 */
[----:B-1234-:R-:W-:Y:S01]  /*12540*/  MOV R13, RZ ;  /* 0x000000ff000d7202 */ /* 0x01efe20000000f00 */
[----:B------:R-:W1:Y:S01]  /*12550*/  LDCU.64 UR8, c[0x4][0x400] ;  /* 0x01008000ff0877ac */ /* 0x000e620008000a00 */
[----:B0-----:R-:W-:Y:S01]  /*12560*/  MOV R4, UR4 ;  /* 0x0000000400047c02 */ /* 0x001fe20008000f00 */
[----:B------:R-:W-:Y:S01]  /*12570*/  IMAD.U32 R5, RZ, RZ, UR5 ;  /* 0x00000005ff057e24 */ /* 0x000fe2000f8e00ff */
[----:B-----5:R-:W-:-:S02]  /*12580*/  MOV R6, UR6 ;  /* 0x0000000600067c02 */ /* 0x020fc40008000f00 */
[----:B------:R-:W-:Y:S01]  /*12590*/  MOV R7, UR7 ;  /* 0x0000000700077c02 */ /* 0x000fe20008000f00 */
[----:B-1----:R-:W-:Y:S01]  /*125a0*/  IMAD.U32 R10, RZ, RZ, UR8 ;  /* 0x00000008ff0a7e24 */ /* 0x002fe2000f8e00ff */
[----:B------:R-:W-:-:S07]  /*125b0*/  MOV R11, UR9 ;  /* 0x00000009000b7c02 */ /* 0x000fce0008000f00 */
[----:B------:R-:W-:-:S07]  /*125c0*/  LEPC R20, `(.L_x_2733) ;  /* 0x000000001014794e */ /* 0x000fce0000000000 */
[----:B------:R-:W-:Y:S05]  /*125d0*/  CALL.ABS.NOINC R2 ;  /* 0x0000000002007343 */ /* 0x000fea0003c00000 */
.L_x_2733:
[----:B------:R-:W0:Y:S01]  /*125e0*/  LDCU.64 UR4, c[0x0][0x778] ;  /* 0x0000ef00ff0477ac */ /* 0x000e220008000a00 */
[----:B--234-:R-:W-:Y:S01]  /*125f0*/  MOV R16, R24 ;  /* 0x0000001800107202 */ /* 0x01cfe20000000f00 */
[----:B------:R-:W-:Y:S01]  /*12600*/  IMAD.MOV.U32 R17, RZ, RZ, R25 ;  /* 0x000000ffff117224 */ /* 0x000fe200078e0019 */
[----:B0-----:R-:W-:-:S04]  /*12610*/  IADD3 R28, P0, PT, R28, UR4, RZ ;  /* 0x000000041c1c7c10 */ /* 0x001fc8000ff1e0ff */
[----:B------:R-:W-:-:S05]  /*12620*/  IADD3.X R29, PT, PT, RZ, UR5, RZ, P0, !PT ;  /* 0x00000005ff1d7c10 */ /* 0x000fca00087fe4ff */
[----:B------:R-:W-:Y:S01]  /*12630*/  STG.E.128 desc[UR36][R28.64], R16 ;  /* 0x000000101c007986 */ /* 0x000fe2000c101d24 */
[----:B------:R-:W-:Y:S05]  /*12640*/  EXIT ;  /* 0x000000000000794d */ /* 0x000fea0003800000 */
.L_x_2732:
[----:B--234-:R-:W-:Y:S01]  /*12650*/  MOV R16, R24 ;  /* 0x0000001800107202 */ /* 0x01cfe20000000f00 */
[----:B------:R-:W-:-:S05]  /*12660*/  IMAD.MOV.U32 R17, RZ, RZ, R25 ;  /* 0x000000ffff117224 */ /* 0x000fca00078e0019 */
[----:B------:R-:W-:Y:S01]  /*12670*/  STG.E.128 desc[UR36][R4.64], R16 ;  /* 0x0000001004007986 */ /* 0x000fe2000c101d24 */
[----:B------:R-:W-:Y:S05]  /*12680*/  EXIT ;  /* 0x000000000000794d */ /* 0x000fea0003800000 */
.L_x_2709:
[----:B------:R-:W2:Y:S02]  /*12690*/  LDCU UR4, c[0x0][0x3a8] ;  /* 0x00007500ff0477ac */ /* 0x000ea40008000800 */
[----:B--2---:R-:W-:-:S13]  /*126a0*/  ISETP.GE.AND P0, PT, R7, UR4, PT ;  /* 0x0000000407007c0c */ /* 0x004fda000bf06270 */
[----:B------:R-:W-:Y:S05]  /*126b0*/  @P0 EXIT ;  /* 0x000000000000094d */ /* 0x000fea0003800000 */
[----:B------:R-:W2:Y:S01]  /*126c0*/  LDCU UR4, c[0x0][0x3b8] ;  /* 0x00007700ff0477ac */ /* 0x000ea20008000800 */
[----:B------:R-:W-:Y:S02]  /*126d0*/  ISETP.NE.AND P1, PT, R3, RZ, PT ;  /* 0x000000ff0300720c */ /* 0x000fe40003f25270 */
[----:B--2---:R-:W-:-:S13]  /*126e0*/  ISETP.NE.AND P0, PT, RZ, UR4, PT ;  /* 0x00000004ff007c0c */ /* 0x004fda000bf05270 */
[----:B------:R-:W-:Y:S05]  /*126f0*/  @P0 EXIT P1 ;  /* 0x000000000000094d */ /* 0x000fea0000800000 */
[----:B------:R-:W2:Y:S01]  /*12700*/  LDCU UR4, c[0x0][0x3bc] ;  /* 0x00007780ff0477ac */ /* 0x000ea20008000800 */
[----:B------:R-:W-:Y:S02]  /*12710*/  ISETP.NE.AND P1, PT, R0, RZ, PT ;  /* 0x000000ff0000720c */ /* 0x000fe40003f25270 */
[----:B--2---:R-:W-:-:S13]  /*12720*/  ISETP.NE.AND P0, PT, RZ, UR4, PT ;  /* 0x00000004ff007c0c */ /* 0x004fda000bf05270 */
[----:B------:R-:W-:Y:S05]  /*12730*/  @P0 EXIT P1 ;  /* 0x000000000000094d */ /* 0x000fea0000800000 */
[----:B------:R-:W-:-:S04]  /*12740*/  UISETP.NE.U32.AND UP0, UPT, UR6, URZ, UPT ;  /* 0x000000ff0600728c */ /* 0x000fc8000bf05070 */
[----:B------:R-:W-:-:S09]  /*12750*/  UISETP.NE.AND.EX UP0, UPT, UR7, URZ, UPT, UP0 ;  /* 0x000000ff0700728c */ /* 0x000fd2000bf05300 */
[----:B------:R-:W-:Y:S05]  /*12760*/  BRA.U UP0, `(.L_x_2734) ;  /* 0x0000000100e07547 */ /* 0x000fea000b800000 */
[----:B------:R-:W2:Y:S01]  /*12770*/  LDCU.U8 UR6, c[0x0][0x7a8] ;  /* 0x0000f500ff0677ac */ /* 0x000ea20008000000 */
[----:B------:R-:W3:Y:S01]  /*12780*/  LDCU.64 UR4, c[0x0][0x778] ;  /* 0x0000ef00ff0477ac */ /* 0x000ee20008000a00 */
[----:B------:R-:W4:Y:S01]  /*12790*/  LDCU.U8 UR7, c[0x0][0x7a9] ;  /* 0x0000f520ff0777ac */ /* 0x000f220008000000 */
[----:B--2---:R-:W-:Y:S01]  /*127a0*/  UISETP.NE.AND UP0, UPT, UR6, URZ, UPT ;  /* 0x000000ff0600728c */ /* 0x004fe2000bf05270 */
[----:B---3--:R-:W-:-:S04]  /*127b0*/  IADD3 R8, P0, PT, R18, UR4, RZ ;  /* 0x0000000412087c10 */ /* 0x008fc8000ff1e0ff */
[----:B------:R-:W-:Y:S01]  /*127c0*/  IADD3.X R9, PT, PT, RZ, UR5, RZ, P0, !PT ;  /* 0x00000005ff097c10 */ /* 0x000fe200087fe4ff */
[----:B----4-:R-:W-:-:S03]  /*127d0*/  UISETP.NE.AND UP1, UPT, UR7, URZ, UPT ;  /* 0x000000ff0700728c */ /* 0x010fc6000bf25270 */
[----:B------:R-:W-:Y:S08]  /*127e0*/  BRA.U !UP0, `(.L_x_2735) ;  /* 0x0000000108447547 */ /* 0x000ff0000b800000 */
[----:B------:R-:W2:Y:S02]  /*127f0*/  LDG.E.128 R4, desc[UR36][R8.64] ;  /* 0x0000002408047981 */ /* 0x000ea4000c1e1d00 */
[----:B--2---:R-:W2:-:S15]  /*12800*/  DMUL R2, R22, R6 ;  /* 0x0000000616027228 */ /* 0x004e9e0000000000 */
        /* <DEDUP_REMOVED lines=9> */
[----:B--2---:R2:W3:-:S15]  /*128a0*/  DFMA R16, R16, R4, -R2 ;  /* 0x000000041010722b */ /* 0x0044de0000000802 */
[----:B------:R-:W-:-:S15]  /*128b0*/  NOP ;  /* 0x0000000000007918 */ /* 0x000fde0000000000 */
[----:B------:R-:W-:-:S15]  /*128c0*/  NOP ;  /* 0x0000000000007918 */ /* 0x000fde0000000000 */
[----:B------:R-:W-:-:S15]  /*128d0*/  NOP ;  /* 0x0000000000007918 */ /* 0x000fde0000000000 */
[----:B------:R-:W-:-:S04]  /*128e0*/  NOP ;  /* 0x0000000000007918 */ /* 0x000fc80000000000 */
[----:B-1-3--:R2:W4:Y:S02]  /*128f0*/  DFMA R22, R22, R4, R6 ;  /* 0x000000041616722b */ /* 0x00a5240000000006 */
.L_x_2735:
[----:B------:R-:W-:Y:S05]  /*12900*/  BRA.U !UP1, `(.L_x_2736) ;  /* 0x0000000109687547 */ /* 0x000fea000b800000 */
[----:B------:R-:W3:Y:S02]  /*12910*/  LDCU UR4, c[0x0][0x7ac] ;  /* 0x0000f580ff0477ac */ /* 0x000ee40008000800 */
[----:B---3--:R-:W-:-:S09]  /*12920*/  UISETP.NE.AND UP0, UPT, UR4, 0x1, UPT ;  /* 0x000000010400788c */ /* 0x008fd2000bf05270 */
[----:B------:R-:W-:Y:S05]  /*12930*/  BRA.U !UP0, `(.L_x_2737) ;  /* 0x0000000108407547 */ /* 0x000fea000b800000 */
[----:B------:R-:W-:Y:S01]  /*12940*/  MOV R0, 0x660 ;  /* 0x0000066000007802 */ /* 0x000fe20000000f00 */
[----:B------:R-:W3:Y:S01]  /*12950*/  LDCU.64 UR4, c[0x4][0x650] ;  /* 0x0100ca00ff0477ac */ /* 0x000ee20008000a00 */
[----:B------:R-:W-:Y:S02]  /*12960*/  HFMA2 R8, -RZ, RZ, 0, 4.4763088226318359375e-05 ;  /* 0x000002efff087431 */ /* 0x000fe400000001ff */
[----:B-1----:R-:W-:Y:S01]  /*12970*/  IMAD.MOV.U32 R12, RZ, RZ, 0x1 ;  /* 0x00000001ff0c7424 */ /* 0x002fe200078e00ff */
[----:B--2---:R1:W2:Y:S01]  /*12980*/  LDC.64 R2, c[0x4][R0] ;  /* 0x0100000000027b82 */ /* 0x0042a20000000a00 */
[----:B------:R-:W5:Y:S01]  /*12990*/  LDCU.64 UR6, c[0x4][0x640] ;  /* 0x0100c800ff0677ac */ /* 0x000f620008000a00 */
[----:B------:R-:W-:Y:S01]  /*129a0*/  MOV R13, RZ ;  /* 0x000000ff000d7202 */ /* 0x000fe20000000f00 */
[----:B------:R-:W0:Y:S01]  /*129b0*/  LDCU.64 UR8, c[0x4][0x400] ;  /* 0x01008000ff0877ac */ /* 0x000e220008000a00 */
[----:B---3--:R-:W-:Y:S01]  /*129c0*/  MOV R4, UR4 ;  /* 0x0000000400047c02 */ /* 0x008fe20008000f00 */
[----:B------:R-:W-:Y:S01]  /*129d0*/  IMAD.U32 R5, RZ, RZ, UR5 ;  /* 0x00000005ff057e24 */ /* 0x000fe2000f8e00ff */
[----:B-----5:R-:W-:-:S02]  /*129e0*/  MOV R6, UR6 ;  /* 0x0000000600067c02 */ /* 0x020fc40008000f00 */
[----:B------:R-:W-:Y:S01]  /*129f0*/  MOV R7, UR7 ;  /* 0x0000000700077c02 */ /* 0x000fe20008000f00 */
[----:B0-----:R-:W-:Y:S01]  /*12a00*/  IMAD.U32 R10, RZ, RZ, UR8 ;  /* 0x00000008ff0a7e24 */ /* 0x001fe2000f8e00ff */
[----:B-1----:R-:W-:-:S07]  /*12a10*/  MOV R11, UR9 ;  /* 0x00000009000b7c02 */ /* 0x002fce0008000f00 */
[----:B------:R-:W-:-:S07]  /*12a20*/  LEPC R20, `(.L_x_2737) ;  /* 0x000000001014794e */ /* 0x000fce0000000000 */
[----:B--2-4-:R-:W-:Y:S05]  /*12a30*/  CALL.ABS.NOINC R2 ;  /* 0x0000000002007343 */ /* 0x014fea0003c00000 */
.L_x_2737:
[----:B------:R-:W3:Y:S01]  /*12a40*/  LDCU.64 UR4, c[0x0][0x778] ;  /* 0x0000ef00ff0477ac */ /* 0x000ee20008000a00 */
[----:B-1----:R-:W-:Y:S01]  /*12a50*/  MOV R20, R16 ;  /* 0x0000001000147202 */ /* 0x002fe20000000f00 */
[----:B------:R-:W-:Y:S01]  /*12a60*/  IMAD.MOV.U32 R21, RZ, RZ, R17 ;  /* 0x000000ffff157224 */ /* 0x000fe200078e0011 */
[----:B---3--:R-:W-:-:S04]  /*12a70*/  IADD3 R18, P0, PT, R18, UR4, RZ ;  /* 0x0000000412127c10 */ /* 0x008fc8000ff1e0ff */
[----:B------:R-:W-:-:S05]  /*12a80*/  IADD3.X R19, PT, PT, RZ, UR5, RZ, P0, !PT ;  /* 0x00000005ff137c10 */ /* 0x000fca00087fe4ff */
[----:B----4-:R-:W-:Y:S01]  /*12a90*/  STG.E.128 desc[UR36][R18.64], R20 ;  /* 0x0000001412007986 */ /* 0x010fe2000c101d24 */
[----:B------:R-:W-:Y:S05]  /*12aa0*/  EXIT ;  /* 0x000000000000794d */ /* 0x000fea0003800000 */
.L_x_2736:
[----:B----4-:R-:W-:Y:S01]  /*12ab0*/  MOV R18, R22 ;  /* 0x0000001600127202 */ /* 0x010fe20000000f00 */
[----:B------:R-:W-:-:S05]  /*12ac0*/  IMAD.MOV.U32 R19, RZ, RZ, R23 ;  /* 0x000000ffff137224 */ /* 0x000fca00078e0017 */
[----:B------:R-:W-:Y:S01]  /*12ad0*/  STG.E.128 desc[UR36][R8.64], R16 ;  /* 0x0000001008007986 */ /* 0x000fe2000c101d24 */
[----:B------:R-:W-:Y:S05]  /*12ae0*/  EXIT ;  /* 0x000000000000794d */ /* 0x000fea0003800000 */
.L_x_2734:
[----:B------:R-:W2:Y:S01]  /*12af0*/  LDCU.U8 UR4, c[0x0][0x7a8] ;  /* 0x0000f500ff0477ac */ /* 0x000ea20008000000 */
[----:B------:R-:W3:Y:S01]  /*12b00*/  LDCU.U8 UR5, c[0x0][0x7a9] ;  /* 0x0000f520ff0577ac */ /* 0x000ee20008000000 */
[----:B--2---:R-:W-:Y:S02]  /*12b10*/  UISETP.NE.AND UP0, UPT, UR4, URZ, UPT ;  /* 0x000000ff0400728c */ /* 0x004fe4000bf05270 */
[----:B---3--:R-:W-:-:S07]  /*12b20*/  UISETP.NE.AND UP1, UPT, UR5, URZ, UPT ;  /* 0x000000ff0500728c */ /* 0x008fce000bf25270 */
[----:B------:R-:W-:Y:S05]  /*12b30*/  BRA.U !UP0, `(.L_x_2738) ;  /* 0x0000000108447547 */ /* 0x000fea000b800000 */
[----:B-1----:R-:W2:Y:S02]  /*12b40*/  LDG.E.128 R8, desc[UR36][R4.64] ;  /* 0x0000002404087981 */ /* 0x002ea4000c1e1d00 */
        /* <DEDUP_REMOVED lines=15> */
[----:B--2-4-:R3:W2:Y:S02]  /*12c40*/  DFMA R22, R22, R8, R10 ;  /* 0x000000081616722b */ /* 0x0146a4000000000a */
.L_x_2738:
[----:B------:R-:W-:Y:S05]  /*12c50*/  BRA.U !UP1, `(.L_x_2739) ;  /* 0x0000000109687547 */ /* 0x000fea000b800000 */
[----:B------:R-:W4:Y:S02]  /*12c60*/  LDCU UR4, c[0x0][0x7ac] ;  /* 0x0000f580ff0477ac */ /* 0x000f240008000800 */
[----:B----4-:R-:W-:-:S09]  /*12c70*/  UISETP.NE.AND UP0, UPT, UR4, 0x1, UPT ;  /* 0x000000010400788c */ /* 0x010fd2000bf05270 */
[----:B------:R-:W-:Y:S05]  /*12c80*/  BRA.U !UP0, `(.L_x_2740) ;  /* 0x0000000108407547 */ /* 0x000fea000b800000 */
[----:B------:R-:W-:Y:S01]  /*12c90*/  MOV R0, 0x660 ;  /* 0x0000066000007802 */ /* 0x000fe20000000f00 */
[----:B------:R-:W4:Y:S01]  /*12ca0*/  LDCU.64 UR4, c[0x4][0x650] ;  /* 0x0100ca00ff0477ac */ /* 0x000f220008000a00 */
[----:B---3--:R-:W-:Y:S01]  /*12cb0*/  HFMA2 R8, -RZ, RZ, 0, 4.4763088226318359375e-05 ;  /* 0x000002efff087431 */ /* 0x008fe200000001ff */
[----:B-1----:R-:W-:Y:S01]  /*12cc0*/  MOV R12, 0x1 ;  /* 0x00000001000c7802 */ /* 0x002fe20000000f00 */
[----:B------:R1:W3:Y:S01]  /*12cd0*/  LDC.64 R2, c[0x4][R0] ;  /* 0x0100000000027b82 */ /* 0x0002e20000000a00 */
[----:B------:R-:W5:Y:S01]  /*12ce0*/  LDCU.64 UR6, c[0x4][0x640] ;  /* 0x0100c800ff0677ac */ /* 0x000f620008000a00 */
[----:B------:R-:W-:Y:S01]  /*12cf0*/  IMAD.MOV.U32 R13, RZ, RZ, RZ ;  /* 0x000000ffff0d7224 */ /* 0x000fe200078e00ff */
[----:B------:R-:W0:Y:S01]  /*12d00*/  LDCU.64 UR8, c[0x4][0x400] ;  /* 0x01008000ff0877ac */ /* 0x000e220008000a00 */
[----:B----4-:R-:W-:Y:S02]  /*12d10*/  MOV R4, UR4 ;  /* 0x0000000400047c02 */ /* 0x010fe40008000f00 */
[----:B------:R-:W-:Y:S01]  /*12d20*/  MOV R5, UR5 ;  /* 0x0000000500057c02 */ /* 0x000fe20008000f00 */
[----:B-----5:R-:W-:Y:S01]  /*12d30*/  IMAD.U32 R6, RZ, RZ, UR6 ;  /* 0x00000006ff067e24 */ /* 0x020fe2000f8e00ff */
[----:B------:R-:W-:-:S02]  /*12d40*/  MOV R7, UR7 ;  /* 0x0000000700077c02 */ /* 0x000fc40008000f00 */
[----:B0-----:R-:W-:Y:S01]  /*12d50*/  MOV R10, UR8 ;  /* 0x00000008000a7c02 */ /* 0x001fe20008000f00 */
[----:B-1----:R-:W-:-:S07]  /*12d60*/  IMAD.U32 R11, RZ, RZ, UR9 ;  /* 0x00000009ff0b7e24 */ /* 0x002fce000f8e00ff */
[----:B------:R-:W-:-:S07]  /*12d70*/  LEPC R20, `(.L_x_2740) ;  /* 0x000000001014794e */ /* 0x000fce0000000000 */
[----:B--23--:R-:W-:Y:S05]  /*12d80*/  CALL.ABS.NOINC R2 ;  /* 0x0000000002007343 */ /* 0x00cfea0003c00000 */
.L_x_2740:
[----:B------:R-:W4:Y:S01]  /*12d90*/  LDCU.64 UR4, c[0x0][0x778] ;  /* 0x0000ef00ff0477ac */ /* 0x000f220008000a00 */
[----:B-1----:R-:W-:Y:S02]  /*12da0*/  MOV R20, R16 ;  /* 0x0000001000147202 */ /* 0x002fe40000000f00 */
[----:B------:R-:W-:Y:S02]  /*12db0*/  MOV R21, R17 ;  /* 0x0000001100157202 */ /* 0x000fe40000000f00 */
[----:B----4-:R-:W-:-:S05]  /*12dc0*/  IADD3 R18, P0, PT, R18, UR4, RZ ;  /* 0x0000000412127c10 */ /* 0x010fca000ff1e0ff */
[----:B------:R-:W-:-:S05]  /*12dd0*/  IMAD.X R19, RZ, RZ, UR5, P0 ;  /* 0x00000005ff137e24 */ /* 0x000fca00080e06ff */
[----:B--2---:R-:W-:Y:S01]  /*12de0*/  STG.E.128 desc[UR36][R18.64], R20 ;  /* 0x0000001412007986 */ /* 0x004fe2000c101d24 */
[----:B------:R-:W-:Y:S05]  /*12df0*/  EXIT ;  /* 0x000000000000794d */ /* 0x000fea0003800000 */
.L_x_2739:
[----:B--2---:R-:W-:Y:S02]  /*12e00*/  MOV R18, R22 ;  /* 0x0000001600127202 */ /* 0x004fe40000000f00 */
[----:B------:R-:W-:-:S05]  /*12e10*/  MOV R19, R23 ;  /* 0x0000001700137202 */ /* 0x000fca0000000f00 */
[----:B------:R-:W-:Y:S01]  /*12e20*/  STG.E.128 desc[UR36][R4.64], R16 ;  /* 0x0000001004007986 */ /* 0x000fe2000c101d24 */
[----:B------:R-:W-:Y:S05]  /*12e30*/  EXIT ;  /* 0x000000000000794d */ /* 0x000fea0003800000 */
.L_x_2741:
        /* <DEDUP_REMOVED lines=12> */
.L_x_8859:


//--------------------- .text._ZN2at6native13reduce_kernelILi128ELi2ENS0_8ReduceOpIN3c107complexIdEENS0_14func_wrapper_tIS5_NS0_55_GLOBAL__N__0955718d_22_SparseCsrTensorMath_cu_868dd54514ReductionMulOpIS5_EEEEjS5_Li4ELi4EEEEEvT1_ --------------------------
	.section	.text._ZN2at6native13reduce_kernelILi128ELi2ENS0_8ReduceOpIN3c107complexIdEENS0_14func_wrapper_tIS5_NS0_55_GLOBAL__N__0955718d_22_SparseCsrTensorMath_cu_868dd54514ReductionMulOpIS5_EEEEjS5_Li4ELi4EEEEEvT1_,"ax",@progbits
	.align	128
.text._ZN2at6native13reduce_kernelILi128ELi2ENS0_8ReduceOpIN3c107complexIdEENS0_14func_wrapper_tIS5_NS0_55_GLOBAL__N__0955718d_22_SparseCsrTensorMath_cu_868dd54514ReductionMulOpIS5_EEEEjS5_Li4ELi4EEEEEvT1_:
        .type           _ZN2at6native13reduce_kernelILi128ELi2ENS0_8ReduceOpIN3c107complexIdEENS0_14func_wrapper_tIS5_NS0_55_GLOBAL__N__0955718d_22_SparseCsrTensorMath_cu_868dd54514ReductionMulOpIS5_EEEEjS5_Li4ELi4EEEEEvT1_,@function
        .size           _ZN2at6native13reduce_kernelILi128ELi2ENS0_8ReduceOpIN3c107complexIdEENS0_14func_wrapper_tIS5_NS0_55_GLOBAL__N__0955718d_22_SparseCsrTensorMath_cu_868dd54514ReductionMulOpIS5_EEEEjS5_Li4ELi4EEEEEvT1_,(.L_x_8860 - _ZN2at6native13reduce_kernelILi128ELi2ENS0_8ReduceOpIN3c107complexIdEENS0_14func_wrapper_tIS5_NS0_55_GLOBAL__N__0955718d_22_SparseCsrTensorMath_cu_868dd54514ReductionMulOpIS5_EEEEjS5_Li4ELi4EEEEEvT1_)
        .other          _ZN2at6native13reduce_kernelILi128ELi2ENS0_8ReduceOpIN3c107complexIdEENS0_14func_wrapper_tIS5_NS0_55_GLOBAL__N__0955718d_22_SparseCsrTensorMath_cu_868dd54514ReductionMulOpIS5_EEEEjS5_Li4ELi4EEEEEvT1_,@"STO_CUDA_ENTRY STV_DEFAULT"
_ZN2at6native13reduce_kernelILi128ELi2ENS0_8ReduceOpIN3c107complexIdEENS0_14func_wrapper_tIS5_NS0_55_GLOBAL__N__0955718d_22_SparseCsrTensorMath_cu_868dd54514ReductionMulOpIS5_EEEEjS5_Li4ELi4EEEEEvT1_:
[----:B------:R-:W0:Y:S01]  /*0000*/  LDC R1, c[0x0][0x37c] ;  /* 0x0000df00ff017b82 */ /* 0x000e220000000800 */
[----:B------:R-:W1:Y:S01]  /*0010*/  S2R R17, SR_TID.X ;  /* 0x0000000000117919 */ /* 0x000e620000002100 */
[----:B------:R-:W1:Y:S06]  /*0020*/  LDCU.64 UR10, c[0x0][0x3c0] ;  /* 0x00007800ff0a77ac */ /* 0x000e6c0008000a00 */
[----:B------:R-:W2:Y:S01]  /*0030*/  S2UR UR5, SR_CTAID.X ;  /* 0x00000000000579c3 */ /* 0x000ea20000002500 */
[----:B------:R-:W-:Y:S01]  /*0040*/  HFMA2 R40, -RZ, RZ, 0, 0 ;  /* 0x00000000ff287431 */ /* 0x000fe200000001ff */
[----:B------:R-:W3:Y:S01]  /*0050*/  S2R R16, SR_TID.Y ;  /* 0x0000000000107919 */ /* 0x000ee20000002200 */
[----:B------:R-:W4:Y:S01]  /*0060*/  LDCU UR4, c[0x0][0x574] ;  /* 0x0000ae80ff0477ac */ /* 0x000f220008000800 */
[----:B------:R-:W5:Y:S01]  /*0070*/  S2R R30, SR_CTAID.Y ;  /* 0x00000000001e7919 */ /* 0x000f620000002600 */
[----:B------:R-:W2:Y:S03]  /*0080*/  LDCU.64 UR8, c[0x0][0x3b8] ;  /* 0x00007700ff0877ac */ /* 0x000ea60008000a00 */
[----:B------:R-:W5:Y:S01]  /*0090*/  LDC R0, c[0x0][0x3b0] ;  /* 0x0000ec00ff007b82 */ /* 0x000f620000000800 */
[----:B------:R-:W3:Y:S01]  /*00a0*/  LDCU UR6, c[0x0][0x3c8] ;  /* 0x00007900ff0677ac */ /* 0x000ee20008000800 */
[----:B----4-:R-:W-:Y:S01]  /*00b0*/  UISETP.NE.AND UP0, UPT, UR4, URZ, UPT ;  /* 0x000000ff0400728c */ /* 0x010fe2000bf05270 */
[----:B-1----:R-:W-:-:S02]  /*00c0*/  IMAD R3, R17, UR11, RZ ;  /* 0x0000000b11037c24 */ /* 0x002fc4000f8e02ff */
[----:B--2---:R-:W-:Y:S02]  /*00d0*/  IMAD R5, R17, UR8, RZ ;  /* 0x0000000811057c24 */ /* 0x004fe4000f8e02ff */
[C---:B---3--:R-:W-:Y:S02]  /*00e0*/  IMAD R3, R16.reuse, UR6, R3 ;  /* 0x0000000610037c24 */ /* 0x048fe4000f8e0203 */
[----:B------:R-:W-:Y:S02]  /*00f0*/  IMAD R5, R16, UR9, R5 ;  /* 0x0000000910057c24 */ /* 0x000fe4000f8e0205 */
[----:B-----5:R-:W-:Y:S02]  /*0100*/  IMAD R3, R0, UR5, R3 ;  /* 0x0000000500037c24 */ /* 0x020fe4000f8e0203 */
[----:B------:R-:W-:Y:S02]  /*0110*/  IMAD R57, R30, UR10, R5 ;  /* 0x0000000a1e397c24 */ /* 0x000fe4000f8e0205 */
[----:B------:R-:W-:Y:S01]  /*0120*/  IMAD.SHL.U32 R3, R3, 0x2, RZ ;  /* 0x0000000203037824 */ /* 0x000fe200078e00ff */
        /* <DEDUP_REMOVED lines=22> */
[----:B------:R-:W-:-:S04]  /*0290*/  UISETP.NE.AND UP0, UPT, UR4, 0x2, UPT ;  /* 0x000000020400788c */ /* 0x000fc8000bf05270 */
[----:B------:R-:W-:-:S04]  /*02a0*/  IMAD.MOV R4, RZ, RZ, -R7 ;  /* 0x000000ffff047224 */ /* 0x000fc800078e0a07 */
        /* <DEDUP_REMOVED lines=254> */
.L_x_2742:
        /* <DEDUP_REMOVED lines=15> */
[----:B-1----:R-:W-:-:S05]  /*1380*/  IADD3 R18, P0, PT, R40, UR4, RZ ;  /* 0x0000000428127c10 */ /* 0x002fca000ff1e0ff */
[----:B------:R-:W-:-:S03]  /*1390*/  IMAD.X R19, RZ, RZ, UR5, P0 ;  /* 0x00000005ff137e24 */ /* 0x000fc600080e06ff */
[----:B------:R-:W-:Y:S05]  /*13a0*/  BRA.U !UP0, `(.L_x_2745) ;  /* 0x00000011088c7547 */ /* 0x000fea000b800000 */
[----:B------:R-:W-:Y:S01]  /*13b0*/  MOV R0, 0x660 ;  /* 0x0000066000007802 */ /* 0x000fe20000000f00 */
[----:B------:R-:W0:Y:S01]  /*13c0*/  LDCU.64 UR6, c[0x4][0x638] ;  /* 0x0100c700ff0677ac */ /* 0x000e220008000a00 */
[----:B------:R-:W-:Y:S02]  /*13d0*/  HFMA2 R8, -RZ, RZ, 0, 2.8789043426513671875e-05 ;  /* 0x000001e3ff087431 */ /* 0x000fe400000001ff */
[----:B------:R-:W-:Y:S01]  /*13e0*/  IMAD.MOV.U32 R12, RZ, RZ, 0x1 ;  /* 0x00000001ff0c7424 */ /* 0x000fe200078e00ff */
[----:B------:R1:W2:Y:S01]  /*13f0*/  LDC.64 R2, c[0x4][R0] ;  /* 0x0100000000027b82 */ /* 0x0002a20000000a00 */
[----:B------:R-:W3:Y:S01]  /*1400*/  LDCU.64 UR8, c[0x4][0x640] ;  /* 0x0100c800ff0877ac */ /* 0x000ee20008000a00 */
[----:B------:R-:W-:Y:S01]  /*1410*/  MOV R13, RZ ;  /* 0x000000ff000d7202 */ /* 0x000fe20000000f00 */
[----:B------:R-:W4:Y:S01]  /*1420*/  LDCU.64 UR10, c[0x4][0x410] ;  /* 0x01008200ff0a77ac */ /* 0x000f220008000a00 */
[----:B------:R-:W5:Y:S01]  /*1430*/  LDCU UR4, c[0x0][0x3a4] ;  /* 0x00007480ff0477ac */ /* 0x000f620008000800 */
[----:B0-----:R-:W-:Y:S01]  /*1440*/  MOV R4, UR6 ;  /* 0x0000000600047c02 */ /* 0x001fe20008000f00 */
[----:B------:R-:W-:Y:S01]  /*1450*/  IMAD.U32 R5, RZ, RZ, UR7 ;  /* 0x00000007ff057e24 */ /* 0x000fe2000f8e00ff */
[----:B---3--:R-:W-:Y:S01]  /*1460*/  MOV R6, UR8 ;  /* 0x0000000800067c02 */ /* 0x008fe20008000f00 */
[----:B------:R-:W-:Y:S01]  /*1470*/  IMAD.U32 R7, RZ, RZ, UR9 ;  /* 0x00000009ff077e24 */ /* 0x000fe2000f8e00ff */
[----:B----4-:R-:W-:Y:S01]  /*1480*/  MOV R10, UR10 ;  /* 0x0000000a000a7c02 */ /* 0x010fe20008000f00 */
[----:B------:R-:W-:-:S02]  /*1490*/  IMAD.U32 R11, RZ, RZ, UR11 ;  /* 0x0000000bff0b7e24 */ /* 0x000fc4000f8e00ff */
[----:B-1---5:R-:W-:-:S07]  /*14a0*/  IMAD.U32 R31, RZ, RZ, UR4 ;  /* 0x00000004ff1f7e24 */ /* 0x022fce000f8e00ff */
[----:B------:R-:W-:-:S07]  /*14b0*/  LEPC R20, `(.L_x_2746) ;  /* 0x000000001014794e */ /* 0x000fce0000000000 */
[----:B--2---:R-:W-:Y:S05]  /*14c0*/  CALL.ABS.NOINC R2 ;  /* 0x0000000002007343 */ /* 0x004fea0003c00000 */
.L_x_2746:
[----:B------:R-:W0:Y:S01]  /*14d0*/  LDC.64 R14, c[0x0][0x390] ;  /* 0x0000e400ff0e7b82 */ /* 0x000e220000000a00 */
[----:B------:R-:W-:Y:S01]  /*14e0*/  SHF.R.U32.HI R0, RZ, 0x4, R18 ;  /* 0x00000004ff007819 */ /* 0x000fe20000011612 */
[----:B------:R-:W-:Y:S03]  /*14f0*/  BSSY.RECONVERGENT B0, `(.L_x_2747) ;  /* 0x000003e000007945 */ /* 0x000fe60003800200 */
[----:B------:R-:W-:-:S03]  /*1500*/  LOP3.LUT P0, R0, R0, 0x3, RZ, 0xc0, !PT ;  /* 0x0000000300007812 */ /* 0x000fc6000780c0ff */
[----:B------:R-:W1:Y:S01]  /*1510*/  LDC.64 R12, c[0x0][0x398] ;  /* 0x0000e600ff0c7b82 */ /* 0x000e620000000a00 */
[-C--:B0-----:R-:W-:Y:S01]  /*1520*/  MOV R26, R14.reuse ;  /* 0x0000000e001a7202 */ /* 0x081fe20000000f00 */
[--C-:B------:R-:W-:Y:S01]  /*1530*/  IMAD.MOV.U32 R27, RZ, RZ, R15.reuse ;  /* 0x000000ffff1b7224 */ /* 0x100fe200078e000f */
[----:B------:R-:W-:Y:S01]  /*1540*/  MOV R4, R14 ;  /* 0x0000000e00047202 */ /* 0x000fe20000000f00 */
[----:B------:R-:W-:Y:S01]  /*1550*/  IMAD.MOV.U32 R5, RZ, RZ, R15 ;  /* 0x000000ffff057224 */ /* 0x000fe200078e000f */
[-C--:B-1----:R-:W-:Y:S01]  /*1560*/  MOV R2, R12.reuse ;  /* 0x0000000c00027202 */ /* 0x082fe20000000f00 */
[--C-:B------:R-:W-:Y:S01]  /*1570*/  IMAD.MOV.U32 R3, RZ, RZ, R13.reuse ;  /* 0x000000ffff037224 */ /* 0x100fe200078e000d */
[----:B------:R-:W-:Y:S01]  /*1580*/  MOV R8, R12 ;  /* 0x0000000c00087202 */ /* 0x000fe20000000f00 */
[----:B------:R-:W-:Y:S02]  /*1590*/  IMAD.MOV.U32 R9, RZ, RZ, R13 ;  /* 0x000000ffff097224 */ /* 0x000fe400078e000d */
        /* <DEDUP_REMOVED lines=11> */
[----:B------:R-:W0:Y:S01]  /*1650*/  LDCU UR4, c[0x0][0x3bc] ;  /* 0x00007780ff0477ac */ /* 0x000e220008000800 */
[----:B------:R-:W-:Y:S01]  /*1660*/  ISETP.NE.AND P1, PT, R16, RZ, PT ;  /* 0x000000ff1000720c */ /* 0x000fe20003f25270 */
[----:B------:R-:W-:Y:S01]  /*1670*/  IMAD.MOV.U32 R4, RZ, RZ, R14 ;  /* 0x000000ffff047224 */ /* 0x000fe200078e000e */
[----:B------:R-:W-:Y:S01]  /*1680*/  MOV R5, R15 ;  /* 0x0000000f00057202 */ /* 0x000fe20000000f00 */
[----:B------:R-:W-:Y:S01]  /*1690*/  IMAD.MOV.U32 R8, RZ, RZ, R12 ;  /* 0x000000ffff087224 */ /* 0x000fe200078e000c */
[----:B------:R-:W-:Y:S02]  /*16a0*/  MOV R9, R13 ;  /* 0x0000000d00097202 */ /* 0x000fe40000000f00 */
[----:B0-----:R-:W-:-:S13]  /*16b0*/  ISETP.NE.AND P0, PT, RZ, UR4, PT ;  /* 0x00000004ff007c0c */ /* 0x001fda000bf05270 */
[----:B------:R-:W-:Y:S05]  /*16c0*/  @P0 BRA P1, `(.L_x_2750) ;  /* 0x00000000006c0947 */ /* 0x000fea0000800000 */
        /* <DEDUP_REMOVED lines=8> */
[----:B------:R-:W-:Y:S01]  /*1750*/  IMAD.WIDE.U32 R6, R17, 0x10, R18 ;  /* 0x0000001011067825 */ /* 0x000fe200078e0012 */
[----:B------:R-:W0:Y:S04]  /*1760*/  LDCU.128 UR4, c[0x0][0x390] ;  /* 0x00007200ff0477ac */ /* 0x000e280008000c00 */
[----:B------:R-:W0:Y:S02]  /*1770*/  LDG.E.128 R8, desc[UR36][R6.64] ;  /* 0x0000002406087981 */ /* 0x000e24000c1e1d00 */
        /* <DEDUP_REMOVED lines=10> */
[----:B0-----:R0:W2:-:S15]  /*1820*/  DFMA R4, R8, UR4, -R4 ;  /* 0x0000000408047c2b */ /* 0x00109e0008000804 */
[----:B------:R-:W-:-:S15]  /*1830*/  NOP ;  /* 0x0000000000007918 */ /* 0x000fde0000000000 */
[----:B------:R-:W-:-:S15]  /*1840*/  NOP ;  /* 0x0000000000007918 */ /* 0x000fde0000000000 */
[----:B------:R-:W-:-:S15]  /*1850*/  NOP ;  /* 0x0000000000007918 */ /* 0x000fde0000000000 */
[----:B------:R-:W-:-:S04]  /*1860*/  NOP ;  /* 0x0000000000007918 */ /* 0x000fc80000000000 */
[----:B-12---:R0:W1:Y:S02]  /*1870*/  DFMA R8, R8, UR6, R10 ;  /* 0x0000000608087c2b */ /* 0x006064000800000a */
.L_x_2750:
[----:B------:R-:W-:Y:S05]  /*1880*/  BSYNC.RECONVERGENT B1 ;  /* 0x0000000000017941 */ /* 0x000fea0003800200 */
.L_x_2749:
[----:B------:R-:W2:Y:S01]  /*1890*/  LDC R31, c[0x0][0x3a4] ;  /* 0x0000e900ff1f7b82 */ /* 0x000ea20000000800 */
[----:B------:R-:W-:-:S05]  /*18a0*/  IADD3 R18, P0, PT, R18, 0x40, RZ ;  /* 0x0000004012127810 */ /* 0x000fca0007f1e0ff */
[----:B------:R-:W-:Y:S01]  /*18b0*/  IMAD.X R19, RZ, RZ, R19, P0 ;  /* 0x000000ffff137224 */ /* 0x000fe200000e0613 */
[----:B--2---:R-:W-:-:S07]  /*18c0*/  IADD3 R31, PT, PT, R0, -0x4, R31 ;  /* 0xfffffffc001f7810 */ /* 0x004fce0007ffe01f */
.L_x_2748:
[----:B------:R-:W-:Y:S05]  /*18d0*/  BSYNC.RECONVERGENT B0 ;  /* 0x0000000000007941 */ /* 0x000fea0003800200 */
.L_x_2747:
[----:B------:R-:W2:Y:S01]  /*18e0*/  LDC.64 R48, c[0x0][0x3b8] ;  /* 0x0000ee00ff307b82 */ /* 0x000ea20000000a00 */
[----:B------:R-:W-:Y:S01]  /*18f0*/  BSSY.RECONVERGENT B0, `(.L_x_2751) ;  /* 0x0000074000007945 */ /* 0x000fe20003800200 */
[----:B0-----:R-:W-:Y:S01]  /*1900*/  MOV R10, R12 ;  /* 0x0000000c000a7202 */ /* 0x001fe20000000f00 */
[----:B------:R-:W-:Y:S01]  /*1910*/  IMAD.MOV.U32 R11, RZ, RZ, R13 ;  /* 0x000000ffff0b7224 */ /* 0x000fe200078e000d */
[----:B------:R-:W-:-:S04]  /*1920*/  MOV R6, R14 ;  /* 0x0000000e00067202 */ /* 0x000fc80000000f00 */
[----:B------:R-:W0:Y:S01]  /*1930*/  LDC R46, c[0x0][0x3c0] ;  /* 0x0000f000ff2e7b82 */ /* 0x000e220000000800 */
[----:B--2---:R-:W-:-:S04]  /*1940*/  IMAD R48, R17, R48, RZ ;  /* 0x0000003011307224 */ /* 0x004fc800078e02ff */
[----:B------:R-:W-:-:S04]  /*1950*/  IMAD R7, R16, R49, R48 ;  /* 0x0000003110077224 */ /* 0x000fc800078e0230 */
[----:B0-----:R-:W-:Y:S02]  /*1960*/  IMAD R47, R30, R46, R7 ;  /* 0x0000002e1e2f7224 */ /* 0x001fe400078e0207 */
[----:B------:R-:W-:-:S03]  /*1970*/  IMAD.MOV.U32 R7, RZ, RZ, R15 ;  /* 0x000000ffff077224 */ /* 0x000fc600078e000f */
[----:B------:R-:W-:-:S04]  /*1980*/  LEA R0, R47, 0x3, 0x2 ;  /* 0x000000032f007811 */ /* 0x000fc800078e10ff */
[----:B------:R-:W-:-:S13]  /*1990*/  ISETP.GE.U32.AND P0, PT, R0, R31, PT ;  /* 0x0000001f0000720c */ /* 0x000fda0003f06070 */
[----:B------:R-:W-:Y:S05]  /*19a0*/  @P0 BRA `(.L_x_2752) ;  /* 0x0000000400a00947 */ /* 0x000fea0003800000 */
[----:B------:R-:W-:Y:S01]  /*19b0*/  BSSY.RECONVERGENT B1, `(.L_x_2753) ;  /* 0x000005f000017945 */ /* 0x000fe20003800200 */
[----:B------:R-:W-:Y:S01]  /*19c0*/  MOV R26, R4 ;  /* 0x00000004001a7202 */ /* 0x000fe20000000f00 */
[----:B------:R-:W-:Y:S01]  /*19d0*/  IMAD.MOV.U32 R27, RZ, RZ, R5 ;  /* 0x000000ffff1b7224 */ /* 0x000fe200078e0005 */
[----:B------:R-:W-:Y:S01]  /*19e0*/  MOV R10, R12 ;  /* 0x0000000c000a7202 */ /* 0x000fe20000000f00 */
[----:B------:R-:W-:Y:S01]  /*19f0*/  IMAD.MOV.U32 R11, RZ, RZ, R13 ;  /* 0x000000ffff0b7224 */ /* 0x000fe200078e000d */
[-C--:B------:R-:W-:Y:S01]  /*1a00*/  MOV R20, R14.reuse ;  /* 0x0000000e00147202 */ /* 0x080fe20000000f00 */
[--C-:B------:R-:W-:Y:S01]  /*1a10*/  IMAD.MOV.U32 R21, RZ, RZ, R15.reuse ;  /* 0x000000ffff157224 */ /* 0x100fe200078e000f */
[----:B------:R-:W-:Y:S01]  /*1a20*/  MOV R24, R14 ;  /* 0x0000000e00187202 */ /* 0x000fe20000000f00 */
[----:B------:R-:W-:-:S07]  /*1a30*/  IMAD.MOV.U32 R25, RZ, RZ, R15 ;  /* 0x000000ffff197224 */ /* 0x000fce00078e000f */
.L_x_2754:
[C---:B------:R-:W-:Y:S01]  /*1a40*/  IMAD.WIDE.U32 R28, R47.reuse, 0x40, R18 ;  /* 0x000000402f1c7825 */ /* 0x040fe200078e0012 */
[----:B------:R-:W0:Y:S04]  /*1a50*/  LDCU UR4, c[0x0][0x3ac] ;  /* 0x00007580ff0477ac */ /* 0x000e280008000800 */
[----:B------:R-:W1:Y:S04]  /*1a60*/  LDG.E.ENL2.256 R36, R32, desc[UR36][R28.64] ;  /* 0xfe0000241c20797e */ /* 0x000e680008121924 */
[----:B------:R-:W2:Y:S01]  /*1a70*/  LDG.E.ENL2.256 R4, R40, desc[UR36][R28.64+0x20] ;  /* 0xfe0001241c28797e */ /* 0x000ea20008121904 */
[----:B0-----:R-:W-:-:S04]  /*1a80*/  IADD3 R47, PT, PT, R47, UR4, RZ ;  /* 0x000000042f2f7c10 */ /* 0x001fc8000fffe0ff */
[----:B------:R-:W-:-:S04]  /*1a90*/  LEA R0, R47, 0x3, 0x2 ;  /* 0x000000032f007811 */ /* 0x000fc800078e10ff */
[----:B------:R-:W-:Y:S01]  /*1aa0*/  ISETP.GE.U32.AND P0, PT, R0, R31, PT ;  /* 0x0000001f0000720c */ /* 0x000fe20003f06070 */
        /* <DEDUP_REMOVED lines=78> */
[----:B0-2---:R-:W-:Y:S05]  /*1f90*/  @!P0 BRA `(.L_x_2754) ;  /* 0xfffffff800a88947 */ /* 0x005fea000383ffff */
[----:B------:R-:W-:Y:S05]  /*1fa0*/  BSYNC.RECONVERGENT B1 ;  /* 0x0000000000017941 */ /* 0x000fea0003800200 */
.L_x_2753:
[----:B------:R-:W-:Y:S01]  /*1fb0*/  IMAD.MOV.U32 R4, RZ, RZ, R26 ;  /* 0x000000ffff047224 */ /* 0x000fe200078e001a */
[----:B------:R-:W-:Y:S01]  /*1fc0*/  MOV R5, R27 ;  /* 0x0000001b00057202 */ /* 0x000fe20000000f00 */
[----:B------:R-:W-:Y:S01]  /*1fd0*/  IMAD.MOV.U32 R14, RZ, RZ, R24 ;  /* 0x000000ffff0e7224 */ /* 0x000fe200078e0018 */
[----:B------:R-:W-:Y:S01]  /*1fe0*/  MOV R15, R25 ;  /* 0x00000019000f7202 */ /* 0x000fe20000000f00 */
[----:B------:R-:W-:Y:S01]  /*1ff0*/  IMAD.MOV.U32 R6, RZ, RZ, R20 ;  /* 0x000000ffff067224 */ /* 0x000fe200078e0014 */
[----:B------:R-:W-:Y:S01]  /*2000*/  MOV R7, R21 ;  /* 0x0000001500077202 */ /* 0x000fe20000000f00 */
[----:B------:R-:W-:Y:S01]  /*2010*/  IMAD.MOV.U32 R26, RZ, RZ, R28 ;  /* 0x000000ffff1a7224 */ /* 0x000fe200078e001c */
[----:B------:R-:W-:-:S07]  /*2020*/  MOV R27, R29 ;  /* 0x0000001d001b7202 */ /* 0x000fce0000000f00 */
.L_x_2752:
[----:B------:R-:W-:Y:S05]  /*2030*/  BSYNC.RECONVERGENT B0 ;  /* 0x0000000000007941 */ /* 0x000fea0003800200 */
.L_x_2751:
[----:B------:R-:W-:Y:S01]  /*2040*/  ISETP.NE.AND P1, PT, R46, RZ, PT ;  /* 0x000000ff2e00720c */ /* 0x000fe20003f25270 */
[----:B------:R-:W-:Y:S01]  /*2050*/  BSSY.RECONVERGENT B0, `(.L_x_2755) ;  /* 0x000001e000007945 */ /* 0x000fe20003800200 */
[----:B------:R-:W-:Y:S02]  /*2060*/  ISETP.NE.AND P0, PT, R49, RZ, PT ;  /* 0x000000ff3100720c */ /* 0x000fe40003f05270 */
[----:B------:R-:W-:Y:S02]  /*2070*/  ISETP.NE.AND P1, PT, R30, RZ, P1 ;  /* 0x000000ff1e00720c */ /* 0x000fe40000f25270 */
[----:B------:R-:W-:-:S04]  /*2080*/  ISETP.NE.AND P0, PT, R16, RZ, P0 ;  /* 0x000000ff1000720c */ /* 0x000fc80000705270 */
[----:B------:R-:W-:-:S13]  /*2090*/  PLOP3.LUT P0, PT, P0, P1, PT, 0xf8, 0x8f ;  /* 0x00000000008f781c */ /* 0x000fda0000703f70 */
[----:B------:R-:W-:Y:S05]  /*20a0*/  @P0 BRA `(.L_x_2756) ;  /* 0x0000000000600947 */ /* 0x000fea0003800000 */
[----:B------:R-:W-:-:S05]  /*20b0*/  LOP3.LUT R0, R31, 0xfffffffc, RZ, 0xc0, !PT ;  /* 0xfffffffc1f007812 */ /* 0x000fca00078ec0ff */
[----:B------:R-:W-:-:S05]  /*20c0*/  IMAD.IADD R0, R0, 0x1, R17 ;  /* 0x0000000100007824 */ /* 0x000fca00078e0211 */
[----:B------:R-:W-:-:S13]  /*20d0*/  ISETP.GE.U32.AND P0, PT, R0, R31, PT ;  /* 0x0000001f0000720c */ /* 0x000fda0003f06070 */
[----:B------:R-:W-:Y:S05]  /*20e0*/  @P0 BRA `(.L_x_2756) ;  /* 0x0000000000500947 */ /* 0x000fea0003800000 */
[----:B------:R-:W-:-:S05]  /*20f0*/  IMAD.WIDE R18, R0, 0x10, R18 ;  /* 0x0000001000127825 */ /* 0x000fca00078e0212 */
[----:B------:R-:W1:Y:S02]  /*2100*/  LDG.E.128 R28, desc[UR36][R18.64] ;  /* 0x00000024121c7981 */ /* 0x000e64000c1e1d00 */
        /* <DEDUP_REMOVED lines=15> */
[----:B-1----:R0:W2:Y:S02]  /*2200*/  DFMA R8, R4, R30, R8 ;  /* 0x0000001e0408722b */ /* 0x0020a40000000008 */
[----:B0-----:R-:W-:Y:S01]  /*2210*/  MOV R4, R20 ;  /* 0x0000001400047202 */ /* 0x001fe20000000f00 */
[----:B--2---:R-:W-:-:S07]  /*2220*/  IMAD.MOV.U32 R5, RZ, RZ, R21 ;  /* 0x000000ffff057224 */ /* 0x004fce00078e0015 */
.L_x_2756:
[----:B------:R-:W-:Y:S05]  /*2230*/  BSYNC.RECONVERGENT B0 ;  /* 0x0000000000007941 */ /* 0x000fea0003800200 */
.L_x_2755:
[----:B-1----:R-:W0:Y:S01]  /*2240*/  DMUL R18, R12, R8 ;  /* 0x000000080c127228 */ /* 0x002e220000000000 */
[----:B------:R-:W-:-:S15]  /*2250*/  CS2R R28, SRZ ;  /* 0x00000000001c7805 */ /* 0x000fde000001ff00 */
[----:B------:R-:W-:-:S15]  /*2260*/  NOP ;  /* 0x0000000000007918 */ /* 0x000fde0000000000 */
[----:B------:R-:W-:-:S15]  /*2270*/  NOP ;  /* 0x0000000000007918 */ /* 0x000fde0000000000 */
[----:B------:R-:W-:-:S15]  /*2280*/  NOP ;  /* 0x0000000000007918 */ /* 0x000fde0000000000 */
[----:B------:R-:W-:-:S03]  /*2290*/  NOP ;  /* 0x0000000000007918 */ /* 0x000fc60000000000 */
        /* <DEDUP_REMOVED lines=15> */
[----:B0-----:R-:W-:-:S15]  /*2390*/  DMUL R4, R12, R10 ;  /* 0x0000000a0c047228 */ /* 0x001fde0000000000 */
        /* <DEDUP_REMOVED lines=9> */
[----:B0-----:R-:W0:-:S15]  /*2430*/  DFMA R10, R12, R6, R10 ;  /* 0x000000060c0a722b */ /* 0x001e1e000000000a */
        /* <DEDUP_REMOVED lines=19> */
[----:B0-----:R3:W4:-:S15]  /*2570*/  DFMA R24, R4, R26, -R24 ;  /* 0x0000001a0418722b */ /* 0x00171e0000000818 */
[----:B------:R-:W-:-:S15]  /*2580*/  NOP ;  /* 0x0000000000007918 */ /* 0x000fde0000000000 */
[----:B------:R-:W-:-:S15]  /*2590*/  NOP ;  /* 0x0000000000007918 */ /* 0x000fde0000000000 */
[----:B------:R-:W-:-:S15]  /*25a0*/  NOP ;  /* 0x0000000000007918 */ /* 0x000fde0000000000 */
[----:B------:R-:W-:-:S04]  /*25b0*/  NOP ;  /* 0x0000000000007918 */ /* 0x000fc80000000000 */
[----:B-1----:R3:W1:Y:S02]  /*25c0*/  DFMA R26, R10, R26, R2 ;  /* 0x0000001a0a1a722b */ /* 0x0026640000000002 */
[----:B-1-34-:R-:W-:Y:S05]  /*25d0*/  BRA `(.L_x_2744) ;  /* 0x000000f4004c7947 */ /* 0x01afea0003800000 */
.L_x_2745:
        /* <DEDUP_REMOVED lines=14> */
[----:B------:R-:W1:Y:S01]  /*26c0*/  LDC.64 R54, c[0x0][0x390] ;  /* 0x0000e400ff367b82 */ /* 0x000e620000000a00 */
[----:B------:R-:W-:Y:S02]  /*26d0*/  CS2R R34, SRZ ;  /* 0x0000000000227805 */ /* 0x000fe4000001ff00 */
[----:B------:R-:W-:Y:S02]  /*26e0*/  CS2R R32, SRZ ;  /* 0x0000000000207805 */ /* 0x000fe4000001ff00 */
[----:B------:R-:W-:Y:S02]  /*26f0*/  CS2R R38, SRZ ;  /* 0x0000000000267805 */ /* 0x000fe4000001ff00 */
[----:B------:R-:W-:Y:S02]  /*2700*/  CS2R R36, SRZ ;  /* 0x0000000000247805 */ /* 0x000fe4000001ff00 */
[----:B------:R-:W-:-:S02]  /*2710*/  CS2R R30, SRZ ;  /* 0x00000000001e7805 */ /* 0x000fc4000001ff00 */
[----:B------:R-:W-:Y:S02]  /*2720*/  CS2R R28, SRZ ;  /* 0x00000000001c7805 */ /* 0x000fe4000001ff00 */
[----:B------:R-:W-:Y:S01]  /*2730*/  CS2R R22, SRZ ;  /* 0x0000000000167805 */ /* 0x000fe2000001ff00 */
[----:B------:R-:W2:Y:S01]  /*2740*/  LDC.64 R40, c[0x0][0x398] ;  /* 0x0000e600ff287b82 */ /* 0x000ea20000000a00 */
[----:B------:R-:W-:Y:S02]  /*2750*/  CS2R R20, SRZ ;  /* 0x0000000000147805 */ /* 0x000fe4000001ff00 */
[----:B------:R-:W-:Y:S02]  /*2760*/  CS2R R6, SRZ ;  /* 0x0000000000067805 */ /* 0x000fe4000001ff00 */
[----:B------:R-:W-:Y:S01]  /*2770*/  CS2R R4, SRZ ;  /* 0x0000000000047805 */ /* 0x000fe2000001ff00 */
[----:B0-----:R-:W-:-:S05]  /*2780*/  IMAD R3, R56, 0x3, R57 ;  /* 0x0000000338037824 */ /* 0x001fca00078e0239 */
[----:B------:R-:W-:Y:S02]  /*2790*/  ISETP.GE.U32.AND P0, PT, R3, R0, PT ;  /* 0x000000000300720c */ /* 0x000fe40003f06070 */
[-C--:B-1----:R-:W-:Y:S01]  /*27a0*/  MOV R58, R54.reuse ;  /* 0x00000036003a7202 */ /* 0x082fe20000000f00 */
        /* <DEDUP_REMOVED lines=57> */
.L_x_2760:
[----:B------:R-:W-:Y:S02]  /*2b40*/  SHF.R.U32.HI R5, RZ, 0x1, R57 ;  /* 0x00000001ff057819 */ /* 0x000fe40000011639 */
[----:B------:R-:W-:-:S03]  /*2b50*/  IADD3 R57, PT, PT, R57, R56, RZ ;  /* 0x0000003839397210 */ /* 0x000fc60007ffe0ff */
[C---:B------:R-:W-:Y:S01]  /*2b60*/  IMAD.IADD R8, R5.reuse, 0x1, R56 ;  /* 0x0000000105087824 */ /* 0x040fe200078e0238 */
[----:B------:R-:W-:Y:S01]  /*2b70*/  SHF.R.U32.HI R29, RZ, 0x1, R57 ;  /* 0x00000001ff1d7819 */ /* 0x000fe20000011639 */
[----:B------:R-:W-:-:S03]  /*2b80*/  IMAD.WIDE.U32 R4, R5, 0x20, R18 ;  /* 0x0000002005047825 */ /* 0x000fc600078e0012 */
[----:B------:R-:W-:Y:S02]  /*2b90*/  SHF.L.U32 R9, R8, 0x5, RZ ;  /* 0x0000000508097819 */ /* 0x000fe400000006ff */
[----:B------:R-:W-:Y:S01]  /*2ba0*/  SHF.R.U32.HI R8, RZ, 0x1b, R8 ;  /* 0x0000001bff087819 */ /* 0x000fe20000011608 */
[----:B------:R-:W-:Y:S01]  /*2bb0*/  IMAD R57, R56, 0x2, R57 ;  /* 0x0000000238397824 */ /* 0x000fe200078e0239 */
[----:B------:R-:W-:Y:S01]  /*2bc0*/  LOP3.LUT R9, R9, 0xffffffe0, RZ, 0xc0, !PT ;  /* 0xffffffe009097812 */ /* 0x000fe200078ec0ff */
[----:B------:R-:W-:Y:S01]  /*2bd0*/  IMAD.WIDE.U32 R28, R29, 0x20, R18 ;  /* 0x000000201d1c7825 */ /* 0x000fe200078e0012 */
[----:B------:R-:W-:Y:S01]  /*2be0*/  LOP3.LUT R11, R8, 0xf, RZ, 0xc0, !PT ;  /* 0x0000000f080b7812 */ /* 0x000fe200078ec0ff */
[----:B------:R-:W2:Y:S01]  /*2bf0*/  LDG.E.ENL2.256 R20, R4, desc[UR36][R4.64] ;  /* 0xfe0000240404797e */ /* 0x000ea20008121914 */
[----:B------:R-:W-:Y:S02]  /*2c00*/  IADD3 R24, P0, PT, R18, R9, RZ ;  /* 0x0000000912187210 */ /* 0x000fe40007f1e0ff */
[----:B------:R-:W-:Y:S01]  /*2c10*/  SHF.R.U32.HI R9, RZ, 0x1, R57 ;  /* 0x00000001ff097819 */ /* 0x000fe20000011639 */
[----:B------:R-:W3:Y:S01]  /*2c20*/  LDG.E.ENL2.256 R36, R28, desc[UR36][R28.64] ;  /* 0xfe0000241c1c797e */ /* 0x000ee20008121924 */
[----:B------:R-:W-:-:S03]  /*2c30*/  IADD3.X R25, PT, PT, R19, R11, RZ, P0, !PT ;  /* 0x0000000b13197210 */ /* 0x000fc600007fe4ff */
[----:B------:R-:W-:-:S03]  /*2c40*/  IMAD.WIDE.U32 R8, R9, 0x20, R18 ;  /* 0x0000002009087825 */ /* 0x000fc600078e0012 */
[----:B------:R-:W4:Y:S04]  /*2c50*/  LDG.E.ENL2.256 R24, R32, desc[UR36][R24.64] ;  /* 0xfe0000241820797e */ /* 0x000f280008121918 */
[----:B------:R-:W5:Y:S01]  /*2c60*/  LDG.E.ENL2.256 R8, R12, desc[UR36][R8.64] ;  /* 0xfe000024080c797e */ /* 0x000f620008121908 */
[----:B------:R-:W-:Y:S01]  /*2c70*/  IMAD.IADD R57, R57, 0x1, R56 ;  /* 0x0000000139397824 */ /* 0x000fe200078e0238 */
        /* <DEDUP_REMOVED lines=115> */
[----:B------:R1:W-:Y:S02]  /*33b0*/  DMUL R88, R10, R72 ;  /* 0x000000480a587228 */ /* 0x0003e40000000000 */
[----:B-1----:R-:W-:Y:S01]  /*33c0*/  IMAD R73, R56, 0x3, R57 ;  /* 0x0000000338497824 */ /* 0x002fe200078e0239 */
[----:B0-----:R-:W-:-:S04]  /*33d0*/  MOV R72, R54 ;  /* 0x0000003600487202 */ /* 0x001fc80000000f00 */
[----:B------:R-:W-:Y:S01]  /*33e0*/  ISETP.GE.U32.AND P0, PT, R73, R0, PT ;  /* 0x000000004900720c */ /* 0x000fe20003f06070 */
[----:B------:R-:W-:-:S15]  /*33f0*/  IMAD.MOV.U32 R73, RZ, RZ, R55 ;  /* 0x000000ffff497224 */ /* 0x000fde00078e0037 */
[----:B------:R-:W-:-:S15]  /*3400*/  NOP ;  /* 0x0000000000007918 */ /* 0x000fde0000000000 */
[----:B------:R-:W-:-:S15]  /*3410*/  NOP ;  /* 0x0000000000007918 */ /* 0x000fde0000000000 */
[----:B------:R-:W-:-:S11]  /*3420*/  NOP ;  /* 0x0000000000007918 */ /* 0x000fd60000000000 */
[----:B------:R-:W0:Y:S02]  /*3430*/  DFMA R70, R4, R86, -R70 ;  /* 0x000000560446722b */ /* 0x000e240000000846 */
[----:B0-----:R-:W-:Y:S01]  /*3440*/  MOV R86, R70 ;  /* 0x0000004600567202 */ /* 0x001fe20000000f00 */
[----:B------:R-:W-:-:S15]  /*3450*/  IMAD.MOV.U32 R87, RZ, RZ, R71 ;  /* 0x000000ffff577224 */ /* 0x000fde00078e0047 */
[----:B------:R-:W-:-:S15]  /*3460*/  NOP ;  /* 0x0000000000007918 */ /* 0x000fde0000000000 */
[----:B------:R-:W-:-:S15]  /*3470*/  NOP ;  /* 0x0000000000007918 */ /* 0x000fde0000000000 */
[----:B------:R-:W-:-:S15]  /*3480*/  NOP ;  /* 0x0000000000007918 */ /* 0x000fde0000000000 */
[----:B------:R-:W-:-:S01]  /*3490*/  NOP ;  /* 0x0000000000007918 */ /* 0x000fc20000000000 */
        /* <DEDUP_REMOVED lines=42> */
[----:B------:R0:W1:Y:S02]  /*3740*/  DFMA R2, R8, R2, R88 ;  /* 0x000000020802722b */ /* 0x0000640000000058 */
[----:B01----:R-:W-:Y:S05]  /*3750*/  @!P0 BRA `(.L_x_2760) ;  /* 0xfffffff000f88947 */ /* 0x003fea000383ffff */
[----:B------:R-:W-:Y:S05]  /*3760*/  BSYNC.RECONVERGENT B1 ;  /* 0x0000000000017941 */ /* 0x000fea0003800200 */
.L_x_2759:
[----:B------:R-:W-:Y:S05]  /*3770*/  BSYNC.RECONVERGENT B0 ;  /* 0x0000000000007941 */ /* 0x000fea0003800200 */
.L_x_2758:
        /* <DEDUP_REMOVED lines=12> */
[----:B------:R-:W-:-:S05]  /*3840*/  IMAD.IADD R73, R73, 0x1, R56 ;  /* 0x0000000149497824 */ /* 0x000fca00078e0238 */
        /* <DEDUP_REMOVED lines=8> */
[----:B------:R-:W5:Y:S04]  /*38d0*/  LDG.E.ENL2.256 R24, R32, desc[UR36][R24.64] ;  /* 0xfe0000241820797e */ /* 0x000f680008121918 */
[----:B------:R0:W5:Y:S02]  /*38e0*/  @!P1 LDG.E.ENL2.256 R8, R12, desc[UR36][R18.64] ;  /* 0xfe000024120c997e */ /* 0x0001640008121908 */
.L_x_2762:
[----:B------:R-:W-:Y:S05]  /*38f0*/  BSYNC.RECONVERGENT B0 ;  /* 0x0000000000007941 */ /* 0x000fea0003800200 */
.L_x_2761:
[----:B------:R-:W-:Y:S04]  /*3900*/  BSSY.RECONVERGENT B0, `(.L_x_2763) ;  /* 0x00000a0000007945 */ /* 0x000fe80003800200 */
[----:B------:R-:W-:Y:S05]  /*3910*/  @P0 BRA `(.L_x_2764) ;  /* 0x0000000800780947 */ /* 0x000fea0003800000 */
[----:B0----5:R-:W0:-:S15]  /*3920*/  DMUL R18, R52, R6 ;  /* 0x0000000634127228 */ /* 0x021e1e0000000000 */
        /* <DEDUP_REMOVED lines=10> */
[----:B0-----:R-:W-:-:S05]  /*39d0*/  IMAD.IADD R19, R57, 0x1, R56 ;  /* 0x0000000139137824 */ /* 0x001fca00078e0238 */
[----:B------:R-:W-:-:S15]  /*39e0*/  ISETP.GE.U32.AND P0, PT, R19, R0, PT ;  /* 0x000000001300720c */ /* 0x000fde0003f06070 */
[----:B------:R-:W-:-:S15]  /*39f0*/  NOP ;  /* 0x0000000000007918 */ /* 0x000fde0000000000 */
[----:B------:R-:W-:-:S15]  /*3a00*/  NOP ;  /* 0x0000000000007918 */ /* 0x000fde0000000000 */
[----:B------:R-:W-:-:S12]  /*3a10*/  NOP ;  /* 0x0000000000007918 */ /* 0x000fd80000000000 */
[----:B------:R-:W0:-:S15]  /*3a20*/  DMUL R72, R50, R22 ;  /* 0x0000001632487228 */ /* 0x000e1e0000000000 */
        /* <DEDUP_REMOVED lines=9> */
[----:B-1----:R1:W3:-:S15]  /*3ac0*/  DFMA R52, R52, R4, R6 ;  /* 0x000000043434722b */ /* 0x0022de0000000006 */
        /* <DEDUP_REMOVED lines=9> */
[----:B--2---:R1:W2:Y:S02]  /*3b60*/  DFMA R50, R50, R20, R22 ;  /* 0x000000143232722b */ /* 0x0042a40000000016 */
[----:B-1234-:R-:W-:Y:S05]  /*3b70*/  @P0 BRA `(.L_x_2764) ;  /* 0x0000000400e00947 */ /* 0x01efea0003800000 */
[----:B------:R-:W-:Y:S01]  /*3b80*/  IADD3 R19, PT, PT, R19, R56, RZ ;  /* 0x0000003813137210 */ /* 0x000fe20007ffe0ff */
[----:B------:R-:W0:Y:S03]  /*3b90*/  DMUL R4, R48, R30 ;  /* 0x0000001e30047228 */ /* 0x000e260000000000 */
[----:B------:R-:W-:-:S15]  /*3ba0*/  ISETP.GE.U32.AND P0, PT, R19, R0, PT ;  /* 0x000000001300720c */ /* 0x000fde0003f06070 */
[----:B------:R-:W-:-:S15]  /*3bb0*/  NOP ;  /* 0x0000000000007918 */ /* 0x000fde0000000000 */
[----:B------:R-:W-:-:S15]  /*3bc0*/  NOP ;  /* 0x0000000000007918 */ /* 0x000fde0000000000 */
[----:B------:R-:W-:-:S15]  /*3bd0*/  NOP ;  /* 0x0000000000007918 */ /* 0x000fde0000000000 */
[----:B------:R-:W-:-:S01]  /*3be0*/  NOP ;  /* 0x0000000000007918 */ /* 0x000fc20000000000 */
        /* <DEDUP_REMOVED lines=20> */
[----:B-1----:R3:W1:-:S15]  /*3d30*/  DFMA R48, R48, R28, R30 ;  /* 0x0000001c3030722b */ /* 0x00265e000000001e */
[----:B------:R-:W-:-:S15]  /*3d40*/  NOP ;  /* 0x0000000000007918 */ /* 0x000fde0000000000 */
[----:B------:R-:W-:-:S15]  /*3d50*/  NOP ;  /* 0x0000000000007918 */ /* 0x000fde0000000000 */
[----:B------:R-:W-:-:S15]  /*3d60*/  NOP ;  /* 0x0000000000007918 */ /* 0x000fde0000000000 */
[----:B------:R-:W-:-:S04]  /*3d70*/  NOP ;  /* 0x0000000000007918 */ /* 0x000fc80000000000 */
[----:B------:R3:W0:-:S15]  /*3d80*/  DFMA R64, R64, R36, -R6 ;  /* 0x000000244040722b */ /* 0x00061e0000000806 */
[----:B------:R-:W-:-:S15]  /*3d90*/  NOP ;  /* 0x0000000000007918 */ /* 0x000fde0000000000 */
[----:B------:R-:W-:-:S15]  /*3da0*/  NOP ;  /* 0x0000000000007918 */ /* 0x000fde0000000000 */
[----:B------:R-:W-:-:S15]  /*3db0*/  NOP ;  /* 0x0000000000007918 */ /* 0x000fde0000000000 */
[----:B------:R-:W-:-:S04]  /*3dc0*/  NOP ;  /* 0x0000000000007918 */ /* 0x000fc80000000000 */
[----:B--2---:R3:W2:Y:S02]  /*3dd0*/  DFMA R46, R46, R36, R38 ;  /* 0x000000242e2e722b */ /* 0x0046a40000000026 */
[----:B01234-:R-:W-:Y:S05]  /*3de0*/  @P0 BRA `(.L_x_2764) ;  /* 0x0000000400440947 */ /* 0x01ffea0003800000 */
[----:B------:R-:W0:-:S15]  /*3df0*/  DMUL R4, R44, R34 ;  /* 0x000000222c047228 */ /* 0x000e1e0000000000 */
        /* <DEDUP_REMOVED lines=66> */
[----:B0-----:R-:W-:Y:S01]  /*4220*/  @!P0 MOV R58, R4 ;  /* 0x00000004003a8202 */ /* 0x001fe20000000f00 */
[----:B------:R-:W-:-:S15]  /*4230*/  @!P0 IMAD.MOV.U32 R59, RZ, RZ, R5 ;  /* 0x000000ffff3b8224 */ /* 0x000fde00078e0005 */
[----:B------:R-:W-:-:S15]  /*4240*/  NOP ;  /* 0x0000000000007918 */ /* 0x000fde0000000000 */
[----:B------:R-:W-:-:S15]  /*4250*/  NOP ;  /* 0x0000000000007918 */ /* 0x000fde0000000000 */
[----:B------:R-:W-:-:S15]  /*4260*/  NOP ;  /* 0x0000000000007918 */ /* 0x000fde0000000000 */
[----:B------:R-:W-:-:S01]  /*4270*/  NOP ;  /* 0x0000000000007918 */ /* 0x000fc20000000000 */
[----:B------:R-:W0:Y:S02]  /*4280*/  @!P0 DFMA R6, R54, R8, -R6 ;  /* 0x000000083606822b */ /* 0x000e240000000806 */
[----:B0-----:R-:W-:Y:S01]  /*4290*/  @!P0 MOV R54, R6 ;  /* 0x0000000600368202 */ /* 0x001fe20000000f00 */
[----:B------:R-:W-:-:S15]  /*42a0*/  @!P0 IMAD.MOV.U32 R55, RZ, RZ, R7 ;  /* 0x000000ffff378224 */ /* 0x000fde00078e0007 */
[----:B------:R-:W-:-:S15]  /*42b0*/  NOP ;  /* 0x0000000000007918 */ /* 0x000fde0000000000 */
[----:B------:R-:W-:-:S15]  /*42c0*/  NOP ;  /* 0x0000000000007918 */ /* 0x000fde0000000000 */
[----:B------:R-:W-:-:S15]  /*42d0*/  NOP ;  /* 0x0000000000007918 */ /* 0x000fde0000000000 */
[----:B------:R-:W-:-:S01]  /*42e0*/  NOP ;  /* 0x0000000000007918 */ /* 0x000fc20000000000 */
[----:B------:R1:W2:Y:S02]  /*42f0*/  @!P0 DFMA R2, R2, R8, R10 ;  /* 0x000000080202822b */ /* 0x0002a4000000000a */
.L_x_2764:
[----:B------:R-:W-:Y:S05]  /*4300*/  BSYNC.RECONVERGENT B0 ;  /* 0x0000000000007941 */ /* 0x000fea0003800200 */
.L_x_2763:
        /* <DEDUP_REMOVED lines=15> */
[----:B---3--:R-:W1:-:S15]  /*4400*/  DFMA R48, R52, R66, R48 ;  /* 0x000000423430722b */ /* 0x008e5e0000000030 */
[----:B------:R-:W-:-:S15]  /*4410*/  NOP ;  /* 0x0000000000007918 */ /* 0x000fde0000000000 */
[----:B------:R-:W-:-:S15]  /*4420*/  NOP ;  /* 0x0000000000007918 */ /* 0x000fde0000000000 */
[----:B------:R-:W-:-:S15]  /*4430*/  NOP ;  /* 0x0000000000007918 */ /* 0x000fde0000000000 */
[----:B------:R-:W-:-:S04]  /*4440*/  NOP ;  /* 0x0000000000007918 */ /* 0x000fc80000000000 */
[----:B------:R-:W-:-:S15]  /*4450*/  DFMA R4, R70, R66, -R4 ;  /* 0x000000424604722b */ /* 0x000fde0000000804 */
        /* <DEDUP_REMOVED lines=49> */
[----:B------:R-:W1:-:S15]  /*4770*/  DFMA R44, R48, R62, R44 ;  /* 0x0000003e302c722b */ /* 0x000e5e000000002c */
        /* <DEDUP_REMOVED lines=34> */
[----:B--2---:R1:W2:-:S15]  /*49a0*/  DFMA R26, R44, R58, R26 ;  /* 0x0000003a2c1a722b */ /* 0x00429e000000001a */
        /* <DEDUP_REMOVED lines=9> */
[----:B---3--:R1:W3:Y:S02]  /*4a40*/  DFMA R22, R42, R54, R2 ;  /* 0x000000362a16722b */ /* 0x0082e40000000002 */
[----:B01234-:R-:W-:Y:S05]  /*4a50*/  BRA `(.L_x_2744) ;  /* 0x000000d0002c7947 */ /* 0x01ffea0003800000 */
.L_x_2757:
        /* <DEDUP_REMOVED lines=82> */
.L_x_2768:
[----:B------:R-:W-:Y:S01]  /*4f80*/  IMAD R4, R56, R57, RZ ;  /* 0x0000003938047224 */ /* 0x000fe200078e02ff */
[----:B------:R-:W-:-:S04]  /*4f90*/  IADD3 R57, PT, PT, R57, R62, RZ ;  /* 0x0000003e39397210 */ /* 0x000fc80007ffe0ff */
[----:B------:R-:W-:Y:S01]  /*4fa0*/  SHF.R.U32.HI R9, RZ, 0x1, R4 ;  /* 0x00000001ff097819 */ /* 0x000fe20000011604 */
[----:B------:R-:W-:Y:S02]  /*4fb0*/  IMAD R4, R56, R57, RZ ;  /* 0x0000003938047224 */ /* 0x000fe400078e02ff */
[----:B------:R-:W-:Y:S02]  /*4fc0*/  IMAD.IADD R57, R57, 0x1, R62 ;  /* 0x0000000139397824 */ /* 0x000fe400078e023e */
[----:B------:R-:W-:Y:S01]  /*4fd0*/  IMAD.WIDE.U32 R8, R9, 0x20, R18 ;  /* 0x0000002009087825 */ /* 0x000fe200078e0012 */
[----:B------:R-:W-:-:S03]  /*4fe0*/  SHF.R.U32.HI R25, RZ, 0x1, R4 ;  /* 0x00000001ff197819 */ /* 0x000fc60000011604 */
[C---:B------:R-:W-:Y:S01]  /*4ff0*/  IMAD R4, R56.reuse, R57, RZ ;  /* 0x0000003938047224 */ /* 0x040fe200078e02ff */
[----:B------:R-:W-:Y:S01]  /*5000*/  IADD3 R57, PT, PT, R57, R62, RZ ;  /* 0x0000003e39397210 */ /* 0x000fe20007ffe0ff */
[----:B------:R-:W-:Y:S01]  /*5010*/  IMAD.WIDE.U32 R24, R25, 0x20, R18 ;  /* 0x0000002019187825 */ /* 0x000fe200078e0012 */
[----:B------:R-:W2:Y:S02]  /*5020*/  LDG.E.ENL2.256 R12, R8, desc[UR36][R8.64] ;  /* 0xfe0000240808797e */ /* 0x000ea4000812190c */
[----:B------:R-:W-:Y:S01]  /*5030*/  SHF.R.U32.HI R29, RZ, 0x1, R4 ;  /* 0x00000001ff1d7819 */ /* 0x000fe20000011604 */
[----:B------:R-:W-:Y:S02]  /*5040*/  IMAD R4, R56, R57, RZ ;  /* 0x0000003938047224 */ /* 0x000fe400078e02ff */
[----:B------:R-:W3:Y:S02]  /*5050*/  LDG.E.ENL2.256 R36, R24, desc[UR36][R24.64] ;  /* 0xfe0000241818797e */ /* 0x000ee40008121924 */
[----:B------:R-:W-:Y:S01]  /*5060*/  IMAD.WIDE.U32 R28, R29, 0x20, R18 ;  /* 0x000000201d1c7825 */ /* 0x000fe200078e0012 */
[----:B------:R-:W-:-:S05]  /*5070*/  SHF.R.U32.HI R5, RZ, 0x1, R4 ;  /* 0x00000001ff057819 */ /* 0x000fca0000011604 */
[----:B------:R-:W-:Y:S01]  /*5080*/  IMAD.WIDE.U32 R4, R5, 0x20, R18 ;  /* 0x0000002005047825 */ /* 0x000fe200078e0012 */
[----:B------:R-:W4:Y:S05]  /*5090*/  LDG.E.ENL2.256 R28, R32, desc[UR36][R28.64] ;  /* 0xfe0000241c20797e */ /* 0x000f2a000812191c */
[----:B------:R-:W5:Y:S01]  /*50a0*/  LDG.E.ENL2.256 R4, R20, desc[UR36][R4.64] ;  /* 0xfe0000240414797e */ /* 0x000f620008121904 */
[----:B------:R-:W-:-:S04]  /*50b0*/  IMAD.IADD R57, R57, 0x1, R62 ;  /* 0x0000000139397824 */ /* 0x000fc800078e023e */
[----:B------:R-:W-:-:S05]  /*50c0*/  IMAD R63, R62, 0x3, R57 ;  /* 0x000000033e3f7824 */ /* 0x000fca00078e0239 */
[----:B------:R-:W-:Y:S01]  /*50d0*/  ISETP.GE.U32.AND P0, PT, R63, R0, PT ;  /* 0x000000003f00720c */ /* 0x000fe20003f06070 */
        /* <DEDUP_REMOVED lines=174> */
.L_x_2767:
[----:B------:R-:W-:Y:S05]  /*5bc0*/  BSYNC.RECONVERGENT B0 ;  /* 0x0000000000007941 */ /* 0x000fea0003800200 */
.L_x_2766:
        /* <DEDUP_REMOVED lines=27> */
.L_x_2770:
[----:B------:R-:W-:Y:S05]  /*5d80*/  BSYNC.RECONVERGENT B0 ;  /* 0x0000000000007941 */ /* 0x000fea0003800200 */
.L_x_2769:
[----:B------:R-:W-:Y:S04]  /*5d90*/  BSSY.RECONVERGENT B0, `(.L_x_2771) ;  /* 0x00000a0000007945 */ /* 0x000fe80003800200 */
[----:B------:R-:W-:Y:S05]  /*5da0*/  @P0 BRA `(.L_x_2772) ;  /* 0x0000000800780947 */ /* 0x000fea0003800000 */
[----:B------:R-:W-:Y:S01]  /*5db0*/  IMAD.IADD R57, R57, 0x1, R62 ;  /* 0x0000000139397824 */ /* 0x000fe200078e023e */
[----:B0----5:R-:W0:Y:S04]  /*5dc0*/  DMUL R18, R52, R10 ;  /* 0x0000000a34127228 */ /* 0x021e280000000000 */
[----:B------:R-:W-:-:S15]  /*5dd0*/  ISETP.GE.U32.AND P0, PT, R57, R0, PT ;  /* 0x000000003900720c */ /* 0x000fde0003f06070 */
[----:B------:R-:W-:-:S15]  /*5de0*/  NOP ;  /* 0x0000000000007918 */ /* 0x000fde0000000000 */
[----:B------:R-:W-:-:S15]  /*5df0*/  NOP ;  /* 0x0000000000007918 */ /* 0x000fde0000000000 */
[----:B------:R-:W-:-:S15]  /*5e00*/  NOP ;  /* 0x0000000000007918 */ /* 0x000fde0000000000 */
        /* <DEDUP_REMOVED lines=152> */
.L_x_2772:
[----:B------:R-:W-:Y:S05]  /*6790*/  BSYNC.RECONVERGENT B0 ;  /* 0x0000000000007941 */ /* 0x000fea0003800200 */
.L_x_2771:
[----:B-1---5:R-:W-:-:S15]  /*67a0*/  DMUL R4, R52, R48 ;  /* 0x0000003034047228 */ /* 0x022fde0000000000 */
        /* <DEDUP_REMOVED lines=116> */
.L_x_2765:
[----:B------:R-:W0:Y:S01]  /*6ef0*/  LDCU UR4, c[0x0][0x3ac] ;  /* 0x00007580ff0477ac */ /* 0x000e220008000800 */
[----:B------:R-:W1:Y:S01]  /*6f00*/  LDC.64 R66, c[0x0][0x390] ;  /* 0x0000e400ff427b82 */ /* 0x000e620000000a00 */
[----:B------:R-:W-:Y:S01]  /*6f10*/  BSSY.RECONVERGENT B0, `(.L_x_2773) ;  /* 0x0000533000007945 */ /* 0x000fe20003800200 */
[----:B------:R-:W-:Y:S01]  /*6f20*/  IMAD.MOV.U32 R41, RZ, RZ, R57 ;  /* 0x000000ffff297224 */ /* 0x000fe200078e0039 */
        /* <DEDUP_REMOVED lines=14> */
[----:B0-----:R-:W-:Y:S02]  /*7010*/  MOV R64, UR4 ;  /* 0x0000000400407c02 */ /* 0x001fe40008000f00 */
[----:B------:R-:W-:-:S02]  /*7020*/  CS2R R6, SRZ ;  /* 0x0000000000067805 */ /* 0x000fc4000001ff00 */
[----:B------:R-:W-:Y:S01]  /*7030*/  CS2R R4, SRZ ;  /* 0x0000000000047805 */ /* 0x000fe2000001ff00 */
[----:B------:R-:W-:Y:S01]  /*7040*/  IMAD R3, R64, 0x3, R57 ;  /* 0x0000000340037824 */ /* 0x000fe200078e0239 */
[-C--:B-1----:R-:W-:Y:S01]  /*7050*/  MOV R60, R66.reuse ;  /* 0x00000042003c7202 */ /* 0x082fe20000000f00 */
[--C-:B------:R-:W-:Y:S01]  /*7060*/  IMAD.MOV.U32 R61, RZ, RZ, R67.reuse ;  /* 0x000000ffff3d7224 */ /* 0x100fe200078e0043 */
[----:B------:R-:W-:Y:S01]  /*7070*/  MOV R68, R66 ;  /* 0x0000004200447202 */ /* 0x000fe20000000f00 */
[--C-:B------:R-:W-:Y:S01]  /*7080*/  IMAD.MOV.U32 R69, RZ, RZ, R67.reuse ;  /* 0x000000ffff457224 */ /* 0x100fe200078e0043 */
[----:B------:R-:W-:Y:S01]  /*7090*/  ISETP.GE.U32.AND P0, PT, R3, R0, PT ;  /* 0x000000000300720c */ /* 0x000fe20003f06070 */
[--C-:B------:R-:W-:Y:S01]  /*70a0*/  IMAD.MOV.U32 R73, RZ, RZ, R67.reuse ;  /* 0x000000ffff497224 */ /* 0x100fe200078e0043 */
[----:B------:R-:W0:Y:S01]  /*70b0*/  LDC.64 R2, c[0x0][0x398] ;  /* 0x0000e600ff027b82 */ /* 0x000e220000000a00 */
        /* <DEDUP_REMOVED lines=9> */
[-C--:B0-----:R-:W-:Y:S01]  /*7150*/  MOV R54, R2.reuse ;  /* 0x0000000200367202 */ /* 0x081fe20000000f00 */
        /* <DEDUP_REMOVED lines=14> */
[----:B------:R-:W-:-:S13]  /*7240*/  ISETP.NE.AND P0, PT, R65, RZ, PT ;  /* 0x000000ff4100720c */ /* 0x000fda0003f05270 */
[----:B------:R0:W5:Y:S01]  /*7250*/  @!P0 LDG.E.ENL2.256 R56, R60, desc[UR36][R18.64] ;  /* 0xfe000024123c897e */ /* 0x0001620008121938 */
[----:B------:R-:W-:Y:S01]  /*7260*/  IADD3 R0, PT, PT, R65, -0x1, RZ ;  /* 0xffffffff41007810 */ /* 0x000fe20007ffe0ff */
[----:B------:R-:W-:Y:S01]  /*7270*/  BSSY.RECONVERGENT B1, `(.L_x_2775) ;  /* 0x00004ec000017945 */ /* 0x000fe20003800200 */
        /* <DEDUP_REMOVED lines=14> */
[--C-:B------:R-:W-:Y:S01]  /*7360*/  IMAD.MOV.U32 R74, RZ, RZ, R66.reuse ;  /* 0x000000ffff4a7224 */ /* 0x100fe200078e0042 */
[----:B------:R-:W-:Y:S01]  /*7370*/  MOV R43, R3 ;  /* 0x00000003002b7202 */ /* 0x000fe20000000f00 */
        /* <DEDUP_REMOVED lines=13> */
[----:B0-----:R-:W-:-:S07]  /*7450*/  MOV R77, R67 ;  /* 0x00000043004d7202 */ /* 0x001fce0000000f00 */
.L_x_2781:
[----:B0-----:R-:W0:Y:S01]  /*7460*/  LDCU UR4, c[0x0][0x3ac] ;  /* 0x00007580ff0477ac */ /* 0x001e220008000800 */
[----:B-----5:R-:W-:Y:S01]  /*7470*/  @!P0 MOV R32, R60 ;  /* 0x0000003c00208202 */ /* 0x020fe20000000f00 */
[----:B------:R-:W-:Y:S01]  /*7480*/  @!P0 IMAD.MOV.U32 R33, RZ, RZ, R61 ;  /* 0x000000ffff218224 */ /* 0x000fe200078e003d */
[----:B------:R-:W-:Y:S01]  /*7490*/  @!P0 MOV R34, R62 ;  /* 0x0000003e00228202 */ /* 0x000fe20000000f00 */
[----:B------:R-:W-:Y:S01]  /*74a0*/  @!P0 IMAD.MOV.U32 R35, RZ, RZ, R63 ;  /* 0x000000ffff238224 */ /* 0x000fe200078e003f */
[----:B------:R-:W-:Y:S01]  /*74b0*/  @!P0 MOV R24, R56 ;  /* 0x0000003800188202 */ /* 0x000fe20000000f00 */
[----:B------:R-:W-:Y:S01]  /*74c0*/  @!P0 IMAD.MOV.U32 R25, RZ, RZ, R57 ;  /* 0x000000ffff198224 */ /* 0x000fe200078e0039 */
[-C--:B------:R-:W-:Y:S01]  /*74d0*/  @!P0 MOV R26, R58.reuse ;  /* 0x0000003a001a8202 */ /* 0x080fe20000000f00 */
[--C-:B------:R-:W-:Y:S01]  /*74e0*/  @!P0 IMAD.MOV.U32 R27, RZ, RZ, R59.reuse ;  /* 0x000000ffff1b8224 */ /* 0x100fe200078e003b */
[----:B------:R-:W-:Y:S01]  /*74f0*/  @!P0 MOV R38, R58 ;  /* 0x0000003a00268202 */ /* 0x000fe20000000f00 */
[----:B------:R-:W-:Y:S01]  /*7500*/  @!P0 IMAD.MOV.U32 R39, RZ, RZ, R59 ;  /* 0x000000ffff278224 */ /* 0x000fe200078e003b */
        /* <DEDUP_REMOVED lines=22> */
[----:B0-----:R-:W-:Y:S06]  /*7670*/  @!P0 BRA `(.L_x_2776) ;  /* 0x0000003c00f88947 */ /* 0x001fec0003800000 */
[----:B------:R-:W0:Y:S01]  /*7680*/  LDCU.128 UR20, c[0x0][0x3e0] ;  /* 0x00007c00ff1477ac */ /* 0x000e220008000c00 */
[----:B------:R-:W-:Y:S02]  /*7690*/  HFMA2 R4, -RZ, RZ, 0, 0 ;  /* 0x00000000ff047431 */ /* 0x000fe400000001ff */
[----:B------:R-:W-:Y:S01]  /*76a0*/  IMAD.MOV.U32 R5, RZ, RZ, R41 ;  /* 0x000000ffff057224 */ /* 0x000fe200078e0029 */
[----:B------:R-:W1:Y:S01]  /*76b0*/  LDCU UR5, c[0x0][0x510] ;  /* 0x0000a200ff0577ac */ /* 0x000e620008000800 */
[----:B------:R-:W2:Y:S01]  /*76c0*/  LDCU UR77, c[0x0][0x3f8] ;  /* 0x00007f00ff4d77ac */ /* 0x000ea20008000800 */
[----:B------:R-:W3:Y:S01]  /*76d0*/  LDCU UR76, c[0x0][0x514] ;  /* 0x0000a280ff4c77ac */ /* 0x000ee20008000800 */
[----:B------:R-:W4:Y:S01]  /*76e0*/  LDCU UR75, c[0x0][0x3fc] ;  /* 0x00007f80ff4b77ac */ /* 0x000f220008000800 */
[----:B0-----:R-:W-:Y:S01]  /*76f0*/  IMAD.HI.U32 R0, R41, UR22, R4 ;  /* 0x0000001629007c27 */ /* 0x001fe2000f8e0004 */
[----:B------:R-:W-:Y:S01]  /*7700*/  UISETP.NE.AND UP0, UPT, UR20, 0x1, UPT ;  /* 0x000000011400788c */ /* 0x000fe2000bf05270 */
[----:B------:R-:W0:Y:S03]  /*7710*/  LDCU UR74, c[0x0][0x518] ;  /* 0x0000a300ff4a77ac */ /* 0x000e260008000800 */
[----:B------:R-:W-:Y:S01]  /*7720*/  SHF.R.U32.HI R6, RZ, UR23, R0 ;  /* 0x00000017ff067c19 */ /* 0x000fe20008011600 */
[----:B------:R-:W0:Y:S03]  /*7730*/  LDCU UR73, c[0x0][0x410] ;  /* 0x00008200ff4977ac */ /* 0x000e260008000800 */
[----:B------:R-:W-:Y:S01]  /*7740*/  IADD3 R0, PT, PT, -R6, RZ, RZ ;  /* 0x000000ff06007210 */ /* 0x000fe20007ffe1ff */
[----:B------:R-:W0:Y:S04]  /*7750*/  LDCU UR72, c[0x0][0x51c] ;  /* 0x0000a380ff4877ac */ /* 0x000e280008000800 */
[----:B------:R-:W-:Y:S01]  /*7760*/  IMAD R0, R0, UR21, R41 ;  /* 0x0000001500007c24 */ /* 0x000fe2000f8e0229 */
[----:B------:R-:W0:Y:S03]  /*7770*/  LDCU UR71, c[0x0][0x414] ;  /* 0x00008280ff4777ac */ /* 0x000e260008000800 */
[----:B-1----:R-:W-:Y:S01]  /*7780*/  IMAD R0, R0, UR5, RZ ;  /* 0x0000000500007c24 */ /* 0x002fe2000f8e02ff */
[----:B------:R-:W1:Y:S01]  /*7790*/  LDCU UR70, c[0x0][0x520] ;  /* 0x0000a400ff4677ac */ /* 0x000e620008000800 */
        /* <DEDUP_REMOVED lines=277> */
.L_x_2777:
[----:B------:R-:W-:-:S04]  /*88f0*/  LOP3.LUT R5, R0, 0xffffffe0, RZ, 0xc0, !PT ;  /* 0xffffffe000057812 */ /* 0x000fc800078ec0ff */
[----:B------:R-:W-:-:S04]  /*8900*/  IADD3 R4, P1, PT, R5, R18, RZ ;  /* 0x0000001205047210 */ /* 0x000fc80007f3e0ff */
[----:B------:R-:W-:-:S06]  /*8910*/  IADD3.X R5, PT, PT, RZ, R19, RZ, P1, !PT ;  /* 0x00000013ff057210 */ /* 0x000fcc0000ffe4ff */
[----:B------:R-:W5:Y:S01]  /*8920*/  LDG.E.ENL2.256 R8, R4, desc[UR36][R4.64] ;  /* 0xfe0000240404797e */ /* 0x000f620008121908 */
[----:B------:R-:W-:Y:S01]  /*8930*/  MOV R24, RZ ;  /* 0x000000ff00187202 */ /* 0x000fe20000000f00 */
[----:B------:R-:W-:-:S04]  /*8940*/  VIADD R25, R41, UR4 ;  /* 0x0000000429197c36 */ /* 0x000fc80008000000 */
[----:B------:R-:W-:-:S05]  /*8950*/  IMAD.HI.U32 R0, R25, UR22, R24 ;  /* 0x0000001619007c27 */ /* 0x000fca000f8e0018 */
[----:B------:R-:W-:-:S05]  /*8960*/  SHF.R.U32.HI R14, RZ, UR23, R0 ;  /* 0x00000017ff0e7c19 */ /* 0x000fca0008011600 */
[----:B------:R-:W-:-:S04]  /*8970*/  IMAD.MOV R13, RZ, RZ, -R14 ;  /* 0x000000ffff0d7224 */ /* 0x000fc800078e0a0e */
        /* <DEDUP_REMOVED lines=232> */
.L_x_2778:
[----:B------:R-:W-:-:S04]  /*9800*/  LOP3.LUT R13, R0, 0xffffffe0, RZ, 0xc0, !PT ;  /* 0xffffffe0000d7812 */ /* 0x000fc800078ec0ff */
[----:B------:R-:W-:-:S05]  /*9810*/  IADD3 R12, P1, PT, R13, R18, RZ ;  /* 0x000000120d0c7210 */ /* 0x000fca0007f3e0ff */
[----:B------:R-:W-:-:S06]  /*9820*/  IMAD.X R13, RZ, RZ, R19, P1 ;  /* 0x000000ffff0d7224 */ /* 0x000fcc00008e0613 */
[----:B------:R-:W5:Y:S01]  /*9830*/  LDG.E.ENL2.256 R20, R12, desc[UR36][R12.64] ;  /* 0xfe0000240c0c797e */ /* 0x000f620008121914 */
        /* <DEDUP_REMOVED lines=237> */
.L_x_2779:
[----:B------:R-:W-:-:S04]  /*a710*/  LOP3.LUT R29, R0, 0xffffffe0, RZ, 0xc0, !PT ;  /* 0xffffffe0001d7812 */ /* 0x000fc800078ec0ff */
[----:B------:R-:W-:-:S04]  /*a720*/  IADD3 R28, P1, PT, R29, R18, RZ ;  /* 0x000000121d1c7210 */ /* 0x000fc80007f3e0ff */
[----:B------:R-:W-:-:S06]  /*a730*/  IADD3.X R29, PT, PT, RZ, R19, RZ, P1, !PT ;  /* 0x00000013ff1d7210 */ /* 0x000fcc0000ffe4ff */
[----:B------:R-:W5:Y:S01]  /*a740*/  LDG.E.ENL2.256 R36, R28, desc[UR36][R28.64] ;  /* 0xfe0000241c1c797e */ /* 0x000f620008121924 */
        /* <DEDUP_REMOVED lines=237> */
.L_x_2780:
[----:B------:R-:W-:-:S04]  /*b620*/  LOP3.LUT R25, R0, 0xffffffe0, RZ, 0xc0, !PT ;  /* 0xffffffe000197812 */ /* 0x000fc800078ec0ff */
[----:B------:R-:W-:-:S04]  /*b630*/  IADD3 R24, P1, PT, R25, R18, RZ ;  /* 0x0000001219187210 */ /* 0x000fc80007f3e0ff */
[----:B------:R-:W-:-:S06]  /*b640*/  IADD3.X R25, PT, PT, RZ, R19, RZ, P1, !PT ;  /* 0x00000013ff197210 */ /* 0x000fcc0000ffe4ff */
[----:B------:R-:W5:Y:S03]  /*b650*/  LDG.E.ENL2.256 R24, R32, desc[UR36][R24.64] ;  /* 0xfe0000241820797e */ /* 0x000f660008121918 */
.L_x_2776:
[----:B-----5:R-:W1:Y:S01]  /*b660*/  DMUL R80, R6, R76 ;  /* 0x0000004c06507228 */ /* 0x020e620000000000 */
[----:B------:R-:W2:Y:S01]  /*b670*/  LDCU UR5, c[0x0][0x3a4] ;  /* 0x00007480ff0577ac */ /* 0x000ea20008000800 */
[----:B------:R-:W-:-:S05]  /*b680*/  IMAD.U32 R64, RZ, RZ, UR4 ;  /* 0x00000004ff407e24 */ /* 0x000fca000f8e00ff */
[----:B------:R-:W-:Y:S02]  /*b690*/  LEA R41, R64, R41, 0x2 ;  /* 0x0000002940297211 */ /* 0x000fe400078e10ff */
[----:B--2---:R-:W-:-:S15]  /*b6a0*/  MOV R0, UR5 ;  /* 0x0000000500007c02 */ /* 0x004fde0008000f00 */
[----:B------:R-:W-:-:S15]  /*b6b0*/  NOP ;  /* 0x0000000000007918 */ /* 0x000fde0000000000 */
[----:B------:R-:W-:-:S15]  /*b6c0*/  NOP ;  /* 0x0000000000007918 */ /* 0x000fde0000000000 */
[----:B------:R-:W-:-:S10]  /*b6d0*/  NOP ;  /* 0x0000000000007918 */ /* 0x000fd40000000000 */
[----:B------:R-:W2:-:S15]  /*b6e0*/  DMUL R78, R6, R42 ;  /* 0x0000002a064e7228 */ /* 0x000e9e0000000000 */
        /* <DEDUP_REMOVED lines=14> */
[----:B--2---:R-:W-:-:S15]  /*b7d0*/  DFMA R76, R4, R76, -R78 ;  /* 0x0000004c044c722b */ /* 0x004fde000000084e */
        /* <DEDUP_REMOVED lines=10> */
[----:B-1----:R-:W-:Y:S01]  /*b880*/  IMAD.MOV.U32 R88, RZ, RZ, R78 ;  /* 0x000000ffff587224 */ /* 0x002fe200078e004e */
[----:B------:R-:W-:-:S15]  /*b890*/  MOV R89, R79 ;  /* 0x0000004f00597202 */ /* 0x000fde0000000f00 */
        /* <DEDUP_REMOVED lines=84> */
[----:B------:R1:W2:Y:S02]  /*bde0*/  DMUL R68, R34, R74 ;  /* 0x0000004a22447228 */ /* 0x0002a40000000000 */
[----:B-1----:R-:W-:Y:S01]  /*bdf0*/  MOV R74, R92 ;  /* 0x0000005c004a7202 */ /* 0x002fe20000000f00 */
[----:B------:R-:W-:-:S15]  /*be00*/  IMAD.MOV.U32 R75, RZ, RZ, R93 ;  /* 0x000000ffff4b7224 */ /* 0x000fde00078e005d */
[----:B------:R-:W-:-:S15]  /*be10*/  NOP ;  /* 0x0000000000007918 */ /* 0x000fde0000000000 */
[----:B------:R-:W-:-:S15]  /*be20*/  NOP ;  /* 0x0000000000007918 */ /* 0x000fde0000000000 */
[----:B------:R-:W-:-:S15]  /*be30*/  NOP ;  /* 0x0000000000007918 */ /* 0x000fde0000000000 */
[----:B------:R-:W-:-:S01]  /*be40*/  NOP ;  /* 0x0000000000007918 */ /* 0x000fc20000000000 */
[----:B--2---:R-:W-:-:S15]  /*be50*/  DFMA R54, R32, R54, R68 ;  /* 0x000000362036722b */ /* 0x004fde0000000044 */
        /* <DEDUP_REMOVED lines=9> */
[----:B-1----:R1:W2:Y:S02]  /*bef0*/  DFMA R94, R24, R66, -R68 ;  /* 0x00000042185e722b */ /* 0x0022a40000000844 */
[----:B-1----:R-:W-:Y:S01]  /*bf00*/  MOV R68, R82 ;  /* 0x0000005200447202 */ /* 0x002fe20000000f00 */
[----:B------:R-:W-:-:S15]  /*bf10*/  IMAD.MOV.U32 R69, RZ, RZ, R83 ;  /* 0x000000ffff457224 */ /* 0x000fde00078e0053 */
[----:B------:R-:W-:-:S15]  /*bf20*/  NOP ;  /* 0x0000000000007918 */ /* 0x000fde0000000000 */
[----:B------:R-:W-:-:S15]  /*bf30*/  NOP ;  /* 0x0000000000007918 */ /* 0x000fde0000000000 */
[----:B------:R-:W-:-:S15]  /*bf40*/  NOP ;  /* 0x0000000000007918 */ /* 0x000fde0000000000 */
[----:B------:R-:W-:-:S01]  /*bf50*/  NOP ;  /* 0x0000000000007918 */ /* 0x000fc20000000000 */
[----:B------:R1:W-:Y:S02]  /*bf60*/  DMUL R96, R26, R66 ;  /* 0x000000421a607228 */ /* 0x0003e40000000000 */
[----:B-1----:R-:W-:Y:S02]  /*bf70*/  IMAD R67, R64, 0x3, R41 ;  /* 0x0000000340437824 */ /* 0x002fe400078e0229 */
[----:B--2---:R-:W-:-:S03]  /*bf80*/  IMAD.MOV.U32 R66, RZ, RZ, R94 ;  /* 0x000000ffff427224 */ /* 0x004fc600078e005e */
[----:B------:R-:W-:Y:S02]  /*bf90*/  ISETP.GE.U32.AND P1, PT, R67, R0, PT ;  /* 0x000000004300720c */ /* 0x000fe40003f26070 */
[----:B------:R-:W-:-:S15]  /*bfa0*/  MOV R67, R95 ;  /* 0x0000005f00437202 */ /* 0x000fde0000000f00 */
[----:B------:R-:W-:-:S15]  /*bfb0*/  NOP ;  /* 0x0000000000007918 */ /* 0x000fde0000000000 */
[----:B------:R-:W-:-:S15]  /*bfc0*/  NOP ;  /* 0x0000000000007918 */ /* 0x000fde0000000000 */
[----:B------:R-:W-:-:S10]  /*bfd0*/  NOP ;  /* 0x0000000000007918 */ /* 0x000fd40000000000 */
[----:B------:R-:W1:Y:S02]  /*bfe0*/  DFMA R80, R12, R84, -R80 ;  /* 0x000000540c50722b */ /* 0x000e640000000850 */
[----:B-1----:R-:W-:Y:S02]  /*bff0*/  MOV R84, R80 ;  /* 0x0000005000547202 */ /* 0x002fe40000000f00 */
[----:B------:R-:W-:-:S15]  /*c000*/  MOV R85, R81 ;  /* 0x0000005100557202 */ /* 0x000fde0000000f00 */
[----:B------:R-:W-:-:S15]  /*c010*/  NOP ;  /* 0x0000000000007918 */ /* 0x000fde0000000000 */
[----:B------:R-:W-:-:S15]  /*c020*/  NOP ;  /* 0x0000000000007918 */ /* 0x000fde0000000000 */
[----:B------:R-:W-:-:S15]  /*c030*/  NOP ;  /* 0x0000000000007918 */ /* 0x000fde0000000000 */
        /* <DEDUP_REMOVED lines=8> */
[----:B-1----:R-:W-:Y:S02]  /*c0c0*/  MOV R72, R90 ;  /* 0x0000005a00487202 */ /* 0x002fe40000000f00 */
[----:B------:R-:W-:-:S15]  /*c0d0*/  MOV R73, R91 ;  /* 0x0000005b00497202 */ /* 0x000fde0000000f00 */
[----:B------:R-:W-:-:S15]  /*c0e0*/  NOP ;  /* 0x0000000000007918 */ /* 0x000fde0000000000 */
[----:B------:R-:W-:-:S15]  /*c0f0*/  NOP ;  /* 0x0000000000007918 */ /* 0x000fde0000000000 */
[----:B------:R-:W-:-:S15]  /*c100*/  NOP ;  /* 0x0000000000007918 */ /* 0x000fde0000000000 */
[----:B------:R1:W2:Y:S02]  /*c110*/  DFMA R2, R24, R2, R96 ;  /* 0x000000021802722b */ /* 0x0002a40000000060 */
[----:B-12---:R-:W-:Y:S05]  /*c120*/  @!P1 BRA `(.L_x_2781) ;  /* 0xffffffb000cc9947 */ /* 0x006fea000383ffff */
[----:B0-----:R-:W-:Y:S05]  /*c130*/  BSYNC.RECONVERGENT B1 ;  /* 0x0000000000017941 */ /* 0x001fea0003800200 */
.L_x_2775:
[----:B------:R-:W-:Y:S01]  /*c140*/  MOV R56, R76 ;  /* 0x0000004c00387202 */ /* 0x000fe20000000f00 */
[----:B------:R-:W-:Y:S01]  /*c150*/  IMAD.MOV.U32 R57, RZ, RZ, R77 ;  /* 0x000000ffff397224 */ /* 0x000fe200078e004d */
        /* <DEDUP_REMOVED lines=8> */
[----:B------:R-:W-:-:S02]  /*c1e0*/  MOV R70, R86 ;  /* 0x0000005600467202 */ /* 0x000fc40000000f00 */
[----:B------:R-:W-:Y:S02]  /*c1f0*/  MOV R71, R87 ;  /* 0x0000005700477202 */ /* 0x000fe40000000f00 */
[----:B------:R-:W-:Y:S02]  /*c200*/  MOV R73, R91 ;  /* 0x0000005b00497202 */ /* 0x000fe40000000f00 */
[----:B------:R-:W-:Y:S02]  /*c210*/  MOV R68, R92 ;  /* 0x0000005c00447202 */ /* 0x000fe40000000f00 */
[----:B------:R-:W-:Y:S02]  /*c220*/  MOV R60, R94 ;  /* 0x0000005e003c7202 */ /* 0x000fe40000000f00 */
[----:B------:R-:W-:-:S07]  /*c230*/  MOV R61, R95 ;  /* 0x0000005f003d7202 */ /* 0x000fce0000000f00 */
.L_x_2774:
[----:B------:R-:W-:Y:S05]  /*c240*/  BSYNC.RECONVERGENT B0 ;  /* 0x0000000000007941 */ /* 0x000fea0003800200 */
.L_x_2773:
        /* <DEDUP_REMOVED lines=11> */
[----:B------:R-:W-:Y:S02]  /*c300*/  HFMA2 R4, -RZ, RZ, 0, 0 ;  /* 0x00000000ff047431 */ /* 0x000fe400000001ff */
[----:B------:R-:W-:Y:S01]  /*c310*/  IMAD.MOV.U32 R5, RZ, RZ, R41 ;  /* 0x000000ffff057224 */ /* 0x000fe200078e0029 */
        /* <DEDUP_REMOVED lines=271> */
.L_x_2785:
[----:B------:R-:W-:Y:S02]  /*d410*/  SHF.R.U32.HI R4, RZ, 0x5, R4 ;  /* 0x00000005ff047819 */ /* 0x000fe40000011604 */
[----:B------:R-:W-:-:S07]  /*d420*/  MOV R5, RZ ;  /* 0x000000ff00057202 */ /* 0x000fce0000000f00 */
.L_x_2784:
[----:B------:R-:W0:Y:S02]  /*d430*/  LDCU.64 UR4, c[0x0][0x770] ;  /* 0x0000ee00ff0477ac */ /* 0x000e240008000a00 */
[----:B0-----:R-:W-:-:S05]  /*d440*/  IADD3 R40, P1, PT, R40, UR4, RZ ;  /* 0x0000000428287c10 */ /* 0x001fca000ff3e0ff */
[----:B------:R-:W-:Y:S01]  /*d450*/  IMAD.X R19, RZ, RZ, UR5, P1 ;  /* 0x00000005ff137e24 */ /* 0x000fe200088e06ff */
        /* <DEDUP_REMOVED lines=281> */
.L_x_2787:
[----:B------:R-:W-:Y:S02]  /*e5f0*/  SHF.R.U32.HI R12, RZ, 0x5, R12 ;  /* 0x00000005ff0c7819 */ /* 0x000fe4000001160c */
[----:B------:R-:W-:-:S07]  /*e600*/  MOV R13, RZ ;  /* 0x000000ff000d7202 */ /* 0x000fce0000000f00 */
.L_x_2786:
        /* <DEDUP_REMOVED lines=281> */
.L_x_2789:
[----:B------:R-:W-:Y:S02]  /*f7a0*/  SHF.R.U32.HI R28, RZ, 0x5, R28 ;  /* 0x00000005ff1c7819 */ /* 0x000fe4000001161c */
[----:B------:R-:W-:-:S07]  /*f7b0*/  MOV R29, RZ ;  /* 0x000000ff001d7202 */ /* 0x000fce0000000f00 */
.L_x_2788:
[----:B------:R-:W-:-:S04]  /*f7c0*/  LEA R30, P1, R28, R40, 0x5 ;  /* 0x000000281c1e7211 */ /* 0x000fc800078228ff */
[----:B------:R-:W-:-:S06]  /*f7d0*/  LEA.HI.X R31, R28, R19, R29, 0x5, P1 ;  /* 0x000000131c1f7211 */ /* 0x000fcc00008f2c1d */
[----:B------:R-:W5:Y:S01]  /*f7e0*/  LDG.E.ENL2.256 R36, R28, desc[UR36][R30.64] ;  /* 0xfe0000241e1c797e */ /* 0x000f620008121924 */
[----:B------:R-:W-:-:S05]  /*f7f0*/  IMAD.IADD R75, R75, 0x1, R64 ;  /* 0x000000014b4b7824 */ /* 0x000fca00078e0240 */
        /* <DEDUP_REMOVED lines=277> */
.L_x_2791:
[----:B------:R-:W-:Y:S01]  /*10950*/  SHF.R.U32.HI R24, RZ, 0x5, R24 ;  /* 0x00000005ff187819 */ /* 0x000fe20000011618 */
[----:B------:R-:W-:-:S07]  /*10960*/  IMAD.MOV.U32 R25, RZ, RZ, RZ ;  /* 0x000000ffff197224 */ /* 0x000fce00078e00ff */
.L_x_2790:
[----:B------:R-:W-:-:S04]  /*10970*/  LEA R26, P0, R24, R40, 0x5 ;  /* 0x00000028181a7211 */ /* 0x000fc800078028ff */
[----:B------:R-:W-:-:S06]  /*10980*/  LEA.HI.X R27, R24, R19, R25, 0x5, P0 ;  /* 0x00000013181b7211 */ /* 0x000fcc00000f2c19 */
[----:B------:R-:W5:Y:S03]  /*10990*/  LDG.E.ENL2.256 R24, R32, desc[UR36][R26.64] ;  /* 0xfe0000241a20797e */ /* 0x000f660008121918 */
.L_x_2783:
[----:B------:R-:W-:Y:S05]  /*109a0*/  BSYNC.RECONVERGENT B0 ;  /* 0x0000000000007941 */ /* 0x000fea0003800200 */
.L_x_2782:
[----:B------:R-:W-:Y:S01]  /*109b0*/  ISETP.GE.U32.AND P0, PT, R41, R0, PT ;  /* 0x000000002900720c */ /* 0x000fe20003f06070 */
[----:B------:R-:W-:-:S12]  /*109c0*/  BSSY.RECONVERGENT B0, `(.L_x_2792) ;  /* 0x00000a0000007945 */ /* 0x000fd80003800200 */
[----:B------:R-:W-:Y:S05]  /*109d0*/  @P0 BRA `(.L_x_2793) ;  /* 0x0000000800780947 */ /* 0x000fea0003800000 */
[----:B------:R-:W-:Y:S01]  /*109e0*/  IADD3 R41, PT, PT, R41, R64, RZ ;  /* 0x0000004029297210 */ /* 0x000fe20007ffe0ff */
[----:B-----5:R-:W0:Y:S03]  /*109f0*/  DMUL R18, R42, R6 ;  /* 0x000000062a127228 */ /* 0x020e260000000000 */
        /* <DEDUP_REMOVED lines=30> */
[----:B------:R0:W4:-:S15]  /*10be0*/  DFMA R58, R58, R8, -R74 ;  /* 0x000000083a3a722b */ /* 0x00011e000000084a */
        /* <DEDUP_REMOVED lines=112> */
[----:B0-----:R-:W-:Y:S01]  /*112f0*/  @!P0 IMAD.MOV.U32 R68, RZ, RZ, R4 ;  /* 0x000000ffff448224 */ /* 0x001fe200078e0004 */
[----:B------:R-:W-:-:S15]  /*11300*/  @!P0 MOV R69, R5 ;  /* 0x0000000500458202 */ /* 0x000fde0000000f00 */
[----:B------:R-:W-:-:S15]  /*11310*/  NOP ;  /* 0x0000000000007918 */ /* 0x000fde0000000000 */
[----:B------:R-:W-:-:S15]  /*11320*/  NOP ;  /* 0x0000000000007918 */ /* 0x000fde0000000000 */
[----:B------:R-:W-:-:S15]  /*11330*/  NOP ;  /* 0x0000000000007918 */ /* 0x000fde0000000000 */
[----:B------:R-:W-:-:S01]  /*11340*/  NOP ;  /* 0x0000000000007918 */ /* 0x000fc20000000000 */
[----:B------:R-:W0:Y:S02]  /*11350*/  @!P0 DFMA R6, R60, R24, -R6 ;  /* 0x000000183c06822b */ /* 0x000e240000000806 */
[----:B0-----:R-:W-:Y:S02]  /*11360*/  @!P0 MOV R60, R6 ;  /* 0x00000006003c8202 */ /* 0x001fe40000000f00 */
[----:B------:R-:W-:-:S15]  /*11370*/  @!P0 MOV R61, R7 ;  /* 0x00000007003d8202 */ /* 0x000fde0000000f00 */
[----:B------:R-:W-:-:S15]  /*11380*/  NOP ;  /* 0x0000000000007918 */ /* 0x000fde0000000000 */
[----:B------:R-:W-:-:S15]  /*11390*/  NOP ;  /* 0x0000000000007918 */ /* 0x000fde0000000000 */
[----:B------:R-:W-:-:S15]  /*113a0*/  NOP ;  /* 0x0000000000007918 */ /* 0x000fde0000000000 */
[----:B------:R0:W1:Y:S02]  /*113b0*/  @!P0 DFMA R2, R2, R24, R26 ;  /* 0x000000180202822b */ /* 0x000064000000001a */
.L_x_2793:
[----:B------:R-:W-:Y:S05]  /*113c0*/  BSYNC.RECONVERGENT B0 ;  /* 0x0000000000007941 */ /* 0x000fea0003800200 */
.L_x_2792:
[----:B-----5:R-:W-:-:S15]  /*113d0*/  DMUL R4, R46, R42 ;  /* 0x0000002a2e047228 */ /* 0x020fde0000000000 */
        /* <DEDUP_REMOVED lines=14> */
[----:B--2---:R-:W2:-:S15]  /*114c0*/  DFMA R46, R62, R42, R46 ;  /* 0x0000002a3e2e722b */ /* 0x004e9e000000002e */
        /* <DEDUP_REMOVED lines=49> */
[----:B--2---:R-:W1:-:S15]  /*117e0*/  DFMA R52, R48, R72, R52 ;  /* 0x000000483034722b */ /* 0x004e5e0000000034 */
        /* <DEDUP_REMOVED lines=49> */
[----:B-1234-:R0:W2:Y:S02]  /*11b00*/  DFMA R22, R52, R60, R2 ;  /* 0x0000003c3416722b */ /* 0x01e0a40000000002 */
.L_x_2744:
[----:B------:R-:W-:Y:S05]  /*11b10*/  BSYNC.RECONVERGENT B6 ;  /* 0x0000000000067941 */ /* 0x000fea0003800200 */
.L_x_2743:
[----:B------:R-:W1:Y:S02]  /*11b20*/  LDCU UR4, c[0x0][0x3bc] ;  /* 0x00007780ff0477ac */ /* 0x000e640008000800 */
[----:B-1----:R-:W-:-:S09]  /*11b30*/  UISETP.NE.AND UP0, UPT, UR4, URZ, UPT ;  /* 0x000000ff0400728c */ /* 0x002fd2000bf05270 */
[----:B------:R-:W-:Y:S05]  /*11b40*/  BRA.U !UP0, `(.L_x_2794) ;  /* 0x00000005081c7547 */ /* 0x000fea000b800000 */
[----:B------:R-:W1:Y:S01]  /*11b50*/  S2R R13, SR_CgaCtaId ;  /* 0x00000000000d7919 */ /* 0x000e620000008800 */
[----:B------:R-:W3:Y:S01]  /*11b60*/  LDC R12, c[0x0][0x360] ;  /* 0x0000d800ff0c7b82 */ /* 0x000ee20000000800 */
[----:B------:R-:W-:Y:S02]  /*11b70*/  MOV R0, 0x400 ;  /* 0x0000040000007802 */ /* 0x000fe40000000f00 */
[----:B--2---:R-:W-:Y:S02]  /*11b80*/  MOV R30, R22 ;  /* 0x00000016001e7202 */ /* 0x004fe40000000f00 */
[----:B0-----:R-:W-:Y:S02]  /*11b90*/  IADD3 R2, PT, PT, R0, 0x10, RZ ;  /* 0x0000001000027810 */ /* 0x001fe40007ffe0ff */
[----:B------:R-:W-:Y:S01]  /*11ba0*/  MOV R31, R23 ;  /* 0x00000017001f7202 */ /* 0x000fe20000000f00 */
[----:B------:R-:W0:Y:S01]  /*11bb0*/  LDC R14, c[0x0][0x364] ;  /* 0x0000d900ff0e7b82 */ /* 0x000e220000000800 */
[----:B---3--:R-:W-:Y:S01]  /*11bc0*/  IMAD R0, R16, R12, R17 ;  /* 0x0000000c10007224 */ /* 0x008fe200078e0211 */
[----:B-1----:R-:W-:-:S02]  /*11bd0*/  LEA R13, R13, R2, 0x18 ;  /* 0x000000020d0d7211 */ /* 0x002fc400078ec0ff */
[----:B0-----:R-:W-:-:S03]  /*11be0*/  ISETP.GE.U32.AND P0, PT, R14, 0x2, PT ;  /* 0x000000020e00780c */ /* 0x001fc60003f06070 */
[----:B------:R-:W-:-:S05]  /*11bf0*/  IMAD R15, R0, 0x20, R13 ;  /* 0x00000020000f7824 */ /* 0x000fca00078e020d */
[----:B------:R1:W-:Y:S04]  /*11c00*/  STS.128 [R15], R24 ;  /* 0x000000180f007388 */ /* 0x0003e80000000c00 */
[----:B------:R1:W-:Y:S01]  /*11c10*/  STS.128 [R15+0x10], R28 ;  /* 0x0000101c0f007388 */ /* 0x0003e20000000c00 */
[----:B------:R-:W-:Y:S05]  /*11c20*/  @!P0 BRA `(.L_x_2794) ;  /* 0x0000000000e48947 */ /* 0x000fea0003800000 */
[----:B------:R-:W-:-:S07]  /*11c30*/  IMAD.MOV.U32 R0, RZ, RZ, R14 ;  /* 0x000000ffff007224 */ /* 0x000fce00078e000e */
.L_x_2797:
        /* <DEDUP_REMOVED lines=8> */
[----:B0-----:R-:W-:Y:S05]  /*11cc0*/  @P0 BRA `(.L_x_2796) ;  /* 0x0000000000b00947 */ /* 0x001fea0003800000 */
[----:B------:R-:W-:-:S05]  /*11cd0*/  IMAD R0, R3, R12, R17 ;  /* 0x0000000c03007224 */ /* 0x000fca00078e0211 */
[----:B------:R-:W-:-:S05]  /*11ce0*/  LEA R0, R0, R13, 0x5 ;  /* 0x0000000d00007211 */ /* 0x000fca00078e28ff */
[----:B------:R-:W0:Y:S04]  /*11cf0*/  LDS.128 R4, [R0] ;  /* 0x0000000000047984 */ /* 0x000e280000000c00 */
[----:B------:R-:W2:Y:S01]  /*11d00*/  LDS.128 R8, [R0+0x10] ;  /* 0x0000100000087984 */ /* 0x000ea20000000c00 */
[----:B0-----:R-:W1:-:S15]  /*11d10*/  DMUL R2, R26, R6 ;  /* 0x000000061a027228 */ /* 0x001e5e0000000000 */
        /* <DEDUP_REMOVED lines=24> */
[----:B0-----:R-:W0:Y:S02]  /*11ea0*/  DFMA R26, R26, R4, R6 ;  /* 0x000000041a1a722b */ /* 0x001e240000000006 */
[----:B0-----:R0:W-:-:S15]  /*11eb0*/  STS.128 [R15], R24 ;  /* 0x000000180f007388 */ /* 0x0011de0000000c00 */
[----:B------:R-:W-:-:S15]  /*11ec0*/  NOP ;  /* 0x0000000000007918 */ /* 0x000fde0000000000 */
[----:B------:R-:W-:-:S15]  /*11ed0*/  NOP ;  /* 0x0000000000007918 */ /* 0x000fde0000000000 */
[----:B------:R-:W-:-:S15]  /*11ee0*/  NOP ;  /* 0x0000000000007918 */ /* 0x000fde0000000000 */
[----:B------:R-:W-:-:S02]  /*11ef0*/  NOP ;  /* 0x0000000000007918 */ /* 0x000fc40000000000 */
[----:B------:R-:W1:Y:S02]  /*11f00*/  DFMA R20, R28, R8, -R20 ;  /* 0x000000081c14722b */ /* 0x000e640000000814 */
[----:B-1----:R-:W-:Y:S01]  /*11f10*/  IMAD.MOV.U32 R28, RZ, RZ, R20 ;  /* 0x000000ffff1c7224 */ /* 0x002fe200078e0014 */
[----:B------:R-:W-:-:S15]  /*11f20*/  MOV R29, R21 ;  /* 0x00000015001d7202 */ /* 0x000fde0000000f00 */
[----:B------:R-:W-:-:S15]  /*11f30*/  NOP ;  /* 0x0000000000007918 */ /* 0x000fde0000000000 */
[----:B------:R-:W-:-:S15]  /*11f40*/  NOP ;  /* 0x0000000000007918 */ /* 0x000fde0000000000 */
[----:B------:R-:W-:-:S15]  /*11f50*/  NOP ;  /* 0x0000000000007918 */ /* 0x000fde0000000000 */
[----:B------:R-:W-:-:S01]  /*11f60*/  NOP ;  /* 0x0000000000007918 */ /* 0x000fc20000000000 */
[----:B------:R-:W1:Y:S02]  /*11f70*/  DFMA R22, R22, R8, R10 ;  /* 0x000000081616722b */ /* 0x000e64000000000a */
[----:B-1----:R0:W-:Y:S02]  /*11f80*/  STS.128 [R15+0x10], R20 ;  /* 0x000010140f007388 */ /* 0x0021e40000000c00 */
.L_x_2796:
[----:B------:R-:W-:Y:S05]  /*11f90*/  BSYNC.RECONVERGENT B0 ;  /* 0x0000000000007941 */ /* 0x000fea0003800200 */
.L_x_2795:
[----:B------:R-:W-:Y:S01]  /*11fa0*/  MOV R0, R19 ;  /* 0x0000001300007202 */ /* 0x000fe20000000f00 */
[----:B------:R-:W-:Y:S06]  /*11fb0*/  @P1 BRA `(.L_x_2797) ;  /* 0xfffffffc00201947 */ /* 0x000fec000383ffff */
.L_x_2794:
[----:B------:R-:W3:Y:S02]  /*11fc0*/  LDCU UR4, c[0x0][0x3b8] ;  /* 0x00007700ff0477ac */ /* 0x000ee40008000800 */
[----:B---3--:R-:W-:-:S09]  /*11fd0*/  UISETP.NE.AND UP0, UPT, UR4, URZ, UPT ;  /* 0x000000ff0400728c */ /* 0x008fd2000bf05270 */
[----:B------:R-:W-:Y:S05]  /*11fe0*/  BRA.U !UP0, `(.L_x_2798) ;  /* 0x0000000908107547 */ /* 0x000fea000b800000 */
[----:B------:R-:W3:Y:S02]  /*11ff0*/  LDC R18, c[0x0][0x360] ;  /* 0x0000d800ff127b82 */ /* 0x000ee40000000800 */
[----:B---3--:R-:W-:Y:S01]  /*12000*/  ISETP.GE.U32.AND P0, PT, R18, 0x21, PT ;  /* 0x000000211200780c */ /* 0x008fe20003f06070 */
[----:B------:R-:W-:-:S12]  /*12010*/  IMAD.MOV.U32 R0, RZ, RZ, R18 ;  /* 0x000000ffff007224 */ /* 0x000fd800078e0012 */
[----:B------:R-:W-:Y:S05]  /*12020*/  @!P0 BRA `(.L_x_2799) ;  /* 0x0000000400148947 */ /* 0x000fea0003800000 */
[----:B------:R-:W3:Y:S01]  /*12030*/  S2UR UR5, SR_CgaCtaId ;  /* 0x00000000000579c3 */ /* 0x000ee20000008800 */
[----:B------:R-:W-:Y:S01]  /*12040*/  UMOV UR4, 0x400 ;  /* 0x0000040000047882 */ /* 0x000fe20000000000 */
[----:B------:R-:W-:Y:S01]  /*12050*/  IMAD R0, R16, R18, R17 ;  /* 0x0000001210007224 */ /* 0x000fe200078e0211 */
[----:B------:R-:W-:Y:S01]  /*12060*/  UIADD3 UR4, UPT, UPT, UR4, 0x10, URZ ;  /* 0x0000001004047890 */ /* 0x000fe2000fffe0ff */
[----:B0-----:R-:W-:Y:S02]  /*12070*/  MOV R20, R28 ;  /* 0x0000001c00147202 */ /* 0x001fe40000000f00 */
[----:B------:R-:W-:Y:S02]  /*12080*/  MOV R21, R29 ;  /* 0x0000001d00157202 */ /* 0x000fe40000000f00 */
[----:B------:R-:W-:Y:S01]  /*12090*/  ISETP.GE.U32.AND P0, PT, R18, 0x40, PT ;  /* 0x000000401200780c */ /* 0x000fe20003f06070 */
[----:B---3--:R-:W-:-:S06]  /*120a0*/  ULEA UR4, UR5, UR4, 0x18 ;  /* 0x0000000405047291 */ /* 0x008fcc000f8ec0ff */
[----:B-1----:R-:W-:Y:S01]  /*120b0*/  LEA R15, R0, UR4, 0x5 ;  /* 0x00000004000f7c11 */ /* 0x002fe2000f8e28ff */
[----:B------:R-:W-:-:S04]  /*120c0*/  IMAD.MOV.U32 R0, RZ, RZ, 0x20 ;  /* 0x00000020ff007424 */ /* 0x000fc800078e00ff */
[----:B------:R3:W-:Y:S04]  /*120d0*/  STS.128 [R15], R24 ;  /* 0x000000180f007388 */ /* 0x0007e80000000c00 */
[----:B--2---:R3:W-:Y:S01]  /*120e0*/  STS.128 [R15+0x10], R20 ;  /* 0x000010140f007388 */ /* 0x0047e20000000c00 */
[----:B------:R-:W-:Y:S05]  /*120f0*/  @!P0 BRA `(.L_x_2799) ;  /* 0x0000000000e08947 */ /* 0x000fea0003800000 */
[----:B------:R-:W-:-:S07]  /*12100*/  MOV R2, R18 ;  /* 0x0000001200027202 */ /* 0x000fce0000000f00 */
.L_x_2802:
        /* <DEDUP_REMOVED lines=9> */
[----:B------:R-:W-:-:S05]  /*121a0*/  IMAD R14, R30, 0x20, R15 ;  /* 0x000000201e0e7824 */ /* 0x000fca00078e020f */
[----:B------:R-:W0:Y:S04]  /*121b0*/  LDS.128 R4, [R14] ;  /* 0x000000000e047984 */ /* 0x000e280000000c00 */
[----:B------:R-:W1:Y:S01]  /*121c0*/  LDS.128 R8, [R14+0x10] ;  /* 0x000010000e087984 */ /* 0x000e620000000c00 */
[----:B0-----:R-:W3:-:S15]  /*121d0*/  DMUL R2, R26, R6 ;  /* 0x000000061a027228 */ /* 0x001ede0000000000 */
        /* <DEDUP_REMOVED lines=19> */
[----:B---3--:R-:W-:-:S15]  /*12310*/  DFMA R24, R24, R4, -R2 ;  /* 0x000000041818722b */ /* 0x008fde0000000802 */
        /* <DEDUP_REMOVED lines=10> */
[----:B------:R-:W-:-:S15]  /*123c0*/  DFMA R22, R22, R8, R10 ;  /* 0x000000081616722b */ /* 0x000fde000000000a */
[----:B------:R-:W-:-:S15]  /*123d0*/  NOP ;  /* 0x0000000000007918 */ /* 0x000fde0000000000 */
[----:B------:R-:W-:-:S15]  /*123e0*/  NOP ;  /* 0x0000000000007918 */ /* 0x000fde0000000000 */
[----:B------:R-:W-:-:S15]  /*123f0*/  NOP ;  /* 0x0000000000007918 */ /* 0x000fde0000000000 */
[----:B------:R-:W-:-:S04]  /*12400*/  NOP ;  /* 0x0000000000007918 */ /* 0x000fc80000000000 */
[----:B------:R-:W1:Y:S02]  /*12410*/  DFMA R20, R28, R8, -R12 ;  /* 0x000000081c14722b */ /* 0x000e64000000080c */
[----:B-1----:R0:W-:Y:S01]  /*12420*/  STS.128 [R15+0x10], R20 ;  /* 0x000010140f007388 */ /* 0x0021e20000000c00 */
[----:B------:R-:W-:Y:S02]  /*12430*/  MOV R28, R20 ;  /* 0x00000014001c7202 */ /* 0x000fe40000000f00 */
[----:B------:R-:W-:-:S07]  /*12440*/  MOV R29, R21 ;  /* 0x00000015001d7202 */ /* 0x000fce0000000f00 */
.L_x_2801:
[----:B------:R-:W-:Y:S05]  /*12450*/  BSYNC.RECONVERGENT B0 ;  /* 0x0000000000007941 */ /* 0x000fea0003800200 */
.L_x_2800:
[----:B------:R-:W-:Y:S01]  /*12460*/  IMAD.MOV.U32 R2, RZ, RZ, R30 ;  /* 0x000000ffff027224 */ /* 0x000fe200078e001e */
[----:B------:R-:W-:Y:S06]  /*12470*/  @P1 BRA `(.L_x_2802) ;  /* 0xfffffffc00241947 */ /* 0x000fec000383ffff */
.L_x_2799:
[----:B------:R-:W-:Y:S01]  /*12480*/  ISETP.GE.U32.AND P0, PT, R0, 0x2, PT ;  /* 0x000000020000780c */ /* 0x000fe20003f06070 */
[----:B------:R-:W-:Y:S05]  /*12490*/  WARPSYNC.ALL ;  /* 0x0000000000007948 */ /* 0x000fea0003800000 */
[----:B------:R-:W-:Y:S07]  /*124a0*/  BAR.SYNC.DEFER_BLOCKING 0x0 ;  /* 0x0000000000007b1d */ /* 0x000fee0000010000 */
[----:B------:R-:W-:Y:S05]  /*124b0*/  @!P0 BRA `(.L_x_2798) ;  /* 0x0000000000dc8947 */ /* 0x000fea0003800000 */
[----:B------:R-:W-:-:S07]  /*124c0*/  HFMA2 R19, -RZ, RZ, 0, 5.9604644775390625e-08 ;  /* 0x00000001ff137431 */ /* 0x000fce00000001ff */
.L_x_2803:
[----:B0-----:R-:W-:Y:S04]  /*124d0*/  SHFL.DOWN PT, R5, R27, R19, 0x1f ;  /* 0x08001f131b057589 */ /* 0x001fe800000e0000 */
[----:B------:R-:W0:Y:S04]  /*124e0*/  SHFL.DOWN PT, R4, R26, R19, 0x1f ;  /* 0x08001f131a047589 */ /* 0x000e2800000e0000 */
[----:B------:R-:W-:Y:S04]  /*124f0*/  SHFL.DOWN PT, R3, R25, R19, 0x1f ;  /* 0x08001f1319037589 */ /* 0x000fe800000e0000 */
[----:B------:R-:W4:Y:S04]  /*12500*/  SHFL.DOWN PT, R2, R24, R19, 0x1f ;  /* 0x08001f1318027589 */ /* 0x000f2800000e0000 */
[----:B--2---:R-:W-:Y:S04]  /*12510*/  SHFL.DOWN PT, R11, R23, R19, 0x1f ;  /* 0x08001f13170b7589 */ /* 0x004fe800000e0000 */
[----:B------:R-:W2:Y:S01]  /*12520*/  SHFL.DOWN PT, R10, R22, R19, 0x1f ;  /* 0x08001f13160a7589 */ /* 0x000ea200000e0000 */
[----:B0-----:R-:W0:-:S15]  /*12530*/  DMUL R6, R4, R26 ;  /* 0x0000001a04067228 */ /* 0x001e1e0000000000 */
        /* <DEDUP_REMOVED lines=9> */
[----:B0-----:R0:W-:Y:S02]  /*125d0*/  DFMA R6, R2, R24, -R6 ;  /* 0x000000180206722b */ /* 0x0011e40000000806 */
[----:B0-----:R-:W-:Y:S04]  /*125e0*/  SHFL.DOWN PT, R3, R29, R19, 0x1f ;  /* 0x08001f131d037589 */ /* 0x001fe800000e0000 */
[----:B------:R0:W1:Y:S02]  /*125f0*/  SHFL.DOWN PT, R2, R28, R19, 0x1f ;  /* 0x08001f131c027589 */ /* 0x00006400000e0000 */
[----:B0-----:R-:W-:-:S04]  /*12600*/  SHF.L.U32 R19, R19, 0x1, RZ ;  /* 0x0000000113137819 */ /* 0x001fc800000006ff */
[----:B------:R-:W-:-:S15]  /*12610*/  ISETP.GE.AND P0, PT, R19, R0, PT ;  /* 0x000000001300720c */ /* 0x000fde0003f06270 */
        /* <DEDUP_REMOVED lines=8> */
[----:B-1-3--:R-:W1:-:S15]  /*126a0*/  DMUL R14, R2, R22 ;  /* 0x00000016020e7228 */ /* 0x00ae5e0000000000 */
        /* <DEDUP_REMOVED lines=9> */
[----:B------:R2:W4:Y:S02]  /*12740*/  DFMA R26, R4, R24, R8 ;  /* 0x00000018041a722b */ /* 0x0005240000000008 */
[----:B--2---:R-:W-:Y:S01]  /*12750*/  IMAD.MOV.U32 R24, RZ, RZ, R6 ;  /* 0x000000ffff187224 */ /* 0x004fe200078e0006 */
[----:B------:R-:W-:-:S15]  /*12760*/  MOV R25, R7 ;  /* 0x0000000700197202 */ /* 0x000fde0000000f00 */
[----:B------:R-:W-:-:S15]  /*12770*/  NOP ;  /* 0x0000000000007918 */ /* 0x000fde0000000000 */
[----:B------:R-:W-:-:S15]  /*12780*/  NOP ;  /* 0x0000000000007918 */ /* 0x000fde0000000000 */
[----:B------:R-:W-:-:S15]  /*12790*/  NOP ;  /* 0x0000000000007918 */ /* 0x000fde0000000000 */
[----:B------:R-:W-:-:S01]  /*127a0*/  NOP ;  /* 0x0000000000007918 */ /* 0x000fc20000000000 */
[----:B-1----:R0:W1:Y:S02]  /*127b0*/  DFMA R22, R10, R28, R14 ;  /* 0x0000001c0a16722b */ /* 0x002064000000000e */
[----:B0-----:R-:W-:Y:S01]  /*127c0*/  MOV R28, R12 ;  /* 0x0000000c001c7202 */ /* 0x001fe20000000f00 */
[----:B------:R-:W-:Y:S01]  /*127d0*/  IMAD.MOV.U32 R29, RZ, RZ, R13 ;  /* 0x000000ffff1d7224 */ /* 0x000fe200078e000d */
[----:B-1--4-:R-:W-:Y:S06]  /*127e0*/  @!P0 BRA `(.L_x_2803) ;  /* 0xfffffffc00388947 */ /* 0x012fec000383ffff */
[----:B------:R-:W-:Y:S01]  /*127f0*/  MOV R24, R6 ;  /* 0x0000000600187202 */ /* 0x000fe20000000f00 */
[----:B------:R-:W-:Y:S01]  /*12800*/  IMAD.MOV.U32 R28, RZ, RZ, R12 ;  /* 0x000000ffff1c7224 */ /* 0x000fe200078e000c */
[----:B------:R-:W-:Y:S02]  /*12810*/  MOV R25, R7 ;  /* 0x0000000700197202 */ /* 0x000fe40000000f00 */
[----:B------:R-:W-:-:S07]  /*12820*/  MOV R29, R13 ;  /* 0x0000000d001d7202 */ /* 0x000fce0000000f00 */
.L_x_2798:
[----:B------:R-:W4:Y:S01]  /*12830*/  LDCU UR8, c[0x0][0x574] ;  /* 0x0000ae80ff0877ac */ /* 0x000f220008000800 */
[----:B------:R-:W5:Y:S01]  /*12840*/  S2R R0, SR_CTAID.X ;  /* 0x0000000000007919 */ /* 0x000f620000002500 */
[----:B------:R-:W-:Y:S01]  /*12850*/  MOV R19, RZ ;  /* 0x000000ff00137202 */ /* 0x000fe20000000f00 */
[----:B------:R-:W0:Y:S01]  /*12860*/  LDCU UR4, c[0x0][0x3c4] ;  /* 0x00007880ff0477ac */ /* 0x000e220008000800 */
[----:B------:R-:W1:Y:S01]  /*12870*/  LDCU UR6, c[0x0][0x3c8] ;  /* 0x00007900ff0677ac */ /* 0x000e620008000800 */
[----:B------:R-:W5:Y:S01]  /*12880*/  LDCU UR7, c[0x0][0x3b0] ;  /* 0x00007600ff0777ac */ /* 0x000f620008000800 */
[----:B----4-:R-:W-:-:S04]  /*12890*/  UIADD3 UR5, UPT, UPT, UR8, -0x1, URZ ;  /* 0xffffffff08057890 */ /* 0x010fc8000fffe0ff */
[----:B------:R-:W-:Y:S01]  /*128a0*/  UISETP.LT.U32.AND UP0, UPT, UR5, 0x18, UPT ;  /* 0x000000180500788c */ /* 0x000fe2000bf01070 */
[----:B0-----:R-:W-:-:S03]  /*128b0*/  IMAD R3, R17, UR4, RZ ;  /* 0x0000000411037c24 */ /* 0x001fc6000f8e02ff */
[----:B------:R-:W-:Y:S01]  /*128c0*/  USEL UR4, UR5, 0x18, UP0 ;  /* 0x0000001805047887 */ /* 0x000fe20008000000 */
[----:B-1----:R-:W-:Y:S01]  /*128d0*/  IMAD R3, R16, UR6, R3 ;  /* 0x0000000610037c24 */ /* 0x002fe2000f8e0203 */
[----:B------:R-:W-:Y:S02]  /*128e0*/  UISETP.NE.AND UP0, UPT, UR8, URZ, UPT ;  /* 0x000000ff0800728c */ /* 0x000fe4000bf05270 */
[----:B------:R-:W-:Y:S01]  /*128f0*/  UIADD3 UR4, UPT, UPT, UR4, 0x1, URZ ;  /* 0x0000000104047890 */ /* 0x000fe2000fffe0ff */
[----:B-----5:R-:W-:-:S04]  /*12900*/  IMAD R3, R0, UR7, R3 ;  /* 0x0000000700037c24 */ /* 0x020fc8000f8e0203 */
[----:B------:R-:W-:Y:S02]  /*12910*/  IMAD.SHL.U32 R5, R3, 0x2, RZ ;  /* 0x0000000203057824 */ /* 0x000fe400078e00ff */
[----:B------:R-:W-:Y:S05]  /*12920*/  BRA.U !UP0, `(.L_x_2804) ;  /* 0x0000001108447547 */ /* 0x000fea000b800000 */
[----:B------:R-:W0:Y:S01]  /*12930*/  LDCU.64 UR8, c[0x0][0x578] ;  /* 0x0000af00ff0877ac */ /* 0x000e220008000a00 */
[----:B------:R-:W-:Y:S01]  /*12940*/  HFMA2 R4, -RZ, RZ, 0, 0 ;  /* 0x00000000ff047431 */ /* 0x000fe200000001ff */
[----:B------:R-:W1:Y:S01]  /*12950*/  LDCU UR7, c[0x0][0x580] ;  /* 0x0000b000ff0777ac */ /* 0x000e620008000800 */
[----:B------:R-:W4:Y:S01]  /*12960*/  LDCU UR6, c[0x0][0x6a4] ;  /* 0x0000d480ff0677ac */ /* 0x000f220008000800 */
[----:B------:R-:W-:Y:S02]  /*12970*/  UISETP.NE.AND UP1, UPT, UR5, URZ, UPT ;  /* 0x000000ff0500728c */ /* 0x000fe4000bf25270 */
[----:B0-----:R-:W-:-:S05]  /*12980*/  IMAD.HI.U32 R2, R5, UR9, R4 ;  /* 0x0000000905027c27 */ /* 0x001fca000f8e0004 */
[----:B-1----:R-:W-:-:S04]  /*12990*/  SHF.R.U32.HI R3, RZ, UR7, R2 ;  /* 0x00000007ff037c19 */ /* 0x002fc80008011602 */
[----:B------:R-:W-:-:S05]  /*129a0*/  IADD3 R7, PT, PT, -R3, RZ, RZ ;  /* 0x000000ff03077210 */ /* 0x000fca0007ffe1ff */
[----:B------:R-:W-:-:S04]  /*129b0*/  IMAD R7, R7, UR8, R5 ;  /* 0x0000000807077c24 */ /* 0x000fc8000f8e0205 */
[----:B----4-:R-:W-:Y:S01]  /*129c0*/  IMAD R19, R7, UR6, RZ ;  /* 0x0000000607137c24 */ /* 0x010fe2000f8e02ff */
[----:B------:R-:W-:Y:S06]  /*129d0*/  BRA.U !UP1, `(.L_x_2804) ;  /* 0x0000001109187547 */ /* 0x000fec000b800000 */
[----:B------:R-:W0:Y:S01]  /*129e0*/  LDCU.64 UR8, c[0x0][0x588] ;  /* 0x0000b100ff0877ac */ /* 0x000e220008000a00 */
[----:B------:R-:W-:Y:S01]  /*129f0*/  IMAD.MOV.U32 R2, RZ, RZ, RZ ;  /* 0x000000ffff027224 */ /* 0x000fe200078e00ff */
[----:B------:R-:W1:Y:S01]  /*12a00*/  LDCU UR7, c[0x0][0x584] ;  /* 0x0000b080ff0777ac */ /* 0x000e620008000800 */
[----:B------:R-:W4:Y:S01]  /*12a10*/  LDCU UR6, c[0x0][0x6ac] ;  /* 0x0000d580ff0677ac */ /* 0x000f220008000800 */
[----:B------:R-:W-:Y:S01]  /*12a20*/  UISETP.NE.AND UP1, UPT, UR4, 0x2, UPT ;  /* 0x000000020400788c */ /* 0x000fe2000bf25270 */
[----:B0-----:R-:W-:-:S05]  /*12a30*/  IMAD.HI.U32 R6, R3, UR8, R2 ;  /* 0x0000000803067c27 */ /* 0x001fca000f8e0002 */
[----:B------:R-:W-:-:S04]  /*12a40*/  SHF.R.U32.HI R7, RZ, UR9, R6 ;  /* 0x00000009ff077c19 */ /* 0x000fc80008011606 */
[----:B------:R-:W-:-:S05]  /*12a50*/  IADD3 R2, PT, PT, -R7, RZ, RZ ;  /* 0x000000ff07027210 */ /* 0x000fca0007ffe1ff */
[----:B-1----:R-:W-:-:S04]  /*12a60*/  IMAD R2, R2, UR7, R3 ;  /* 0x0000000702027c24 */ /* 0x002fc8000f8e0203 */
[----:B----4-:R-:W-:Y:S01]  /*12a70*/  IMAD R19, R2, UR6, R19 ;  /* 0x0000000602137c24 */ /* 0x010fe2000f8e0213 */
[----:B------:R-:W-:Y:S06]  /*12a80*/  BRA.U !UP1, `(.L_x_2804) ;  /* 0x0000000d09ec7547 */ /* 0x000fec000b800000 */
[----:B------:R-:W0:Y:S01]  /*12a90*/  LDCU.64 UR8, c[0x0][0x590] ;  /* 0x0000b200ff0877ac */ /* 0x000e220008000a00 */
[----:B------:R-:W-:Y:S01]  /*12aa0*/  MOV R6, RZ ;  /* 0x000000ff00067202 */ /* 0x000fe20000000f00 */
[----:B------:R-:W1:Y:S01]  /*12ab0*/  LDCU UR7, c[0x0][0x598] ;  /* 0x0000b300ff0777ac */ /* 0x000e620008000800 */
[----:B------:R-:W4:Y:S01]  /*12ac0*/  LDCU UR6, c[0x0][0x6b4] ;  /* 0x0000d680ff0677ac */ /* 0x000f220008000800 */
[----:B------:R-:W-:Y:S02]  /*12ad0*/  UISETP.NE.AND UP1, UPT, UR4, 0x3, UPT ;  /* 0x000000030400788c */ /* 0x000fe4000bf25270 */
[----:B0-----:R-:W-:-:S05]  /*12ae0*/  IMAD.HI.U32 R2, R7, UR9, R6 ;  /* 0x0000000907027c27 */ /* 0x001fca000f8e0006 */
[----:B-1----:R-:W-:-:S05]  /*12af0*/  SHF.R.U32.HI R3, RZ, UR7, R2 ;  /* 0x00000007ff037c19 */ /* 0x002fca0008011602 */
[----:B------:R-:W-:-:S04]  /*12b00*/  IMAD.MOV R6, RZ, RZ, -R3 ;  /* 0x000000ffff067224 */ /* 0x000fc800078e0a03 */
[----:B------:R-:W-:-:S04]  /*12b10*/  IMAD R6, R6, UR8, R7 ;  /* 0x0000000806067c24 */ /* 0x000fc8000f8e0207 */
[----:B----4-:R-:W-:Y:S01]  /*12b20*/  IMAD R19, R6, UR6, R19 ;  /* 0x0000000606137c24 */ /* 0x010fe2000f8e0213 */
[----:B------:R-:W-:Y:S06]  /*12b30*/  BRA.U !UP1, `(.L_x_2804) ;  /* 0x0000000d09c07547 */ /* 0x000fec000b800000 */
[----:B------:R-:W0:Y:S01]  /*12b40*/  LDCU.64 UR8, c[0x0][0x5a0] ;  /* 0x0000b400ff0877ac */ /* 0x000e220008000a00 */
[----:B------:R-:W-:Y:S01]  /*12b50*/  HFMA2 R2, -RZ, RZ, 0, 0 ;  /* 0x00000000ff027431 */ /* 0x000fe200000001ff */
[----:B------:R-:W1:Y:S01]  /*12b60*/  LDCU UR7, c[0x0][0x59c] ;  /* 0x0000b380ff0777ac */ /* 0x000e620008000800 */
[----:B------:R-:W4:Y:S01]  /*12b70*/  LDCU UR6, c[0x0][0x6bc] ;  /* 0x0000d780ff0677ac */ /* 0x000f220008000800 */
[----:B------:R-:W-:Y:S02]  /*12b80*/  UISETP.NE.AND UP1, UPT, UR4, 0x4, UPT ;  /* 0x000000040400788c */ /* 0x000fe4000bf25270 */
[----:B0-----:R-:W-:-:S05]  /*12b90*/  IMAD.HI.U32 R6, R3, UR8, R2 ;  /* 0x0000000803067c27 */ /* 0x001fca000f8e0002 */
[----:B------:R-:W-:-:S04]  /*12ba0*/  SHF.R.U32.HI R7, RZ, UR9, R6 ;  /* 0x00000009ff077c19 */ /* 0x000fc80008011606 */
[----:B------:R-:W-:-:S05]  /*12bb0*/  IADD3 R2, PT, PT, -R7, RZ, RZ ;  /* 0x000000ff07027210 */ /* 0x000fca0007ffe1ff */
[----:B-1----:R-:W-:-:S04]  /*12bc0*/  IMAD R2, R2, UR7, R3 ;  /* 0x0000000702027c24 */ /* 0x002fc8000f8e0203 */
[----:B----4-:R-:W-:Y:S01]  /*12bd0*/  IMAD R19, R2, UR6, R19 ;  /* 0x0000000602137c24 */ /* 0x010fe2000f8e0213 */
[----:B------:R-:W-:Y:S06]  /*12be0*/  BRA.U !UP1, `(.L_x_2804) ;  /* 0x0000000d09947547 */ /* 0x000fec000b800000 */
[----:B------:R-:W0:Y:S01]  /*12bf0*/  LDCU.64 UR8, c[0x0][0x5a8] ;  /* 0x0000b500ff0877ac */ /* 0x000e220008000a00 */
[----:B------:R-:W-:Y:S01]  /*12c00*/  IMAD.MOV.U32 R6, RZ, RZ, RZ ;  /* 0x000000ffff067224 */ /* 0x000fe200078e00ff */
[----:B------:R-:W1:Y:S01]  /*12c10*/  LDCU UR7, c[0x0][0x5b0] ;  /* 0x0000b600ff0777ac */ /* 0x000e620008000800 */
[----:B------:R-:W4:Y:S01]  /*12c20*/  LDCU UR6, c[0x0][0x6c4] ;  /* 0x0000d880ff0677ac */ /* 0x000f220008000800 */
[----:B------:R-:W-:Y:S01]  /*12c30*/  UISETP.NE.AND UP1, UPT, UR4, 0x5, UPT ;  /* 0x000000050400788c */ /* 0x000fe2000bf25270 */
[----:B0-----:R-:W-:-:S05]  /*12c40*/  IMAD.HI.U32 R2, R7, UR9, R6 ;  /* 0x0000000907027c27 */ /* 0x001fca000f8e0006 */
[----:B-1----:R-:W-:-:S04]  /*12c50*/  SHF.R.U32.HI R3, RZ, UR7, R2 ;  /* 0x00000007ff037c19 */ /* 0x002fc80008011602 */
[----:B------:R-:W-:-:S05]  /*12c60*/  IADD3 R6, PT, PT, -R3, RZ, RZ ;  /* 0x000000ff03067210 */ /* 0x000fca0007ffe1ff */
[----:B------:R-:W-:-:S04]  /*12c70*/  IMAD R6, R6, UR8, R7 ;  /* 0x0000000806067c24 */ /* 0x000fc8000f8e0207 */
        /* <DEDUP_REMOVED lines=8> */
[----:B------:R-:W-:-:S05]  /*12d00*/  SHF.R.U32.HI R7, RZ, UR9, R6 ;  /* 0x00000009ff077c19 */ /* 0x000fca0008011606 */
[----:B------:R-:W-:-:S04]  /*12d10*/  IMAD.MOV R2, RZ, RZ, -R7 ;  /* 0x000000ffff027224 */ /* 0x000fc800078e0a07 */
[----:B-1----:R-:W-:-:S04]  /*12d20*/  IMAD R2, R2, UR7, R3 ;  /* 0x0000000702027c24 */ /* 0x002fc8000f8e0203 */
        /* <DEDUP_REMOVED lines=8> */
[----:B-1----:R-:W-:-:S04]  /*12db0*/  SHF.R.U32.HI R3, RZ, UR7, R2 ;  /* 0x00000007ff037c19 */ /* 0x002fc80008011602 */
[----:B------:R-:W-:-:S05]  /*12dc0*/  IADD3 R6, PT, PT, -R3, RZ, RZ ;  /* 0x000000ff03067210 */ /* 0x000fca0007ffe1ff */
[----:B------:R-:W-:-:S04]  /*12dd0*/  IMAD R6, R6, UR8, R7 ;  /* 0x0000000806067c24 */ /* 0x000fc8000f8e0207 */
        /* <DEDUP_REMOVED lines=192> */
[----:B------:R-:W4:Y:S03]  /*139e0*/  LDCU UR6, c[0x0][0x764] ;  /* 0x0000ec80ff0677ac */ /* 0x000f260008000800 */
[----:B0-----:R-:W-:-:S05]  /*139f0*/  IMAD.HI.U32 R2, R7, UR9, R6 ;  /* 0x0000000907027c27 */ /* 0x001fca000f8e0006 */
[----:B-1----:R-:W-:-:S04]  /*13a00*/  SHF.R.U32.HI R2, RZ, UR7, R2 ;  /* 0x00000007ff027c19 */ /* 0x002fc80008011602 */
[----:B------:R-:W-:-:S05]  /*13a10*/  IADD3 R3, PT, PT, -R2, RZ, RZ ;  /* 0x000000ff02037210 */ /* 0x000fca0007ffe1ff */
[----:B------:R-:W-:-:S04]  /*13a20*/  IMAD R6, R3, UR8, R7 ;  /* 0x0000000803067c24 */ /* 0x000fc8000f8e0207 */
[----:B----4-:R-:W-:-:S07]  /*13a30*/  IMAD R19, R6, UR6, R19 ;  /* 0x0000000606137c24 */ /* 0x010fce000f8e0213 */
.L_x_2804:
[----:B------:R-:W-:Y:S01]  /*13a40*/  IMAD.MOV.U32 R30, RZ, RZ, RZ ;  /* 0x000000ffff1e7224 */ /* 0x000fe200078e00ff */
[----:B------:R-:W-:Y:S06]  /*13a50*/  BRA.U !UP0, `(.L_x_2805) ;  /* 0x0000001108487547 */ /* 0x000fec000b800000 */
[----:B------:R-:W0:Y:S01]  /*13a60*/  LDCU.64 UR8, c[0x0][0x578] ;  /* 0x0000af00ff0877ac */ /* 0x000e220008000a00 */
[----:B------:R-:W-:Y:S02]  /*13a70*/  IADD3 R3, PT, PT, R5, 0x1, RZ ;  /* 0x0000000105037810 */ /* 0x000fe40007ffe0ff */
[----:B------:R-:W-:Y:S01]  /*13a80*/  MOV R2, RZ ;  /* 0x000000ff00027202 */ /* 0x000fe20000000f00 */
[----:B------:R-:W1:Y:S01]  /*13a90*/  LDCU UR6, c[0x0][0x580] ;  /* 0x0000b000ff0677ac */ /* 0x000e620008000800 */
[----:B------:R-:W4:Y:S01]  /*13aa0*/  LDCU UR7, c[0x0][0x6a4] ;  /* 0x0000d480ff0777ac */ /* 0x000f220008000800 */
[----:B------:R-:W-:Y:S02]  /*13ab0*/  UISETP.NE.AND UP1, UPT, UR5, URZ, UPT ;  /* 0x000000ff0500728c */ /* 0x000fe4000bf25270 */
[----:B0-----:R-:W-:-:S05]  /*13ac0*/  IMAD.HI.U32 R6, R3, UR9, R2 ;  /* 0x0000000903067c27 */ /* 0x001fca000f8e0002 */
[----:B-1----:R-:W-:-:S05]  /*13ad0*/  SHF.R.U32.HI R7, RZ, UR6, R6 ;  /* 0x00000006ff077c19 */ /* 0x002fca0008011606 */
[----:B------:R-:W-:-:S04]  /*13ae0*/  IMAD.MOV R2, RZ, RZ, -R7 ;  /* 0x000000ffff027224 */ /* 0x000fc800078e0a07 */
[----:B------:R-:W-:-:S04]  /*13af0*/  IMAD R2, R2, UR8, R3 ;  /* 0x0000000802027c24 */ /* 0x000fc8000f8e0203 */
[----:B----4-:R-:W-:Y:S01]  /*13b00*/  IMAD R30, R2, UR7, RZ ;  /* 0x00000007021e7c24 */ /* 0x010fe2000f8e02ff */
        /* <DEDUP_REMOVED lines=257> */
[----:B------:R-:W4:Y:S03]  /*14b20*/  LDCU UR7, c[0x0][0x764] ;  /* 0x0000ec80ff0777ac */ /* 0x000f260008000800 */
[----:B0-----:R-:W-:-:S05]  /*14b30*/  IMAD.HI.U32 R2, R3, UR9, R2 ;  /* 0x0000000903027c27 */ /* 0x001fca000f8e0002 */
[----:B-1----:R-:W-:-:S05]  /*14b40*/  SHF.R.U32.HI R2, RZ, UR6, R2 ;  /* 0x00000006ff027c19 */ /* 0x002fca0008011602 */
[----:B------:R-:W-:-:S04]  /*14b50*/  IMAD.MOV R2, RZ, RZ, -R2 ;  /* 0x000000ffff027224 */ /* 0x000fc800078e0a02 */
[----:B------:R-:W-:-:S04]  /*14b60*/  IMAD R3, R2, UR8, R3 ;  /* 0x0000000802037c24 */ /* 0x000fc8000f8e0203 */
[----:B----4-:R-:W-:-:S07]  /*14b70*/  IMAD R30, R3, UR7, R30 ;  /* 0x00000007031e7c24 */ /* 0x010fce000f8e021e */
.L_x_2805:
[----:B------:R-:W0:Y:S01]  /*14b80*/  LDC.64 R6, c[0x0][0x788] ;  /* 0x0001e200ff067b82 */ /* 0x000e220000000a00 */
[----:B------:R-:W1:Y:S02]  /*14b90*/  LDCU UR6, c[0x0][0x3c0] ;  /* 0x00007800ff0677ac */ /* 0x000e640008000800 */
[----:B-1----:R-:W-:Y:S01]  /*14ba0*/  UISETP.NE.AND UP1, UPT, UR6, URZ, UPT ;  /* 0x000000ff0600728c */ /* 0x002fe2000bf25270 */
[----:B0-----:R-:W-:Y:S02]  /*14bb0*/  ISETP.NE.U32.AND P0, PT, R6, RZ, PT ;  /* 0x000000ff0600720c */ /* 0x001fe40003f05070 */
        /* <DEDUP_REMOVED lines=12> */
[----:B------:R-:W4:Y:S01]  /*14c80*/  LDCU UR7, c[0x0][0x6a4] ;  /* 0x0000d480ff0777ac */ /* 0x000f220008000800 */
[----:B------:R-:W-:Y:S01]  /*14c90*/  UISETP.NE.AND UP1, UPT, UR5, URZ, UPT ;  /* 0x000000ff0500728c */ /* 0x000fe2000bf25270 */
        /* <DEDUP_REMOVED lines=268> */
.L_x_2807:
        /* <DEDUP_REMOVED lines=276> */
.L_x_2808:
[----:B------:R-:W0:Y:S01]  /*16ea0*/  LDCU UR4, c[0x0][0x3a8] ;  /* 0x00007500ff0477ac */ /* 0x000e220008000800 */
[----:B------:R-:W-:Y:S01]  /*16eb0*/  BSSY.RECONVERGENT B0, `(.L_x_2809) ;  /* 0x0000019000007945 */ /* 0x000fe20003800200 */
[----:B------:R-:W-:Y:S02]  /*16ec0*/  LOP3.LUT P3, RZ, R17, R16, RZ, 0xfc, !PT ;  /* 0x0000001011ff7212 */ /* 0x000fe4000786fcff */
[----:B------:R-:W-:Y:S02]  /*16ed0*/  PLOP3.LUT P0, PT, PT, PT, PT, 0x8, 0x80 ;  /* 0x000000000080781c */ /* 0x000fe40003f0e170 */
[----:B0-----:R-:W-:-:S13]  /*16ee0*/  ISETP.GE.AND P1, PT, R5, UR4, PT ;  /* 0x0000000405007c0c */ /* 0x001fda000bf26270 */
[----:B------:R-:W-:Y:S05]  /*16ef0*/  @P1 BRA `(.L_x_2810) ;  /* 0x0000000000501947 */ /* 0x000fea0003800000 */
        /* <DEDUP_REMOVED lines=11> */
[----:B------:R-:W4:Y:S01]  /*16fb0*/  LDCU UR5, c[0x0][0x360] ;  /* 0x00006c00ff0577ac */ /* 0x000f220008000800 */
[----:B---3--:R-:W-:Y:S02]  /*16fc0*/  MOV R20, R28 ;  /* 0x0000001c00147202 */ /* 0x008fe40000000f00 */
[----:B------:R-:W-:Y:S01]  /*16fd0*/  MOV R21, R29 ;  /* 0x0000001d00157202 */ /* 0x000fe20000000f00 */
[----:B0-----:R-:W-:-:S08]  /*16fe0*/  IMAD R6, R0, UR4, R7 ;  /* 0x0000000400067c24 */ /* 0x001fd0000f8e0207 */
[----:B----4-:R-:W-:Y:S01]  /*16ff0*/  @!P0 IMAD R6, R6, UR5, R17 ;  /* 0x0000000506068c24 */ /* 0x010fe2000f8e0211 */
[----:B------:R-:W-:-:S03]  /*17000*/  PLOP3.LUT P0, PT, PT, PT, PT, 0x80, 0x8 ;  /* 0x000000000008781c */ /* 0x000fc60003f0f070 */
[----:B-1----:R-:W-:-:S05]  /*17010*/  IMAD.WIDE.U32 R4, R6, 0x20, R4 ;  /* 0x0000002006047825 */ /* 0x002fca00078e0004 */
[----:B------:R0:W-:Y:S04]  /*17020*/  STG.E.128 desc[UR36][R4.64], R24 ;  /* 0x0000001804007986 */ /* 0x0001e8000c101d24 */
[----:B--2---:R0:W-:Y:S02]  /*17030*/  STG.E.128 desc[UR36][R4.64+0x10], R20 ;  /* 0x0000101404007986 */ /* 0x0041e4000c101d24 */
.L_x_2810:
[----:B------:R-:W-:Y:S05]  /*17040*/  BSYNC.RECONVERGENT B0 ;  /* 0x0000000000007941 */ /* 0x000fea0003800200 */
.L_x_2809:
        /* <DEDUP_REMOVED lines=18> */
[----:B------:R-:W4:Y:S01]  /*17170*/  POPC R7, UR5 ;  /* 0x0000000500077d09 */ /* 0x000f220008000000 */
[----:B0-----:R-:W-:Y:S01]  /*17180*/  IMAD.WIDE.U32 R4, R0, 0x4, R4 ;  /* 0x0000000400047825 */ /* 0x001fe200078e0004 */
[----:B-1----:R-:W-:-:S13]  /*17190*/  ISETP.EQ.U32.AND P1, PT, R8, R9, PT ;  /* 0x000000090800720c */ /* 0x002fda0003f22070 */
[----:B----4-:R-:W4:Y:S01]  /*171a0*/  @P1 ATOMG.E.ADD.STRONG.GPU PT, R5, desc[UR36][R4.64], R7 ;  /* 0x80000007040519a8 */ /* 0x010f2200081ef124 */
[----:B------:R-:W0:Y:S01]  /*171b0*/  S2UR UR6, SR_CgaCtaId ;  /* 0x00000000000679c3 */ /* 0x000e220000008800 */
[----:B------:R-:W1:Y:S01]  /*171c0*/  LDCU UR4, c[0x0][0x374] ;  /* 0x00006e80ff0477ac */ /* 0x000e620008000800 */
[----:B------:R-:W5:Y:S01]  /*171d0*/  S2R R9, SR_LTMASK ;  /* 0x0000000000097919 */ /* 0x000f620000003900 */
[----:B-1----:R-:W-:Y:S01]  /*171e0*/  UIADD3 UR4, UPT, UPT, UR4, -0x1, URZ ;  /* 0xffffffff04047890 */ /* 0x002fe2000fffe0ff */
[----:B-----5:R-:W-:Y:S01]  /*171f0*/  LOP3.LUT R9, R9, UR5, RZ, 0xc0, !PT ;  /* 0x0000000509097c12 */ /* 0x020fe2000f8ec0ff */
[----:B------:R-:W-:Y:S02]  /*17200*/  UMOV UR5, 0x400 ;  /* 0x0000040000057882 */ /* 0x000fe40000000000 */
[----:B0-----:R-:W-:-:S03]  /*17210*/  ULEA UR5, UR6, UR5, 0x18 ;  /* 0x0000000506057291 */ /* 0x001fc6000f8ec0ff */
[----:B------:R-:W0:Y:S01]  /*17220*/  POPC R9, R9 ;  /* 0x0000000900097309 */ /* 0x000e220000000000 */
[----:B----4-:R-:W0:Y:S02]  /*17230*/  SHFL.IDX PT, R6, R5, R8, 0x1f ;  /* 0x00001f0805067589 */ /* 0x010e2400000e0000 */
[----:B0-----:R-:W-:-:S05]  /*17240*/  IMAD.IADD R6, R6, 0x1, R9 ;  /* 0x0000000106067824 */ /* 0x001fca00078e0209 */
[----:B------:R-:W-:-:S04]  /*17250*/  ISETP.NE.AND P1, PT, R6, UR4, PT ;  /* 0x0000000406007c0c */ /* 0x000fc8000bf25270 */
[----:B------:R-:W-:-:S05]  /*17260*/  SEL R4, RZ, 0x1, P1 ;  /* 0x00000001ff047807 */ /* 0x000fca0000800000 */
[----:B------:R1:W-:Y:S04]  /*17270*/  STS.U8 [UR5], R4 ;  /* 0x00000004ff007988 */ /* 0x0003e80008000005 */
.L_x_2812:
[----:B------:R-:W-:Y:S05]  /*17280*/  BSYNC.RECONVERGENT B0 ;  /* 0x0000000000007941 */ /* 0x000fea0003800200 */
.L_x_2811:
[----:B------:R-:W4:Y:S08]  /*17290*/  S2UR UR6, SR_CgaCtaId ;  /* 0x00000000000679c3 */ /* 0x000f300000008800 */
[----:B------:R-:W-:Y:S06]  /*172a0*/  BAR.SYNC.DEFER_BLOCKING 0x0 ;  /* 0x0000000000007b1d */ /* 0x000fec0000010000 */
[----:B------:R-:W-:-:S02]  /*172b0*/  UMOV UR4, 0x400 ;  /* 0x0000040000047882 */ /* 0x000fc40000000000 */
[----:B----4-:R-:W-:-:S09]  /*172c0*/  ULEA UR5, UR6, UR4, 0x18 ;  /* 0x0000000406057291 */ /* 0x010fd2000f8ec0ff */
        /* <DEDUP_REMOVED lines=14> */
[----:B------:R-:W3:Y:S01]  /*173b0*/  LDCU.64 UR10, c[0x0][0x390] ;  /* 0x00007200ff0a77ac */ /* 0x000ee20008000a00 */
[----:B------:R-:W1:Y:S01]  /*173c0*/  LDCU.64 UR12, c[0x0][0x398] ;  /* 0x00007300ff0c77ac */ /* 0x000e620008000a00 */
[----:B0-----:R-:W-:Y:S01]  /*173d0*/  UISETP.NE.AND UP0, UPT, UR5, URZ, UPT ;  /* 0x000000ff0500728c */ /* 0x001fe2000bf05270 */
[----:B---3--:R-:W-:-:S02]  /*173e0*/  MOV R24, UR10 ;  /* 0x0000000a00187c02 */ /* 0x008fc40008000f00 */
[----:B------:R-:W-:Y:S01]  /*173f0*/  MOV R25, UR11 ;  /* 0x0000000b00197c02 */ /* 0x000fe20008000f00 */
[----:B-1----:R-:W-:Y:S01]  /*17400*/  IMAD.U32 R26, RZ, RZ, UR12 ;  /* 0x0000000cff1a7e24 */ /* 0x002fe2000f8e00ff */
[----:B------:R-:W-:-:S04]  /*17410*/  MOV R27, UR13 ;  /* 0x0000000d001b7c02 */ /* 0x000fc80008000f00 */
[----:B------:R-:W-:Y:S05]  /*17420*/  BRA.U !UP0, `(.L_x_2814) ;  /* 0x00000005081c7547 */ /* 0x000fea000b800000 */
[----:B------:R-:W0:Y:S01]  /*17430*/  LDCU UR5, c[0x0][0x360] ;  /* 0x00006c00ff0577ac */ /* 0x000e220008000800 */
[----:B------:R-:W-:Y:S01]  /*17440*/  MOV R32, UR10 ;  /* 0x0000000a00207c02 */ /* 0x000fe20008000f00 */
[----:B------:R-:W-:Y:S01]  /*17450*/  IMAD.U32 R33, RZ, RZ, UR11 ;  /* 0x0000000bff217e24 */ /* 0x000fe2000f8e00ff */
[----:B--2---:R-:W-:Y:S01]  /*17460*/  MOV R22, UR12 ;  /* 0x0000000c00167c02 */ /* 0x004fe20008000f00 */
[----:B------:R-:W1:Y:S01]  /*17470*/  LDCU UR8, c[0x0][0x3b4] ;  /* 0x00007680ff0877ac */ /* 0x000e620008000800 */
[----:B------:R-:W-:Y:S01]  /*17480*/  MOV R23, UR13 ;  /* 0x0000000d00177c02 */ /* 0x000fe20008000f00 */
[----:B0-----:R-:W-:-:S05]  /*17490*/  IMAD R4, R16, UR5, R17 ;  /* 0x0000000510047c24 */ /* 0x001fca000f8e0211 */
[----:B-1----:R-:W-:-:S13]  /*174a0*/  ISETP.GE.U32.AND P1, PT, R4, UR8, PT ;  /* 0x0000000804007c0c */ /* 0x002fda000bf26070 */
[----:B------:R-:W-:Y:S05]  /*174b0*/  @P1 BRA `(.L_x_2815) ;  /* 0x00000008000c1947 */ /* 0x000fea0003800000 */
[----:B------:R-:W0:Y:S01]  /*174c0*/  LDCU UR7, c[0x0][0x374] ;  /* 0x00006e80ff0777ac */ /* 0x000e220008000800 */
[----:B------:R-:W1:Y:S01]  /*174d0*/  LDC R28, c[0x0][0x364] ;  /* 0x0000d900ff1c7b82 */ /* 0x000e620000000800 */
[----:B------:R-:W-:Y:S01]  /*174e0*/  BSSY.RECONVERGENT B1, `(.L_x_2816) ;  /* 0x0000036000017945 */ /* 0x000fe20003800200 */
[----:B------:R-:W-:Y:S01]  /*174f0*/  IMAD.MOV.U32 R19, RZ, RZ, R4 ;  /* 0x000000ffff137224 */ /* 0x000fe200078e0004 */
[----:B------:R-:W-:Y:S01]  /*17500*/  MOV R4, UR10 ;  /* 0x0000000a00047c02 */ /* 0x000fe20008000f00 */
[----:B------:R-:W-:Y:S01]  /*17510*/  IMAD.U32 R6, RZ, RZ, UR10 ;  /* 0x0000000aff067e24 */ /* 0x000fe2000f8e00ff */
[----:B------:R-:W-:Y:S01]  /*17520*/  MOV R5, UR11 ;  /* 0x0000000b00057c02 */ /* 0x000fe20008000f00 */
[----:B------:R-:W-:Y:S01]  /*17530*/  IMAD.U32 R23, RZ, RZ, UR13 ;  /* 0x0000000dff177e24 */ /* 0x000fe2000f8e00ff */
[----:B------:R-:W-:Y:S01]  /*17540*/  MOV R7, UR11 ;  /* 0x0000000b00077c02 */ /* 0x000fe20008000f00 */
[----:B------:R-:W2:Y:S01]  /*17550*/  LDC.64 R24, c[0x0][0x790] ;  /* 0x0001e400ff187b82 */ /* 0x000ea20000000a00 */
[----:B------:R-:W-:Y:S01]  /*17560*/  MOV R22, UR12 ;  /* 0x0000000c00167c02 */ /* 0x000fe20008000f00 */
[----:B0-----:R-:W-:-:S02]  /*17570*/  IMAD R0, R0, UR7, RZ ;  /* 0x0000000700007c24 */ /* 0x001fc4000f8e02ff */
[----:B-1----:R-:W-:-:S07]  /*17580*/  IMAD R28, R28, UR5, RZ ;  /* 0x000000051c1c7c24 */ /* 0x002fce000f8e02ff */
.L_x_2817:
[----:B------:R-:W-:-:S05]  /*17590*/  IADD3 R9, PT, PT, R0, R19, RZ ;  /* 0x0000001300097210 */ /* 0x000fca0007ffe0ff */
[----:B--2---:R-:W-:-:S05]  /*175a0*/  IMAD.WIDE.U32 R8, R9, 0x20, R24 ;  /* 0x0000002009087825 */ /* 0x004fca00078e0018 */
[----:B------:R-:W2:Y:S04]  /*175b0*/  LDG.E.128 R12, desc[UR36][R8.64] ;  /* 0x00000024080c7981 */ /* 0x000ea8000c1e1d00 */
[----:B------:R-:W3:Y:S01]  /*175c0*/  LDG.E.128 R32, desc[UR36][R8.64+0x10] ;  /* 0x0000102408207981 */ /* 0x000ee2000c1e1d00 */
[----:B------:R-:W-:-:S04]  /*175d0*/  IADD3 R19, PT, PT, R28, R19, RZ ;  /* 0x000000131c137210 */ /* 0x000fc80007ffe0ff */
[----:B------:R-:W-:Y:S01]  /*175e0*/  ISETP.GE.U32.AND P1, PT, R19, UR8, PT ;  /* 0x0000000813007c0c */ /* 0x000fe2000bf26070 */
[----:B--2---:R-:W0:-:S15]  /*175f0*/  DMUL R10, R14, R26 ;  /* 0x0000001a0e0a7228 */ /* 0x004e1e0000000000 */
        /* <DEDUP_REMOVED lines=35> */
[----:B01234-:R-:W-:Y:S05]  /*17830*/  @!P1 BRA `(.L_x_2817) ;  /* 0xfffffffc00549947 */ /* 0x01ffea000383ffff */
[----:B------:R-:W-:Y:S05]  /*17840*/  BSYNC.RECONVERGENT B1 ;  /* 0x0000000000017941 */ /* 0x000fea0003800200 */
.L_x_2816:
[----:B------:R-:W-:Y:S01]  /*17850*/  IMAD.MOV.U32 R24, RZ, RZ, R4 ;  /* 0x000000ffff187224 */ /* 0x000fe200078e0004 */
[----:B------:R-:W-:Y:S01]  /*17860*/  MOV R25, R5 ;  /* 0x0000000500197202 */ /* 0x000fe20000000f00 */
[----:B------:R-:W-:Y:S01]  /*17870*/  IMAD.MOV.U32 R33, RZ, RZ, R7 ;  /* 0x000000ffff217224 */ /* 0x000fe200078e0007 */
[----:B------:R-:W-:Y:S01]  /*17880*/  MOV R32, R6 ;  /* 0x0000000600207202 */ /* 0x000fe20000000f00 */
[----:B------:R-:W-:Y:S06]  /*17890*/  BRA `(.L_x_2815) ;  /* 0x0000000400147947 */ /* 0x000fec0003800000 */
.L_x_2814:
[----:B------:R-:W0:Y:S01]  /*178a0*/  LDCU UR7, c[0x0][0x3b4] ;  /* 0x00007680ff0777ac */ /* 0x000e220008000800 */
[----:B------:R-:W-:Y:S01]  /*178b0*/  MOV R32, UR10 ;  /* 0x0000000a00207c02 */ /* 0x000fe20008000f00 */
[----:B--2---:R-:W-:Y:S01]  /*178c0*/  IMAD.U32 R22, RZ, RZ, UR12 ;  /* 0x0000000cff167e24 */ /* 0x004fe2000f8e00ff */
[----:B------:R-:W-:Y:S02]  /*178d0*/  MOV R33, UR11 ;  /* 0x0000000b00217c02 */ /* 0x000fe40008000f00 */
[----:B------:R-:W-:Y:S02]  /*178e0*/  MOV R23, UR13 ;  /* 0x0000000d00177c02 */ /* 0x000fe40008000f00 */
[----:B0-----:R-:W-:-:S13]  /*178f0*/  ISETP.GE.U32.AND P1, PT, R16, UR7, PT ;  /* 0x0000000710007c0c */ /* 0x001fda000bf26070 */
[----:B------:R-:W-:Y:S05]  /*17900*/  @P1 BRA `(.L_x_2815) ;  /* 0x0000000000f81947 */ /* 0x000fea0003800000 */
[----:B------:R-:W0:Y:S01]  /*17910*/  LDCU UR5, c[0x0][0x374] ;  /* 0x00006e80ff0577ac */ /* 0x000e220008000800 */
[----:B------:R-:W1:Y:S01]  /*17920*/  LDC R28, c[0x0][0x360] ;  /* 0x0000d800ff1c7b82 */ /* 0x000e620000000800 */
[----:B------:R-:W-:Y:S01]  /*17930*/  BSSY.RECONVERGENT B1, `(.L_x_2818) ;  /* 0x0000037000017945 */ /* 0x000fe20003800200 */
[----:B------:R-:W-:Y:S01]  /*17940*/  MOV R19, R16 ;  /* 0x0000001000137202 */ /* 0x000fe20000000f00 */
[----:B------:R-:W-:Y:S01]  /*17950*/  IMAD.U32 R4, RZ, RZ, UR10 ;  /* 0x0000000aff047e24 */ /* 0x000fe2000f8e00ff */
[----:B------:R-:W-:Y:S01]  /*17960*/  MOV R5, UR11 ;  /* 0x0000000b00057c02 */ /* 0x000fe20008000f00 */
[----:B------:R-:W-:Y:S01]  /*17970*/  IMAD.U32 R7, RZ, RZ, UR11 ;  /* 0x0000000bff077e24 */ /* 0x000fe2000f8e00ff */
[----:B------:R-:W-:Y:S02]  /*17980*/  MOV R6, UR10 ;  /* 0x0000000a00067c02 */ /* 0x000fe40008000f00 */
[----:B------:R-:W2:Y:S01]  /*17990*/  LDC.64 R24, c[0x0][0x790] ;  /* 0x0001e400ff187b82 */ /* 0x000ea20000000a00 */
[----:B------:R-:W-:-:S02]  /*179a0*/  MOV R22, UR12 ;  /* 0x0000000c00167c02 */ /* 0x000fc40008000f00 */
[----:B------:R-:W-:-:S05]  /*179b0*/  MOV R23, UR13 ;  /* 0x0000000d00177c02 */ /* 0x000fca0008000f00 */
[----:B------:R-:W3:Y:S01]  /*179c0*/  LDC R36, c[0x0][0x364] ;  /* 0x0000d900ff247b82 */ /* 0x000ee20000000800 */
[----:B0-----:R-:W-:-:S07]  /*179d0*/  IMAD R0, R0, UR5, RZ ;  /* 0x0000000500007c24 */ /* 0x001fce000f8e02ff */
.L_x_2819:
[----:B------:R-:W-:-:S04]  /*179e0*/  IMAD.IADD R8, R0, 0x1, R19 ;  /* 0x0000000100087824 */ /* 0x000fc800078e0213 */
[----:B-1----:R-:W-:-:S04]  /*179f0*/  IMAD R9, R8, R28, R17 ;  /* 0x0000001c08097224 */ /* 0x002fc800078e0211 */
[----:B--2---:R-:W-:-:S05]  /*17a00*/  IMAD.WIDE.U32 R8, R9, 0x20, R24 ;  /* 0x0000002009087825 */ /* 0x004fca00078e0018 */
[----:B------:R-:W2:Y:S04]  /*17a10*/  LDG.E.128 R12, desc[UR36][R8.64] ;  /* 0x00000024080c7981 */ /* 0x000ea8000c1e1d00 */
[----:B------:R-:W4:Y:S01]  /*17a20*/  LDG.E.128 R32, desc[UR36][R8.64+0x10] ;  /* 0x0000102408207981 */ /* 0x000f22000c1e1d00 */
[----:B---3--:R-:W-:-:S04]  /*17a30*/  IADD3 R19, PT, PT, R36, R19, RZ ;  /* 0x0000001324137210 */ /* 0x008fc80007ffe0ff */
[----:B------:R-:W-:Y:S01]  /*17a40*/  ISETP.GE.U32.AND P1, PT, R19, UR7, PT ;  /* 0x0000000713007c0c */ /* 0x000fe2000bf26070 */
[----:B--2---:R-:W0:-:S15]  /*17a50*/  DMUL R10, R14, R26 ;  /* 0x0000001a0e0a7228 */ /* 0x004e1e0000000000 */
        /* <DEDUP_REMOVED lines=29> */
[----:B------:R0:W3:-:S15]  /*17c30*/  DFMA R6, R32, R6, -R20 ;  /* 0x000000062006722b */ /* 0x0000de0000000814 */
[----:B------:R-:W-:-:S15]  /*17c40*/  NOP ;  /* 0x0000000000007918 */ /* 0x000fde0000000000 */
[----:B------:R-:W-:-:S15]  /*17c50*/  NOP ;  /* 0x0000000000007918 */ /* 0x000fde0000000000 */
[----:B------:R-:W-:-:S15]  /*17c60*/  NOP ;  /* 0x0000000000007918 */ /* 0x000fde0000000000 */
[----:B------:R-:W-:-:S04]  /*17c70*/  NOP ;  /* 0x0000000000007918 */ /* 0x000fc80000000000 */
[----:B--2---:R0:W2:Y:S02]  /*17c80*/  DFMA R22, R32, R22, R34 ;  /* 0x000000162016722b */ /* 0x0040a40000000022 */
[----:B01234-:R-:W-:Y:S05]  /*17c90*/  @!P1 BRA `(.L_x_2819) ;  /* 0xfffffffc00509947 */ /* 0x01ffea000383ffff */
[----:B------:R-:W-:Y:S05]  /*17ca0*/  BSYNC.RECONVERGENT B1 ;  /* 0x0000000000017941 */ /* 0x000fea0003800200 */
.L_x_2818:
[----:B------:R-:W-:Y:S01]  /*17cb0*/  MOV R24, R4 ;  /* 0x0000000400187202 */ /* 0x000fe20000000f00 */
[----:B------:R-:W-:Y:S01]  /*17cc0*/  IMAD.MOV.U32 R25, RZ, RZ, R5 ;  /* 0x000000ffff197224 */ /* 0x000fe200078e0005 */
[----:B------:R-:W-:Y:S02]  /*17cd0*/  MOV R32, R6 ;  /* 0x0000000600207202 */ /* 0x000fe40000000f00 */
[----:B------:R-:W-:-:S07]  /*17ce0*/  MOV R33, R7 ;  /* 0x0000000700217202 */ /* 0x000fce0000000f00 */
.L_x_2815:
[----:B------:R-:W-:Y:S05]  /*17cf0*/  BSYNC.RECONVERGENT B0 ;  /* 0x0000000000007941 */ /* 0x000fea0003800200 */
.L_x_2813:
[----:B------:R-:W0:Y:S01]  /*17d00*/  LDCU UR5, c[0x0][0x360] ;  /* 0x00006c00ff0577ac */ /* 0x000e220008000800 */
[----:B------:R-:W-:Y:S01]  /*17d10*/  IMAD.MOV.U32 R34, RZ, RZ, R22 ;  /* 0x000000ffff227224 */ /* 0x000fe200078e0016 */
[----:B------:R-:W-:Y:S01]  /*17d20*/  MOV R35, R23 ;  /* 0x0000001700237202 */ /* 0x000fe20000000f00 */
[----:B------:R-:W-:-:S04]  /*17d30*/  UIADD3 UR4, UPT, UPT, UR4, 0x10, URZ ;  /* 0x0000001004047890 */ /* 0x000fc8000fffe0ff */
[----:B------:R-:W-:Y:S01]  /*17d40*/  ULEA UR8, UR6, UR4, 0x18 ;  /* 0x0000000406087291 */ /* 0x000fe2000f8ec0ff */
[----:B------:R-:W1:Y:S01]  /*17d50*/  LDCU UR6, c[0x0][0x364] ;  /* 0x00006c80ff0677ac */ /* 0x000e620008000800 */
[----:B0-----:R-:W-:-:S05]  /*17d60*/  IMAD R0, R16, UR5, R17 ;  /* 0x0000000510007c24 */ /* 0x001fca000f8e0211 */
[----:B------:R-:W-:-:S05]  /*17d70*/  LEA R19, R0, UR8, 0x5 ;  /* 0x0000000800137c11 */ /* 0x000fca000f8e28ff */
[----:B------:R0:W-:Y:S01]  /*17d80*/  STS.128 [R19], R24 ;  /* 0x0000001813007388 */ /* 0x0001e20000000c00 */
[----:B-1----:R-:W-:-:S03]  /*17d90*/  UISETP.GE.U32.AND UP0, UPT, UR6, 0x2, UPT ;  /* 0x000000020600788c */ /* 0x002fc6000bf06070 */
[----:B------:R0:W-:Y:S06]  /*17da0*/  STS.128 [R19+0x10], R32 ;  /* 0x0000102013007388 */ /* 0x0001ec0000000c00 */
[----:B------:R-:W-:Y:S05]  /*17db0*/  BRA.U !UP0, `(.L_x_2820) ;  /* 0x0000000108e07547 */ /* 0x000fea000b800000 */
[----:B------:R-:W-:-:S05]  /*17dc0*/  UMOV UR4, UR6 ;  /* 0x0000000600047c82 */ /* 0x000fca0008000000 */
.L_x_2823:
[----:B------:R-:W-:Y:S01]  /*17dd0*/  USHF.R.U32.HI UR7, URZ, 0x1, UR4 ;  /* 0x00000001ff077899 */ /* 0x000fe20008011604 */
[----:B------:R-:W-:Y:S05]  /*17de0*/  BAR.SYNC.DEFER_BLOCKING 0x0 ;  /* 0x0000000000007b1d */ /* 0x000fea0000010000 */
[----:B------:R-:W-:Y:S01]  /*17df0*/  IADD3 R0, PT, PT, R16, UR7, RZ ;  /* 0x0000000710007c10 */ /* 0x000fe2000fffe0ff */
[----:B------:R-:W-:Y:S03]  /*17e00*/  BSSY.RECONVERGENT B0, `(.L_x_2821) ;  /* 0x0000030000007945 */ /* 0x000fe60003800200 */
[----:B------:R-:W-:-:S04]  /*17e10*/  ISETP.GE.U32.AND P1, PT, R0, UR6, PT ;  /* 0x0000000600007c0c */ /* 0x000fc8000bf26070 */
[----:B------:R-:W-:-:S13]  /*17e20*/  ISETP.GE.U32.OR P1, PT, R16, UR7, P1 ;  /* 0x0000000710007c0c */ /* 0x000fda0008f26470 */
[----:B-1----:R-:W-:Y:S05]  /*17e30*/  @P1 BRA `(.L_x_2822) ;  /* 0x0000000000b01947 */ /* 0x002fea0003800000 */
[----:B------:R-:W-:-:S05]  /*17e40*/  IMAD R0, R0, UR5, R17 ;  /* 0x0000000500007c24 */ /* 0x000fca000f8e0211 */
[----:B------:R-:W-:-:S05]  /*17e50*/  LEA R0, R0, UR8, 0x5 ;  /* 0x0000000800007c11 */ /* 0x000fca000f8e28ff */
[----:B------:R-:W1:Y:S04]  /*17e60*/  LDS.128 R4, [R0] ;  /* 0x0000000000047984 */ /* 0x000e680000000c00 */
[----:B------:R-:W2:Y:S01]  /*17e70*/  LDS.128 R8, [R0+0x10] ;  /* 0x0000100000087984 */ /* 0x000ea20000000c00 */
[----:B-1----:R-:W0:-:S15]  /*17e80*/  DMUL R12, R26, R6 ;  /* 0x000000061a0c7228 */ /* 0x002e1e0000000000 */
        /* <DEDUP_REMOVED lines=24> */
[----:B-1----:R-:W0:Y:S02]  /*18010*/  DFMA R26, R26, R4, R6 ;  /* 0x000000041a1a722b */ /* 0x002e240000000006 */
[----:B0-----:R1:W-:-:S15]  /*18020*/  STS.128 [R19], R24 ;  /* 0x0000001813007388 */ /* 0x0013de0000000c00 */
[----:B------:R-:W-:-:S15]  /*18030*/  NOP ;  /* 0x0000000000007918 */ /* 0x000fde0000000000 */
[----:B------:R-:W-:-:S15]  /*18040*/  NOP ;  /* 0x0000000000007918 */ /* 0x000fde0000000000 */
[----:B------:R-:W-:-:S15]  /*18050*/  NOP ;  /* 0x0000000000007918 */ /* 0x000fde0000000000 */
[----:B------:R-:W-:-:S02]  /*18060*/  NOP ;  /* 0x0000000000007918 */ /* 0x000fc40000000000 */
[----:B------:R-:W0:Y:S02]  /*18070*/  DFMA R20, R32, R8, -R20 ;  /* 0x000000082014722b */ /* 0x000e240000000814 */
[----:B0-----:R-:W-:Y:S01]  /*18080*/  IMAD.MOV.U32 R32, RZ, RZ, R20 ;  /* 0x000000ffff207224 */ /* 0x001fe200078e0014 */
[----:B------:R-:W-:-:S15]  /*18090*/  MOV R33, R21 ;  /* 0x0000001500217202 */ /* 0x000fde0000000f00 */
[----:B------:R-:W-:-:S15]  /*180a0*/  NOP ;  /* 0x0000000000007918 */ /* 0x000fde0000000000 */
[----:B------:R-:W-:-:S15]  /*180b0*/  NOP ;  /* 0x0000000000007918 */ /* 0x000fde0000000000 */
[----:B------:R-:W-:-:S15]  /*180c0*/  NOP ;  /* 0x0000000000007918 */ /* 0x000fde0000000000 */
[----:B------:R-:W-:-:S01]  /*180d0*/  NOP ;  /* 0x0000000000007918 */ /* 0x000fc20000000000 */
[----:B------:R-:W0:Y:S02]  /*180e0*/  DFMA R22, R22, R8, R10 ;  /* 0x000000081616722b */ /* 0x000e24000000000a */
[----:B0-----:R1:W-:Y:S02]  /*180f0*/  STS.128 [R19+0x10], R20 ;  /* 0x0000101413007388 */ /* 0x0013e40000000c00 */
.L_x_2822:
[----:B------:R-:W-:Y:S05]  /*18100*/  BSYNC.RECONVERGENT B0 ;  /* 0x0000000000007941 */ /* 0x000fea0003800200 */
.L_x_2821:
[----:B------:R-:W-:-:S03]  /*18110*/  UISETP.GT.U32.AND UP0, UPT, UR4, 0x3, UPT ;  /* 0x000000030400788c */ /* 0x000fc6000bf04070 */
[----:B------:R-:W-:-:S06]  /*18120*/  UMOV UR4, UR7 ;  /* 0x0000000700047c82 */ /* 0x000fcc0008000000 */
[----:B------:R-:W-:Y:S05]  /*18130*/  BRA.U UP0, `(.L_x_2823) ;  /* 0xfffffffd00247547 */ /* 0x000fea000b83ffff */
.L_x_2820:
[----:B------:R-:W2:Y:S02]  /*18140*/  LDCU UR4, c[0x0][0x3b8] ;  /* 0x00007700ff0477ac */ /* 0x000ea40008000800 */
[----:B--2---:R-:W-:-:S09]  /*18150*/  UISETP.NE.AND UP0, UPT, UR4, URZ, UPT ;  /* 0x000000ff0400728c */ /* 0x004fd2000bf05270 */
[----:B------:R-:W-:Y:S05]  /*18160*/  BRA.U !UP0, `(.L_x_2824) ;  /* 0x0000000508ec7547 */ /* 0x000fea000b800000 */
[----:B------:R-:W-:Y:S02]  /*18170*/  UISETP.GE.U32.AND UP0, UPT, UR5, 0x21, UPT ;  /* 0x000000210500788c */ /* 0x000fe4000bf06070 */
[----:B------:R-:W-:-:S07]  /*18180*/  UMOV UR4, UR5 ;  /* 0x0000000500047c82 */ /* 0x000fce0008000000 */
[----:B------:R-:W-:Y:S05]  /*18190*/  BRA.U !UP0, `(.L_x_2825) ;  /* 0x0000000108f87547 */ /* 0x000fea000b800000 */
[----:B-1----:R-:W-:Y:S01]  /*181a0*/  MOV R20, R32 ;  /* 0x0000002000147202 */ /* 0x002fe20000000f00 */
[----:B------:R-:W-:Y:S01]  /*181b0*/  IMAD.MOV.U32 R21, RZ, RZ, R33 ;  /* 0x000000ffff157224 */ /* 0x000fe200078e0021 */
[----:B------:R2:W-:Y:S01]  /*181c0*/  STS.128 [R19], R24 ;  /* 0x0000001813007388 */ /* 0x0005e20000000c00 */
[----:B------:R-:W-:Y:S01]  /*181d0*/  UISETP.GE.U32.AND UP0, UPT, UR5, 0x40, UPT ;  /* 0x000000400500788c */ /* 0x000fe2000bf06070 */
[----:B------:R-:W-:Y:S02]  /*181e0*/  UMOV UR4, 0x20 ;  /* 0x0000002000047882 */ /* 0x000fe40000000000 */
[----:B------:R2:W-:Y:S06]  /*181f0*/  STS.128 [R19+0x10], R20 ;  /* 0x0000101413007388 */ /* 0x0005ec0000000c00 */
[----:B------:R-:W-:Y:S05]  /*18200*/  BRA.U !UP0, `(.L_x_2825) ;  /* 0x0000000108dc7547 */ /* 0x000fea000b800000 */
[----:B------:R-:W-:-:S07]  /*18210*/  MOV R0, UR5 ;  /* 0x0000000500007c02 */ /* 0x000fce0008000f00 */
.L_x_2828:
        /* <DEDUP_REMOVED lines=9> */
[----:B------:R-:W1:Y:S04]  /*182b0*/  LDS.128 R4, [R0] ;  /* 0x0000000000047984 */ /* 0x000e680000000c00 */
[----:B------:R-:W3:Y:S01]  /*182c0*/  LDS.128 R8, [R0+0x10] ;  /* 0x0000100000087984 */ /* 0x000ee20000000c00 */
[----:B-1----:R-:W0:-:S15]  /*182d0*/  DMUL R12, R26, R6 ;  /* 0x000000061a0c7228 */ /* 0x002e1e0000000000 */
        /* <DEDUP_REMOVED lines=19> */
[----:B0-2---:R-:W-:-:S15]  /*18410*/  DFMA R24, R24, R4, -R12 ;  /* 0x000000041818722b */ /* 0x005fde000000080c */
        /* <DEDUP_REMOVED lines=15> */
[----:B------:R-:W0:Y:S02]  /*18510*/  DFMA R20, R32, R8, -R14 ;  /* 0x000000082014722b */ /* 0x000e24000000080e */
[----:B0-----:R1:W-:Y:S01]  /*18520*/  STS.128 [R19+0x10], R20 ;  /* 0x0000101413007388 */ /* 0x0013e20000000c00 */
[----:B------:R-:W-:Y:S02]  /*18530*/  MOV R32, R20 ;  /* 0x0000001400207202 */ /* 0x000fe40000000f00 */
[----:B------:R-:W-:-:S07]  /*18540*/  MOV R33, R21 ;  /* 0x0000001500217202 */ /* 0x000fce0000000f00 */
.L_x_2827:
[----:B------:R-:W-:Y:S05]  /*18550*/  BSYNC.RECONVERGENT B0 ;  /* 0x0000000000007941 */ /* 0x000fea0003800200 */
.L_x_2826:
[----:B------:R-:W-:Y:S01]  /*18560*/  IMAD.MOV.U32 R0, RZ, RZ, R16 ;  /* 0x000000ffff007224 */ /* 0x000fe200078e0010 */
[----:B------:R-:W-:Y:S06]  /*18570*/  @P2 BRA `(.L_x_2828) ;  /* 0xfffffffc00282947 */ /* 0x000fec000383ffff */
.L_x_2825:
[----:B------:R-:W-:Y:S01]  /*18580*/  BAR.SYNC.DEFER_BLOCKING 0x0 ;  /* 0x0000000000007b1d */ /* 0x000fe20000010000 */
[----:B------:R-:W-:-:S09]  /*18590*/  UISETP.GE.U32.AND UP0, UPT, UR4, 0x2, UPT ;  /* 0x000000020400788c */ /* 0x000fd2000bf06070 */
[----:B------:R-:W-:Y:S05]  /*185a0*/  BRA.U !UP0, `(.L_x_2824) ;  /* 0x0000000108dc7547 */ /* 0x000fea000b800000 */
[----:B012---:R-:W-:-:S07]  /*185b0*/  HFMA2 R19, -RZ, RZ, 0, 5.9604644775390625e-08 ;  /* 0x00000001ff137431 */ /* 0x007fce00000001ff */
.L_x_2829:
[----:B------:R-:W-:Y:S04]  /*185c0*/  SHFL.DOWN PT, R7, R27, R19, 0x1f ;  /* 0x08001f131b077589 */ /* 0x000fe800000e0000 */
[----:B------:R-:W0:Y:S04]  /*185d0*/  SHFL.DOWN PT, R6, R26, R19, 0x1f ;  /* 0x08001f131a067589 */ /* 0x000e2800000e0000 */
[----:B------:R-:W-:Y:S04]  /*185e0*/  SHFL.DOWN PT, R5, R25, R19, 0x1f ;  /* 0x08001f1319057589 */ /* 0x000fe800000e0000 */
[----:B------:R-:W1:Y:S04]  /*185f0*/  SHFL.DOWN PT, R4, R24, R19, 0x1f ;  /* 0x08001f1318047589 */ /* 0x000e6800000e0000 */
[----:B------:R-:W-:Y:S04]  /*18600*/  SHFL.DOWN PT, R13, R23, R19, 0x1f ;  /* 0x08001f13170d7589 */ /* 0x000fe800000e0000 */
[----:B------:R-:W2:Y:S01]  /*18610*/  SHFL.DOWN PT, R12, R22, R19, 0x1f ;  /* 0x08001f13160c7589 */ /* 0x000ea200000e0000 */
[----:B0-----:R-:W0:-:S15]  /*18620*/  DMUL R8, R6, R26 ;  /* 0x0000001a06087228 */ /* 0x001e1e0000000000 */
        /* <DEDUP_REMOVED lines=13> */
[----:B------:R-:W-:-:S15]  /*18700*/  ISETP.GE.AND P1, PT, R19, UR4, PT ;  /* 0x0000000413007c0c */ /* 0x000fde000bf26270 */
        /* <DEDUP_REMOVED lines=18> */
[----:B------:R2:W3:Y:S02]  /*18830*/  DFMA R26, R6, R24, R10 ;  /* 0x00000018061a722b */ /* 0x0004e4000000000a */
        /* <DEDUP_REMOVED lines=9> */
[----:B-1-3--:R-:W-:Y:S06]  /*188d0*/  @!P1 BRA `(.L_x_2829) ;  /* 0xfffffffc00389947 */ /* 0x00afec000383ffff */
[----:B------:R-:W-:Y:S01]  /*188e0*/  MOV R24, R8 ;  /* 0x0000000800187202 */ /* 0x000fe20000000f00 */
[----:B------:R-:W-:Y:S01]  /*188f0*/  IMAD.MOV.U32 R32, RZ, RZ, R14 ;  /* 0x000000ffff207224 */ /* 0x000fe200078e000e */
[----:B------:R-:W-:Y:S02]  /*18900*/  MOV R25, R9 ;  /* 0x0000000900197202 */ /* 0x000fe40000000f00 */
[----:B------:R-:W-:-:S07]  /*18910*/  MOV R33, R15 ;  /* 0x0000000f00217202 */ /* 0x000fce0000000f00 */
.L_x_2824:
        /* <DEDUP_REMOVED lines=9> */
[----:B-12---:R-:W-:-:S03]  /*189b0*/  IADD3 R20, P2, PT, R18, UR4, RZ ;  /* 0x0000000412147c10 */ /* 0x006fc6000ff5e0ff */
[----:B------:R-:W-:Y:S01]  /*189c0*/  IMAD.X R17, RZ, RZ, UR5, P1 ;  /* 0x00000005ff117e24 */ /* 0x000fe200088e06ff */
[----:B------:R-:W-:-:S05]  /*189d0*/  IADD3.X R21, PT, PT, RZ, UR5, RZ, P2, !PT ;  /* 0x00000005ff157c10 */ /* 0x000fca00097fe4ff */
[----:B------:R-:W2:Y:S04]  /*189e0*/  @P0 LDG.E.128 R12, desc[UR36][R16.64] ;  /* 0x00000024100c0981 */ /* 0x000ea8000c1e1d00 */
[----:B------:R-:W3:Y:S01]  /*189f0*/  @P0 LDG.E.128 R4, desc[UR36][R20.64] ;  /* 0x0000002414040981 */ /* 0x000ee2000c1e1d00 */
[----:B------:R-:W1:Y:S02]  /*18a00*/  LDCU.U8 UR4, c[0x0][0x7a9] ;  /* 0x0000f520ff0477ac */ /* 0x000e640008000000 */
[----:B-1----:R-:W-:Y:S01]  /*18a10*/  ISETP.NE.AND P1, PT, RZ, UR4, PT ;  /* 0x00000004ff007c0c */ /* 0x002fe2000bf25270 */
[----:B--2---:R-:W1:-:S15]  /*18a20*/  @P0 DMUL R10, R22, R14 ;  /* 0x0000000e160a0228 */ /* 0x004e5e0000000000 */
[----:B------:R-:W-:-:S15]  /*18a30*/  NOP ;  /* 0x0000000000007918 */ /* 0x000fde0000000000 */
[----:B------:R-:W-:-:S15]  /*18a40*/  NOP ;  /* 0x0000000000007918 */ /* 0x000fde0000000000 */
[----:B------:R-:W-:-:S15]  /*18a50*/  NOP ;  /* 0x0000000000007918 */ /* 0x000fde0000000000 */
[----:B------:R-:W-:-:S04]  /*18a60*/  NOP ;  /* 0x0000000000007918 */ /* 0x000fc80000000000 */
[----:B---3--:R-:W2:-:S15]  /*18a70*/  @P0 DMUL R2, R26, R6 ;  /* 0x000000061a020228 */ /* 0x008e9e0000000000 */
[----:B------:R-:W-:-:S15]  /*18a80*/  NOP ;  /* 0x0000000000007918 */ /* 0x000fde0000000000 */
[----:B------:R-:W-:-:S15]  /*18a90*/  NOP ;  /* 0x0000000000007918 */ /* 0x000fde0000000000 */
[----:B------:R-:W-:-:S15]  /*18aa0*/  NOP ;  /* 0x0000000000007918 */ /* 0x000fde0000000000 */
[----:B------:R-:W-:-:S04]  /*18ab0*/  NOP ;  /* 0x0000000000007918 */ /* 0x000fc80000000000 */
[----:B-1----:R-:W-:-:S15]  /*18ac0*/  @P0 DFMA R10, R32, R12, -R10 ;  /* 0x0000000c200a022b */ /* 0x002fde000000080a */
[----:B------:R-:W-:-:S15]  /*18ad0*/  NOP ;  /* 0x0000000000007918 */ /* 0x000fde0000000000 */
[----:B------:R-:W-:-:S15]  /*18ae0*/  NOP ;  /* 0x0000000000007918 */ /* 0x000fde0000000000 */
[----:B------:R-:W-:-:S15]  /*18af0*/  NOP ;  /* 0x0000000000007918 */ /* 0x000fde0000000000 */
[----:B------:R-:W-:-:S04]  /*18b00*/  NOP ;  /* 0x0000000000007918 */ /* 0x000fc80000000000 */
[----:B------:R-:W0:-:S15]  /*18b10*/  @P0 DMUL R8, R26, R4 ;  /* 0x000000041a080228 */ /* 0x000e1e0000000000 */
[----:B------:R-:W-:-:S15]  /*18b20*/  NOP ;  /* 0x0000000000007918 */ /* 0x000fde0000000000 */
[----:B------:R-:W-:-:S15]  /*18b30*/  NOP ;  /* 0x0000000000007918 */ /* 0x000fde0000000000 */
[----:B------:R-:W-:-:S15]  /*18b40*/  NOP ;  /* 0x0000000000007918 */ /* 0x000fde0000000000 */
[----:B------:R-:W-:-:S04]  /*18b50*/  NOP ;  /* 0x0000000000007918 */ /* 0x000fc80000000000 */
[----:B--2---:R-:W1:-:S15]  /*18b60*/  @P0 DFMA R2, R24, R4, -R2 ;  /* 0x000000041802022b */ /* 0x004e5e0000000802 */
[----:B------:R-:W-:-:S15]  /*18b70*/  NOP ;  /* 0x0000000000007918 */ /* 0x000fde0000000000 */
[----:B------:R-:W-:-:S15]  /*18b80*/  NOP ;  /* 0x0000000000007918 */ /* 0x000fde0000000000 */
[----:B------:R-:W-:-:S15]  /*18b90*/  NOP ;  /* 0x0000000000007918 */ /* 0x000fde0000000000 */
[----:B------:R-:W-:-:S04]  /*18ba0*/  NOP ;  /* 0x0000000000007918 */ /* 0x000fc80000000000 */
[----:B------:R-:W-:-:S15]  /*18bb0*/  @P0 DMUL R12, R22, R12 ;  /* 0x0000000c160c0228 */ /* 0x000fde0000000000 */
[----:B------:R-:W-:-:S15]  /*18bc0*/  NOP ;  /* 0x0000000000007918 */ /* 0x000fde0000000000 */
[----:B------:R-:W-:-:S15]  /*18bd0*/  NOP ;  /* 0x0000000000007918 */ /* 0x000fde0000000000 */
[----:B------:R-:W-:-:S15]  /*18be0*/  NOP ;  /* 0x0000000000007918 */ /* 0x000fde0000000000 */
[----:B------:R-:W-:-:S04]  /*18bf0*/  NOP ;  /* 0x0000000000007918 */ /* 0x000fc80000000000 */
[----:B0-----:R1:W0:Y:S02]  /*18c00*/  @P0 DFMA R26, R24, R6, R8 ;  /* 0x00000006181a022b */ /* 0x0012240000000008 */
[----:B-1----:R-:W-:Y:S02]  /*18c10*/  @P0 MOV R24, R2 ;  /* 0x0000000200180202 */ /* 0x002fe40000000f00 */
[----:B------:R-:W-:-:S05]  /*18c20*/  @P0 MOV R25, R3 ;  /* 0x0000000300190202 */ /* 0x000fca0000000f00 */
[----:B0-----:R0:W-:-:S15]  /*18c30*/  @!P1 STG.E.128 desc[UR36][R20.64], R24 ;  /* 0x0000001814009986 */ /* 0x0011de000c101d24 */
[----:B------:R-:W-:-:S15]  /*18c40*/  NOP ;  /* 0x0000000000007918 */ /* 0x000fde0000000000 */
[----:B------:R-:W-:-:S15]  /*18c50*/  NOP ;  /* 0x0000000000007918 */ /* 0x000fde0000000000 */
[----:B------:R-:W-:-:S10]  /*18c60*/  NOP ;  /* 0x0000000000007918 */ /* 0x000fd40000000000 */
[----:B------:R1:W2:Y:S02]  /*18c70*/  @P0 DFMA R22, R32, R14, R12 ;  /* 0x0000000e2016022b */ /* 0x0002a4000000000c */
[----:B-1----:R-:W-:Y:S01]  /*18c80*/  @P0 IMAD.MOV.U32 R32, RZ, RZ, R10 ;  /* 0x000000ffff200224 */ /* 0x002fe200078e000a */
[----:B------:R-:W-:Y:S01]  /*18c90*/  @P0 MOV R33, R11 ;  /* 0x0000000b00210202 */ /* 0x000fe20000000f00 */
[----:B--2---:R-:W-:Y:S01]  /*18ca0*/  IMAD.MOV.U32 R35, RZ, RZ, R23 ;  /* 0x000000ffff237224 */ /* 0x004fe200078e0017 */
[----:B------:R-:W-:-:S05]  /*18cb0*/  MOV R34, R22 ;  /* 0x0000001600227202 */ /* 0x000fca0000000f00 */
[----:B------:R0:W-:Y:S01]  /*18cc0*/  @!P1 STG.E.128 desc[UR36][R16.64], R32 ;  /* 0x0000002010009986 */ /* 0x0001e2000c101d24 */
[----:B------:R-:W-:Y:S05]  /*18cd0*/  @!P1 EXIT ;  /* 0x000000000000994d */ /* 0x000fea0003800000 */
        /* <DEDUP_REMOVED lines=17> */
[----:B0-----:R-:W-:-:S07]  /*18df0*/  LEPC R20, `(.L_x_2832) ;  /* 0x000000001014794e */ /* 0x001fce0000000000 */
[----:B---3--:R-:W-:Y:S05]  /*18e00*/  CALL.ABS.NOINC R14 ;  /* 0x000000000e007343 */ /* 0x008fea0003c00000 */
.L_x_2832:
[----:B------:R-:W0:Y:S01]  /*18e10*/  LDCU.64 UR4, c[0x0][0x778] ;  /* 0x0000ef00ff0477ac */ /* 0x000e220008000a00 */
[----:B------:R-:W-:Y:S01]  /*18e20*/  MOV R16, R24 ;  /* 0x0000001800107202 */ /* 0x000fe20000000f00 */
[----:B------:R-:W-:Y:S01]  /*18e30*/  IMAD.MOV.U32 R17, RZ, RZ, R25 ;  /* 0x000000ffff117224 */ /* 0x000fe200078e0019 */
[----:B------:R-:W-:Y:S01]  /*18e40*/  MOV R19, R27 ;  /* 0x0000001b00137202 */ /* 0x000fe20000000f00 */
[----:B------:R-:W1:Y:S01]  /*18e50*/  LDC.64 R2, c[0x4][R2] ;  /* 0x0100000002027b82 */ /* 0x000e620000000a00 */
[----:B------:R-:W2:Y:S01]  /*18e60*/  LDCU.64 UR6, c[0x4][0x650] ;  /* 0x0100ca00ff0677ac */ /* 0x000ea20008000a00 */
[----:B------:R-:W-:Y:S02]  /*18e70*/  HFMA2 R12, -RZ, RZ, 0, 5.9604644775390625e-08 ;  /* 0x00000001ff0c7431 */ /* 0x000fe400000001ff */
[----:B------:R-:W-:Y:S01]  /*18e80*/  IMAD.MOV.U32 R8, RZ, RZ, 0x2ef ;  /* 0x000002efff087424 */ /* 0x000fe200078e00ff */
[----:B------:R-:W-:Y:S01]  /*18e90*/  MOV R13, RZ ;  /* 0x000000ff000d7202 */ /* 0x000fe20000000f00 */
[----:B------:R-:W3:Y:S01]  /*18ea0*/  LDCU.64 UR8, c[0x4][0x640] ;  /* 0x0100c800ff0877ac */ /* 0x000ee20008000a00 */
[----:B0-----:R-:W-:-:S02]  /*18eb0*/  IADD3 R14, P0, PT, R18, UR4, RZ ;  /* 0x00000004120e7c10 */ /* 0x001fc4000ff1e0ff */
[----:B------:R-:W-:Y:S02]  /*18ec0*/  MOV R18, R26 ;  /* 0x0000001a00127202 */ /* 0x000fe40000000f00 */
[----:B------:R-:W-:Y:S01]  /*18ed0*/  IADD3.X R15, PT, PT, RZ, UR5, RZ, P0, !PT ;  /* 0x00000005ff0f7c10 */ /* 0x000fe200087fe4ff */
[----:B------:R-:W0:Y:S01]  /*18ee0*/  LDCU.64 UR4, c[0x4][0x400] ;  /* 0x01008000ff0477ac */ /* 0x000e220008000a00 */
[----:B--2---:R-:W-:Y:S01]  /*18ef0*/  IMAD.U32 R4, RZ, RZ, UR6 ;  /* 0x00000006ff047e24 */ /* 0x004fe2000f8e00ff */
[----:B------:R-:W-:Y:S02]  /*18f00*/  MOV R5, UR7 ;  /* 0x0000000700057c02 */ /* 0x000fe40008000f00 */
[----:B------:R2:W-:Y:S01]  /*18f10*/  STG.E.128 desc[UR36][R14.64], R16 ;  /* 0x000000100e007986 */ /* 0x0005e2000c101d24 */
[----:B---3--:R-:W-:Y:S01]  /*18f20*/  MOV R6, UR8 ;  /* 0x0000000800067c02 */ /* 0x008fe20008000f00 */
[----:B------:R-:W-:Y:S01]  /*18f30*/  IMAD.U32 R7, RZ, RZ, UR9 ;  /* 0x00000009ff077e24 */ /* 0x000fe2000f8e00ff */
[----:B0-----:R-:W-:-:S02]  /*18f40*/  MOV R10, UR4 ;  /* 0x00000004000a7c02 */ /* 0x001fc40008000f00 */
[----:B------:R-:W-:-:S07]  /*18f50*/  MOV R11, UR5 ;  /* 0x00000005000b7c02 */ /* 0x000fce0008000f00 */
[----:B------:R-:W-:-:S07]  /*18f60*/  LEPC R20, `(.L_x_2833) ;  /* 0x000000001014794e */ /* 0x000fce0000000000 */
[----:B-12---:R-:W-:Y:S05]  /*18f70*/  CALL.ABS.NOINC R2 ;  /* 0x0000000002007343 */ /* 0x006fea0003c00000 */
.L_x_2833:
[----:B------:R-:W-:Y:S05]  /*18f80*/  BRA `(.L_x_2834) ;  /* 0x0000000000047947 */ /* 0x000fea0003800000 */
.L_x_2831:
[----:B------:R1:W-:Y:S02]  /*18f90*/  STG.E.128 desc[UR36][R20.64], R24 ;  /* 0x0000001814007986 */ /* 0x0003e4000c101d24 */
.L_x_2834:
[----:B------:R-:W2:Y:S01]  /*18fa0*/  LDCU.64 UR4, c[0x0][0x778] ;  /* 0x0000ef00ff0477ac */ /* 0x000ea20008000a00 */
[----:B01----:R-:W-:Y:S01]  /*18fb0*/  IMAD.MOV.U32 R20, RZ, RZ, R32 ;  /* 0x000000ffff147224 */ /* 0x003fe200078e0020 */
[----:B------:R-:W-:Y:S02]  /*18fc0*/  MOV R21, R33 ;  /* 0x0000002100157202 */ /* 0x000fe40000000f00 */
[----:B--2---:R-:W-:-:S04]  /*18fd0*/  IADD3 R30, P0, PT, R30, UR4, RZ ;  /* 0x000000041e1e7c10 */ /* 0x004fc8000ff1e0ff */
[----:B------:R-:W-:-:S05]  /*18fe0*/  IADD3.X R31, PT, PT, RZ, UR5, RZ, P0, !PT ;  /* 0x00000005ff1f7c10 */ /* 0x000fca00087fe4ff */
[----:B------:R-:W-:Y:S01]  /*18ff0*/  STG.E.128 desc[UR36][R30.64], R20 ;  /* 0x000000141e007986 */ /* 0x000fe2000c101d24 */
[----:B------:R-:W-:Y:S05]  /*19000*/  EXIT ;  /* 0x000000000000794d */ /* 0x000fea0003800000 */
.L_x_2830:
[----:B------:R-:W3:Y:S01]  /*19010*/  LDCU.U8 UR4, c[0x0][0x7a8] ;  /* 0x0000f500ff0477ac */ /* 0x000ee20008000000 */
[----:B------:R-:W4:Y:S01]  /*19020*/  LDCU.U8 UR5, c[0x0][0x7a9] ;  /* 0x0000f520ff0577ac */ /* 0x000f220008000000 */
[----:B---3--:R-:W-:Y:S02]  /*19030*/  UISETP.NE.AND UP1, UPT, UR4, URZ, UPT ;  /* 0x000000ff0400728c */ /* 0x008fe4000bf25270 */
[----:B----4-:R-:W-:-:S07]  /*19040*/  UISETP.NE.AND UP0, UPT, UR5, URZ, UPT ;  /* 0x000000ff0500728c */ /* 0x010fce000bf05270 */
[----:B------:R-:W-:Y:S05]  /*19050*/  BRA.U !UP1, `(.L_x_2835) ;  /* 0x0000000109a87547 */ /* 0x000fea000b800000 */
[----:B------:R-:W3:Y:S04]  /*19060*/  LDG.E.128 R4, desc[UR36][R2.64] ;  /* 0x0000002402047981 */ /* 0x000ee8000c1e1d00 */
[----:B------:R-:W4:Y:S01]  /*19070*/  LDG.E.128 R12, desc[UR36][R2.64+0x10] ;  /* 0x00001024020c7981 */ /* 0x000f22000c1e1d00 */
[----:B---3--:R-:W3:-:S15]  /*19080*/  DMUL R8, R26, R6 ;  /* 0x000000061a087228 */ /* 0x008ede0000000000 */
[----:B------:R-:W-:-:S15]  /*19090*/  NOP ;  /* 0x0000000000007918 */ /* 0x000fde0000000000 */
[----:B------:R-:W-:-:S15]  /*190a0*/  NOP ;  /* 0x0000000000007918 */ /* 0x000fde0000000000 */
[----:B------:R-:W-:-:S15]  /*190b0*/  NOP ;  /* 0x0000000000007918 */ /* 0x000fde0000000000 */
[----:B------:R-:W-:-:S04]  /*190c0*/  NOP ;  /* 0x0000000000007918 */ /* 0x000fc80000000000 */
[----:B----4-:R-:W4:-:S15]  /*190d0*/  DMUL R10, R22, R14 ;  /* 0x0000000e160a7228 */ /* 0x010f1e0000000000 */
[----:B------:R-:W-:-:S15]  /*190e0*/  NOP ;  /* 0x0000000000007918 */ /* 0x000fde0000000000 */
[----:B------:R-:W-:-:S15]  /*190f0*/  NOP ;  /* 0x0000000000007918 */ /* 0x000fde0000000000 */
[----:B------:R-:W-:-:S15]  /*19100*/  NOP ;  /* 0x0000000000007918 */ /* 0x000fde0000000000 */
[----:B------:R-:W-:-:S04]  /*19110*/  NOP ;  /* 0x0000000000007918 */ /* 0x000fc80000000000 */
[----:B012---:R-:W0:-:S15]  /*19120*/  DMUL R26, R26, R4 ;  /* 0x000000041a1a7228 */ /* 0x007e1e0000000000 */
[----:B------:R-:W-:-:S15]  /*19130*/  NOP ;  /* 0x0000000000007918 */ /* 0x000fde0000000000 */
[----:B------:R-:W-:-:S15]  /*19140*/  NOP ;  /* 0x0000000000007918 */ /* 0x000fde0000000000 */
[----:B------:R-:W-:-:S15]  /*19150*/  NOP ;  /* 0x0000000000007918 */ /* 0x000fde0000000000 */
[----:B------:R-:W-:-:S04]  /*19160*/  NOP ;  /* 0x0000000000007918 */ /* 0x000fc80000000000 */
[----:B---3--:R-:W1:-:S15]  /*19170*/  DFMA R8, R24, R4, -R8 ;  /* 0x000000041808722b */ /* 0x008e5e0000000808 */
        /* <DEDUP_REMOVED lines=9> */
[----:B----4-:R-:W3:-:S15]  /*19210*/  DFMA R10, R32, R12, -R10 ;  /* 0x0000000c200a722b */ /* 0x010ede000000080a */
[----:B------:R-:W-:-:S15]  /*19220*/  NOP ;  /* 0x0000000000007918 */ /* 0x000fde0000000000 */
[----:B------:R-:W-:-:S15]  /*19230*/  NOP ;  /* 0x0000000000007918 */ /* 0x000fde0000000000 */
[----:B------:R-:W-:-:S15]  /*19240*/  NOP ;  /* 0x0000000000007918 */ /* 0x000fde0000000000 */
[----:B------:R-:W-:-:S04]  /*19250*/  NOP ;  /* 0x0000000000007918 */ /* 0x000fc80000000000 */
[----:B0-----:R1:W4:Y:S02]  /*19260*/  DFMA R26, R24, R6, R26 ;  /* 0x00000006181a722b */ /* 0x001324000000001a */
[----:B-1----:R-:W-:Y:S01]  /*19270*/  IMAD.MOV.U32 R24, RZ, RZ, R8 ;  /* 0x000000ffff187224 */ /* 0x002fe200078e0008 */
[----:B------:R-:W-:-:S15]  /*19280*/  MOV R25, R9 ;  /* 0x0000000900197202 */ /* 0x000fde0000000f00 */
[----:B------:R-:W-:-:S15]  /*19290*/  NOP ;  /* 0x0000000000007918 */ /* 0x000fde0000000000 */
[----:B------:R-:W-:-:S15]  /*192a0*/  NOP ;  /* 0x0000000000007918 */ /* 0x000fde0000000000 */
[----:B------:R-:W-:-:S15]  /*192b0*/  NOP ;  /* 0x0000000000007918 */ /* 0x000fde0000000000 */
[----:B------:R-:W-:-:S01]  /*192c0*/  NOP ;  /* 0x0000000000007918 */ /* 0x000fc20000000000 */
[----:B--2---:R3:W0:Y:S02]  /*192d0*/  DFMA R22, R32, R14, R22 ;  /* 0x0000000e2016722b */ /* 0x0046240000000016 */
[----:B---3--:R-:W-:Y:S01]  /*192e0*/  MOV R32, R10 ;  /* 0x0000000a00207202 */ /* 0x008fe20000000f00 */
[----:B0---4-:R-:W-:-:S07]  /*192f0*/  IMAD.MOV.U32 R33, RZ, RZ, R11 ;  /* 0x000000ffff217224 */ /* 0x011fce00078e000b */
.L_x_2835:
        /* <DEDUP_REMOVED lines=12> */
[----:B---3--:R-:W-:Y:S02]  /*193c0*/  MOV R4, UR4 ;  /* 0x0000000400047c02 */ /* 0x008fe40008000f00 */
[----:B------:R-:W-:Y:S01]  /*193d0*/  MOV R5, UR5 ;  /* 0x0000000500057c02 */ /* 0x000fe20008000f00 */
[----:B-----5:R-:W-:Y:S01]  /*193e0*/  IMAD.U32 R6, RZ, RZ, UR6 ;  /* 0x00000006ff067e24 */ /* 0x020fe2000f8e00ff */
[----:B------:R-:W-:-:S02]  /*193f0*/  MOV R7, UR7 ;  /* 0x0000000700077c02 */ /* 0x000fc40008000f00 */
[----:B-1----:R-:W-:Y:S01]  /*19400*/  MOV R10, UR8 ;  /* 0x00000008000a7c02 */ /* 0x002fe20008000f00 */
[----:B----4-:R-:W-:-:S07]  /*19410*/  IMAD.U32 R11, RZ, RZ, UR9 ;  /* 0x00000009ff0b7e24 */ /* 0x010fce000f8e00ff */
[----:B--2---:R-:W-:-:S07]  /*19420*/  LEPC R20, `(.L_x_2838) ;  /* 0x000000001014794e */ /* 0x004fce0000000000 */
[----:B0-----:R-:W-:Y:S05]  /*19430*/  CALL.ABS.NOINC R14 ;  /* 0x000000000e007343 */ /* 0x001fea0003c00000 */
.L_x_2838:
        /* <DEDUP_REMOVED lines=23> */
.L_x_2839:
[----:B------:R-:W-:Y:S05]  /*195b0*/  BRA `(.L_x_2840) ;  /* 0x0000000000107947 */ /* 0x000fea0003800000 */
.L_x_2837:
[----:B------:R-:W3:Y:S02]  /*195c0*/  LDCU.64 UR4, c[0x0][0x778] ;  /* 0x0000ef00ff0477ac */ /* 0x000ee40008000a00 */
[----:B---3--:R-:W-:-:S05]  /*195d0*/  IADD3 R18, P0, PT, R18, UR4, RZ ;  /* 0x0000000412127c10 */ /* 0x008fca000ff1e0ff */
[----:B012---:R-:W-:-:S05]  /*195e0*/  IMAD.X R19, RZ, RZ, UR5, P0 ;  /* 0x00000005ff137e24 */ /* 0x007fca00080e06ff */
[----:B------:R0:W-:Y:S03]  /*195f0*/  STG.E.128 desc[UR36][R18.64], R24 ;  /* 0x0000001812007986 */ /* 0x0001e6000c101d24 */
.L_x_2840:
[----:B------:R-:W1:Y:S01]  /*19600*/  LDCU.64 UR4, c[0x0][0x778] ;  /* 0x0000ef00ff0477ac */ /* 0x000e620008000a00 */
[----:B------:R-:W-:Y:S02]  /*19610*/  MOV R20, R32 ;  /* 0x0000002000147202 */ /* 0x000fe40000000f00 */
[----:B------:R-:W-:Y:S02]  /*19620*/  MOV R21, R33 ;  /* 0x0000002100157202 */ /* 0x000fe40000000f00 */
[----:B-1----:R-:W-:-:S05]  /*19630*/  IADD3 R30, P0, PT, R30, UR4, RZ ;  /* 0x000000041e1e7c10 */ /* 0x002fca000ff1e0ff */
[----:B------:R-:W-:-:S05]  /*19640*/  IMAD.X R31, RZ, RZ, UR5, P0 ;  /* 0x00000005ff1f7e24 */ /* 0x000fca00080e06ff */
[----:B------:R-:W-:Y:S01]  /*19650*/  STG.E.128 desc[UR36][R30.64], R20 ;  /* 0x000000141e007986 */ /* 0x000fe2000c101d24 */
[----:B------:R-:W-:Y:S05]  /*19660*/  EXIT ;  /* 0x000000000000794d */ /* 0x000fea0003800000 */
.L_x_2836:
[----:B-12---:R-:W-:Y:S01]  /*19670*/  MOV R20, R32 ;  /* 0x0000002000147202 */ /* 0x006fe20000000f00 */
[----:B------:R-:W-:Y:S01]  /*19680*/  STG.E.128 desc[UR36][R2.64], R24 ;  /* 0x0000001802007986 */ /* 0x000fe2000c101d24 */
[----:B------:R-:W-:-:S05]  /*19690*/  MOV R21, R33 ;  /* 0x0000002100157202 */ /* 0x000fca0000000f00 */
[----:B------:R-:W-:Y:S01]  /*196a0*/  STG.E.128 desc[UR36][R2.64+0x10], R20 ;  /* 0x0000101402007986 */ /* 0x000fe2000c101d24 */
[----:B------:R-:W-:Y:S05]  /*196b0*/  EXIT ;  /* 0x000000000000794d */ /* 0x000fea0003800000 */
.L_x_2806:
        /* <DEDUP_REMOVED lines=11> */
[----:B------:R-:W-:-:S04]  /*19770*/  ISETP.NE.U32.AND P0, PT, R6, RZ, PT ;  /* 0x000000ff0600720c */ /* 0x000fc80003f05070 */
[----:B------:R-:W-:-:S13]  /*19780*/  ISETP.NE.AND.EX P0, PT, R7, RZ, PT, P0 ;  /* 0x000000ff0700720c */ /* 0x000fda0003f05300 */
[----:B------:R-:W-:Y:S05]  /*19790*/  @P0 BRA `(.L_x_2841) ;  /* 0x0000000400b00947 */ /* 0x000fea0003800000 */
[----:B------:R-:W0:Y:S01]  /*197a0*/  LDCU.U8 UR6, c[0x0][0x7a8] ;  /* 0x0000f500ff0677ac */ /* 0x000e220008000000 */
[----:B------:R-:W1:Y:S01]  /*197b0*/  LDCU.64 UR4, c[0x0][0x778] ;  /* 0x0000ef00ff0477ac */ /* 0x000e620008000a00 */
[----:B0-----:R-:W-:Y:S02]  /*197c0*/  ISETP.NE.AND P2, PT, RZ, UR6, PT ;  /* 0x00000006ff007c0c */ /* 0x001fe4000bf45270 */
[----:B-1----:R-:W-:Y:S02]  /*197d0*/  IADD3 R16, P0, PT, R30, UR4, RZ ;  /* 0x000000041e107c10 */ /* 0x002fe4000ff1e0ff */
[----:B---3--:R-:W-:-:S03]  /*197e0*/  IADD3 R20, P1, PT, R19, UR4, RZ ;  /* 0x0000000413147c10 */ /* 0x008fc6000ff3e0ff */
[----:B------:R-:W-:Y:S01]  /*197f0*/  IMAD.X R17, RZ, RZ, UR5, P0 ;  /* 0x00000005ff117e24 */ /* 0x000fe200080e06ff */
[----:B------:R-:W-:-:S05]  /*19800*/  IADD3.X R21, PT, PT, RZ, UR5, RZ, P1, !PT ;  /* 0x00000005ff157c10 */ /* 0x000fca0008ffe4ff */
[----:B------:R-:W2:Y:S04]  /*19810*/  @P2 LDG.E.128 R8, desc[UR36][R16.64] ;  /* 0x0000002410082981 */ /* 0x000ea8000c1e1d00 */
[----:B------:R-:W3:Y:S01]  /*19820*/  @P2 LDG.E.128 R4, desc[UR36][R20.64] ;  /* 0x0000002414042981 */ /* 0x000ee2000c1e1d00 */
[----:B------:R-:W0:Y:S02]  /*19830*/  LDCU.U8 UR4, c[0x0][0x7a9] ;  /* 0x0000f520ff0477ac */ /* 0x000e240008000000 */
[----:B0-----:R-:W-:Y:S01]  /*19840*/  ISETP.NE.AND P0, PT, RZ, UR4, PT ;  /* 0x00000004ff007c0c */ /* 0x001fe2000bf05270 */
[----:B--2---:R-:W0:-:S15]  /*19850*/  @P2 DMUL R12, R22, R10 ;  /* 0x0000000a160c2228 */ /* 0x004e1e0000000000 */
[----:B------:R-:W-:-:S15]  /*19860*/  NOP ;  /* 0x0000000000007918 */ /* 0x000fde0000000000 */
[----:B------:R-:W-:-:S15]  /*19870*/  NOP ;  /* 0x0000000000007918 */ /* 0x000fde0000000000 */
[----:B------:R-:W-:-:S15]  /*19880*/  NOP ;  /* 0x0000000000007918 */ /* 0x000fde0000000000 */
[----:B------:R-:W-:-:S04]  /*19890*/  NOP ;  /* 0x0000000000007918 */ /* 0x000fc80000000000 */
[----:B------:R-:W1:-:S15]  /*198a0*/  @P2 DMUL R14, R22, R8 ;  /* 0x00000008160e2228 */ /* 0x000e5e0000000000 */
[----:B------:R-:W-:-:S15]  /*198b0*/  NOP ;  /* 0x0000000000007918 */ /* 0x000fde0000000000 */
[----:B------:R-:W-:-:S15]  /*198c0*/  NOP ;  /* 0x0000000000007918 */ /* 0x000fde0000000000 */
[----:B------:R-:W-:-:S15]  /*198d0*/  NOP ;  /* 0x0000000000007918 */ /* 0x000fde0000000000 */
[----:B------:R-:W-:-:S04]  /*198e0*/  NOP ;  /* 0x0000000000007918 */ /* 0x000fc80000000000 */
[----:B0-----:R-:W0:-:S15]  /*198f0*/  @P2 DFMA R12, R28, R8, -R12 ;  /* 0x000000081c0c222b */ /* 0x001e1e000000080c */
[----:B------:R-:W-:-:S15]  /*19900*/  NOP ;  /* 0x0000000000007918 */ /* 0x000fde0000000000 */
[----:B------:R-:W-:-:S15]  /*19910*/  NOP ;  /* 0x0000000000007918 */ /* 0x000fde0000000000 */
[----:B------:R-:W-:-:S15]  /*19920*/  NOP ;  /* 0x0000000000007918 */ /* 0x000fde0000000000 */
[----:B------:R-:W-:-:S04]  /*19930*/  NOP ;  /* 0x0000000000007918 */ /* 0x000fc80000000000 */
[----:B-1----:R0:W-:Y:S02]  /*19940*/  @P2 DFMA R22, R28, R10, R14 ;  /* 0x0000000a1c16222b */ /* 0x0021e4000000000e */
[----:B0-----:R-:W-:Y:S02]  /*19950*/  @P2 MOV R29, R13 ;  /* 0x0000000d001d2202 */ /* 0x001fe40000000f00 */
[----:B------:R-:W-:-:S15]  /*19960*/  @P2 MOV R28, R12 ;  /* 0x0000000c001c2202 */ /* 0x000fde0000000f00 */
[----:B------:R-:W-:-:S15]  /*19970*/  NOP ;  /* 0x0000000000007918 */ /* 0x000fde0000000000 */
[----:B------:R-:W-:-:S15]  /*19980*/  NOP ;  /* 0x0000000000007918 */ /* 0x000fde0000000000 */
[----:B------:R-:W-:-:S15]  /*19990*/  NOP ;  /* 0x0000000000007918 */ /* 0x000fde0000000000 */
[----:B---3--:R-:W0:-:S15]  /*199a0*/  @P2 DMUL R2, R26, R6 ;  /* 0x000000061a022228 */ /* 0x008e1e0000000000 */
[----:B------:R-:W-:-:S15]  /*199b0*/  NOP ;  /* 0x0000000000007918 */ /* 0x000fde0000000000 */
[----:B------:R-:W-:-:S15]  /*199c0*/  NOP ;  /* 0x0000000000007918 */ /* 0x000fde0000000000 */
[----:B------:R-:W-:-:S15]  /*199d0*/  NOP ;  /* 0x0000000000007918 */ /* 0x000fde0000000000 */
[----:B------:R-:W-:-:S04]  /*199e0*/  NOP ;  /* 0x0000000000007918 */ /* 0x000fc80000000000 */
[----:B0-----:R-:W-:-:S15]  /*199f0*/  @P2 DFMA R2, R24, R4, -R2 ;  /* 0x000000041802222b */ /* 0x001fde0000000802 */
        /* <DEDUP_REMOVED lines=9> */
[----:B0-----:R0:W1:Y:S02]  /*19a90*/  @P2 DFMA R26, R24, R6, R4 ;  /* 0x00000006181a222b */ /* 0x0010640000000004 */
[----:B0-----:R-:W-:Y:S01]  /*19aa0*/  @P2 MOV R24, R2 ;  /* 0x0000000200182202 */ /* 0x001fe20000000f00 */
[----:B------:R-:W-:Y:S01]  /*19ab0*/  @P2 IMAD.MOV.U32 R25, RZ, RZ, R3 ;  /* 0x000000ffff192224 */ /* 0x000fe200078e0003 */
[----:B------:R-:W-:Y:S01]  /*19ac0*/  MOV R7, R23 ;  /* 0x0000001700077202 */ /* 0x000fe20000000f00 */
[----:B------:R-:W-:Y:S01]  /*19ad0*/  IMAD.MOV.U32 R6, RZ, RZ, R22 ;  /* 0x000000ffff067224 */ /* 0x000fe200078e0016 */
[----:B------:R-:W-:Y:S01]  /*19ae0*/  MOV R4, R28 ;  /* 0x0000001c00047202 */ /* 0x000fe20000000f00 */
[----:B------:R-:W-:Y:S01]  /*19af0*/  IMAD.MOV.U32 R5, RZ, RZ, R29 ;  /* 0x000000ffff057224 */ /* 0x000fe200078e001d */
[----:B-1----:R0:W-:Y:S04]  /*19b00*/  @!P0 STG.E.128 desc[UR36][R20.64], R24 ;  /* 0x0000001814008986 */ /* 0x0021e8000c101d24 */
[----:B------:R0:W-:Y:S01]  /*19b10*/  @!P0 STG.E.128 desc[UR36][R16.64], R4 ;  /* 0x0000000410008986 */ /* 0x0001e2000c101d24 */
[----:B------:R-:W-:Y:S05]  /*19b20*/  @!P0 EXIT ;  /* 0x000000000000894d */ /* 0x000fea0003800000 */
[----:B------:R-:W1:Y:S02]  /*19b30*/  LDCU UR4, c[0x0][0x7ac] ;  /* 0x0000f580ff0477ac */ /* 0x000e640008000800 */
[----:B-1----:R-:W-:-:S09]  /*19b40*/  UISETP.NE.AND UP0, UPT, UR4, 0x1, UPT ;  /* 0x000000010400788c */ /* 0x002fd2000bf05270 */
[----:B------:R-:W-:Y:S05]  /*19b50*/  BRA.U !UP0, `(.L_x_2842) ;  /* 0x0000000108a07547 */ /* 0x000fea000b800000 */
[----:B------:R-:W-:Y:S01]  /*19b60*/  MOV R2, 0x660 ;  /* 0x0000066000027802 */ /* 0x000fe20000000f00 */
[----:B------:R-:W0:Y:S01]  /*19b70*/  LDCU.64 UR4, c[0x4][0x650] ;  /* 0x0100ca00ff0477ac */ /* 0x000e220008000a00 */
[----:B------:R-:W-:Y:S01]  /*19b80*/  HFMA2 R8, -RZ, RZ, 0, 4.4763088226318359375e-05 ;  /* 0x000002efff087431 */ /* 0x000fe200000001ff */
[----:B------:R-:W-:Y:S01]  /*19b90*/  MOV R12, 0x1 ;  /* 0x00000001000c7802 */ /* 0x000fe20000000f00 */
[----:B------:R1:W2:Y:S01]  /*19ba0*/  LDC.64 R14, c[0x4][R2] ;  /* 0x01000000020e7b82 */ /* 0x0002a20000000a00 */
[----:B------:R-:W3:Y:S01]  /*19bb0*/  LDCU.64 UR6, c[0x4][0x640] ;  /* 0x0100c800ff0677ac */ /* 0x000ee20008000a00 */
[----:B------:R-:W-:Y:S01]  /*19bc0*/  IMAD.MOV.U32 R13, RZ, RZ, RZ ;  /* 0x000000ffff0d7224 */ /* 0x000fe200078e00ff */
[----:B------:R-:W4:Y:S01]  /*19bd0*/  LDCU.64 UR8, c[0x4][0x400] ;  /* 0x01008000ff0877ac */ /* 0x000f220008000a00 */
[----:B0-----:R-:W-:Y:S02]  /*19be0*/  MOV R4, UR4 ;  /* 0x0000000400047c02 */ /* 0x001fe40008000f00 */
[----:B------:R-:W-:Y:S01]  /*19bf0*/  MOV R5, UR5 ;  /* 0x0000000500057c02 */ /* 0x000fe20008000f00 */
[----:B---3--:R-:W-:Y:S01]  /*19c00*/  IMAD.U32 R6, RZ, RZ, UR6 ;  /* 0x00000006ff067e24 */ /* 0x008fe2000f8e00ff */
[----:B------:R-:W-:-:S02]  /*19c10*/  MOV R7, UR7 ;  /* 0x0000000700077c02 */ /* 0x000fc40008000f00 */
[----:B----4-:R-:W-:Y:S01]  /*19c20*/  MOV R10, UR8 ;  /* 0x00000008000a7c02 */ /* 0x010fe20008000f00 */
[----:B-1----:R-:W-:-:S07]  /*19c30*/  IMAD.U32 R11, RZ, RZ, UR9 ;  /* 0x00000009ff0b7e24 */ /* 0x002fce000f8e00ff */
[----:B------:R-:W-:-:S07]  /*19c40*/  LEPC R20, `(.L_x_2843) ;  /* 0x000000001014794e */ /* 0x000fce0000000000 */
[----:B--2---:R-:W-:Y:S05]  /*19c50*/  CALL.ABS.NOINC R14 ;  /* 0x000000000e007343 */ /* 0x004fea0003c00000 */
.L_x_2843:
        /* <DEDUP_REMOVED lines=23> */
.L_x_2844:
[----:B------:R-:W-:Y:S05]  /*19dd0*/  BRA `(.L_x_2845) ;  /* 0x0000000000047947 */ /* 0x000fea0003800000 */
.L_x_2842:
[----:B------:R1:W-:Y:S02]  /*19de0*/  STG.E.128 desc[UR36][R20.64], R24 ;  /* 0x0000001814007986 */ /* 0x0003e4000c101d24 */
.L_x_2845:
[----:B------:R-:W2:Y:S01]  /*19df0*/  LDCU.64 UR4, c[0x0][0x778] ;  /* 0x0000ef00ff0477ac */ /* 0x000ea20008000a00 */
[----:B01----:R-:W-:Y:S01]  /*19e00*/  IMAD.MOV.U32 R20, RZ, RZ, R28 ;  /* 0x000000ffff147224 */ /* 0x003fe200078e001c */
[----:B------:R-:W-:Y:S02]  /*19e10*/  MOV R21, R29 ;  /* 0x0000001d00157202 */ /* 0x000fe40000000f00 */
[----:B--2---:R-:W-:-:S04]  /*19e20*/  IADD3 R30, P0, PT, R30, UR4, RZ ;  /* 0x000000041e1e7c10 */ /* 0x004fc8000ff1e0ff */
[----:B------:R-:W-:-:S05]  /*19e30*/  IADD3.X R31, PT, PT, RZ, UR5, RZ, P0, !PT ;  /* 0x00000005ff1f7c10 */ /* 0x000fca00087fe4ff */
[----:B------:R-:W-:Y:S01]  /*19e40*/  STG.E.128 desc[UR36][R30.64], R20 ;  /* 0x000000141e007986 */ /* 0x000fe2000c101d24 */
[----:B------:R-:W-:Y:S05]  /*19e50*/  EXIT ;  /* 0x000000000000794d */ /* 0x000fea0003800000 */
.L_x_2841:
[----:B------:R-:W0:Y:S01]  /*19e60*/  LDCU.U8 UR4, c[0x0][0x7a8] ;  /* 0x0000f500ff0477ac */ /* 0x000e220008000000 */
[----:B------:R-:W1:Y:S01]  /*19e70*/  LDCU.U8 UR5, c[0x0][0x7a9] ;  /* 0x0000f520ff0577ac */ /* 0x000e620008000000 */
[----:B0-----:R-:W-:Y:S02]  /*19e80*/  UISETP.NE.AND UP0, UPT, UR4, URZ, UPT ;  /* 0x000000ff0400728c */ /* 0x001fe4000bf05270 */
[----:B-1----:R-:W-:-:S07]  /*19e90*/  UISETP.NE.AND UP1, UPT, UR5, URZ, UPT ;  /* 0x000000ff0500728c */ /* 0x002fce000bf25270 */
[----:B------:R-:W-:Y:S05]  /*19ea0*/  BRA.U !UP0, `(.L_x_2846) ;  /* 0x0000000108a87547 */ /* 0x000fea000b800000 */
[----:B------:R-:W4:Y:S04]  /*19eb0*/  LDG.E.128 R4, desc[UR36][R2.64] ;  /* 0x0000002402047981 */ /* 0x000f28000c1e1d00 */
[----:B---3--:R-:W2:Y:S01]  /*19ec0*/  LDG.E.128 R12, desc[UR36][R2.64+0x10] ;  /* 0x00001024020c7981 */ /* 0x008ea2000c1e1d00 */
[----:B----4-:R-:W0:-:S15]  /*19ed0*/  DMUL R8, R26, R6 ;  /* 0x000000061a087228 */ /* 0x010e1e0000000000 */
        /* <DEDUP_REMOVED lines=29> */
[----:B--2---:R0:W4:Y:S02]  /*1a0b0*/  DFMA R26, R24, R6, R26 ;  /* 0x00000006181a722b */ /* 0x004124000000001a */
[----:B0-----:R-:W-:Y:S01]  /*1a0c0*/  IMAD.MOV.U32 R24, RZ, RZ, R8 ;  /* 0x000000ffff187224 */ /* 0x001fe200078e0008 */
[----:B------:R-:W-:-:S15]  /*1a0d0*/  MOV R25, R9 ;  /* 0x0000000900197202 */ /* 0x000fde0000000f00 */
[----:B------:R-:W-:-:S15]  /*1a0e0*/  NOP ;  /* 0x0000000000007918 */ /* 0x000fde0000000000 */
[----:B------:R-:W-:-:S15]  /*1a0f0*/  NOP ;  /* 0x0000000000007918 */ /* 0x000fde0000000000 */
[----:B------:R-:W-:-:S15]  /*1a100*/  NOP ;  /* 0x0000000000007918 */ /* 0x000fde0000000000 */
[----:B------:R-:W-:-:S01]  /*1a110*/  NOP ;  /* 0x0000000000007918 */ /* 0x000fc20000000000 */
[----:B---3--:R1:W0:Y:S02]  /*1a120*/  DFMA R22, R28, R14, R22 ;  /* 0x0000000e1c16722b */ /* 0x0082240000000016 */
[----:B-1----:R-:W-:Y:S01]  /*1a130*/  MOV R28, R10 ;  /* 0x0000000a001c7202 */ /* 0x002fe20000000f00 */
[----:B0---4-:R-:W-:-:S07]  /*1a140*/  IMAD.MOV.U32 R29, RZ, RZ, R11 ;  /* 0x000000ffff1d7224 */ /* 0x011fce00078e000b */
.L_x_2846:
        /* <DEDUP_REMOVED lines=8> */
[----:B---3--:R1:W3:Y:S01]  /*1a1d0*/  LDC.64 R14, c[0x4][R2] ;  /* 0x01000000020e7b82 */ /* 0x0082e20000000a00 */
[----:B------:R-:W4:Y:S01]  /*1a1e0*/  LDCU.64 UR6, c[0x4][0x640] ;  /* 0x0100c800ff0677ac */ /* 0x000f220008000a00 */
[----:B------:R-:W-:Y:S01]  /*1a1f0*/  IMAD.MOV.U32 R13, RZ, RZ, RZ ;  /* 0x000000ffff0d7224 */ /* 0x000fe200078e00ff */
[----:B------:R-:W5:Y:S01]  /*1a200*/  LDCU.64 UR8, c[0x4][0x400] ;  /* 0x01008000ff0877ac */ /* 0x000f620008000a00 */
[----:B0-----:R-:W-:Y:S02]  /*1a210*/  MOV R4, UR4 ;  /* 0x0000000400047c02 */ /* 0x001fe40008000f00 */
[----:B------:R-:W-:Y:S01]  /*1a220*/  MOV R5, UR5 ;  /* 0x0000000500057c02 */ /* 0x000fe20008000f00 */
[----:B----4-:R-:W-:Y:S01]  /*1a230*/  IMAD.U32 R6, RZ, RZ, UR6 ;  /* 0x00000006ff067e24 */ /* 0x010fe2000f8e00ff */
[----:B------:R-:W-:-:S02]  /*1a240*/  MOV R7, UR7 ;  /* 0x0000000700077c02 */ /* 0x000fc40008000f00 */
[----:B-----5:R-:W-:Y:S01]  /*1a250*/  MOV R10, UR8 ;  /* 0x00000008000a7c02 */ /* 0x020fe20008000f00 */
[----:B-1----:R-:W-:-:S07]  /*1a260*/  IMAD.U32 R11, RZ, RZ, UR9 ;  /* 0x00000009ff0b7e24 */ /* 0x002fce000f8e00ff */
[----:B------:R-:W-:-:S07]  /*1a270*/  LEPC R20, `(.L_x_2849) ;  /* 0x000000001014794e */ /* 0x000fce0000000000 */
[----:B--23--:R-:W-:Y:S05]  /*1a280*/  CALL.ABS.NOINC R14 ;  /* 0x000000000e007343 */ /* 0x00cfea0003c00000 */
.L_x_2849:
        /* <DEDUP_REMOVED lines=23> */
.L_x_2850:
[----:B------:R-:W-:Y:S05]  /*1a400*/  BRA `(.L_x_2851) ;  /* 0x0000000000107947 */ /* 0x000fea0003800000 */
.L_x_2848:
[----:B------:R-:W0:Y:S02]  /*1a410*/  LDCU.64 UR4, c[0x0][0x778] ;  /* 0x0000ef00ff0477ac */ /* 0x000e240008000a00 */
[----:B0-----:R-:W-:-:S05]  /*1a420*/  IADD3 R2, P0, PT, R19, UR4, RZ ;  /* 0x0000000413027c10 */ /* 0x001fca000ff1e0ff */
[----:B------:R-:W-:-:S05]  /*1a430*/  IMAD.X R3, RZ, RZ, UR5, P0 ;  /* 0x00000005ff037e24 */ /* 0x000fca00080e06ff */
[----:B------:R0:W-:Y:S03]  /*1a440*/  STG.E.128 desc[UR36][R2.64], R24 ;  /* 0x0000001802007986 */ /* 0x0001e6000c101d24 */
.L_x_2851:
[----:B------:R-:W1:Y:S01]  /*1a450*/  LDCU.64 UR4, c[0x0][0x778] ;  /* 0x0000ef00ff0477ac */ /* 0x000e620008000a00 */
[----:B---3--:R-:W-:Y:S02]  /*1a460*/  MOV R20, R28 ;  /* 0x0000001c00147202 */ /* 0x008fe40000000f00 */
[----:B------:R-:W-:Y:S02]  /*1a470*/  MOV R21, R29 ;  /* 0x0000001d00157202 */ /* 0x000fe40000000f00 */
[----:B-1----:R-:W-:-:S05]  /*1a480*/  IADD3 R30, P0, PT, R30, UR4, RZ ;  /* 0x000000041e1e7c10 */ /* 0x002fca000ff1e0ff */
[----:B------:R-:W-:-:S05]  /*1a490*/  IMAD.X R31, RZ, RZ, UR5, P0 ;  /* 0x00000005ff1f7e24 */ /* 0x000fca00080e06ff */
[----:B--2---:R-:W-:Y:S01]  /*1a4a0*/  STG.E.128 desc[UR36][R30.64], R20 ;  /* 0x000000141e007986 */ /* 0x004fe2000c101d24 */
[----:B------:R-:W-:Y:S05]  /*1a4b0*/  EXIT ;  /* 0x000000000000794d */ /* 0x000fea0003800000 */
.L_x_2847:
[----:B---3--:R-:W-:Y:S01]  /*1a4c0*/  MOV R20, R28 ;  /* 0x0000001c00147202 */ /* 0x008fe20000000f00 */
[----:B------:R-:W-:Y:S01]  /*1a4d0*/  STG.E.128 desc[UR36][R2.64], R24 ;  /* 0x0000001802007986 */ /* 0x000fe2000c101d24 */
[----:B------:R-:W-:-:S05]  /*1a4e0*/  MOV R21, R29 ;  /* 0x0000001d00157202 */ /* 0x000fca0000000f00 */
[----:B--2---:R-:W-:Y:S01]  /*1a4f0*/  STG.E.128 desc[UR36][R2.64+0x10], R20 ;  /* 0x0000101402007986 */ /* 0x004fe2000c101d24 */
[----:B------:R-:W-:Y:S05]  /*1a500*/  EXIT ;  /* 0x000000000000794d */ /* 0x000fea0003800000 */
.L_x_2852:
        /* <DEDUP_REMOVED lines=15> */
.L_x_8860:


//--------------------- .text._ZN2at6native13reduce_kernelILi64ELi4ENS0_8ReduceOpIN3c107complexIdEENS0_14func_wrapper_tIS5_NS0_55_GLOBAL__N__0955718d_22_SparseCsrTensorMath_cu_868dd54514ReductionMulOpIS5_EEEEjS5_Li4ELi4EEEEEvT1_ --------------------------
	.section	.text._ZN2at6native13reduce_kernelILi64ELi4ENS0_8ReduceOpIN3c107complexIdEENS0_14func_wrapper_tIS5_NS0_55_GLOBAL__N__0955718d_22_SparseCsrTensorMath_cu_868dd54514ReductionMulOpIS5_EEEEjS5_Li4ELi4EEEEEvT1_,"ax",@progbits
	.align	128
.text._ZN2at6native13reduce_kernelILi64ELi4ENS0_8ReduceOpIN3c107complexIdEENS0_14func_wrapper_tIS5_NS0_55_GLOBAL__N__0955718d_22_SparseCsrTensorMath_cu_868dd54514ReductionMulOpIS5_EEEEjS5_Li4ELi4EEEEEvT1_:
        .type           _ZN2at6native13reduce_kernelILi64ELi4ENS0_8ReduceOpIN3c107complexIdEENS0_14func_wrapper_tIS5_NS0_55_GLOBAL__N__0955718d_22_SparseCsrTensorMath_cu_868dd54514ReductionMulOpIS5_EEEEjS5_Li4ELi4EEEEEvT1_,@function
        .size           _ZN2at6native13reduce_kernelILi64ELi4ENS0_8ReduceOpIN3c107complexIdEENS0_14func_wrapper_tIS5_NS0_55_GLOBAL__N__0955718d_22_SparseCsrTensorMath_cu_868dd54514ReductionMulOpIS5_EEEEjS5_Li4ELi4EEEEEvT1_,(.L_x_8861 - _ZN2at6native13reduce_kernelILi64ELi4ENS0_8ReduceOpIN3c107complexIdEENS0_14func_wrapper_tIS5_NS0_55_GLOBAL__N__0955718d_22_SparseCsrTensorMath_cu_868dd54514ReductionMulOpIS5_EEEEjS5_Li4ELi4EEEEEvT1_)
        .other          _ZN2at6native13reduce_kernelILi64ELi4ENS0_8ReduceOpIN3c107complexIdEENS0_14func_wrapper_tIS5_NS0_55_GLOBAL__N__0955718d_22_SparseCsrTensorMath_cu_868dd54514ReductionMulOpIS5_EEEEjS5_Li4ELi4EEEEEvT1_,@"STO_CUDA_ENTRY STV_DEFAULT"
_ZN2at6native13reduce_kernelILi64ELi4ENS0_8ReduceOpIN3c107complexIdEENS0_14func_wrapper_tIS5_NS0_55_GLOBAL__N__0955718d_22_SparseCsrTensorMath_cu_868dd54514ReductionMulOpIS5_EEEEjS5_Li4ELi4EEEEEvT1_:
        /* <DEDUP_REMOVED lines=297> */
.L_x_2853:
[----:B------:R-:W0:Y:S01]  /*1290*/  LDCU UR5, c[0x0][0x3a4] ;  /* 0x00007480ff0577ac */ /* 0x000e220008000800 */
[----:B------:R-:W-:Y:S01]  /*12a0*/  BSSY.RECONVERGENT B6, `(.L_x_2854) ;  /* 0x00016e9000067945 */ /* 0x000fe20003800200 */
[----:B------:R-:W-:Y:S02]  /*12b0*/  CS2R R26, SRZ ;  /* 0x00000000001a7805 */ /* 0x000fe4000001ff00 */
[----:B------:R-:W-:Y:S01]  /*12c0*/  CS2R R24, SRZ ;  /* 0x0000000000187805 */ /* 0x000fe2000001ff00 */
[----:B------:R-:W1:Y:S01]  /*12d0*/  LDCU UR4, c[0x0][0x3a8] ;  /* 0x00007500ff0477ac */ /* 0x000e620008000800 */
[----:B------:R-:W-:Y:S02]  /*12e0*/  CS2R R38, SRZ ;  /* 0x0000000000267805 */ /* 0x000fe4000001ff00 */
[----:B------:R-:W-:Y:S02]  /*12f0*/  CS2R R36, SRZ ;  /* 0x0000000000247805 */ /* 0x000fe4000001ff00 */
[----:B------:R-:W-:Y:S01]  /*1300*/  CS2R R34, SRZ ;  /* 0x0000000000227805 */ /* 0x000fe2000001ff00 */
[----:B------:R-:W2:Y:S01]  /*1310*/  LDCU.64 UR36, c[0x0][0x358] ;  /* 0x00006b00ff2477ac */ /* 0x000ea20008000a00 */
[----:B------:R-:W-:-:S02]  /*1320*/  CS2R R32, SRZ ;  /* 0x0000000000207805 */ /* 0x000fc4000001ff00 */
[----:B------:R-:W-:Y:S02]  /*1330*/  CS2R R30, SRZ ;  /* 0x00000000001e7805 */ /* 0x000fe4000001ff00 */
[----:B------:R-:W-:Y:S02]  /*1340*/  CS2R R28, SRZ ;  /* 0x00000000001c7805 */ /* 0x000fe4000001ff00 */
        /* <DEDUP_REMOVED lines=28> */
.L_x_2857:
        /* <DEDUP_REMOVED lines=41> */
[----:B------:R-:W0:Y:S05]  /*17a0*/  LDCU.128 UR4, c[0x0][0x390] ;  /* 0x00007200ff0477ac */ /* 0x000e2a0008000c00 */
        /* <DEDUP_REMOVED lines=17> */
.L_x_2861:
[----:B------:R-:W-:Y:S05]  /*18c0*/  BSYNC.RECONVERGENT B1 ;  /* 0x0000000000017941 */ /* 0x000fea0003800200 */
.L_x_2860:
[----:B------:R-:W2:Y:S01]  /*18d0*/  LDC R41, c[0x0][0x3a4] ;  /* 0x0000e900ff297b82 */ /* 0x000ea20000000800 */
[----:B------:R-:W-:-:S05]  /*18e0*/  IADD3 R16, P0, PT, R16, 0x40, RZ ;  /* 0x0000004010107810 */ /* 0x000fca0007f1e0ff */
[----:B------:R-:W-:Y:S01]  /*18f0*/  IMAD.X R17, RZ, RZ, R17, P0 ;  /* 0x000000ffff117224 */ /* 0x000fe200000e0611 */
[----:B--2---:R-:W-:-:S07]  /*1900*/  IADD3 R41, PT, PT, R0, -0x4, R41 ;  /* 0xfffffffc00297810 */ /* 0x004fce0007ffe029 */
.L_x_2859:
[----:B------:R-:W-:Y:S05]  /*1910*/  BSYNC.RECONVERGENT B0 ;  /* 0x0000000000007941 */ /* 0x000fea0003800200 */
.L_x_2858:
        /* <DEDUP_REMOVED lines=22> */
.L_x_2865:
        /* <DEDUP_REMOVED lines=87> */
.L_x_2864:
[----:B------:R-:W-:Y:S01]  /*1ff0*/  IMAD.MOV.U32 R4, RZ, RZ, R20 ;  /* 0x000000ffff047224 */ /* 0x000fe200078e0014 */
[----:B------:R-:W-:-:S07]  /*2000*/  MOV R5, R21 ;  /* 0x0000001500057202 */ /* 0x000fce0000000f00 */
.L_x_2863:
[----:B------:R-:W-:Y:S05]  /*2010*/  BSYNC.RECONVERGENT B0 ;  /* 0x0000000000007941 */ /* 0x000fea0003800200 */
.L_x_2862:
        /* <DEDUP_REMOVED lines=31> */
.L_x_2867:
[----:B------:R-:W-:Y:S05]  /*2210*/  BSYNC.RECONVERGENT B0 ;  /* 0x0000000000007941 */ /* 0x000fea0003800200 */
.L_x_2866:
[----:B-1----:R-:W0:Y:S01]  /*2220*/  DMUL R16, R12, R6 ;  /* 0x000000060c107228 */ /* 0x002e220000000000 */
[----:B------:R-:W-:Y:S02]  /*2230*/  CS2R R24, SRZ ;  /* 0x0000000000187805 */ /* 0x000fe4000001ff00 */
[----:B------:R-:W-:Y:S02]  /*2240*/  CS2R R38, SRZ ;  /* 0x0000000000267805 */ /* 0x000fe4000001ff00 */
[----:B------:R-:W-:Y:S02]  /*2250*/  CS2R R36, SRZ ;  /* 0x0000000000247805 */ /* 0x000fe4000001ff00 */
[----:B------:R-:W-:Y:S02]  /*2260*/  CS2R R34, SRZ ;  /* 0x0000000000227805 */ /* 0x000fe4000001ff00 */
[----:B------:R-:W-:-:S15]  /*2270*/  CS2R R32, SRZ ;  /* 0x0000000000207805 */ /* 0x000fde000001ff00 */
[----:B------:R-:W-:-:S15]  /*2280*/  NOP ;  /* 0x0000000000007918 */ /* 0x000fde0000000000 */
[----:B------:R-:W-:-:S15]  /*2290*/  NOP ;  /* 0x0000000000007918 */ /* 0x000fde0000000000 */
[----:B------:R-:W-:-:S10]  /*22a0*/  NOP ;  /* 0x0000000000007918 */ /* 0x000fd40000000000 */
        /* <DEDUP_REMOVED lines=50> */
[----:B-1----:R2:W4:Y:S02]  /*25d0*/  DFMA R30, R8, R30, R2 ;  /* 0x0000001e081e722b */ /* 0x0025240000000002 */
[----:B--234-:R-:W-:Y:S05]  /*25e0*/  BRA `(.L_x_2855) ;  /* 0x0000015800d07947 */ /* 0x01cfea0003800000 */
.L_x_2856:
[----:B------:R-:W0:Y:S08]  /*25f0*/  LDC R112, c[0x0][0x510] ;  /* 0x00014400ff707b82 */ /* 0x000e300000000800 */
[----:B------:R-:W1:Y:S01]  /*2600*/  LDC R160, c[0x0][0x3e0] ;  /* 0x0000f800ffa07b82 */ /* 0x000e620000000800 */
[----:B0-----:R-:W-:-:S04]  /*2610*/  SHF.R.U32.HI R112, RZ, 0x4, R112 ;  /* 0x00000004ff707819 */ /* 0x001fc80000011670 */
[----:B------:R-:W-:-:S04]  /*2620*/  ISETP.NE.AND P0, PT, R112, 0x1, PT ;  /* 0x000000017000780c */ /* 0x000fc80003f05270 */
[----:B-1----:R-:W-:-:S13]  /*2630*/  ISETP.NE.OR P0, PT, R160, 0x1, P0 ;  /* 0x00000001a000780c */ /* 0x002fda0000705670 */
[----:B------:R-:W-:Y:S05]  /*2640*/  @P0 BRA `(.L_x_2868) ;  /* 0x00000044005c0947 */ /* 0x000fea0003800000 */
[----:B------:R-:W0:Y:S01]  /*2650*/  LDC R108, c[0x0][0x3ac] ;  /* 0x0000eb00ff6c7b82 */ /* 0x000e220000000800 */
[----:B------:R-:W-:Y:S01]  /*2660*/  MOV R109, R105 ;  /* 0x00000069006d7202 */ /* 0x000fe20000000f00 */
[----:B------:R-:W-:Y:S01]  /*2670*/  BSSY.RECONVERGENT B0, `(.L_x_2869) ;  /* 0x0000212000007945 */ /* 0x000fe20003800200 */
[----:B------:R-:W-:Y:S02]  /*2680*/  CS2R R6, SRZ ;  /* 0x0000000000067805 */ /* 0x000fe4000001ff00 */
[----:B------:R-:W-:Y:S02]  /*2690*/  CS2R R4, SRZ ;  /* 0x0000000000047805 */ /* 0x000fe4000001ff00 */
[----:B------:R-:W-:Y:S02]  /*26a0*/  CS2R R14, SRZ ;  /* 0x00000000000e7805 */ /* 0x000fe4000001ff00 */
[----:B------:R-:W-:Y:S02]  /*26b0*/  CS2R R12, SRZ ;  /* 0x00000000000c7805 */ /* 0x000fe4000001ff00 */
[----:B------:R-:W-:Y:S01]  /*26c0*/  CS2R R30, SRZ ;  /* 0x00000000001e7805 */ /* 0x000fe2000001ff00 */
[----:B------:R-:W1:Y:S01]  /*26d0*/  LDC.64 R20, c[0x0][0x398] ;  /* 0x0000e600ff147b82 */ /* 0x000e620000000a00 */
        /* <DEDUP_REMOVED lines=14> */
[----:B------:R-:W-:Y:S01]  /*27c0*/  CS2R R64, SRZ ;  /* 0x0000000000407805 */ /* 0x000fe2000001ff00 */
[----:B0-----:R-:W-:Y:S01]  /*27d0*/  IMAD R3, R108, 0x3, R105 ;  /* 0x000000036c037824 */ /* 0x001fe200078e0269 */
[----:B------:R-:W-:Y:S01]  /*27e0*/  CS2R R58, SRZ ;  /* 0x00000000003a7805 */ /* 0x000fe2000001ff00 */
[----:B------:R-:W0:Y:S01]  /*27f0*/  LDC.64 R104, c[0x0][0x390] ;  /* 0x0000e400ff687b82 */ /* 0x000e220000000a00 */
[----:B------:R-:W-:Y:S02]  /*2800*/  CS2R R56, SRZ ;  /* 0x0000000000387805 */ /* 0x000fe4000001ff00 */
[----:B------:R-:W-:Y:S02]  /*2810*/  CS2R R50, SRZ ;  /* 0x0000000000327805 */ /* 0x000fe4000001ff00 */
[----:B------:R-:W-:-:S02]  /*2820*/  ISETP.GE.U32.AND P0, PT, R3, R0, PT ;  /* 0x000000000300720c */ /* 0x000fc40003f06070 */
        /* <DEDUP_REMOVED lines=8> */
[----:B------:R-:W-:Y:S01]  /*28b0*/  CS2R R8, SRZ ;  /* 0x0000000000087805 */ /* 0x000fe2000001ff00 */
[--C-:B-1----:R-:W-:Y:S01]  /*28c0*/  IMAD.MOV.U32 R2, RZ, RZ, R20.reuse ;  /* 0x000000ffff027224 */ /* 0x102fe200078e0014 */
        /* <DEDUP_REMOVED lines=121> */
.L_x_2871:
[----:B------:R-:W-:Y:S01]  /*3060*/  SHF.R.U32.HI R5, RZ, 0x2, R109 ;  /* 0x00000002ff057819 */ /* 0x000fe2000001166d */
[----:B------:R-:W-:-:S04]  /*3070*/  IMAD.IADD R109, R109, 0x1, R108 ;  /* 0x000000016d6d7824 */ /* 0x000fc800078e026c */
[----:B------:R-:W-:Y:S01]  /*3080*/  IMAD.WIDE.U32 R4, R5, 0x40, R16 ;  /* 0x0000004005047825 */ /* 0x000fe200078e0010 */
[----:B------:R-:W-:Y:S02]  /*3090*/  SHF.R.U32.HI R105, RZ, 0x2, R109 ;  /* 0x00000002ff697819 */ /* 0x000fe4000001166d */
[----:B------:R-:W-:Y:S02]  /*30a0*/  IADD3 R109, PT, PT, R109, R108, RZ ;  /* 0x0000006c6d6d7210 */ /* 0x000fe40007ffe0ff */
[----:B------:R-:W2:Y:S01]  /*30b0*/  LDG.E.ENL2.256 R24, R8, desc[UR36][R4.64] ;  /* 0xfe0000240408797e */ /* 0x000ea20008121918 */
[----:B------:R-:W-:Y:S01]  /*30c0*/  IMAD.WIDE.U32 R104, R105, 0x40, R16 ;  /* 0x0000004069687825 */ /* 0x000fe200078e0010 */
[----:B------:R-:W-:Y:S02]  /*30d0*/  SHF.R.U32.HI R107, RZ, 0x2, R109 ;  /* 0x00000002ff6b7819 */ /* 0x000fe4000001166d */
[----:B------:R-:W3:Y:S01]  /*30e0*/  LDG.E.ENL2.256 R40, R32, desc[UR36][R4.64+0x20] ;  /* 0xfe0001240420797e */ /* 0x000ee20008121928 */
[----:B------:R-:W-:-:S03]  /*30f0*/  IMAD.IADD R109, R109, 0x1, R108 ;  /* 0x000000016d6d7824 */ /* 0x000fc600078e026c */
[----:B------:R-:W4:Y:S01]  /*3100*/  LDG.E.ENL2.256 R56, R48, desc[UR36][R104.64] ;  /* 0xfe0000246830797e */ /* 0x000f220008121938 */
[----:B------:R-:W-:Y:S01]  /*3110*/  IMAD.WIDE.U32 R106, R107, 0x40, R16 ;  /* 0x000000406b6a7825 */ /* 0x000fe200078e0010 */
[----:B------:R-:W-:Y:S02]  /*3120*/  SHF.R.U32.HI R111, RZ, 0x2, R109 ;  /* 0x00000002ff6f7819 */ /* 0x000fe4000001166d */
[----:B------:R0:W5:Y:S04]  /*3130*/  LDG.E.ENL2.256 R72, R64, desc[UR36][R104.64+0x20] ;  /* 0xfe0001246840797e */ /* 0x0001680008121948 */
[----:B------:R-:W5:Y:S01]  /*3140*/  LDG.E.ENL2.256 R60, R68, desc[UR36][R106.64] ;  /* 0xfe0000246a44797e */ /* 0x000f62000812193c */
[----:B------:R-:W-:-:S03]  /*3150*/  IMAD.WIDE.U32 R110, R111, 0x40, R16 ;  /* 0x000000406f6e7825 */ /* 0x000fc600078e0010 */
[----:B------:R-:W5:Y:S04]  /*3160*/  LDG.E.ENL2.256 R44, R52, desc[UR36][R106.64+0x20] ;  /* 0xfe0001246a34797e */ /* 0x000f68000812192c */
[----:B------:R-:W5:Y:S04]  /*3170*/  LDG.E.ENL2.256 R28, R36, desc[UR36][R110.64] ;  /* 0xfe0000246e24797e */ /* 0x000f68000812191c */
[----:B------:R1:W5:Y:S01]  /*3180*/  LDG.E.ENL2.256 R4, R12, desc[UR36][R110.64+0x20] ;  /* 0xfe0001246e0c797e */ /* 0x0003620008121904 */
[----:B------:R-:W-:Y:S01]  /*3190*/  IADD3 R109, PT, PT, R109, R108, RZ ;  /* 0x0000006c6d6d7210 */ /* 0x000fe20007ffe0ff */
        /* <DEDUP_REMOVED lines=236> */
[----:B-1----:R-:W-:Y:S02]  /*4060*/  IMAD R139, R108, 0x3, R109 ;  /* 0x000000036c8b7824 */ /* 0x002fe400078e026d */
[----:B0-----:R-:W-:-:S03]  /*4070*/  IMAD.MOV.U32 R138, RZ, RZ, R104 ;  /* 0x000000ffff8a7224 */ /* 0x001fc600078e0068 */
[----:B------:R-:W-:Y:S02]  /*4080*/  ISETP.GE.U32.AND P0, PT, R139, R0, PT ;  /* 0x000000008b00720c */ /* 0x000fe40003f06070 */
[----:B------:R-:W-:-:S15]  /*4090*/  MOV R139, R105 ;  /* 0x00000069008b7202 */ /* 0x000fde0000000f00 */
[----:B------:R-:W-:-:S15]  /*40a0*/  NOP ;  /* 0x0000000000007918 */ /* 0x000fde0000000000 */
[----:B------:R-:W-:-:S15]  /*40b0*/  NOP ;  /* 0x0000000000007918 */ /* 0x000fde0000000000 */
[----:B------:R-:W-:-:S10]  /*40c0*/  NOP ;  /* 0x0000000000007918 */ /* 0x000fd40000000000 */
        /* <DEDUP_REMOVED lines=105> */
[----:B------:R0:W1:Y:S02]  /*4760*/  DFMA R2, R4, R2, R170 ;  /* 0x000000020402722b */ /* 0x00006400000000aa */
[----:B01----:R-:W-:Y:S05]  /*4770*/  @!P0 BRA `(.L_x_2871) ;  /* 0xffffffe800388947 */ /* 0x003fea000383ffff */
[----:B------:R-:W-:Y:S05]  /*4780*/  BSYNC.RECONVERGENT B1 ;  /* 0x0000000000017941 */ /* 0x000fea0003800200 */
.L_x_2870:
[----:B------:R-:W-:Y:S05]  /*4790*/  BSYNC.RECONVERGENT B0 ;  /* 0x0000000000007941 */ /* 0x000fea0003800200 */
.L_x_2869:
[----:B------:R-:W-:Y:S01]  /*47a0*/  ISETP.GE.U32.AND P0, PT, R109, R0, PT ;  /* 0x000000006d00720c */ /* 0x000fe20003f06070 */
[----:B------:R-:W-:-:S12]  /*47b0*/  BSSY.RECONVERGENT B0, `(.L_x_2872) ;  /* 0x000001a000007945 */ /* 0x000fd80003800200 */
[----:B------:R-:W-:Y:S05]  /*47c0*/  @P0 BRA `(.L_x_2873) ;  /* 0x0000000000600947 */ /* 0x000fea0003800000 */
[----:B------:R-:W-:-:S05]  /*47d0*/  SHF.R.U32.HI R139, RZ, 0x2, R109 ;  /* 0x00000002ff8b7819 */ /* 0x000fca000001166d */
[----:B------:R-:W-:-:S05]  /*47e0*/  IMAD.WIDE.U32 R138, R139, 0x40, R16 ;  /* 0x000000408b8a7825 */ /* 0x000fca00078e0010 */
[----:B------:R0:W5:Y:S04]  /*47f0*/  LDG.E.ENL2.256 R24, R8, desc[UR36][R138.64] ;  /* 0xfe0000248a08797e */ /* 0x0001680008121918 */
[----:B------:R0:W5:Y:S01]  /*4800*/  LDG.E.ENL2.256 R40, R32, desc[UR36][R138.64+0x20] ;  /* 0xfe0001248a20797e */ /* 0x0001620008121928 */
[----:B------:R-:W-:-:S05]  /*4810*/  IMAD.IADD R141, R109, 0x1, R108 ;  /* 0x000000016d8d7824 */ /* 0x000fca00078e026c */
[----:B------:R-:W-:-:S13]  /*4820*/  ISETP.GE.U32.AND P1, PT, R141, R0, PT ;  /* 0x000000008d00720c */ /* 0x000fda0003f26070 */
[----:B0-----:R-:W-:Y:S05]  /*4830*/  @P1 BRA `(.L_x_2873) ;  /* 0x0000000000441947 */ /* 0x001fea0003800000 */
[----:B------:R-:W-:-:S05]  /*4840*/  SHF.R.U32.HI R139, RZ, 0x2, R141 ;  /* 0x00000002ff8b7819 */ /* 0x000fca000001168d */
[----:B------:R-:W-:-:S05]  /*4850*/  IMAD.WIDE.U32 R138, R139, 0x40, R16 ;  /* 0x000000408b8a7825 */ /* 0x000fca00078e0010 */
[----:B------:R0:W5:Y:S04]  /*4860*/  LDG.E.ENL2.256 R56, R48, desc[UR36][R138.64] ;  /* 0xfe0000248a30797e */ /* 0x0001680008121938 */
[----:B------:R0:W5:Y:S01]  /*4870*/  LDG.E.ENL2.256 R72, R64, desc[UR36][R138.64+0x20] ;  /* 0xfe0001248a40797e */ /* 0x0001620008121948 */
[----:B------:R-:W-:-:S04]  /*4880*/  IADD3 R141, PT, PT, R141, R108, RZ ;  /* 0x0000006c8d8d7210 */ /* 0x000fc80007ffe0ff */
[----:B------:R-:W-:-:S13]  /*4890*/  ISETP.GE.U32.AND P1, PT, R141, R0, PT ;  /* 0x000000008d00720c */ /* 0x000fda0003f26070 */
[----:B0-----:R-:W-:Y:S05]  /*48a0*/  @P1 BRA `(.L_x_2873) ;  /* 0x0000000000281947 */ /* 0x001fea0003800000 */
[----:B------:R-:W-:Y:S01]  /*48b0*/  IMAD.IADD R45, R141, 0x1, R108 ;  /* 0x000000018d2d7824 */ /* 0x000fe200078e026c */
[----:B------:R-:W-:-:S04]  /*48c0*/  SHF.R.U32.HI R139, RZ, 0x2, R141 ;  /* 0x00000002ff8b7819 */ /* 0x000fc8000001168d */
[----:B------:R-:W-:Y:S01]  /*48d0*/  ISETP.GE.U32.AND P1, PT, R45, R0, PT ;  /* 0x000000002d00720c */ /* 0x000fe20003f26070 */
[----:B------:R-:W-:-:S05]  /*48e0*/  IMAD.WIDE.U32 R138, R139, 0x40, R16 ;  /* 0x000000408b8a7825 */ /* 0x000fca00078e0010 */
[----:B------:R0:W5:Y:S07]  /*48f0*/  LDG.E.ENL2.256 R60, R68, desc[UR36][R138.64] ;  /* 0xfe0000248a44797e */ /* 0x00016e000812193c */
[----:B------:R-:W-:-:S05]  /*4900*/  @!P1 SHF.R.U32.HI R45, RZ, 0x2, R45 ;  /* 0x00000002ff2d9819 */ /* 0x000fca000001162d */
[----:B------:R-:W-:Y:S02]  /*4910*/  @!P1 IMAD.WIDE.U32 R16, R45, 0x40, R16 ;  /* 0x000000402d109825 */ /* 0x000fe400078e0010 */
[----:B------:R0:W5:Y:S04]  /*4920*/  LDG.E.ENL2.256 R44, R52, desc[UR36][R138.64+0x20] ;  /* 0xfe0001248a34797e */ /* 0x000168000812192c */
[----:B------:R0:W5:Y:S04]  /*4930*/  @!P1 LDG.E.ENL2.256 R28, R36, desc[UR36][R16.64] ;  /* 0xfe0000241024997e */ /* 0x000168000812191c */
[----:B------:R0:W5:Y:S02]  /*4940*/  @!P1 LDG.E.ENL2.256 R4, R12, desc[UR36][R16.64+0x20] ;  /* 0xfe000124100c997e */ /* 0x0001640008121904 */
.L_x_2873:
[----:B------:R-:W-:Y:S05]  /*4950*/  BSYNC.RECONVERGENT B0 ;  /* 0x0000000000007941 */ /* 0x000fea0003800200 */
.L_x_2872:
        /* <DEDUP_REMOVED lines=13> */
[----:B0-----:R-:W-:-:S04]  /*4a30*/  IADD3 R17, PT, PT, R109, R108, RZ ;  /* 0x0000006c6d117210 */ /* 0x001fc80007ffe0ff */
[----:B------:R-:W-:-:S15]  /*4a40*/  ISETP.GE.U32.AND P0, PT, R17, R0, PT ;  /* 0x000000001100720c */ /* 0x000fde0003f06070 */
[----:B------:R-:W-:-:S15]  /*4a50*/  NOP ;  /* 0x0000000000007918 */ /* 0x000fde0000000000 */
[----:B------:R-:W-:-:S15]  /*4a60*/  NOP ;  /* 0x0000000000007918 */ /* 0x000fde0000000000 */
[----:B------:R-:W-:-:S13]  /*4a70*/  NOP ;  /* 0x0000000000007918 */ /* 0x000fda0000000000 */
        /* <DEDUP_REMOVED lines=50> */
[----:B------:R3:W0:-:S15]  /*4da0*/  DFMA R82, R82, R32, R34 ;  /* 0x000000205252722b */ /* 0x00061e0000000022 */
        /* <DEDUP_REMOVED lines=11> */
[----:B------:R-:W-:Y:S01]  /*4e60*/  IMAD.IADD R17, R17, 0x1, R108 ;  /* 0x0000000111117824 */ /* 0x000fe200078e026c */
[----:B------:R-:W0:Y:S04]  /*4e70*/  DMUL R8, R86, R50 ;  /* 0x0000003256087228 */ /* 0x000e280000000000 */
        /* <DEDUP_REMOVED lines=49> */
[----:B------:R3:W4:-:S15]  /*5190*/  DFMA R86, R86, R48, R50 ;  /* 0x000000305656722b */ /* 0x00071e0000000032 */
        /* <DEDUP_REMOVED lines=82> */
[----:B------:R2:W3:-:S15]  /*56c0*/  DFMA R94, R94, R68, R70 ;  /* 0x000000445e5e722b */ /* 0x0004de0000000046 */
        /* <DEDUP_REMOVED lines=19> */
[----:B------:R2:W0:Y:S02]  /*5800*/  DFMA R100, R100, R44, R46 ;  /* 0x0000002c6464722b */ /* 0x000424000000002e */
        /* <DEDUP_REMOVED lines=76> */
[----:B012-4-:R3:W2:Y:S02]  /*5cd0*/  DFMA R2, R2, R4, R6 ;  /* 0x000000040202722b */ /* 0x0176a40000000006 */
.L_x_2875:
[----:B------:R-:W-:Y:S05]  /*5ce0*/  BSYNC.RECONVERGENT B0 ;  /* 0x0000000000007941 */ /* 0x000fea0003800200 */
.L_x_2874:
[----:B---3-5:R-:W-:-:S15]  /*5cf0*/  DMUL R4, R78, R86 ;  /* 0x000000564e047228 */ /* 0x028fde0000000000 */
        /* <DEDUP_REMOVED lines=134> */
[----:B------:R-:W3:-:S15]  /*6560*/  DFMA R98, R90, R116, R98 ;  /* 0x000000745a62722b */ /* 0x000ede0000000062 */
        /* <DEDUP_REMOVED lines=14> */
[----:B------:R-:W4:-:S15]  /*6650*/  DFMA R96, R88, R118, R96 ;  /* 0x000000765860722b */ /* 0x000f1e0000000060 */
        /* <DEDUP_REMOVED lines=34> */
[----:B------:R-:W4:-:S15]  /*6880*/  DMUL R34, R4, R76 ;  /* 0x0000004c04227228 */ /* 0x000f1e0000000000 */
        /* <DEDUP_REMOVED lines=14> */
[----:B-1----:R1:W0:-:S15]  /*6970*/  DFMA R28, R12, R112, -R28 ;  /* 0x000000700c1c722b */ /* 0x00221e000000081c */
        /* <DEDUP_REMOVED lines=14> */
[----:B----4-:R1:W4:-:S15]  /*6a60*/  DFMA R34, R96, R110, R34 ;  /* 0x0000006e6022722b */ /* 0x01031e0000000022 */
        /* <DEDUP_REMOVED lines=19> */
[----:B0-----:R1:W0:Y:S02]  /*6ba0*/  DFMA R26, R100, R104, R2 ;  /* 0x00000068641a722b */ /* 0x0012240000000002 */
[----:B01234-:R-:W-:Y:S05]  /*6bb0*/  BRA `(.L_x_2855) ;  /* 0x00000114005c7947 */ /* 0x01ffea0003800000 */
.L_x_2868:
[----:B------:R-:W-:-:S13]  /*6bc0*/  ISETP.NE.AND P0, PT, R160, 0x1, PT ;  /* 0x00000001a000780c */ /* 0x000fda0003f05270 */
[----:B------:R-:W-:Y:S05]  /*6bd0*/  @P0 BRA `(.L_x_2876) ;  /* 0x0000004400840947 */ /* 0x000fea0003800000 */
[----:B------:R-:W0:Y:S01]  /*6be0*/  LDC R110, c[0x0][0x3ac] ;  /* 0x0000eb00ff6e7b82 */ /* 0x000e220000000800 */
[----:B------:R-:W-:Y:S01]  /*6bf0*/  IMAD.MOV.U32 R111, RZ, RZ, R105 ;  /* 0x000000ffff6f7224 */ /* 0x000fe200078e0069 */
        /* <DEDUP_REMOVED lines=48> */
[--C-:B0-----:R-:W-:Y:S01]  /*6f00*/  IMAD.MOV.U32 R107, RZ, RZ, R105.reuse ;  /* 0x000000ffff6b7224 */ /* 0x101fe200078e0069 */
        /* <DEDUP_REMOVED lines=110> */
.L_x_2879:
        /* <DEDUP_REMOVED lines=8> */
[----:B------:R-:W2:Y:S01]  /*7670*/  LDG.E.ENL2.256 R24, R8, desc[UR36][R4.64] ;  /* 0xfe0000240408797e */ /* 0x000ea20008121918 */
[----:B------:R-:W-:Y:S01]  /*7680*/  IMAD.WIDE.U32 R104, R105, 0x40, R16 ;  /* 0x0000004069687825 */ /* 0x000fe200078e0010 */
[----:B------:R-:W-:Y:S02]  /*7690*/  IADD3 R111, PT, PT, R111, R110, RZ ;  /* 0x0000006e6f6f7210 */ /* 0x000fe40007ffe0ff */
[----:B------:R-:W3:Y:S01]  /*76a0*/  LDG.E.ENL2.256 R40, R32, desc[UR36][R4.64+0x20] ;  /* 0xfe0001240420797e */ /* 0x000ee20008121928 */
[----:B------:R-:W-:Y:S02]  /*76b0*/  SHF.R.U32.HI R107, RZ, 0x2, R6 ;  /* 0x00000002ff6b7819 */ /* 0x000fe40000011606 */
[----:B------:R-:W-:Y:S01]  /*76c0*/  IMAD R6, R112, R111, RZ ;  /* 0x0000006f70067224 */ /* 0x000fe200078e02ff */
[----:B------:R-:W4:Y:S02]  /*76d0*/  LDG.E.ENL2.256 R56, R48, desc[UR36][R104.64] ;  /* 0xfe0000246830797e */ /* 0x000f240008121938 */
[----:B------:R-:W-:-:S02]  /*76e0*/  IMAD.WIDE.U32 R106, R107, 0x40, R16 ;  /* 0x000000406b6a7825 */ /* 0x000fc400078e0010 */
[----:B------:R0:W5:Y:S01]  /*76f0*/  LDG.E.ENL2.256 R72, R64, desc[UR36][R104.64+0x20] ;  /* 0xfe0001246840797e */ /* 0x0001620008121948 */
[----:B------:R-:W-:-:S03]  /*7700*/  SHF.R.U32.HI R109, RZ, 0x2, R6 ;  /* 0x00000002ff6d7819 */ /* 0x000fc60000011606 */
[----:B------:R-:W5:Y:S02]  /*7710*/  LDG.E.ENL2.256 R60, R68, desc[UR36][R106.64] ;  /* 0xfe0000246a44797e */ /* 0x000f64000812193c */
[----:B------:R-:W-:Y:S02]  /*7720*/  IMAD.WIDE.U32 R108, R109, 0x40, R16 ;  /* 0x000000406d6c7825 */ /* 0x000fe400078e0010 */
[----:B------:R-:W5:Y:S04]  /*7730*/  LDG.E.ENL2.256 R44, R52, desc[UR36][R106.64+0x20] ;  /* 0xfe0001246a34797e */ /* 0x000f68000812192c */
[----:B------:R-:W5:Y:S04]  /*7740*/  LDG.E.ENL2.256 R28, R36, desc[UR36][R108.64] ;  /* 0xfe0000246c24797e */ /* 0x000f68000812191c */
[----:B------:R1:W5:Y:S01]  /*7750*/  LDG.E.ENL2.256 R4, R12, desc[UR36][R108.64+0x20] ;  /* 0xfe0001246c0c797e */ /* 0x0003620008121904 */
        /* <DEDUP_REMOVED lines=353> */
.L_x_2878:
[----:B------:R-:W-:Y:S05]  /*8d70*/  BSYNC.RECONVERGENT B0 ;  /* 0x0000000000007941 */ /* 0x000fea0003800200 */
.L_x_2877:
[----:B------:R-:W-:Y:S01]  /*8d80*/  ISETP.GE.U32.AND P0, PT, R111, R0, PT ;  /* 0x000000006f00720c */ /* 0x000fe20003f06070 */
[----:B------:R-:W-:-:S12]  /*8d90*/  BSSY.RECONVERGENT B0, `(.L_x_2880) ;  /* 0x000001e000007945 */ /* 0x000fd80003800200 */
[----:B------:R-:W-:Y:S05]  /*8da0*/  @P0 BRA `(.L_x_2881) ;  /* 0x0000000000700947 */ /* 0x000fea0003800000 */
[----:B------:R-:W-:-:S05]  /*8db0*/  IMAD R8, R112, R111, RZ ;  /* 0x0000006f70087224 */ /* 0x000fca00078e02ff */
[----:B------:R-:W-:-:S05]  /*8dc0*/  SHF.R.U32.HI R141, RZ, 0x2, R8 ;  /* 0x00000002ff8d7819 */ /* 0x000fca0000011608 */
[----:B------:R-:W-:-:S05]  /*8dd0*/  IMAD.WIDE.U32 R140, R141, 0x40, R16 ;  /* 0x000000408d8c7825 */ /* 0x000fca00078e0010 */
[----:B------:R0:W5:Y:S04]  /*8de0*/  LDG.E.ENL2.256 R24, R8, desc[UR36][R140.64] ;  /* 0xfe0000248c08797e */ /* 0x0001680008121918 */
[----:B------:R0:W5:Y:S01]  /*8df0*/  LDG.E.ENL2.256 R40, R32, desc[UR36][R140.64+0x20] ;  /* 0xfe0001248c20797e */ /* 0x0001620008121928 */
[----:B------:R-:W-:-:S04]  /*8e00*/  IADD3 R113, PT, PT, R111, R110, RZ ;  /* 0x0000006e6f717210 */ /* 0x000fc80007ffe0ff */
[----:B------:R-:W-:-:S13]  /*8e10*/  ISETP.GE.U32.AND P1, PT, R113, R0, PT ;  /* 0x000000007100720c */ /* 0x000fda0003f26070 */
[----:B0-----:R-:W-:Y:S05]  /*8e20*/  @P1 BRA `(.L_x_2881) ;  /* 0x0000000000501947 */ /* 0x001fea0003800000 */
[----:B------:R-:W-:-:S05]  /*8e30*/  IMAD R48, R112, R113, RZ ;  /* 0x0000007170307224 */ /* 0x000fca00078e02ff */
[----:B------:R-:W-:-:S05]  /*8e40*/  SHF.R.U32.HI R141, RZ, 0x2, R48 ;  /* 0x00000002ff8d7819 */ /* 0x000fca0000011630 */
[----:B------:R-:W-:-:S05]  /*8e50*/  IMAD.WIDE.U32 R140, R141, 0x40, R16 ;  /* 0x000000408d8c7825 */ /* 0x000fca00078e0010 */
[----:B------:R0:W5:Y:S04]  /*8e60*/  LDG.E.ENL2.256 R56, R48, desc[UR36][R140.64] ;  /* 0xfe0000248c30797e */ /* 0x0001680008121938 */
[----:B------:R0:W5:Y:S01]  /*8e70*/  LDG.E.ENL2.256 R72, R64, desc[UR36][R140.64+0x20] ;  /* 0xfe0001248c40797e */ /* 0x0001620008121948 */
[----:B------:R-:W-:-:S05]  /*8e80*/  IMAD.IADD R113, R113, 0x1, R110 ;  /* 0x0000000171717824 */ /* 0x000fca00078e026e */
[----:B------:R-:W-:-:S13]  /*8e90*/  ISETP.GE.U32.AND P1, PT, R113, R0, PT ;  /* 0x000000007100720c */ /* 0x000fda0003f26070 */
[----:B0-----:R-:W-:Y:S05]  /*8ea0*/  @P1 BRA `(.L_x_2881) ;  /* 0x0000000000301947 */ /* 0x001fea0003800000 */
[----:B------:R-:W-:Y:S01]  /*8eb0*/  IADD3 R45, PT, PT, R113, R110, RZ ;  /* 0x0000006e712d7210 */ /* 0x000fe20007ffe0ff */
[----:B------:R-:W-:-:S03]  /*8ec0*/  IMAD R44, R112, R113, RZ ;  /* 0x00000071702c7224 */ /* 0x000fc600078e02ff */
[----:B------:R-:W-:Y:S02]  /*8ed0*/  ISETP.GE.U32.AND P1, PT, R45, R0, PT ;  /* 0x000000002d00720c */ /* 0x000fe40003f26070 */
[----:B------:R-:W-:-:S11]  /*8ee0*/  SHF.R.U32.HI R113, RZ, 0x2, R44 ;  /* 0x00000002ff717819 */ /* 0x000fd6000001162c */
[----:B------:R-:W-:-:S05]  /*8ef0*/  @!P1 IMAD R112, R112, R45, RZ ;  /* 0x0000002d70709224 */ /* 0x000fca00078e02ff */
[----:B------:R-:W-:Y:S01]  /*8f00*/  @!P1 SHF.R.U32.HI R45, RZ, 0x2, R112 ;  /* 0x00000002ff2d9819 */ /* 0x000fe20000011670 */
[----:B------:R-:W-:-:S04]  /*8f10*/  IMAD.WIDE.U32 R112, R113, 0x40, R16 ;  /* 0x0000004071707825 */ /* 0x000fc800078e0010 */
[----:B------:R-:W-:Y:S01]  /*8f20*/  @!P1 IMAD.WIDE.U32 R16, R45, 0x40, R16 ;  /* 0x000000402d109825 */ /* 0x000fe200078e0010 */
[----:B------:R0:W5:Y:S04]  /*8f30*/  LDG.E.ENL2.256 R60, R68, desc[UR36][R112.64] ;  /* 0xfe0000247044797e */ /* 0x000168000812193c */
[----:B------:R0:W5:Y:S04]  /*8f40*/  @!P1 LDG.E.ENL2.256 R28, R36, desc[UR36][R16.64] ;  /* 0xfe0000241024997e */ /* 0x000168000812191c */
[----:B------:R0:W5:Y:S04]  /*8f50*/  @!P1 LDG.E.ENL2.256 R4, R12, desc[UR36][R16.64+0x20] ;  /* 0xfe000124100c997e */ /* 0x0001680008121904 */
[----:B------:R0:W5:Y:S02]  /*8f60*/  LDG.E.ENL2.256 R44, R52, desc[UR36][R112.64+0x20] ;  /* 0xfe0001247034797e */ /* 0x000164000812192c */
.L_x_2881:
[----:B------:R-:W-:Y:S05]  /*8f70*/  BSYNC.RECONVERGENT B0 ;  /* 0x0000000000007941 */ /* 0x000fea0003800200 */
.L_x_2880:
        /* <DEDUP_REMOVED lines=313> */
.L_x_2883:
[----:B------:R-:W-:Y:S05]  /*a310*/  BSYNC.RECONVERGENT B0 ;  /* 0x0000000000007941 */ /* 0x000fea0003800200 */
.L_x_2882:
        /* <DEDUP_REMOVED lines=237> */
.L_x_2876:
[----:B------:R-:W0:Y:S01]  /*b1f0*/  LDCU UR4, c[0x0][0x3ac] ;  /* 0x00007580ff0477ac */ /* 0x000e220008000800 */
[----:B------:R-:W1:Y:S01]  /*b200*/  LDC.64 R106, c[0x0][0x390] ;  /* 0x0000e400ff6a7b82 */ /* 0x000e620000000a00 */
        /* <DEDUP_REMOVED lines=19> */
[----:B------:R-:W-:Y:S02]  /*b340*/  CS2R R62, SRZ ;  /* 0x00000000003e7805 */ /* 0x000fe4000001ff00 */
[----:B------:R-:W-:Y:S01]  /*b350*/  CS2R R60, SRZ ;  /* 0x00000000003c7805 */ /* 0x000fe2000001ff00 */
[----:B------:R-:W-:Y:S01]  /*b360*/  IMAD R3, R104, 0x3, R105 ;  /* 0x0000000368037824 */ /* 0x000fe200078e0269 */
[----:B------:R-:W-:Y:S02]  /*b370*/  CS2R R54, SRZ ;  /* 0x0000000000367805 */ /* 0x000fe4000001ff00 */
[----:B------:R-:W-:Y:S02]  /*b380*/  CS2R R52, SRZ ;  /* 0x0000000000347805 */ /* 0x000fe4000001ff00 */
[----:B------:R-:W-:Y:S02]  /*b390*/  CS2R R46, SRZ ;  /* 0x00000000002e7805 */ /* 0x000fe4000001ff00 */
[----:B------:R-:W-:-:S02]  /*b3a0*/  CS2R R44, SRZ ;  /* 0x00000000002c7805 */ /* 0x000fc4000001ff00 */
[----:B------:R-:W-:Y:S02]  /*b3b0*/  ISETP.GE.U32.AND P0, PT, R3, R0, PT ;  /* 0x000000000300720c */ /* 0x000fe40003f06070 */
        /* <DEDUP_REMOVED lines=71> */
[----:B------:R-:W-:Y:S01]  /*b830*/  VIADD R115, R160, 0xffffffff ;  /* 0xffffffffa0737836 */ /* 0x000fe20000000000 */
        /* <DEDUP_REMOVED lines=59> */
[----:B------:R-:W-:Y:S02]  /*bbf0*/  MOV R138, R106 ;  /* 0x0000006a008a7202 */ /* 0x000fe40000000f00 */
[----:B------:R-:W-:-:S07]  /*bc00*/  IADD3 R114, PT, PT, R114, 0x1, RZ ;  /* 0x0000000172727810 */ /* 0x000fce0007ffe0ff */
.L_x_2893:
[----:B------:R-:W-:Y:S01]  /*bc10*/  ISETP.NE.AND P0, PT, R160, RZ, PT ;  /* 0x000000ffa000720c */ /* 0x000fe20003f05270 */
[----:B------:R-:W0:-:S12]  /*bc20*/  LDCU UR4, c[0x0][0x3ac] ;  /* 0x00007580ff0477ac */ /* 0x000e180008000800 */
[----:B------:R-:W-:Y:S05]  /*bc30*/  @P0 BRA `(.L_x_2887) ;  /* 0x0000000000cc0947 */ /* 0x000fea0003800000 */
[----:B------:R-:W2:Y:S04]  /*bc40*/  LDG.E.ENL2.256 R40, R48, desc[UR36][R16.64] ;  /* 0xfe0000241030797e */ /* 0x000ea80008121928 */
[----:B------:R-:W3:Y:S01]  /*bc50*/  LDG.E.ENL2.256 R24, R32, desc[UR36][R16.64+0x20] ;  /* 0xfe0001241020797e */ /* 0x000ee20008121918 */
[----:B--2---:R-:W-:Y:S01]  /*bc60*/  IMAD.MOV.U32 R74, RZ, RZ, R42 ;  /* 0x000000ffff4a7224 */ /* 0x004fe200078e002a */
        /* <DEDUP_REMOVED lines=23> */
[----:B---3--:R-:W-:Y:S01]  /*bde0*/  IMAD.MOV.U32 R58, RZ, RZ, R26 ;  /* 0x000000ffff3a7224 */ /* 0x008fe200078e001a */
        /* <DEDUP_REMOVED lines=23> */
[----:B------:R-:W-:Y:S06]  /*bf60*/  BRA `(.L_x_2888) ;  /* 0x0000004000087947 */ /* 0x000fec0003800000 */
.L_x_2887:
[----:B------:R-:W1:Y:S01]  /*bf70*/  LDCU.64 UR30, c[0x0][0x3e8] ;  /* 0x00007d00ff1e77ac */ /* 0x000e620008000a00 */
        /* <DEDUP_REMOVED lines=8> */
[----:B------:R-:W-:Y:S01]  /*c000*/  SHF.R.U32.HI R6, RZ, UR31, R0 ;  /* 0x0000001fff067c19 */ /* 0x000fe20008011600 */
[----:B------:R-:W0:Y:S03]  /*c010*/  LDCU UR72, c[0x0][0x518] ;  /* 0x0000a300ff4877ac */ /* 0x000e260008000800 */
[----:B------:R-:W-:Y:S01]  /*c020*/  IADD3 R0, PT, PT, -R6, RZ, RZ ;  /* 0x000000ff06007210 */ /* 0x000fe20007ffe1ff */
[----:B------:R-:W0:Y:S04]  /*c030*/  LDCU UR71, c[0x0][0x410] ;  /* 0x00008200ff4777ac */ /* 0x000e280008000800 */
[----:B--2---:R-:W-:Y:S01]  /*c040*/  IMAD R0, R0, UR76, R105 ;  /* 0x0000004c00007c24 */ /* 0x004fe2000f8e0269 */
[----:B------:R-:W2:Y:S03]  /*c050*/  LDCU UR70, c[0x0][0x51c] ;  /* 0x0000a380ff4677ac */ /* 0x000ea60008000800 */
        /* <DEDUP_REMOVED lines=280> */
.L_x_2889:
[----:B------:R-:W-:-:S04]  /*d1e0*/  LOP3.LUT R27, R0, 0xffffffc0, RZ, 0xc0, !PT ;  /* 0xffffffc0001b7812 */ /* 0x000fc800078ec0ff */
[----:B------:R-:W-:-:S04]  /*d1f0*/  IADD3 R26, P1, PT, R16, R27, RZ ;  /* 0x0000001b101a7210 */ /* 0x000fc80007f3e0ff */
[----:B------:R-:W-:-:S05]  /*d200*/  IADD3.X R27, PT, PT, RZ, R17, RZ, P1, !PT ;  /* 0x00000011ff1b7210 */ /* 0x000fca0000ffe4ff */
[----:B------:R1:W5:Y:S04]  /*d210*/  LDG.E.ENL2.256 R8, R4, desc[UR36][R26.64] ;  /* 0xfe0000241a04797e */ /* 0x0003680008121908 */
[----:B------:R1:W5:Y:S01]  /*d220*/  LDG.E.ENL2.256 R28, R12, desc[UR36][R26.64+0x20] ;  /* 0xfe0001241a0c797e */ /* 0x000362000812191c */
[----:B------:R-:W-:Y:S01]  /*d230*/  MOV R24, RZ ;  /* 0x000000ff00187202 */ /* 0x000fe20000000f00 */
[----:B0-----:R-:W-:-:S04]  /*d240*/  VIADD R25, R105, UR4 ;  /* 0x0000000469197c36 */ /* 0x001fc80008000000 */
[----:B------:R-:W-:-:S05]  /*d250*/  IMAD.HI.U32 R0, R25, UR30, R24 ;  /* 0x0000001e19007c27 */ /* 0x000fca000f8e0018 */
[----:B------:R-:W-:-:S05]  /*d260*/  SHF.R.U32.HI R32, RZ, UR31, R0 ;  /* 0x0000001fff207c19 */ /* 0x000fca0008011600 */
[----:B------:R-:W-:-:S04]  /*d270*/  IMAD.MOV R33, RZ, RZ, -R32 ;  /* 0x000000ffff217224 */ /* 0x000fc800078e0a20 */
[----:B------:R-:W-:-:S04]  /*d280*/  IMAD R0, R33, UR76, R25 ;  /* 0x0000004c21007c24 */ /* 0x000fc8000f8e0219 */
[----:B------:R-:W-:Y:S01]  /*d290*/  IMAD R0, R0, UR5, RZ ;  /* 0x0000000500007c24 */ /* 0x000fe2000f8e02ff */
[----:B-1----:R-:W-:Y:S06]  /*d2a0*/  @!P0 BRA `(.L_x_2890) ;  /* 0x0000000c00948947 */ /* 0x002fec0003800000 */
        /* <DEDUP_REMOVED lines=229> */
.L_x_2890:
[----:B------:R-:W-:-:S04]  /*e100*/  LOP3.LUT R27, R0, 0xffffffc0, RZ, 0xc0, !PT ;  /* 0xffffffc0001b7812 */ /* 0x000fc800078ec0ff */
[----:B------:R-:W-:-:S05]  /*e110*/  IADD3 R26, P1, PT, R16, R27, RZ ;  /* 0x0000001b101a7210 */ /* 0x000fca0007f3e0ff */
[----:B------:R-:W-:-:S05]  /*e120*/  IMAD.X R27, RZ, RZ, R17, P1 ;  /* 0x000000ffff1b7224 */ /* 0x000fca00008e0611 */
[----:B------:R0:W5:Y:S04]  /*e130*/  LDG.E.ENL2.256 R44, R36, desc[UR36][R26.64] ;  /* 0xfe0000241a24797e */ /* 0x000168000812192c */
[----:B------:R0:W5:Y:S01]  /*e140*/  LDG.E.ENL2.256 R60, R52, desc[UR36][R26.64+0x20] ;  /* 0xfe0001241a34797e */ /* 0x000162000812193c */
[----:B------:R-:W-:Y:S01]  /*e150*/  IADD3 R25, PT, PT, R25, UR4, RZ ;  /* 0x0000000419197c10 */ /* 0x000fe2000fffe0ff */
[----:B------:R-:W-:-:S04]  /*e160*/  IMAD.MOV.U32 R24, RZ, RZ, RZ ;  /* 0x000000ffff187224 */ /* 0x000fc800078e00ff */
[----:B------:R-:W-:-:S05]  /*e170*/  IMAD.HI.U32 R0, R25, UR30, R24 ;  /* 0x0000001e19007c27 */ /* 0x000fca000f8e0018 */
[----:B------:R-:W-:-:S04]  /*e180*/  SHF.R.U32.HI R32, RZ, UR31, R0 ;  /* 0x0000001fff207c19 */ /* 0x000fc80008011600 */
[----:B------:R-:W-:-:S05]  /*e190*/  IADD3 R33, PT, PT, -R32, RZ, RZ ;  /* 0x000000ff20217210 */ /* 0x000fca0007ffe1ff */
[----:B------:R-:W-:-:S04]  /*e1a0*/  IMAD R0, R33, UR76, R25 ;  /* 0x0000004c21007c24 */ /* 0x000fc8000f8e0219 */
[----:B------:R-:W-:Y:S01]  /*e1b0*/  IMAD R0, R0, UR5, RZ ;  /* 0x0000000500007c24 */ /* 0x000fe2000f8e02ff */
[----:B0-----:R-:W-:Y:S06]  /*e1c0*/  @!P0 BRA `(.L_x_2891) ;  /* 0x0000000c00948947 */ /* 0x001fec0003800000 */
        /* <DEDUP_REMOVED lines=229> */
.L_x_2891:
[----:B------:R-:W-:-:S04]  /*f020*/  LOP3.LUT R27, R0, 0xffffffc0, RZ, 0xc0, !PT ;  /* 0xffffffc0001b7812 */ /* 0x000fc800078ec0ff */
[----:B------:R-:W-:-:S04]  /*f030*/  IADD3 R26, P1, PT, R16, R27, RZ ;  /* 0x0000001b101a7210 */ /* 0x000fc80007f3e0ff */
[----:B------:R-:W-:-:S05]  /*f040*/  IADD3.X R27, PT, PT, RZ, R17, RZ, P1, !PT ;  /* 0x00000011ff1b7210 */ /* 0x000fca0000ffe4ff */
        /* <DEDUP_REMOVED lines=239> */
.L_x_2892:
[----:B------:R-:W-:-:S04]  /*ff40*/  LOP3.LUT R141, R0, 0xffffffc0, RZ, 0xc0, !PT ;  /* 0xffffffc0008d7812 */ /* 0x000fc800078ec0ff */
[----:B------:R-:W-:-:S04]  /*ff50*/  IADD3 R140, P0, PT, R16, R141, RZ ;  /* 0x0000008d108c7210 */ /* 0x000fc80007f1e0ff */
[----:B------:R-:W-:-:S05]  /*ff60*/  IADD3.X R141, PT, PT, RZ, R17, RZ, P0, !PT ;  /* 0x00000011ff8d7210 */ /* 0x000fca00007fe4ff */
[----:B------:R0:W5:Y:S04]  /*ff70*/  LDG.E.ENL2.256 R40, R48, desc[UR36][R140.64] ;  /* 0xfe0000248c30797e */ /* 0x0001680008121928 */
[----:B------:R0:W5:Y:S02]  /*ff80*/  LDG.E.ENL2.256 R24, R32, desc[UR36][R140.64+0x20] ;  /* 0xfe0001248c20797e */ /* 0x0001640008121918 */
.L_x_2888:
[----:B-----5:R-:W1:Y:S01]  /*ff90*/  DMUL R144, R10, R80 ;  /* 0x000000500a907228 */ /* 0x020e620000000000 */
[----:B------:R-:W2:Y:S01]  /*ffa0*/  LDCU UR5, c[0x0][0x3a4] ;  /* 0x00007480ff0577ac */ /* 0x000ea20008000800 */
[----:B0-----:R-:W-:-:S05]  /*ffb0*/  MOV R104, UR4 ;  /* 0x0000000400687c02 */ /* 0x001fca0008000f00 */
[----:B------:R-:W-:Y:S01]  /*ffc0*/  IMAD R105, R104, 0x4, R105 ;  /* 0x0000000468697824 */ /* 0x000fe200078e0269 */
[----:B--2---:R-:W-:-:S15]  /*ffd0*/  MOV R0, UR5 ;  /* 0x0000000500007c02 */ /* 0x004fde0008000f00 */
[----:B------:R-:W-:-:S15]  /*ffe0*/  NOP ;  /* 0x0000000000007918 */ /* 0x000fde0000000000 */
[----:B------:R-:W-:-:S15]  /*fff0*/  NOP ;  /* 0x0000000000007918 */ /* 0x000fde0000000000 */
[----:B------:R-:W-:-:S11]  /*10000*/  NOP ;  /* 0x0000000000007918 */ /* 0x000fd60000000000 */
[----:B-1----:R-:W-:-:S15]  /*10010*/  DFMA R144, R8, R136, -R144 ;  /* 0x000000880890722b */ /* 0x002fde0000000890 */
        /* <DEDUP_REMOVED lines=34> */
[----:B0-----:R0:W-:Y:S02]  /*10240*/  DFMA R140, R12, R134, -R136 ;  /* 0x000000860c8c722b */ /* 0x0011e40000000888 */
[----:B0-----:R-:W-:Y:S01]  /*10250*/  IMAD.MOV.U32 R136, RZ, RZ, R144 ;  /* 0x000000ffff887224 */ /* 0x001fe200078e0090 */
[----:B------:R-:W-:-:S15]  /*10260*/  MOV R137, R145 ;  /* 0x0000009100897202 */ /* 0x000fde0000000f00 */
[----:B------:R-:W-:-:S15]  /*10270*/  NOP ;  /* 0x0000000000007918 */ /* 0x000fde0000000000 */
[----:B------:R-:W-:-:S15]  /*10280*/  NOP ;  /* 0x0000000000007918 */ /* 0x000fde0000000000 */
[----:B------:R-:W-:-:S15]  /*10290*/  NOP ;  /* 0x0000000000007918 */ /* 0x000fde0000000000 */
[----:B------:R-:W-:-:S01]  /*102a0*/  NOP ;  /* 0x0000000000007918 */ /* 0x000fc20000000000 */
        /* <DEDUP_REMOVED lines=21> */
[----:B0-----:R-:W-:Y:S02]  /*10400*/  MOV R134, R140 ;  /* 0x0000008c00867202 */ /* 0x001fe40000000f00 */
[----:B------:R-:W-:-:S15]  /*10410*/  MOV R135, R141 ;  /* 0x0000008d00877202 */ /* 0x000fde0000000f00 */
[----:B------:R-:W-:-:S15]  /*10420*/  NOP ;  /* 0x0000000000007918 */ /* 0x000fde0000000000 */
[----:B------:R-:W-:-:S15]  /*10430*/  NOP ;  /* 0x0000000000007918 */ /* 0x000fde0000000000 */
[----:B------:R-:W-:-:S15]  /*10440*/  NOP ;  /* 0x0000000000007918 */ /* 0x000fde0000000000 */
        /* <DEDUP_REMOVED lines=16> */
[----:B0-----:R-:W-:Y:S01]  /*10550*/  MOV R132, R142 ;  /* 0x0000008e00847202 */ /* 0x001fe20000000f00 */
[----:B------:R-:W-:-:S15]  /*10560*/  IMAD.MOV.U32 R133, RZ, RZ, R143 ;  /* 0x000000ffff857224 */ /* 0x000fde00078e008f */
        /* <DEDUP_REMOVED lines=236> */
[----:B0-----:R0:W1:Y:S02]  /*11430*/  DFMA R170, R24, R106, -R108 ;  /* 0x0000006a18aa722b */ /* 0x001064000000086c */
[----:B0-----:R-:W-:Y:S02]  /*11440*/  MOV R108, R168 ;  /* 0x000000a8006c7202 */ /* 0x001fe40000000f00 */
[----:B------:R-:W-:-:S15]  /*11450*/  MOV R109, R169 ;  /* 0x000000a9006d7202 */ /* 0x000fde0000000f00 */
[----:B------:R-:W-:-:S15]  /*11460*/  NOP ;  /* 0x0000000000007918 */ /* 0x000fde0000000000 */
[----:B------:R-:W-:-:S15]  /*11470*/  NOP ;  /* 0x0000000000007918 */ /* 0x000fde0000000000 */
[----:B------:R-:W-:-:S15]  /*11480*/  NOP ;  /* 0x0000000000007918 */ /* 0x000fde0000000000 */
[----:B------:R0:W2:Y:S02]  /*11490*/  DMUL R172, R26, R106 ;  /* 0x0000006a1aac7228 */ /* 0x0000a40000000000 */
[----:B0-----:R-:W-:Y:S01]  /*114a0*/  IMAD R107, R104, 0x3, R105 ;  /* 0x00000003686b7824 */ /* 0x001fe200078e0269 */
[----:B-1----:R-:W-:-:S04]  /*114b0*/  MOV R106, R170 ;  /* 0x000000aa006a7202 */ /* 0x002fc80000000f00 */
[----:B------:R-:W-:Y:S01]  /*114c0*/  ISETP.GE.U32.AND P0, PT, R107, R0, PT ;  /* 0x000000006b00720c */ /* 0x000fe20003f06070 */
[----:B------:R-:W-:-:S15]  /*114d0*/  IMAD.MOV.U32 R107, RZ, RZ, R171 ;  /* 0x000000ffff6b7224 */ /* 0x000fde00078e00ab */
[----:B------:R-:W-:-:S15]  /*114e0*/  NOP ;  /* 0x0000000000007918 */ /* 0x000fde0000000000 */
[----:B------:R-:W-:-:S15]  /*114f0*/  NOP ;  /* 0x0000000000007918 */ /* 0x000fde0000000000 */
[----:B------:R-:W-:-:S11]  /*11500*/  NOP ;  /* 0x0000000000007918 */ /* 0x000fd60000000000 */
[----:B--2---:R0:W1:Y:S02]  /*11510*/  DFMA R2, R24, R2, R172 ;  /* 0x000000021802722b */ /* 0x00406400000000ac */
[----:B01----:R-:W-:Y:S05]  /*11520*/  @!P0 BRA `(.L_x_2893) ;  /* 0xffffffa400b88947 */ /* 0x003fea000383ffff */
[----:B------:R-:W-:Y:S05]  /*11530*/  BSYNC.RECONVERGENT B1 ;  /* 0x0000000000017941 */ /* 0x000fea0003800200 */
.L_x_2886:
        /* <DEDUP_REMOVED lines=31> */
[----:B------:R-:W-:-:S07]  /*11730*/  MOV R122, R170 ;  /* 0x000000aa007a7202 */ /* 0x000fce0000000f00 */
.L_x_2885:
[----:B------:R-:W-:Y:S05]  /*11740*/  BSYNC.RECONVERGENT B0 ;  /* 0x0000000000007941 */ /* 0x000fea0003800200 */
.L_x_2884:
[----:B------:R-:W-:Y:S01]  /*11750*/  ISETP.GE.U32.AND P0, PT, R105, R0, PT ;  /* 0x000000006900720c */ /* 0x000fe20003f06070 */
[----:B------:R-:W-:-:S12]  /*11760*/  BSSY.RECONVERGENT B0, `(.L_x_2894) ;  /* 0x0000475000007945 */ /* 0x000fd80003800200 */
[----:B------:R-:W-:Y:S05]  /*11770*/  @P0 BRA `(.L_x_2895) ;  /* 0x0000004400cc0947 */ /* 0x000fea0003800000 */
[----:B------:R-:W0:Y:S02]  /*11780*/  LDC R4, c[0x0][0x3e0] ;  /* 0x0000f800ff047b82 */ /* 0x000e240000000800 */
[C---:B0-----:R-:W-:Y:S02]  /*11790*/  ISETP.NE.AND P0, PT, R4.reuse, RZ, PT ;  /* 0x000000ff0400720c */ /* 0x041fe40003f05270 */
[----:B------:R-:W-:Y:S02]  /*117a0*/  IADD3 R139, PT, PT, R4, -0x1, RZ ;  /* 0xffffffff048b7810 */ /* 0x000fe40007ffe0ff */
[----:B------:R-:W-:Y:S02]  /*117b0*/  CS2R R4, SRZ ;  /* 0x0000000000047805 */ /* 0x000fe4000001ff00 */
        /* <DEDUP_REMOVED lines=277> */
.L_x_2897:
[----:B------:R-:W-:Y:S01]  /*12910*/  SHF.R.U32.HI R4, RZ, 0x6, R8 ;  /* 0x00000006ff047819 */ /* 0x000fe20000011608 */
[----:B------:R-:W-:-:S07]  /*12920*/  IMAD.MOV.U32 R5, RZ, RZ, RZ ;  /* 0x000000ffff057224 */ /* 0x000fce00078e00ff */
.L_x_2896:
[----:B------:R-:W-:-:S04]  /*12930*/  LEA R142, P1, R4, R16, 0x6 ;  /* 0x00000010048e7211 */ /* 0x000fc800078230ff */
[----:B------:R-:W-:-:S05]  /*12940*/  LEA.HI.X R143, R4, R17, R5, 0x6, P1 ;  /* 0x00000011048f7211 */ /* 0x000fca00008f3405 */
[----:B------:R0:W5:Y:S04]  /*12950*/  LDG.E.ENL2.256 R8, R4, desc[UR36][R142.64] ;  /* 0xfe0000248e04797e */ /* 0x0001680008121908 */
[----:B------:R0:W5:Y:S01]  /*12960*/  LDG.E.ENL2.256 R28, R12, desc[UR36][R142.64+0x20] ;  /* 0xfe0001248e0c797e */ /* 0x000162000812191c */
        /* <DEDUP_REMOVED lines=278> */
.L_x_2899:
[----:B------:R-:W-:Y:S02]  /*13ad0*/  SHF.R.U32.HI R36, RZ, 0x6, R44 ;  /* 0x00000006ff247819 */ /* 0x000fe4000001162c */
[----:B------:R-:W-:-:S07]  /*13ae0*/  MOV R37, RZ ;  /* 0x000000ff00257202 */ /* 0x000fce0000000f00 */
.L_x_2898:
        /* <DEDUP_REMOVED lines=282> */
.L_x_2901:
[----:B------:R-:W-:Y:S02]  /*14c90*/  SHF.R.U32.HI R56, RZ, 0x6, R64 ;  /* 0x00000006ff387819 */ /* 0x000fe40000011640 */
[----:B------:R-:W-:-:S07]  /*14ca0*/  MOV R57, RZ ;  /* 0x000000ff00397202 */ /* 0x000fce0000000f00 */
.L_x_2900:
[----:B------:R-:W-:-:S04]  /*14cb0*/  LEA R142, P1, R56, R16, 0x6 ;  /* 0x00000010388e7211 */ /* 0x000fc800078230ff */
[----:B------:R-:W-:-:S05]  /*14cc0*/  LEA.HI.X R143, R56, R17, R57, 0x6, P1 ;  /* 0x00000011388f7211 */ /* 0x000fca00008f3439 */
[----:B------:R0:W5:Y:S04]  /*14cd0*/  LDG.E.ENL2.256 R72, R68, desc[UR36][R142.64] ;  /* 0xfe0000248e44797e */ /* 0x0001680008121948 */
[----:B------:R0:W5:Y:S01]  /*14ce0*/  LDG.E.ENL2.256 R56, R64, desc[UR36][R142.64+0x20] ;  /* 0xfe0001248e40797e */ /* 0x0001620008121938 */
        /* <DEDUP_REMOVED lines=278> */
.L_x_2903:
[----:B------:R-:W-:Y:S01]  /*15e50*/  SHF.R.U32.HI R24, RZ, 0x6, R140 ;  /* 0x00000006ff187819 */ /* 0x000fe2000001168c */
[----:B------:R-:W-:-:S07]  /*15e60*/  IMAD.MOV.U32 R25, RZ, RZ, RZ ;  /* 0x000000ffff197224 */ /* 0x000fce00078e00ff */
.L_x_2902:
[----:B------:R-:W-:-:S04]  /*15e70*/  LEA R16, P0, R24, R16, 0x6 ;  /* 0x0000001018107211 */ /* 0x000fc800078030ff */
[----:B------:R-:W-:-:S05]  /*15e80*/  LEA.HI.X R17, R24, R17, R25, 0x6, P0 ;  /* 0x0000001118117211 */ /* 0x000fca00000f3419 */
[----:B------:R0:W5:Y:S04]  /*15e90*/  LDG.E.ENL2.256 R40, R48, desc[UR36][R16.64] ;  /* 0xfe0000241030797e */ /* 0x0001680008121928 */
[----:B------:R0:W5:Y:S02]  /*15ea0*/  LDG.E.ENL2.256 R24, R32, desc[UR36][R16.64+0x20] ;  /* 0xfe0001241020797e */ /* 0x0001640008121918 */
.L_x_2895:
[----:B------:R-:W-:Y:S05]  /*15eb0*/  BSYNC.RECONVERGENT B0 ;  /* 0x0000000000007941 */ /* 0x000fea0003800200 */
.L_x_2894:
[----:B------:R-:W-:Y:S01]  /*15ec0*/  ISETP.GE.U32.AND P0, PT, R105, R0, PT ;  /* 0x000000006900720c */ /* 0x000fe20003f06070 */
[----:B------:R-:W-:-:S12]  /*15ed0*/  BSSY.RECONVERGENT B0, `(.L_x_2904) ;  /* 0x0000139000007945 */ /* 0x000fd80003800200 */
[----:B------:R-:W-:Y:S05]  /*15ee0*/  @P0 BRA `(.L_x_2905) ;  /* 0x0000001000dc0947 */ /* 0x000fea0003800000 */
[----:B-----5:R-:W1:-:S15]  /*15ef0*/  DMUL R138, R80, R10 ;  /* 0x0000000a508a7228 */ /* 0x020e5e0000000000 */
        /* <DEDUP_REMOVED lines=14> */
[----:B--2---:R1:W-:Y:S02]  /*15fe0*/  DFMA R80, R80, R8, R10 ;  /* 0x000000085050722b */ /* 0x0043e4000000000a */
[----:B-1----:R-:W-:-:S04]  /*15ff0*/  IADD3 R9, PT, PT, R105, R104, RZ ;  /* 0x0000006869097210 */ /* 0x002fc80007ffe0ff */
[----:B------:R-:W-:-:S15]  /*16000*/  ISETP.GE.U32.AND P0, PT, R9, R0, PT ;  /* 0x000000000900720c */ /* 0x000fde0003f06070 */
[----:B------:R-:W-:-:S15]  /*16010*/  NOP ;  /* 0x0000000000007918 */ /* 0x000fde0000000000 */
[----:B------:R-:W-:-:S15]  /*16020*/  NOP ;  /* 0x0000000000007918 */ /* 0x000fde0000000000 */
[----:B------:R-:W-:-:S13]  /*16030*/  NOP ;  /* 0x0000000000007918 */ /* 0x000fda0000000000 */
        /* <DEDUP_REMOVED lines=290> */
.L_x_2905:
[----:B------:R-:W-:Y:S05]  /*17260*/  BSYNC.RECONVERGENT B0 ;  /* 0x0000000000007941 */ /* 0x000fea0003800200 */
.L_x_2904:
        /* <DEDUP_REMOVED lines=235> */
[----:B0-234-:R1:W0:Y:S02]  /*18120*/  DFMA R26, R100, R122, R2 ;  /* 0x0000007a641a722b */ /* 0x01d2240000000002 */
.L_x_2855:
[----:B------:R-:W-:Y:S05]  /*18130*/  BSYNC.RECONVERGENT B6 ;  /* 0x0000000000067941 */ /* 0x000fea0003800200 */
.L_x_2854:
[----:B------:R-:W2:Y:S02]  /*18140*/  LDCU UR4, c[0x0][0x3bc] ;  /* 0x00007780ff0477ac */ /* 0x000ea40008000800 */
[----:B--2---:R-:W-:-:S09]  /*18150*/  UISETP.NE.AND UP0, UPT, UR4, URZ, UPT ;  /* 0x000000ff0400728c */ /* 0x004fd2000bf05270 */
[----:B------:R-:W-:Y:S05]  /*18160*/  BRA.U !UP0, `(.L_x_2906) ;  /* 0x0000000508c07547 */ /* 0x000fea000b800000 */
[----:B------:R-:W2:Y:S01]  /*18170*/  S2R R15, SR_CgaCtaId ;  /* 0x00000000000f7919 */ /* 0x000ea20000008800 */
[----:B------:R-:W3:Y:S01]  /*18180*/  LDC R14, c[0x0][0x360] ;  /* 0x0000d800ff0e7b82 */ /* 0x000ee20000000800 */
[----:B------:R-:W-:-:S04]  /*18190*/  MOV R0, 0x400 ;  /* 0x0000040000007802 */ /* 0x000fc80000000f00 */
[----:B-1----:R-:W-:-:S03]  /*181a0*/  IADD3 R2, PT, PT, R0, 0x10, RZ ;  /* 0x0000001000027810 */ /* 0x002fc60007ffe0ff */
[----:B------:R-:W1:Y:S01]  /*181b0*/  LDC R16, c[0x0][0x364] ;  /* 0x0000d900ff107b82 */ /* 0x000e620000000800 */
[----:B---3--:R-:W-:Y:S01]  /*181c0*/  IMAD R0, R22, R14, R23 ;  /* 0x0000000e16007224 */ /* 0x008fe200078e0217 */
[----:B--2---:R-:W-:Y:S02]  /*181d0*/  LEA R15, R15, R2, 0x18 ;  /* 0x000000020f0f7211 */ /* 0x004fe400078ec0ff */
[----:B-1----:R-:W-:Y:S02]  /*181e0*/  ISETP.GE.U32.AND P0, PT, R16, 0x2, PT ;  /* 0x000000021000780c */ /* 0x002fe40003f06070 */
[----:B------:R-:W-:-:S05]  /*181f0*/  LEA R17, R0, R15, 0x6 ;  /* 0x0000000f00117211 */ /* 0x000fca00078e30ff */
[----:B------:R2:W-:Y:S04]  /*18200*/  STS.128 [R17], R28 ;  /* 0x0000001c11007388 */ /* 0x0005e80000000c00 */
[----:B------:R2:W-:Y:S04]  /*18210*/  STS.128 [R17+0x10], R32 ;  /* 0x0000102011007388 */ /* 0x0005e80000000c00 */
[----:B------:R2:W-:Y:S04]  /*18220*/  STS.128 [R17+0x20], R36 ;  /* 0x0000202411007388 */ /* 0x0005e80000000c00 */
[----:B0-----:R2:W-:Y:S01]  /*18230*/  STS.128 [R17+0x30], R24 ;  /* 0x0000301811007388 */ /* 0x0015e20000000c00 */
[----:B------:R-:W-:Y:S05]  /*18240*/  @!P0 BRA `(.L_x_2906) ;  /* 0x0000000400888947 */ /* 0x000fea0003800000 */
[----:B------:R-:W-:-:S07]  /*18250*/  IMAD.MOV.U32 R0, RZ, RZ, R16 ;  /* 0x000000ffff007224 */ /* 0x000fce00078e0010 */
.L_x_2909:
        /* <DEDUP_REMOVED lines=10> */
[----:B------:R-:W-:-:S05]  /*18300*/  LEA R0, R0, R15, 0x6 ;  /* 0x0000000f00007211 */ /* 0x000fca00078e30ff */
[----:B------:R-:W0:Y:S04]  /*18310*/  LDS.128 R4, [R0] ;  /* 0x0000000000047984 */ /* 0x000e280000000c00 */
[----:B------:R-:W-:Y:S01]  /*18320*/  LDS.128 R8, [R0+0x10] ;  /* 0x0000100000087984 */ /* 0x000fe20000000c00 */
[----:B0-----:R-:W2:-:S15]  /*18330*/  DMUL R2, R30, R6 ;  /* 0x000000061e027228 */ /* 0x001e9e0000000000 */
        /* <DEDUP_REMOVED lines=14> */
[----:B0-----:R0:W-:Y:S02]  /*18420*/  DFMA R30, R30, R4, R6 ;  /* 0x000000041e1e722b */ /* 0x0011e40000000006 */
[----:B0-----:R-:W0:-:S15]  /*18430*/  LDS.128 R4, [R0+0x20] ;  /* 0x0000200000047984 */ /* 0x001e1e0000000c00 */
[----:B------:R-:W-:-:S15]  /*18440*/  NOP ;  /* 0x0000000000007918 */ /* 0x000fde0000000000 */
[----:B------:R-:W-:-:S15]  /*18450*/  NOP ;  /* 0x0000000000007918 */ /* 0x000fde0000000000 */
[----:B------:R-:W-:-:S15]  /*18460*/  NOP ;  /* 0x0000000000007918 */ /* 0x000fde0000000000 */
[----:B------:R-:W-:-:S02]  /*18470*/  NOP ;  /* 0x0000000000007918 */ /* 0x000fc40000000000 */
        /* <DEDUP_REMOVED lines=15> */
[----:B-1----:R0:W1:Y:S02]  /*18570*/  DFMA R38, R38, R4, R6 ;  /* 0x000000042626722b */ /* 0x0020640000000006 */
[----:B0-----:R-:W0:Y:S04]  /*18580*/  LDS.128 R4, [R0+0x30] ;  /* 0x0000300000047984 */ /* 0x001e280000000c00 */
[----:B------:R3:W-:Y:S04]  /*18590*/  STS.128 [R17], R28 ;  /* 0x0000001c11007388 */ /* 0x0007e80000000c00 */
[----:B-1----:R3:W-:-:S15]  /*185a0*/  STS.128 [R17+0x20], R36 ;  /* 0x0000202411007388 */ /* 0x0027de0000000c00 */
[----:B------:R-:W-:-:S15]  /*185b0*/  NOP ;  /* 0x0000000000007918 */ /* 0x000fde0000000000 */
[----:B------:R-:W-:-:S15]  /*185c0*/  NOP ;  /* 0x0000000000007918 */ /* 0x000fde0000000000 */
[----:B------:R-:W-:-:S09]  /*185d0*/  NOP ;  /* 0x0000000000007918 */ /* 0x000fd20000000000 */
[----:B------:R-:W1:-:S15]  /*185e0*/  DMUL R12, R34, R10 ;  /* 0x0000000a220c7228 */ /* 0x000e5e0000000000 */
        /* <DEDUP_REMOVED lines=25> */
[----:B0-----:R3:W-:-:S15]  /*18780*/  STS.128 [R17+0x10], R32 ;  /* 0x0000102011007388 */ /* 0x0017de0000000c00 */
[----:B------:R-:W-:-:S15]  /*18790*/  NOP ;  /* 0x0000000000007918 */ /* 0x000fde0000000000 */
[----:B------:R-:W-:-:S15]  /*187a0*/  NOP ;  /* 0x0000000000007918 */ /* 0x000fde0000000000 */
[----:B------:R-:W-:-:S15]  /*187b0*/  NOP ;  /* 0x0000000000007918 */ /* 0x000fde0000000000 */
[----:B------:R-:W-:-:S02]  /*187c0*/  NOP ;  /* 0x0000000000007918 */ /* 0x000fc40000000000 */
[----:B------:R-:W-:-:S15]  /*187d0*/  DFMA R24, R24, R4, -R2 ;  /* 0x000000041818722b */ /* 0x000fde0000000802 */
[----:B------:R-:W-:-:S15]  /*187e0*/  NOP ;  /* 0x0000000000007918 */ /* 0x000fde0000000000 */
[----:B------:R-:W-:-:S15]  /*187f0*/  NOP ;  /* 0x0000000000007918 */ /* 0x000fde0000000000 */
[----:B------:R-:W-:-:S15]  /*18800*/  NOP ;  /* 0x0000000000007918 */ /* 0x000fde0000000000 */
[----:B------:R-:W-:-:S04]  /*18810*/  NOP ;  /* 0x0000000000007918 */ /* 0x000fc80000000000 */
[----:B------:R-:W0:Y:S02]  /*18820*/  DFMA R26, R26, R4, R6 ;  /* 0x000000041a1a722b */ /* 0x000e240000000006 */
[----:B0-----:R3:W-:Y:S02]  /*18830*/  STS.128 [R17+0x30], R24 ;  /* 0x0000301811007388 */ /* 0x0017e40000000c00 */
.L_x_2908:
[----:B------:R-:W-:Y:S05]  /*18840*/  BSYNC.RECONVERGENT B0 ;  /* 0x0000000000007941 */ /* 0x000fea0003800200 */
.L_x_2907:
[----:B------:R-:W-:Y:S01]  /*18850*/  IMAD.MOV.U32 R0, RZ, RZ, R21 ;  /* 0x000000ffff007224 */ /* 0x000fe200078e0015 */
[----:B------:R-:W-:Y:S06]  /*18860*/  @P1 BRA `(.L_x_2909) ;  /* 0xfffffff8007c1947 */ /* 0x000fec000383ffff */
.L_x_2906:
[----:B------:R-:W4:Y:S02]  /*18870*/  LDCU UR4, c[0x0][0x3b8] ;  /* 0x00007700ff0477ac */ /* 0x000f240008000800 */
[----:B----4-:R-:W-:-:S09]  /*18880*/  UISETP.NE.AND UP0, UPT, UR4, URZ, UPT ;  /* 0x000000ff0400728c */ /* 0x010fd2000bf05270 */
[----:B------:R-:W-:Y:S05]  /*18890*/  BRA.U !UP0, `(.L_x_2910) ;  /* 0x0000000d08847547 */ /* 0x000fea000b800000 */
[----:B------:R-:W4:Y:S02]  /*188a0*/  LDC R16, c[0x0][0x360] ;  /* 0x0000d800ff107b82 */ /* 0x000f240000000800 */
[----:B----4-:R-:W-:Y:S02]  /*188b0*/  ISETP.GE.U32.AND P0, PT, R16, 0x21, PT ;  /* 0x000000211000780c */ /* 0x010fe40003f06070 */
[----:B------:R-:W-:-:S11]  /*188c0*/  MOV R0, R16 ;  /* 0x0000001000007202 */ /* 0x000fd60000000f00 */
[----:B------:R-:W-:Y:S05]  /*188d0*/  @!P0 BRA `(.L_x_2911) ;  /* 0x0000000400b88947 */ /* 0x000fea0003800000 */
[----:B------:R-:W4:Y:S01]  /*188e0*/  S2UR UR5, SR_CgaCtaId ;  /* 0x00000000000579c3 */ /* 0x000f220000008800 */
[----:B------:R-:W-:Y:S01]  /*188f0*/  UMOV UR4, 0x400 ;  /* 0x0000040000047882 */ /* 0x000fe20000000000 */
[----:B------:R-:W-:Y:S01]  /*18900*/  IMAD R0, R22, R16, R23 ;  /* 0x0000001016007224 */ /* 0x000fe200078e0217 */
[----:B------:R-:W-:Y:S01]  /*18910*/  UIADD3 UR4, UPT, UPT, UR4, 0x10, URZ ;  /* 0x0000001004047890 */ /* 0x000fe2000fffe0ff */
[----:B------:R-:W-:-:S03]  /*18920*/  ISETP.GE.U32.AND P0, PT, R16, 0x40, PT ;  /* 0x000000401000780c */ /* 0x000fc60003f06070 */
[----:B----4-:R-:W-:-:S06]  /*18930*/  ULEA UR4, UR5, UR4, 0x18 ;  /* 0x0000000405047291 */ /* 0x010fcc000f8ec0ff */
[----:B------:R-:W-:Y:S01]  /*18940*/  LEA R15, R0, UR4, 0x6 ;  /* 0x00000004000f7c11 */ /* 0x000fe2000f8e30ff */
[----:B------:R-:W-:-:S04]  /*18950*/  HFMA2 R0, -RZ, RZ, 0, 1.9073486328125e-06 ;  /* 0x00000020ff007431 */ /* 0x000fc800000001ff */
[----:B------:R4:W-:Y:S04]  /*18960*/  STS.128 [R15], R28 ;  /* 0x0000001c0f007388 */ /* 0x0009e80000000c00 */
[----:B------:R4:W-:Y:S04]  /*18970*/  STS.128 [R15+0x10], R32 ;  /* 0x000010200f007388 */ /* 0x0009e80000000c00 */
[----:B------:R4:W-:Y:S04]  /*18980*/  STS.128 [R15+0x20], R36 ;  /* 0x000020240f007388 */ /* 0x0009e80000000c00 */
[----:B0-----:R4:W-:Y:S01]  /*18990*/  STS.128 [R15+0x30], R24 ;  /* 0x000030180f007388 */ /* 0x0019e20000000c00 */
[----:B------:R-:W-:Y:S05]  /*189a0*/  @!P0 BRA `(.L_x_2911) ;  /* 0x0000000400848947 */ /* 0x000fea0003800000 */
[----:B-1----:R-:W-:-:S07]  /*189b0*/  IMAD.MOV.U32 R2, RZ, RZ, R16 ;  /* 0x000000ffff027224 */ /* 0x002fce00078e0010 */
.L_x_2914:
        /* <DEDUP_REMOVED lines=22> */
[----:B--234-:R-:W-:-:S15]  /*18b20*/  DFMA R28, R28, R4, -R2 ;  /* 0x000000041c1c722b */ /* 0x01cfde0000000802 */
        /* <DEDUP_REMOVED lines=69> */
[----:B0-----:R2:W-:Y:S02]  /*18f80*/  STS.128 [R15+0x30], R24 ;  /* 0x000030180f007388 */ /* 0x0015e40000000c00 */
.L_x_2913:
[----:B------:R-:W-:Y:S05]  /*18f90*/  BSYNC.RECONVERGENT B0 ;  /* 0x0000000000007941 */ /* 0x000fea0003800200 */
.L_x_2912:
[----:B------:R-:W-:Y:S01]  /*18fa0*/  IMAD.MOV.U32 R2, RZ, RZ, R20 ;  /* 0x000000ffff027224 */ /* 0x000fe200078e0014 */
[----:B------:R-:W-:Y:S06]  /*18fb0*/  @P1 BRA `(.L_x_2914) ;  /* 0xfffffff800801947 */ /* 0x000fec000383ffff */
.L_x_2911:
[----:B------:R-:W-:Y:S01]  /*18fc0*/  ISETP.GE.U32.AND P0, PT, R0, 0x2, PT ;  /* 0x000000020000780c */ /* 0x000fe20003f06070 */
[----:B------:R-:W-:Y:S05]  /*18fd0*/  WARPSYNC.ALL ;  /* 0x0000000000007948 */ /* 0x000fea0003800000 */
[----:B------:R-:W-:Y:S07]  /*18fe0*/  BAR.SYNC.DEFER_BLOCKING 0x0 ;  /* 0x0000000000007b1d */ /* 0x000fee0000010000 */
[----:B------:R-:W-:Y:S05]  /*18ff0*/  @!P0 BRA `(.L_x_2910) ;  /* 0x0000000400ac8947 */ /* 0x000fea0003800000 */
[----:B------:R-:W-:-:S07]  /*19000*/  MOV R47, 0x1 ;  /* 0x00000001002f7802 */ /* 0x000fce0000000f00 */
.L_x_2915:
[----:B-1----:R-:W-:Y:S04]  /*19010*/  SHFL.DOWN PT, R5, R31, R47, 0x1f ;  /* 0x08001f2f1f057589 */ /* 0x002fe800000e0000 */
[----:B------:R-:W1:Y:S04]  /*19020*/  SHFL.DOWN PT, R4, R30, R47, 0x1f ;  /* 0x08001f2f1e047589 */ /* 0x000e6800000e0000 */
[----:B------:R-:W-:Y:S04]  /*19030*/  SHFL.DOWN PT, R3, R29, R47, 0x1f ;  /* 0x08001f2f1d037589 */ /* 0x000fe800000e0000 */
[----:B------:R-:W5:Y:S04]  /*19040*/  SHFL.DOWN PT, R2, R28, R47, 0x1f ;  /* 0x08001f2f1c027589 */ /* 0x000f6800000e0000 */
[----:B------:R-:W-:Y:S04]  /*19050*/  SHFL.DOWN PT, R11, R35, R47, 0x1f ;  /* 0x08001f2f230b7589 */ /* 0x000fe800000e0000 */
[----:B------:R-:W4:Y:S04]  /*19060*/  SHFL.DOWN PT, R10, R34, R47, 0x1f ;  /* 0x08001f2f220a7589 */ /* 0x000f2800000e0000 */
[----:B--23--:R-:W-:Y:S01]  /*19070*/  SHFL.DOWN PT, R17, R39, R47, 0x1f ;  /* 0x08001f2f27117589 */ /* 0x00cfe200000e0000 */
[----:B-1----:R-:W1:Y:S03]  /*19080*/  DMUL R6, R4, R30 ;  /* 0x0000001e04067228 */ /* 0x002e660000000000 */
[----:B------:R-:W-:Y:S04]  /*19090*/  SHFL.DOWN PT, R16, R38, R47, 0x1f ;  /* 0x08001f2f26107589 */ /* 0x000fe800000e0000 */
[----:B0-----:R-:W-:Y:S04]  /*190a0*/  SHFL.DOWN PT, R43, R27, R47, 0x1f ;  /* 0x08001f2f1b2b7589 */ /* 0x001fe800000e0000 */
[----:B------:R-:W-:-:S15]  /*190b0*/  SHFL.DOWN PT, R42, R26, R47, 0x1f ;  /* 0x08001f2f1a2a7589 */ /* 0x000fde00000e0000 */
[----:B------:R-:W-:-:S15]  /*190c0*/  NOP ;  /* 0x0000000000007918 */ /* 0x000fde0000000000 */
[----:B------:R-:W-:-:S15]  /*190d0*/  NOP ;  /* 0x0000000000007918 */ /* 0x000fde0000000000 */
[----:B------:R-:W-:-:S08]  /*190e0*/  NOP ;  /* 0x0000000000007918 */ /* 0x000fd00000000000 */
[----:B-----5:R-:W-:-:S15]  /*190f0*/  DMUL R8, R2, R30 ;  /* 0x0000001e02087228 */ /* 0x020fde0000000000 */
[----:B------:R-:W-:-:S15]  /*19100*/  NOP ;  /* 0x0000000000007918 */ /* 0x000fde0000000000 */
[----:B------:R-:W-:-:S15]  /*19110*/  NOP ;  /* 0x0000000000007918 */ /* 0x000fde0000000000 */
[----:B------:R-:W-:-:S15]  /*19120*/  NOP ;  /* 0x0000000000007918 */ /* 0x000fde0000000000 */
[----:B------:R-:W-:-:S04]  /*19130*/  NOP ;  /* 0x0000000000007918 */ /* 0x000fc80000000000 */
[----:B-1----:R0:W-:Y:S02]  /*19140*/  DFMA R6, R2, R28, -R6 ;  /* 0x0000001c0206722b */ /* 0x0021e40000000806 */
[----:B0-----:R-:W-:Y:S04]  /*19150*/  SHFL.DOWN PT, R3, R33, R47, 0x1f ;  /* 0x08001f2f21037589 */ /* 0x001fe800000e0000 */
[----:B------:R-:W0:-:S15]  /*19160*/  SHFL.DOWN PT, R2, R32, R47, 0x1f ;  /* 0x08001f2f20027589 */ /* 0x000e1e00000e0000 */
[----:B------:R-:W-:-:S15]  /*19170*/  NOP ;  /* 0x0000000000007918 */ /* 0x000fde0000000000 */
[----:B------:R-:W-:-:S15]  /*19180*/  NOP ;  /* 0x0000000000007918 */ /* 0x000fde0000000000 */
[----:B------:R-:W-:-:S13]  /*19190*/  NOP ;  /* 0x0000000000007918 */ /* 0x000fda0000000000 */
[----:B----4-:R-:W1:-:S15]  /*191a0*/  DMUL R12, R10, R34 ;  /* 0x000000220a0c7228 */ /* 0x010e5e0000000000 */
        /* <DEDUP_REMOVED lines=27> */
[----:B------:R0:W1:Y:S02]  /*19360*/  SHFL.DOWN PT, R2, R24, R47, 0x1f ;  /* 0x08001f2f18027589 */ /* 0x00006400000e0000 */
[----:B0-----:R-:W-:-:S04]  /*19370*/  SHF.L.U32 R47, R47, 0x1, RZ ;  /* 0x000000012f2f7819 */ /* 0x001fc800000006ff */
[----:B------:R-:W-:-:S15]  /*19380*/  ISETP.GE.AND P0, PT, R47, R0, PT ;  /* 0x000000002f00720c */ /* 0x000fde0003f06270 */
        /* <DEDUP_REMOVED lines=19> */
[----:B--2---:R-:W-:Y:S01]  /*194c0*/  MOV R28, R6 ;  /* 0x00000006001c7202 */ /* 0x004fe20000000f00 */
[----:B------:R-:W-:-:S15]  /*194d0*/  IMAD.MOV.U32 R29, RZ, RZ, R7 ;  /* 0x000000ffff1d7224 */ /* 0x000fde00078e0007 */
[----:B------:R-:W-:-:S15]  /*194e0*/  NOP ;  /* 0x0000000000007918 */ /* 0x000fde0000000000 */
[----:B------:R-:W-:-:S15]  /*194f0*/  NOP ;  /* 0x0000000000007918 */ /* 0x000fde0000000000 */
[----:B------:R-:W-:-:S15]  /*19500*/  NOP ;  /* 0x0000000000007918 */ /* 0x000fde0000000000 */
[----:B------:R-:W-:-:S01]  /*19510*/  NOP ;  /* 0x0000000000007918 */ /* 0x000fc20000000000 */
[----:B------:R2:W4:Y:S02]  /*19520*/  DFMA R34, R10, R32, R14 ;  /* 0x000000200a22722b */ /* 0x000524000000000e */
[----:B--2---:R-:W-:Y:S01]  /*19530*/  IMAD.MOV.U32 R32, RZ, RZ, R12 ;  /* 0x000000ffff207224 */ /* 0x004fe200078e000c */
[----:B------:R-:W-:-:S15]  /*19540*/  MOV R33, R13 ;  /* 0x0000000d00217202 */ /* 0x000fde0000000f00 */
[----:B------:R-:W-:-:S15]  /*19550*/  NOP ;  /* 0x0000000000007918 */ /* 0x000fde0000000000 */
[----:B------:R-:W-:-:S15]  /*19560*/  NOP ;  /* 0x0000000000007918 */ /* 0x000fde0000000000 */
[----:B------:R-:W-:-:S15]  /*19570*/  NOP ;  /* 0x0000000000007918 */ /* 0x000fde0000000000 */
[----:B------:R-:W-:-:S01]  /*19580*/  NOP ;  /* 0x0000000000007918 */ /* 0x000fc20000000000 */
[----:B------:R2:W0:Y:S02]  /*19590*/  DFMA R38, R16, R36, R40 ;  /* 0x000000241026722b */ /* 0x0004240000000028 */
[----:B--2---:R-:W-:Y:S02]  /*195a0*/  MOV R36, R20 ;  /* 0x0000001400247202 */ /* 0x004fe40000000f00 */
[----:B------:R-:W-:-:S15]  /*195b0*/  MOV R37, R21 ;  /* 0x0000001500257202 */ /* 0x000fde0000000f00 */
[----:B------:R-:W-:-:S15]  /*195c0*/  NOP ;  /* 0x0000000000007918 */ /* 0x000fde0000000000 */
[----:B------:R-:W-:-:S15]  /*195d0*/  NOP ;  /* 0x0000000000007918 */ /* 0x000fde0000000000 */
[----:B------:R-:W-:-:S15]  /*195e0*/  NOP ;  /* 0x0000000000007918 */ /* 0x000fde0000000000 */
[----:B-1----:R0:W1:Y:S02]  /*195f0*/  DFMA R26, R42, R24, R44 ;  /* 0x000000182a1a722b */ /* 0x002064000000002c */
[----:B0-----:R-:W-:Y:S01]  /*19600*/  IMAD.MOV.U32 R24, RZ, RZ, R2 ;  /* 0x000000ffff187224 */ /* 0x001fe200078e0002 */
[----:B------:R-:W-:Y:S01]  /*19610*/  MOV R25, R3 ;  /* 0x0000000300197202 */ /* 0x000fe20000000f00 */
[----:B-1-34-:R-:W-:Y:S06]  /*19620*/  @!P0 BRA `(.L_x_2915) ;  /* 0xfffffff800788947 */ /* 0x01afec000383ffff */
[----:B------:R-:W-:Y:S01]  /*19630*/  MOV R28, R6 ;  /* 0x00000006001c7202 */ /* 0x000fe20000000f00 */
[----:B------:R-:W-:Y:S01]  /*19640*/  IMAD.MOV.U32 R29, RZ, RZ, R7 ;  /* 0x000000ffff1d7224 */ /* 0x000fe200078e0007 */
[----:B------:R-:W-:Y:S01]  /*19650*/  MOV R32, R12 ;  /* 0x0000000c00207202 */ /* 0x000fe20000000f00 */
[----:B------:R-:W-:Y:S01]  /*19660*/  IMAD.MOV.U32 R36, RZ, RZ, R20 ;  /* 0x000000ffff247224 */ /* 0x000fe200078e0014 */
[----:B------:R-:W-:Y:S01]  /*19670*/  MOV R33, R13 ;  /* 0x0000000d00217202 */ /* 0x000fe20000000f00 */
[----:B------:R-:W-:Y:S01]  /*19680*/  IMAD.MOV.U32 R25, RZ, RZ, R3 ;  /* 0x000000ffff197224 */ /* 0x000fe200078e0003 */
[----:B------:R-:W-:Y:S02]  /*19690*/  MOV R37, R21 ;  /* 0x0000001500257202 */ /* 0x000fe40000000f00 */
[----:B------:R-:W-:-:S07]  /*196a0*/  MOV R24, R2 ;  /* 0x0000000200187202 */ /* 0x000fce0000000f00 */
.L_x_2910:
[----:B------:R-:W5:Y:S01]  /*196b0*/  LDCU UR6, c[0x0][0x574] ;  /* 0x0000ae80ff0677ac */ /* 0x000f620008000800 */
[----:B--23--:R-:W-:Y:S01]  /*196c0*/  HFMA2 R17, -RZ, RZ, 0, 0 ;  /* 0x00000000ff117431 */ /* 0x00cfe200000001ff */
[----:B-----5:R-:W-:-:S04]  /*196d0*/  UIADD3 UR5, UPT, UPT, UR6, -0x1, URZ ;  /* 0xffffffff06057890 */ /* 0x020fc8000fffe0ff */
[----:B------:R-:W-:-:S04]  /*196e0*/  UISETP.LT.U32.AND UP0, UPT, UR5, 0x18, UPT ;  /* 0x000000180500788c */ /* 0x000fc8000bf01070 */
[----:B------:R-:W-:Y:S02]  /*196f0*/  USEL UR4, UR5, 0x18, UP0 ;  /* 0x0000001805047887 */ /* 0x000fe40008000000 */
[----:B------:R-:W-:Y:S02]  /*19700*/  UISETP.NE.AND UP0, UPT, UR6, URZ, UPT ;  /* 0x000000ff0600728c */ /* 0x000fe4000bf05270 */
[----:B------:R-:W-:-:S07]  /*19710*/  UIADD3 UR4, UPT, UPT, UR4, 0x1, URZ ;  /* 0x0000000104047890 */ /* 0x000fce000fffe0ff */
[----:B------:R-:W-:Y:S05]  /*19720*/  BRA.U !UP0, `(.L_x_2916) ;  /* 0x0000001108487547 */ /* 0x000fea000b800000 */
[----:B------:R-:W2:Y:S01]  /*19730*/  LDCU.64 UR8, c[0x0][0x578] ;  /* 0x0000af00ff0877ac */ /* 0x000ea20008000a00 */
[----:B-1----:R-:W-:Y:S01]  /*19740*/  MOV R2, RZ ;  /* 0x000000ff00027202 */ /* 0x002fe20000000f00 */
[----:B------:R-:W-:Y:S01]  /*19750*/  IMAD.MOV.U32 R3, RZ, RZ, R19 ;  /* 0x000000ffff037224 */ /* 0x000fe200078e0013 */
[----:B------:R-:W1:Y:S01]  /*19760*/  LDCU UR7, c[0x0][0x580] ;  /* 0x0000b000ff0777ac */ /* 0x000e620008000800 */
[----:B------:R-:W3:Y:S01]  /*19770*/  LDCU UR6, c[0x0][0x6a4] ;  /* 0x0000d480ff0677ac */ /* 0x000ee20008000800 */
[----:B------:R-:W-:Y:S01]  /*19780*/  UISETP.NE.AND UP1, UPT, UR5, URZ, UPT ;  /* 0x000000ff0500728c */ /* 0x000fe2000bf25270 */
[----:B--2---:R-:W-:-:S05]  /*19790*/  IMAD.HI.U32 R2, R19, UR9, R2 ;  /* 0x0000000913027c27 */ /* 0x004fca000f8e0002 */
[----:B-1----:R-:W-:-:S04]  /*197a0*/  SHF.R.U32.HI R3, RZ, UR7, R2 ;  /* 0x00000007ff037c19 */ /* 0x002fc80008011602 */
        /* <DEDUP_REMOVED lines=266> */
.L_x_2916:
[----:B------:R-:W-:Y:S01]  /*1a850*/  MOV R40, RZ ;  /* 0x000000ff00287202 */ /* 0x000fe20000000f00 */
[----:B------:R-:W-:Y:S06]  /*1a860*/  BRA.U !UP0, `(.L_x_2917) ;  /* 0x0000001108487547 */ /* 0x000fec000b800000 */
[----:B------:R-:W2:Y:S01]  /*1a870*/  LDCU.64 UR8, c[0x0][0x578] ;  /* 0x0000af00ff0877ac */ /* 0x000ea20008000a00 */
[----:B-1----:R-:W-:Y:S01]  /*1a880*/  MOV R2, RZ ;  /* 0x000000ff00027202 */ /* 0x002fe20000000f00 */
[----:B------:R-:W-:Y:S01]  /*1a890*/  VIADD R3, R19, 0x1 ;  /* 0x0000000113037836 */ /* 0x000fe20000000000 */
        /* <DEDUP_REMOVED lines=271> */
.L_x_2917:
[----:B------:R-:W-:Y:S01]  /*1b990*/  IMAD.MOV.U32 R41, RZ, RZ, RZ ;  /* 0x000000ffff297224 */ /* 0x000fe200078e00ff */
[----:B------:R-:W-:Y:S06]  /*1b9a0*/  BRA.U !UP0, `(.L_x_2918) ;  /* 0x0000001108487547 */ /* 0x000fec000b800000 */
[----:B------:R-:W2:Y:S01]  /*1b9b0*/  LDCU.64 UR8, c[0x0][0x578] ;  /* 0x0000af00ff0877ac */ /* 0x000ea20008000a00 */
[----:B-1----:R-:W-:Y:S02]  /*1b9c0*/  IADD3 R3, PT, PT, R19, 0x2, RZ ;  /* 0x0000000213037810 */ /* 0x002fe40007ffe0ff */
[----:B------:R-:W-:Y:S01]  /*1b9d0*/  MOV R2, RZ ;  /* 0x000000ff00027202 */ /* 0x000fe20000000f00 */
[----:B------:R-:W1:Y:S01]  /*1b9e0*/  LDCU UR6, c[0x0][0x580] ;  /* 0x0000b000ff0677ac */ /* 0x000e620008000800 */
[----:B------:R-:W3:Y:S01]  /*1b9f0*/  LDCU UR7, c[0x0][0x6a4] ;  /* 0x0000d480ff0777ac */ /* 0x000ee20008000800 */
[----:B------:R-:W-:Y:S02]  /*1ba00*/  UISETP.NE.AND UP1, UPT, UR5, URZ, UPT ;  /* 0x000000ff0500728c */ /* 0x000fe4000bf25270 */
[----:B--2---:R-:W-:-:S05]  /*1ba10*/  IMAD.HI.U32 R4, R3, UR9, R2 ;  /* 0x0000000903047c27 */ /* 0x004fca000f8e0002 */
[----:B-1----:R-:W-:-:S05]  /*1ba20*/  SHF.R.U32.HI R5, RZ, UR6, R4 ;  /* 0x00000006ff057c19 */ /* 0x002fca0008011604 */
        /* <DEDUP_REMOVED lines=262> */
[----:B--2---:R-:W-:-:S05]  /*1ca90*/  SHF.R.U32.HI R0, RZ, UR6, R0 ;  /* 0x00000006ff007c19 */ /* 0x004fca0008011600 */
[----:B------:R-:W-:-:S04]  /*1caa0*/  IMAD.MOV R2, RZ, RZ, -R0 ;  /* 0x000000ffff027224 */ /* 0x000fc800078e0a00 */
[----:B------:R-:W-:-:S04]  /*1cab0*/  IMAD R2, R2, UR8, R3 ;  /* 0x0000000802027c24 */ /* 0x000fc8000f8e0203 */
[----:B---3--:R-:W-:-:S07]  /*1cac0*/  IMAD R41, R2, UR7, R41 ;  /* 0x0000000702297c24 */ /* 0x008fce000f8e0229 */
.L_x_2918:
[----:B------:R-:W-:Y:S01]  /*1cad0*/  MOV R42, RZ ;  /* 0x000000ff002a7202 */ /* 0x000fe20000000f00 */
[----:B------:R-:W-:Y:S06]  /*1cae0*/  BRA.U !UP0, `(.L_x_2919) ;  /* 0x0000001108487547 */ /* 0x000fec000b800000 */
[----:B------:R-:W2:Y:S01]  /*1caf0*/  LDCU.64 UR8, c[0x0][0x578] ;  /* 0x0000af00ff0877ac */ /* 0x000ea20008000a00 */
[----:B-1----:R-:W-:Y:S01]  /*1cb00*/  IADD3 R3, PT, PT, R19, 0x3, RZ ;  /* 0x0000000313037810 */ /* 0x002fe20007ffe0ff */
[----:B------:R-:W-:Y:S01]  /*1cb10*/  IMAD.MOV.U32 R2, RZ, RZ, RZ ;  /* 0x000000ffff027224 */ /* 0x000fe200078e00ff */
        /* <DEDUP_REMOVED lines=271> */
.L_x_2919:
[----:B-1----:R-:W1:Y:S01]  /*1dc10*/  LDC.64 R4, c[0x0][0x788] ;  /* 0x0001e200ff047b82 */ /* 0x002e620000000a00 */
        /* <DEDUP_REMOVED lines=9> */
[----:B------:R-:W1:Y:S01]  /*1dcb0*/  S2R R0, SR_CTAID.X ;  /* 0x0000000000007919 */ /* 0x000e620000002500 */
[----:B------:R-:W2:Y:S01]  /*1dcc0*/  LDCU UR6, c[0x0][0x3c4] ;  /* 0x00007880ff0677ac */ /* 0x000ea20008000800 */
[----:B------:R-:W-:Y:S01]  /*1dcd0*/  IMAD.MOV.U32 R43, RZ, RZ, RZ ;  /* 0x000000ffff2b7224 */ /* 0x000fe200078e00ff */
        /* <DEDUP_REMOVED lines=280> */
.L_x_2921:
        /* <DEDUP_REMOVED lines=276> */
.L_x_2922:
        /* <DEDUP_REMOVED lines=276> */
.L_x_2923:
        /* <DEDUP_REMOVED lines=276> */
.L_x_2924:
        /* <DEDUP_REMOVED lines=22> */
[----:B------:R1:W-:Y:S04]  /*22380*/  STG.E.128 desc[UR36][R4.64], R28 ;  /* 0x0000001c04007986 */ /* 0x0003e8000c101d24 */
[----:B------:R1:W-:Y:S04]  /*22390*/  STG.E.128 desc[UR36][R4.64+0x10], R32 ;  /* 0x0000102004007986 */ /* 0x0003e8000c101d24 */
[----:B------:R1:W-:Y:S04]  /*223a0*/  STG.E.128 desc[UR36][R4.64+0x20], R36 ;  /* 0x0000202404007986 */ /* 0x0003e8000c101d24 */
[----:B0-----:R1:W-:Y:S02]  /*223b0*/  STG.E.128 desc[UR36][R4.64+0x30], R24 ;  /* 0x0000301804007986 */ /* 0x0013e4000c101d24 */
.L_x_2926:
[----:B------:R-:W-:Y:S05]  /*223c0*/  BSYNC.RECONVERGENT B0 ;  /* 0x0000000000007941 */ /* 0x000fea0003800200 */
.L_x_2925:
        /* <DEDUP_REMOVED lines=24> */
[----:B------:R-:W5:Y:S01]  /*22550*/  S2R R9, SR_LTMASK ;  /* 0x0000000000097919 */ /* 0x000f620000003900 */
[----:B---3--:R-:W-:Y:S01]  /*22560*/  UIADD3 UR4, UPT, UPT, UR4, -0x1, URZ ;  /* 0xffffffff04047890 */ /* 0x008fe2000fffe0ff */
[----:B-----5:R-:W-:Y:S01]  /*22570*/  LOP3.LUT R9, R9, UR5, RZ, 0xc0, !PT ;  /* 0x0000000509097c12 */ /* 0x020fe2000f8ec0ff */
        /* <DEDUP_REMOVED lines=8> */
.L_x_2928:
[----:B------:R-:W-:Y:S05]  /*22600*/  BSYNC.RECONVERGENT B0 ;  /* 0x0000000000007941 */ /* 0x000fea0003800200 */
.L_x_2927:
[----:B------:R-:W3:Y:S08]  /*22610*/  S2UR UR6, SR_CgaCtaId ;  /* 0x00000000000679c3 */ /* 0x000ef00000008800 */
[----:B------:R-:W-:Y:S06]  /*22620*/  BAR.SYNC.DEFER_BLOCKING 0x0 ;  /* 0x0000000000007b1d */ /* 0x000fec0000010000 */
[----:B------:R-:W-:-:S02]  /*22630*/  UMOV UR4, 0x400 ;  /* 0x0000040000047882 */ /* 0x000fc40000000000 */
[----:B---3--:R-:W-:-:S09]  /*22640*/  ULEA UR5, UR6, UR4, 0x18 ;  /* 0x0000000406057291 */ /* 0x008fd2000f8ec0ff */
[----:B-12---:R-:W1:Y:S02]  /*22650*/  LDS.U8 R4, [UR5] ;  /* 0x00000005ff047984 */ /* 0x006e640008000000 */
        /* <DEDUP_REMOVED lines=14> */
[----:B------:R-:W3:Y:S01]  /*22740*/  LDCU.64 UR12, c[0x0][0x398] ;  /* 0x00007300ff0c77ac */ /* 0x000ee20008000a00 */
[----:B-1----:R-:W-:Y:S01]  /*22750*/  UISETP.NE.AND UP0, UPT, UR5, URZ, UPT ;  /* 0x000000ff0500728c */ /* 0x002fe2000bf05270 */
[----:B--2---:R-:W-:Y:S01]  /*22760*/  MOV R16, UR10 ;  /* 0x0000000a00107c02 */ /* 0x004fe20008000f00 */
[----:B------:R-:W-:Y:S01]  /*22770*/  IMAD.U32 R17, RZ, RZ, UR11 ;  /* 0x0000000bff117e24 */ /* 0x000fe2000f8e00ff */
[----:B---3--:R-:W-:-:S02]  /*22780*/  MOV R18, UR12 ;  /* 0x0000000c00127c02 */ /* 0x008fc40008000f00 */
[----:B------:R-:W-:-:S04]  /*22790*/  MOV R19, UR13 ;  /* 0x0000000d00137c02 */ /* 0x000fc80008000f00 */
[----:B------:R-:W-:Y:S05]  /*227a0*/  BRA.U !UP0, `(.L_x_2930) ;  /* 0x0000000908147547 */ /* 0x000fea000b800000 */
[----:B------:R-:W1:Y:S01]  /*227b0*/  LDCU UR5, c[0x0][0x360] ;  /* 0x00006c00ff0577ac */ /* 0x000e620008000800 */
[----:B----4-:R-:W-:Y:S01]  /*227c0*/  IMAD.U32 R32, RZ, RZ, UR10 ;  /* 0x0000000aff207e24 */ /* 0x010fe2000f8e00ff */
[----:B------:R-:W-:Y:S01]  /*227d0*/  MOV R33, UR11 ;  /* 0x0000000b00217c02 */ /* 0x000fe20008000f00 */
[----:B------:R-:W-:Y:S01]  /*227e0*/  IMAD.U32 R35, RZ, RZ, UR13 ;  /* 0x0000000dff237e24 */ /* 0x000fe2000f8e00ff */
[----:B------:R-:W2:Y:S01]  /*227f0*/  LDCU UR8, c[0x0][0x3b4] ;  /* 0x00007680ff0877ac */ /* 0x000ea20008000800 */
[----:B------:R-:W-:Y:S01]  /*22800*/  MOV R34, UR12 ;  /* 0x0000000c00227c02 */ /* 0x000fe20008000f00 */
[----:B------:R-:W-:Y:S01]  /*22810*/  IMAD.U32 R30, RZ, RZ, UR12 ;  /* 0x0000000cff1e7e24 */ /* 0x000fe2000f8e00ff */
[----:B------:R-:W-:Y:S01]  /*22820*/  MOV R28, UR10 ;  /* 0x0000000a001c7c02 */ /* 0x000fe20008000f00 */
[----:B------:R-:W-:Y:S01]  /*22830*/  IMAD.U32 R25, RZ, RZ, UR11 ;  /* 0x0000000bff197e24 */ /* 0x000fe2000f8e00ff */
[----:B------:R-:W-:Y:S02]  /*22840*/  MOV R29, UR11 ;  /* 0x0000000b001d7c02 */ /* 0x000fe40008000f00 */
[----:B------:R-:W-:-:S02]  /*22850*/  MOV R31, UR13 ;  /* 0x0000000d001f7c02 */ /* 0x000fc40008000f00 */
[----:B------:R-:W-:Y:S02]  /*22860*/  MOV R24, UR10 ;  /* 0x0000000a00187c02 */ /* 0x000fe40008000f00 */
[----:B0-----:R-:W-:Y:S02]  /*22870*/  MOV R26, UR12 ;  /* 0x0000000c001a7c02 */ /* 0x001fe40008000f00 */
[----:B------:R-:W-:Y:S01]  /*22880*/  MOV R27, UR13 ;  /* 0x0000000d001b7c02 */ /* 0x000fe20008000f00 */
[----:B-1----:R-:W-:-:S05]  /*22890*/  IMAD R4, R22, UR5, R23 ;  /* 0x0000000516047c24 */ /* 0x002fca000f8e0217 */
[----:B--2---:R-:W-:-:S13]  /*228a0*/  ISETP.GE.U32.AND P1, PT, R4, UR8, PT ;  /* 0x0000000804007c0c */ /* 0x004fda000bf26070 */
        /* <DEDUP_REMOVED lines=12> */
[----:B------:R-:W-:Y:S01]  /*22970*/  IMAD.U32 R34, RZ, RZ, UR12 ;  /* 0x0000000cff227e24 */ /* 0x000fe2000f8e00ff */
[----:B------:R-:W-:Y:S01]  /*22980*/  MOV R10, UR10 ;  /* 0x0000000a000a7c02 */ /* 0x000fe20008000f00 */
[----:B------:R-:W-:Y:S01]  /*22990*/  IMAD.U32 R31, RZ, RZ, UR13 ;  /* 0x0000000dff1f7e24 */ /* 0x000fe2000f8e00ff */
[----:B------:R-:W-:-:S02]  /*229a0*/  MOV R11, UR11 ;  /* 0x0000000b000b7c02 */ /* 0x000fc40008000f00 */
[----:B------:R-:W-:Y:S02]  /*229b0*/  MOV R35, UR13 ;  /* 0x0000000d00237c02 */ /* 0x000fe40008000f00 */
[----:B------:R-:W-:Y:S01]  /*229c0*/  MOV R30, UR12 ;  /* 0x0000000c001e7c02 */ /* 0x000fe20008000f00 */
[----:B0-----:R-:W-:Y:S01]  /*229d0*/  IMAD R21, R0, UR7, RZ ;  /* 0x0000000700157c24 */ /* 0x001fe2000f8e02ff */
[----:B------:R-:W-:Y:S02]  /*229e0*/  MOV R26, UR12 ;  /* 0x0000000c001a7c02 */ /* 0x000fe40008000f00 */
[----:B------:R-:W-:Y:S01]  /*229f0*/  MOV R27, UR13 ;  /* 0x0000000d001b7c02 */ /* 0x000fe20008000f00 */
[----:B-1----:R-:W-:-:S07]  /*22a00*/  IMAD R25, R25, UR5, RZ ;  /* 0x0000000519197c24 */ /* 0x002fce000f8e02ff */
.L_x_2933:
[----:B------:R-:W-:-:S04]  /*22a10*/  IMAD.IADD R13, R21, 0x1, R20 ;  /* 0x00000001150d7824 */ /* 0x000fc800078e0214 */
[----:B--2---:R-:W-:-:S05]  /*22a20*/  IMAD.WIDE.U32 R12, R13, 0x40, R16 ;  /* 0x000000400d0c7825 */ /* 0x004fca00078e0010 */
[----:B------:R-:W2:Y:S04]  /*22a30*/  LDG.E.128 R36, desc[UR36][R12.64] ;  /* 0x000000240c247981 */ /* 0x000ea8000c1e1d00 */
[----:B------:R-:W3:Y:S04]  /*22a40*/  LDG.E.128 R44, desc[UR36][R12.64+0x10] ;  /* 0x000010240c2c7981 */ /* 0x000ee8000c1e1d00 */
[----:B------:R-:W4:Y:S04]  /*22a50*/  LDG.E.128 R48, desc[UR36][R12.64+0x20] ;  /* 0x000020240c307981 */ /* 0x000f28000c1e1d00 */
[----:B------:R-:W5:Y:S01]  /*22a60*/  LDG.E.128 R52, desc[UR36][R12.64+0x30] ;  /* 0x000030240c347981 */ /* 0x000f62000c1e1d00 */
[----:B------:R-:W-:-:S04]  /*22a70*/  IADD3 R20, PT, PT, R25, R20, RZ ;  /* 0x0000001419147210 */ /* 0x000fc80007ffe0ff */
[----:B------:R-:W-:Y:S01]  /*22a80*/  ISETP.GE.U32.AND P1, PT, R20, UR8, PT ;  /* 0x0000000814007c0c */ /* 0x000fe2000bf26070 */
        /* <DEDUP_REMOVED lines=76> */
[----:B01234-:R-:W-:Y:S05]  /*22f50*/  @!P1 BRA `(.L_x_2933) ;  /* 0xfffffff800ac9947 */ /* 0x01ffea000383ffff */
[----:B------:R-:W-:Y:S05]  /*22f60*/  BSYNC.RECONVERGENT B1 ;  /* 0x0000000000017941 */ /* 0x000fea0003800200 */
.L_x_2932:
[----:B------:R-:W-:Y:S01]  /*22f70*/  MOV R16, R4 ;  /* 0x0000000400107202 */ /* 0x000fe20000000f00 */
[----:B------:R-:W-:Y:S01]  /*22f80*/  IMAD.MOV.U32 R17, RZ, RZ, R5 ;  /* 0x000000ffff117224 */ /* 0x000fe200078e0005 */
[----:B------:R-:W-:Y:S01]  /*22f90*/  MOV R32, R6 ;  /* 0x0000000600207202 */ /* 0x000fe20000000f00 */
[----:B------:R-:W-:Y:S01]  /*22fa0*/  IMAD.MOV.U32 R28, RZ, RZ, R8 ;  /* 0x000000ffff1c7224 */ /* 0x000fe200078e0008 */
[----:B------:R-:W-:Y:S01]  /*22fb0*/  MOV R33, R7 ;  /* 0x0000000700217202 */ /* 0x000fe20000000f00 */
[----:B------:R-:W-:Y:S01]  /*22fc0*/  IMAD.MOV.U32 R25, RZ, RZ, R11 ;  /* 0x000000ffff197224 */ /* 0x000fe200078e000b */
[----:B------:R-:W-:Y:S02]  /*22fd0*/  MOV R29, R9 ;  /* 0x00000009001d7202 */ /* 0x000fe40000000f00 */
[----:B------:R-:W-:Y:S01]  /*22fe0*/  MOV R24, R10 ;  /* 0x0000000a00187202 */ /* 0x000fe20000000f00 */
[----:B------:R-:W-:Y:S06]  /*22ff0*/  BRA `(.L_x_2931) ;  /* 0x00000008000c7947 */ /* 0x000fec0003800000 */
.L_x_2930:
[----:B------:R-:W1:Y:S01]  /*23000*/  LDCU UR7, c[0x0][0x3b4] ;  /* 0x00007680ff0777ac */ /* 0x000e620008000800 */
[----:B----4-:R-:W-:Y:S01]  /*23010*/  MOV R32, UR10 ;  /* 0x0000000a00207c02 */ /* 0x010fe20008000f00 */
[----:B------:R-:W-:Y:S01]  /*23020*/  IMAD.U32 R34, RZ, RZ, UR12 ;  /* 0x0000000cff227e24 */ /* 0x000fe2000f8e00ff */
[----:B------:R-:W-:Y:S01]  /*23030*/  MOV R33, UR11 ;  /* 0x0000000b00217c02 */ /* 0x000fe20008000f00 */
[----:B------:R-:W-:Y:S01]  /*23040*/  IMAD.U32 R29, RZ, RZ, UR11 ;  /* 0x0000000bff1d7e24 */ /* 0x000fe2000f8e00ff */
[----:B------:R-:W-:Y:S01]  /*23050*/  MOV R35, UR13 ;  /* 0x0000000d00237c02 */ /* 0x000fe20008000f00 */
[----:B------:R-:W-:Y:S01]  /*23060*/  IMAD.U32 R24, RZ, RZ, UR10 ;  /* 0x0000000aff187e24 */ /* 0x000fe2000f8e00ff */
[----:B------:R-:W-:Y:S01]  /*23070*/  MOV R28, UR10 ;  /* 0x0000000a001c7c02 */ /* 0x000fe20008000f00 */
[----:B0-----:R-:W-:Y:S01]  /*23080*/  IMAD.U32 R27, RZ, RZ, UR13 ;  /* 0x0000000dff1b7e24 */ /* 0x001fe2000f8e00ff */
[----:B------:R-:W-:Y:S02]  /*23090*/  MOV R30, UR12 ;  /* 0x0000000c001e7c02 */ /* 0x000fe40008000f00 */
[----:B------:R-:W-:-:S02]  /*230a0*/  MOV R31, UR13 ;  /* 0x0000000d001f7c02 */ /* 0x000fc40008000f00 */
[----:B------:R-:W-:Y:S02]  /*230b0*/  MOV R25, UR11 ;  /* 0x0000000b00197c02 */ /* 0x000fe40008000f00 */
[----:B------:R-:W-:Y:S02]  /*230c0*/  MOV R26, UR12 ;  /* 0x0000000c001a7c02 */ /* 0x000fe40008000f00 */
[----:B-1----:R-:W-:-:S13]  /*230d0*/  ISETP.GE.U32.AND P1, PT, R22, UR7, PT ;  /* 0x0000000716007c0c */ /* 0x002fda000bf26070 */
        /* <DEDUP_REMOVED lines=8> */
[----:B------:R-:W-:Y:S01]  /*23160*/  MOV R6, UR10 ;  /* 0x0000000a00067c02 */ /* 0x000fe20008000f00 */
[----:B------:R-:W-:Y:S01]  /*23170*/  IMAD.U32 R11, RZ, RZ, UR11 ;  /* 0x0000000bff0b7e24 */ /* 0x000fe2000f8e00ff */
[----:B------:R-:W2:Y:S01]  /*23180*/  LDC.64 R16, c[0x0][0x790] ;  /* 0x0001e400ff107b82 */ /* 0x000ea20000000a00 */
[----:B------:R-:W-:Y:S01]  /*23190*/  MOV R7, UR11 ;  /* 0x0000000b00077c02 */ /* 0x000fe20008000f00 */
[----:B------:R-:W-:Y:S01]  /*231a0*/  IMAD.U32 R30, RZ, RZ, UR12 ;  /* 0x0000000cff1e7e24 */ /* 0x000fe2000f8e00ff */
[----:B------:R-:W-:Y:S01]  /*231b0*/  MOV R9, UR11 ;  /* 0x0000000b00097c02 */ /* 0x000fe20008000f00 */
[----:B------:R-:W-:Y:S01]  /*231c0*/  IMAD.U32 R27, RZ, RZ, UR13 ;  /* 0x0000000dff1b7e24 */ /* 0x000fe2000f8e00ff */
[----:B------:R-:W-:-:S02]  /*231d0*/  MOV R10, UR10 ;  /* 0x0000000a000a7c02 */ /* 0x000fc40008000f00 */
[----:B------:R-:W-:Y:S01]  /*231e0*/  MOV R34, UR12 ;  /* 0x0000000c00227c02 */ /* 0x000fe20008000f00 */
[----:B------:R-:W3:Y:S01]  /*231f0*/  LDC R24, c[0x0][0x364] ;  /* 0x0000d900ff187b82 */ /* 0x000ee20000000800 */
[----:B------:R-:W-:Y:S01]  /*23200*/  MOV R35, UR13 ;  /* 0x0000000d00237c02 */ /* 0x000fe20008000f00 */
[----:B0-----:R-:W-:Y:S01]  /*23210*/  IMAD R0, R0, UR5, RZ ;  /* 0x0000000500007c24 */ /* 0x001fe2000f8e02ff */
[----:B------:R-:W-:Y:S02]  /*23220*/  MOV R31, UR13 ;  /* 0x0000000d001f7c02 */ /* 0x000fe40008000f00 */
[----:B------:R-:W-:-:S07]  /*23230*/  MOV R26, UR12 ;  /* 0x0000000c001a7c02 */ /* 0x000fce0008000f00 */
.L_x_2935:
[----:B------:R-:W-:-:S05]  /*23240*/  IADD3 R12, PT, PT, R0, R21, RZ ;  /* 0x00000015000c7210 */ /* 0x000fca0007ffe0ff */
[----:B-1----:R-:W-:-:S04]  /*23250*/  IMAD R13, R12, R20, R23 ;  /* 0x000000140c0d7224 */ /* 0x002fc800078e0217 */
[----:B--2---:R-:W-:-:S05]  /*23260*/  IMAD.WIDE.U32 R12, R13, 0x40, R16 ;  /* 0x000000400d0c7825 */ /* 0x004fca00078e0010 */
[----:B------:R-:W2:Y:S04]  /*23270*/  LDG.E.128 R36, desc[UR36][R12.64] ;  /* 0x000000240c247981 */ /* 0x000ea8000c1e1d00 */
[----:B------:R-:W4:Y:S04]  /*23280*/  LDG.E.128 R44, desc[UR36][R12.64+0x10] ;  /* 0x000010240c2c7981 */ /* 0x000f28000c1e1d00 */
[----:B------:R-:W5:Y:S04]  /*23290*/  LDG.E.128 R48, desc[UR36][R12.64+0x20] ;  /* 0x000020240c307981 */ /* 0x000f68000c1e1d00 */
[----:B------:R-:W5:Y:S01]  /*232a0*/  LDG.E.128 R52, desc[UR36][R12.64+0x30] ;  /* 0x000030240c347981 */ /* 0x000f62000c1e1d00 */
[----:B---3--:R-:W-:-:S04]  /*232b0*/  IADD3 R21, PT, PT, R24, R21, RZ ;  /* 0x0000001518157210 */ /* 0x008fc80007ffe0ff */
        /* <DEDUP_REMOVED lines=79> */
.L_x_2934:
[----:B------:R-:W-:Y:S01]  /*237b0*/  IMAD.MOV.U32 R16, RZ, RZ, R4 ;  /* 0x000000ffff107224 */ /* 0x000fe200078e0004 */
[----:B------:R-:W-:Y:S01]  /*237c0*/  MOV R17, R5 ;  /* 0x0000000500117202 */ /* 0x000fe20000000f00 */
[----:B------:R-:W-:Y:S01]  /*237d0*/  IMAD.MOV.U32 R33, RZ, RZ, R7 ;  /* 0x000000ffff217224 */ /* 0x000fe200078e0007 */
[----:B------:R-:W-:Y:S01]  /*237e0*/  MOV R32, R6 ;  /* 0x0000000600207202 */ /* 0x000fe20000000f00 */
[----:B------:R-:W-:Y:S01]  /*237f0*/  IMAD.MOV.U32 R24, RZ, RZ, R10 ;  /* 0x000000ffff187224 */ /* 0x000fe200078e000a */
[----:B------:R-:W-:Y:S02]  /*23800*/  MOV R28, R8 ;  /* 0x00000008001c7202 */ /* 0x000fe40000000f00 */
[----:B------:R-:W-:Y:S02]  /*23810*/  MOV R29, R9 ;  /* 0x00000009001d7202 */ /* 0x000fe40000000f00 */
[----:B------:R-:W-:-:S07]  /*23820*/  MOV R25, R11 ;  /* 0x0000000b00197202 */ /* 0x000fce0000000f00 */
.L_x_2931:
[----:B------:R-:W-:Y:S05]  /*23830*/  BSYNC.RECONVERGENT B0 ;  /* 0x0000000000007941 */ /* 0x000fea0003800200 */
.L_x_2929:
[----:B------:R-:W0:Y:S01]  /*23840*/  LDCU UR5, c[0x0][0x360] ;  /* 0x00006c00ff0577ac */ /* 0x000e220008000800 */
[----:B------:R-:W-:-:S04]  /*23850*/  UIADD3 UR4, UPT, UPT, UR4, 0x10, URZ ;  /* 0x0000001004047890 */ /* 0x000fc8000fffe0ff */
[----:B------:R-:W-:Y:S01]  /*23860*/  ULEA UR8, UR6, UR4, 0x18 ;  /* 0x0000000406087291 */ /* 0x000fe2000f8ec0ff */
[----:B------:R-:W1:Y:S01]  /*23870*/  LDCU UR6, c[0x0][0x364] ;  /* 0x00006c80ff0677ac */ /* 0x000e620008000800 */
[----:B0-----:R-:W-:-:S05]  /*23880*/  IMAD R0, R22, UR5, R23 ;  /* 0x0000000516007c24 */ /* 0x001fca000f8e0217 */
[----:B------:R-:W-:-:S05]  /*23890*/  LEA R21, R0, UR8, 0x6 ;  /* 0x0000000800157c11 */ /* 0x000fca000f8e30ff */
[----:B------:R0:W-:Y:S01]  /*238a0*/  STS.128 [R21], R16 ;  /* 0x0000001015007388 */ /* 0x0001e20000000c00 */
[----:B-1----:R-:W-:-:S03]  /*238b0*/  UISETP.GE.U32.AND UP0, UPT, UR6, 0x2, UPT ;  /* 0x000000020600788c */ /* 0x002fc6000bf06070 */
[----:B------:R0:W-:Y:S04]  /*238c0*/  STS.128 [R21+0x10], R32 ;  /* 0x0000102015007388 */ /* 0x0001e80000000c00 */
[----:B------:R0:W-:Y:S04]  /*238d0*/  STS.128 [R21+0x20], R28 ;  /* 0x0000201c15007388 */ /* 0x0001e80000000c00 */
[----:B------:R0:W-:Y:S01]  /*238e0*/  STS.128 [R21+0x30], R24 ;  /* 0x0000301815007388 */ /* 0x0001e20000000c00 */
[----:B------:R-:W-:Y:S05]  /*238f0*/  BRA.U !UP0, `(.L_x_2936) ;  /* 0x0000000508847547 */ /* 0x000fea000b800000 */
[----:B------:R-:W-:-:S05]  /*23900*/  UMOV UR4, UR6 ;  /* 0x0000000600047c82 */ /* 0x000fca0008000000 */
.L_x_2939:
        /* <DEDUP_REMOVED lines=26> */
[----:B-1----:R0:W-:Y:S02]  /*23ab0*/  DFMA R18, R18, R4, R6 ;  /* 0x000000041212722b */ /* 0x0021e40000000006 */
[----:B0-----:R-:W0:-:S15]  /*23ac0*/  LDS.128 R4, [R0+0x20] ;  /* 0x0000200000047984 */ /* 0x001e1e0000000c00 */
[----:B------:R-:W-:-:S15]  /*23ad0*/  NOP ;  /* 0x0000000000007918 */ /* 0x000fde0000000000 */
[----:B------:R-:W-:-:S15]  /*23ae0*/  NOP ;  /* 0x0000000000007918 */ /* 0x000fde0000000000 */
[----:B------:R-:W-:-:S15]  /*23af0*/  NOP ;  /* 0x0000000000007918 */ /* 0x000fde0000000000 */
[----:B------:R-:W-:-:S02]  /*23b00*/  NOP ;  /* 0x0000000000007918 */ /* 0x000fc40000000000 */
        /* <DEDUP_REMOVED lines=38> */
[----:B------:R2:W-:Y:S04]  /*23d70*/  STS.128 [R21+0x10], R32 ;  /* 0x0000102015007388 */ /* 0x0005e80000000c00 */
[----:B-1----:R2:W-:-:S15]  /*23d80*/  STS.128 [R21+0x20], R28 ;  /* 0x0000201c15007388 */ /* 0x0025de0000000c00 */
[----:B------:R-:W-:-:S15]  /*23d90*/  NOP ;  /* 0x0000000000007918 */ /* 0x000fde0000000000 */
[----:B------:R-:W-:-:S15]  /*23da0*/  NOP ;  /* 0x0000000000007918 */ /* 0x000fde0000000000 */
[----:B------:R-:W-:-:S05]  /*23db0*/  NOP ;  /* 0x0000000000007918 */ /* 0x000fca0000000000 */
        /* <DEDUP_REMOVED lines=16> */
[----:B0-----:R2:W-:Y:S02]  /*23ec0*/  STS.128 [R21+0x30], R24 ;  /* 0x0000301815007388 */ /* 0x0015e40000000c00 */
.L_x_2938:
[----:B------:R-:W-:Y:S05]  /*23ed0*/  BSYNC.RECONVERGENT B0 ;  /* 0x0000000000007941 */ /* 0x000fea0003800200 */
.L_x_2937:
[----:B------:R-:W-:-:S03]  /*23ee0*/  UISETP.GT.U32.AND UP0, UPT, UR4, 0x3, UPT ;  /* 0x000000030400788c */ /* 0x000fc6000bf04070 */
[----:B------:R-:W-:-:S06]  /*23ef0*/  UMOV UR4, UR7 ;  /* 0x0000000700047c82 */ /* 0x000fcc0008000000 */
[----:B------:R-:W-:Y:S05]  /*23f00*/  BRA.U UP0, `(.L_x_2939) ;  /* 0xfffffff900807547 */ /* 0x000fea000b83ffff */
.L_x_2936:
[----:B------:R-:W1:Y:S02]  /*23f10*/  LDCU UR4, c[0x0][0x3b8] ;  /* 0x00007700ff0477ac */ /* 0x000e640008000800 */
[----:B-1----:R-:W-:-:S09]  /*23f20*/  UISETP.NE.AND UP0, UPT, UR4, URZ, UPT ;  /* 0x000000ff0400728c */ /* 0x002fd2000bf05270 */
[----:B------:R-:W-:Y:S05]  /*23f30*/  BRA.U !UP0, `(.L_x_2940) ;  /* 0x0000000d08607547 */ /* 0x000fea000b800000 */
[----:B------:R-:W-:Y:S02]  /*23f40*/  UISETP.GE.U32.AND UP0, UPT, UR5, 0x21, UPT ;  /* 0x000000210500788c */ /* 0x000fe4000bf06070 */
[----:B------:R-:W-:-:S07]  /*23f50*/  UMOV UR4, UR5 ;  /* 0x0000000500047c82 */ /* 0x000fce0008000000 */
[----:B------:R-:W-:Y:S05]  /*23f60*/  BRA.U !UP0, `(.L_x_2941) ;  /* 0x00000005089c7547 */ /* 0x000fea000b800000 */
[----:B------:R1:W-:Y:S01]  /*23f70*/  STS.128 [R21], R16 ;  /* 0x0000001015007388 */ /* 0x0003e20000000c00 */
[----:B------:R-:W-:Y:S01]  /*23f80*/  UISETP.GE.U32.AND UP0, UPT, UR5, 0x40, UPT ;  /* 0x000000400500788c */ /* 0x000fe2000bf06070 */
[----:B------:R-:W-:Y:S02]  /*23f90*/  UMOV UR4, 0x20 ;  /* 0x0000002000047882 */ /* 0x000fe40000000000 */
[----:B------:R1:W-:Y:S04]  /*23fa0*/  STS.128 [R21+0x10], R32 ;  /* 0x0000102015007388 */ /* 0x0003e80000000c00 */
[----:B------:R1:W-:Y:S04]  /*23fb0*/  STS.128 [R21+0x20], R28 ;  /* 0x0000201c15007388 */ /* 0x0003e80000000c00 */
[----:B------:R1:W-:Y:S01]  /*23fc0*/  STS.128 [R21+0x30], R24 ;  /* 0x0000301815007388 */ /* 0x0003e20000000c00 */
[----:B------:R-:W-:Y:S05]  /*23fd0*/  BRA.U !UP0, `(.L_x_2941) ;  /* 0x0000000508807547 */ /* 0x000fea000b800000 */
[----:B------:R-:W-:-:S07]  /*23fe0*/  IMAD.U32 R0, RZ, RZ, UR5 ;  /* 0x00000005ff007e24 */ /* 0x000fce000f8e00ff */
.L_x_2944:
[----:B------:R-:W-:Y:S01]  /*23ff0*/  SHF.R.U32.HI R20, RZ, 0x1, R0 ;  /* 0x00000001ff147819 */ /* 0x000fe20000011600 */
[----:B------:R-:W-:Y:S01]  /*24000*/  BAR.SYNC.DEFER_BLOCKING 0x0 ;  /* 0x0000000000007b1d */ /* 0x000fe20000010000 */
[----:B------:R-:W-:Y:S02]  /*24010*/  ISETP.GT.U32.AND P2, PT, R0, 0x7f, PT ;  /* 0x0000007f0000780c */ /* 0x000fe40003f44070 */
[----:B------:R-:W-:-:S03]  /*24020*/  IADD3 R4, PT, PT, R20, R23, RZ ;  /* 0x0000001714047210 */ /* 0x000fc60007ffe0ff */
[----:B------:R-:W-:Y:S01]  /*24030*/  BSSY.RECONVERGENT B0, `(.L_x_2942) ;  /* 0x0000058000007945 */ /* 0x000fe20003800200 */
[----:B------:R-:W-:-:S04]  /*24040*/  ISETP.GE.U32.AND P1, PT, R4, UR5, PT ;  /* 0x0000000504007c0c */ /* 0x000fc8000bf26070 */
[----:B------:R-:W-:-:S13]  /*24050*/  ISETP.GE.U32.OR P1, PT, R23, R20, P1 ;  /* 0x000000141700720c */ /* 0x000fda0000f26470 */
[----:B---3--:R-:W-:Y:S05]  /*24060*/  @P1 BRA `(.L_x_2943) ;  /* 0x0000000400501947 */ /* 0x008fea0003800000 */
[----:B------:R-:W-:-:S05]  /*24070*/  LEA R0, R20, R21, 0x6 ;  /* 0x0000001514007211 */ /* 0x000fca00078e30ff */
[----:B------:R-:W3:Y:S04]  /*24080*/  LDS.128 R4, [R0] ;  /* 0x0000000000047984 */ /* 0x000ee80000000c00 */
[----:B------:R-:W4:Y:S01]  /*24090*/  LDS.128 R8, [R0+0x10] ;  /* 0x0000100000087984 */ /* 0x000f220000000c00 */
[----:B---3--:R-:W0:-:S15]  /*240a0*/  DMUL R12, R18, R6 ;  /* 0x00000006120c7228 */ /* 0x008e1e0000000000 */
        /* <DEDUP_REMOVED lines=9> */
[----:B012---:R-:W-:-:S15]  /*24140*/  DFMA R16, R16, R4, -R12 ;  /* 0x000000041010722b */ /* 0x007fde000000080c */
[----:B------:R-:W-:-:S15]  /*24150*/  NOP ;  /* 0x0000000000007918 */ /* 0x000fde0000000000 */
[----:B------:R-:W-:-:S15]  /*24160*/  NOP ;  /* 0x0000000000007918 */ /* 0x000fde0000000000 */
[----:B------:R-:W-:-:S15]  /*24170*/  NOP ;  /* 0x0000000000007918 */ /* 0x000fde0000000000 */
[----:B------:R-:W-:-:S04]  /*24180*/  NOP ;  /* 0x0000000000007918 */ /* 0x000fc80000000000 */
[----:B---3--:R0:W-:Y:S02]  /*24190*/  DFMA R18, R18, R4, R6 ;  /* 0x000000041212722b */ /* 0x0081e40000000006 */
[----:B0-----:R-:W0:-:S15]  /*241a0*/  LDS.128 R4, [R0+0x20] ;  /* 0x0000200000047984 */ /* 0x001e1e0000000c00 */
[----:B------:R-:W-:-:S15]  /*241b0*/  NOP ;  /* 0x0000000000007918 */ /* 0x000fde0000000000 */
[----:B------:R-:W-:-:S15]  /*241c0*/  NOP ;  /* 0x0000000000007918 */ /* 0x000fde0000000000 */
[----:B------:R-:W-:-:S15]  /*241d0*/  NOP ;  /* 0x0000000000007918 */ /* 0x000fde0000000000 */
[----:B------:R-:W-:-:S02]  /*241e0*/  NOP ;  /* 0x0000000000007918 */ /* 0x000fc40000000000 */
[----:B----4-:R-:W1:-:S15]  /*241f0*/  DMUL R14, R34, R10 ;  /* 0x0000000a220e7228 */ /* 0x010e5e0000000000 */
        /* <DEDUP_REMOVED lines=57> */
[----:B------:R-:W0:Y:S02]  /*24590*/  DFMA R24, R24, R4, -R8 ;  /* 0x000000041818722b */ /* 0x000e240000000808 */
[----:B0-----:R3:W-:Y:S02]  /*245a0*/  STS.128 [R21+0x30], R24 ;  /* 0x0000301815007388 */ /* 0x0017e40000000c00 */
.L_x_2943:
[----:B------:R-:W-:Y:S05]  /*245b0*/  BSYNC.RECONVERGENT B0 ;  /* 0x0000000000007941 */ /* 0x000fea0003800200 */
.L_x_2942:
[----:B------:R-:W-:Y:S01]  /*245c0*/  IMAD.MOV.U32 R0, RZ, RZ, R20 ;  /* 0x000000ffff007224 */ /* 0x000fe200078e0014 */
[----:B------:R-:W-:Y:S06]  /*245d0*/  @P2 BRA `(.L_x_2944) ;  /* 0xfffffff800842947 */ /* 0x000fec000383ffff */
.L_x_2941:
[----:B------:R-:W-:Y:S01]  /*245e0*/  BAR.SYNC.DEFER_BLOCKING 0x0 ;  /* 0x0000000000007b1d */ /* 0x000fe20000010000 */
[----:B------:R-:W-:-:S09]  /*245f0*/  UISETP.GE.U32.AND UP0, UPT, UR4, 0x2, UPT ;  /* 0x000000020400788c */ /* 0x000fd2000bf06070 */
[----:B------:R-:W-:Y:S05]  /*24600*/  BRA.U !UP0, `(.L_x_2940) ;  /* 0x0000000508ac7547 */ /* 0x000fea000b800000 */
[----:B------:R-:W-:-:S07]  /*24610*/  MOV R49, 0x1 ;  /* 0x0000000100317802 */ /* 0x000fce0000000f00 */
.L_x_2945:
[----:B------:R-:W-:Y:S04]  /*24620*/  SHFL.DOWN PT, R7, R19, R49, 0x1f ;  /* 0x08001f3113077589 */ /* 0x000fe800000e0000 */
[----:B------:R-:W4:Y:S04]  /*24630*/  SHFL.DOWN PT, R6, R18, R49, 0x1f ;  /* 0x08001f3112067589 */ /* 0x000f2800000e0000 */
[----:B------:R-:W-:Y:S04]  /*24640*/  SHFL.DOWN PT, R5, R17, R49, 0x1f ;  /* 0x08001f3111057589 */ /* 0x000fe800000e0000 */
[----:B------:R-:W5:Y:S04]  /*24650*/  SHFL.DOWN PT, R4, R16, R49, 0x1f ;  /* 0x08001f3110047589 */ /* 0x000f6800000e0000 */
[----:B------:R-:W-:Y:S04]  /*24660*/  SHFL.DOWN PT, R13, R35, R49, 0x1f ;  /* 0x08001f31230d7589 */ /* 0x000fe800000e0000 */
[----:B------:R-:W0:Y:S04]  /*24670*/  SHFL.DOWN PT, R12, R34, R49, 0x1f ;  /* 0x08001f31220c7589 */ /* 0x000e2800000e0000 */
[----:B------:R-:W-:Y:S01]  /*24680*/  SHFL.DOWN PT, R23, R31, R49, 0x1f ;  /* 0x08001f311f177589 */ /* 0x000fe200000e0000 */
[----:B----4-:R-:W4:Y:S03]  /*24690*/  DMUL R8, R6, R18 ;  /* 0x0000001206087228 */ /* 0x010f260000000000 */
[----:B------:R-:W-:Y:S04]  /*246a0*/  SHFL.DOWN PT, R22, R30, R49, 0x1f ;  /* 0x08001f311e167589 */ /* 0x000fe800000e0000 */
[----:B------:R-:W-:Y:S04]  /*246b0*/  SHFL.DOWN PT, R39, R27, R49, 0x1f ;  /* 0x08001f311b277589 */ /* 0x000fe800000e0000 */
        /* <DEDUP_REMOVED lines=9> */
[----:B----4-:R4:W-:Y:S02]  /*24750*/  DFMA R8, R4, R16, -R8 ;  /* 0x000000100408722b */ /* 0x0109e40000000808 */
[----:B----4-:R-:W-:Y:S04]  /*24760*/  SHFL.DOWN PT, R5, R33, R49, 0x1f ;  /* 0x08001f3121057589 */ /* 0x010fe800000e0000 */
[----:B------:R-:W1:-:S15]  /*24770*/  SHFL.DOWN PT, R4, R32, R49, 0x1f ;  /* 0x08001f3120047589 */ /* 0x000e5e00000e0000 */
        /* <DEDUP_REMOVED lines=8> */
[----:B-123--:R-:W-:-:S15]  /*24800*/  DMUL R20, R4, R34 ;  /* 0x0000002204147228 */ /* 0x00efde0000000000 */
[----:B------:R-:W-:-:S15]  /*24810*/  NOP ;  /* 0x0000000000007918 */ /* 0x000fde0000000000 */
[----:B------:R-:W-:-:S15]  /*24820*/  NOP ;  /* 0x0000000000007918 */ /* 0x000fde0000000000 */
[----:B------:R-:W-:-:S15]  /*24830*/  NOP ;  /* 0x0000000000007918 */ /* 0x000fde0000000000 */
[----:B------:R-:W-:-:S04]  /*24840*/  NOP ;  /* 0x0000000000007918 */ /* 0x000fc80000000000 */
[----:B0-----:R0:W-:Y:S02]  /*24850*/  DFMA R14, R4, R32, -R14 ;  /* 0x00000020040e722b */ /* 0x0011e4000000080e */
        /* <DEDUP_REMOVED lines=19> */
[----:B------:R-:W-:-:S15]  /*24990*/  ISETP.GE.AND P1, PT, R49, UR4, PT ;  /* 0x0000000431007c0c */ /* 0x000fde000bf26270 */
        /* <DEDUP_REMOVED lines=25> */
[----:B------:R2:W3:Y:S02]  /*24b30*/  DFMA R34, R12, R32, R20 ;  /* 0x000000200c22722b */ /* 0x0004e40000000014 */
[----:B--2---:R-:W-:Y:S01]  /*24b40*/  MOV R32, R14 ;  /* 0x0000000e00207202 */ /* 0x004fe20000000f00 */
[----:B------:R-:W-:-:S15]  /*24b50*/  IMAD.MOV.U32 R33, RZ, RZ, R15 ;  /* 0x000000ffff217224 */ /* 0x000fde00078e000f */
        /* <DEDUP_REMOVED lines=22> */
.L_x_2940:
        /* <DEDUP_REMOVED lines=10> */
[----:B------:R-:W-:Y:S02]  /*24d60*/  IADD3.X R49, PT, PT, RZ, UR5, RZ, P2, !PT ;  /* 0x00000005ff317c10 */ /* 0x000fe400097fe4ff */
[----:B------:R-:W-:-:S02]  /*24d70*/  IADD3 R44, P2, PT, R41, UR4, RZ ;  /* 0x00000004292c7c10 */ /* 0x000fc4000ff5e0ff */
[----:B------:R-:W-:-:S03]  /*24d80*/  IADD3.X R47, PT, PT, RZ, UR5, RZ, P1, !PT ;  /* 0x00000005ff2f7c10 */ /* 0x000fc60008ffe4ff */
[----:B------:R-:W4:Y:S01]  /*24d90*/  @P0 LDG.E.128 R4, desc[UR36][R48.64] ;  /* 0x0000002430040981 */ /* 0x000f22000c1e1d00 */
[----:B------:R-:W-:Y:S01]  /*24da0*/  IADD3 R10, P1, PT, R40, UR4, RZ ;  /* 0x00000004280a7c10 */ /* 0x000fe2000ff3e0ff */
[----:B------:R-:W-:Y:S02]  /*24db0*/  IMAD.X R45, RZ, RZ, UR5, P2 ;  /* 0x00000005ff2d7e24 */ /* 0x000fe400090e06ff */
[----:B------:R-:W5:Y:S01]  /*24dc0*/  @P0 LDG.E.128 R12, desc[UR36][R46.64] ;  /* 0x000000242e0c0981 */ /* 0x000f62000c1e1d00 */
[----:B------:R-:W-:-:S03]  /*24dd0*/  IADD3.X R11, PT, PT, RZ, UR5, RZ, P1, !PT ;  /* 0x00000005ff0b7c10 */ /* 0x000fc60008ffe4ff */
[----:B0123--:R-:W2:Y:S04]  /*24de0*/  @P0 LDG.E.128 R20, desc[UR36][R44.64] ;  /* 0x000000242c140981 */ /* 0x00fea8000c1e1d00 */
[----:B------:R-:W3:Y:S01]  /*24df0*/  @P0 LDG.E.128 R36, desc[UR36][R10.64] ;  /* 0x000000240a240981 */ /* 0x000ee2000c1e1d00 */
[----:B------:R-:W0:Y:S02]  /*24e00*/  LDCU.U8 UR4, c[0x0][0x7a9] ;  /* 0x0000f520ff0477ac */ /* 0x000e240008000000 */
[----:B0-----:R-:W-:Y:S01]  /*24e10*/  ISETP.NE.AND P1, PT, RZ, UR4, PT ;  /* 0x00000004ff007c0c */ /* 0x001fe2000bf25270 */
[----:B----4-:R-:W-:-:S15]  /*24e20*/  @P0 DMUL R2, R18, R6 ;  /* 0x0000000612020228 */ /* 0x010fde0000000000 */
        /* <DEDUP_REMOVED lines=9> */
[----:B0-----:R-:W-:-:S15]  /*24ec0*/  @P0 DFMA R18, R16, R6, R8 ;  /* 0x000000061012022b */ /* 0x001fde0000000008 */
[----:B------:R-:W-:-:S15]  /*24ed0*/  NOP ;  /* 0x0000000000007918 */ /* 0x000fde0000000000 */
[----:B------:R-:W-:-:S15]  /*24ee0*/  NOP ;  /* 0x0000000000007918 */ /* 0x000fde0000000000 */
[----:B------:R-:W-:-:S15]  /*24ef0*/  NOP ;  /* 0x0000000000007918 */ /* 0x000fde0000000000 */
[----:B------:R-:W-:-:S04]  /*24f00*/  NOP ;  /* 0x0000000000007918 */ /* 0x000fc80000000000 */
[----:B------:R-:W0:Y:S02]  /*24f10*/  @P0 DFMA R2, R16, R4, -R2 ;  /* 0x000000041002022b */ /* 0x000e240000000802 */
[----:B0-----:R-:W-:Y:S01]  /*24f20*/  @P0 MOV R16, R2 ;  /* 0x0000000200100202 */ /* 0x001fe20000000f00 */
[----:B------:R-:W-:-:S05]  /*24f30*/  @P0 IMAD.MOV.U32 R17, RZ, RZ, R3 ;  /* 0x000000ffff110224 */ /* 0x000fca00078e0003 */
[----:B------:R0:W-:-:S15]  /*24f40*/  @!P1 STG.E.128 desc[UR36][R48.64], R16 ;  /* 0x0000001030009986 */ /* 0x0001de000c101d24 */
[----:B------:R-:W-:-:S15]  /*24f50*/  NOP ;  /* 0x0000000000007918 */ /* 0x000fde0000000000 */
[----:B------:R-:W-:-:S15]  /*24f60*/  NOP ;  /* 0x0000000000007918 */ /* 0x000fde0000000000 */
[----:B------:R-:W-:-:S11]  /*24f70*/  NOP ;  /* 0x0000000000007918 */ /* 0x000fd60000000000 */
[----:B-----5:R-:W-:-:S15]  /*24f80*/  @P0 DMUL R4, R34, R14 ;  /* 0x0000000e22040228 */ /* 0x020fde0000000000 */
        /* <DEDUP_REMOVED lines=9> */
[----:B-1----:R-:W-:-:S15]  /*25020*/  @P0 DFMA R34, R32, R14, R6 ;  /* 0x0000000e2022022b */ /* 0x002fde0000000006 */
[----:B------:R-:W-:-:S15]  /*25030*/  NOP ;  /* 0x0000000000007918 */ /* 0x000fde0000000000 */
[----:B------:R-:W-:-:S15]  /*25040*/  NOP ;  /* 0x0000000000007918 */ /* 0x000fde0000000000 */
[----:B------:R-:W-:-:S15]  /*25050*/  NOP ;  /* 0x0000000000007918 */ /* 0x000fde0000000000 */
[----:B------:R-:W-:-:S04]  /*25060*/  NOP ;  /* 0x0000000000007918 */ /* 0x000fc80000000000 */
[----:B--2---:R-:W-:-:S15]  /*25070*/  @P0 DMUL R6, R30, R22 ;  /* 0x000000161e060228 */ /* 0x004fde0000000000 */
        /* <DEDUP_REMOVED lines=14> */
[----:B------:R-:W1:Y:S02]  /*25160*/  @P0 DFMA R4, R32, R12, -R4 ;  /* 0x0000000c2004022b */ /* 0x000e640000000804 */
[----:B-1----:R-:W-:Y:S02]  /*25170*/  @P0 MOV R32, R4 ;  /* 0x0000000400200202 */ /* 0x002fe40000000f00 */
[----:B------:R-:W-:-:S05]  /*25180*/  @P0 MOV R33, R5 ;  /* 0x0000000500210202 */ /* 0x000fca0000000f00 */
[----:B------:R0:W-:-:S15]  /*25190*/  @!P1 STG.E.128 desc[UR36][R46.64], R32 ;  /* 0x000000202e009986 */ /* 0x0001de000c101d24 */
[----:B------:R-:W-:-:S15]  /*251a0*/  NOP ;  /* 0x0000000000007918 */ /* 0x000fde0000000000 */
[----:B------:R-:W-:-:S15]  /*251b0*/  NOP ;  /* 0x0000000000007918 */ /* 0x000fde0000000000 */
[----:B------:R-:W-:-:S10]  /*251c0*/  NOP ;  /* 0x0000000000007918 */ /* 0x000fd40000000000 */
[----:B---3--:R-:W-:-:S15]  /*251d0*/  @P0 DMUL R8, R26, R38 ;  /* 0x000000261a080228 */ /* 0x008fde0000000000 */
[----:B------:R-:W-:-:S15]  /*251e0*/  NOP ;  /* 0x0000000000007918 */ /* 0x000fde0000000000 */
[----:B------:R-:W-:-:S15]  /*251f0*/  NOP ;  /* 0x0000000000007918 */ /* 0x000fde0000000000 */
[----:B------:R-:W-:-:S15]  /*25200*/  NOP ;  /* 0x0000000000007918 */ /* 0x000fde0000000000 */
[----:B------:R-:W-:-:S04]  /*25210*/  NOP ;  /* 0x0000000000007918 */ /* 0x000fc80000000000 */
[----:B------:R-:W1:Y:S02]  /*25220*/  @P0 DFMA R6, R28, R20, -R6 ;  /* 0x000000141c06022b */ /* 0x000e640000000806 */
[----:B-1----:R-:W-:Y:S01]  /*25230*/  @P0 IMAD.MOV.U32 R28, RZ, RZ, R6 ;  /* 0x000000ffff1c0224 */ /* 0x002fe200078e0006 */
[----:B------:R-:W-:-:S05]  /*25240*/  @P0 MOV R29, R7 ;  /* 0x00000007001d0202 */ /* 0x000fca0000000f00 */
[----:B------:R0:W-:-:S15]  /*25250*/  @!P1 STG.E.128 desc[UR36][R44.64], R28 ;  /* 0x0000001c2c009986 */ /* 0x0001de000c101d24 */
[----:B------:R-:W-:-:S15]  /*25260*/  NOP ;  /* 0x0000000000007918 */ /* 0x000fde0000000000 */
[----:B------:R-:W-:-:S15]  /*25270*/  NOP ;  /* 0x0000000000007918 */ /* 0x000fde0000000000 */
[----:B------:R-:W-:-:S11]  /*25280*/  NOP ;  /* 0x0000000000007918 */ /* 0x000fd60000000000 */
[----:B------:R-:W-:-:S15]  /*25290*/  @P0 DFMA R8, R24, R36, -R8 ;  /* 0x000000241808022b */ /* 0x000fde0000000808 */
        /* <DEDUP_REMOVED lines=9> */
[----:B-1----:R1:W2:Y:S02]  /*25330*/  @P0 DFMA R26, R24, R38, R36 ;  /* 0x00000026181a022b */ /* 0x0022a40000000024 */
[----:B-1----:R-:W-:Y:S01]  /*25340*/  @P0 MOV R24, R8 ;  /* 0x0000000800180202 */ /* 0x002fe20000000f00 */
[----:B------:R-:W-:-:S05]  /*25350*/  @P0 IMAD.MOV.U32 R25, RZ, RZ, R9 ;  /* 0x000000ffff190224 */ /* 0x000fca00078e0009 */
[----:B--2---:R0:W-:Y:S01]  /*25360*/  @!P1 STG.E.128 desc[UR36][R10.64], R24 ;  /* 0x000000180a009986 */ /* 0x0041e2000c101d24 */
        /* <DEDUP_REMOVED lines=11> */
[----:B------:R-:W0:Y:S01]  /*25420*/  LDCU.64 UR6, c[0x4][0x400] ;  /* 0x01008000ff0677ac */ /* 0x000e220008000a00 */
[----:B-1----:R-:W-:Y:S02]  /*25430*/  MOV R4, UR4 ;  /* 0x0000000400047c02 */ /* 0x002fe40008000f00 */
[----:B------:R-:W-:Y:S01]  /*25440*/  MOV R5, UR5 ;  /* 0x0000000500057c02 */ /* 0x000fe20008000f00 */
[----:B----4-:R-:W-:Y:S01]  /*25450*/  IMAD.U32 R6, RZ, RZ, UR8 ;  /* 0x00000008ff067e24 */ /* 0x010fe2000f8e00ff */
[----:B------:R-:W-:-:S02]  /*25460*/  MOV R7, UR9 ;  /* 0x0000000900077c02 */ /* 0x000fc40008000f00 */
[----:B0-----:R-:W-:Y:S01]  /*25470*/  MOV R10, UR6 ;  /* 0x00000006000a7c02 */ /* 0x001fe20008000f00 */
[----:B--2---:R-:W-:-:S07]  /*25480*/  IMAD.U32 R11, RZ, RZ, UR7 ;  /* 0x00000007ff0b7e24 */ /* 0x004fce000f8e00ff */
[----:B------:R-:W-:-:S07]  /*25490*/  LEPC R20, `(.L_x_2948) ;  /* 0x000000001014794e */ /* 0x000fce0000000000 */
[----:B---3--:R-:W-:Y:S05]  /*254a0*/  CALL.ABS.NOINC R14 ;  /* 0x000000000e007343 */ /* 0x008fea0003c00000 */
.L_x_2948:
        /* <DEDUP_REMOVED lines=13> */
[----:B------:R2:W-:Y:S01]  /*25580*/  STG.E.128 desc[UR36][R14.64], R16 ;  /* 0x000000100e007986 */ /* 0x0005e2000c101d24 */
[----:B------:R-:W-:Y:S01]  /*25590*/  MOV R7, UR9 ;  /* 0x0000000900077c02 */ /* 0x000fe20008000f00 */
[----:B0-----:R-:W-:Y:S01]  /*255a0*/  IMAD.U32 R10, RZ, RZ, UR4 ;  /* 0x00000004ff0a7e24 */ /* 0x001fe2000f8e00ff */
[----:B------:R-:W-:-:S07]  /*255b0*/  MOV R11, UR5 ;  /* 0x00000005000b7c02 */ /* 0x000fce0008000f00 */
[----:B------:R-:W-:-:S07]  /*255c0*/  LEPC R20, `(.L_x_2949) ;  /* 0x000000001014794e */ /* 0x000fce0000000000 */
[----:B-12---:R-:W-:Y:S05]  /*255d0*/  CALL.ABS.NOINC R2 ;  /* 0x0000000002007343 */ /* 0x006fea0003c00000 */
.L_x_2949:
[----:B------:R-:W-:Y:S05]  /*255e0*/  BRA `(.L_x_2950) ;  /* 0x0000000000047947 */ /* 0x000fea0003800000 */
.L_x_2947:
[----:B------:R1:W-:Y:S02]  /*255f0*/  STG.E.128 desc[UR36][R48.64], R16 ;  /* 0x0000001030007986 */ /* 0x0003e4000c101d24 */
.L_x_2950:
[----:B------:R-:W2:Y:S01]  /*25600*/  LDCU.64 UR6, c[0x0][0x778] ;  /* 0x0000ef00ff0677ac */ /* 0x000ea20008000a00 */
[----:B------:R-:W3:Y:S01]  /*25610*/  LDCU UR4, c[0x0][0x7ac] ;  /* 0x0000f580ff0477ac */ /* 0x000ee20008000800 */
[----:B--2---:R-:W-:-:S04]  /*25620*/  IADD3 R42, P0, PT, R42, UR6, RZ ;  /* 0x000000062a2a7c10 */ /* 0x004fc8000ff1e0ff */
[----:B------:R-:W-:Y:S01]  /*25630*/  IADD3.X R43, PT, PT, RZ, UR7, RZ, P0, !PT ;  /* 0x00000007ff2b7c10 */ /* 0x000fe200087fe4ff */
[----:B---3--:R-:W-:-:S04]  /*25640*/  UISETP.NE.AND UP0, UPT, UR4, 0x1, UPT ;  /* 0x000000010400788c */ /* 0x008fc8000bf05270 */
[----:B------:R2:W-:Y:S05]  /*25650*/  STG.E.128 desc[UR36][R42.64], R32 ;  /* 0x000000202a007986 */ /* 0x0005ea000c101d24 */
[----:B------:R-:W-:Y:S05]  /*25660*/  BRA.U !UP0, `(.L_x_2951) ;  /* 0x0000000108a07547 */ /* 0x000fea000b800000 */
[----:B------:R-:W-:Y:S01]  /*25670*/  MOV R2, 0x660 ;  /* 0x0000066000027802 */ /* 0x000fe20000000f00 */
[----:B------:R-:W3:Y:S01]  /*25680*/  LDCU.64 UR4, c[0x4][0x650] ;  /* 0x0100ca00ff0477ac */ /* 0x000ee20008000a00 */
[----:B------:R-:W-:Y:S02]  /*25690*/  HFMA2 R12, -RZ, RZ, 0, 5.9604644775390625e-08 ;  /* 0x00000001ff0c7431 */ /* 0x000fe400000001ff */
[----:B------:R-:W-:Y:S01]  /*256a0*/  IMAD.MOV.U32 R8, RZ, RZ, 0x2ef ;  /* 0x000002efff087424 */ /* 0x000fe200078e00ff */
[----:B------:R4:W1:Y:S01]  /*256b0*/  LDC.64 R14, c[0x4][R2] ;  /* 0x01000000020e7b82 */ /* 0x0008620000000a00 */
[----:B------:R-:W5:Y:S01]  /*256c0*/  LDCU.64 UR6, c[0x4][0x640] ;  /* 0x0100c800ff0677ac */ /* 0x000f620008000a00 */
[----:B------:R-:W-:Y:S01]  /*256d0*/  MOV R13, RZ ;  /* 0x000000ff000d7202 */ /* 0x000fe20000000f00 */
[----:B------:R-:W0:Y:S01]  /*256e0*/  LDCU.64 UR8, c[0x4][0x400] ;  /* 0x01008000ff0877ac */ /* 0x000e220008000a00 */
[----:B---3--:R-:W-:Y:S01]  /*256f0*/  IMAD.U32 R4, RZ, RZ, UR4 ;  /* 0x00000004ff047e24 */ /* 0x008fe2000f8e00ff */
[----:B------:R-:W-:-:S02]  /*25700*/  MOV R5, UR5 ;  /* 0x0000000500057c02 */ /* 0x000fc40008000f00 */
[----:B-----5:R-:W-:Y:S01]  /*25710*/  MOV R6, UR6 ;  /* 0x0000000600067c02 */ /* 0x020fe20008000f00 */
[----:B------:R-:W-:Y:S01]  /*25720*/  IMAD.U32 R7, RZ, RZ, UR7 ;  /* 0x00000007ff077e24 */ /* 0x000fe2000f8e00ff */
[----:B0-----:R-:W-:Y:S02]  /*25730*/  MOV R10, UR8 ;  /* 0x00000008000a7c02 */ /* 0x001fe40008000f00 */
[----:B----4-:R-:W-:-:S07]  /*25740*/  MOV R11, UR9 ;  /* 0x00000009000b7c02 */ /* 0x010fce0008000f00 */
[----:B------:R-:W-:-:S07]  /*25750*/  LEPC R20, `(.L_x_2952) ;  /* 0x000000001014794e */ /* 0x000fce0000000000 */
[----:B-12---:R-:W-:Y:S05]  /*25760*/  CALL.ABS.NOINC R14 ;  /* 0x000000000e007343 */ /* 0x006fea0003c00000 */
.L_x_2952:
[----:B------:R-:W0:Y:S01]  /*25770*/  LDCU.64 UR4, c[0x0][0x778] ;  /* 0x0000ef00ff0477ac */ /* 0x000e220008000a00 */
[----:B------:R-:W-:Y:S01]  /*25780*/  MOV R16, R28 ;  /* 0x0000001c00107202 */ /* 0x000fe20000000f00 */
[----:B------:R-:W-:Y:S01]  /*25790*/  IMAD.MOV.U32 R18, RZ, RZ, R30 ;  /* 0x000000ffff127224 */ /* 0x000fe200078e001e */
[----:B------:R-:W-:Y:S01]  /*257a0*/  MOV R17, R29 ;  /* 0x0000001d00117202 */ /* 0x000fe20000000f00 */
[----:B------:R-:W1:Y:S01]  /*257b0*/  LDC.64 R2, c[0x4][R2] ;  /* 0x0100000002027b82 */ /* 0x000e620000000a00 */
[----:B------:R-:W-:Y:S01]  /*257c0*/  MOV R19, R31 ;  /* 0x0000001f00137202 */ /* 0x000fe20000000f00 */
[----:B------:R-:W2:Y:S01]  /*257d0*/  LDCU.64 UR6, c[0x4][0x650] ;  /* 0x0100ca00ff0677ac */ /* 0x000ea20008000a00 */
[----:B------:R-:W-:Y:S02]  /*257e0*/  HFMA2 R8, -RZ, RZ, 0, 4.4763088226318359375e-05 ;  /* 0x000002efff087431 */ /* 0x000fe400000001ff */
[----:B------:R-:W-:Y:S01]  /*257f0*/  IMAD.MOV.U32 R12, RZ, RZ, 0x1 ;  /* 0x00000001ff0c7424 */ /* 0x000fe200078e00ff */
[----:B------:R-:W-:Y:S01]  /*25800*/  MOV R13, RZ ;  /* 0x000000ff000d7202 */ /* 0x000fe20000000f00 */
[----:B------:R-:W3:Y:S01]  /*25810*/  LDCU.64 UR8, c[0x4][0x640] ;  /* 0x0100c800ff0877ac */ /* 0x000ee20008000a00 */
[----:B0-----:R-:W-:-:S05]  /*25820*/  IADD3 R14, P0, PT, R41, UR4, RZ ;  /* 0x00000004290e7c10 */ /* 0x001fca000ff1e0ff */
[----:B------:R-:W-:Y:S01]  /*25830*/  IMAD.X R15, RZ, RZ, UR5, P0 ;  /* 0x00000005ff0f7e24 */ /* 0x000fe200080e06ff */
[----:B------:R-:W0:Y:S01]  /*25840*/  LDCU.64 UR4, c[0x4][0x400] ;  /* 0x01008000ff0477ac */ /* 0x000e220008000a00 */
[----:B--2---:R-:W-:Y:S01]  /*25850*/  MOV R4, UR6 ;  /* 0x0000000600047c02 */ /* 0x004fe20008000f00 */
[----:B------:R-:W-:Y:S02]  /*25860*/  IMAD.U32 R5, RZ, RZ, UR7 ;  /* 0x00000007ff057e24 */ /* 0x000fe4000f8e00ff */
[----:B------:R2:W-:Y:S01]  /*25870*/  STG.E.128 desc[UR36][R14.64], R16 ;  /* 0x000000100e007986 */ /* 0x0005e2000c101d24 */
[----:B---3--:R-:W-:Y:S02]  /*25880*/  MOV R6, UR8 ;  /* 0x0000000800067c02 */ /* 0x008fe40008000f00 */
[----:B------:R-:W-:Y:S01]  /*25890*/  MOV R7, UR9 ;  /* 0x0000000900077c02 */ /* 0x000fe20008000f00 */
[----:B0-----:R-:W-:Y:S01]  /*258a0*/  IMAD.U32 R10, RZ, RZ, UR4 ;  /* 0x00000004ff0a7e24 */ /* 0x001fe2000f8e00ff */
[----:B------:R-:W-:-:S07]  /*258b0*/  MOV R11, UR5 ;  /* 0x00000005000b7c02 */ /* 0x000fce0008000f00 */
[----:B------:R-:W-:-:S07]  /*258c0*/  LEPC R20, `(.L_x_2953) ;  /* 0x000000001014794e */ /* 0x000fce0000000000 */
[----:B-12---:R-:W-:Y:S05]  /*258d0*/  CALL.ABS.NOINC R2 ;  /* 0x0000000002007343 */ /* 0x006fea0003c00000 */
.L_x_2953:
[----:B------:R-:W-:Y:S05]  /*258e0*/  BRA `(.L_x_2954) ;  /* 0x00000000000c7947 */ /* 0x000fea0003800000 */
.L_x_2951:
[----:B------:R-:W-:-:S04]  /*258f0*/  IADD3 R2, P0, PT, R41, UR6, RZ ;  /* 0x0000000629027c10 */ /* 0x000fc8000ff1e0ff */
[----:B------:R-:W-:-:S05]  /*25900*/  IADD3.X R3, PT, PT, RZ, UR7, RZ, P0, !PT ;  /* 0x00000007ff037c10 */ /* 0x000fca00087fe4ff */
[----:B------:R3:W-:Y:S04]  /*25910*/  STG.E.128 desc[UR36][R2.64], R28 ;  /* 0x0000001c02007986 */ /* 0x0007e8000c101d24 */
.L_x_2954:
[----:B------:R-:W4:Y:S02]  /*25920*/  LDCU.64 UR4, c[0x0][0x778] ;  /* 0x0000ef00ff0477ac */ /* 0x000f240008000a00 */
[----:B----4-:R-:W-:-:S05]  /*25930*/  IADD3 R40, P0, PT, R40, UR4, RZ ;  /* 0x0000000428287c10 */ /* 0x010fca000ff1e0ff */
[----:B------:R-:W-:-:S05]  /*25940*/  IMAD.X R41, RZ, RZ, UR5, P0 ;  /* 0x00000005ff297e24 */ /* 0x000fca00080e06ff */
[----:B------:R-:W-:Y:S01]  /*25950*/  STG.E.128 desc[UR36][R40.64], R24 ;  /* 0x0000001828007986 */ /* 0x000fe2000c101d24 */
[----:B------:R-:W-:Y:S05]  /*25960*/  EXIT ;  /* 0x000000000000794d */ /* 0x000fea0003800000 */
.L_x_2946:
[----:B------:R-:W4:Y:S01]  /*25970*/  LDCU.U8 UR4, c[0x0][0x7a8] ;  /* 0x0000f500ff0477ac */ /* 0x000f220008000000 */
[----:B------:R-:W5:Y:S01]  /*25980*/  LDCU.U8 UR5, c[0x0][0x7a9] ;  /* 0x0000f520ff0577ac */ /* 0x000f620008000000 */
[----:B----4-:R-:W-:Y:S02]  /*25990*/  UISETP.NE.AND UP1, UPT, UR4, URZ, UPT ;  /* 0x000000ff0400728c */ /* 0x010fe4000bf25270 */
[----:B-----5:R-:W-:-:S07]  /*259a0*/  UISETP.NE.AND UP0, UPT, UR5, URZ, UPT ;  /* 0x000000ff0500728c */ /* 0x020fce000bf05270 */
[----:B------:R-:W-:Y:S05]  /*259b0*/  BRA.U !UP1, `(.L_x_2955) ;  /* 0x00000005095c7547 */ /* 0x000fea000b800000 */
[----:B------:R-:W4:Y:S04]  /*259c0*/  LDG.E.128 R4, desc[UR36][R2.64] ;  /* 0x0000002402047981 */ /* 0x000f28000c1e1d00 */
[----:B------:R-:W5:Y:S04]  /*259d0*/  LDG.E.128 R12, desc[UR36][R2.64+0x10] ;  /* 0x00001024020c7981 */ /* 0x000f68000c1e1d00 */
[----:B0123--:R-:W2:Y:S04]  /*259e0*/  LDG.E.128 R20, desc[UR36][R2.64+0x20] ;  /* 0x0000202402147981 */ /* 0x00fea8000c1e1d00 */
[----:B------:R-:W3:Y:S01]  /*259f0*/  LDG.E.128 R36, desc[UR36][R2.64+0x30] ;  /* 0x0000302402247981 */ /* 0x000ee2000c1e1d00 */
        /* <DEDUP_REMOVED lines=15> */
[----:B-1----:R0:W-:Y:S02]  /*25af0*/  DFMA R18, R16, R6, R18 ;  /* 0x000000061012722b */ /* 0x0021e40000000012 */
[----:B0-----:R-:W-:Y:S02]  /*25b00*/  MOV R16, R8 ;  /* 0x0000000800107202 */ /* 0x001fe40000000f00 */
[----:B------:R-:W-:-:S15]  /*25b10*/  MOV R17, R9 ;  /* 0x0000000900117202 */ /* 0x000fde0000000f00 */
[----:B------:R-:W-:-:S15]  /*25b20*/  NOP ;  /* 0x0000000000007918 */ /* 0x000fde0000000000 */
[----:B------:R-:W-:-:S15]  /*25b30*/  NOP ;  /* 0x0000000000007918 */ /* 0x000fde0000000000 */
[----:B------:R-:W-:-:S15]  /*25b40*/  NOP ;  /* 0x0000000000007918 */ /* 0x000fde0000000000 */
[----:B-----5:R-:W0:-:S15]  /*25b50*/  DMUL R4, R34, R14 ;  /* 0x0000000e22047228 */ /* 0x020e1e0000000000 */
        /* <DEDUP_REMOVED lines=9> */
[----:B---3--:R-:W2:-:S15]  /*25bf0*/  DMUL R10, R26, R38 ;  /* 0x000000261a0a7228 */ /* 0x008e9e0000000000 */
        /* <DEDUP_REMOVED lines=24> */
[----:B------:R-:W5:-:S15]  /*25d80*/  DMUL R26, R26, R36 ;  /* 0x000000241a1a7228 */ /* 0x000f5e0000000000 */
[----:B------:R-:W-:-:S15]  /*25d90*/  NOP ;  /* 0x0000000000007918 */ /* 0x000fde0000000000 */
[----:B------:R-:W-:-:S15]  /*25da0*/  NOP ;  /* 0x0000000000007918 */ /* 0x000fde0000000000 */
[----:B------:R-:W-:-:S15]  /*25db0*/  NOP ;  /* 0x0000000000007918 */ /* 0x000fde0000000000 */
[----:B------:R-:W-:-:S04]  /*25dc0*/  NOP ;  /* 0x0000000000007918 */ /* 0x000fc80000000000 */
[----:B--2---:R-:W2:-:S15]  /*25dd0*/  DFMA R10, R24, R36, -R10 ;  /* 0x00000024180a722b */ /* 0x004e9e000000080a */
[----:B------:R-:W-:-:S15]  /*25de0*/  NOP ;  /* 0x0000000000007918 */ /* 0x000fde0000000000 */
[----:B------:R-:W-:-:S15]  /*25df0*/  NOP ;  /* 0x0000000000007918 */ /* 0x000fde0000000000 */
[----:B------:R-:W-:-:S15]  /*25e00*/  NOP ;  /* 0x0000000000007918 */ /* 0x000fde0000000000 */
[----:B------:R-:W-:-:S04]  /*25e10*/  NOP ;  /* 0x0000000000007918 */ /* 0x000fc80000000000 */
[----:B---3--:R0:W3:Y:S02]  /*25e20*/  DFMA R34, R32, R14, R34 ;  /* 0x0000000e2022722b */ /* 0x0080e40000000022 */
[----:B0-----:R-:W-:Y:S01]  /*25e30*/  IMAD.MOV.U32 R32, RZ, RZ, R4 ;  /* 0x000000ffff207224 */ /* 0x001fe200078e0004 */
[----:B------:R-:W-:-:S15]  /*25e40*/  MOV R33, R5 ;  /* 0x0000000500217202 */ /* 0x000fde0000000f00 */
[----:B------:R-:W-:-:S15]  /*25e50*/  NOP ;  /* 0x0000000000007918 */ /* 0x000fde0000000000 */
[----:B------:R-:W-:-:S15]  /*25e60*/  NOP ;  /* 0x0000000000007918 */ /* 0x000fde0000000000 */
[----:B------:R-:W-:-:S15]  /*25e70*/  NOP ;  /* 0x0000000000007918 */ /* 0x000fde0000000000 */
[----:B------:R-:W-:-:S01]  /*25e80*/  NOP ;  /* 0x0000000000007918 */ /* 0x000fc20000000000 */
[----:B----4-:R1:W4:Y:S02]  /*25e90*/  DFMA R30, R28, R22, R30 ;  /* 0x000000161c1e722b */ /* 0x010324000000001e */
[----:B-1----:R-:W-:Y:S01]  /*25ea0*/  MOV R28, R6 ;  /* 0x00000006001c7202 */ /* 0x002fe20000000f00 */
[----:B------:R-:W-:-:S15]  /*25eb0*/  IMAD.MOV.U32 R29, RZ, RZ, R7 ;  /* 0x000000ffff1d7224 */ /* 0x000fde00078e0007 */
[----:B------:R-:W-:-:S15]  /*25ec0*/  NOP ;  /* 0x0000000000007918 */ /* 0x000fde0000000000 */
[----:B------:R-:W-:-:S15]  /*25ed0*/  NOP ;  /* 0x0000000000007918 */ /* 0x000fde0000000000 */
[----:B------:R-:W-:-:S15]  /*25ee0*/  NOP ;  /* 0x0000000000007918 */ /* 0x000fde0000000000 */
[----:B------:R-:W-:-:S01]  /*25ef0*/  NOP ;  /* 0x0000000000007918 */ /* 0x000fc20000000000 */
[----:B-----5:R2:W0:Y:S02]  /*25f00*/  DFMA R26, R24, R38, R26 ;  /* 0x00000026181a722b */ /* 0x020424000000001a */
[----:B--2---:R-:W-:Y:S02]  /*25f10*/  MOV R24, R10 ;  /* 0x0000000a00187202 */ /* 0x004fe40000000f00 */
[----:B0--34-:R-:W-:-:S07]  /*25f20*/  MOV R25, R11 ;  /* 0x0000000b00197202 */ /* 0x019fce0000000f00 */
.L_x_2955:
[----:B------:R-:W-:Y:S05]  /*25f30*/  BRA.U !UP0, `(.L_x_2956) ;  /* 0x0000000508887547 */ /* 0x000fea000b800000 */
[----:B------:R-:W4:Y:S02]  /*25f40*/  LDCU UR4, c[0x0][0x7ac] ;  /* 0x0000f580ff0477ac */ /* 0x000f240008000800 */
[----:B----4-:R-:W-:-:S09]  /*25f50*/  UISETP.NE.AND UP0, UPT, UR4, 0x1, UPT ;  /* 0x000000010400788c */ /* 0x010fd2000bf05270 */
[----:B------:R-:W-:Y:S05]  /*25f60*/  BRA.U !UP0, `(.L_x_2957) ;  /* 0x0000000108907547 */ /* 0x000fea000b800000 */
[----:B------:R-:W-:Y:S01]  /*25f70*/  MOV R2, 0x660 ;  /* 0x0000066000027802 */ /* 0x000fe20000000f00 */
[----:B------:R-:W4:Y:S01]  /*25f80*/  LDCU.64 UR4, c[0x4][0x650] ;  /* 0x0100ca00ff0477ac */ /* 0x000f220008000a00 */
[----:B------:R-:W-:Y:S02]  /*25f90*/  HFMA2 R12, -RZ, RZ, 0, 5.9604644775390625e-08 ;  /* 0x00000001ff0c7431 */ /* 0x000fe400000001ff */
[----:B------:R-:W-:Y:S01]  /*25fa0*/  IMAD.MOV.U32 R8, RZ, RZ, 0x2ef ;  /* 0x000002efff087424 */ /* 0x000fe200078e00ff */
[----:B------:R0:W0:Y:S01]  /*25fb0*/  LDC.64 R14, c[0x4][R2] ;  /* 0x01000000020e7b82 */ /* 0x0000220000000a00 */
[----:B------:R-:W5:Y:S01]  /*25fc0*/  LDCU.64 UR6, c[0x4][0x640] ;  /* 0x0100c800ff0677ac */ /* 0x000f620008000a00 */
[----:B------:R-:W-:Y:S01]  /*25fd0*/  MOV R13, RZ ;  /* 0x000000ff000d7202 */ /* 0x000fe20000000f00 */
[----:B------:R-:W1:Y:S01]  /*25fe0*/  LDCU.64 UR8, c[0x4][0x400] ;  /* 0x01008000ff0877ac */ /* 0x000e620008000a00 */
[----:B----4-:R-:W-:Y:S01]  /*25ff0*/  IMAD.U32 R4, RZ, RZ, UR4 ;  /* 0x00000004ff047e24 */ /* 0x010fe2000f8e00ff */
[----:B------:R-:W-:-:S02]  /*26000*/  MOV R5, UR5 ;  /* 0x0000000500057c02 */ /* 0x000fc40008000f00 */
[----:B-----5:R-:W-:Y:S01]  /*26010*/  MOV R6, UR6 ;  /* 0x0000000600067c02 */ /* 0x020fe20008000f00 */
[----:B------:R-:W-:Y:S01]  /*26020*/  IMAD.U32 R7, RZ, RZ, UR7 ;  /* 0x00000007ff077e24 */ /* 0x000fe2000f8e00ff */
[----:B-1----:R-:W-:Y:S02]  /*26030*/  MOV R10, UR8 ;  /* 0x00000008000a7c02 */ /* 0x002fe40008000f00 */
[----:B------:R-:W-:-:S07]  /*26040*/  MOV R11, UR9 ;  /* 0x00000009000b7c02 */ /* 0x000fce0008000f00 */
[----:B0-23--:R-:W-:-:S07]  /*26050*/  LEPC R20, `(.L_x_2958) ;  /* 0x000000001014794e */ /* 0x00dfce0000000000 */
[----:B------:R-:W-:Y:S05]  /*26060*/  CALL.ABS.NOINC R14 ;  /* 0x000000000e007343 */ /* 0x000fea0003c00000 */
.L_x_2958:
        /* <DEDUP_REMOVED lines=14> */
[----:B------:R2:W-:Y:S01]  /*26150*/  STG.E.128 desc[UR36][R14.64], R16 ;  /* 0x000000100e007986 */ /* 0x0005e2000c101d24 */
[----:B0-----:R-:W-:Y:S01]  /*26160*/  MOV R10, UR4 ;  /* 0x00000004000a7c02 */ /* 0x001fe20008000f00 */
[----:B------:R-:W-:-:S07]  /*26170*/  IMAD.U32 R11, RZ, RZ, UR5 ;  /* 0x00000005ff0b7e24 */ /* 0x000fce000f8e00ff */
[----:B------:R-:W-:-:S07]  /*26180*/  LEPC R20, `(.L_x_2959) ;  /* 0x000000001014794e */ /* 0x000fce0000000000 */
[----:B-12---:R-:W-:Y:S05]  /*26190*/  CALL.ABS.NOINC R2 ;  /* 0x0000000002007343 */ /* 0x006fea0003c00000 */
.L_x_2959:
[----:B------:R-:W-:Y:S05]  /*261a0*/  BRA `(.L_x_2960) ;  /* 0x0000000000107947 */ /* 0x000fea0003800000 */
.L_x_2957:
[----:B------:R-:W4:Y:S02]  /*261b0*/  LDCU.64 UR4, c[0x0][0x778] ;  /* 0x0000ef00ff0477ac */ /* 0x000f240008000a00 */
[----:B----4-:R-:W-:-:S04]  /*261c0*/  IADD3 R2, P0, PT, R43, UR4, RZ ;  /* 0x000000042b027c10 */ /* 0x010fc8000ff1e0ff */
[----:B------:R-:W-:-:S05]  /*261d0*/  IADD3.X R3, PT, PT, RZ, UR5, RZ, P0, !PT ;  /* 0x00000005ff037c10 */ /* 0x000fca00087fe4ff */
[----:B------:R4:W-:Y:S04]  /*261e0*/  STG.E.128 desc[UR36][R2.64], R16 ;  /* 0x0000001002007986 */ /* 0x0009e8000c101d24 */
.L_x_2960:
[----:B------:R-:W5:Y:S01]  /*261f0*/  LDCU.64 UR6, c[0x0][0x778] ;  /* 0x0000ef00ff0677ac */ /* 0x000f620008000a00 */
[----:B------:R-:W0:Y:S01]  /*26200*/  LDCU UR4, c[0x0][0x7ac] ;  /* 0x0000f580ff0477ac */ /* 0x000e220008000800 */
[----:B-----5:R-:W-:-:S04]  /*26210*/  IADD3 R42, P0, PT, R42, UR6, RZ ;  /* 0x000000062a2a7c10 */ /* 0x020fc8000ff1e0ff */
[----:B------:R-:W-:Y:S01]  /*26220*/  IADD3.X R43, PT, PT, RZ, UR7, RZ, P0, !PT ;  /* 0x00000007ff2b7c10 */ /* 0x000fe200087fe4ff */
[----:B0-----:R-:W-:-:S04]  /*26230*/  UISETP.NE.AND UP0, UPT, UR4, 0x1, UPT ;  /* 0x000000010400788c */ /* 0x001fc8000bf05270 */
[----:B------:R0:W-:Y:S05]  /*26240*/  STG.E.128 desc[UR36][R42.64], R32 ;  /* 0x000000202a007986 */ /* 0x0001ea000c101d24 */
[----:B------:R-:W-:Y:S05]  /*26250*/  BRA.U !UP0, `(.L_x_2961) ;  /* 0x0000000108a07547 */ /* 0x000fea000b800000 */
[----:B----4-:R-:W-:Y:S01]  /*26260*/  MOV R2, 0x660 ;  /* 0x0000066000027802 */ /* 0x010fe20000000f00 */
        /* <DEDUP_REMOVED lines=13> */
[----:B--23--:R-:W-:-:S07]  /*26340*/  LEPC R20, `(.L_x_2962) ;  /* 0x000000001014794e */ /* 0x00cfce0000000000 */
[----:B0-----:R-:W-:Y:S05]  /*26350*/  CALL.ABS.NOINC R14 ;  /* 0x000000000e007343 */ /* 0x001fea0003c00000 */
.L_x_2962:
        /* <DEDUP_REMOVED lines=23> */
.L_x_2963:
[----:B------:R-:W-:Y:S05]  /*264d0*/  BRA `(.L_x_2964) ;  /* 0x00000000000c7947 */ /* 0x000fea0003800000 */
.L_x_2961:
[----:B----4-:R-:W-:-:S04]  /*264e0*/  IADD3 R2, P0, PT, R41, UR6, RZ ;  /* 0x0000000629027c10 */ /* 0x010fc8000ff1e0ff */
[----:B------:R-:W-:-:S05]  /*264f0*/  IADD3.X R3, PT, PT, RZ, UR7, RZ, P0, !PT ;  /* 0x00000007ff037c10 */ /* 0x000fca00087fe4ff */
[----:B------:R4:W-:Y:S04]  /*26500*/  STG.E.128 desc[UR36][R2.64], R28 ;  /* 0x0000001c02007986 */ /* 0x0009e8000c101d24 */
.L_x_2964:
[----:B------:R-:W5:Y:S02]  /*26510*/  LDCU.64 UR4, c[0x0][0x778] ;  /* 0x0000ef00ff0477ac */ /* 0x000f640008000a00 */
[----:B-----5:R-:W-:-:S05]  /*26520*/  IADD3 R40, P0, PT, R40, UR4, RZ ;  /* 0x0000000428287c10 */ /* 0x020fca000ff1e0ff */
[----:B------:R-:W-:-:S05]  /*26530*/  IMAD.X R41, RZ, RZ, UR5, P0 ;  /* 0x00000005ff297e24 */ /* 0x000fca00080e06ff */
[----:B------:R-:W-:Y:S01]  /*26540*/  STG.E.128 desc[UR36][R40.64], R24 ;  /* 0x0000001828007986 */ /* 0x000fe2000c101d24 */
[----:B------:R-:W-:Y:S05]  /*26550*/  EXIT ;  /* 0x000000000000794d */ /* 0x000fea0003800000 */
.L_x_2956:
[----:B------:R-:W-:Y:S04]  /*26560*/  STG.E.128 desc[UR36][R2.64], R16 ;  /* 0x0000001002007986 */ /* 0x000fe8000c101d24 */
[----:B------:R-:W-:Y:S04]  /*26570*/  STG.E.128 desc[UR36][R2.64+0x10], R32 ;  /* 0x0000102002007986 */ /* 0x000fe8000c101d24 */
[----:B------:R-:W-:Y:S04]  /*26580*/  STG.E.128 desc[UR36][R2.64+0x20], R28 ;  /* 0x0000201c02007986 */ /* 0x000fe8000c101d24 */
[----:B------:R-:W-:Y:S01]  /*26590*/  STG.E.128 desc[UR36][R2.64+0x30], R24 ;  /* 0x0000301802007986 */ /* 0x000fe2000c101d24 */
[----:B------:R-:W-:Y:S05]  /*265a0*/  EXIT ;  /* 0x000000000000794d */ /* 0x000fea0003800000 */
.L_x_2920:
        /* <DEDUP_REMOVED lines=20> */
[----:B------:R-:W-:-:S02]  /*266f0*/  IADD3 R14, P1, PT, R42, UR4, RZ ;  /* 0x000000042a0e7c10 */ /* 0x000fc4000ff3e0ff */
[----:B------:R-:W-:-:S03]  /*26700*/  IADD3.X R19, PT, PT, RZ, UR5, RZ, P2, !PT ;  /* 0x00000005ff137c10 */ /* 0x000fc600097fe4ff */
[----:B------:R-:W2:Y:S01]  /*26710*/  @P0 LDG.E.128 R8, desc[UR36][R48.64] ;  /* 0x0000002430080981 */ /* 0x000ea2000c1e1d00 */
[----:B------:R-:W-:Y:S01]  /*26720*/  IADD3 R50, P2, PT, R17, UR4, RZ ;  /* 0x0000000411327c10 */ /* 0x000fe2000ff5e0ff */
[----:B----4-:R-:W-:Y:S02]  /*26730*/  IMAD.X R15, RZ, RZ, UR5, P1 ;  /* 0x00000005ff0f7e24 */ /* 0x010fe400088e06ff */
[----:B------:R-:W3:Y:S01]  /*26740*/  @P0 LDG.E.128 R20, desc[UR36][R18.64] ;  /* 0x0000002412140981 */ /* 0x000ee2000c1e1d00 */
[----:B------:R-:W-:-:S03]  /*26750*/  IADD3.X R51, PT, PT, RZ, UR5, RZ, P2, !PT ;  /* 0x00000005ff337c10 */ /* 0x000fc600097fe4ff */
[----:B------:R-:W0:Y:S04]  /*26760*/  @P0 LDG.E.128 R44, desc[UR36][R14.64] ;  /* 0x000000240e2c0981 */ /* 0x000e28000c1e1d00 */
[----:B------:R-:W4:Y:S01]  /*26770*/  @P0 LDG.E.128 R4, desc[UR36][R50.64] ;  /* 0x0000002432040981 */ /* 0x000f22000c1e1d00 */
[----:B------:R-:W1:Y:S02]  /*26780*/  LDCU.U8 UR4, c[0x0][0x7a9] ;  /* 0x0000f520ff0477ac */ /* 0x000e640008000000 */
[----:B-1----:R-:W-:Y:S01]  /*26790*/  ISETP.NE.AND P1, PT, RZ, UR4, PT ;  /* 0x00000004ff007c0c */ /* 0x002fe2000bf25270 */
        /* <DEDUP_REMOVED lines=16> */
[----:B-1----:R-:W-:Y:S01]  /*268a0*/  @P0 MOV R32, R8 ;  /* 0x0000000800200202 */ /* 0x002fe20000000f00 */
[----:B------:R-:W-:-:S15]  /*268b0*/  @P0 IMAD.MOV.U32 R33, RZ, RZ, R9 ;  /* 0x000000ffff210224 */ /* 0x000fde00078e0009 */
[----:B------:R-:W-:-:S15]  /*268c0*/  NOP ;  /* 0x0000000000007918 */ /* 0x000fde0000000000 */
[----:B------:R-:W-:-:S15]  /*268d0*/  NOP ;  /* 0x0000000000007918 */ /* 0x000fde0000000000 */
[----:B------:R-:W-:-:S15]  /*268e0*/  NOP ;  /* 0x0000000000007918 */ /* 0x000fde0000000000 */
[----:B------:R-:W-:-:S01]  /*268f0*/  NOP ;  /* 0x0000000000007918 */ /* 0x000fc20000000000 */
[----:B---3--:R-:W-:-:S15]  /*26900*/  @P0 DMUL R2, R38, R22 ;  /* 0x0000001626020228 */ /* 0x008fde0000000000 */
        /* <DEDUP_REMOVED lines=16> */
[----:B------:R-:W-:-:S15]  /*26a10*/  @P0 MOV R37, R21 ;  /* 0x0000001500250202 */ /* 0x000fde0000000f00 */
[----:B------:R-:W-:-:S15]  /*26a20*/  NOP ;  /* 0x0000000000007918 */ /* 0x000fde0000000000 */
[----:B------:R-:W-:-:S15]  /*26a30*/  NOP ;  /* 0x0000000000007918 */ /* 0x000fde0000000000 */
[----:B------:R-:W-:-:S15]  /*26a40*/  NOP ;  /* 0x0000000000007918 */ /* 0x000fde0000000000 */
[----:B0-----:R-:W0:-:S15]  /*26a50*/  @P0 DMUL R2, R26, R46 ;  /* 0x0000002e1a020228 */ /* 0x001e1e0000000000 */
        /* <DEDUP_REMOVED lines=14> */
[----:B----4-:R-:W0:-:S15]  /*26b40*/  @P0 DMUL R2, R30, R6 ;  /* 0x000000061e020228 */ /* 0x010e1e0000000000 */
        /* <DEDUP_REMOVED lines=16> */
[----:B------:R-:W-:-:S05]  /*26c50*/  @P0 IMAD.MOV.U32 R29, RZ, RZ, R3 ;  /* 0x000000ffff1d0224 */ /* 0x000fca00078e0003 */
[----:B-1----:R0:W-:Y:S04]  /*26c60*/  @!P1 STG.E.128 desc[UR36][R50.64], R28 ;  /* 0x0000001c32009986 */ /* 0x0021e8000c101d24 */
[----:B------:R0:W-:Y:S04]  /*26c70*/  @!P1 STG.E.128 desc[UR36][R48.64], R32 ;  /* 0x0000002030009986 */ /* 0x0001e8000c101d24 */
[----:B------:R0:W-:-:S15]  /*26c80*/  @!P1 STG.E.128 desc[UR36][R18.64], R36 ;  /* 0x0000002412009986 */ /* 0x0001de000c101d24 */
[----:B------:R-:W-:-:S15]  /*26c90*/  NOP ;  /* 0x0000000000007918 */ /* 0x000fde0000000000 */
[----:B------:R-:W-:-:S15]  /*26ca0*/  NOP ;  /* 0x0000000000007918 */ /* 0x000fde0000000000 */
[----:B------:R-:W-:-:S03]  /*26cb0*/  NOP ;  /* 0x0000000000007918 */ /* 0x000fc60000000000 */
[----:B------:R1:W2:Y:S02]  /*26cc0*/  @P0 DFMA R26, R24, R46, R10 ;  /* 0x0000002e181a022b */ /* 0x0002a4000000000a */
[----:B-1----:R-:W-:Y:S01]  /*26cd0*/  @P0 IMAD.MOV.U32 R24, RZ, RZ, R44 ;  /* 0x000000ffff180224 */ /* 0x002fe200078e002c */
[----:B------:R-:W-:-:S05]  /*26ce0*/  @P0 MOV R25, R45 ;  /* 0x0000002d00190202 */ /* 0x000fca0000000f00 */
        /* <DEDUP_REMOVED lines=9> */
[----:B0-----:R0:W2:Y:S01]  /*26d80*/  LDC.64 R14, c[0x4][R2] ;  /* 0x01000000020e7b82 */ /* 0x0010a20000000a00 */
[----:B------:R-:W3:Y:S01]  /*26d90*/  LDCU.64 UR6, c[0x4][0x640] ;  /* 0x0100c800ff0677ac */ /* 0x000ee20008000a00 */
[----:B------:R-:W-:Y:S01]  /*26da0*/  IMAD.MOV.U32 R13, RZ, RZ, RZ ;  /* 0x000000ffff0d7224 */ /* 0x000fe200078e00ff */
[----:B------:R-:W4:Y:S01]  /*26db0*/  LDCU.64 UR8, c[0x4][0x400] ;  /* 0x01008000ff0877ac */ /* 0x000f220008000a00 */
[----:B-1----:R-:W-:Y:S02]  /*26dc0*/  MOV R4, UR4 ;  /* 0x0000000400047c02 */ /* 0x002fe40008000f00 */
[----:B------:R-:W-:Y:S01]  /*26dd0*/  MOV R5, UR5 ;  /* 0x0000000500057c02 */ /* 0x000fe20008000f00 */
[----:B---3--:R-:W-:Y:S01]  /*26de0*/  IMAD.U32 R6, RZ, RZ, UR6 ;  /* 0x00000006ff067e24 */ /* 0x008fe2000f8e00ff */
[----:B------:R-:W-:-:S02]  /*26df0*/  MOV R7, UR7 ;  /* 0x0000000700077c02 */ /* 0x000fc40008000f00 */
[----:B----4-:R-:W-:Y:S01]  /*26e00*/  MOV R10, UR8 ;  /* 0x00000008000a7c02 */ /* 0x010fe20008000f00 */
[----:B0-----:R-:W-:-:S07]  /*26e10*/  IMAD.U32 R11, RZ, RZ, UR9 ;  /* 0x00000009ff0b7e24 */ /* 0x001fce000f8e00ff */
[----:B------:R-:W-:-:S07]  /*26e20*/  LEPC R20, `(.L_x_2967) ;  /* 0x000000001014794e */ /* 0x000fce0000000000 */
[----:B--2---:R-:W-:Y:S05]  /*26e30*/  CALL.ABS.NOINC R14 ;  /* 0x000000000e007343 */ /* 0x004fea0003c00000 */
.L_x_2967:
[----:B------:R-:W0:Y:S01]  /*26e40*/  LDCU.64 UR4, c[0x0][0x778] ;  /* 0x0000ef00ff0477ac */ /* 0x000e220008000a00 */
[----:B------:R-:W-:Y:S01]  /*26e50*/  MOV R16, R28 ;  /* 0x0000001c00107202 */ /* 0x000fe20000000f00 */
[----:B------:R-:W1:Y:S01]  /*26e60*/  LDC.64 R2, c[0x4][R2] ;  /* 0x0100000002027b82 */ /* 0x000e620000000a00 */
[----:B------:R-:W-:Y:S01]  /*26e70*/  MOV R18, R30 ;  /* 0x0000001e00127202 */ /* 0x000fe20000000f00 */
[----:B------:R-:W2:Y:S01]  /*26e80*/  LDCU.64 UR6, c[0x4][0x650] ;  /* 0x0100ca00ff0677ac */ /* 0x000ea20008000a00 */
[----:B------:R-:W-:Y:S01]  /*26e90*/  MOV R19, R31 ;  /* 0x0000001f00137202 */ /* 0x000fe20000000f00 */
[----:B------:R-:W-:Y:S02]  /*26ea0*/  HFMA2 R12, -RZ, RZ, 0, 5.9604644775390625e-08 ;  /* 0x00000001ff0c7431 */ /* 0x000fe400000001ff */
[----:B------:R-:W-:Y:S01]  /*26eb0*/  IMAD.MOV.U32 R8, RZ, RZ, 0x2ef ;  /* 0x000002efff087424 */ /* 0x000fe200078e00ff */
[----:B------:R-:W3:Y:S01]  /*26ec0*/  LDCU.64 UR8, c[0x4][0x640] ;  /* 0x0100c800ff0877ac */ /* 0x000ee20008000a00 */
[----:B------:R-:W-:-:S02]  /*26ed0*/  MOV R13, RZ ;  /* 0x000000ff000d7202 */ /* 0x000fc40000000f00 */
[----:B0-----:R-:W-:Y:S01]  /*26ee0*/  IADD3 R14, P0, PT, R17, UR4, RZ ;  /* 0x00000004110e7c10 */ /* 0x001fe2000ff1e0ff */
[----:B------:R-:W-:-:S03]  /*26ef0*/  IMAD.MOV.U32 R17, RZ, RZ, R29 ;  /* 0x000000ffff117224 */ /* 0x000fc600078e001d */
[----:B------:R-:W-:Y:S01]  /*26f00*/  IADD3.X R15, PT, PT, RZ, UR5, RZ, P0, !PT ;  /* 0x00000005ff0f7c10 */ /* 0x000fe200087fe4ff */
[----:B------:R-:W0:Y:S01]  /*26f10*/  LDCU.64 UR4, c[0x4][0x400] ;  /* 0x01008000ff0477ac */ /* 0x000e220008000a00 */
[----:B--2---:R-:W-:Y:S01]  /*26f20*/  IMAD.U32 R4, RZ, RZ, UR6 ;  /* 0x00000006ff047e24 */ /* 0x004fe2000f8e00ff */
[----:B------:R-:W-:Y:S01]  /*26f30*/  MOV R5, UR7 ;  /* 0x0000000700057c02 */ /* 0x000fe20008000f00 */
[----:B---3--:R-:W-:Y:S01]  /*26f40*/  IMAD.U32 R7, RZ, RZ, UR9 ;  /* 0x00000009ff077e24 */ /* 0x008fe2000f8e00ff */
[----:B------:R2:W-:Y:S01]  /*26f50*/  STG.E.128 desc[UR36][R14.64], R16 ;  /* 0x000000100e007986 */ /* 0x0005e2000c101d24 */
[----:B------:R-:W-:Y:S02]  /*26f60*/  MOV R6, UR8 ;  /* 0x0000000800067c02 */ /* 0x000fe40008000f00 */
[----:B0-----:R-:W-:Y:S02]  /*26f70*/  MOV R10, UR4 ;  /* 0x00000004000a7c02 */ /* 0x001fe40008000f00 */
[----:B------:R-:W-:-:S07]  /*26f80*/  MOV R11, UR5 ;  /* 0x00000005000b7c02 */ /* 0x000fce0008000f00 */
[----:B------:R-:W-:-:S07]  /*26f90*/  LEPC R20, `(.L_x_2968) ;  /* 0x000000001014794e */ /* 0x000fce0000000000 */
[----:B-12---:R-:W-:Y:S05]  /*26fa0*/  CALL.ABS.NOINC R2 ;  /* 0x0000000002007343 */ /* 0x006fea0003c00000 */
.L_x_2968:
[----:B------:R-:W-:Y:S05]  /*26fb0*/  BRA `(.L_x_2969) ;  /* 0x0000000000047947 */ /* 0x000fea0003800000 */
.L_x_2966:
[----:B------:R1:W-:Y:S02]  /*26fc0*/  STG.E.128 desc[UR36][R50.64], R28 ;  /* 0x0000001c32007986 */ /* 0x0003e4000c101d24 */
.L_x_2969:
[----:B------:R-:W2:Y:S01]  /*26fd0*/  LDCU.64 UR6, c[0x0][0x778] ;  /* 0x0000ef00ff0677ac */ /* 0x000ea20008000a00 */
[----:B------:R-:W3:Y:S01]  /*26fe0*/  LDCU UR4, c[0x0][0x7ac] ;  /* 0x0000f580ff0477ac */ /* 0x000ee20008000800 */
[----:B--2---:R-:W-:Y:S01]  /*26ff0*/  IADD3 R2, P0, PT, R40, UR6, RZ ;  /* 0x0000000628027c10 */ /* 0x004fe2000ff1e0ff */
[----:B---3--:R-:W-:-:S04]  /*27000*/  UISETP.NE.AND UP0, UPT, UR4, 0x1, UPT ;  /* 0x000000010400788c */ /* 0x008fc8000bf05270 */
[----:B------:R-:W-:-:S05]  /*27010*/  IMAD.X R3, RZ, RZ, UR7, P0 ;  /* 0x00000007ff037e24 */ /* 0x000fca00080e06ff */
[----:B------:R2:W-:Y:S01]  /*27020*/  STG.E.128 desc[UR36][R2.64], R32 ;  /* 0x0000002002007986 */ /* 0x0005e2000c101d24 */
[----:B------:R-:W-:Y:S05]  /*27030*/  BRA.U !UP0, `(.L_x_2970) ;  /* 0x0000000108a07547 */ /* 0x000fea000b800000 */
[----:B--2---:R-:W-:Y:S01]  /*27040*/  MOV R2, 0x660 ;  /* 0x0000066000027802 */ /* 0x004fe20000000f00 */
[----:B------:R-:W2:Y:S01]  /*27050*/  LDCU.64 UR4, c[0x4][0x650] ;  /* 0x0100ca00ff0477ac */ /* 0x000ea20008000a00 */
[----:B------:R-:W-:Y:S01]  /*27060*/  HFMA2 R8, -RZ, RZ, 0, 4.4763088226318359375e-05 ;  /* 0x000002efff087431 */ /* 0x000fe200000001ff */
[----:B------:R-:W-:Y:S01]  /*27070*/  MOV R12, 0x1 ;  /* 0x00000001000c7802 */ /* 0x000fe20000000f00 */
[----:B0-----:R0:W3:Y:S01]  /*27080*/  LDC.64 R14, c[0x4][R2] ;  /* 0x01000000020e7b82 */ /* 0x0010e20000000a00 */
[----:B------:R-:W4:Y:S01]  /*27090*/  LDCU.64 UR6, c[0x4][0x640] ;  /* 0x0100c800ff0677ac */ /* 0x000f220008000a00 */
[----:B------:R-:W-:Y:S01]  /*270a0*/  IMAD.MOV.U32 R13, RZ, RZ, RZ ;  /* 0x000000ffff0d7224 */ /* 0x000fe200078e00ff */
[----:B------:R-:W5:Y:S01]  /*270b0*/  LDCU.64 UR8, c[0x4][0x400] ;  /* 0x01008000ff0877ac */ /* 0x000f620008000a00 */
[----:B--2---:R-:W-:Y:S02]  /*270c0*/  MOV R4, UR4 ;  /* 0x0000000400047c02 */ /* 0x004fe40008000f00 */
[----:B------:R-:W-:Y:S01]  /*270d0*/  MOV R5, UR5 ;  /* 0x0000000500057c02 */ /* 0x000fe20008000f00 */
[----:B----4-:R-:W-:Y:S01]  /*270e0*/  IMAD.U32 R6, RZ, RZ, UR6 ;  /* 0x00000006ff067e24 */ /* 0x010fe2000f8e00ff */
[----:B------:R-:W-:-:S02]  /*270f0*/  MOV R7, UR7 ;  /* 0x0000000700077c02 */ /* 0x000fc40008000f00 */
[----:B-----5:R-:W-:Y:S01]  /*27100*/  MOV R10, UR8 ;  /* 0x00000008000a7c02 */ /* 0x020fe20008000f00 */
[----:B0-----:R-:W-:-:S07]  /*27110*/  IMAD.U32 R11, RZ, RZ, UR9 ;  /* 0x00000009ff0b7e24 */ /* 0x001fce000f8e00ff */
[----:B------:R-:W-:-:S07]  /*27120*/  LEPC R20, `(.L_x_2971) ;  /* 0x000000001014794e */ /* 0x000fce0000000000 */
[----:B-1-3--:R-:W-:Y:S05]  /*27130*/  CALL.ABS.NOINC R14 ;  /* 0x000000000e007343 */ /* 0x00afea0003c00000 */
.L_x_2971:
[----:B------:R-:W0:Y:S01]  /*27140*/  LDCU.64 UR4, c[0x0][0x778] ;  /* 0x0000ef00ff0477ac */ /* 0x000e220008000a00 */
[----:B------:R-:W-:Y:S01]  /*27150*/  MOV R16, R36 ;  /* 0x0000002400107202 */ /* 0x000fe20000000f00 */
[----:B------:R-:W-:Y:S01]  /*27160*/  IMAD.MOV.U32 R17, RZ, RZ, R37 ;  /* 0x000000ffff117224 */ /* 0x000fe200078e0025 */
[----:B------:R-:W-:Y:S01]  /*27170*/  MOV R18, R38 ;  /* 0x0000002600127202 */ /* 0x000fe20000000f00 */
[----:B------:R-:W1:Y:S01]  /*27180*/  LDC.64 R2, c[0x4][R2] ;  /* 0x0100000002027b82 */ /* 0x000e620000000a00 */
[----:B------:R-:W-:Y:S01]  /*27190*/  MOV R19, R39 ;  /* 0x0000002700137202 */ /* 0x000fe20000000f00 */
[----:B------:R-:W2:Y:S01]  /*271a0*/  LDCU.64 UR6, c[0x4][0x650] ;  /* 0x0100ca00ff0677ac */ /* 0x000ea20008000a00 */
[----:B------:R-:W-:Y:S02]  /*271b0*/  HFMA2 R12, -RZ, RZ, 0, 5.9604644775390625e-08 ;  /* 0x00000001ff0c7431 */ /* 0x000fe400000001ff */
[----:B------:R-:W-:Y:S01]  /*271c0*/  IMAD.MOV.U32 R8, RZ, RZ, 0x2ef ;  /* 0x000002efff087424 */ /* 0x000fe200078e00ff */
[----:B------:R-:W-:Y:S01]  /*271d0*/  MOV R13, RZ ;  /* 0x000000ff000d7202 */ /* 0x000fe20000000f00 */
[----:B------:R-:W3:Y:S01]  /*271e0*/  LDCU.64 UR8, c[0x4][0x640] ;  /* 0x0100c800ff0877ac */ /* 0x000ee20008000a00 */
[----:B0-----:R-:W-:-:S04]  /*271f0*/  IADD3 R14, P0, PT, R41, UR4, RZ ;  /* 0x00000004290e7c10 */ /* 0x001fc8000ff1e0ff */
[----:B------:R-:W-:Y:S01]  /*27200*/  IADD3.X R15, PT, PT, RZ, UR5, RZ, P0, !PT ;  /* 0x00000005ff0f7c10 */ /* 0x000fe200087fe4ff */
[----:B------:R-:W0:Y:S01]  /*27210*/  LDCU.64 UR4, c[0x4][0x400] ;  /* 0x01008000ff0477ac */ /* 0x000e220008000a00 */
[----:B--2---:R-:W-:Y:S01]  /*27220*/  IMAD.U32 R4, RZ, RZ, UR6 ;  /* 0x00000006ff047e24 */ /* 0x004fe2000f8e00ff */
[----:B------:R-:W-:Y:S02]  /*27230*/  MOV R5, UR7 ;  /* 0x0000000700057c02 */ /* 0x000fe40008000f00 */
[----:B------:R2:W-:Y:S01]  /*27240*/  STG.E.128 desc[UR36][R14.64], R16 ;  /* 0x000000100e007986 */ /* 0x0005e2000c101d24 */
[----:B---3--:R-:W-:Y:S01]  /*27250*/  MOV R6, UR8 ;  /* 0x0000000800067c02 */ /* 0x008fe20008000f00 */
[----:B------:R-:W-:Y:S01]  /*27260*/  IMAD.U32 R7, RZ, RZ, UR9 ;  /* 0x00000009ff077e24 */ /* 0x000fe2000f8e00ff */
[----:B0-----:R-:W-:Y:S02]  /*27270*/  MOV R10, UR4 ;  /* 0x00000004000a7c02 */ /* 0x001fe40008000f00 */
[----:B------:R-:W-:-:S07]  /*27280*/  MOV R11, UR5 ;  /* 0x00000005000b7c02 */ /* 0x000fce0008000f00 */
[----:B------:R-:W-:-:S07]  /*27290*/  LEPC R20, `(.L_x_2972) ;  /* 0x000000001014794e */ /* 0x000fce0000000000 */
[----:B-12---:R-:W-:Y:S05]  /*272a0*/  CALL.ABS.NOINC R2 ;  /* 0x0000000002007343 */ /* 0x006fea0003c00000 */
.L_x_2972:
[----:B------:R-:W-:Y:S05]  /*272b0*/  BRA `(.L_x_2973) ;  /* 0x00000000000c7947 */ /* 0x000fea0003800000 */
.L_x_2970:
[----:B--2---:R-:W-:-:S05]  /*272c0*/  IADD3 R2, P0, PT, R41, UR6, RZ ;  /* 0x0000000629027c10 */ /* 0x004fca000ff1e0ff */
[----:B------:R-:W-:-:S05]  /*272d0*/  IMAD.X R3, RZ, RZ, UR7, P0 ;  /* 0x00000007ff037e24 */ /* 0x000fca00080e06ff */
[----:B------:R2:W-:Y:S03]  /*272e0*/  STG.E.128 desc[UR36][R2.64], R36 ;  /* 0x0000002402007986 */ /* 0x0005e6000c101d24 */
.L_x_2973:
[----:B------:R-:W3:Y:S02]  /*272f0*/  LDCU.64 UR4, c[0x0][0x778] ;  /* 0x0000ef00ff0477ac */ /* 0x000ee40008000a00 */
[----:B---3--:R-:W-:-:S04]  /*27300*/  IADD3 R42, P0, PT, R42, UR4, RZ ;  /* 0x000000042a2a7c10 */ /* 0x008fc8000ff1e0ff */
[----:B------:R-:W-:-:S05]  /*27310*/  IADD3.X R43, PT, PT, RZ, UR5, RZ, P0, !PT ;  /* 0x00000005ff2b7c10 */ /* 0x000fca00087fe4ff */
[----:B------:R-:W-:Y:S01]  /*27320*/  STG.E.128 desc[UR36][R42.64], R24 ;  /* 0x000000182a007986 */ /* 0x000fe2000c101d24 */
[----:B------:R-:W-:Y:S05]  /*27330*/  EXIT ;  /* 0x000000000000794d */ /* 0x000fea0003800000 */
.L_x_2965:
[----:B------:R-:W1:Y:S01]  /*27340*/  LDCU.U8 UR4, c[0x0][0x7a8] ;  /* 0x0000f500ff0477ac */ /* 0x000e620008000000 */
[----:B------:R-:W2:Y:S01]  /*27350*/  LDCU.U8 UR5, c[0x0][0x7a9] ;  /* 0x0000f520ff0577ac */ /* 0x000ea20008000000 */
[----:B-1----:R-:W-:Y:S02]  /*27360*/  UISETP.NE.AND UP0, UPT, UR4, URZ, UPT ;  /* 0x000000ff0400728c */ /* 0x002fe4000bf05270 */
[----:B--2---:R-:W-:-:S07]  /*27370*/  UISETP.NE.AND UP1, UPT, UR5, URZ, UPT ;  /* 0x000000ff0500728c */ /* 0x004fce000bf25270 */
[----:B------:R-:W-:Y:S05]  /*27380*/  BRA.U !UP0, `(.L_x_2974) ;  /* 0x00000005085c7547 */ /* 0x000fea000b800000 */
[----:B------:R-:W2:Y:S04]  /*27390*/  LDG.E.128 R4, desc[UR36][R2.64] ;  /* 0x0000002402047981 */ /* 0x000ea8000c1e1d00 */
[----:B----4-:R-:W3:Y:S04]  /*273a0*/  LDG.E.128 R12, desc[UR36][R2.64+0x10] ;  /* 0x00001024020c7981 */ /* 0x010ee8000c1e1d00 */
[----:B------:R-:W4:Y:S04]  /*273b0*/  LDG.E.128 R20, desc[UR36][R2.64+0x20] ;  /* 0x0000202402147981 */ /* 0x000f28000c1e1d00 */
[----:B------:R-:W0:Y:S01]  /*273c0*/  LDG.E.128 R44, desc[UR36][R2.64+0x30] ;  /* 0x00003024022c7981 */ /* 0x000e22000c1e1d00 */
        /* <DEDUP_REMOVED lines=15> */
[----:B--2---:R1:W-:Y:S02]  /*274c0*/  DFMA R30, R28, R6, R30 ;  /* 0x000000061c1e722b */ /* 0x0043e4000000001e */
[----:B-1----:R-:W-:Y:S01]  /*274d0*/  MOV R28, R8 ;  /* 0x00000008001c7202 */ /* 0x002fe20000000f00 */
[----:B------:R-:W-:-:S15]  /*274e0*/  IMAD.MOV.U32 R29, RZ, RZ, R9 ;  /* 0x000000ffff1d7224 */ /* 0x000fde00078e0009 */
[----:B------:R-:W-:-:S15]  /*274f0*/  NOP ;  /* 0x0000000000007918 */ /* 0x000fde0000000000 */
[----:B------:R-:W-:-:S15]  /*27500*/  NOP ;  /* 0x0000000000007918 */ /* 0x000fde0000000000 */
[----:B------:R-:W-:-:S15]  /*27510*/  NOP ;  /* 0x0000000000007918 */ /* 0x000fde0000000000 */
[----:B------:R-:W-:-:S01]  /*27520*/  NOP ;  /* 0x0000000000007918 */ /* 0x000fc20000000000 */
[----:B---3--:R-:W1:-:S15]  /*27530*/  DMUL R4, R34, R14 ;  /* 0x0000000e22047228 */ /* 0x008e5e0000000000 */
[----:B------:R-:W-:-:S15]  /*27540*/  NOP ;  /* 0x0000000000007918 */ /* 0x000fde0000000000 */
[----:B------:R-:W-:-:S15]  /*27550*/  NOP ;  /* 0x0000000000007918 */ /* 0x000fde0000000000 */
[----:B------:R-:W-:-:S15]  /*27560*/  NOP ;  /* 0x0000000000007918 */ /* 0x000fde0000000000 */
[----:B------:R-:W-:-:S04]  /*27570*/  NOP ;  /* 0x0000000000007918 */ /* 0x000fc80000000000 */
[----:B----4-:R-:W2:-:S15]  /*27580*/  DMUL R6, R38, R22 ;  /* 0x0000001626067228 */ /* 0x010e9e0000000000 */
        /* <DEDUP_REMOVED lines=39> */
[----:B---3--:R1:W3:Y:S02]  /*27800*/  DFMA R34, R32, R14, R34 ;  /* 0x0000000e2022722b */ /* 0x0082e40000000022 */
[----:B-1----:R-:W-:Y:S02]  /*27810*/  MOV R32, R4 ;  /* 0x0000000400207202 */ /* 0x002fe40000000f00 */
[----:B------:R-:W-:-:S15]  /*27820*/  MOV R33, R5 ;  /* 0x0000000500217202 */ /* 0x000fde0000000f00 */
[----:B------:R-:W-:-:S15]  /*27830*/  NOP ;  /* 0x0000000000007918 */ /* 0x000fde0000000000 */
[----:B------:R-:W-:-:S15]  /*27840*/  NOP ;  /* 0x0000000000007918 */ /* 0x000fde0000000000 */
[----:B------:R-:W-:-:S15]  /*27850*/  NOP ;  /* 0x0000000000007918 */ /* 0x000fde0000000000 */
[----:B----4-:R2:W1:Y:S02]  /*27860*/  DFMA R38, R36, R22, R38 ;  /* 0x000000162426722b */ /* 0x0104640000000026 */
[----:B--2---:R-:W-:Y:S01]  /*27870*/  IMAD.MOV.U32 R36, RZ, RZ, R6 ;  /* 0x000000ffff247224 */ /* 0x004fe200078e0006 */
[----:B------:R-:W-:-:S15]  /*27880*/  MOV R37, R7 ;  /* 0x0000000700257202 */ /* 0x000fde0000000f00 */
[----:B------:R-:W-:-:S15]  /*27890*/  NOP ;  /* 0x0000000000007918 */ /* 0x000fde0000000000 */
[----:B------:R-:W-:-:S15]  /*278a0*/  NOP ;  /* 0x0000000000007918 */ /* 0x000fde0000000000 */
[----:B------:R-:W-:-:S15]  /*278b0*/  NOP ;  /* 0x0000000000007918 */ /* 0x000fde0000000000 */
[----:B------:R-:W-:-:S01]  /*278c0*/  NOP ;  /* 0x0000000000007918 */ /* 0x000fc20000000000 */
[----:B-----5:R0:W2:Y:S02]  /*278d0*/  DFMA R26, R24, R46, R26 ;  /* 0x0000002e181a722b */ /* 0x0200a4000000001a */
[----:B0-----:R-:W-:Y:S01]  /*278e0*/  MOV R24, R10 ;  /* 0x0000000a00187202 */ /* 0x001fe20000000f00 */
[----:B-123--:R-:W-:-:S07]  /*278f0*/  IMAD.MOV.U32 R25, RZ, RZ, R11 ;  /* 0x000000ffff197224 */ /* 0x00efce00078e000b */
.L_x_2974:
        /* <DEDUP_REMOVED lines=8> */
[----:B----4-:R2:W3:Y:S01]  /*27980*/  LDC.64 R14, c[0x4][R2] ;  /* 0x01000000020e7b82 */ /* 0x0104e20000000a00 */
        /* <DEDUP_REMOVED lines=11> */
.L_x_2977:
        /* <DEDUP_REMOVED lines=23> */
.L_x_2978:
[----:B------:R-:W-:Y:S05]  /*27bb0*/  BRA `(.L_x_2979) ;  /* 0x0000000000107947 */ /* 0x000fea0003800000 */
.L_x_2976:
[----:B------:R-:W1:Y:S02]  /*27bc0*/  LDCU.64 UR4, c[0x0][0x778] ;  /* 0x0000ef00ff0477ac */ /* 0x000e640008000a00 */
[----:B-1----:R-:W-:-:S05]  /*27bd0*/  IADD3 R2, P0, PT, R17, UR4, RZ ;  /* 0x0000000411027c10 */ /* 0x002fca000ff1e0ff */
[----:B------:R-:W-:-:S05]  /*27be0*/  IMAD.X R3, RZ, RZ, UR5, P0 ;  /* 0x00000005ff037e24 */ /* 0x000fca00080e06ff */
[----:B------:R1:W-:Y:S03]  /*27bf0*/  STG.E.128 desc[UR36][R2.64], R28 ;  /* 0x0000001c02007986 */ /* 0x0003e6000c101d24 */
.L_x_2979:
[----:B------:R-:W1:Y:S01]  /*27c00*/  LDCU.64 UR6, c[0x0][0x778] ;  /* 0x0000ef00ff0677ac */ /* 0x000e620008000a00 */
[----:B------:R-:W2:Y:S01]  /*27c10*/  LDCU UR4, c[0x0][0x7ac] ;  /* 0x0000f580ff0477ac */ /* 0x000ea20008000800 */
[----:B-1----:R-:W-:-:S04]  /*27c20*/  IADD3 R2, P0, PT, R40, UR6, RZ ;  /* 0x0000000628027c10 */ /* 0x002fc8000ff1e0ff */
[----:B------:R-:W-:Y:S01]  /*27c30*/  IADD3.X R3, PT, PT, RZ, UR7, RZ, P0, !PT ;  /* 0x00000007ff037c10 */ /* 0x000fe200087fe4ff */
[----:B--2---:R-:W-:-:S04]  /*27c40*/  UISETP.NE.AND UP0, UPT, UR4, 0x1, UPT ;  /* 0x000000010400788c */ /* 0x004fc8000bf05270 */
[----:B------:R1:W-:Y:S05]  /*27c50*/  STG.E.128 desc[UR36][R2.64], R32 ;  /* 0x0000002002007986 */ /* 0x0003ea000c101d24 */
[----:B------:R-:W-:Y:S05]  /*27c60*/  BRA.U !UP0, `(.L_x_2980) ;  /* 0x0000000108a07547 */ /* 0x000fea000b800000 */
[----:B-1----:R-:W-:Y:S01]  /*27c70*/  MOV R2, 0x660 ;  /* 0x0000066000027802 */ /* 0x002fe20000000f00 */
[----:B------:R-:W1:Y:S01]  /*27c80*/  LDCU.64 UR4, c[0x4][0x650] ;  /* 0x0100ca00ff0477ac */ /* 0x000e620008000a00 */
[----:B------:R-:W-:Y:S02]  /*27c90*/  HFMA2 R8, -RZ, RZ, 0, 4.4763088226318359375e-05 ;  /* 0x000002efff087431 */ /* 0x000fe400000001ff */
[----:B------:R-:W-:Y:S01]  /*27ca0*/  IMAD.MOV.U32 R12, RZ, RZ, 0x1 ;  /* 0x00000001ff0c7424 */ /* 0x000fe200078e00ff */
[----:B----4-:R2:W3:Y:S01]  /*27cb0*/  LDC.64 R14, c[0x4][R2] ;  /* 0x01000000020e7b82 */ /* 0x0104e20000000a00 */
        /* <DEDUP_REMOVED lines=11> */
.L_x_2981:
[----:B------:R-:W0:Y:S01]  /*27d70*/  LDCU.64 UR4, c[0x0][0x778] ;  /* 0x0000ef00ff0477ac */ /* 0x000e220008000a00 */
[----:B------:R-:W-:Y:S01]  /*27d80*/  IMAD.MOV.U32 R16, RZ, RZ, R36 ;  /* 0x000000ffff107224 */ /* 0x000fe200078e0024 */
[----:B------:R-:W-:Y:S01]  /*27d90*/  MOV R17, R37 ;  /* 0x0000002500117202 */ /* 0x000fe20000000f00 */
[----:B------:R-:W-:Y:S01]  /*27da0*/  IMAD.MOV.U32 R19, RZ, RZ, R39 ;  /* 0x000000ffff137224 */ /* 0x000fe200078e0027 */
[----:B------:R-:W-:Y:S01]  /*27db0*/  MOV R18, R38 ;  /* 0x0000002600127202 */ /* 0x000fe20000000f00 */
[----:B------:R-:W1:Y:S01]  /*27dc0*/  LDC.64 R2, c[0x4][R2] ;  /* 0x0100000002027b82 */ /* 0x000e620000000a00 */
[----:B------:R-:W2:Y:S01]  /*27dd0*/  LDCU.64 UR6, c[0x4][0x650] ;  /* 0x0100ca00ff0677ac */ /* 0x000ea20008000a00 */
[----:B------:R-:W-:Y:S01]  /*27de0*/  HFMA2 R8, -RZ, RZ, 0, 4.4763088226318359375e-05 ;  /* 0x000002efff087431 */ /* 0x000fe200000001ff */
[----:B------:R-:W-:Y:S01]  /*27df0*/  MOV R12, 0x1 ;  /* 0x00000001000c7802 */ /* 0x000fe20000000f00 */
[----:B------:R-:W-:Y:S01]  /*27e00*/  IMAD.MOV.U32 R13, RZ, RZ, RZ ;  /* 0x000000ffff0d7224 */ /* 0x000fe200078e00ff */
[----:B------:R-:W3:Y:S01]  /*27e10*/  LDCU.64 UR8, c[0x4][0x640] ;  /* 0x0100c800ff0877ac */ /* 0x000ee20008000a00 */
[----:B0-----:R-:W-:-:S04]  /*27e20*/  IADD3 R14, P0, PT, R41, UR4, RZ ;  /* 0x00000004290e7c10 */ /* 0x001fc8000ff1e0ff */
[----:B------:R-:W-:Y:S01]  /*27e30*/  IADD3.X R15, PT, PT, RZ, UR5, RZ, P0, !PT ;  /* 0x00000005ff0f7c10 */ /* 0x000fe200087fe4ff */
[----:B------:R-:W0:Y:S01]  /*27e40*/  LDCU.64 UR4, c[0x4][0x400] ;  /* 0x01008000ff0477ac */ /* 0x000e220008000a00 */
[----:B--2---:R-:W-:Y:S02]  /*27e50*/  MOV R4, UR6 ;  /* 0x0000000600047c02 */ /* 0x004fe40008000f00 */
[----:B------:R-:W-:Y:S01]  /*27e60*/  MOV R5, UR7 ;  /* 0x0000000700057c02 */ /* 0x000fe20008000f00 */
[----:B------:R2:W-:Y:S01]  /*27e70*/  STG.E.128 desc[UR36][R14.64], R16 ;  /* 0x000000100e007986 */ /* 0x0005e2000c101d24 */
[----:B---3--:R-:W-:Y:S01]  /*27e80*/  IMAD.U32 R6, RZ, RZ, UR8 ;  /* 0x00000008ff067e24 */ /* 0x008fe2000f8e00ff */
[----:B------:R-:W-:Y:S02]  /*27e90*/  MOV R7, UR9 ;  /* 0x0000000900077c02 */ /* 0x000fe40008000f00 */
[----:B0-----:R-:W-:Y:S01]  /*27ea0*/  MOV R10, UR4 ;  /* 0x00000004000a7c02 */ /* 0x001fe20008000f00 */
[----:B------:R-:W-:-:S07]  /*27eb0*/  IMAD.U32 R11, RZ, RZ, UR5 ;  /* 0x00000005ff0b7e24 */ /* 0x000fce000f8e00ff */
[----:B------:R-:W-:-:S07]  /*27ec0*/  LEPC R20, `(.L_x_2982) ;  /* 0x000000001014794e */ /* 0x000fce0000000000 */
[----:B-12---:R-:W-:Y:S05]  /*27ed0*/  CALL.ABS.NOINC R2 ;  /* 0x0000000002007343 */ /* 0x006fea0003c00000 */
.L_x_2982:
[----:B------:R-:W-:Y:S05]  /*27ee0*/  BRA `(.L_x_2983) ;  /* 0x00000000000c7947 */ /* 0x000fea0003800000 */
.L_x_2980:
[----:B-1----:R-:W-:-:S04]  /*27ef0*/  IADD3 R2, P0, PT, R41, UR6, RZ ;  /* 0x0000000629027c10 */ /* 0x002fc8000ff1e0ff */
[----:B------:R-:W-:-:S05]  /*27f00*/  IADD3.X R3, PT, PT, RZ, UR7, RZ, P0, !PT ;  /* 0x00000007ff037c10 */ /* 0x000fca00087fe4ff */
[----:B------:R1:W-:Y:S04]  /*27f10*/  STG.E.128 desc[UR36][R2.64], R36 ;  /* 0x0000002402007986 */ /* 0x0003e8000c101d24 */
.L_x_2983:
[----:B------:R-:W2:Y:S02]  /*27f20*/  LDCU.64 UR4, c[0x0][0x778] ;  /* 0x0000ef00ff0477ac */ /* 0x000ea40008000a00 */
[----:B--2---:R-:W-:-:S04]  /*27f30*/  IADD3 R42, P0, PT, R42, UR4, RZ ;  /* 0x000000042a2a7c10 */ /* 0x004fc8000ff1e0ff */
[----:B------:R-:W-:-:S05]  /*27f40*/  IADD3.X R43, PT, PT, RZ, UR5, RZ, P0, !PT ;  /* 0x00000005ff2b7c10 */ /* 0x000fca00087fe4ff */
[----:B0-----:R-:W-:Y:S01]  /*27f50*/  STG.E.128 desc[UR36][R42.64], R24 ;  /* 0x000000182a007986 */ /* 0x001fe2000c101d24 */
[----:B------:R-:W-:Y:S05]  /*27f60*/  EXIT ;  /* 0x000000000000794d */ /* 0x000fea0003800000 */
.L_x_2975:
[----:B------:R-:W-:Y:S04]  /*27f70*/  STG.E.128 desc[UR36][R2.64], R28 ;  /* 0x0000001c02007986 */ /* 0x000fe8000c101d24 */
[----:B------:R-:W-:Y:S04]  /*27f80*/  STG.E.128 desc[UR36][R2.64+0x10], R32 ;  /* 0x0000102002007986 */ /* 0x000fe8000c101d24 */
[----:B------:R-:W-:Y:S04]  /*27f90*/  STG.E.128 desc[UR36][R2.64+0x20], R36 ;  /* 0x0000202402007986 */ /* 0x000fe8000c101d24 */
[----:B0-----:R-:W-:Y:S01]  /*27fa0*/  STG.E.128 desc[UR36][R2.64+0x30], R24 ;  /* 0x0000301802007986 */ /* 0x001fe2000c101d24 */
[----:B------:R-:W-:Y:S05]  /*27fb0*/  EXIT ;  /* 0x000000000000794d */ /* 0x000fea0003800000 */
.L_x_2984:
        /* <DEDUP_REMOVED lines=12> */
.L_x_8861:


//--------------------- .text._ZN2at6native13reduce_kernelILi512ELi1ENS0_8ReduceOpIfNS0_14func_wrapper_tIfNS0_55_GLOBAL__N__0955718d_22_SparseCsrTensorMath_cu_868dd54514ReductionMulOpIfEEEEjfLi4ELi4EEEEEvT1_ --------------------------
	.section	.text._ZN2at6native13reduce_kernelILi512ELi1ENS0_8ReduceOpIfNS0_14func_wrapper_tIfNS0_55_GLOBAL__N__0955718d_22_SparseCsrTensorMath_cu_868dd54514ReductionMulOpIfEEEEjfLi4ELi4EEEEEvT1_,"ax",@progbits
	.align	128
.text._ZN2at6native13reduce_kernelILi512ELi1ENS0_8ReduceOpIfNS0_14func_wrapper_tIfNS0_55_GLOBAL__N__0955718d_22_SparseCsrTensorMath_cu_868dd54514ReductionMulOpIfEEEEjfLi4ELi4EEEEEvT1_:
        .type           _ZN2at6native13reduce_kernelILi512ELi1ENS0_8ReduceOpIfNS0_14func_wrapper_tIfNS0_55_GLOBAL__N__0955718d_22_SparseCsrTensorMath_cu_868dd54514ReductionMulOpIfEEEEjfLi4ELi4EEEEEvT1_,@function
        .size           _ZN2at6native13reduce_kernelILi512ELi1ENS0_8ReduceOpIfNS0_14func_wrapper_tIfNS0_55_GLOBAL__N__0955718d_22_SparseCsrTensorMath_cu_868dd54514ReductionMulOpIfEEEEjfLi4ELi4EEEEEvT1_,(.L_x_8862 - _ZN2at6native13reduce_kernelILi512ELi1ENS0_8ReduceOpIfNS0_14func_wrapper_tIfNS0_55_GLOBAL__N__0955718d_22_SparseCsrTensorMath_cu_868dd54514ReductionMulOpIfEEEEjfLi4ELi4EEEEEvT1_)
        .other          _ZN2at6native13reduce_kernelILi512ELi1ENS0_8ReduceOpIfNS0_14func_wrapper_tIfNS0_55_GLOBAL__N__0955718d_22_SparseCsrTensorMath_cu_868dd54514ReductionMulOpIfEEEEjfLi4ELi4EEEEEvT1_,@"STO_CUDA_ENTRY STV_DEFAULT"
_ZN2at6native13reduce_kernelILi512ELi1ENS0_8ReduceOpIfNS0_14func_wrapper_tIfNS0_55_GLOBAL__N__0955718d_22_SparseCsrTensorMath_cu_868dd54514ReductionMulOpIfEEEEjfLi4ELi4EEEEEvT1_:
        /* <DEDUP_REMOVED lines=8> */
[----:B------:R-:W4:Y:S03]  /*0080*/  LDCU UR6, c[0x0][0x3b0] ;  /* 0x00007600ff0677ac */ /* 0x000f260008000800 */
[----:B------:R-:W3:Y:S01]  /*0090*/  LDC R17, c[0x0][0x398] ;  /* 0x0000e600ff117b82 */ /* 0x000ee20000000800 */
[----:B--2---:R-:W-:Y:S01]  /*00a0*/  UISETP.NE.AND UP0, UPT, UR4, URZ, UPT ;  /* 0x000000ff0400728c */ /* 0x004fe2000bf05270 */
[----:B-1----:R-:W-:-:S02]  /*00b0*/  IMAD R2, R0, UR23, RZ ;  /* 0x0000001700027c24 */ /* 0x002fc4000f8e02ff */
[----:B------:R-:W-:Y:S02]  /*00c0*/  IMAD R4, R0, UR20, RZ ;  /* 0x0000001400047c24 */ /* 0x000fe4000f8e02ff */
[C---:B----4-:R-:W-:Y:S02]  /*00d0*/  IMAD R2, R7.reuse, UR6, R2 ;  /* 0x0000000607027c24 */ /* 0x050fe4000f8e0202 */
[----:B------:R-:W-:Y:S02]  /*00e0*/  IMAD R23, R7, UR21, R4 ;  /* 0x0000001507177c24 */ /* 0x000fe4000f8e0204 */
[----:B---3--:R-:W-:Y:S02]  /*00f0*/  IMAD R17, R17, UR5, R2 ;  /* 0x0000000511117c24 */ /* 0x008fe4000f8e0202 */
[----:B-----5:R-:W-:Y:S01]  /*0100*/  IMAD R23, R6, UR22, R23 ;  /* 0x0000001606177c24 */ /* 0x020fe2000f8e0217 */
        /* <DEDUP_REMOVED lines=278> */
.L_x_2985:
[----:B------:R-:W0:Y:S01]  /*1270*/  LDCU UR5, c[0x0][0x38c] ;  /* 0x00007180ff0577ac */ /* 0x000e220008000800 */
[----:B------:R-:W-:Y:S01]  /*1280*/  BSSY.RECONVERGENT B0, `(.L_x_2986) ;  /* 0x0000990000007945 */ /* 0x000fe20003800200 */
[----:B------:R-:W1:Y:S01]  /*1290*/  LDCU UR4, c[0x0][0x390] ;  /* 0x00007200ff0477ac */ /* 0x000e620008000800 */
        /* <DEDUP_REMOVED lines=13> */
[----:B------:R-:W0:Y:S01]  /*1370*/  LDC R12, c[0x0][0x384] ;  /* 0x0000e100ff0c7b82 */ /* 0x000e220000000800 */
        /* <DEDUP_REMOVED lines=23> */
[----:B------:R-:W-:Y:S01]  /*14f0*/  IMAD.WIDE.U32 R2, R0, 0x4, R4 ;  /* 0x0000000400027825 */ /* 0x000fe200078e0004 */
[----:B------:R-:W0:Y:S05]  /*1500*/  LDCU UR4, c[0x0][0x384] ;  /* 0x00007080ff0477ac */ /* 0x000e2a0008000800 */
[----:B------:R-:W0:Y:S02]  /*1510*/  LDG.E R2, desc[UR36][R2.64] ;  /* 0x0000002402027981 */ /* 0x000e24000c1e1900 */
[----:B0-----:R-:W-:-:S07]  /*1520*/  FMUL.FTZ R9, R2, UR4 ;  /* 0x0000000402097c20 */ /* 0x001fce0008410000 */
.L_x_2992:
[----:B------:R-:W-:Y:S05]  /*1530*/  BSYNC.RECONVERGENT B2 ;  /* 0x0000000000027941 */ /* 0x000fea0003800200 */
.L_x_2991:
[----:B------:R-:W-:Y:S02]  /*1540*/  IADD3 R2, P0, PT, R4, 0x10, RZ ;  /* 0x0000001004027810 */ /* 0x000fe40007f1e0ff */
[----:B------:R-:W-:-:S03]  /*1550*/  IADD3 R10, PT, PT, R11, -0x4, R22 ;  /* 0xfffffffc0b0a7810 */ /* 0x000fc60007ffe016 */
[----:B------:R-:W-:-:S08]  /*1560*/  IMAD.X R3, RZ, RZ, R5, P0 ;  /* 0x000000ffff037224 */ /* 0x000fd000000e0605 */
.L_x_2990:
[----:B------:R-:W-:Y:S05]  /*1570*/  BSYNC.RECONVERGENT B1 ;  /* 0x0000000000017941 */ /* 0x000fea0003800200 */
.L_x_2989:
[----:B------:R-:W-:Y:S01]  /*1580*/  LEA R5, R23, 0x3, 0x2 ;  /* 0x0000000317057811 */ /* 0x000fe200078e10ff */
[----:B------:R-:W-:Y:S01]  /*1590*/  BSSY.RECONVERGENT B1, `(.L_x_2993) ;  /* 0x0000015000017945 */ /* 0x000fe20003800200 */
[----:B------:R-:W-:Y:S02]  /*15a0*/  ISETP.NE.AND P0, PT, RZ, UR21, PT ;  /* 0x00000015ff007c0c */ /* 0x000fe4000bf05270 */
[----:B------:R-:W-:Y:S02]  /*15b0*/  ISETP.GE.U32.AND P2, PT, R5, R10, PT ;  /* 0x0000000a0500720c */ /* 0x000fe40003f46070 */
[----:B------:R-:W-:Y:S02]  /*15c0*/  ISETP.NE.AND P1, PT, RZ, UR22, PT ;  /* 0x00000016ff007c0c */ /* 0x000fe4000bf25270 */
[----:B------:R-:W-:Y:S02]  /*15d0*/  ISETP.NE.AND P0, PT, R7, RZ, P0 ;  /* 0x000000ff0700720c */ /* 0x000fe40000705270 */
[----:B------:R-:W-:-:S02]  /*15e0*/  ISETP.NE.AND P1, PT, R6, RZ, P1 ;  /* 0x000000ff0600720c */ /* 0x000fc40000f25270 */
[----:B------:R-:W-:Y:S02]  /*15f0*/  MOV R11, R12 ;  /* 0x0000000c000b7202 */ /* 0x000fe40000000f00 */
[----:B------:R-:W-:-:S03]  /*1600*/  PLOP3.LUT P0, PT, P0, P1, PT, 0xf8, 0x8f ;  /* 0x00000000008f781c */ /* 0x000fc60000703f70 */
[----:B------:R-:W-:Y:S10]  /*1610*/  @P2 BRA `(.L_x_2994) ;  /* 0x0000000000302947 */ /* 0x000ff40003800000 */
[----:B------:R-:W-:-:S07]  /*1620*/  MOV R11, R12 ;  /* 0x0000000c000b7202 */ /* 0x000fce0000000f00 */
.L_x_2995:
[C---:B------:R-:W-:Y:S01]  /*1630*/  IMAD.WIDE.U32 R4, R23.reuse, 0x10, R2 ;  /* 0x0000001017047825 */ /* 0x040fe200078e0002 */
[----:B------:R-:W0:Y:S05]  /*1640*/  LDCU UR4, c[0x0][0x394] ;  /* 0x00007280ff0477ac */ /* 0x000e2a0008000800 */
[----:B------:R-:W2:Y:S01]  /*1650*/  LDG.E.128 R4, desc[UR36][R4.64] ;  /* 0x0000002404047981 */ /* 0x000ea2000c1e1d00 */
[----:B0-----:R-:W-:-:S05]  /*1660*/  VIADD R23, R23, UR4 ;  /* 0x0000000417177c36 */ /* 0x001fca0008000000 */
[----:B------:R-:W-:-:S04]  /*1670*/  LEA R13, R23, 0x3, 0x2 ;  /* 0x00000003170d7811 */ /* 0x000fc800078e10ff */
[----:B------:R-:W-:Y:S01]  /*1680*/  ISETP.GE.U32.AND P1, PT, R13, R10, PT ;  /* 0x0000000a0d00720c */ /* 0x000fe20003f26070 */
[----:B--2---:R-:W-:Y:S01]  /*1690*/  FMUL.FTZ R9, R4, R9 ;  /* 0x0000000904097220 */ /* 0x004fe20000410000 */
[----:B------:R-:W-:Y:S01]  /*16a0*/  FMUL.FTZ R12, R5, R12 ;  /* 0x0000000c050c7220 */ /* 0x000fe20000410000 */
[----:B------:R-:W-:Y:S01]  /*16b0*/  FMUL.FTZ R11, R6, R11 ;  /* 0x0000000b060b7220 */ /* 0x000fe20000410000 */
[----:B------:R-:W-:-:S09]  /*16c0*/  FMUL.FTZ R8, R7, R8 ;  /* 0x0000000807087220 */ /* 0x000fd20000410000 */
[----:B------:R-:W-:Y:S05]  /*16d0*/  @!P1 BRA `(.L_x_2995) ;  /* 0xfffffffc00d49947 */ /* 0x000fea000383ffff */
.L_x_2994:
[----:B------:R-:W-:Y:S05]  /*16e0*/  BSYNC.RECONVERGENT B1 ;  /* 0x0000000000017941 */ /* 0x000fea0003800200 */
.L_x_2993:
[----:B------:R-:W-:Y:S04]  /*16f0*/  BSSY.RECONVERGENT B1, `(.L_x_2996) ;  /* 0x0000009000017945 */ /* 0x000fe80003800200 */
[----:B------:R-:W-:Y:S05]  /*1700*/  @P0 BRA `(.L_x_2997) ;  /* 0x00000000001c0947 */ /* 0x000fea0003800000 */
[----:B------:R-:W-:-:S04]  /*1710*/  LOP3.LUT R5, R10, 0xfffffffc, RZ, 0xc0, !PT ;  /* 0xfffffffc0a057812 */ /* 0x000fc800078ec0ff */
[----:B------:R-:W-:-:S04]  /*1720*/  IADD3 R5, PT, PT, R5, R0, RZ ;  /* 0x0000000005057210 */ /* 0x000fc80007ffe0ff */
[----:B------:R-:W-:-:S13]  /*1730*/  ISETP.GE.U32.AND P0, PT, R5, R10, PT ;  /* 0x0000000a0500720c */ /* 0x000fda0003f06070 */
[----:B------:R-:W-:Y:S05]  /*1740*/  @P0 BRA `(.L_x_2997) ;  /* 0x00000000000c0947 */ /* 0x000fea0003800000 */
[----:B------:R-:W-:-:S06]  /*1750*/  IMAD.WIDE R2, R5, 0x4, R2 ;  /* 0x0000000405027825 */ /* 0x000fcc00078e0202 */
[----:B------:R-:W2:Y:S02]  /*1760*/  LDG.E R2, desc[UR36][R2.64] ;  /* 0x0000002402027981 */ /* 0x000ea4000c1e1900 */
[----:B--2---:R-:W-:-:S07]  /*1770*/  FMUL.FTZ R9, R9, R2 ;  /* 0x0000000209097220 */ /* 0x004fce0000410000 */
.L_x_2997:
[----:B------:R-:W-:Y:S05]  /*1780*/  BSYNC.RECONVERGENT B1 ;  /* 0x0000000000017941 */ /* 0x000fea0003800200 */
.L_x_2996:
[----:B------:R-:W-:-:S04]  /*1790*/  FMUL.FTZ R12, R12, R9 ;  /* 0x000000090c0c7220 */ /* 0x000fc80000410000 */
[----:B------:R-:W-:-:S04]  /*17a0*/  FMUL.FTZ R11, R12, R11 ;  /* 0x0000000b0c0b7220 */ /* 0x000fc80000410000 */
[----:B------:R-:W-:Y:S01]  /*17b0*/  FMUL.FTZ R19, R11, R8 ;  /* 0x000000080b137220 */ /* 0x000fe20000410000 */
[----:B------:R-:W-:Y:S06]  /*17c0*/  BRA `(.L_x_2987) ;  /* 0x0000009000ec7947 */ /* 0x000fec0003800000 */
.L_x_2988:
        /* <DEDUP_REMOVED lines=8> */
[----:B------:R-:W1:Y:S01]  /*1850*/  LDC R4, c[0x0][0x384] ;  /* 0x0000e100ff047b82 */ /* 0x000e620000000800 */
[----:B0-----:R-:W-:-:S05]  /*1860*/  IMAD R5, R0, 0x3, R23 ;  /* 0x0000000300057824 */ /* 0x001fca00078e0217 */
[----:B------:R-:W-:Y:S02]  /*1870*/  ISETP.GE.U32.AND P0, PT, R5, R22, PT ;  /* 0x000000160500720c */ /* 0x000fe40003f06070 */
[-C--:B-1----:R-:W-:Y:S01]  /*1880*/  MOV R19, R4.reuse ;  /* 0x0000000400137202 */ /* 0x082fe20000000f00 */
[----:B------:R-:W-:Y:S01]  /*1890*/  IMAD.MOV.U32 R6, RZ, RZ, R4 ;  /* 0x000000ffff067224 */ /* 0x000fe200078e0004 */
[----:B------:R-:W-:-:S09]  /*18a0*/  MOV R5, R4 ;  /* 0x0000000400057202 */ /* 0x000fd20000000f00 */
[----:B------:R-:W-:Y:S05]  /*18b0*/  @P0 BRA `(.L_x_3000) ;  /* 0x0000000000600947 */ /* 0x000fea0003800000 */
[----:B------:R-:W-:Y:S01]  /*18c0*/  BSSY.RECONVERGENT B2, `(.L_x_3001) ;  /* 0x0000016000027945 */ /* 0x000fe20003800200 */
[----:B------:R-:W-:Y:S01]  /*18d0*/  MOV R6, R4 ;  /* 0x0000000400067202 */ /* 0x000fe20000000f00 */
[----:B------:R-:W-:-:S07]  /*18e0*/  IMAD.MOV.U32 R5, RZ, RZ, R4 ;  /* 0x000000ffff057224 */ /* 0x000fce00078e0004 */
.L_x_3002:
[C---:B------:R-:W-:Y:S01]  /*18f0*/  IADD3 R13, PT, PT, R23.reuse, R0, RZ ;  /* 0x00000000170d7210 */ /* 0x040fe20007ffe0ff */
[----:B------:R-:W-:-:S03]  /*1900*/  IMAD.WIDE.U32 R10, R23, 0x4, R2 ;  /* 0x00000004170a7825 */ /* 0x000fc600078e0002 */
[C---:B------:R-:W-:Y:S01]  /*1910*/  IADD3 R15, PT, PT, R13.reuse, R0, RZ ;  /* 0x000000000d0f7210 */ /* 0x040fe20007ffe0ff */
[----:B------:R-:W-:Y:S02]  /*1920*/  IMAD.WIDE.U32 R12, R13, 0x4, R2 ;  /* 0x000000040d0c7825 */ /* 0x000fe400078e0002 */
[----:B------:R-:W2:Y:S02]  /*1930*/  LDG.E R11, desc[UR36][R10.64] ;  /* 0x000000240a0b7981 */ /* 0x000ea4000c1e1900 */
[C---:B------:R-:W-:Y:S02]  /*1940*/  IMAD.IADD R7, R15.reuse, 0x1, R0 ;  /* 0x000000010f077824 */ /* 0x040fe400078e0200 */
[--C-:B------:R-:W-:Y:S01]  /*1950*/  IMAD.WIDE.U32 R14, R15, 0x4, R2.reuse ;  /* 0x000000040f0e7825 */ /* 0x100fe200078e0002 */
[----:B------:R-:W3:Y:S03]  /*1960*/  LDG.E R12, desc[UR36][R12.64] ;  /* 0x000000240c0c7981 */ /* 0x000ee6000c1e1900 */
[----:B------:R-:W-:-:S02]  /*1970*/  IMAD.WIDE.U32 R8, R7, 0x4, R2 ;  /* 0x0000000407087825 */ /* 0x000fc400078e0002 */
[----:B------:R-:W4:Y:S04]  /*1980*/  LDG.E R15, desc[UR36][R14.64] ;  /* 0x000000240e0f7981 */ /* 0x000f28000c1e1900 */
[----:B------:R-:W5:Y:S01]  /*1990*/  LDG.E R8, desc[UR36][R8.64] ;  /* 0x0000002408087981 */ /* 0x000f62000c1e1900 */
[----:B------:R-:W-:-:S05]  /*19a0*/  IADD3 R23, PT, PT, R7, R0, RZ ;  /* 0x0000000007177210 */ /* 0x000fca0007ffe0ff */
[----:B------:R-:W-:-:S05]  /*19b0*/  IMAD R7, R0, 0x3, R23 ;  /* 0x0000000300077824 */ /* 0x000fca00078e0217 */
[----:B------:R-:W-:Y:S01]  /*19c0*/  ISETP.GE.U32.AND P0, PT, R7, R22, PT ;  /* 0x000000160700720c */ /* 0x000fe20003f06070 */
[----:B--2---:R-:W-:Y:S01]  /*19d0*/  FMUL.FTZ R4, R11, R4 ;  /* 0x000000040b047220 */ /* 0x004fe20000410000 */
[----:B---3--:R-:W-:Y:S01]  /*19e0*/  FMUL.FTZ R5, R12, R5 ;  /* 0x000000050c057220 */ /* 0x008fe20000410000 */
[----:B----4-:R-:W-:Y:S01]  /*19f0*/  FMUL.FTZ R6, R15, R6 ;  /* 0x000000060f067220 */ /* 0x010fe20000410000 */
[----:B-----5:R-:W-:-:S09]  /*1a00*/  FMUL.FTZ R19, R8, R19 ;  /* 0x0000001308137220 */ /* 0x020fd20000410000 */
[----:B------:R-:W-:Y:S05]  /*1a10*/  @!P0 BRA `(.L_x_3002) ;  /* 0xfffffffc00b48947 */ /* 0x000fea000383ffff */
[----:B------:R-:W-:Y:S05]  /*1a20*/  BSYNC.RECONVERGENT B2 ;  /* 0x0000000000027941 */ /* 0x000fea0003800200 */
.L_x_3001:
[----:B------:R-:W-:-:S07]  /*1a30*/  MOV R10, R8 ;  /* 0x00000008000a7202 */ /* 0x000fce0000000f00 */
.L_x_3000:
[----:B------:R-:W-:Y:S05]  /*1a40*/  BSYNC.RECONVERGENT B1 ;  /* 0x0000000000017941 */ /* 0x000fea0003800200 */
.L_x_2999:
[----:B------:R-:W-:Y:S01]  /*1a50*/  ISETP.GE.U32.AND P0, PT, R23, R22, PT ;  /* 0x000000161700720c */ /* 0x000fe20003f06070 */
[----:B------:R-:W-:-:S12]  /*1a60*/  BSSY.RECONVERGENT B1, `(.L_x_3003) ;  /* 0x0000012000017945 */ /* 0x000fd80003800200 */
[----:B------:R-:W-:Y:S05]  /*1a70*/  @P0 BRA `(.L_x_3004) ;  /* 0x0000000000400947 */ /* 0x000fea0003800000 */
[----:B------:R-:W-:-:S05]  /*1a80*/  IMAD.WIDE.U32 R8, R23, 0x4, R2 ;  /* 0x0000000417087825 */ /* 0x000fca00078e0002 */
[----:B------:R0:W5:Y:S01]  /*1a90*/  LDG.E R11, desc[UR36][R8.64] ;  /* 0x00000024080b7981 */ /* 0x000162000c1e1900 */
[----:B------:R-:W-:-:S05]  /*1aa0*/  IMAD.IADD R7, R23, 0x1, R0 ;  /* 0x0000000117077824 */ /* 0x000fca00078e0200 */
[----:B------:R-:W-:-:S13]  /*1ab0*/  ISETP.GE.U32.AND P1, PT, R7, R22, PT ;  /* 0x000000160700720c */ /* 0x000fda0003f26070 */
[----:B0-----:R-:W-:Y:S05]  /*1ac0*/  @P1 BRA `(.L_x_3004) ;  /* 0x00000000002c1947 */ /* 0x001fea0003800000 */
[----:B------:R-:W-:-:S05]  /*1ad0*/  IMAD.WIDE.U32 R8, R7, 0x4, R2 ;  /* 0x0000000407087825 */ /* 0x000fca00078e0002 */
[----:B------:R0:W5:Y:S01]  /*1ae0*/  LDG.E R12, desc[UR36][R8.64] ;  /* 0x00000024080c7981 */ /* 0x000162000c1e1900 */
[----:B------:R-:W-:-:S04]  /*1af0*/  IADD3 R7, PT, PT, R7, R0, RZ ;  /* 0x0000000007077210 */ /* 0x000fc80007ffe0ff */
[----:B------:R-:W-:-:S13]  /*1b00*/  ISETP.GE.U32.AND P1, PT, R7, R22, PT ;  /* 0x000000160700720c */ /* 0x000fda0003f26070 */
[----:B0-----:R-:W-:Y:S05]  /*1b10*/  @P1 BRA `(.L_x_3004) ;  /* 0x0000000000181947 */ /* 0x001fea0003800000 */
[C---:B------:R-:W-:Y:S01]  /*1b20*/  IADD3 R13, PT, PT, R7.reuse, R0, RZ ;  /* 0x00000000070d7210 */ /* 0x040fe20007ffe0ff */
[----:B------:R-:W-:-:S03]  /*1b30*/  IMAD.WIDE.U32 R8, R7, 0x4, R2 ;  /* 0x0000000407087825 */ /* 0x000fc600078e0002 */
[C---:B------:R-:W-:Y:S02]  /*1b40*/  ISETP.GE.U32.AND P1, PT, R13.reuse, R22, PT ;  /* 0x000000160d00720c */ /* 0x040fe40003f26070 */
[----:B------:R0:W5:Y:S11]  /*1b50*/  LDG.E R15, desc[UR36][R8.64] ;  /* 0x00000024080f7981 */ /* 0x000176000c1e1900 */
[----:B------:R-:W-:-:S05]  /*1b60*/  @!P1 IMAD.WIDE.U32 R2, R13, 0x4, R2 ;  /* 0x000000040d029825 */ /* 0x000fca00078e0002 */
[----:B------:R0:W5:Y:S02]  /*1b70*/  @!P1 LDG.E R10, desc[UR36][R2.64] ;  /* 0x00000024020a9981 */ /* 0x000164000c1e1900 */
.L_x_3004:
[----:B------:R-:W-:Y:S05]  /*1b80*/  BSYNC.RECONVERGENT B1 ;  /* 0x0000000000017941 */ /* 0x000fea0003800200 */
.L_x_3003:
[----:B------:R-:W-:Y:S04]  /*1b90*/  BSSY.RECONVERGENT B1, `(.L_x_3005) ;  /* 0x000000d000017945 */ /* 0x000fe80003800200 */
[----:B------:R-:W-:Y:S05]  /*1ba0*/  @P0 BRA `(.L_x_3006) ;  /* 0x00000000002c0947 */ /* 0x000fea0003800000 */
[----:B0-----:R-:W-:Y:S02]  /*1bb0*/  IMAD.IADD R3, R23, 0x1, R0 ;  /* 0x0000000117037824 */ /* 0x001fe400078e0200 */
[----:B-----5:R-:W-:-:S03]  /*1bc0*/  FMUL.FTZ R4, R4, R11 ;  /* 0x0000000b04047220 */ /* 0x020fc60000410000 */
[----:B------:R-:W-:-:S13]  /*1bd0*/  ISETP.GE.U32.AND P0, PT, R3, R22, PT ;  /* 0x000000160300720c */ /* 0x000fda0003f06070 */
[----:B------:R-:W-:Y:S05]  /*1be0*/  @P0 BRA `(.L_x_3006) ;  /* 0x00000000001c0947 */ /* 0x000fea0003800000 */
[----:B------:R-:W-:Y:S01]  /*1bf0*/  IADD3 R3, PT, PT, R3, R0, RZ ;  /* 0x0000000003037210 */ /* 0x000fe20007ffe0ff */
[----:B------:R-:W-:-:S03]  /*1c00*/  FMUL.FTZ R5, R5, R12 ;  /* 0x0000000c05057220 */ /* 0x000fc60000410000 */
[----:B------:R-:W-:-:S13]  /*1c10*/  ISETP.GE.U32.AND P0, PT, R3, R22, PT ;  /* 0x000000160300720c */ /* 0x000fda0003f06070 */
[----:B------:R-:W-:Y:S01]  /*1c20*/  @!P0 IADD3 R3, PT, PT, R3, R0, RZ ;  /* 0x0000000003038210 */ /* 0x000fe20007ffe0ff */
[----:B------:R-:W-:-:S03]  /*1c30*/  @!P0 FMUL.FTZ R6, R6, R15 ;  /* 0x0000000f06068220 */ /* 0x000fc60000410000 */
[----:B------:R-:W-:-:S13]  /*1c40*/  ISETP.GE.U32.OR P1, PT, R3, R22, P0 ;  /* 0x000000160300720c */ /* 0x000fda0000726470 */
[----:B------:R-:W-:-:S07]  /*1c50*/  @!P1 FMUL.FTZ R19, R19, R10 ;  /* 0x0000000a13139220 */ /* 0x000fce0000410000 */
.L_x_3006:
[----:B------:R-:W-:Y:S05]  /*1c60*/  BSYNC.RECONVERGENT B1 ;  /* 0x0000000000017941 */ /* 0x000fea0003800200 */
.L_x_3005:
[----:B------:R-:W-:-:S04]  /*1c70*/  FMUL.FTZ R5, R4, R5 ;  /* 0x0000000504057220 */ /* 0x000fc80000410000 */
[----:B------:R-:W-:-:S04]  /*1c80*/  FMUL.FTZ R6, R5, R6 ;  /* 0x0000000605067220 */ /* 0x000fc80000410000 */
[----:B------:R-:W-:Y:S01]  /*1c90*/  FMUL.FTZ R19, R6, R19 ;  /* 0x0000001306137220 */ /* 0x000fe20000410000 */
[----:B------:R-:W-:Y:S06]  /*1ca0*/  BRA `(.L_x_2987) ;  /* 0x0000008c00b47947 */ /* 0x000fec0003800000 */
.L_x_2998:
[----:B------:R-:W-:-:S13]  /*1cb0*/  ISETP.NE.AND P0, PT, R6, 0x1, PT ;  /* 0x000000010600780c */ /* 0x000fda0003f05270 */
[----:B------:R-:W-:Y:S05]  /*1cc0*/  @P0 BRA `(.L_x_3007) ;  /* 0x00000004004c0947 */ /* 0x000fea0003800000 */
[----:B------:R-:W0:Y:S01]  /*1cd0*/  LDC R4, c[0x0][0x394] ;  /* 0x0000e500ff047b82 */ /* 0x000e220000000800 */
[----:B------:R-:W-:Y:S07]  /*1ce0*/  BSSY.RECONVERGENT B1, `(.L_x_3008) ;  /* 0x0000027000017945 */ /* 0x000fee0003800200 */
[----:B------:R-:W1:Y:S01]  /*1cf0*/  LDC R6, c[0x0][0x384] ;  /* 0x0000e100ff067b82 */ /* 0x000e620000000800 */
[----:B0-----:R-:W-:-:S05]  /*1d00*/  IMAD R5, R4, 0x3, R23 ;  /* 0x0000000304057824 */ /* 0x001fca00078e0217 */
[----:B------:R-:W-:Y:S01]  /*1d10*/  ISETP.GE.U32.AND P0, PT, R5, R22, PT ;  /* 0x000000160500720c */ /* 0x000fe20003f06070 */
[----:B-1----:R-:W-:Y:S01]  /*1d20*/  IMAD.MOV.U32 R19, RZ, RZ, R6 ;  /* 0x000000ffff137224 */ /* 0x002fe200078e0006 */
[-C--:B------:R-:W-:Y:S02]  /*1d30*/  MOV R5, R6.reuse ;  /* 0x0000000600057202 */ /* 0x080fe40000000f00 */
[----:B------:R-:W-:-:S09]  /*1d40*/  MOV R7, R6 ;  /* 0x0000000600077202 */ /* 0x000fd20000000f00 */
[----:B------:R-:W-:Y:S05]  /*1d50*/  @P0 BRA `(.L_x_3009) ;  /* 0x00000000007c0947 */ /* 0x000fea0003800000 */
[----:B------:R-:W-:Y:S01]  /*1d60*/  BSSY.RECONVERGENT B2, `(.L_x_3010) ;  /* 0x000001a000027945 */ /* 0x000fe20003800200 */
[----:B------:R-:W-:Y:S01]  /*1d70*/  IMAD.MOV.U32 R5, RZ, RZ, R6 ;  /* 0x000000ffff057224 */ /* 0x000fe200078e0006 */
[----:B------:R-:W-:-:S07]  /*1d80*/  MOV R7, R6 ;  /* 0x0000000600077202 */ /* 0x000fce0000000f00 */
.L_x_3011:
[----:B------:R-:W-:Y:S01]  /*1d90*/  IADD3 R9, PT, PT, R23, R4, RZ ;  /* 0x0000000417097210 */ /* 0x000fe20007ffe0ff */
[----:B------:R-:W-:-:S04]  /*1da0*/  IMAD R15, R0, R23, RZ ;  /* 0x00000017000f7224 */ /* 0x000fc800078e02ff */
[----:B------:R-:W-:Y:S02]  /*1db0*/  IMAD.IADD R11, R9, 0x1, R4 ;  /* 0x00000001090b7824 */ /* 0x000fe400078e0204 */
[----:B------:R-:W-:Y:S02]  /*1dc0*/  IMAD R9, R0, R9, RZ ;  /* 0x0000000900097224 */ /* 0x000fe400078e02ff */
[----:B------:R-:W-:Y:S01]  /*1dd0*/  IMAD.WIDE.U32 R14, R15, 0x4, R2 ;  /* 0x000000040f0e7825 */ /* 0x000fe200078e0002 */
[----:B------:R-:W-:-:S03]  /*1de0*/  IADD3 R21, PT, PT, R11, R4, RZ ;  /* 0x000000040b157210 */ /* 0x000fc60007ffe0ff */
[C---:B------:R-:W-:Y:S02]  /*1df0*/  IMAD R11, R0.reuse, R11, RZ ;  /* 0x0000000b000b7224 */ /* 0x040fe400078e02ff */
[----:B------:R-:W-:Y:S01]  /*1e00*/  IMAD R13, R0, R21, RZ ;  /* 0x00000015000d7224 */ /* 0x000fe200078e02ff */
[----:B------:R-:W2:Y:S01]  /*1e10*/  LDG.E R14, desc[UR36][R14.64] ;  /* 0x000000240e0e7981 */ /* 0x000ea2000c1e1900 */
[----:B------:R-:W-:-:S04]  /*1e20*/  IMAD.WIDE.U32 R8, R9, 0x4, R2 ;  /* 0x0000000409087825 */ /* 0x000fc800078e0002 */
[--C-:B------:R-:W-:Y:S02]  /*1e30*/  IMAD.WIDE.U32 R10, R11, 0x4, R2.reuse ;  /* 0x000000040b0a7825 */ /* 0x100fe400078e0002 */
[----:B------:R-:W3:Y:S02]  /*1e40*/  LDG.E R9, desc[UR36][R8.64] ;  /* 0x0000002408097981 */ /* 0x000ee4000c1e1900 */
[----:B------:R-:W-:Y:S02]  /*1e50*/  IMAD.WIDE.U32 R12, R13, 0x4, R2 ;  /* 0x000000040d0c7825 */ /* 0x000fe400078e0002 */
        /* <DEDUP_REMOVED lines=11> */
.L_x_3010:
[----:B------:R-:W-:Y:S01]  /*1f10*/  IMAD.MOV.U32 R12, RZ, RZ, R14 ;  /* 0x000000ffff0c7224 */ /* 0x000fe200078e000e */
[----:B------:R-:W-:Y:S01]  /*1f20*/  MOV R14, R10 ;  /* 0x0000000a000e7202 */ /* 0x000fe20000000f00 */
[----:B------:R-:W-:Y:S01]  /*1f30*/  IMAD.MOV.U32 R10, RZ, RZ, R18 ;  /* 0x000000ffff0a7224 */ /* 0x000fe200078e0012 */
[----:B------:R-:W-:-:S07]  /*1f40*/  MOV R11, R9 ;  /* 0x00000009000b7202 */ /* 0x000fce0000000f00 */
.L_x_3009:
[----:B------:R-:W-:Y:S05]  /*1f50*/  BSYNC.RECONVERGENT B1 ;  /* 0x0000000000017941 */ /* 0x000fea0003800200 */
.L_x_3008:
[----:B------:R-:W-:Y:S01]  /*1f60*/  ISETP.GE.U32.AND P0, PT, R23, R22, PT ;  /* 0x000000161700720c */ /* 0x000fe20003f06070 */
[----:B------:R-:W-:-:S12]  /*1f70*/  BSSY.RECONVERGENT B1, `(.L_x_3012) ;  /* 0x0000016000017945 */ /* 0x000fd80003800200 */
[----:B------:R-:W-:Y:S05]  /*1f80*/  @P0 BRA `(.L_x_3013) ;  /* 0x0000000000500947 */ /* 0x000fea0003800000 */
[----:B------:R-:W-:-:S04]  /*1f90*/  IMAD R13, R0, R23, RZ ;  /* 0x00000017000d7224 */ /* 0x000fc800078e02ff */
[----:B------:R-:W-:-:S06]  /*1fa0*/  IMAD.WIDE.U32 R12, R13, 0x4, R2 ;  /* 0x000000040d0c7825 */ /* 0x000fcc00078e0002 */
[----:B------:R0:W5:Y:S01]  /*1fb0*/  LDG.E R12, desc[UR36][R12.64] ;  /* 0x000000240c0c7981 */ /* 0x000162000c1e1900 */
[----:B------:R-:W-:-:S04]  /*1fc0*/  IADD3 R15, PT, PT, R23, R4, RZ ;  /* 0x00000004170f7210 */ /* 0x000fc80007ffe0ff */
[----:B------:R-:W-:-:S13]  /*1fd0*/  ISETP.GE.U32.AND P1, PT, R15, R22, PT ;  /* 0x000000160f00720c */ /* 0x000fda0003f26070 */
[----:B0-----:R-:W-:Y:S05]  /*1fe0*/  @P1 BRA `(.L_x_3013) ;  /* 0x0000000000381947 */ /* 0x001fea0003800000 */
[----:B------:R-:W-:-:S04]  /*1ff0*/  IMAD R9, R0, R15, RZ ;  /* 0x0000000f00097224 */ /* 0x000fc800078e02ff */
[----:B------:R-:W-:-:S05]  /*2000*/  IMAD.WIDE.U32 R8, R9, 0x4, R2 ;  /* 0x0000000409087825 */ /* 0x000fca00078e0002 */
[----:B------:R0:W5:Y:S01]  /*2010*/  LDG.E R11, desc[UR36][R8.64] ;  /* 0x00000024080b7981 */ /* 0x000162000c1e1900 */
[----:B------:R-:W-:-:S04]  /*2020*/  IADD3 R15, PT, PT, R15, R4, RZ ;  /* 0x000000040f0f7210 */ /* 0x000fc80007ffe0ff */
[----:B------:R-:W-:-:S13]  /*2030*/  ISETP.GE.U32.AND P1, PT, R15, R22, PT ;  /* 0x000000160f00720c */ /* 0x000fda0003f26070 */
[----:B0-----:R-:W-:Y:S05]  /*2040*/  @P1 BRA `(.L_x_3013) ;  /* 0x0000000000201947 */ /* 0x001fea0003800000 */
[----:B------:R-:W-:Y:S02]  /*2050*/  IMAD.IADD R13, R15, 0x1, R4 ;  /* 0x000000010f0d7824 */ /* 0x000fe400078e0204 */
[----:B------:R-:W-:-:S03]  /*2060*/  IMAD R9, R0, R15, RZ ;  /* 0x0000000f00097224 */ /* 0x000fc600078e02ff */
[----:B------:R-:W-:Y:S01]  /*2070*/  ISETP.GE.U32.AND P1, PT, R13, R22, PT ;  /* 0x000000160d00720c */ /* 0x000fe20003f26070 */
[----:B------:R-:W-:-:S05]  /*2080*/  IMAD.WIDE.U32 R8, R9, 0x4, R2 ;  /* 0x0000000409087825 */ /* 0x000fca00078e0002 */
[----:B------:R0:W5:Y:S07]  /*2090*/  LDG.E R14, desc[UR36][R8.64] ;  /* 0x00000024080e7981 */ /* 0x00016e000c1e1900 */
[----:B------:R-:W-:-:S04]  /*20a0*/  @!P1 IMAD R13, R0, R13, RZ ;  /* 0x0000000d000d9224 */ /* 0x000fc800078e02ff */
[----:B------:R-:W-:-:S05]  /*20b0*/  @!P1 IMAD.WIDE.U32 R2, R13, 0x4, R2 ;  /* 0x000000040d029825 */ /* 0x000fca00078e0002 */
[----:B------:R0:W5:Y:S02]  /*20c0*/  @!P1 LDG.E R10, desc[UR36][R2.64] ;  /* 0x00000024020a9981 */ /* 0x000164000c1e1900 */
.L_x_3013:
[----:B------:R-:W-:Y:S05]  /*20d0*/  BSYNC.RECONVERGENT B1 ;  /* 0x0000000000017941 */ /* 0x000fea0003800200 */
.L_x_3012:
[----:B------:R-:W-:Y:S04]  /*20e0*/  BSSY.RECONVERGENT B1, `(.L_x_3014) ;  /* 0x000000d000017945 */ /* 0x000fe80003800200 */
[----:B------:R-:W-:Y:S05]  /*20f0*/  @P0 BRA `(.L_x_3015) ;  /* 0x00000000002c0947 */ /* 0x000fea0003800000 */
[----:B0-----:R-:W-:Y:S01]  /*2100*/  IADD3 R3, PT, PT, R23, R4, RZ ;  /* 0x0000000417037210 */ /* 0x001fe20007ffe0ff */
[----:B-----5:R-:W-:-:S03]  /*2110*/  FMUL.FTZ R7, R7, R12 ;  /* 0x0000000c07077220 */ /* 0x020fc60000410000 */
[----:B------:R-:W-:-:S13]  /*2120*/  ISETP.GE.U32.AND P0, PT, R3, R22, PT ;  /* 0x000000160300720c */ /* 0x000fda0003f06070 */
[----:B------:R-:W-:Y:S05]  /*2130*/  @P0 BRA `(.L_x_3015) ;  /* 0x00000000001c0947 */ /* 0x000fea0003800000 */
[----:B------:R-:W-:Y:S01]  /*2140*/  IADD3 R3, PT, PT, R3, R4, RZ ;  /* 0x0000000403037210 */ /* 0x000fe20007ffe0ff */
[----:B------:R-:W-:-:S03]  /*2150*/  FMUL.FTZ R6, R6, R11 ;  /* 0x0000000b06067220 */ /* 0x000fc60000410000 */
[----:B------:R-:W-:-:S13]  /*2160*/  ISETP.GE.U32.AND P0, PT, R3, R22, PT ;  /* 0x000000160300720c */ /* 0x000fda0003f06070 */
[----:B------:R-:W-:Y:S02]  /*2170*/  @!P0 IMAD.IADD R3, R3, 0x1, R4 ;  /* 0x0000000103038824 */ /* 0x000fe400078e0204 */
[----:B------:R-:W-:-:S03]  /*2180*/  @!P0 FMUL.FTZ R5, R5, R14 ;  /* 0x0000000e05058220 */ /* 0x000fc60000410000 */
[----:B------:R-:W-:-:S13]  /*2190*/  ISETP.GE.U32.OR P1, PT, R3, R22, P0 ;  /* 0x000000160300720c */ /* 0x000fda0000726470 */
[----:B------:R-:W-:-:S07]  /*21a0*/  @!P1 FMUL.FTZ R19, R19, R10 ;  /* 0x0000000a13139220 */ /* 0x000fce0000410000 */
.L_x_3015:
[----:B------:R-:W-:Y:S05]  /*21b0*/  BSYNC.RECONVERGENT B1 ;  /* 0x0000000000017941 */ /* 0x000fea0003800200 */
.L_x_3014:
[----:B------:R-:W-:-:S04]  /*21c0*/  FMUL.FTZ R6, R7, R6 ;  /* 0x0000000607067220 */ /* 0x000fc80000410000 */
[----:B------:R-:W-:-:S04]  /*21d0*/  FMUL.FTZ R6, R6, R5 ;  /* 0x0000000506067220 */ /* 0x000fc80000410000 */
[----:B------:R-:W-:Y:S01]  /*21e0*/  FMUL.FTZ R19, R6, R19 ;  /* 0x0000001306137220 */ /* 0x000fe20000410000 */
[----:B------:R-:W-:Y:S06]  /*21f0*/  BRA `(.L_x_2987) ;  /* 0x0000008800607947 */ /* 0x000fec0003800000 */
.L_x_3007:
[----:B------:R-:W0:Y:S01]  /*2200*/  LDCU UR4, c[0x0][0x394] ;  /* 0x00007280ff0477ac */ /* 0x000e220008000800 */
[----:B------:R-:W1:Y:S01]  /*2210*/  LDC R9, c[0x0][0x384] ;  /* 0x0000e100ff097b82 */ /* 0x000e620000000800 */
        /* <DEDUP_REMOVED lines=9> */
[----:B------:R0:W5:Y:S01]  /*22b0*/  @!P0 LDG.E R2, desc[UR36][R4.64] ;  /* 0x0000002404028981 */ /* 0x000162000c1e1900 */
[----:B------:R-:W-:Y:S01]  /*22c0*/  IADD3 R3, PT, PT, R6, -0x1, RZ ;  /* 0xffffffff06037810 */ /* 0x000fe20007ffe0ff */
[----:B------:R-:W-:Y:S01]  /*22d0*/  IMAD.MOV.U32 R21, RZ, RZ, R9 ;  /* 0x000000ffff157224 */ /* 0x000fe200078e0009 */
[-C--:B------:R-:W-:Y:S02]  /*22e0*/  MOV R11, R9.reuse ;  /* 0x00000009000b7202 */ /* 0x080fe40000000f00 */
[----:B------:R-:W-:Y:S02]  /*22f0*/  VIMNMX.U32 R8, PT, PT, R3, 0x18, PT ;  /* 0x0000001803087848 */ /* 0x000fe40003fe0000 */
[----:B------:R-:W-:-:S03]  /*2300*/  MOV R10, R9 ;  /* 0x00000009000a7202 */ /* 0x000fc60000000f00 */
[----:B0-----:R-:W-:-:S07]  /*2310*/  VIADD R8, R8, 0x1 ;  /* 0x0000000108087836 */ /* 0x001fce0000000000 */
.L_x_3023:
[----:B------:R-:W0:Y:S01]  /*2320*/  LDCU UR4, c[0x0][0x394] ;  /* 0x00007280ff0477ac */ /* 0x000e220008000800 */
[-C--:B-----5:R-:W-:Y:S01]  /*2330*/  @!P0 MOV R12, R2.reuse ;  /* 0x00000002000c8202 */ /* 0x0a0fe20000000f00 */
[----:B------:R-:W-:Y:S01]  /*2340*/  @!P0 IMAD.MOV.U32 R7, RZ, RZ, R2 ;  /* 0x000000ffff078224 */ /* 0x000fe200078e0002 */
[-C--:B------:R-:W-:Y:S02]  /*2350*/  @!P0 MOV R0, R2.reuse ;  /* 0x0000000200008202 */ /* 0x080fe40000000f00 */
[----:B------:R-:W-:Y:S01]  /*2360*/  @!P0 MOV R6, R2 ;  /* 0x0000000200068202 */ /* 0x000fe20000000f00 */
[----:B------:R-:W-:Y:S06]  /*2370*/  @!P0 BRA `(.L_x_3018) ;  /* 0x0000003c00ac8947 */ /* 0x000fec0003800000 */
        /* <DEDUP_REMOVED lines=10> */
[----:B------:R-:W0:Y:S04]  /*2420*/  LDCU UR74, c[0x0][0x500] ;  /* 0x0000a000ff4a77ac */ /* 0x000e280008000800 */
[----:B------:R-:W-:Y:S01]  /*2430*/  IMAD.MOV R0, RZ, RZ, -R12 ;  /* 0x000000ffff007224 */ /* 0x000fe200078e0a0c */
[----:B------:R-:W0:Y:S03]  /*2440*/  LDCU UR73, c[0x0][0x3f8] ;  /* 0x00007f00ff4977ac */ /* 0x000e260008000800 */
        /* <DEDUP_REMOVED lines=267> */
[----:B------:R-:W-:-:S13]  /*3500*/  ISETP.NE.AND P2, PT, R8, 0x18, PT ;  /* 0x000000180800780c */ /* 0x000fda0003f45270 */
[----:B------:R-:W1:Y:S01]  /*3510*/  @P2 LDC R19, c[0x0][0x4ec] ;  /* 0x00013b00ff132b82 */ /* 0x000e620000000800 */
[----:B0-----:R-:W-:-:S05]  /*3520*/  IMAD.HI.U32 R6, R12, UR53, R6 ;  /* 0x000000350c067c27 */ /* 0x001fca000f8e0006 */
[----:B------:R-:W-:Y:S02]  /*3530*/  SHF.R.U32.HI R7, RZ, UR27, R6 ;  /* 0x0000001bff077c19 */ /* 0x000fe40008011606 */
[----:B------:R-:W0:Y:S01]  /*3540*/  @P2 LDC R18, c[0x0][0x558] ;  /* 0x00015600ff122b82 */ /* 0x000e220000000800 */
[----:B------:R-:W-:Y:S02]  /*3550*/  @P2 MOV R6, RZ ;  /* 0x000000ff00062202 */ /* 0x000fe40000000f00 */
[----:B------:R-:W-:-:S04]  /*3560*/  IMAD.MOV R15, RZ, RZ, -R7 ;  /* 0x000000ffff0f7224 */ /* 0x000fc800078e0a07 */
        /* <DEDUP_REMOVED lines=8> */
.L_x_3019:
[----:B------:R-:W-:Y:S01]  /*35f0*/  LOP3.LUT R7, R0, 0xfffffffc, RZ, 0xc0, !PT ;  /* 0xfffffffc00077812 */ /* 0x000fe200078ec0ff */
[----:B------:R-:W1:Y:S03]  /*3600*/  LDCU UR52, c[0x0][0x3cc] ;  /* 0x00007980ff3477ac */ /* 0x000e660008000800 */
[----:B------:R-:W-:-:S05]  /*3610*/  IADD3 R6, P2, PT, R7, R4, RZ ;  /* 0x0000000407067210 */ /* 0x000fca0007f5e0ff */
[----:B------:R-:W-:-:S05]  /*3620*/  IMAD.X R7, RZ, RZ, R5, P2 ;  /* 0x000000ffff077224 */ /* 0x000fca00010e0605 */
[----:B------:R2:W5:Y:S01]  /*3630*/  LDG.E R6, desc[UR36][R6.64] ;  /* 0x0000002406067981 */ /* 0x000562000c1e1900 */
[----:B0-----:R-:W-:Y:S02]  /*3640*/  IADD3 R19, PT, PT, R23, UR4, RZ ;  /* 0x0000000417137c10 */ /* 0x001fe4000fffe0ff */
[----:B------:R-:W-:-:S05]  /*3650*/  MOV R18, RZ ;  /* 0x000000ff00127202 */ /* 0x000fca0000000f00 */
[----:B------:R-:W-:-:S05]  /*3660*/  IMAD.HI.U32 R0, R19, UR30, R18 ;  /* 0x0000001e13007c27 */ /* 0x000fca000f8e0012 */
[----:B------:R-:W-:-:S05]  /*3670*/  SHF.R.U32.HI R15, RZ, UR31, R0 ;  /* 0x0000001fff0f7c19 */ /* 0x000fca0008011600 */
[----:B------:R-:W-:-:S04]  /*3680*/  IMAD.MOV R13, RZ, RZ, -R15 ;  /* 0x000000ffff0d7224 */ /* 0x000fc800078e0a0f */
[----:B-1----:R-:W-:-:S04]  /*3690*/  IMAD R0, R13, UR52, R19 ;  /* 0x000000340d007c24 */ /* 0x002fc8000f8e0213 */
[----:B------:R-:W-:Y:S01]  /*36a0*/  IMAD R0, R0, UR5, RZ ;  /* 0x0000000500007c24 */ /* 0x000fe2000f8e02ff */
[----:B--2---:R-:W-:Y:S06]  /*36b0*/  @!P1 BRA `(.L_x_3020) ;  /* 0x0000000c00689947 */ /* 0x004fec0003800000 */
        /* <DEDUP_REMOVED lines=202> */
[----:B------:R-:W-:Y:S01]  /*4360*/  IMAD.MOV.U32 R13, RZ, RZ, R15 ;  /* 0x000000ffff0d7224 */ /* 0x000fe200078e000f */
[----:B------:R-:W-:-:S11]  /*4370*/  MOV R12, RZ ;  /* 0x000000ff000c7202 */ /* 0x000fd60000000f00 */
[----:B------:R-:W1:Y:S01]  /*4380*/  @P2 LDC R20, c[0x0][0x558] ;  /* 0x00015600ff142b82 */ /* 0x000e620000000800 */
[----:B0-----:R-:W-:-:S07]  /*4390*/  IMAD.HI.U32 R24, R15, UR53, R12 ;  /* 0x000000350f187c27 */ /* 0x001fce000f8e000c */
[----:B------:R-:W0:Y:S01]  /*43a0*/  @P2 LDC.64 R12, c[0x0][0x4f0] ;  /* 0x00013c00ff0c2b82 */ /* 0x000e220000000a00 */
[----:B------:R-:W-:Y:S02]  /*43b0*/  SHF.R.U32.HI R25, RZ, UR27, R24 ;  /* 0x0000001bff197c19 */ /* 0x000fe40008011618 */
[----:B------:R-:W-:Y:S02]  /*43c0*/  @P2 MOV R24, RZ ;  /* 0x000000ff00182202 */ /* 0x000fe40000000f00 */
[----:B------:R-:W-:-:S05]  /*43d0*/  IADD3 R7, PT, PT, -R25, RZ, RZ ;  /* 0x000000ff19077210 */ /* 0x000fca0007ffe1ff */
[----:B------:R-:W-:Y:S02]  /*43e0*/  IMAD R7, R7, UR52, R15 ;  /* 0x0000003407077c24 */ /* 0x000fe4000f8e020f */
[----:B------:R-:W2:Y:S02]  /*43f0*/  @P2 LDC R15, c[0x0][0x4ec] ;  /* 0x00013b00ff0f2b82 */ /* 0x000ea40000000800 */
[----:B------:R-:W-:Y:S02]  /*4400*/  IMAD R0, R7, UR28, R0 ;  /* 0x0000001c07007c24 */ /* 0x000fe4000f8e0200 */
[----:B0-----:R-:W-:-:S05]  /*4410*/  @P2 IMAD.HI.U32 R12, R25, R12, R24 ;  /* 0x0000000c190c2227 */ /* 0x001fca00078e0018 */
[----:B------:R-:W-:-:S05]  /*4420*/  @P2 SHF.R.U32.HI R12, RZ, R13, R12 ;  /* 0x0000000dff0c2219 */ /* 0x000fca000001160c */
[----:B------:R-:W-:-:S04]  /*4430*/  @P2 IMAD.MOV R13, RZ, RZ, -R12 ;  /* 0x000000ffff0d2224 */ /* 0x000fc800078e0a0c */
[----:B--2---:R-:W-:-:S04]  /*4440*/  @P2 IMAD R25, R15, R13, R25 ;  /* 0x0000000d0f192224 */ /* 0x004fc800078e0219 */
[----:B-1----:R-:W-:-:S07]  /*4450*/  @P2 IMAD R0, R25, R20, R0 ;  /* 0x0000001419002224 */ /* 0x002fce00078e0200 */
.L_x_3020:
[----:B------:R-:W-:Y:S01]  /*4460*/  LOP3.LUT R13, R0, 0xfffffffc, RZ, 0xc0, !PT ;  /* 0xfffffffc000d7812 */ /* 0x000fe200078ec0ff */
[----:B------:R-:W-:Y:S01]  /*4470*/  IMAD.MOV.U32 R18, RZ, RZ, RZ ;  /* 0x000000ffff127224 */ /* 0x000fe200078e00ff */
[----:B------:R-:W-:Y:S01]  /*4480*/  IADD3 R19, PT, PT, R19, UR4, RZ ;  /* 0x0000000413137c10 */ /* 0x000fe2000fffe0ff */
[----:B------:R-:W0:Y:S01]  /*4490*/  LDCU UR52, c[0x0][0x3cc] ;  /* 0x00007980ff3477ac */ /* 0x000e220008000800 */
[----:B------:R-:W-:-:S04]  /*44a0*/  IADD3 R12, P2, PT, R13, R4, RZ ;  /* 0x000000040d0c7210 */ /* 0x000fc80007f5e0ff */
[----:B------:R-:W-:-:S05]  /*44b0*/  IADD3.X R13, PT, PT, RZ, R5, RZ, P2, !PT ;  /* 0x00000005ff0d7210 */ /* 0x000fca00017fe4ff */
[----:B------:R1:W5:Y:S01]  /*44c0*/  LDG.E R7, desc[UR36][R12.64] ;  /* 0x000000240c077981 */ /* 0x000362000c1e1900 */
[----:B------:R-:W-:-:S05]  /*44d0*/  IMAD.HI.U32 R0, R19, UR30, R18 ;  /* 0x0000001e13007c27 */ /* 0x000fca000f8e0012 */
[----:B------:R-:W-:-:S04]  /*44e0*/  SHF.R.U32.HI R20, RZ, UR31, R0 ;  /* 0x0000001fff147c19 */ /* 0x000fc80008011600 */
[----:B------:R-:W-:-:S05]  /*44f0*/  IADD3 R15, PT, PT, -R20, RZ, RZ ;  /* 0x000000ff140f7210 */ /* 0x000fca0007ffe1ff */
[----:B0-----:R-:W-:-:S04]  /*4500*/  IMAD R0, R15, UR52, R19 ;  /* 0x000000340f007c24 */ /* 0x001fc8000f8e0213 */
[----:B------:R-:W-:Y:S01]  /*4510*/  IMAD R0, R0, UR5, RZ ;  /* 0x0000000500007c24 */ /* 0x000fe2000f8e02ff */
[----:B-1----:R-:W-:Y:S06]  /*4520*/  @!P1 BRA `(.L_x_3021) ;  /* 0x0000000c00949947 */ /* 0x002fec0003800000 */
        /* <DEDUP_REMOVED lines=229> */
.L_x_3021:
[----:B------:R-:W-:Y:S01]  /*5380*/  LOP3.LUT R13, R0, 0xfffffffc, RZ, 0xc0, !PT ;  /* 0xfffffffc000d7812 */ /* 0x000fe200078ec0ff */
[----:B------:R-:W-:Y:S01]  /*5390*/  IMAD.MOV.U32 R18, RZ, RZ, RZ ;  /* 0x000000ffff127224 */ /* 0x000fe200078e00ff */
[----:B------:R-:W-:Y:S01]  /*53a0*/  IADD3 R19, PT, PT, R19, UR4, RZ ;  /* 0x0000000413137c10 */ /* 0x000fe2000fffe0ff */
[----:B------:R-:W0:Y:S01]  /*53b0*/  LDCU UR52, c[0x0][0x3cc] ;  /* 0x00007980ff3477ac */ /* 0x000e220008000800 */
[----:B------:R-:W-:-:S03]  /*53c0*/  IADD3 R12, P2, PT, R13, R4, RZ ;  /* 0x000000040d0c7210 */ /* 0x000fc60007f5e0ff */
[----:B------:R-:W-:Y:S01]  /*53d0*/  IMAD.HI.U32 R15, R19, UR30, R18 ;  /* 0x0000001e130f7c27 */ /* 0x000fe2000f8e0012 */
[----:B------:R-:W-:-:S05]  /*53e0*/  IADD3.X R13, PT, PT, RZ, R5, RZ, P2, !PT ;  /* 0x00000005ff0d7210 */ /* 0x000fca00017fe4ff */
[----:B------:R1:W5:Y:S02]  /*53f0*/  LDG.E R0, desc[UR36][R12.64] ;  /* 0x000000240c007981 */ /* 0x000364000c1e1900 */
[----:B-1----:R-:W-:-:S04]  /*5400*/  SHF.R.U32.HI R13, RZ, UR31, R15 ;  /* 0x0000001fff0d7c19 */ /* 0x002fc8000801160f */
[----:B------:R-:W-:-:S05]  /*5410*/  IADD3 R15, PT, PT, -R13, RZ, RZ ;  /* 0x000000ff0d0f7210 */ /* 0x000fca0007ffe1ff */
[----:B0-----:R-:W-:-:S04]  /*5420*/  IMAD R15, R15, UR52, R19 ;  /* 0x000000340f0f7c24 */ /* 0x001fc8000f8e0213 */
        /* <DEDUP_REMOVED lines=220> */
.L_x_3022:
[----:B------:R-:W-:-:S04]  /*61f0*/  LOP3.LUT R13, R15, 0xfffffffc, RZ, 0xc0, !PT ;  /* 0xfffffffc0f0d7812 */ /* 0x000fc800078ec0ff */
[----:B------:R-:W-:-:S04]  /*6200*/  IADD3 R12, P1, PT, R13, R4, RZ ;  /* 0x000000040d0c7210 */ /* 0x000fc80007f3e0ff */
[----:B------:R-:W-:-:S05]  /*6210*/  IADD3.X R13, PT, PT, RZ, R5, RZ, P1, !PT ;  /* 0x00000005ff0d7210 */ /* 0x000fca0000ffe4ff */
[----:B------:R1:W5:Y:S04]  /*6220*/  LDG.E R12, desc[UR36][R12.64] ;  /* 0x000000240c0c7981 */ /* 0x000368000c1e1900 */
.L_x_3018:
[----:B------:R-:W2:Y:S01]  /*6230*/  LDCU UR5, c[0x0][0x38c] ;  /* 0x00007180ff0577ac */ /* 0x000ea20008000800 */
[----:B0-----:R-:W-:Y:S01]  /*6240*/  MOV R20, UR4 ;  /* 0x0000000400147c02 */ /* 0x001fe20008000f00 */
[----:B-----5:R-:W-:Y:S01]  /*6250*/  FMUL.FTZ R9, R6, R9 ;  /* 0x0000000906097220 */ /* 0x020fe20000410000 */
[----:B------:R-:W-:Y:S01]  /*6260*/  FMUL.FTZ R10, R7, R10 ;  /* 0x0000000a070a7220 */ /* 0x000fe20000410000 */
[----:B------:R-:W-:Y:S01]  /*6270*/  FMUL.FTZ R11, R0, R11 ;  /* 0x0000000b000b7220 */ /* 0x000fe20000410000 */
[----:B------:R-:W-:Y:S01]  /*6280*/  LEA R23, R20, R23, 0x2 ;  /* 0x0000001714177211 */ /* 0x000fe200078e10ff */
[----:B------:R-:W-:-:S04]  /*6290*/  FMUL.FTZ R21, R12, R21 ;  /* 0x000000150c157220 */ /* 0x000fc80000410000 */
[----:B-1----:R-:W-:Y:S02]  /*62a0*/  IMAD R13, R20, 0x3, R23 ;  /* 0x00000003140d7824 */ /* 0x002fe400078e0217 */
[----:B--2---:R-:W-:-:S05]  /*62b0*/  IMAD.U32 R22, RZ, RZ, UR5 ;  /* 0x00000005ff167e24 */ /* 0x004fca000f8e00ff */
[----:B------:R-:W-:-:S13]  /*62c0*/  ISETP.GE.U32.AND P1, PT, R13, R22, PT ;  /* 0x000000160d00720c */ /* 0x000fda0003f26070 */
[----:B------:R-:W-:Y:S05]  /*62d0*/  @!P1 BRA `(.L_x_3023) ;  /* 0xffffffc000109947 */ /* 0x000fea000383ffff */
.L_x_3017:
[----:B------:R-:W-:Y:S05]  /*62e0*/  BSYNC.RECONVERGENT B1 ;  /* 0x0000000000017941 */ /* 0x000fea0003800200 */
.L_x_3016:
[----:B------:R-:W-:Y:S01]  /*62f0*/  ISETP.GE.U32.AND P0, PT, R23, R22, PT ;  /* 0x000000161700720c */ /* 0x000fe20003f06070 */
[----:B------:R-:W-:Y:S01]  /*6300*/  BSSY.RECONVERGENT B1, `(.L_x_3024) ;  /* 0x0000475000017945 */ /* 0x000fe20003800200 */
[----:B------:R-:W-:-:S11]  /*6310*/  MOV R8, R12 ;  /* 0x0000000c00087202 */ /* 0x000fd60000000f00 */
        /* <DEDUP_REMOVED lines=282> */
.L_x_3027:
[----:B------:R-:W-:Y:S02]  /*74c0*/  SHF.R.U32.HI R12, RZ, 0x2, R6 ;  /* 0x00000002ff0c7819 */ /* 0x000fe40000011606 */
[----:B------:R-:W-:-:S07]  /*74d0*/  MOV R13, RZ ;  /* 0x000000ff000d7202 */ /* 0x000fce0000000f00 */
.L_x_3026:
[----:B------:R-:W0:Y:S02]  /*74e0*/  LDCU.64 UR4, c[0x0][0x758] ;  /* 0x0000eb00ff0477ac */ /* 0x000e240008000a00 */
[----:B0-----:R-:W-:-:S05]  /*74f0*/  IADD3 R3, P1, PT, R14, UR4, RZ ;  /* 0x000000040e037c10 */ /* 0x001fca000ff3e0ff */
[----:B------:R-:W-:Y:S01]  /*7500*/  IMAD.X R2, RZ, RZ, UR5, P1 ;  /* 0x00000005ff027e24 */ /* 0x000fe200088e06ff */
[----:B------:R-:W-:-:S04]  /*7510*/  LEA R18, P1, R12, R3, 0x2 ;  /* 0x000000030c127211 */ /* 0x000fc800078210ff */
[----:B------:R-:W-:-:S05]  /*7520*/  LEA.HI.X R19, R12, R2, R13, 0x2, P1 ;  /* 0x000000020c137211 */ /* 0x000fca00008f140d */
[----:B------:R0:W5:Y:S01]  /*7530*/  LDG.E R6, desc[UR36][R18.64] ;  /* 0x0000002412067981 */ /* 0x000162000c1e1900 */
[----:B------:R-:W-:-:S04]  /*7540*/  IADD3 R15, PT, PT, R23, R20, RZ ;  /* 0x00000014170f7210 */ /* 0x000fc80007ffe0ff */
[----:B------:R-:W-:-:S13]  /*7550*/  ISETP.GE.U32.AND P1, PT, R15, R22, PT ;  /* 0x000000160f00720c */ /* 0x000fda0003f26070 */
[----:B0-----:R-:W-:Y:S05]  /*7560*/  @P1 BRA `(.L_x_3025) ;  /* 0x0000003400381947 */ /* 0x001fea0003800000 */
        /* <DEDUP_REMOVED lines=275> */
.L_x_3029:
[----:B------:R-:W-:Y:S01]  /*86a0*/  SHF.R.U32.HI R18, RZ, 0x2, R7 ;  /* 0x00000002ff127819 */ /* 0x000fe20000011607 */
[----:B------:R-:W-:-:S07]  /*86b0*/  IMAD.MOV.U32 R19, RZ, RZ, RZ ;  /* 0x000000ffff137224 */ /* 0x000fce00078e00ff */
.L_x_3028:
        /* <DEDUP_REMOVED lines=281> */
.L_x_3031:
[----:B------:R-:W-:Y:S01]  /*9850*/  SHF.R.U32.HI R18, RZ, 0x2, R0 ;  /* 0x00000002ff127819 */ /* 0x000fe20000011600 */
[----:B------:R-:W-:-:S07]  /*9860*/  IMAD.MOV.U32 R19, RZ, RZ, RZ ;  /* 0x000000ffff137224 */ /* 0x000fce00078e00ff */
.L_x_3030:
        /* <DEDUP_REMOVED lines=281> */
.L_x_3033:
[----:B------:R-:W-:Y:S01]  /*aa00*/  SHF.R.U32.HI R12, RZ, 0x2, R5 ;  /* 0x00000002ff0c7819 */ /* 0x000fe20000011605 */
[----:B------:R-:W-:-:S07]  /*aa10*/  IMAD.MOV.U32 R13, RZ, RZ, RZ ;  /* 0x000000ffff0d7224 */ /* 0x000fce00078e00ff */
.L_x_3032:
[----:B------:R-:W-:-:S04]  /*aa20*/  LEA R4, P0, R12, R3, 0x2 ;  /* 0x000000030c047211 */ /* 0x000fc800078010ff */
[----:B------:R-:W-:-:S05]  /*aa30*/  LEA.HI.X R5, R12, R2, R13, 0x2, P0 ;  /* 0x000000020c057211 */ /* 0x000fca00000f140d */
[----:B------:R0:W5:Y:S04]  /*aa40*/  LDG.E R8, desc[UR36][R4.64] ;  /* 0x0000002404087981 */ /* 0x000168000c1e1900 */
.L_x_3025:
[----:B------:R-:W-:Y:S05]  /*aa50*/  BSYNC.RECONVERGENT B1 ;  /* 0x0000000000017941 */ /* 0x000fea0003800200 */
.L_x_3024:
[----:B------:R-:W-:Y:S01]  /*aa60*/  ISETP.GE.U32.AND P0, PT, R23, R22, PT ;  /* 0x000000161700720c */ /* 0x000fe20003f06070 */
[----:B------:R-:W-:-:S12]  /*aa70*/  BSSY.RECONVERGENT B1, `(.L_x_3034) ;  /* 0x000000d000017945 */ /* 0x000fd80003800200 */
[----:B------:R-:W-:Y:S05]  /*aa80*/  @P0 BRA `(.L_x_3035) ;  /* 0x00000000002c0947 */ /* 0x000fea0003800000 */
[----:B------:R-:W-:Y:S01]  /*aa90*/  IADD3 R3, PT, PT, R23, R20, RZ ;  /* 0x0000001417037210 */ /* 0x000fe20007ffe0ff */
        /* <DEDUP_REMOVED lines=10> */
.L_x_3035:
[----:B------:R-:W-:Y:S05]  /*ab40*/  BSYNC.RECONVERGENT B1 ;  /* 0x0000000000017941 */ /* 0x000fea0003800200 */
.L_x_3034:
[----:B------:R-:W-:-:S04]  /*ab50*/  FMUL.FTZ R10, R10, R9 ;  /* 0x000000090a0a7220 */ /* 0x000fc80000410000 */
[----:B------:R-:W-:-:S04]  /*ab60*/  FMUL.FTZ R10, R10, R11 ;  /* 0x0000000b0a0a7220 */ /* 0x000fc80000410000 */
[----:B------:R-:W-:-:S07]  /*ab70*/  FMUL.FTZ R19, R10, R21 ;  /* 0x000000150a137220 */ /* 0x000fce0000410000 */
.L_x_2987:
[----:B------:R-:W-:Y:S05]  /*ab80*/  BSYNC.RECONVERGENT B0 ;  /* 0x0000000000007941 */ /* 0x000fea0003800200 */
.L_x_2986:
[----:B------:R-:W1:Y:S01]  /*ab90*/  LDCU UR4, c[0x0][0x3a4] ;  /* 0x00007480ff0477ac */ /* 0x000e620008000800 */
[----:B-----5:R-:W2:Y:S01]  /*aba0*/  S2R R0, SR_TID.X ;  /* 0x0000000000007919 */ /* 0x020ea20000002100 */
[----:B0-----:R-:W0:Y:S01]  /*abb0*/  S2R R5, SR_TID.Y ;  /* 0x0000000000057919 */ /* 0x001e220000002200 */
        /* <DEDUP_REMOVED lines=11> */
[----:B------:R1:W-:Y:S01]  /*ac70*/  STS [R2], R19 ;  /* 0x0000001302007388 */ /* 0x0003e20000000800 */
[----:B------:R-:W-:Y:S05]  /*ac80*/  BRA.U !UP0, `(.L_x_3036) ;  /* 0x0000000108387547 */ /* 0x000fea000b800000 */
[----:B------:R-:W-:-:S05]  /*ac90*/  UMOV UR5, UR6 ;  /* 0x0000000600057c82 */ /* 0x000fca0008000000 */
.L_x_3037:
[----:B------:R-:W-:Y:S01]  /*aca0*/  USHF.R.U32.HI UR7, URZ, 0x1, UR5 ;  /* 0x00000001ff077899 */ /* 0x000fe20008011605 */
[----:B------:R-:W-:Y:S01]  /*acb0*/  BAR.SYNC.DEFER_BLOCKING 0x0 ;  /* 0x0000000000007b1d */ /* 0x000fe20000010000 */
[----:B------:R-:W-:-:S04]  /*acc0*/  UISETP.GT.U32.AND UP0, UPT, UR5, 0x3, UPT ;  /* 0x000000030500788c */ /* 0x000fc8000bf04070 */
[----:B------:R-:W-:Y:S01]  /*acd0*/  VIADD R3, R5, UR7 ;  /* 0x0000000705037c36 */ /* 0x000fe20008000000 */
[----:B------:R-:W-:-:S04]  /*ace0*/  UMOV UR5, UR7 ;  /* 0x0000000700057c82 */ /* 0x000fc80008000000 */
[----:B------:R-:W-:-:S04]  /*acf0*/  ISETP.GE.U32.AND P0, PT, R3, UR6, PT ;  /* 0x0000000603007c0c */ /* 0x000fc8000bf06070 */
[----:B------:R-:W-:-:S13]  /*ad00*/  ISETP.GE.U32.OR P0, PT, R5, UR7, P0 ;  /* 0x0000000705007c0c */ /* 0x000fda0008706470 */
[----:B------:R-:W-:-:S05]  /*ad10*/  @!P0 IMAD R3, R3, UR8, R0 ;  /* 0x0000000803038c24 */ /* 0x000fca000f8e0200 */
[----:B------:R-:W-:-:S05]  /*ad20*/  @!P0 LEA R3, R3, UR4, 0x2 ;  /* 0x0000000403038c11 */ /* 0x000fca000f8e10ff */
[----:B------:R-:W1:Y:S02]  /*ad30*/  @!P0 LDS R4, [R3] ;  /* 0x0000000003048984 */ /* 0x000e640000000800 */
[----:B-1-3--:R-:W-:-:S05]  /*ad40*/  @!P0 FMUL.FTZ R19, R19, R4 ;  /* 0x0000000413138220 */ /* 0x00afca0000410000 */
[----:B------:R3:W-:Y:S01]  /*ad50*/  @!P0 STS [R2], R19 ;  /* 0x0000001302008388 */ /* 0x0007e20000000800 */
[----:B------:R-:W-:Y:S05]  /*ad60*/  BRA.U UP0, `(.L_x_3037) ;  /* 0xfffffffd00cc7547 */ /* 0x000fea000b83ffff */
.L_x_3036:
        /* <DEDUP_REMOVED lines=9> */
[----:B0123--:R-:W-:Y:S01]  /*ae00*/  IMAD R2, R5, UR5, R0 ;  /* 0x0000000505027c24 */ /* 0x00ffe2000f8e0200 */
[----:B------:R-:W-:Y:S02]  /*ae10*/  UIADD3 UR4, UPT, UPT, UR4, 0x10, URZ ;  /* 0x0000001004047890 */ /* 0x000fe4000fffe0ff */
[----:B------:R-:W-:Y:S02]  /*ae20*/  UISETP.GE.U32.AND UP0, UPT, UR5, 0x40, UPT ;  /* 0x000000400500788c */ /* 0x000fe4000bf06070 */
[----:B----4-:R-:W-:-:S06]  /*ae30*/  ULEA UR4, UR6, UR4, 0x18 ;  /* 0x0000000406047291 */ /* 0x010fcc000f8ec0ff */
[----:B------:R-:W-:Y:S01]  /*ae40*/  LEA R2, R2, UR4, 0x2 ;  /* 0x0000000402027c11 */ /* 0x000fe2000f8e10ff */
[----:B------:R-:W-:-:S04]  /*ae50*/  UMOV UR4, 0x20 ;  /* 0x0000002000047882 */ /* 0x000fc80000000000 */
[----:B------:R4:W-:Y:S01]  /*ae60*/  STS [R2], R19 ;  /* 0x0000001302007388 */ /* 0x0009e20000000800 */
[----:B------:R-:W-:Y:S05]  /*ae70*/  BRA.U !UP0, `(.L_x_3039) ;  /* 0x0000000108347547 */ /* 0x000fea000b800000 */
[----:B------:R-:W-:-:S07]  /*ae80*/  MOV R3, UR5 ;  /* 0x0000000500037c02 */ /* 0x000fce0008000f00 */
.L_x_3040:
[----:B------:R-:W-:Y:S01]  /*ae90*/  SHF.R.U32.HI R7, RZ, 0x1, R3 ;  /* 0x00000001ff077819 */ /* 0x000fe20000011603 */
[----:B------:R-:W-:Y:S03]  /*aea0*/  BAR.SYNC.DEFER_BLOCKING 0x0 ;  /* 0x0000000000007b1d */ /* 0x000fe60000010000 */
[----:B------:R-:W-:-:S04]  /*aeb0*/  IADD3 R4, PT, PT, R7, R0, RZ ;  /* 0x0000000007047210 */ /* 0x000fc80007ffe0ff */
[----:B------:R-:W-:-:S04]  /*aec0*/  ISETP.GE.U32.AND P0, PT, R4, UR5, PT ;  /* 0x0000000504007c0c */ /* 0x000fc8000bf06070 */
[----:B------:R-:W-:-:S13]  /*aed0*/  ISETP.GE.U32.OR P0, PT, R0, R7, P0 ;  /* 0x000000070000720c */ /* 0x000fda0000706470 */
[----:B------:R-:W-:-:S06]  /*aee0*/  @!P0 LEA R4, R7, R2, 0x2 ;  /* 0x0000000207048211 */ /* 0x000fcc00078e10ff */
[----:B------:R-:W4:Y:S02]  /*aef0*/  @!P0 LDS R4, [R4] ;  /* 0x0000000004048984 */ /* 0x000f240000000800 */
[----:B----4-:R-:W-:-:S05]  /*af00*/  @!P0 FMUL.FTZ R19, R19, R4 ;  /* 0x0000000413138220 */ /* 0x010fca0000410000 */
[----:B------:R0:W-:Y:S01]  /*af10*/  @!P0 STS [R2], R19 ;  /* 0x0000001302008388 */ /* 0x0001e20000000800 */
[----:B------:R-:W-:Y:S01]  /*af20*/  ISETP.GT.U32.AND P0, PT, R3, 0x7f, PT ;  /* 0x0000007f0300780c */ /* 0x000fe20003f04070 */
[----:B------:R-:W-:-:S12]  /*af30*/  IMAD.MOV.U32 R3, RZ, RZ, R7 ;  /* 0x000000ffff037224 */ /* 0x000fd800078e0007 */
[----:B0-----:R-:W-:Y:S05]  /*af40*/  @P0 BRA `(.L_x_3040) ;  /* 0xfffffffc00d00947 */ /* 0x001fea000383ffff */
.L_x_3039:
[----:B------:R-:W-:Y:S01]  /*af50*/  BAR.SYNC.DEFER_BLOCKING 0x0 ;  /* 0x0000000000007b1d */ /* 0x000fe20000010000 */
[----:B------:R-:W-:-:S09]  /*af60*/  UISETP.GE.U32.AND UP0, UPT, UR4, 0x2, UPT ;  /* 0x000000020400788c */ /* 0x000fd2000bf06070 */
[----:B------:R-:W-:Y:S05]  /*af70*/  BRA.U !UP0, `(.L_x_3038) ;  /* 0x0000000108187547 */ /* 0x000fea000b800000 */
[----:B-1-34-:R-:W-:-:S07]  /*af80*/  HFMA2 R2, -RZ, RZ, 0, 5.9604644775390625e-08 ;  /* 0x00000001ff027431 */ /* 0x01afce00000001ff */
.L_x_3041:
[----:B------:R1:W3:Y:S02]  /*af90*/  SHFL.DOWN PT, R4, R19, R2, 0x1f ;  /* 0x08001f0213047589 */ /* 0x0002e400000e0000 */
[----:B-1----:R-:W-:-:S04]  /*afa0*/  SHF.L.U32 R2, R2, 0x1, RZ ;  /* 0x0000000102027819 */ /* 0x002fc800000006ff */
[----:B------:R-:W-:Y:S01]  /*afb0*/  ISETP.GE.AND P0, PT, R2, UR4, PT ;  /* 0x0000000402007c0c */ /* 0x000fe2000bf06270 */
[----:B---3--:R-:W-:-:S12]  /*afc0*/  FMUL.FTZ R19, R4, R19 ;  /* 0x0000001304137220 */ /* 0x008fd80000410000 */
[----:B------:R-:W-:Y:S05]  /*afd0*/  @!P0 BRA `(.L_x_3041) ;  /* 0xfffffffc00ec8947 */ /* 0x000fea000383ffff */
.L_x_3038:
[----:B------:R-:W5:Y:S01]  /*afe0*/  LDCU UR4, c[0x0][0x55c] ;  /* 0x0000ab80ff0477ac */ /* 0x000f620008000800 */
[----:B------:R-:W-:Y:S01]  /*aff0*/  MOV R18, RZ ;  /* 0x000000ff00127202 */ /* 0x000fe20000000f00 */
[----:B-----5:R-:W-:-:S09]  /*b000*/  UISETP.NE.AND UP0, UPT, UR4, URZ, UPT ;  /* 0x000000ff0400728c */ /* 0x020fd2000bf05270 */
[----:B------:R-:W-:Y:S05]  /*b010*/  BRA.U !UP0, `(.L_x_3042) ;  /* 0x0000001108587547 */ /* 0x000fea000b800000 */
[----:B------:R-:W5:Y:S01]  /*b020*/  LDCU.64 UR8, c[0x0][0x560] ;  /* 0x0000ac00ff0877ac */ /* 0x000f620008000a00 */
[----:B------:R-:W-:Y:S01]  /*b030*/  MOV R3, R17 ;  /* 0x0000001100037202 */ /* 0x000fe20000000f00 */
[----:B-1-34-:R-:W-:Y:S01]  /*b040*/  IMAD.MOV.U32 R2, RZ, RZ, RZ ;  /* 0x000000ffff027224 */ /* 0x01afe200078e00ff */
[----:B------:R-:W1:Y:S01]  /*b050*/  LDCU UR5, c[0x0][0x568] ;  /* 0x0000ad00ff0577ac */ /* 0x000e620008000800 */
[----:B------:R-:W3:Y:S02]  /*b060*/  LDCU UR6, c[0x0][0x68c] ;  /* 0x0000d180ff0677ac */ /* 0x000ee40008000800 */
[----:B-----5:R-:W-:-:S05]  /*b070*/  IMAD.HI.U32 R2, R17, UR9, R2 ;  /* 0x0000000911027c27 */ /* 0x020fca000f8e0002 */
[----:B-1----:R-:W-:Y:S01]  /*b080*/  SHF.R.U32.HI R3, RZ, UR5, R2 ;  /* 0x00000005ff037c19 */ /* 0x002fe20008011602 */
[----:B------:R-:W-:-:S03]  /*b090*/  UIADD3 UR5, UPT, UPT, UR4, -0x1, URZ ;  /* 0xffffffff04057890 */ /* 0x000fc6000fffe0ff */
[----:B------:R-:W-:Y:S01]  /*b0a0*/  IADD3 R7, PT, PT, -R3, RZ, RZ ;  /* 0x000000ff03077210 */ /* 0x000fe20007ffe1ff */
[----:B------:R-:W-:-:S04]  /*b0b0*/  UISETP.NE.AND UP1, UPT, UR5, URZ, UPT ;  /* 0x000000ff0500728c */ /* 0x000fc8000bf25270 */
[----:B------:R-:W-:-:S04]  /*b0c0*/  IMAD R7, R7, UR8, R17 ;  /* 0x0000000807077c24 */ /* 0x000fc8000f8e0211 */
[----:B---3--:R-:W-:Y:S01]  /*b0d0*/  IMAD R18, R7, UR6, RZ ;  /* 0x0000000607127c24 */ /* 0x008fe2000f8e02ff */
[----:B------:R-:W-:Y:S06]  /*b0e0*/  BRA.U !UP1, `(.L_x_3042) ;  /* 0x0000001109247547 */ /* 0x000fec000b800000 */
[----:B------:R-:W1:Y:S01]  /*b0f0*/  LDCU.64 UR6, c[0x0][0x570] ;  /* 0x0000ae00ff0677ac */ /* 0x000e620008000a00 */
[----:B------:R-:W-:Y:S01]  /*b100*/  HFMA2 R2, -RZ, RZ, 0, 0 ;  /* 0x00000000ff027431 */ /* 0x000fe200000001ff */
[----:B------:R-:W-:Y:S01]  /*b110*/  UISETP.LT.U32.AND UP1, UPT, UR5, 0x18, UPT ;  /* 0x000000180500788c */ /* 0x000fe2000bf21070 */
[----:B------:R-:W3:Y:S03]  /*b120*/  LDCU UR8, c[0x0][0x56c] ;  /* 0x0000ad80ff0877ac */ /* 0x000ee60008000800 */
[----:B------:R-:W-:-:S04]  /*b130*/  USEL UR5, UR5, 0x18, UP1 ;  /* 0x0000001805057887 */ /* 0x000fc80008800000 */
[----:B------:R-:W-:Y:S01]  /*b140*/  UIADD3 UR5, UPT, UPT, UR5, 0x1, URZ ;  /* 0x0000000105057890 */ /* 0x000fe2000fffe0ff */
[----:B-1----:R-:W-:Y:S01]  /*b150*/  IMAD.HI.U32 R6, R3, UR6, R2 ;  /* 0x0000000603067c27 */ /* 0x002fe2000f8e0002 */
[----:B------:R-:W1:Y:S04]  /*b160*/  LDCU UR6, c[0x0][0x694] ;  /* 0x0000d280ff0677ac */ /* 0x000e680008000800 */
[----:B------:R-:W-:Y:S01]  /*b170*/  SHF.R.U32.HI R7, RZ, UR7, R6 ;  /* 0x00000007ff077c19 */ /* 0x000fe20008011606 */
[----:B------:R-:W-:-:S04]  /*b180*/  UISETP.NE.AND UP1, UPT, UR5, 0x2, UPT ;  /* 0x000000020500788c */ /* 0x000fc8000bf25270 */
[----:B------:R-:W-:-:S04]  /*b190*/  IMAD.MOV R2, RZ, RZ, -R7 ;  /* 0x000000ffff027224 */ /* 0x000fc800078e0a07 */
[----:B---3--:R-:W-:-:S04]  /*b1a0*/  IMAD R3, R2, UR8, R3 ;  /* 0x0000000802037c24 */ /* 0x008fc8000f8e0203 */
[----:B-1----:R-:W-:Y:S01]  /*b1b0*/  IMAD R18, R3, UR6, R18 ;  /* 0x0000000603127c24 */ /* 0x002fe2000f8e0212 */
[----:B------:R-:W-:Y:S06]  /*b1c0*/  BRA.U !UP1, `(.L_x_3042) ;  /* 0x0000000d09ec7547 */ /* 0x000fec000b800000 */
[----:B------:R-:W1:Y:S01]  /*b1d0*/  LDCU.64 UR8, c[0x0][0x578] ;  /* 0x0000af00ff0877ac */ /* 0x000e620008000a00 */
[----:B------:R-:W-:Y:S01]  /*b1e0*/  MOV R6, RZ ;  /* 0x000000ff00067202 */ /* 0x000fe20000000f00 */
[----:B------:R-:W3:Y:S01]  /*b1f0*/  LDCU UR7, c[0x0][0x580] ;  /* 0x0000b000ff0777ac */ /* 0x000ee20008000800 */
[----:B------:R-:W4:Y:S01]  /*b200*/  LDCU UR6, c[0x0][0x69c] ;  /* 0x0000d380ff0677ac */ /* 0x000f220008000800 */
[----:B------:R-:W-:Y:S02]  /*b210*/  UISETP.NE.AND UP1, UPT, UR5, 0x3, UPT ;  /* 0x000000030500788c */ /* 0x000fe4000bf25270 */
[----:B-1----:R-:W-:-:S05]  /*b220*/  IMAD.HI.U32 R2, R7, UR9, R6 ;  /* 0x0000000907027c27 */ /* 0x002fca000f8e0006 */
[----:B---3--:R-:W-:-:S04]  /*b230*/  SHF.R.U32.HI R3, RZ, UR7, R2 ;  /* 0x00000007ff037c19 */ /* 0x008fc80008011602 */
[----:B------:R-:W-:-:S05]  /*b240*/  IADD3 R6, PT, PT, -R3, RZ, RZ ;  /* 0x000000ff03067210 */ /* 0x000fca0007ffe1ff */
[----:B------:R-:W-:-:S04]  /*b250*/  IMAD R7, R6, UR8, R7 ;  /* 0x0000000806077c24 */ /* 0x000fc8000f8e0207 */
[----:B----4-:R-:W-:Y:S01]  /*b260*/  IMAD R18, R7, UR6, R18 ;  /* 0x0000000607127c24 */ /* 0x010fe2000f8e0212 */
[----:B------:R-:W-:Y:S06]  /*b270*/  BRA.U !UP1, `(.L_x_3042) ;  /* 0x0000000d09c07547 */ /* 0x000fec000b800000 */
[----:B------:R-:W1:Y:S01]  /*b280*/  LDCU.64 UR8, c[0x0][0x588] ;  /* 0x0000b100ff0877ac */ /* 0x000e620008000a00 */
[----:B------:R-:W-:Y:S01]  /*b290*/  MOV R2, RZ ;  /* 0x000000ff00027202 */ /* 0x000fe20000000f00 */
[----:B------:R-:W3:Y:S01]  /*b2a0*/  LDCU UR7, c[0x0][0x584] ;  /* 0x0000b080ff0777ac */ /* 0x000ee20008000800 */
[----:B------:R-:W4:Y:S01]  /*b2b0*/  LDCU UR6, c[0x0][0x6a4] ;  /* 0x0000d480ff0677ac */ /* 0x000f220008000800 */
[----:B------:R-:W-:Y:S02]  /*b2c0*/  UISETP.NE.AND UP1, UPT, UR5, 0x4, UPT ;  /* 0x000000040500788c */ /* 0x000fe4000bf25270 */
[----:B-1----:R-:W-:-:S05]  /*b2d0*/  IMAD.HI.U32 R6, R3, UR8, R2 ;  /* 0x0000000803067c27 */ /* 0x002fca000f8e0002 */
[----:B------:R-:W-:-:S05]  /*b2e0*/  SHF.R.U32.HI R7, RZ, UR9, R6 ;  /* 0x00000009ff077c19 */ /* 0x000fca0008011606 */
[----:B------:R-:W-:-:S04]  /*b2f0*/  IMAD.MOV R2, RZ, RZ, -R7 ;  /* 0x000000ffff027224 */ /* 0x000fc800078e0a07 */
[----:B---3--:R-:W-:-:S04]  /*b300*/  IMAD R3, R2, UR7, R3 ;  /* 0x0000000702037c24 */ /* 0x008fc8000f8e0203 */
[----:B----4-:R-:W-:Y:S01]  /*b310*/  IMAD R18, R3, UR6, R18 ;  /* 0x0000000603127c24 */ /* 0x010fe2000f8e0212 */
[----:B------:R-:W-:Y:S06]  /*b320*/  BRA.U !UP1, `(.L_x_3042) ;  /* 0x0000000d09947547 */ /* 0x000fec000b800000 */
[----:B------:R-:W1:Y:S01]  /*b330*/  LDCU.64 UR8, c[0x0][0x590] ;  /* 0x0000b200ff0877ac */ /* 0x000e620008000a00 */
[----:B------:R-:W-:Y:S01]  /*b340*/  HFMA2 R6, -RZ, RZ, 0, 0 ;  /* 0x00000000ff067431 */ /* 0x000fe200000001ff */
        /* <DEDUP_REMOVED lines=221> */
[----:B------:R-:W4:Y:S03]  /*c120*/  LDCU UR5, c[0x0][0x74c] ;  /* 0x0000e980ff0577ac */ /* 0x000f260008000800 */
[----:B-1----:R-:W-:-:S05]  /*c130*/  IMAD.HI.U32 R2, R7, UR9, R6 ;  /* 0x0000000907027c27 */ /* 0x002fca000f8e0006 */
[----:B---3--:R-:W-:-:S04]  /*c140*/  SHF.R.U32.HI R2, RZ, UR6, R2 ;  /* 0x00000006ff027c19 */ /* 0x008fc80008011602 */
[----:B------:R-:W-:-:S05]  /*c150*/  IADD3 R3, PT, PT, -R2, RZ, RZ ;  /* 0x000000ff02037210 */ /* 0x000fca0007ffe1ff */
[----:B------:R-:W-:-:S04]  /*c160*/  IMAD R3, R3, UR8, R7 ;  /* 0x0000000803037c24 */ /* 0x000fc8000f8e0207 */
[----:B----4-:R-:W-:-:S07]  /*c170*/  IMAD R18, R3, UR5, R18 ;  /* 0x0000000503127c24 */ /* 0x010fce000f8e0212 */
.L_x_3042:
[----:B------:R-:W5:Y:S01]  /*c180*/  LDCU UR5, c[0x0][0x3a8] ;  /* 0x00007500ff0577ac */ /* 0x000f620008000800 */
[----:B------:R-:W0:Y:S01]  /*c190*/  LDCU.64 UR6, c[0x0][0x770] ;  /* 0x0000ee00ff0677ac */ /* 0x000e220008000a00 */
[----:B-----5:R-:W-:Y:S01]  /*c1a0*/  UISETP.NE.AND UP1, UPT, UR5, URZ, UPT ;  /* 0x000000ff0500728c */ /* 0x020fe2000bf25270 */
[----:B0-----:R-:W-:Y:S02]  /*c1b0*/  ISETP.NE.U32.AND P0, PT, RZ, UR6, PT ;  /* 0x00000006ff007c0c */ /* 0x001fe4000bf05070 */
[----:B-1-34-:R-:W-:Y:S02]  /*c1c0*/  IADD3 R2, P1, PT, R18, UR6, RZ ;  /* 0x0000000612027c10 */ /* 0x01afe4000ff3e0ff */
[----:B------:R-:W-:Y:S02]  /*c1d0*/  ISETP.NE.AND.EX P0, PT, RZ, UR7, PT, P0 ;  /* 0x00000007ff007c0c */ /* 0x000fe4000bf05300 */
[----:B------:R-:W-:Y:S02]  /*c1e0*/  IADD3.X R3, PT, PT, RZ, UR7, RZ, P1, !PT ;  /* 0x00000007ff037c10 */ /* 0x000fe40008ffe4ff */
[----:B------:R-:W-:-:S02]  /*c1f0*/  SEL R2, R2, RZ, P0 ;  /* 0x000000ff02027207 */ /* 0x000fc40000000000 */
[----:B------:R-:W-:Y:S01]  /*c200*/  SEL R3, R3, RZ, P0 ;  /* 0x000000ff03037207 */ /* 0x000fe20000000000 */
[----:B------:R-:W-:Y:S06]  /*c210*/  BRA.U !UP1, `(.L_x_3043) ;  /* 0x0000002109647547 */ /* 0x000fec000b800000 */
[----:B------:R-:W0:Y:S01]  /*c220*/  S2R R4, SR_CTAID.X ;  /* 0x0000000000047919 */ /* 0x000e220000002500 */
[----:B------:R-:W2:Y:S01]  /*c230*/  LDCU UR5, c[0x0][0x3ac] ;  /* 0x00007580ff0577ac */ /* 0x000ea20008000800 */
[----:B------:R-:W-:Y:S01]  /*c240*/  IMAD.MOV.U32 R16, RZ, RZ, RZ ;  /* 0x000000ffff107224 */ /* 0x000fe200078e00ff */
[----:B------:R-:W1:Y:S01]  /*c250*/  LDCU UR6, c[0x0][0x3b0] ;  /* 0x00007600ff0677ac */ /* 0x000e620008000800 */
[----:B------:R-:W0:Y:S01]  /*c260*/  LDCU UR7, c[0x0][0x398] ;  /* 0x00007300ff0777ac */ /* 0x000e220008000800 */
[----:B--2---:R-:W-:-:S04]  /*c270*/  IMAD R6, R0, UR5, RZ ;  /* 0x0000000500067c24 */ /* 0x004fc8000f8e02ff */
[----:B-1----:R-:W-:-:S04]  /*c280*/  IMAD R7, R5, UR6, R6 ;  /* 0x0000000605077c24 */ /* 0x002fc8000f8e0206 */
        /* <DEDUP_REMOVED lines=279> */
.L_x_3044:
        /* <DEDUP_REMOVED lines=23> */
[----:B------:R0:W-:Y:S05]  /*d570*/  STG.E desc[UR36][R6.64], R19 ;  /* 0x0000001306007986 */ /* 0x0001ea000c101924 */
.L_x_3046:
[----:B------:R-:W-:Y:S05]  /*d580*/  BSYNC.RECONVERGENT B0 ;  /* 0x0000000000007941 */ /* 0x000fea0003800200 */
.L_x_3045:
        /* <DEDUP_REMOVED lines=35> */
.L_x_3048:
[----:B------:R-:W-:Y:S05]  /*d7c0*/  BSYNC.RECONVERGENT B0 ;  /* 0x0000000000007941 */ /* 0x000fea0003800200 */
.L_x_3047:
        /* <DEDUP_REMOVED lines=16> */
[----:B------:R-:W1:Y:S01]  /*d8d0*/  LDCU UR5, c[0x0][0x384] ;  /* 0x00007080ff0577ac */ /* 0x000e620008000800 */
[----:B0-----:R-:W-:Y:S01]  /*d8e0*/  UISETP.NE.AND UP0, UPT, UR4, URZ, UPT ;  /* 0x000000ff0400728c */ /* 0x001fe2000bf05270 */
[----:B-1----:R-:W-:-:S08]  /*d8f0*/  IMAD.U32 R17, RZ, RZ, UR5 ;  /* 0x00000005ff117e24 */ /* 0x002fd0000f8e00ff */
        /* <DEDUP_REMOVED lines=13> */
.L_x_3053:
[----:B------:R-:W-:-:S05]  /*d9d0*/  IADD3 R9, PT, PT, R11, R10, RZ ;  /* 0x0000000a0b097210 */ /* 0x000fca0007ffe0ff */
[----:B--2---:R-:W-:-:S06]  /*d9e0*/  IMAD.WIDE.U32 R8, R9, 0x4, R6 ;  /* 0x0000000409087825 */ /* 0x004fcc00078e0006 */
[----:B------:R-:W2:Y:S01]  /*d9f0*/  LDG.E R8, desc[UR36][R8.64] ;  /* 0x0000002408087981 */ /* 0x000ea2000c1e1900 */
[----:B------:R-:W-:-:S04]  /*da00*/  IADD3 R10, PT, PT, R13, R10, RZ ;  /* 0x0000000a0d0a7210 */ /* 0x000fc80007ffe0ff */
[----:B------:R-:W-:Y:S01]  /*da10*/  ISETP.GE.U32.AND P1, PT, R10, UR6, PT ;  /* 0x000000060a007c0c */ /* 0x000fe2000bf26070 */
[----:B--2---:R-:W-:-:S12]  /*da20*/  FMUL.FTZ R17, R8, R17 ;  /* 0x0000001108117220 */ /* 0x004fd80000410000 */
[----:B------:R-:W-:Y:S05]  /*da30*/  @!P1 BRA `(.L_x_3053) ;  /* 0xfffffffc00e49947 */ /* 0x000fea000383ffff */
[----:B------:R-:W-:Y:S05]  /*da40*/  BSYNC.RECONVERGENT B1 ;  /* 0x0000000000017941 */ /* 0x000fea0003800200 */
.L_x_3052:
[----:B------:R-:W-:Y:S05]  /*da50*/  BRA `(.L_x_3051) ;  /* 0x0000000000447947 */ /* 0x000fea0003800000 */
.L_x_3050:
[----:B------:R-:W0:Y:S02]  /*da60*/  LDCU UR5, c[0x0][0x39c] ;  /* 0x00007380ff0577ac */ /* 0x000e240008000800 */
[----:B0-----:R-:W-:-:S13]  /*da70*/  ISETP.GE.U32.AND P1, PT, R5, UR5, PT ;  /* 0x0000000505007c0c */ /* 0x001fda000bf26070 */
[----:B------:R-:W-:Y:S05]  /*da80*/  @P1 BRA `(.L_x_3051) ;  /* 0x0000000000381947 */ /* 0x000fea0003800000 */
[----:B------:R-:W0:Y:S01]  /*da90*/  LDCU UR4, c[0x0][0x374] ;  /* 0x00006e80ff0477ac */ /* 0x000e220008000800 */
[----:B------:R-:W1:Y:S01]  /*daa0*/  LDC R10, c[0x0][0x360] ;  /* 0x0000d800ff0a7b82 */ /* 0x000e620000000800 */
[----:B------:R-:W-:-:S07]  /*dab0*/  IMAD.MOV.U32 R11, RZ, RZ, R5 ;  /* 0x000000ffff0b7224 */ /* 0x000fce00078e0005 */
[----:B------:R-:W2:Y:S08]  /*dac0*/  LDC.64 R6, c[0x0][0x778] ;  /* 0x0001de00ff067b82 */ /* 0x000eb00000000a00 */
[----:B------:R-:W3:Y:S01]  /*dad0*/  LDC R12, c[0x0][0x364] ;  /* 0x0000d900ff0c7b82 */ /* 0x000ee20000000800 */
[----:B0-----:R-:W-:-:S07]  /*dae0*/  IMAD R4, R4, UR4, RZ ;  /* 0x0000000404047c24 */ /* 0x001fce000f8e02ff */
.L_x_3054:
[----:B------:R-:W-:-:S05]  /*daf0*/  IADD3 R9, PT, PT, R4, R11, RZ ;  /* 0x0000000b04097210 */ /* 0x000fca0007ffe0ff */
[----:B-1----:R-:W-:-:S04]  /*db00*/  IMAD R9, R9, R10, R0 ;  /* 0x0000000a09097224 */ /* 0x002fc800078e0200 */
[----:B--2---:R-:W-:-:S06]  /*db10*/  IMAD.WIDE.U32 R8, R9, 0x4, R6 ;  /* 0x0000000409087825 */ /* 0x004fcc00078e0006 */
[----:B------:R-:W2:Y:S01]  /*db20*/  LDG.E R8, desc[UR36][R8.64] ;  /* 0x0000002408087981 */ /* 0x000ea2000c1e1900 */
[----:B---3--:R-:W-:-:S04]  /*db30*/  IADD3 R11, PT, PT, R12, R11, RZ ;  /* 0x0000000b0c0b7210 */ /* 0x008fc80007ffe0ff */
[----:B------:R-:W-:Y:S01]  /*db40*/  ISETP.GE.U32.AND P1, PT, R11, UR5, PT ;  /* 0x000000050b007c0c */ /* 0x000fe2000bf26070 */
[----:B--2---:R-:W-:-:S12]  /*db50*/  FMUL.FTZ R17, R8, R17 ;  /* 0x0000001108117220 */ /* 0x004fd80000410000 */
[----:B------:R-:W-:Y:S05]  /*db60*/  @!P1 BRA `(.L_x_3054) ;  /* 0xfffffffc00e09947 */ /* 0x000fea000383ffff */
.L_x_3051:
[----:B------:R-:W-:Y:S05]  /*db70*/  BSYNC.RECONVERGENT B0 ;  /* 0x0000000000007941 */ /* 0x000fea0003800200 */
.L_x_3049:
        /* <DEDUP_REMOVED lines=8> */
[----:B------:R0:W-:Y:S01]  /*dc00*/  STS [R4], R17 ;  /* 0x0000001104007388 */ /* 0x0001e20000000800 */
[----:B--2---:R-:W-:-:S04]  /*dc10*/  UISETP.NE.AND UP0, UPT, UR4, URZ, UPT ;  /* 0x000000ff0400728c */ /* 0x004fc8000bf05270 */
[----:B------:R-:W-:Y:S07]  /*dc20*/  BRA.U !UP1, `(.L_x_3055) ;  /* 0x0000000109387547 */ /* 0x000fee000b800000 */
[----:B------:R-:W-:-:S05]  /*dc30*/  UMOV UR4, UR6 ;  /* 0x0000000600047c82 */ /* 0x000fca0008000000 */
.L_x_3056:
        /* <DEDUP_REMOVED lines=9> */
[----:B------:R-:W0:Y:S02]  /*dcd0*/  @!P1 LDS R6, [R6] ;  /* 0x0000000006069984 */ /* 0x000e240000000800 */
[----:B01----:R-:W-:-:S05]  /*dce0*/  @!P1 FMUL.FTZ R17, R17, R6 ;  /* 0x0000000611119220 */ /* 0x003fca0000410000 */
[----:B------:R1:W-:Y:S01]  /*dcf0*/  @!P1 STS [R4], R17 ;  /* 0x0000001104009388 */ /* 0x0003e20000000800 */
[----:B------:R-:W-:Y:S05]  /*dd00*/  BRA.U UP1, `(.L_x_3056) ;  /* 0xfffffffd01cc7547 */ /* 0x000fea000b83ffff */
.L_x_3055:
[----:B------:R-:W-:Y:S05]  /*dd10*/  BRA.U !UP0, `(.L_x_3057) ;  /* 0x0000000108747547 */ /* 0x000fea000b800000 */
[----:B------:R-:W-:Y:S02]  /*dd20*/  UISETP.GE.U32.AND UP0, UPT, UR5, 0x21, UPT ;  /* 0x000000210500788c */ /* 0x000fe4000bf06070 */
[----:B------:R-:W-:-:S07]  /*dd30*/  UMOV UR4, UR5 ;  /* 0x0000000500047c82 */ /* 0x000fce0008000000 */
[----:B------:R-:W-:Y:S05]  /*dd40*/  BRA.U !UP0, `(.L_x_3058) ;  /* 0x0000000108447547 */ /* 0x000fea000b800000 */
[----:B------:R2:W-:Y:S01]  /*dd50*/  STS [R4], R17 ;  /* 0x0000001104007388 */ /* 0x0005e20000000800 */
[----:B------:R-:W-:Y:S01]  /*dd60*/  UISETP.GE.U32.AND UP0, UPT, UR5, 0x40, UPT ;  /* 0x000000400500788c */ /* 0x000fe2000bf06070 */
[----:B------:R-:W-:-:S08]  /*dd70*/  UMOV UR4, 0x20 ;  /* 0x0000002000047882 */ /* 0x000fd00000000000 */
[----:B--2---:R-:W-:Y:S05]  /*dd80*/  BRA.U !UP0, `(.L_x_3058) ;  /* 0x0000000108347547 */ /* 0x004fea000b800000 */
[----:B------:R-:W-:-:S07]  /*dd90*/  IMAD.U32 R5, RZ, RZ, UR5 ;  /* 0x00000005ff057e24 */ /* 0x000fce000f8e00ff */
.L_x_3059:
[----:B------:R-:W-:Y:S01]  /*dda0*/  SHF.R.U32.HI R7, RZ, 0x1, R5 ;  /* 0x00000001ff077819 */ /* 0x000fe20000011605 */
[----:B------:R-:W-:Y:S03]  /*ddb0*/  BAR.SYNC.DEFER_BLOCKING 0x0 ;  /* 0x0000000000007b1d */ /* 0x000fe60000010000 */
[----:B------:R-:W-:-:S04]  /*ddc0*/  IADD3 R6, PT, PT, R7, R0, RZ ;  /* 0x0000000007067210 */ /* 0x000fc80007ffe0ff */
[----:B------:R-:W-:-:S04]  /*ddd0*/  ISETP.GE.U32.AND P1, PT, R6, UR5, PT ;  /* 0x0000000506007c0c */ /* 0x000fc8000bf26070 */
[----:B------:R-:W-:-:S13]  /*dde0*/  ISETP.GE.U32.OR P1, PT, R0, R7, P1 ;  /* 0x000000070000720c */ /* 0x000fda0000f26470 */
[----:B------:R-:W-:-:S06]  /*ddf0*/  @!P1 LEA R6, R7, R4, 0x2 ;  /* 0x0000000407069211 */ /* 0x000fcc00078e10ff */
[----:B------:R-:W0:Y:S02]  /*de00*/  @!P1 LDS R6, [R6] ;  /* 0x0000000006069984 */ /* 0x000e240000000800 */
[----:B01----:R-:W-:-:S05]  /*de10*/  @!P1 FMUL.FTZ R17, R17, R6 ;  /* 0x0000000611119220 */ /* 0x003fca0000410000 */
[----:B------:R2:W-:Y:S01]  /*de20*/  @!P1 STS [R4], R17 ;  /* 0x0000001104009388 */ /* 0x0005e20000000800 */
[----:B------:R-:W-:Y:S02]  /*de30*/  ISETP.GT.U32.AND P1, PT, R5, 0x7f, PT ;  /* 0x0000007f0500780c */ /* 0x000fe40003f24070 */
[----:B------:R-:W-:-:S11]  /*de40*/  MOV R5, R7 ;  /* 0x0000000700057202 */ /* 0x000fd60000000f00 */
[----:B--2---:R-:W-:Y:S05]  /*de50*/  @P1 BRA `(.L_x_3059) ;  /* 0xfffffffc00d01947 */ /* 0x004fea000383ffff */
.L_x_3058:
[----:B------:R-:W-:Y:S01]  /*de60*/  BAR.SYNC.DEFER_BLOCKING 0x0 ;  /* 0x0000000000007b1d */ /* 0x000fe20000010000 */
[----:B------:R-:W-:-:S09]  /*de70*/  UISETP.GE.U32.AND UP0, UPT, UR4, 0x2, UPT ;  /* 0x000000020400788c */ /* 0x000fd2000bf06070 */
[----:B------:R-:W-:Y:S05]  /*de80*/  BRA.U !UP0, `(.L_x_3057) ;  /* 0x0000000108187547 */ /* 0x000fea000b800000 */
[----:B------:R-:W-:-:S07]  /*de90*/  IMAD.MOV.U32 R0, RZ, RZ, 0x1 ;  /* 0x00000001ff007424 */ /* 0x000fce00078e00ff */
.L_x_3060:
[----:B01----:R0:W1:Y:S02]  /*dea0*/  SHFL.DOWN PT, R4, R17, R0, 0x1f ;  /* 0x08001f0011047589 */ /* 0x00306400000e0000 */
[----:B0-----:R-:W-:-:S04]  /*deb0*/  SHF.L.U32 R0, R0, 0x1, RZ ;  /* 0x0000000100007819 */ /* 0x001fc800000006ff */
[----:B------:R-:W-:Y:S01]  /*dec0*/  ISETP.GE.AND P1, PT, R0, UR4, PT ;  /* 0x0000000400007c0c */ /* 0x000fe2000bf26270 */
[----:B-1----:R-:W-:-:S12]  /*ded0*/  FMUL.FTZ R17, R4, R17 ;  /* 0x0000001104117220 */ /* 0x002fd80000410000 */
[----:B------:R-:W-:Y:S05]  /*dee0*/  @!P1 BRA `(.L_x_3060) ;  /* 0xfffffffc00ec9947 */ /* 0x000fea000383ffff */
.L_x_3057:
[----:B------:R-:W-:Y:S05]  /*def0*/  @!P0 EXIT ;  /* 0x000000000000894d */ /* 0x000fea0003800000 */
[----:B------:R-:W2:Y:S02]  /*df00*/  LDCU.64 UR4, c[0x0][0x770] ;  /* 0x0000ee00ff0477ac */ /* 0x000ea40008000a00 */
[----:B--2---:R-:W-:-:S04]  /*df10*/  UISETP.NE.U32.AND UP0, UPT, UR4, URZ, UPT ;  /* 0x000000ff0400728c */ /* 0x004fc8000bf05070 */
        /* <DEDUP_REMOVED lines=10> */
[----:B------:R-:W0:Y:S02]  /*dfc0*/  LDG.E R0, desc[UR36][R2.64] ;  /* 0x0000002402007981 */ /* 0x000e24000c1e1900 */
[----:B01----:R-:W-:-:S07]  /*dfd0*/  FMUL.FTZ R17, R17, R0 ;  /* 0x0000000011117220 */ /* 0x003fce0000410000 */
.L_x_3062:
[----:B------:R-:W-:Y:S05]  /*dfe0*/  BRA.U !UP1, `(.L_x_3063) ;  /* 0x0000000109607547 */ /* 0x000fea000b800000 */
[----:B------:R-:W2:Y:S02]  /*dff0*/  LDCU UR4, c[0x0][0x794] ;  /* 0x0000f280ff0477ac */ /* 0x000ea40008000800 */
[----:B--2---:R-:W-:-:S09]  /*e000*/  UISETP.NE.AND UP0, UPT, UR4, 0x1, UPT ;  /* 0x000000010400788c */ /* 0x004fd2000bf05270 */
[----:B------:R-:W-:Y:S05]  /*e010*/  BRA.U !UP0, `(.L_x_3064) ;  /* 0x0000000108407547 */ /* 0x000fea000b800000 */
[----:B------:R-:W-:Y:S01]  /*e020*/  MOV R2, 0x660 ;  /* 0x0000066000027802 */ /* 0x000fe20000000f00 */
[----:B------:R-:W0:Y:S01]  /*e030*/  LDCU.64 UR4, c[0x4][0x650] ;  /* 0x0100ca00ff0477ac */ /* 0x000e220008000a00 */
[----:B------:R-:W-:Y:S01]  /*e040*/  HFMA2 R8, -RZ, RZ, 0, 4.4763088226318359375e-05 ;  /* 0x000002efff087431 */ /* 0x000fe200000001ff */
[----:B------:R-:W-:Y:S01]  /*e050*/  MOV R12, 0x1 ;  /* 0x00000001000c7802 */ /* 0x000fe20000000f00 */
[----:B------:R-:W-:Y:S01]  /*e060*/  HFMA2 R13, -RZ, RZ, 0, 0 ;  /* 0x00000000ff0d7431 */ /* 0x000fe200000001ff */
[----:B------:R-:W2:Y:S01]  /*e070*/  LDCU.64 UR6, c[0x4][0x640] ;  /* 0x0100c800ff0677ac */ /* 0x000ea20008000a00 */
[----:B------:R-:W3:Y:S01]  /*e080*/  LDC.64 R2, c[0x4][R2] ;  /* 0x0100000002027b82 */ /* 0x000ee20000000a00 */
[----:B------:R-:W4:Y:S01]  /*e090*/  LDCU.64 UR8, c[0x4][0x3c8] ;  /* 0x01007900ff0877ac */ /* 0x000f220008000a00 */
[----:B01----:R-:W-:Y:S01]  /*e0a0*/  MOV R4, UR4 ;  /* 0x0000000400047c02 */ /* 0x003fe20008000f00 */
[----:B------:R-:W-:Y:S01]  /*e0b0*/  IMAD.U32 R5, RZ, RZ, UR5 ;  /* 0x00000005ff057e24 */ /* 0x000fe2000f8e00ff */
[----:B--2---:R-:W-:-:S02]  /*e0c0*/  MOV R6, UR6 ;  /* 0x0000000600067c02 */ /* 0x004fc40008000f00 */
[----:B------:R-:W-:Y:S02]  /*e0d0*/  MOV R7, UR7 ;  /* 0x0000000700077c02 */ /* 0x000fe40008000f00 */
[----:B----4-:R-:W-:Y:S01]  /*e0e0*/  MOV R10, UR8 ;  /* 0x00000008000a7c02 */ /* 0x010fe20008000f00 */
[----:B------:R-:W-:-:S07]  /*e0f0*/  IMAD.U32 R11, RZ, RZ, UR9 ;  /* 0x00000009ff0b7e24 */ /* 0x000fce000f8e00ff */
[----:B------:R-:W-:-:S07]  /*e100*/  LEPC R20, `(.L_x_3064) ;  /* 0x000000001014794e */ /* 0x000fce0000000000 */
[----:B---3--:R-:W-:Y:S05]  /*e110*/  CALL.ABS.NOINC R2 ;  /* 0x0000000002007343 */ /* 0x008fea0003c00000 */
.L_x_3064:
[----:B------:R-:W2:Y:S02]  /*e120*/  LDCU.64 UR4, c[0x0][0x760] ;  /* 0x0000ec00ff0477ac */ /* 0x000ea40008000a00 */
[----:B--2---:R-:W-:-:S05]  /*e130*/  IADD3 R2, P0, PT, R16, UR4, RZ ;  /* 0x0000000410027c10 */ /* 0x004fca000ff1e0ff */
[----:B------:R-:W-:-:S05]  /*e140*/  IMAD.X R3, RZ, RZ, UR5, P0 ;  /* 0x00000005ff037e24 */ /* 0x000fca00080e06ff */
[----:B------:R-:W-:Y:S01]  /*e150*/  STG.E desc[UR36][R2.64], R17 ;  /* 0x0000001102007986 */ /* 0x000fe2000c101924 */
[----:B------:R-:W-:Y:S05]  /*e160*/  EXIT ;  /* 0x000000000000794d */ /* 0x000fea0003800000 */
.L_x_3063:
[----:B------:R-:W-:Y:S01]  /*e170*/  STG.E desc[UR36][R2.64], R17 ;  /* 0x0000001102007986 */ /* 0x000fe2000c101924 */
[----:B------:R-:W-:Y:S05]  /*e180*/  EXIT ;  /* 0x000000000000794d */ /* 0x000fea0003800000 */
.L_x_3061:
[----:B------:R-:W2:Y:S01]  /*e190*/  LDCU.U8 UR4, c[0x0][0x790] ;  /* 0x0000f200ff0477ac */ /* 0x000ea20008000000 */
[----:B------:R-:W3:Y:S01]  /*e1a0*/  LDCU.U8 UR5, c[0x0][0x791] ;  /* 0x0000f220ff0577ac */ /* 0x000ee20008000000 */
[----:B--2---:R-:W-:Y:S02]  /*e1b0*/  UISETP.NE.AND UP0, UPT, UR4, URZ, UPT ;  /* 0x000000ff0400728c */ /* 0x004fe4000bf05270 */
[----:B---3--:R-:W-:-:S07]  /*e1c0*/  UISETP.NE.AND UP1, UPT, UR5, URZ, UPT ;  /* 0x000000ff0500728c */ /* 0x008fce000bf25270 */
[----:B------:R-:W-:Y:S05]  /*e1d0*/  BRA.U !UP0, `(.L_x_3065) ;  /* 0x0000000108087547 */ /* 0x000fea000b800000 */
[----:B------:R-:W0:Y:S02]  /*e1e0*/  LDG.E R0, desc[UR36][R2.64] ;  /* 0x0000002402007981 */ /* 0x000e24000c1e1900 */
[----:B01----:R-:W-:-:S07]  /*e1f0*/  FMUL.FTZ R17, R17, R0 ;  /* 0x0000000011117220 */ /* 0x003fce0000410000 */
.L_x_3065:
[----:B------:R-:W-:Y:S05]  /*e200*/  BRA.U !UP1, `(.L_x_3066) ;  /* 0x0000000109607547 */ /* 0x000fea000b800000 */
[----:B------:R-:W2:Y:S02]  /*e210*/  LDCU UR4, c[0x0][0x794] ;  /* 0x0000f280ff0477ac */ /* 0x000ea40008000800 */
[----:B--2---:R-:W-:-:S09]  /*e220*/  UISETP.NE.AND UP0, UPT, UR4, 0x1, UPT ;  /* 0x000000010400788c */ /* 0x004fd2000bf05270 */
[----:B------:R-:W-:Y:S05]  /*e230*/  BRA.U !UP0, `(.L_x_3067) ;  /* 0x0000000108407547 */ /* 0x000fea000b800000 */
[----:B------:R-:W-:Y:S01]  /*e240*/  MOV R2, 0x660 ;  /* 0x0000066000027802 */ /* 0x000fe20000000f00 */
[----:B------:R-:W0:Y:S01]  /*e250*/  LDCU.64 UR4, c[0x4][0x650] ;  /* 0x0100ca00ff0477ac */ /* 0x000e220008000a00 */
[----:B------:R-:W-:Y:S02]  /*e260*/  HFMA2 R8, -RZ, RZ, 0, 4.4763088226318359375e-05 ;  /* 0x000002efff087431 */ /* 0x000fe400000001ff */
[----:B------:R-:W-:Y:S01]  /*e270*/  IMAD.MOV.U32 R12, RZ, RZ, 0x1 ;  /* 0x00000001ff0c7424 */ /* 0x000fe200078e00ff */
[----:B------:R-:W-:Y:S01]  /*e280*/  MOV R13, RZ ;  /* 0x000000ff000d7202 */ /* 0x000fe20000000f00 */
[----:B------:R-:W2:Y:S01]  /*e290*/  LDCU.64 UR6, c[0x4][0x640] ;  /* 0x0100c800ff0677ac */ /* 0x000ea20008000a00 */
[----:B------:R-:W3:Y:S01]  /*e2a0*/  LDC.64 R2, c[0x4][R2] ;  /* 0x0100000002027b82 */ /* 0x000ee20000000a00 */
[----:B------:R-:W4:Y:S01]  /*e2b0*/  LDCU.64 UR8, c[0x4][0x3c8] ;  /* 0x01007900ff0877ac */ /* 0x000f220008000a00 */
[----:B01----:R-:W-:Y:S02]  /*e2c0*/  MOV R4, UR4 ;  /* 0x0000000400047c02 */ /* 0x003fe40008000f00 */
[----:B------:R-:W-:-:S02]  /*e2d0*/  MOV R5, UR5 ;  /* 0x0000000500057c02 */ /* 0x000fc40008000f00 */
[----:B--2---:R-:W-:Y:S01]  /*e2e0*/  MOV R6, UR6 ;  /* 0x0000000600067c02 */ /* 0x004fe20008000f00 */
[----:B------:R-:W-:Y:S01]  /*e2f0*/  IMAD.U32 R7, RZ, RZ, UR7 ;  /* 0x00000007ff077e24 */ /* 0x000fe2000f8e00ff */
[----:B----4-:R-:W-:Y:S02]  /*e300*/  MOV R10, UR8 ;  /* 0x00000008000a7c02 */ /* 0x010fe40008000f00 */
[----:B------:R-:W-:-:S07]  /*e310*/  MOV R11, UR9 ;  /* 0x00000009000b7c02 */ /* 0x000fce0008000f00 */
[----:B------:R-:W-:-:S07]  /*e320*/  LEPC R20, `(.L_x_3067) ;  /* 0x000000001014794e */ /* 0x000fce0000000000 */
[----:B---3--:R-:W-:Y:S05]  /*e330*/  CALL.ABS.NOINC R2 ;  /* 0x0000000002007343 */ /* 0x008fea0003c00000 */
.L_x_3067:
[----:B------:R-:W2:Y:S02]  /*e340*/  LDCU.64 UR4, c[0x0][0x760] ;  /* 0x0000ec00ff0477ac */ /* 0x000ea40008000a00 */
[----:B--2---:R-:W-:-:S04]  /*e350*/  IADD3 R2, P0, PT, R16, UR4, RZ ;  /* 0x0000000410027c10 */ /* 0x004fc8000ff1e0ff */
[----:B------:R-:W-:-:S05]  /*e360*/  IADD3.X R3, PT, PT, RZ, UR5, RZ, P0, !PT ;  /* 0x00000005ff037c10 */ /* 0x000fca00087fe4ff */
[----:B------:R-:W-:Y:S01]  /*e370*/  STG.E desc[UR36][R2.64], R17 ;  /* 0x0000001102007986 */ /* 0x000fe2000c101924 */
[----:B------:R-:W-:Y:S05]  /*e380*/  EXIT ;  /* 0x000000000000794d */ /* 0x000fea0003800000 */
.L_x_3066:
[----:B------:R-:W-:Y:S01]  /*e390*/  STG.E desc[UR36][R2.64], R17 ;  /* 0x0000001102007986 */ /* 0x000fe2000c101924 */
[----:B------:R-:W-:Y:S05]  /*e3a0*/  EXIT ;  /* 0x000000000000794d */ /* 0x000fea0003800000 */
.L_x_3043:
[----:B------:R-:W0:Y:S02]  /*e3b0*/  LDCU UR4, c[0x0][0x390] ;  /* 0x00007200ff0477ac */ /* 0x000e240008000800 */
[----:B0-----:R-:W-:-:S13]  /*e3c0*/  ISETP.GE.AND P0, PT, R17, UR4, PT ;  /* 0x0000000411007c0c */ /* 0x001fda000bf06270 */
[----:B------:R-:W-:Y:S05]  /*e3d0*/  @P0 EXIT ;  /* 0x000000000000094d */ /* 0x000fea0003800000 */
[----:B------:R-:W0:Y:S01]  /*e3e0*/  LDCU UR4, c[0x0][0x3a0] ;  /* 0x00007400ff0477ac */ /* 0x000e220008000800 */
[----:B--2---:R-:W-:Y:S02]  /*e3f0*/  ISETP.NE.AND P1, PT, R0, RZ, PT ;  /* 0x000000ff0000720c */ /* 0x004fe40003f25270 */
        /* <DEDUP_REMOVED lines=17> */
[----:B------:R-:W2:Y:S02]  /*e510*/  LDG.E R0, desc[UR36][R2.64] ;  /* 0x0000002402007981 */ /* 0x000ea4000c1e1900 */
[----:B--2---:R-:W-:-:S07]  /*e520*/  FMUL.FTZ R19, R19, R0 ;  /* 0x0000000013137220 */ /* 0x004fce0000410000 */
.L_x_3069:
        /* <DEDUP_REMOVED lines=20> */
.L_x_3071:
[----:B------:R-:W0:Y:S02]  /*e670*/  LDCU.64 UR4, c[0x0][0x760] ;  /* 0x0000ec00ff0477ac */ /* 0x000e240008000a00 */
[----:B0-----:R-:W-:-:S04]  /*e680*/  IADD3 R2, P0, PT, R18, UR4, RZ ;  /* 0x0000000412027c10 */ /* 0x001fc8000ff1e0ff */
[----:B------:R-:W-:-:S05]  /*e690*/  IADD3.X R3, PT, PT, RZ, UR5, RZ, P0, !PT ;  /* 0x00000005ff037c10 */ /* 0x000fca00087fe4ff */
[----:B------:R-:W-:Y:S01]  /*e6a0*/  STG.E desc[UR36][R2.64], R19 ;  /* 0x0000001302007986 */ /* 0x000fe2000c101924 */
[----:B------:R-:W-:Y:S05]  /*e6b0*/  EXIT ;  /* 0x000000000000794d */ /* 0x000fea0003800000 */
.L_x_3070:
[----:B------:R-:W-:Y:S01]  /*e6c0*/  STG.E desc[UR36][R2.64], R19 ;  /* 0x0000001302007986 */ /* 0x000fe2000c101924 */
[----:B------:R-:W-:Y:S05]  /*e6d0*/  EXIT ;  /* 0x000000000000794d */ /* 0x000fea0003800000 */
.L_x_3068:
[----:B------:R-:W0:Y:S01]  /*e6e0*/  LDCU.U8 UR4, c[0x0][0x790] ;  /* 0x0000f200ff0477ac */ /* 0x000e220008000000 */
[----:B------:R-:W1:Y:S01]  /*e6f0*/  LDCU.U8 UR5, c[0x0][0x791] ;  /* 0x0000f220ff0577ac */ /* 0x000e620008000000 */
[----:B0-----:R-:W-:Y:S02]  /*e700*/  UISETP.NE.AND UP0, UPT, UR4, URZ, UPT ;  /* 0x000000ff0400728c */ /* 0x001fe4000bf05270 */
[----:B-1----:R-:W-:-:S07]  /*e710*/  UISETP.NE.AND UP1, UPT, UR5, URZ, UPT ;  /* 0x000000ff0500728c */ /* 0x002fce000bf25270 */
[----:B------:R-:W-:Y:S05]  /*e720*/  BRA.U !UP0, `(.L_x_3072) ;  /* 0x0000000108087547 */ /* 0x000fea000b800000 */
[----:B------:R-:W2:Y:S02]  /*e730*/  LDG.E R0, desc[UR36][R2.64] ;  /* 0x0000002402007981 */ /* 0x000ea4000c1e1900 */
[----:B--2---:R-:W-:-:S07]  /*e740*/  FMUL.FTZ R19, R19, R0 ;  /* 0x0000000013137220 */ /* 0x004fce0000410000 */
.L_x_3072:
        /* <DEDUP_REMOVED lines=20> */
.L_x_3074:
[----:B------:R-:W0:Y:S02]  /*e890*/  LDCU.64 UR4, c[0x0][0x760] ;  /* 0x0000ec00ff0477ac */ /* 0x000e240008000a00 */
[----:B0-----:R-:W-:-:S04]  /*e8a0*/  IADD3 R2, P0, PT, R18, UR4, RZ ;  /* 0x0000000412027c10 */ /* 0x001fc8000ff1e0ff */
[----:B------:R-:W-:-:S05]  /*e8b0*/  IADD3.X R3, PT, PT, RZ, UR5, RZ, P0, !PT ;  /* 0x00000005ff037c10 */ /* 0x000fca00087fe4ff */
[----:B------:R-:W-:Y:S01]  /*e8c0*/  STG.E desc[UR36][R2.64], R19 ;  /* 0x0000001302007986 */ /* 0x000fe2000c101924 */
[----:B------:R-:W-:Y:S05]  /*e8d0*/  EXIT ;  /* 0x000000000000794d */ /* 0x000fea0003800000 */
.L_x_3073:
[----:B------:R-:W-:Y:S01]  /*e8e0*/  STG.E desc[UR36][R2.64], R19 ;  /* 0x0000001302007986 */ /* 0x000fe2000c101924 */
[----:B------:R-:W-:Y:S05]  /*e8f0*/  EXIT ;  /* 0x000000000000794d */ /* 0x000fea0003800000 */
.L_x_3075:
        /* <DEDUP_REMOVED lines=16> */
.L_x_8862:


//--------------------- .text._ZN2at6native13reduce_kernelILi256ELi2ENS0_8ReduceOpIfNS0_14func_wrapper_tIfNS0_55_GLOBAL__N__0955718d_22_SparseCsrTensorMath_cu_868dd54514ReductionMulOpIfEEEEjfLi4ELi4EEEEEvT1_ --------------------------
	.section	.text._ZN2at6native13reduce_kernelILi256ELi2ENS0_8ReduceOpIfNS0_14func_wrapper_tIfNS0_55_GLOBAL__N__0955718d_22_SparseCsrTensorMath_cu_868dd54514ReductionMulOpIfEEEEjfLi4ELi4EEEEEvT1_,"ax",@progbits
	.align	128
.text._ZN2at6native13reduce_kernelILi256ELi2ENS0_8ReduceOpIfNS0_14func_wrapper_tIfNS0_55_GLOBAL__N__0955718d_22_SparseCsrTensorMath_cu_868dd54514ReductionMulOpIfEEEEjfLi4ELi4EEEEEvT1_:
        .type           _ZN2at6native13reduce_kernelILi256ELi2ENS0_8ReduceOpIfNS0_14func_wrapper_tIfNS0_55_GLOBAL__N__0955718d_22_SparseCsrTensorMath_cu_868dd54514ReductionMulOpIfEEEEjfLi4ELi4EEEEEvT1_,@function
        .size           _ZN2at6native13reduce_kernelILi256ELi2ENS0_8ReduceOpIfNS0_14func_wrapper_tIfNS0_55_GLOBAL__N__0955718d_22_SparseCsrTensorMath_cu_868dd54514ReductionMulOpIfEEEEjfLi4ELi4EEEEEvT1_,(.L_x_8863 - _ZN2at6native13reduce_kernelILi256ELi2ENS0_8ReduceOpIfNS0_14func_wrapper_tIfNS0_55_GLOBAL__N__0955718d_22_SparseCsrTensorMath_cu_868dd54514ReductionMulOpIfEEEEjfLi4ELi4EEEEEvT1_)
        .other          _ZN2at6native13reduce_kernelILi256ELi2ENS0_8ReduceOpIfNS0_14func_wrapper_tIfNS0_55_GLOBAL__N__0955718d_22_SparseCsrTensorMath_cu_868dd54514ReductionMulOpIfEEEEjfLi4ELi4EEEEEvT1_,@"STO_CUDA_ENTRY STV_DEFAULT"
_ZN2at6native13reduce_kernelILi256ELi2ENS0_8ReduceOpIfNS0_14func_wrapper_tIfNS0_55_GLOBAL__N__0955718d_22_SparseCsrTensorMath_cu_868dd54514ReductionMulOpIfEEEEjfLi4ELi4EEEEEvT1_:
[----:B------:R-:W0:Y:S01]  /*0000*/  LDC R1, c[0x0][0x37c] ;  /* 0x0000df00ff017b82 */ /* 0x000e220000000800 */
[----:B------:R-:W1:Y:S01]  /*0010*/  S2R R23, SR_TID.X ;  /* 0x0000000000177919 */ /* 0x000e620000002100 */
[----:B------:R-:W1:Y:S01]  /*0020*/  LDCU.128 UR8, c[0x0][0x3a0] ;  /* 0x00007400ff0877ac */ /* 0x000e620008000c00 */
[----:B------:R-:W-:Y:S01]  /*0030*/  HFMA2 R26, -RZ, RZ, 0, 0 ;  /* 0x00000000ff1a7431 */ /* 0x000fe200000001ff */
[----:B------:R-:W2:Y:S01]  /*0040*/  S2R R22, SR_TID.Y ;  /* 0x0000000000167919 */ /* 0x000ea20000002200 */
[----:B------:R-:W3:Y:S01]  /*0050*/  LDCU UR4, c[0x0][0x55c] ;  /* 0x0000ab80ff0477ac */ /* 0x000ee20008000800 */
[----:B------:R-:W4:Y:S01]  /*0060*/  S2R R2, SR_CTAID.X ;  /* 0x0000000000027919 */ /* 0x000f220000002500 */
[----:B------:R-:W2:Y:S01]  /*0070*/  LDCU UR5, c[0x0][0x3b0] ;  /* 0x00007600ff0577ac */ /* 0x000ea20008000800 */
[----:B------:R-:W5:Y:S01]  /*0080*/  S2R R24, SR_CTAID.Y ;  /* 0x0000000000187919 */ /* 0x000f620000002600 */
        /* <DEDUP_REMOVED lines=287> */
.L_x_3076:
[----:B------:R-:W1:Y:S01]  /*1280*/  LDCU UR5, c[0x0][0x38c] ;  /* 0x00007180ff0577ac */ /* 0x000e620008000800 */
[----:B------:R-:W-:Y:S01]  /*1290*/  BSSY.RECONVERGENT B6, `(.L_x_3077) ;  /* 0x0000a0b000067945 */ /* 0x000fe20003800200 */
        /* <DEDUP_REMOVED lines=20> */
[----:B------:R-:W5:Y:S01]  /*13e0*/  LDCU UR4, c[0x0][0x38c] ;  /* 0x00007180ff0477ac */ /* 0x000f620008000800 */
[----:B-1----:R-:W-:Y:S02]  /*13f0*/  MOV R4, UR6 ;  /* 0x0000000600047c02 */ /* 0x002fe40008000f00 */
[----:B------:R-:W-:Y:S01]  /*1400*/  MOV R5, UR7 ;  /* 0x0000000700057c02 */ /* 0x000fe20008000f00 */
[----:B--2---:R-:W-:Y:S01]  /*1410*/  IMAD.U32 R6, RZ, RZ, UR8 ;  /* 0x00000008ff067e24 */ /* 0x004fe2000f8e00ff */
[----:B------:R-:W-:-:S02]  /*1420*/  MOV R7, UR9 ;  /* 0x0000000900077c02 */ /* 0x000fc40008000f00 */
[----:B----4-:R-:W-:Y:S01]  /*1430*/  MOV R10, UR10 ;  /* 0x0000000a000a7c02 */ /* 0x010fe20008000f00 */
[----:B------:R-:W-:Y:S01]  /*1440*/  IMAD.U32 R11, RZ, RZ, UR11 ;  /* 0x0000000bff0b7e24 */ /* 0x000fe2000f8e00ff */
[----:B-----5:R-:W-:-:S07]  /*1450*/  MOV R25, UR4 ;  /* 0x0000000400197c02 */ /* 0x020fce0008000f00 */
[----:B------:R-:W-:-:S07]  /*1460*/  LEPC R20, `(.L_x_3080) ;  /* 0x000000001014794e */ /* 0x000fce0000000000 */
[----:B0--3--:R-:W-:Y:S05]  /*1470*/  CALL.ABS.NOINC R14 ;  /* 0x000000000e007343 */ /* 0x009fea0003c00000 */
.L_x_3080:
[----:B------:R-:W0:Y:S01]  /*1480*/  LDC R8, c[0x0][0x384] ;  /* 0x0000e100ff087b82 */ /* 0x000e220000000800 */
[----:B------:R-:W-:Y:S01]  /*1490*/  SHF.R.U32.HI R0, RZ, 0x2, R18 ;  /* 0x00000002ff007819 */ /* 0x000fe20000011612 */
[----:B------:R-:W-:Y:S03]  /*14a0*/  BSSY.RECONVERGENT B0, `(.L_x_3081) ;  /* 0x000001f000007945 */ /* 0x000fe60003800200 */
[----:B------:R-:W-:Y:S02]  /*14b0*/  LOP3.LUT P0, R6, R0, 0x3, RZ, 0xc0, !PT ;  /* 0x0000000300067812 */ /* 0x000fe4000780c0ff */
[----:B0-----:R-:W-:Y:S01]  /*14c0*/  MOV R0, R8 ;  /* 0x0000000800007202 */ /* 0x001fe20000000f00 */
[----:B------:R-:W-:-:S10]  /*14d0*/  IMAD.MOV.U32 R3, RZ, RZ, R8 ;  /* 0x000000ffff037224 */ /* 0x000fd400078e0008 */
        /* <DEDUP_REMOVED lines=18> */
[----:B------:R-:W-:Y:S01]  /*1600*/  IMAD.WIDE.U32 R4, R23, 0x4, R18 ;  /* 0x0000000417047825 */ /* 0x000fe200078e0012 */
[----:B------:R-:W0:Y:S05]  /*1610*/  LDCU UR4, c[0x0][0x384] ;  /* 0x00007080ff0477ac */ /* 0x000e2a0008000800 */
[----:B------:R-:W0:Y:S02]  /*1620*/  LDG.E R4, desc[UR36][R4.64] ;  /* 0x0000002404047981 */ /* 0x000e24000c1e1900 */
[----:B0-----:R-:W-:-:S07]  /*1630*/  FMUL.FTZ R3, R4, UR4 ;  /* 0x0000000404037c20 */ /* 0x001fce0008410000 */
.L_x_3084:
[----:B------:R-:W-:Y:S05]  /*1640*/  BSYNC.RECONVERGENT B1 ;  /* 0x0000000000017941 */ /* 0x000fea0003800200 */
.L_x_3083:
[----:B------:R-:W0:Y:S01]  /*1650*/  LDC R25, c[0x0][0x38c] ;  /* 0x0000e300ff197b82 */ /* 0x000e220000000800 */
[----:B------:R-:W-:-:S04]  /*1660*/  IADD3 R18, P0, PT, R18, 0x10, RZ ;  /* 0x0000001012127810 */ /* 0x000fc80007f1e0ff */
[----:B------:R-:W-:Y:S02]  /*1670*/  IADD3.X R19, PT, PT, RZ, R19, RZ, P0, !PT ;  /* 0x00000013ff137210 */ /* 0x000fe400007fe4ff */
[----:B0-----:R-:W-:-:S07]  /*1680*/  IADD3 R25, PT, PT, R6, -0x4, R25 ;  /* 0xfffffffc06197810 */ /* 0x001fce0007ffe019 */
.L_x_3082:
[----:B------:R-:W-:Y:S05]  /*1690*/  BSYNC.RECONVERGENT B0 ;  /* 0x0000000000007941 */ /* 0x000fea0003800200 */
.L_x_3081:
[----:B------:R-:W0:Y:S01]  /*16a0*/  LDC.64 R4, c[0x0][0x3a0] ;  /* 0x0000e800ff047b82 */ /* 0x000e220000000a00 */
[----:B------:R-:W-:Y:S01]  /*16b0*/  BSSY.RECONVERGENT B0, `(.L_x_3085) ;  /* 0x000001a000007945 */ /* 0x000fe20003800200 */
[----:B------:R-:W-:-:S06]  /*16c0*/  IMAD.MOV.U32 R11, RZ, RZ, R8 ;  /* 0x000000ffff0b7224 */ /* 0x000fcc00078e0008 */
[----:B------:R-:W1:Y:S01]  /*16d0*/  LDC R6, c[0x0][0x3a8] ;  /* 0x0000ea00ff067b82 */ /* 0x000e620000000800 */
[----:B0-----:R-:W-:Y:S01]  /*16e0*/  IMAD R4, R23, R4, RZ ;  /* 0x0000000417047224 */ /* 0x001fe200078e02ff */
[----:B------:R-:W-:-:S03]  /*16f0*/  ISETP.NE.AND P0, PT, R5, RZ, PT ;  /* 0x000000ff0500720c */ /* 0x000fc60003f05270 */
[C---:B------:R-:W-:Y:S01]  /*1700*/  IMAD R7, R22.reuse, R5, R4 ;  /* 0x0000000516077224 */ /* 0x040fe200078e0204 */
[----:B------:R-:W-:-:S03]  /*1710*/  ISETP.NE.AND P0, PT, R22, RZ, P0 ;  /* 0x000000ff1600720c */ /* 0x000fc60000705270 */
[----:B-1----:R-:W-:Y:S01]  /*1720*/  IMAD R9, R24, R6, R7 ;  /* 0x0000000618097224 */ /* 0x002fe200078e0207 */
[----:B------:R-:W-:-:S04]  /*1730*/  ISETP.NE.AND P1, PT, R6, RZ, PT ;  /* 0x000000ff0600720c */ /* 0x000fc80003f25270 */
[----:B------:R-:W-:Y:S02]  /*1740*/  LEA R4, R9, 0x3, 0x2 ;  /* 0x0000000309047811 */ /* 0x000fe400078e10ff */
[----:B------:R-:W-:Y:S02]  /*1750*/  ISETP.NE.AND P1, PT, R24, RZ, P1 ;  /* 0x000000ff1800720c */ /* 0x000fe40000f25270 */
[----:B------:R-:W-:Y:S02]  /*1760*/  ISETP.GE.U32.AND P2, PT, R4, R25, PT ;  /* 0x000000190400720c */ /* 0x000fe40003f46070 */
[----:B------:R-:W-:-:S11]  /*1770*/  PLOP3.LUT P0, PT, P0, P1, PT, 0xf8, 0x8f ;  /* 0x00000000008f781c */ /* 0x000fd60000703f70 */
[----:B------:R-:W-:Y:S05]  /*1780*/  @P2 BRA `(.L_x_3086) ;  /* 0x0000000000302947 */ /* 0x000fea0003800000 */
[----:B------:R-:W-:-:S07]  /*1790*/  MOV R11, R8 ;  /* 0x00000008000b7202 */ /* 0x000fce0000000f00 */
.L_x_3087:
[C---:B------:R-:W-:Y:S01]  /*17a0*/  IMAD.WIDE.U32 R4, R9.reuse, 0x10, R18 ;  /* 0x0000001009047825 */ /* 0x040fe200078e0012 */
[----:B------:R-:W0:Y:S05]  /*17b0*/  LDCU UR4, c[0x0][0x394] ;  /* 0x00007280ff0477ac */ /* 0x000e2a0008000800 */
[----:B------:R-:W2:Y:S01]  /*17c0*/  LDG.E.128 R4, desc[UR36][R4.64] ;  /* 0x0000002404047981 */ /* 0x000ea2000c1e1d00 */
[----:B0-----:R-:W-:-:S04]  /*17d0*/  IADD3 R9, PT, PT, R9, UR4, RZ ;  /* 0x0000000409097c10 */ /* 0x001fc8000fffe0ff */
[----:B------:R-:W-:-:S04]  /*17e0*/  LEA R10, R9, 0x3, 0x2 ;  /* 0x00000003090a7811 */ /* 0x000fc800078e10ff */
[----:B------:R-:W-:Y:S01]  /*17f0*/  ISETP.GE.U32.AND P1, PT, R10, R25, PT ;  /* 0x000000190a00720c */ /* 0x000fe20003f26070 */
[----:B--2---:R-:W-:Y:S01]  /*1800*/  FMUL.FTZ R3, R4, R3 ;  /* 0x0000000304037220 */ /* 0x004fe20000410000 */
[----:B------:R-:W-:Y:S01]  /*1810*/  FMUL.FTZ R8, R5, R8 ;  /* 0x0000000805087220 */ /* 0x000fe20000410000 */
[----:B------:R-:W-:Y:S01]  /*1820*/  FMUL.FTZ R11, R6, R11 ;  /* 0x0000000b060b7220 */ /* 0x000fe20000410000 */
[----:B------:R-:W-:-:S09]  /*1830*/  FMUL.FTZ R0, R7, R0 ;  /* 0x0000000007007220 */ /* 0x000fd20000410000 */
[----:B------:R-:W-:Y:S05]  /*1840*/  @!P1 BRA `(.L_x_3087) ;  /* 0xfffffffc00d49947 */ /* 0x000fea000383ffff */
.L_x_3086:
[----:B------:R-:W-:Y:S05]  /*1850*/  BSYNC.RECONVERGENT B0 ;  /* 0x0000000000007941 */ /* 0x000fea0003800200 */
.L_x_3085:
[----:B------:R-:W-:Y:S04]  /*1860*/  BSSY.RECONVERGENT B0, `(.L_x_3088) ;  /* 0x0000009000007945 */ /* 0x000fe80003800200 */
[----:B------:R-:W-:Y:S05]  /*1870*/  @P0 BRA `(.L_x_3089) ;  /* 0x00000000001c0947 */ /* 0x000fea0003800000 */
[----:B------:R-:W-:-:S05]  /*1880*/  LOP3.LUT R4, R25, 0xfffffffc, RZ, 0xc0, !PT ;  /* 0xfffffffc19047812 */ /* 0x000fca00078ec0ff */
[----:B------:R-:W-:-:S05]  /*1890*/  IMAD.IADD R4, R4, 0x1, R23 ;  /* 0x0000000104047824 */ /* 0x000fca00078e0217 */
[----:B------:R-:W-:-:S13]  /*18a0*/  ISETP.GE.U32.AND P0, PT, R4, R25, PT ;  /* 0x000000190400720c */ /* 0x000fda0003f06070 */
[----:B------:R-:W-:Y:S05]  /*18b0*/  @P0 BRA `(.L_x_3089) ;  /* 0x00000000000c0947 */ /* 0x000fea0003800000 */
[----:B------:R-:W-:-:S06]  /*18c0*/  IMAD.WIDE R18, R4, 0x4, R18 ;  /* 0x0000000404127825 */ /* 0x000fcc00078e0212 */
[----:B------:R-:W2:Y:S02]  /*18d0*/  LDG.E R18, desc[UR36][R18.64] ;  /* 0x0000002412127981 */ /* 0x000ea4000c1e1900 */
[----:B--2---:R-:W-:-:S07]  /*18e0*/  FMUL.FTZ R3, R3, R18 ;  /* 0x0000001203037220 */ /* 0x004fce0000410000 */
.L_x_3089:
[----:B------:R-:W-:Y:S05]  /*18f0*/  BSYNC.RECONVERGENT B0 ;  /* 0x0000000000007941 */ /* 0x000fea0003800200 */
.L_x_3088:
[----:B------:R-:W-:Y:S01]  /*1900*/  FMUL.FTZ R8, R8, R3 ;  /* 0x0000000308087220 */ /* 0x000fe20000410000 */
[----:B------:R-:W-:-:S03]  /*1910*/  HFMA2 R19, -RZ, RZ, 0, 0 ;  /* 0x00000000ff137431 */ /* 0x000fc600000001ff */
[----:B------:R-:W-:-:S04]  /*1920*/  FMUL.FTZ R11, R8, R11 ;  /* 0x0000000b080b7220 */ /* 0x000fc80000410000 */
[----:B------:R-:W-:Y:S01]  /*1930*/  FMUL.FTZ R18, R11, R0 ;  /* 0x000000000b127220 */ /* 0x000fe20000410000 */
[----:B------:R-:W-:Y:S06]  /*1940*/  BRA `(.L_x_3078) ;  /* 0x00000098007c7947 */ /* 0x000fec0003800000 */
.L_x_3079:
        /* <DEDUP_REMOVED lines=8> */
[----:B------:R-:W-:-:S06]  /*19d0*/  MOV R3, R27 ;  /* 0x0000001b00037202 */ /* 0x000fcc0000000f00 */
[----:B------:R-:W2:Y:S01]  /*19e0*/  LDC R6, c[0x0][0x384] ;  /* 0x0000e100ff067b82 */ /* 0x000ea20000000800 */
[----:B-1----:R-:W-:-:S05]  /*19f0*/  IMAD R5, R0, 0x3, R27 ;  /* 0x0000000300057824 */ /* 0x002fca00078e021b */
[----:B------:R-:W-:Y:S01]  /*1a00*/  ISETP.GE.U32.AND P0, PT, R5, R30, PT ;  /* 0x0000001e0500720c */ /* 0x000fe20003f06070 */
[--C-:B--2---:R-:W-:Y:S01]  /*1a10*/  IMAD.MOV.U32 R4, RZ, RZ, R6.reuse ;  /* 0x000000ffff047224 */ /* 0x104fe200078e0006 */
[-C--:B------:R-:W-:Y:S01]  /*1a20*/  MOV R5, R6.reuse ;  /* 0x0000000600057202 */ /* 0x080fe20000000f00 */
[--C-:B------:R-:W-:Y:S01]  /*1a30*/  IMAD.MOV.U32 R8, RZ, RZ, R6.reuse ;  /* 0x000000ffff087224 */ /* 0x100fe200078e0006 */
[-C--:B------:R-:W-:Y:S01]  /*1a40*/  MOV R7, R6.reuse ;  /* 0x0000000600077202 */ /* 0x080fe20000000f00 */
[----:B------:R-:W-:Y:S01]  /*1a50*/  IMAD.MOV.U32 R25, RZ, RZ, R6 ;  /* 0x000000ffff197224 */ /* 0x000fe200078e0006 */
[-C--:B------:R-:W-:Y:S02]  /*1a60*/  MOV R9, R6.reuse ;  /* 0x0000000600097202 */ /* 0x080fe40000000f00 */
[----:B------:R-:W-:-:S05]  /*1a70*/  MOV R24, R6 ;  /* 0x0000000600187202 */ /* 0x000fca0000000f00 */
        /* <DEDUP_REMOVED lines=8> */
.L_x_3093:
[----:B------:R-:W-:Y:S02]  /*1b00*/  SHF.R.U32.HI R13, RZ, 0x1, R3 ;  /* 0x00000001ff0d7819 */ /* 0x000fe40000011603 */
[-C--:B------:R-:W-:Y:S02]  /*1b10*/  IADD3 R3, PT, PT, R3, R0.reuse, RZ ;  /* 0x0000000003037210 */ /* 0x080fe40007ffe0ff */
[----:B------:R-:W-:Y:S02]  /*1b20*/  IADD3 R10, PT, PT, R13, R0, RZ ;  /* 0x000000000d0a7210 */ /* 0x000fe40007ffe0ff */
[----:B------:R-:W-:Y:S02]  /*1b30*/  SHF.R.U32.HI R11, RZ, 0x1, R3 ;  /* 0x00000001ff0b7819 */ /* 0x000fe40000011603 */
[----:B------:R-:W-:Y:S01]  /*1b40*/  LEA R3, R0, R3, 0x1 ;  /* 0x0000000300037211 */ /* 0x000fe200078e08ff */
[----:B------:R-:W-:Y:S01]  /*1b50*/  IMAD.SHL.U32 R12, R10, 0x8, RZ ;  /* 0x000000080a0c7824 */ /* 0x000fe200078e00ff */
[----:B------:R-:W-:-:S02]  /*1b60*/  SHF.R.U32.HI R10, RZ, 0x1d, R10 ;  /* 0x0000001dff0a7819 */ /* 0x000fc4000001160a */
[----:B------:R-:W-:Y:S02]  /*1b70*/  SHF.R.U32.HI R15, RZ, 0x1, R3 ;  /* 0x00000001ff0f7819 */ /* 0x000fe40000011603 */
[----:B------:R-:W-:Y:S01]  /*1b80*/  LOP3.LUT R21, R12, 0xfffffff8, RZ, 0xc0, !PT ;  /* 0xfffffff80c157812 */ /* 0x000fe200078ec0ff */
[--C-:B------:R-:W-:Y:S01]  /*1b90*/  IMAD.WIDE.U32 R12, R13, 0x8, R18.reuse ;  /* 0x000000080d0c7825 */ /* 0x100fe200078e0012 */
[----:B------:R-:W-:Y:S02]  /*1ba0*/  LOP3.LUT R27, R10, 0x3, RZ, 0xc0, !PT ;  /* 0x000000030a1b7812 */ /* 0x000fe400078ec0ff */
[----:B------:R-:W-:Y:S01]  /*1bb0*/  IADD3 R20, P0, PT, R18, R21, RZ ;  /* 0x0000001512147210 */ /* 0x000fe20007f1e0ff */
[--C-:B------:R-:W-:Y:S02]  /*1bc0*/  IMAD.WIDE.U32 R10, R11, 0x8, R18.reuse ;  /* 0x000000080b0a7825 */ /* 0x100fe400078e0012 */
[----:B------:R-:W2:Y:S01]  /*1bd0*/  LDG.E.64 R12, desc[UR36][R12.64] ;  /* 0x000000240c0c7981 */ /* 0x000ea2000c1e1b00 */
[----:B------:R-:W-:Y:S01]  /*1be0*/  IADD3.X R21, PT, PT, R19, R27, RZ, P0, !PT ;  /* 0x0000001b13157210 */ /* 0x000fe200007fe4ff */
[----:B------:R-:W-:-:S02]  /*1bf0*/  IMAD.WIDE.U32 R14, R15, 0x8, R18 ;  /* 0x000000080f0e7825 */ /* 0x000fc400078e0012 */
[----:B------:R-:W3:Y:S04]  /*1c00*/  LDG.E.64 R10, desc[UR36][R10.64] ;  /* 0x000000240a0a7981 */ /* 0x000ee8000c1e1b00 */
[----:B------:R-:W4:Y:S04]  /*1c10*/  LDG.E.64 R14, desc[UR36][R14.64] ;  /* 0x000000240e0e7981 */ /* 0x000f28000c1e1b00 */
[----:B------:R-:W5:Y:S01]  /*1c20*/  LDG.E.64 R20, desc[UR36][R20.64] ;  /* 0x0000002414147981 */ /* 0x000f62000c1e1b00 */
[----:B------:R-:W-:-:S04]  /*1c30*/  IMAD.IADD R3, R3, 0x1, R0 ;  /* 0x0000000103037824 */ /* 0x000fc800078e0200 */
[----:B------:R-:W-:-:S05]  /*1c40*/  IMAD R27, R0, 0x3, R3 ;  /* 0x00000003001b7824 */ /* 0x000fca00078e0203 */
[----:B------:R-:W-:Y:S01]  /*1c50*/  ISETP.GE.U32.AND P0, PT, R27, R30, PT ;  /* 0x0000001e1b00720c */ /* 0x000fe20003f06070 */
[----:B--2---:R-:W-:Y:S01]  /*1c60*/  FMUL.FTZ R25, R12, R25 ;  /* 0x000000190c197220 */ /* 0x004fe20000410000 */
[----:B------:R-:W-:Y:S01]  /*1c70*/  FMUL.FTZ R24, R13, R24 ;  /* 0x000000180d187220 */ /* 0x000fe20000410000 */
[----:B---3--:R-:W-:Y:S01]  /*1c80*/  FMUL.FTZ R9, R10, R9 ;  /* 0x000000090a097220 */ /* 0x008fe20000410000 */
[----:B------:R-:W-:Y:S01]  /*1c90*/  FMUL.FTZ R8, R11, R8 ;  /* 0x000000080b087220 */ /* 0x000fe20000410000 */
[----:B----4-:R-:W-:Y:S01]  /*1ca0*/  FMUL.FTZ R5, R14, R5 ;  /* 0x000000050e057220 */ /* 0x010fe20000410000 */
[----:B------:R-:W-:Y:S01]  /*1cb0*/  FMUL.FTZ R4, R15, R4 ;  /* 0x000000040f047220 */ /* 0x000fe20000410000 */
[----:B-----5:R-:W-:Y:S01]  /*1cc0*/  FMUL.FTZ R7, R20, R7 ;  /* 0x0000000714077220 */ /* 0x020fe20000410000 */
[----:B------:R-:W-:-:S05]  /*1cd0*/  FMUL.FTZ R6, R21, R6 ;  /* 0x0000000615067220 */ /* 0x000fca0000410000 */
[----:B------:R-:W-:Y:S05]  /*1ce0*/  @!P0 BRA `(.L_x_3093) ;  /* 0xfffffffc00848947 */ /* 0x000fea000383ffff */
[----:B------:R-:W-:Y:S05]  /*1cf0*/  BSYNC.RECONVERGENT B1 ;  /* 0x0000000000017941 */ /* 0x000fea0003800200 */
.L_x_3092:
[----:B------:R-:W-:Y:S05]  /*1d00*/  BSYNC.RECONVERGENT B0 ;  /* 0x0000000000007941 */ /* 0x000fea0003800200 */
.L_x_3091:
[----:B------:R-:W-:Y:S01]  /*1d10*/  ISETP.GE.U32.AND P0, PT, R3, R30, PT ;  /* 0x0000001e0300720c */ /* 0x000fe20003f06070 */
[----:B------:R-:W-:-:S12]  /*1d20*/  BSSY.RECONVERGENT B0, `(.L_x_3094) ;  /* 0x0000016000007945 */ /* 0x000fd80003800200 */
[----:B------:R-:W-:Y:S05]  /*1d30*/  @P0 BRA `(.L_x_3095) ;  /* 0x0000000000500947 */ /* 0x000fea0003800000 */
[----:B------:R-:W-:-:S05]  /*1d40*/  SHF.R.U32.HI R13, RZ, 0x1, R3 ;  /* 0x00000001ff0d7819 */ /* 0x000fca0000011603 */
[----:B------:R-:W-:-:S06]  /*1d50*/  IMAD.WIDE.U32 R12, R13, 0x8, R18 ;  /* 0x000000080d0c7825 */ /* 0x000fcc00078e0012 */
[----:B------:R-:W5:Y:S01]  /*1d60*/  LDG.E.64 R12, desc[UR36][R12.64] ;  /* 0x000000240c0c7981 */ /* 0x000f62000c1e1b00 */
[----:B------:R-:W-:-:S04]  /*1d70*/  IADD3 R27, PT, PT, R3, R0, RZ ;  /* 0x00000000031b7210 */ /* 0x000fc80007ffe0ff */
[----:B------:R-:W-:-:S13]  /*1d80*/  ISETP.GE.U32.AND P1, PT, R27, R30, PT ;  /* 0x0000001e1b00720c */ /* 0x000fda0003f26070 */
[----:B------:R-:W-:Y:S05]  /*1d90*/  @P1 BRA `(.L_x_3095) ;  /* 0x0000000000381947 */ /* 0x000fea0003800000 */
[----:B------:R-:W-:-:S05]  /*1da0*/  SHF.R.U32.HI R11, RZ, 0x1, R27 ;  /* 0x00000001ff0b7819 */ /* 0x000fca000001161b */
[----:B------:R-:W-:-:S06]  /*1db0*/  IMAD.WIDE.U32 R10, R11, 0x8, R18 ;  /* 0x000000080b0a7825 */ /* 0x000fcc00078e0012 */
[----:B------:R-:W5:Y:S01]  /*1dc0*/  LDG.E.64 R10, desc[UR36][R10.64] ;  /* 0x000000240a0a7981 */ /* 0x000f62000c1e1b00 */
[----:B------:R-:W-:-:S04]  /*1dd0*/  IADD3 R27, PT, PT, R27, R0, RZ ;  /* 0x000000001b1b7210 */ /* 0x000fc80007ffe0ff */
[----:B------:R-:W-:-:S13]  /*1de0*/  ISETP.GE.U32.AND P1, PT, R27, R30, PT ;  /* 0x0000001e1b00720c */ /* 0x000fda0003f26070 */
[----:B------:R-:W-:Y:S05]  /*1df0*/  @P1 BRA `(.L_x_3095) ;  /* 0x0000000000201947 */ /* 0x000fea0003800000 */
[----:B------:R-:W-:Y:S01]  /*1e00*/  IMAD.IADD R29, R27, 0x1, R0 ;  /* 0x000000011b1d7824 */ /* 0x000fe200078e0200 */
[----:B------:R-:W-:-:S04]  /*1e10*/  SHF.R.U32.HI R21, RZ, 0x1, R27 ;  /* 0x00000001ff157819 */ /* 0x000fc8000001161b */
[----:B------:R-:W-:Y:S01]  /*1e20*/  ISETP.GE.U32.AND P1, PT, R29, R30, PT ;  /* 0x0000001e1d00720c */ /* 0x000fe20003f26070 */
[----:B------:R-:W-:-:S06]  /*1e30*/  IMAD.WIDE.U32 R20, R21, 0x8, R18 ;  /* 0x0000000815147825 */ /* 0x000fcc00078e0012 */
[----:B------:R-:W5:Y:S06]  /*1e40*/  LDG.E.64 R20, desc[UR36][R20.64] ;  /* 0x0000002414147981 */ /* 0x000f6c000c1e1b00 */
[----:B------:R-:W-:-:S05]  /*1e50*/  @!P1 SHF.R.U32.HI R27, RZ, 0x1, R29 ;  /* 0x00000001ff1b9819 */ /* 0x000fca000001161d */
[----:B------:R-:W-:-:S05]  /*1e60*/  @!P1 IMAD.WIDE.U32 R18, R27, 0x8, R18 ;  /* 0x000000081b129825 */ /* 0x000fca00078e0012 */
[----:B------:R1:W5:Y:S02]  /*1e70*/  @!P1 LDG.E.64 R14, desc[UR36][R18.64] ;  /* 0x00000024120e9981 */ /* 0x000364000c1e1b00 */
.L_x_3095:
[----:B------:R-:W-:Y:S05]  /*1e80*/  BSYNC.RECONVERGENT B0 ;  /* 0x0000000000007941 */ /* 0x000fea0003800200 */
.L_x_3094:
[----:B------:R-:W-:Y:S04]  /*1e90*/  BSSY.RECONVERGENT B0, `(.L_x_3096) ;  /* 0x0000012000007945 */ /* 0x000fe80003800200 */
[----:B------:R-:W-:Y:S05]  /*1ea0*/  @P0 BRA `(.L_x_3097) ;  /* 0x0000000000400947 */ /* 0x000fea0003800000 */
[----:B------:R-:W-:Y:S01]  /*1eb0*/  IADD3 R3, PT, PT, R3, R0, RZ ;  /* 0x0000000003037210 */ /* 0x000fe20007ffe0ff */
[----:B-----5:R-:W-:Y:S01]  /*1ec0*/  FMUL.FTZ R25, R25, R12 ;  /* 0x0000000c19197220 */ /* 0x020fe20000410000 */
[----:B------:R-:W-:Y:S02]  /*1ed0*/  FMUL.FTZ R24, R24, R13 ;  /* 0x0000000d18187220 */ /* 0x000fe40000410000 */
[----:B------:R-:W-:-:S13]  /*1ee0*/  ISETP.GE.U32.AND P0, PT, R3, R30, PT ;  /* 0x0000001e0300720c */ /* 0x000fda0003f06070 */
[----:B------:R-:W-:Y:S05]  /*1ef0*/  @P0 BRA `(.L_x_3097) ;  /* 0x00000000002c0947 */ /* 0x000fea0003800000 */
[----:B------:R-:W-:Y:S01]  /*1f00*/  IADD3 R3, PT, PT, R3, R0, RZ ;  /* 0x0000000003037210 */ /* 0x000fe20007ffe0ff */
[----:B------:R-:W-:Y:S01]  /*1f10*/  FMUL.FTZ R9, R9, R10 ;  /* 0x0000000a09097220 */ /* 0x000fe20000410000 */
[----:B------:R-:W-:Y:S02]  /*1f20*/  FMUL.FTZ R8, R8, R11 ;  /* 0x0000000b08087220 */ /* 0x000fe40000410000 */
[----:B------:R-:W-:-:S13]  /*1f30*/  ISETP.GE.U32.AND P0, PT, R3, R30, PT ;  /* 0x0000001e0300720c */ /* 0x000fda0003f06070 */
[----:B------:R-:W-:Y:S05]  /*1f40*/  @P0 BRA `(.L_x_3097) ;  /* 0x0000000000180947 */ /* 0x000fea0003800000 */
[----:B------:R-:W-:Y:S02]  /*1f50*/  IMAD.IADD R3, R3, 0x1, R0 ;  /* 0x0000000103037824 */ /* 0x000fe400078e0200 */
[----:B------:R-:W-:Y:S01]  /*1f60*/  FMUL.FTZ R7, R7, R20 ;  /* 0x0000001407077220 */ /* 0x000fe20000410000 */
[----:B------:R-:W-:Y:S02]  /*1f70*/  FMUL.FTZ R6, R6, R21 ;  /* 0x0000001506067220 */ /* 0x000fe40000410000 */
[----:B------:R-:W-:-:S13]  /*1f80*/  ISETP.GE.U32.AND P0, PT, R3, R30, PT ;  /* 0x0000001e0300720c */ /* 0x000fda0003f06070 */
[----:B------:R-:W-:Y:S01]  /*1f90*/  @!P0 FMUL.FTZ R5, R5, R14 ;  /* 0x0000000e05058220 */ /* 0x000fe20000410000 */
[----:B------:R-:W-:-:S07]  /*1fa0*/  @!P0 FMUL.FTZ R4, R4, R15 ;  /* 0x0000000f04048220 */ /* 0x000fce0000410000 */
.L_x_3097:
[----:B------:R-:W-:Y:S05]  /*1fb0*/  BSYNC.RECONVERGENT B0 ;  /* 0x0000000000007941 */ /* 0x000fea0003800200 */
.L_x_3096:
[----:B------:R-:W-:Y:S01]  /*1fc0*/  FMUL.FTZ R0, R25, R9 ;  /* 0x0000000919007220 */ /* 0x000fe20000410000 */
[----:B------:R-:W-:-:S03]  /*1fd0*/  FMUL.FTZ R3, R24, R8 ;  /* 0x0000000818037220 */ /* 0x000fc60000410000 */
[----:B------:R-:W-:Y:S01]  /*1fe0*/  FMUL.FTZ R0, R0, R7 ;  /* 0x0000000700007220 */ /* 0x000fe20000410000 */
[----:B------:R-:W-:-:S03]  /*1ff0*/  FMUL.FTZ R3, R3, R6 ;  /* 0x0000000603037220 */ /* 0x000fc60000410000 */
[----:B-1----:R-:W-:Y:S01]  /*2000*/  FMUL.FTZ R18, R0, R5 ;  /* 0x0000000500127220 */ /* 0x002fe20000410000 */
[----:B------:R-:W-:Y:S01]  /*2010*/  FMUL.FTZ R19, R3, R4 ;  /* 0x0000000403137220 */ /* 0x000fe20000410000 */
[----:B------:R-:W-:Y:S06]  /*2020*/  BRA `(.L_x_3078) ;  /* 0x0000009000c47947 */ /* 0x000fec0003800000 */
.L_x_3090:
[----:B------:R-:W-:-:S13]  /*2030*/  ISETP.NE.AND P0, PT, R12, 0x1, PT ;  /* 0x000000010c00780c */ /* 0x000fda0003f05270 */
[----:B------:R-:W-:Y:S05]  /*2040*/  @P0 BRA `(.L_x_3098) ;  /* 0x0000000400b00947 */ /* 0x000fea0003800000 */
[----:B------:R-:W1:Y:S01]  /*2050*/  LDC R3, c[0x0][0x394] ;  /* 0x0000e500ff037b82 */ /* 0x000e620000000800 */
[----:B------:R-:W-:Y:S01]  /*2060*/  BSSY.RECONVERGENT B0, `(.L_x_3099) ;  /* 0x0000034000007945 */ /* 0x000fe20003800200 */
[----:B------:R-:W-:-:S06]  /*2070*/  MOV R4, R27 ;  /* 0x0000001b00047202 */ /* 0x000fcc0000000f00 */
[----:B------:R-:W2:Y:S01]  /*2080*/  LDC R7, c[0x0][0x384] ;  /* 0x0000e100ff077b82 */ /* 0x000ea20000000800 */
        /* <DEDUP_REMOVED lines=17> */
.L_x_3101:
[----:B------:R-:W-:Y:S02]  /*21a0*/  IMAD.IADD R13, R4, 0x1, R3 ;  /* 0x00000001040d7824 */ /* 0x000fe400078e0203 */
[----:B------:R-:W-:-:S03]  /*21b0*/  IMAD R12, R0, R4, RZ ;  /* 0x00000004000c7224 */ /* 0x000fc600078e02ff */
[----:B------:R-:W-:Y:S01]  /*21c0*/  IADD3 R14, PT, PT, R13, R3, RZ ;  /* 0x000000030d0e7210 */ /* 0x000fe20007ffe0ff */
[----:B------:R-:W-:Y:S01]  /*21d0*/  IMAD R13, R0, R13, RZ ;  /* 0x0000000d000d7224 */ /* 0x000fe200078e02ff */
[----:B------:R-:W-:Y:S02]  /*21e0*/  SHF.R.U32.HI R21, RZ, 0x1, R12 ;  /* 0x00000001ff157819 */ /* 0x000fe4000001160c */
[----:B------:R-:W-:Y:S01]  /*21f0*/  IADD3 R4, PT, PT, R14, R3, RZ ;  /* 0x000000030e047210 */ /* 0x000fe20007ffe0ff */
[----:B------:R-:W-:Y:S01]  /*2200*/  IMAD R14, R0, R14, RZ ;  /* 0x0000000e000e7224 */ /* 0x000fe200078e02ff */
[----:B------:R-:W-:Y:S01]  /*2210*/  SHF.R.U32.HI R13, RZ, 0x1, R13 ;  /* 0x00000001ff0d7819 */ /* 0x000fe2000001160d */
[----:B------:R-:W-:-:S03]  /*2220*/  IMAD.WIDE.U32 R20, R21, 0x8, R18 ;  /* 0x0000000815147825 */ /* 0x000fc600078e0012 */
[----:B------:R-:W-:Y:S01]  /*2230*/  SHF.R.U32.HI R15, RZ, 0x1, R14 ;  /* 0x00000001ff0f7819 */ /* 0x000fe2000001160e */
[----:B------:R-:W-:Y:S02]  /*2240*/  IMAD R12, R0, R4, RZ ;  /* 0x00000004000c7224 */ /* 0x000fe400078e02ff */
[----:B------:R-:W-:Y:S01]  /*2250*/  IMAD.WIDE.U32 R24, R13, 0x8, R18 ;  /* 0x000000080d187825 */ /* 0x000fe200078e0012 */
[----:B------:R-:W2:Y:S02]  /*2260*/  LDG.E.64 R20, desc[UR36][R20.64] ;  /* 0x0000002414147981 */ /* 0x000ea4000c1e1b00 */
[----:B------:R-:W-:Y:S01]  /*2270*/  SHF.R.U32.HI R27, RZ, 0x1, R12 ;  /* 0x00000001ff1b7819 */ /* 0x000fe2000001160c */
[--C-:B------:R-:W-:Y:S02]  /*2280*/  IMAD.WIDE.U32 R12, R15, 0x8, R18.reuse ;  /* 0x000000080f0c7825 */ /* 0x100fe400078e0012 */
[----:B------:R-:W3:Y:S02]  /*2290*/  LDG.E.64 R24, desc[UR36][R24.64] ;  /* 0x0000002418187981 */ /* 0x000ee4000c1e1b00 */
[----:B------:R-:W-:-:S02]  /*22a0*/  IMAD.WIDE.U32 R14, R27, 0x8, R18 ;  /* 0x000000081b0e7825 */ /* 0x000fc400078e0012 */
        /* <DEDUP_REMOVED lines=15> */
.L_x_3100:
[----:B------:R-:W-:Y:S05]  /*23a0*/  BSYNC.RECONVERGENT B0 ;  /* 0x0000000000007941 */ /* 0x000fea0003800200 */
.L_x_3099:
[----:B------:R-:W-:Y:S01]  /*23b0*/  ISETP.GE.U32.AND P0, PT, R4, R30, PT ;  /* 0x0000001e0400720c */ /* 0x000fe20003f06070 */
[----:B------:R-:W-:-:S12]  /*23c0*/  BSSY.RECONVERGENT B0, `(.L_x_3102) ;  /* 0x000001a000007945 */ /* 0x000fd80003800200 */
[----:B------:R-:W-:Y:S05]  /*23d0*/  @P0 BRA `(.L_x_3103) ;  /* 0x0000000000600947 */ /* 0x000fea0003800000 */
[----:B------:R-:W-:-:S05]  /*23e0*/  IMAD R20, R0, R4, RZ ;  /* 0x0000000400147224 */ /* 0x000fca00078e02ff */
[----:B------:R-:W-:-:S05]  /*23f0*/  SHF.R.U32.HI R21, RZ, 0x1, R20 ;  /* 0x00000001ff157819 */ /* 0x000fca0000011614 */
[----:B------:R-:W-:-:S06]  /*2400*/  IMAD.WIDE.U32 R20, R21, 0x8, R18 ;  /* 0x0000000815147825 */ /* 0x000fcc00078e0012 */
[----:B------:R-:W5:Y:S01]  /*2410*/  LDG.E.64 R20, desc[UR36][R20.64] ;  /* 0x0000002414147981 */ /* 0x000f62000c1e1b00 */
[----:B------:R-:W-:-:S04]  /*2420*/  IADD3 R27, PT, PT, R4, R3, RZ ;  /* 0x00000003041b7210 */ /* 0x000fc80007ffe0ff */
[----:B------:R-:W-:-:S13]  /*2430*/  ISETP.GE.U32.AND P1, PT, R27, R30, PT ;  /* 0x0000001e1b00720c */ /* 0x000fda0003f26070 */
        /* <DEDUP_REMOVED lines=16> */
[----:B------:R-:W5:Y:S04]  /*2540*/  LDG.E.64 R12, desc[UR36][R12.64] ;  /* 0x000000240c0c7981 */ /* 0x000f68000c1e1b00 */
[----:B------:R1:W5:Y:S02]  /*2550*/  @!P1 LDG.E.64 R14, desc[UR36][R18.64] ;  /* 0x00000024120e9981 */ /* 0x000364000c1e1b00 */
.L_x_3103:
[----:B------:R-:W-:Y:S05]  /*2560*/  BSYNC.RECONVERGENT B0 ;  /* 0x0000000000007941 */ /* 0x000fea0003800200 */
.L_x_3102:
        /* <DEDUP_REMOVED lines=18> */
.L_x_3105:
[----:B------:R-:W-:Y:S05]  /*2690*/  BSYNC.RECONVERGENT B0 ;  /* 0x0000000000007941 */ /* 0x000fea0003800200 */
.L_x_3104:
[----:B------:R-:W-:Y:S01]  /*26a0*/  FMUL.FTZ R0, R11, R9 ;  /* 0x000000090b007220 */ /* 0x000fe20000410000 */
[----:B------:R-:W-:-:S03]  /*26b0*/  FMUL.FTZ R3, R26, R10 ;  /* 0x0000000a1a037220 */ /* 0x000fc60000410000 */
[----:B------:R-:W-:Y:S01]  /*26c0*/  FMUL.FTZ R0, R0, R7 ;  /* 0x0000000700007220 */ /* 0x000fe20000410000 */
[----:B------:R-:W-:-:S03]  /*26d0*/  FMUL.FTZ R3, R3, R8 ;  /* 0x0000000803037220 */ /* 0x000fc60000410000 */
[----:B-1----:R-:W-:Y:S01]  /*26e0*/  FMUL.FTZ R18, R0, R5 ;  /* 0x0000000500127220 */ /* 0x002fe20000410000 */
[----:B------:R-:W-:Y:S01]  /*26f0*/  FMUL.FTZ R19, R3, R6 ;  /* 0x0000000603137220 */ /* 0x000fe20000410000 */
[----:B------:R-:W-:Y:S06]  /*2700*/  BRA `(.L_x_3078) ;  /* 0x0000008c000c7947 */ /* 0x000fec0003800000 */
.L_x_3098:
[----:B------:R-:W1:Y:S01]  /*2710*/  LDCU UR4, c[0x0][0x394] ;  /* 0x00007280ff0477ac */ /* 0x000e620008000800 */
[----:B------:R-:W2:Y:S01]  /*2720*/  LDC R4, c[0x0][0x384] ;  /* 0x0000e100ff047b82 */ /* 0x000ea20000000800 */
[----:B------:R-:W-:Y:S01]  /*2730*/  BSSY.RECONVERGENT B0, `(.L_x_3106) ;  /* 0x0000430000007945 */ /* 0x000fe20003800200 */
[----:B-1----:R-:W-:-:S05]  /*2740*/  MOV R28, UR4 ;  /* 0x00000004001c7c02 */ /* 0x002fca0008000f00 */
[----:B------:R-:W-:Y:S01]  /*2750*/  IMAD R3, R28, 0x3, R27 ;  /* 0x000000031c037824 */ /* 0x000fe200078e021b */
[-C--:B--2---:R-:W-:Y:S01]  /*2760*/  MOV R8, R4.reuse ;  /* 0x0000000400087202 */ /* 0x084fe20000000f00 */
[--C-:B------:R-:W-:Y:S01]  /*2770*/  IMAD.MOV.U32 R9, RZ, RZ, R4.reuse ;  /* 0x000000ffff097224 */ /* 0x100fe200078e0004 */
[----:B------:R-:W-:Y:S01]  /*2780*/  MOV R6, R4 ;  /* 0x0000000400067202 */ /* 0x000fe20000000f00 */
[----:B------:R-:W-:Y:S01]  /*2790*/  IMAD.MOV.U32 R5, RZ, RZ, R4 ;  /* 0x000000ffff057224 */ /* 0x000fe200078e0004 */
[----:B------:R-:W-:Y:S02]  /*27a0*/  ISETP.GE.U32.AND P0, PT, R3, R30, PT ;  /* 0x0000001e0300720c */ /* 0x000fe40003f06070 */
[-C--:B------:R-:W-:Y:S02]  /*27b0*/  MOV R7, R4.reuse ;  /* 0x0000000400077202 */ /* 0x080fe40000000f00 */
[-C--:B------:R-:W-:Y:S02]  /*27c0*/  MOV R0, R4.reuse ;  /* 0x0000000400007202 */ /* 0x080fe40000000f00 */
[----:B------:R-:W-:-:S07]  /*27d0*/  MOV R3, R4 ;  /* 0x0000000400037202 */ /* 0x000fce0000000f00 */
[----:B------:R-:W-:Y:S05]  /*27e0*/  @P0 BRA `(.L_x_3107) ;  /* 0x0000004000900947 */ /* 0x000fea0003800000 */
[----:B------:R-:W-:-:S13]  /*27f0*/  ISETP.NE.AND P0, PT, R12, RZ, PT ;  /* 0x000000ff0c00720c */ /* 0x000fda0003f05270 */
[----:B------:R1:W5:Y:S01]  /*2800*/  @!P0 LDG.E.64 R10, desc[UR36][R18.64] ;  /* 0x00000024120a8981 */ /* 0x000362000c1e1b00 */
[----:B------:R-:W-:Y:S01]  /*2810*/  VIADD R0, R12, 0xffffffff ;  /* 0xffffffff0c007836 */ /* 0x000fe20000000000 */
[-C--:B------:R-:W-:Y:S01]  /*2820*/  MOV R8, R4.reuse ;  /* 0x0000000400087202 */ /* 0x080fe20000000f00 */
[--C-:B------:R-:W-:Y:S01]  /*2830*/  IMAD.MOV.U32 R6, RZ, RZ, R4.reuse ;  /* 0x000000ffff067224 */ /* 0x100fe200078e0004 */
[-C--:B------:R-:W-:Y:S02]  /*2840*/  MOV R9, R4.reuse ;  /* 0x0000000400097202 */ /* 0x080fe40000000f00 */
[----:B------:R-:W-:Y:S01]  /*2850*/  VIMNMX.U32 R29, PT, PT, R0, 0x18, PT ;  /* 0x00000018001d7848 */ /* 0x000fe20003fe0000 */
[----:B------:R-:W-:Y:S01]  /*2860*/  IMAD.MOV.U32 R0, RZ, RZ, R4 ;  /* 0x000000ffff007224 */ /* 0x000fe200078e0004 */
[-C--:B------:R-:W-:Y:S02]  /*2870*/  MOV R7, R4.reuse ;  /* 0x0000000400077202 */ /* 0x080fe40000000f00 */
[----:B------:R-:W-:-:S02]  /*2880*/  MOV R5, R4 ;  /* 0x0000000400057202 */ /* 0x000fc40000000f00 */
[----:B------:R-:W-:Y:S02]  /*2890*/  MOV R3, R4 ;  /* 0x0000000400037202 */ /* 0x000fe40000000f00 */
[----:B-1----:R-:W-:-:S07]  /*28a0*/  IADD3 R29, PT, PT, R29, 0x1, RZ ;  /* 0x000000011d1d7810 */ /* 0x002fce0007ffe0ff */
.L_x_3113:
[----:B------:R-:W1:Y:S01]  /*28b0*/  LDCU UR4, c[0x0][0x394] ;  /* 0x00007280ff0477ac */ /* 0x000e620008000800 */
[--C-:B-----5:R-:W-:Y:S01]  /*28c0*/  @!P0 IMAD.MOV.U32 R24, RZ, RZ, R10.reuse ;  /* 0x000000ffff188224 */ /* 0x120fe200078e000a */
[-C--:B------:R-:W-:Y:S01]  /*28d0*/  @!P0 MOV R25, R11.reuse ;  /* 0x0000000b00198202 */ /* 0x080fe20000000f00 */
[----:B------:R-:W-:Y:S01]  /*28e0*/  @!P0 IMAD.MOV.U32 R12, RZ, RZ, R10 ;  /* 0x000000ffff0c8224 */ /* 0x000fe200078e000a */
[-C--:B------:R-:W-:Y:S01]  /*28f0*/  @!P0 MOV R13, R11.reuse ;  /* 0x0000000b000d8202 */ /* 0x080fe20000000f00 */
[----:B------:R-:W-:Y:S01]  /*2900*/  @!P0 IMAD.MOV.U32 R21, RZ, RZ, R11 ;  /* 0x000000ffff158224 */ /* 0x000fe200078e000b */
[----:B------:R-:W-:Y:S02]  /*2910*/  @!P0 MOV R15, R11 ;  /* 0x0000000b000f8202 */ /* 0x000fe40000000f00 */
[-C--:B------:R-:W-:Y:S02]  /*2920*/  @!P0 MOV R14, R10.reuse ;  /* 0x0000000a000e8202 */ /* 0x080fe40000000f00 */
[----:B------:R-:W-:Y:S01]  /*2930*/  @!P0 MOV R20, R10 ;  /* 0x0000000a00148202 */ /* 0x000fe20000000f00 */
[----:B0-----:R-:W-:Y:S06]  /*2940*/  @!P0 BRA `(.L_x_3108) ;  /* 0x0000003c00fc8947 */ /* 0x001fec0003800000 */
[----:B------:R-:W2:Y:S01]  /*2950*/  LDCU.64 UR30, c[0x0][0x3d0] ;  /* 0x00007a00ff1e77ac */ /* 0x000ea20008000a00 */
[----:B------:R-:W-:Y:S02]  /*2960*/  HFMA2 R12, -RZ, RZ, 0, 0 ;  /* 0x00000000ff0c7431 */ /* 0x000fe400000001ff */
[----:B------:R-:W-:Y:S01]  /*2970*/  IMAD.MOV.U32 R13, RZ, RZ, R27 ;  /* 0x000000ffff0d7224 */ /* 0x000fe200078e001b */
[----:B------:R-:W3:Y:S01]  /*2980*/  LDCU.64 UR28, c[0x0][0x3c8] ;  /* 0x00007900ff1c77ac */ /* 0x000ee20008000a00 */
[----:B------:R-:W4:Y:S01]  /*2990*/  LDCU UR5, c[0x0][0x4f8] ;  /* 0x00009f00ff0577ac */ /* 0x000f220008000800 */
[----:B------:R-:W0:Y:S01]  /*29a0*/  LDCU UR77, c[0x0][0x3e0] ;  /* 0x00007c00ff4d77ac */ /* 0x000e220008000800 */
[----:B------:R-:W0:Y:S01]  /*29b0*/  LDCU UR76, c[0x0][0x4fc] ;  /* 0x00009f80ff4c77ac */ /* 0x000e220008000800 */
[----:B--2---:R-:W-:Y:S01]  /*29c0*/  IMAD.HI.U32 R12, R27, UR30, R12 ;  /* 0x0000001e1b0c7c27 */ /* 0x004fe2000f8e000c */
[----:B------:R-:W2:Y:S04]  /*29d0*/  LDCU UR75, c[0x0][0x3e4] ;  /* 0x00007c80ff4b77ac */ /* 0x000ea80008000800 */
[----:B------:R-:W-:Y:S01]  /*29e0*/  SHF.R.U32.HI R14, RZ, UR31, R12 ;  /* 0x0000001fff0e7c19 */ /* 0x000fe2000801160c */
[----:B---3--:R-:W-:Y:S01]  /*29f0*/  UISETP.NE.AND UP0, UPT, UR28, 0x1, UPT ;  /* 0x000000011c00788c */ /* 0x008fe2000bf05270 */
[----:B------:R-:W3:Y:S02]  /*2a00*/  LDCU UR74, c[0x0][0x500] ;  /* 0x0000a000ff4a77ac */ /* 0x000ee40008000800 */
[----:B------:R-:W-:Y:S01]  /*2a10*/  IADD3 R20, PT, PT, -R14, RZ, RZ ;  /* 0x000000ff0e147210 */ /* 0x000fe20007ffe1ff */
[----:B------:R-:W0:Y:S04]  /*2a20*/  LDCU UR73, c[0x0][0x3f8] ;  /* 0x00007f00ff4977ac */ /* 0x000e280008000800 */
[----:B------:R-:W-:Y:S01]  /*2a30*/  IMAD R20, R20, UR29, R27 ;  /* 0x0000001d14147c24 */ /* 0x000fe2000f8e021b */
[----:B------:R-:W0:Y:S03]  /*2a40*/  LDCU UR72, c[0x0][0x504] ;  /* 0x0000a080ff4877ac */ /* 0x000e260008000800 */
        /* <DEDUP_REMOVED lines=266> */
[----:B------:R-:W2:Y:S01]  /*3af0*/  @P1 LDC.64 R12, c[0x0][0x4f0] ;  /* 0x00013c00ff0c1b82 */ /* 0x000ea20000000a00 */
[----:B0-----:R-:W-:-:S07]  /*3b00*/  IMAD.HI.U32 R14, R25, UR53, R14 ;  /* 0x00000035190e7c27 */ /* 0x001fce000f8e000e */
[----:B------:R-:W0:Y:S01]  /*3b10*/  @P1 LDC R21, c[0x0][0x4ec] ;  /* 0x00013b00ff151b82 */ /* 0x000e220000000800 */
[----:B------:R-:W-:Y:S02]  /*3b20*/  SHF.R.U32.HI R15, RZ, UR26, R14 ;  /* 0x0000001aff0f7c19 */ /* 0x000fe4000801160e */
[----:B------:R-:W-:-:S05]  /*3b30*/  @P1 MOV R14, RZ ;  /* 0x000000ff000e1202 */ /* 0x000fca0000000f00 */
[----:B------:R-:W3:Y:S01]  /*3b40*/  @P1 LDC R24, c[0x0][0x558] ;  /* 0x00015600ff181b82 */ /* 0x000ee20000000800 */
[C---:B--2---:R-:W-:Y:S01]  /*3b50*/  @P1 IMAD.HI.U32 R12, R15.reuse, R12, R14 ;  /* 0x0000000c0f0c1227 */ /* 0x044fe200078e000e */
[----:B------:R-:W-:-:S04]  /*3b60*/  IADD3 R14, PT, PT, -R15, RZ, RZ ;  /* 0x000000ff0f0e7210 */ /* 0x000fc80007ffe1ff */
[----:B------:R-:W-:Y:S01]  /*3b70*/  @P1 SHF.R.U32.HI R12, RZ, R13, R12 ;  /* 0x0000000dff0c1219 */ /* 0x000fe2000001160c */
[----:B------:R-:W-:-:S04]  /*3b80*/  IMAD R13, R14, UR52, R25 ;  /* 0x000000340e0d7c24 */ /* 0x000fc8000f8e0219 */
[----:B------:R-:W-:Y:S02]  /*3b90*/  @P1 IMAD.MOV R14, RZ, RZ, -R12 ;  /* 0x000000ffff0e1224 */ /* 0x000fe400078e0a0c */
[----:B------:R-:W-:Y:S02]  /*3ba0*/  IMAD R20, R13, UR27, R20 ;  /* 0x0000001b0d147c24 */ /* 0x000fe4000f8e0214 */
[----:B0-----:R-:W-:-:S04]  /*3bb0*/  @P1 IMAD R15, R14, R21, R15 ;  /* 0x000000150e0f1224 */ /* 0x001fc800078e020f */
[----:B---3--:R-:W-:-:S07]  /*3bc0*/  @P1 IMAD R20, R15, R24, R20 ;  /* 0x000000180f141224 */ /* 0x008fce00078e0214 */
.L_x_3109:
[----:B------:R-:W-:-:S04]  /*3bd0*/  LOP3.LUT R21, R20, 0xfffffff8, RZ, 0xc0, !PT ;  /* 0xfffffff814157812 */ /* 0x000fc800078ec0ff */
[----:B------:R-:W-:-:S04]  /*3be0*/  IADD3 R20, P1, PT, R21, R18, RZ ;  /* 0x0000001215147210 */ /* 0x000fc80007f3e0ff */
[----:B------:R-:W-:-:S06]  /*3bf0*/  IADD3.X R21, PT, PT, RZ, R19, RZ, P1, !PT ;  /* 0x00000013ff157210 */ /* 0x000fcc0000ffe4ff */
[----:B------:R-:W5:Y:S01]  /*3c00*/  LDG.E.64 R20, desc[UR36][R20.64] ;  /* 0x0000002414147981 */ /* 0x000f62000c1e1b00 */
[----:B-1----:R-:W-:Y:S01]  /*3c10*/  IADD3 R25, PT, PT, R27, UR4, RZ ;  /* 0x000000041b197c10 */ /* 0x002fe2000fffe0ff */
[----:B------:R-:W-:-:S04]  /*3c20*/  IMAD.MOV.U32 R24, RZ, RZ, RZ ;  /* 0x000000ffff187224 */ /* 0x000fc800078e00ff */
        /* <DEDUP_REMOVED lines=235> */
.L_x_3110:
[----:B------:R-:W-:-:S04]  /*4ae0*/  LOP3.LUT R15, R28, 0xfffffff8, RZ, 0xc0, !PT ;  /* 0xfffffff81c0f7812 */ /* 0x000fc800078ec0ff */
[----:B------:R-:W-:-:S04]  /*4af0*/  IADD3 R14, P1, PT, R15, R18, RZ ;  /* 0x000000120f0e7210 */ /* 0x000fc80007f3e0ff */
[----:B------:R-:W-:-:S06]  /*4b00*/  IADD3.X R15, PT, PT, RZ, R19, RZ, P1, !PT ;  /* 0x00000013ff0f7210 */ /* 0x000fcc0000ffe4ff */
[----:B------:R-:W5:Y:S01]  /*4b10*/  LDG.E.64 R14, desc[UR36][R14.64] ;  /* 0x000000240e0e7981 */ /* 0x000f62000c1e1b00 */
        /* <DEDUP_REMOVED lines=237> */
.L_x_3111:
        /* <DEDUP_REMOVED lines=241> */
.L_x_3112:
[----:B------:R-:W-:-:S04]  /*6900*/  LOP3.LUT R25, R28, 0xfffffff8, RZ, 0xc0, !PT ;  /* 0xfffffff81c197812 */ /* 0x000fc800078ec0ff */
[----:B------:R-:W-:-:S04]  /*6910*/  IADD3 R24, P1, PT, R25, R18, RZ ;  /* 0x0000001219187210 */ /* 0x000fc80007f3e0ff */
[----:B------:R-:W-:-:S06]  /*6920*/  IADD3.X R25, PT, PT, RZ, R19, RZ, P1, !PT ;  /* 0x00000013ff197210 */ /* 0x000fcc0000ffe4ff */
[----:B------:R-:W5:Y:S03]  /*6930*/  LDG.E.64 R24, desc[UR36][R24.64] ;  /* 0x0000002418187981 */ /* 0x000f66000c1e1b00 */
.L_x_3108:
[----:B------:R-:W2:Y:S01]  /*6940*/  LDCU UR5, c[0x0][0x38c] ;  /* 0x00007180ff0577ac */ /* 0x000ea20008000800 */
[----:B-1----:R-:W-:Y:S02]  /*6950*/  IMAD.U32 R28, RZ, RZ, UR4 ;  /* 0x00000004ff1c7e24 */ /* 0x002fe4000f8e00ff */
[----:B-----5:R-:W-:Y:S01]  /*6960*/  FMUL.FTZ R3, R20, R3 ;  /* 0x0000000314037220 */ /* 0x020fe20000410000 */
[----:B------:R-:W-:Y:S01]  /*6970*/  FMUL.FTZ R0, R21, R0 ;  /* 0x0000000015007220 */ /* 0x000fe20000410000 */
[----:B------:R-:W-:Y:S01]  /*6980*/  FMUL.FTZ R5, R14, R5 ;  /* 0x000000050e057220 */ /* 0x000fe20000410000 */
[----:B------:R-:W-:Y:S01]  /*6990*/  FMUL.FTZ R4, R15, R4 ;  /* 0x000000040f047220 */ /* 0x000fe20000410000 */
[----:B------:R-:W-:Y:S01]  /*69a0*/  LEA R27, R28, R27, 0x2 ;  /* 0x0000001b1c1b7211 */ /* 0x000fe200078e10ff */
[----:B------:R-:W-:Y:S01]  /*69b0*/  FMUL.FTZ R7, R12, R7 ;  /* 0x000000070c077220 */ /* 0x000fe20000410000 */
[----:B------:R-:W-:Y:S01]  /*69c0*/  FMUL.FTZ R6, R13, R6 ;  /* 0x000000060d067220 */ /* 0x000fe20000410000 */
[----:B------:R-:W-:Y:S01]  /*69d0*/  FMUL.FTZ R9, R24, R9 ;  /* 0x0000000918097220 */ /* 0x000fe20000410000 */
[----:B------:R-:W-:Y:S01]  /*69e0*/  FMUL.FTZ R8, R25, R8 ;  /* 0x0000000819087220 */ /* 0x000fe20000410000 */
[----:B------:R-:W-:Y:S01]  /*69f0*/  IMAD R31, R28, 0x3, R27 ;  /* 0x000000031c1f7824 */ /* 0x000fe200078e021b */
[----:B--2---:R-:W-:-:S04]  /*6a00*/  MOV R30, UR5 ;  /* 0x00000005001e7c02 */ /* 0x004fc80008000f00 */
[----:B------:R-:W-:-:S13]  /*6a10*/  ISETP.GE.U32.AND P1, PT, R31, R30, PT ;  /* 0x0000001e1f00720c */ /* 0x000fda0003f26070 */
[----:B------:R-:W-:Y:S05]  /*6a20*/  @!P1 BRA `(.L_x_3113) ;  /* 0xffffffbc00a09947 */ /* 0x000fea000383ffff */
.L_x_3107:
[----:B0-----:R-:W-:Y:S05]  /*6a30*/  BSYNC.RECONVERGENT B0 ;  /* 0x0000000000007941 */ /* 0x001fea0003800200 */
.L_x_3106:
        /* <DEDUP_REMOVED lines=284> */
.L_x_3117:
[----:B------:R-:W-:Y:S01]  /*7c00*/  SHF.R.U32.HI R20, RZ, 0x3, R20 ;  /* 0x00000003ff147819 */ /* 0x000fe20000011614 */
[----:B------:R-:W-:-:S07]  /*7c10*/  IMAD.MOV.U32 R21, RZ, RZ, RZ ;  /* 0x000000ffff157224 */ /* 0x000fce00078e00ff */
.L_x_3116:
[----:B------:R-:W0:Y:S02]  /*7c20*/  LDCU.64 UR4, c[0x0][0x758] ;  /* 0x0000eb00ff0477ac */ /* 0x000e240008000a00 */
[----:B0-----:R-:W-:-:S04]  /*7c30*/  IADD3 R32, P1, PT, R26, UR4, RZ ;  /* 0x000000041a207c10 */ /* 0x001fc8000ff3e0ff */
[----:B------:R-:W-:Y:S02]  /*7c40*/  IADD3.X R26, PT, PT, RZ, UR5, RZ, P1, !PT ;  /* 0x00000005ff1a7c10 */ /* 0x000fe40008ffe4ff */
[----:B------:R-:W-:-:S04]  /*7c50*/  LEA R18, P1, R20, R32, 0x3 ;  /* 0x0000002014127211 */ /* 0x000fc800078218ff */
[----:B------:R-:W-:-:S05]  /*7c60*/  LEA.HI.X R19, R20, R26, R21, 0x3, P1 ;  /* 0x0000001a14137211 */ /* 0x000fca00008f1c15 */
[----:B------:R0:W5:Y:S01]  /*7c70*/  LDG.E.64 R20, desc[UR36][R18.64] ;  /* 0x0000002412147981 */ /* 0x000162000c1e1b00 */
        /* <DEDUP_REMOVED lines=11> */
[----:B------:R-:W-:-:S05]  /*7d30*/  SHF.R.U32.HI R19, RZ, UR5, R18 ;  /* 0x00000005ff137c19 */ /* 0x000fca0008011612 */
[----:B------:R-:W-:-:S04]  /*7d40*/  IMAD.MOV R33, RZ, RZ, -R19 ;  /* 0x000000ffff217224 */ /* 0x000fc800078e0a13 */
        /* <DEDUP_REMOVED lines=265> */
.L_x_3119:
[----:B------:R-:W-:Y:S02]  /*8de0*/  SHF.R.U32.HI R18, RZ, 0x3, R33 ;  /* 0x00000003ff127819 */ /* 0x000fe40000011621 */
[----:B------:R-:W-:-:S07]  /*8df0*/  MOV R19, RZ ;  /* 0x000000ff00137202 */ /* 0x000fce0000000f00 */
.L_x_3118:
        /* <DEDUP_REMOVED lines=281> */
.L_x_3121:
[----:B------:R-:W-:Y:S02]  /*9f90*/  SHF.R.U32.HI R18, RZ, 0x3, R33 ;  /* 0x00000003ff127819 */ /* 0x000fe40000011621 */
[----:B------:R-:W-:-:S07]  /*9fa0*/  MOV R19, RZ ;  /* 0x000000ff00137202 */ /* 0x000fce0000000f00 */
.L_x_3120:
        /* <DEDUP_REMOVED lines=281> */
.L_x_3123:
[----:B------:R-:W-:Y:S02]  /*b140*/  SHF.R.U32.HI R24, RZ, 0x3, R24 ;  /* 0x00000003ff187819 */ /* 0x000fe40000011618 */
[----:B------:R-:W-:-:S07]  /*b150*/  MOV R25, RZ ;  /* 0x000000ff00197202 */ /* 0x000fce0000000f00 */
.L_x_3122:
[----:B------:R-:W-:-:S04]  /*b160*/  LEA R32, P0, R24, R32, 0x3 ;  /* 0x0000002018207211 */ /* 0x000fc800078018ff */
[----:B------:R-:W-:-:S05]  /*b170*/  LEA.HI.X R33, R24, R26, R25, 0x3, P0 ;  /* 0x0000001a18217211 */ /* 0x000fca00000f1c19 */
[----:B------:R0:W5:Y:S04]  /*b180*/  LDG.E.64 R24, desc[UR36][R32.64] ;  /* 0x0000002420187981 */ /* 0x000168000c1e1b00 */
.L_x_3115:
[----:B------:R-:W-:Y:S05]  /*b190*/  BSYNC.RECONVERGENT B0 ;  /* 0x0000000000007941 */ /* 0x000fea0003800200 */
.L_x_3114:
[----:B------:R-:W-:Y:S01]  /*b1a0*/  ISETP.GE.U32.AND P0, PT, R27, R30, PT ;  /* 0x0000001e1b00720c */ /* 0x000fe20003f06070 */
[----:B------:R-:W-:-:S12]  /*b1b0*/  BSSY.RECONVERGENT B0, `(.L_x_3124) ;  /* 0x0000012000007945 */ /* 0x000fd80003800200 */
        /* <DEDUP_REMOVED lines=17> */
.L_x_3125:
[----:B------:R-:W-:Y:S05]  /*b2d0*/  BSYNC.RECONVERGENT B0 ;  /* 0x0000000000007941 */ /* 0x000fea0003800200 */
.L_x_3124:
[----:B------:R-:W-:Y:S01]  /*b2e0*/  FMUL.FTZ R10, R5, R3 ;  /* 0x00000003050a7220 */ /* 0x000fe20000410000 */
[----:B------:R-:W-:-:S03]  /*b2f0*/  FMUL.FTZ R3, R4, R0 ;  /* 0x0000000004037220 */ /* 0x000fc60000410000 */
[----:B------:R-:W-:Y:S01]  /*b300*/  FMUL.FTZ R10, R10, R7 ;  /* 0x000000070a0a7220 */ /* 0x000fe20000410000 */
[----:B------:R-:W-:-:S03]  /*b310*/  FMUL.FTZ R3, R3, R6 ;  /* 0x0000000603037220 */ /* 0x000fc60000410000 */
[----:B------:R-:W-:Y:S01]  /*b320*/  FMUL.FTZ R18, R10, R9 ;  /* 0x000000090a127220 */ /* 0x000fe20000410000 */
[----:B------:R-:W-:-:S07]  /*b330*/  FMUL.FTZ R19, R3, R8 ;  /* 0x0000000803137220 */ /* 0x000fce0000410000 */
.L_x_3078:
[----:B------:R-:W-:Y:S05]  /*b340*/  BSYNC.RECONVERGENT B6 ;  /* 0x0000000000067941 */ /* 0x000fea0003800200 */
.L_x_3077:
[----:B------:R-:W1:Y:S02]  /*b350*/  LDCU UR4, c[0x0][0x3a4] ;  /* 0x00007480ff0477ac */ /* 0x000e640008000800 */
[----:B-1----:R-:W-:-:S09]  /*b360*/  UISETP.NE.AND UP0, UPT, UR4, URZ, UPT ;  /* 0x000000ff0400728c */ /* 0x002fd2000bf05270 */
[----:B------:R-:W-:Y:S05]  /*b370*/  BRA.U !UP0, `(.L_x_3126) ;  /* 0x00000001086c7547 */ /* 0x000fea000b800000 */
[----:B------:R-:W1:Y:S01]  /*b380*/  S2R R4, SR_CgaCtaId ;  /* 0x0000000000047919 */ /* 0x000e620000008800 */
[----:B------:R-:W2:Y:S01]  /*b390*/  LDC R8, c[0x0][0x360] ;  /* 0x0000d800ff087b82 */ /* 0x000ea20000000800 */
[----:B------:R-:W-:-:S04]  /*b3a0*/  MOV R0, 0x400 ;  /* 0x0000040000007802 */ /* 0x000fc80000000f00 */
[----:B------:R-:W-:-:S03]  /*b3b0*/  IADD3 R3, PT, PT, R0, 0x10, RZ ;  /* 0x0000001000037810 */ /* 0x000fc60007ffe0ff */
[----:B------:R-:W3:Y:S01]  /*b3c0*/  LDC R5, c[0x0][0x364] ;  /* 0x0000d900ff057b82 */ /* 0x000ee20000000800 */
[----:B--2---:R-:W-:Y:S01]  /*b3d0*/  IMAD R0, R22, R8, R23 ;  /* 0x0000000816007224 */ /* 0x004fe200078e0217 */
[----:B-1----:R-:W-:Y:S02]  /*b3e0*/  LEA R3, R4, R3, 0x18 ;  /* 0x0000000304037211 */ /* 0x002fe400078ec0ff */
[----:B---3--:R-:W-:Y:S02]  /*b3f0*/  ISETP.GE.U32.AND P0, PT, R5, 0x2, PT ;  /* 0x000000020500780c */ /* 0x008fe40003f06070 */
[----:B------:R-:W-:-:S05]  /*b400*/  LEA R0, R0, R3, 0x3 ;  /* 0x0000000300007211 */ /* 0x000fca00078e18ff */
[----:B------:R1:W-:Y:S06]  /*b410*/  STS.64 [R0], R18 ;  /* 0x0000001200007388 */ /* 0x0003ec0000000a00 */
[----:B------:R-:W-:Y:S05]  /*b420*/  @!P0 BRA `(.L_x_3126) ;  /* 0x0000000000408947 */ /* 0x000fea0003800000 */
[----:B------:R-:W-:-:S07]  /*b430*/  MOV R4, R5 ;  /* 0x0000000500047202 */ /* 0x000fce0000000f00 */
.L_x_3127:
[----:B------:R-:W-:Y:S01]  /*b440*/  SHF.R.U32.HI R9, RZ, 0x1, R4 ;  /* 0x00000001ff097819 */ /* 0x000fe20000011604 */
[----:B------:R-:W-:Y:S05]  /*b450*/  WARPSYNC.ALL ;  /* 0x0000000000007948 */ /* 0x000fea0003800000 */
[----:B------:R-:W-:Y:S01]  /*b460*/  IMAD.IADD R6, R9, 0x1, R22 ;  /* 0x0000000109067824 */ /* 0x000fe200078e0216 */
[----:B------:R-:W-:Y:S04]  /*b470*/  BAR.SYNC.DEFER_BLOCKING 0x0 ;  /* 0x0000000000007b1d */ /* 0x000fe80000010000 */
[----:B------:R-:W-:-:S04]  /*b480*/  ISETP.GE.U32.AND P0, PT, R6, R5, PT ;  /* 0x000000050600720c */ /* 0x000fc80003f06070 */
[----:B------:R-:W-:-:S13]  /*b490*/  ISETP.GE.U32.OR P0, PT, R22, R9, P0 ;  /* 0x000000091600720c */ /* 0x000fda0000706470 */
[----:B------:R-:W-:-:S05]  /*b4a0*/  @!P0 IMAD R6, R6, R8, R23 ;  /* 0x0000000806068224 */ /* 0x000fca00078e0217 */
[----:B------:R-:W-:-:S06]  /*b4b0*/  @!P0 LEA R6, R6, R3, 0x3 ;  /* 0x0000000306068211 */ /* 0x000fcc00078e18ff */
[----:B------:R-:W1:Y:S02]  /*b4c0*/  @!P0 LDS.64 R6, [R6] ;  /* 0x0000000006068984 */ /* 0x000e640000000a00 */
[----:B-1----:R-:W-:Y:S01]  /*b4d0*/  @!P0 FMUL.FTZ R18, R18, R6 ;  /* 0x0000000612128220 */ /* 0x002fe20000410000 */
[----:B------:R-:W-:-:S05]  /*b4e0*/  @!P0 FMUL.FTZ R19, R19, R7 ;  /* 0x0000000713138220 */ /* 0x000fca0000410000 */
[----:B------:R2:W-:Y:S01]  /*b4f0*/  @!P0 STS.64 [R0], R18 ;  /* 0x0000001200008388 */ /* 0x0005e20000000a00 */
[----:B------:R-:W-:Y:S02]  /*b500*/  ISETP.GT.U32.AND P0, PT, R4, 0x3, PT ;  /* 0x000000030400780c */ /* 0x000fe40003f04070 */
[----:B------:R-:W-:-:S11]  /*b510*/  MOV R4, R9 ;  /* 0x0000000900047202 */ /* 0x000fd60000000f00 */
[----:B--2---:R-:W-:Y:S05]  /*b520*/  @P0 BRA `(.L_x_3127) ;  /* 0xfffffffc00c40947 */ /* 0x004fea000383ffff */
.L_x_3126:
        /* <DEDUP_REMOVED lines=14> */
[----:B------:R-:W-:-:S04]  /*b610*/  IMAD.MOV.U32 R0, RZ, RZ, 0x20 ;  /* 0x00000020ff007424 */ /* 0x000fc800078e00ff */
[----:B------:R1:W-:Y:S01]  /*b620*/  STS.64 [R3], R18 ;  /* 0x0000001203007388 */ /* 0x0003e20000000a00 */
[----:B------:R-:W-:Y:S05]  /*b630*/  @!P0 BRA `(.L_x_3129) ;  /* 0x00000000003c8947 */ /* 0x000fea0003800000 */
[----:B------:R-:W-:-:S07]  /*b640*/  MOV R4, R8 ;  /* 0x0000000800047202 */ /* 0x000fce0000000f00 */
.L_x_3130:
[----:B-----5:R-:W-:Y:S01]  /*b650*/  SHF.R.U32.HI R10, RZ, 0x1, R4 ;  /* 0x00000001ff0a7819 */ /* 0x020fe20000011604 */
[----:B------:R-:W-:Y:S05]  /*b660*/  WARPSYNC.ALL ;  /* 0x0000000000007948 */ /* 0x000fea0003800000 */
[----:B------:R-:W-:Y:S01]  /*b670*/  IADD3 R5, PT, PT, R10, R23, RZ ;  /* 0x000000170a057210 */ /* 0x000fe20007ffe0ff */
[----:B------:R-:W-:Y:S03]  /*b680*/  BAR.SYNC.DEFER_BLOCKING 0x0 ;  /* 0x0000000000007b1d */ /* 0x000fe60000010000 */
[----:B------:R-:W-:-:S04]  /*b690*/  ISETP.GE.U32.AND P0, PT, R5, R8, PT ;  /* 0x000000080500720c */ /* 0x000fc80003f06070 */
[----:B------:R-:W-:-:S13]  /*b6a0*/  ISETP.GE.U32.OR P0, PT, R23, R10, P0 ;  /* 0x0000000a1700720c */ /* 0x000fda0000706470 */
[----:B------:R-:W-:-:S05]  /*b6b0*/  @!P0 LEA R5, R10, R3, 0x3 ;  /* 0x000000030a058211 */ /* 0x000fca00078e18ff */
[----:B------:R-:W1:Y:S02]  /*b6c0*/  @!P0 LDS.64 R6, [R5] ;  /* 0x0000000005068984 */ /* 0x000e640000000a00 */
[----:B-1----:R-:W-:Y:S01]  /*b6d0*/  @!P0 FMUL.FTZ R18, R18, R6 ;  /* 0x0000000612128220 */ /* 0x002fe20000410000 */
[----:B------:R-:W-:-:S05]  /*b6e0*/  @!P0 FMUL.FTZ R19, R19, R7 ;  /* 0x0000000713138220 */ /* 0x000fca0000410000 */
[----:B------:R2:W-:Y:S01]  /*b6f0*/  @!P0 STS.64 [R3], R18 ;  /* 0x0000001203008388 */ /* 0x0005e20000000a00 */
[----:B------:R-:W-:Y:S01]  /*b700*/  ISETP.GT.U32.AND P0, PT, R4, 0x7f, PT ;  /* 0x0000007f0400780c */ /* 0x000fe20003f04070 */
[----:B------:R-:W-:-:S12]  /*b710*/  IMAD.MOV.U32 R4, RZ, RZ, R10 ;  /* 0x000000ffff047224 */ /* 0x000fd800078e000a */
[----:B--2---:R-:W-:Y:S05]  /*b720*/  @P0 BRA `(.L_x_3130) ;  /* 0xfffffffc00c80947 */ /* 0x004fea000383ffff */
.L_x_3129:
[----:B------:R-:W-:Y:S01]  /*b730*/  ISETP.GE.U32.AND P0, PT, R0, 0x2, PT ;  /* 0x000000020000780c */ /* 0x000fe20003f06070 */
[----:B------:R-:W-:Y:S05]  /*b740*/  WARPSYNC.ALL ;  /* 0x0000000000007948 */ /* 0x000fea0003800000 */
[----:B------:R-:W-:Y:S07]  /*b750*/  BAR.SYNC.DEFER_BLOCKING 0x0 ;  /* 0x0000000000007b1d */ /* 0x000fee0000010000 */
[----:B------:R-:W-:Y:S05]  /*b760*/  @!P0 BRA `(.L_x_3128) ;  /* 0x0000000000208947 */ /* 0x000fea0003800000 */
[----:B-1----:R-:W-:-:S07]  /*b770*/  HFMA2 R3, -RZ, RZ, 0, 5.9604644775390625e-08 ;  /* 0x00000001ff037431 */ /* 0x002fce00000001ff */
.L_x_3131:
[----:B------:R-:W1:Y:S04]  /*b780*/  SHFL.DOWN PT, R5, R18, R3, 0x1f ;  /* 0x08001f0312057589 */ /* 0x000e6800000e0000 */
[----:B------:R2:W3:Y:S02]  /*b790*/  SHFL.DOWN PT, R4, R19, R3, 0x1f ;  /* 0x08001f0313047589 */ /* 0x0004e400000e0000 */
[----:B--2---:R-:W-:-:S04]  /*b7a0*/  SHF.L.U32 R3, R3, 0x1, RZ ;  /* 0x0000000103037819 */ /* 0x004fc800000006ff */
[----:B------:R-:W-:Y:S01]  /*b7b0*/  ISETP.GE.AND P0, PT, R3, R0, PT ;  /* 0x000000000300720c */ /* 0x000fe20003f06270 */
[----:B-1----:R-:W-:Y:S01]  /*b7c0*/  FMUL.FTZ R18, R5, R18 ;  /* 0x0000001205127220 */ /* 0x002fe20000410000 */
[----:B---3--:R-:W-:-:S11]  /*b7d0*/  FMUL.FTZ R19, R4, R19 ;  /* 0x0000001304137220 */ /* 0x008fd60000410000 */
[----:B------:R-:W-:Y:S05]  /*b7e0*/  @!P0 BRA `(.L_x_3131) ;  /* 0xfffffffc00e48947 */ /* 0x000fea000383ffff */
.L_x_3128:
[----:B------:R-:W2:Y:S01]  /*b7f0*/  LDCU UR6, c[0x0][0x55c] ;  /* 0x0000ab80ff0677ac */ /* 0x000ea20008000800 */
[----:B-----5:R-:W-:Y:S01]  /*b800*/  MOV R25, RZ ;  /* 0x000000ff00197202 */ /* 0x020fe20000000f00 */
[----:B--2---:R-:W-:-:S04]  /*b810*/  UIADD3 UR5, UPT, UPT, UR6, -0x1, URZ ;  /* 0xffffffff06057890 */ /* 0x004fc8000fffe0ff */
[----:B------:R-:W-:-:S04]  /*b820*/  UISETP.LT.U32.AND UP0, UPT, UR5, 0x18, UPT ;  /* 0x000000180500788c */ /* 0x000fc8000bf01070 */
[----:B------:R-:W-:Y:S02]  /*b830*/  USEL UR4, UR5, 0x18, UP0 ;  /* 0x0000001805047887 */ /* 0x000fe40008000000 */
[----:B------:R-:W-:Y:S02]  /*b840*/  UISETP.NE.AND UP0, UPT, UR6, URZ, UPT ;  /* 0x000000ff0600728c */ /* 0x000fe4000bf05270 */
[----:B------:R-:W-:-:S07]  /*b850*/  UIADD3 UR4, UPT, UPT, UR4, 0x1, URZ ;  /* 0x0000000104047890 */ /* 0x000fce000fffe0ff */
[----:B------:R-:W-:Y:S05]  /*b860*/  BRA.U !UP0, `(.L_x_3132) ;  /* 0x0000001108487547 */ /* 0x000fea000b800000 */
[----:B------:R-:W2:Y:S01]  /*b870*/  LDCU.64 UR8, c[0x0][0x560] ;  /* 0x0000ac00ff0877ac */ /* 0x000ea20008000a00 */
[----:B------:R-:W-:Y:S01]  /*b880*/  MOV R5, R17 ;  /* 0x0000001100057202 */ /* 0x000fe20000000f00 */
[----:B------:R-:W-:Y:S01]  /*b890*/  IMAD.MOV.U32 R4, RZ, RZ, RZ ;  /* 0x000000ffff047224 */ /* 0x000fe200078e00ff */
[----:B------:R-:W3:Y:S01]  /*b8a0*/  LDCU UR7, c[0x0][0x568] ;  /* 0x0000ad00ff0777ac */ /* 0x000ee20008000800 */
[----:B------:R-:W4:Y:S01]  /*b8b0*/  LDCU UR6, c[0x0][0x68c] ;  /* 0x0000d180ff0677ac */ /* 0x000f220008000800 */
        /* <DEDUP_REMOVED lines=269> */
.L_x_3132:
[----:B------:R-:W-:Y:S01]  /*c990*/  MOV R24, RZ ;  /* 0x000000ff00187202 */ /* 0x000fe20000000f00 */
[----:B------:R-:W-:Y:S06]  /*c9a0*/  BRA.U !UP0, `(.L_x_3133) ;  /* 0x0000001108487547 */ /* 0x000fec000b800000 */
[----:B------:R-:W2:Y:S01]  /*c9b0*/  LDCU.64 UR8, c[0x0][0x560] ;  /* 0x0000ac00ff0877ac */ /* 0x000ea20008000a00 */
[----:B------:R-:W-:Y:S02]  /*c9c0*/  HFMA2 R4, -RZ, RZ, 0, 0 ;  /* 0x00000000ff047431 */ /* 0x000fe400000001ff */
[----:B------:R-:W-:Y:S01]  /*c9d0*/  VIADD R5, R17, 0x1 ;  /* 0x0000000111057836 */ /* 0x000fe20000000000 */
[----:B------:R-:W3:Y:S01]  /*c9e0*/  LDCU UR6, c[0x0][0x568] ;  /* 0x0000ad00ff0677ac */ /* 0x000ee20008000800 */
[----:B------:R-:W4:Y:S01]  /*c9f0*/  LDCU UR7, c[0x0][0x68c] ;  /* 0x0000d180ff0777ac */ /* 0x000f220008000800 */
[----:B------:R-:W-:Y:S01]  /*ca00*/  UISETP.NE.AND UP1, UPT, UR5, URZ, UPT ;  /* 0x000000ff0500728c */ /* 0x000fe2000bf25270 */
[----:B--2---:R-:W-:-:S05]  /*ca10*/  IMAD.HI.U32 R6, R5, UR9, R4 ;  /* 0x0000000905067c27 */ /* 0x004fca000f8e0004 */
[----:B---3--:R-:W-:-:S04]  /*ca20*/  SHF.R.U32.HI R7, RZ, UR6, R6 ;  /* 0x00000006ff077c19 */ /* 0x008fc80008011606 */
[----:B------:R-:W-:-:S05]  /*ca30*/  IADD3 R4, PT, PT, -R7, RZ, RZ ;  /* 0x000000ff07047210 */ /* 0x000fca0007ffe1ff */
[----:B------:R-:W-:-:S04]  /*ca40*/  IMAD R4, R4, UR8, R5 ;  /* 0x0000000804047c24 */ /* 0x000fc8000f8e0205 */
[----:B----4-:R-:W-:Y:S01]  /*ca50*/  IMAD R24, R4, UR7, RZ ;  /* 0x0000000704187c24 */ /* 0x010fe2000f8e02ff */
        /* <DEDUP_REMOVED lines=8> */
[----:B-1----:R-:W-:-:S04]  /*cae0*/  IMAD.MOV R3, RZ, RZ, -R5 ;  /* 0x000000ffff037224 */ /* 0x002fc800078e0a05 */
[----:B---3--:R-:W-:-:S04]  /*caf0*/  IMAD R7, R3, UR8, R7 ;  /* 0x0000000803077c24 */ /* 0x008fc8000f8e0207 */
[----:B----4-:R-:W-:Y:S01]  /*cb00*/  IMAD R24, R7, UR9, R24 ;  /* 0x0000000907187c24 */ /* 0x010fe2000f8e0218 */
        /* <DEDUP_REMOVED lines=252> */
.L_x_3133:
[----:B------:R-:W2:Y:S01]  /*dad0*/  LDC.64 R6, c[0x0][0x770] ;  /* 0x0001dc00ff067b82 */ /* 0x000ea20000000a00 */
[----:B------:R-:W3:Y:S02]  /*dae0*/  LDCU UR6, c[0x0][0x3a8] ;  /* 0x00007500ff0677ac */ /* 0x000ee40008000800 */
[----:B---3--:R-:W-:Y:S01]  /*daf0*/  UISETP.NE.AND UP1, UPT, UR6, URZ, UPT ;  /* 0x000000ff0600728c */ /* 0x008fe2000bf25270 */
[----:B--2---:R-:W-:Y:S02]  /*db00*/  ISETP.NE.U32.AND P0, PT, R6, RZ, PT ;  /* 0x000000ff0600720c */ /* 0x004fe40003f05070 */
[----:B------:R-:W-:Y:S02]  /*db10*/  IADD3 R4, P1, PT, R25, R6, RZ ;  /* 0x0000000619047210 */ /* 0x000fe40007f3e0ff */
[----:B------:R-:W-:Y:S02]  /*db20*/  ISETP.NE.AND.EX P0, PT, R7, RZ, PT, P0 ;  /* 0x000000ff0700720c */ /* 0x000fe40003f05300 */
[----:B-1----:R-:W-:-:S02]  /*db30*/  IADD3.X R0, PT, PT, RZ, R7, RZ, P1, !PT ;  /* 0x00000007ff007210 */ /* 0x002fc40000ffe4ff */
[----:B------:R-:W-:Y:S02]  /*db40*/  SEL R4, R4, RZ, P0 ;  /* 0x000000ff04047207 */ /* 0x000fe40000000000 */
[----:B------:R-:W-:Y:S01]  /*db50*/  SEL R5, R0, RZ, P0 ;  /* 0x000000ff00057207 */ /* 0x000fe20000000000 */
[----:B------:R-:W-:Y:S06]  /*db60*/  BRA.U !UP1, `(.L_x_3134) ;  /* 0x0000003509a47547 */ /* 0x000fec000b800000 */
[----:B------:R-:W1:Y:S01]  /*db70*/  LDCU UR6, c[0x0][0x3ac] ;  /* 0x00007580ff0677ac */ /* 0x000e620008000800 */
[----:B------:R-:W-:Y:S01]  /*db80*/  IMAD.MOV.U32 R25, RZ, RZ, RZ ;  /* 0x000000ffff197224 */ /* 0x000fe200078e00ff */
        /* <DEDUP_REMOVED lines=280> */
.L_x_3135:
        /* <DEDUP_REMOVED lines=276> */
.L_x_3136:
        /* <DEDUP_REMOVED lines=22> */
[----:B------:R1:W-:Y:S04]  /*ffb0*/  STG.E desc[UR36][R6.64], R18 ;  /* 0x0000001206007986 */ /* 0x0003e8000c101924 */
[----:B------:R1:W-:Y:S02]  /*ffc0*/  STG.E desc[UR36][R6.64+0x4], R19 ;  /* 0x0000041306007986 */ /* 0x0003e4000c101924 */
.L_x_3138:
[----:B------:R-:W-:Y:S05]  /*ffd0*/  BSYNC.RECONVERGENT B0 ;  /* 0x0000000000007941 */ /* 0x000fea0003800200 */
.L_x_3137:
        /* <DEDUP_REMOVED lines=31> */
[----:B-1----:R-:W-:-:S05]  /*101d0*/  IMAD.IADD R0, R0, 0x1, R9 ;  /* 0x0000000100007824 */ /* 0x002fca00078e0209 */
[----:B------:R-:W-:-:S04]  /*101e0*/  ISETP.NE.AND P1, PT, R0, UR4, PT ;  /* 0x0000000400007c0c */ /* 0x000fc8000bf25270 */
[----:B------:R-:W-:-:S05]  /*101f0*/  SEL R0, RZ, 0x1, P1 ;  /* 0x00000001ff007807 */ /* 0x000fca0000800000 */
[----:B------:R2:W-:Y:S04]  /*10200*/  STS.U8 [UR5], R0 ;  /* 0x00000000ff007988 */ /* 0x0005e80008000005 */
.L_x_3140:
[----:B------:R-:W-:Y:S05]  /*10210*/  BSYNC.RECONVERGENT B0 ;  /* 0x0000000000007941 */ /* 0x000fea0003800200 */
.L_x_3139:
        /* <DEDUP_REMOVED lines=18> */
[----:B------:R-:W3:Y:S01]  /*10340*/  LDCU UR9, c[0x0][0x384] ;  /* 0x00007080ff0977ac */ /* 0x000ee20008000800 */
[----:B--2---:R-:W-:Y:S01]  /*10350*/  UISETP.NE.AND UP0, UPT, UR5, URZ, UPT ;  /* 0x000000ff0500728c */ /* 0x004fe2000bf05270 */
[----:B---3--:R-:W-:-:S08]  /*10360*/  MOV R16, UR9 ;  /* 0x0000000900107c02 */ /* 0x008fd00008000f00 */
[----:B------:R-:W-:Y:S05]  /*10370*/  BRA.U !UP0, `(.L_x_3142) ;  /* 0x0000000108607547 */ /* 0x000fea000b800000 */
[----:B------:R-:W2:Y:S01]  /*10380*/  LDCU UR5, c[0x0][0x360] ;  /* 0x00006c00ff0577ac */ /* 0x000ea20008000800 */
        /* <DEDUP_REMOVED lines=8> */
[----:B------:R-:W-:-:S06]  /*10410*/  MOV R17, UR9 ;  /* 0x0000000900117c02 */ /* 0x000fcc0008000f00 */
[----:B-1----:R-:W1:Y:S01]  /*10420*/  LDC.64 R6, c[0x0][0x778] ;  /* 0x0001de00ff067b82 */ /* 0x002e620000000a00 */
[----:B--2---:R-:W-:Y:S02]  /*10430*/  IMAD R9, R2, UR6, RZ ;  /* 0x0000000602097c24 */ /* 0x004fe4000f8e02ff */
[----:B---3--:R-:W-:-:S07]  /*10440*/  IMAD R11, R11, UR5, RZ ;  /* 0x000000050b0b7c24 */ /* 0x008fce000f8e02ff */
.L_x_3145:
[----:B------:R-:W-:-:S04]  /*10450*/  IMAD.IADD R3, R9, 0x1, R0 ;  /* 0x0000000109037824 */ /* 0x000fc800078e0200 */
[----:B-1----:R-:W-:-:S05]  /*10460*/  IMAD.WIDE.U32 R2, R3, 0x8, R6 ;  /* 0x0000000803027825 */ /* 0x002fca00078e0006 */
[----:B------:R-:W2:Y:S04]  /*10470*/  LDG.E R13, desc[UR36][R2.64] ;  /* 0x00000024020d7981 */ /* 0x000ea8000c1e1900 */
[----:B------:R-:W3:Y:S01]  /*10480*/  LDG.E R8, desc[UR36][R2.64+0x4] ;  /* 0x0000042402087981 */ /* 0x000ee2000c1e1900 */
[----:B------:R-:W-:-:S04]  /*10490*/  IADD3 R0, PT, PT, R11, R0, RZ ;  /* 0x000000000b007210 */ /* 0x000fc80007ffe0ff */
[----:B------:R-:W-:Y:S01]  /*104a0*/  ISETP.GE.U32.AND P1, PT, R0, UR8, PT ;  /* 0x0000000800007c0c */ /* 0x000fe2000bf26070 */
[----:B--2---:R-:W-:Y:S01]  /*104b0*/  FMUL.FTZ R16, R13, R16 ;  /* 0x000000100d107220 */ /* 0x004fe20000410000 */
[----:B---3--:R-:W-:-:S11]  /*104c0*/  FMUL.FTZ R17, R8, R17 ;  /* 0x0000001108117220 */ /* 0x008fd60000410000 */
[----:B------:R-:W-:Y:S05]  /*104d0*/  @!P1 BRA `(.L_x_3145) ;  /* 0xfffffffc00dc9947 */ /* 0x000fea000383ffff */
[----:B------:R-:W-:Y:S05]  /*104e0*/  BSYNC.RECONVERGENT B1 ;  /* 0x0000000000017941 */ /* 0x000fea0003800200 */
.L_x_3144:
[----:B------:R-:W-:Y:S05]  /*104f0*/  BRA `(.L_x_3143) ;  /* 0x0000000000547947 */ /* 0x000fea0003800000 */
.L_x_3142:
[----:B------:R-:W2:Y:S01]  /*10500*/  LDCU UR6, c[0x0][0x39c] ;  /* 0x00007380ff0677ac */ /* 0x000ea20008000800 */
[----:B------:R-:W-:Y:S02]  /*10510*/  MOV R17, UR9 ;  /* 0x0000000900117c02 */ /* 0x000fe40008000f00 */
[----:B--2---:R-:W-:-:S13]  /*10520*/  ISETP.GE.U32.AND P1, PT, R22, UR6, PT ;  /* 0x0000000616007c0c */ /* 0x004fda000bf26070 */
[----:B------:R-:W-:Y:S05]  /*10530*/  @P1 BRA `(.L_x_3143) ;  /* 0x0000000000441947 */ /* 0x000fea0003800000 */
[----:B------:R-:W2:Y:S01]  /*10540*/  LDCU UR5, c[0x0][0x374] ;  /* 0x00006e80ff0577ac */ /* 0x000ea20008000800 */
[----:B------:R-:W3:Y:S01]  /*10550*/  LDC R10, c[0x0][0x360] ;  /* 0x0000d800ff0a7b82 */ /* 0x000ee20000000800 */
[----:B------:R-:W-:Y:S01]  /*10560*/  MOV R9, R22 ;  /* 0x0000001600097202 */ /* 0x000fe20000000f00 */
[----:B------:R-:W-:-:S06]  /*10570*/  IMAD.U32 R17, RZ, RZ, UR9 ;  /* 0x00000009ff117e24 */ /* 0x000fcc000f8e00ff */
[----:B-1----:R-:W1:Y:S08]  /*10580*/  LDC.64 R6, c[0x0][0x778] ;  /* 0x0001de00ff067b82 */ /* 0x002e700000000a00 */
[----:B------:R-:W4:Y:S01]  /*10590*/  LDC R12, c[0x0][0x364] ;  /* 0x0000d900ff0c7b82 */ /* 0x000f220000000800 */
[----:B--2---:R-:W-:-:S07]  /*105a0*/  IMAD R0, R2, UR5, RZ ;  /* 0x0000000502007c24 */ /* 0x004fce000f8e02ff */
.L_x_3146:
[----:B------:R-:W-:-:S05]  /*105b0*/  IADD3 R2, PT, PT, R0, R9, RZ ;  /* 0x0000000900027210 */ /* 0x000fca0007ffe0ff */
[----:B---3--:R-:W-:-:S04]  /*105c0*/  IMAD R3, R2, R10, R23 ;  /* 0x0000000a02037224 */ /* 0x008fc800078e0217 */
[----:B-1----:R-:W-:-:S05]  /*105d0*/  IMAD.WIDE.U32 R2, R3, 0x8, R6 ;  /* 0x0000000803027825 */ /* 0x002fca00078e0006 */
[----:B------:R-:W2:Y:S04]  /*105e0*/  LDG.E R11, desc[UR36][R2.64] ;  /* 0x00000024020b7981 */ /* 0x000ea8000c1e1900 */
[----:B------:R-:W3:Y:S01]  /*105f0*/  LDG.E R8, desc[UR36][R2.64+0x4] ;  /* 0x0000042402087981 */ /* 0x000ee2000c1e1900 */
[----:B----4-:R-:W-:-:S04]  /*10600*/  IADD3 R9, PT, PT, R12, R9, RZ ;  /* 0x000000090c097210 */ /* 0x010fc80007ffe0ff */
[----:B------:R-:W-:Y:S01]  /*10610*/  ISETP.GE.U32.AND P1, PT, R9, UR6, PT ;  /* 0x0000000609007c0c */ /* 0x000fe2000bf26070 */
[----:B--2---:R-:W-:Y:S01]  /*10620*/  FMUL.FTZ R16, R11, R16 ;  /* 0x000000100b107220 */ /* 0x004fe20000410000 */
[----:B---3--:R-:W-:-:S11]  /*10630*/  FMUL.FTZ R17, R8, R17 ;  /* 0x0000001108117220 */ /* 0x008fd60000410000 */
[----:B------:R-:W-:Y:S05]  /*10640*/  @!P1 BRA `(.L_x_3146) ;  /* 0xfffffffc00d89947 */ /* 0x000fea000383ffff */
.L_x_3143:
[----:B------:R-:W-:Y:S05]  /*10650*/  BSYNC.RECONVERGENT B0 ;  /* 0x0000000000007941 */ /* 0x000fea0003800200 */
.L_x_3141:
[----:B------:R-:W2:Y:S01]  /*10660*/  LDCU UR5, c[0x0][0x360] ;  /* 0x00006c00ff0577ac */ /* 0x000ea20008000800 */
[----:B------:R-:W-:Y:S01]  /*10670*/  UIADD3 UR4, UPT, UPT, UR4, 0x10, URZ ;  /* 0x0000001004047890 */ /* 0x000fe2000fffe0ff */
[----:B------:R-:W3:Y:S03]  /*10680*/  LDCU UR6, c[0x0][0x364] ;  /* 0x00006c80ff0677ac */ /* 0x000ee60008000800 */
[----:B------:R-:W-:Y:S01]  /*10690*/  ULEA UR8, UR7, UR4, 0x18 ;  /* 0x0000000407087291 */ /* 0x000fe2000f8ec0ff */
[----:B------:R-:W4:Y:S01]  /*106a0*/  LDCU UR9, c[0x0][0x3a0] ;  /* 0x00007400ff0977ac */ /* 0x000f220008000800 */
[----:B--2---:R-:W-:-:S05]  /*106b0*/  IMAD R0, R22, UR5, R23 ;  /* 0x0000000516007c24 */ /* 0x004fca000f8e0217 */
[----:B------:R-:W-:Y:S01]  /*106c0*/  LEA R0, R0, UR8, 0x3 ;  /* 0x0000000800007c11 */ /* 0x000fe2000f8e18ff */
[----:B---3--:R-:W-:-:S04]  /*106d0*/  UISETP.GE.U32.AND UP1, UPT, UR6, 0x2, UPT ;  /* 0x000000020600788c */ /* 0x008fc8000bf26070 */
[----:B------:R2:W-:Y:S01]  /*106e0*/  STS.64 [R0], R16 ;  /* 0x0000001000007388 */ /* 0x0005e20000000a00 */
[----:B----4-:R-:W-:-:S04]  /*106f0*/  UISETP.NE.AND UP0, UPT, UR9, URZ, UPT ;  /* 0x000000ff0900728c */ /* 0x010fc8000bf05270 */
[----:B------:R-:W-:Y:S07]  /*10700*/  BRA.U !UP1, `(.L_x_3147) ;  /* 0x00000001093c7547 */ /* 0x000fee000b800000 */
[----:B------:R-:W-:-:S05]  /*10710*/  UMOV UR4, UR6 ;  /* 0x0000000600047c82 */ /* 0x000fca0008000000 */
.L_x_3148:
        /* <DEDUP_REMOVED lines=9> */
[----:B------:R-:W2:Y:S02]  /*107b0*/  @!P1 LDS.64 R2, [R2] ;  /* 0x0000000002029984 */ /* 0x000ea40000000a00 */
[----:B--23--:R-:W-:Y:S01]  /*107c0*/  @!P1 FMUL.FTZ R16, R16, R2 ;  /* 0x0000000210109220 */ /* 0x00cfe20000410000 */
[----:B------:R-:W-:-:S05]  /*107d0*/  @!P1 FMUL.FTZ R17, R17, R3 ;  /* 0x0000000311119220 */ /* 0x000fca0000410000 */
[----:B------:R3:W-:Y:S01]  /*107e0*/  @!P1 STS.64 [R0], R16 ;  /* 0x0000001000009388 */ /* 0x0007e20000000a00 */
[----:B------:R-:W-:Y:S05]  /*107f0*/  BRA.U UP1, `(.L_x_3148) ;  /* 0xfffffffd01c87547 */ /* 0x000fea000b83ffff */
.L_x_3147:
[----:B------:R-:W-:Y:S05]  /*10800*/  BRA.U !UP0, `(.L_x_3149) ;  /* 0x0000000108807547 */ /* 0x000fea000b800000 */
[----:B------:R-:W-:Y:S02]  /*10810*/  UISETP.GE.U32.AND UP0, UPT, UR5, 0x21, UPT ;  /* 0x000000210500788c */ /* 0x000fe4000bf06070 */
[----:B------:R-:W-:-:S07]  /*10820*/  UMOV UR4, UR5 ;  /* 0x0000000500047c82 */ /* 0x000fce0008000000 */
[----:B------:R-:W-:Y:S05]  /*10830*/  BRA.U !UP0, `(.L_x_3150) ;  /* 0x0000000108487547 */ /* 0x000fea000b800000 */
[----:B------:R4:W-:Y:S01]  /*10840*/  STS.64 [R0], R16 ;  /* 0x0000001000007388 */ /* 0x0009e20000000a00 */
[----:B------:R-:W-:Y:S01]  /*10850*/  UISETP.GE.U32.AND UP0, UPT, UR5, 0x40, UPT ;  /* 0x000000400500788c */ /* 0x000fe2000bf06070 */
[----:B------:R-:W-:-:S08]  /*10860*/  UMOV UR4, 0x20 ;  /* 0x0000002000047882 */ /* 0x000fd00000000000 */
[----:B------:R-:W-:Y:S05]  /*10870*/  BRA.U !UP0, `(.L_x_3150) ;  /* 0x0000000108387547 */ /* 0x000fea000b800000 */
[----:B------:R-:W-:-:S07]  /*10880*/  IMAD.U32 R2, RZ, RZ, UR5 ;  /* 0x00000005ff027e24 */ /* 0x000fce000f8e00ff */
.L_x_3151:
[----:B------:R-:W-:Y:S01]  /*10890*/  SHF.R.U32.HI R8, RZ, 0x1, R2 ;  /* 0x00000001ff087819 */ /* 0x000fe20000011602 */
[----:B------:R-:W-:Y:S03]  /*108a0*/  BAR.SYNC.DEFER_BLOCKING 0x0 ;  /* 0x0000000000007b1d */ /* 0x000fe60000010000 */
[----:B------:R-:W-:-:S04]  /*108b0*/  IADD3 R3, PT, PT, R8, R23, RZ ;  /* 0x0000001708037210 */ /* 0x000fc80007ffe0ff */
[----:B------:R-:W-:-:S04]  /*108c0*/  ISETP.GE.U32.AND P1, PT, R3, UR5, PT ;  /* 0x0000000503007c0c */ /* 0x000fc8000bf26070 */
[----:B------:R-:W-:-:S13]  /*108d0*/  ISETP.GE.U32.OR P1, PT, R23, R8, P1 ;  /* 0x000000081700720c */ /* 0x000fda0000f26470 */
[----:B------:R-:W-:-:S05]  /*108e0*/  @!P1 LEA R3, R8, R0, 0x3 ;  /* 0x0000000008039211 */ /* 0x000fca00078e18ff */
[----:B-1----:R-:W2:Y:S02]  /*108f0*/  @!P1 LDS.64 R6, [R3] ;  /* 0x0000000003069984 */ /* 0x002ea40000000a00 */
[----:B--234-:R-:W-:Y:S01]  /*10900*/  @!P1 FMUL.FTZ R16, R16, R6 ;  /* 0x0000000610109220 */ /* 0x01cfe20000410000 */
[----:B------:R-:W-:-:S05]  /*10910*/  @!P1 FMUL.FTZ R17, R17, R7 ;  /* 0x0000000711119220 */ /* 0x000fca0000410000 */
[----:B------:R1:W-:Y:S01]  /*10920*/  @!P1 STS.64 [R0], R16 ;  /* 0x0000001000009388 */ /* 0x0003e20000000a00 */
[----:B------:R-:W-:Y:S02]  /*10930*/  ISETP.GT.U32.AND P1, PT, R2, 0x7f, PT ;  /* 0x0000007f0200780c */ /* 0x000fe40003f24070 */
[----:B------:R-:W-:-:S11]  /*10940*/  MOV R2, R8 ;  /* 0x0000000800027202 */ /* 0x000fd60000000f00 */
[----:B-1----:R-:W-:Y:S05]  /*10950*/  @P1 BRA `(.L_x_3151) ;  /* 0xfffffffc00cc1947 */ /* 0x002fea000383ffff */
.L_x_3150:
[----:B------:R-:W-:Y:S01]  /*10960*/  BAR.SYNC.DEFER_BLOCKING 0x0 ;  /* 0x0000000000007b1d */ /* 0x000fe20000010000 */
[----:B------:R-:W-:-:S09]  /*10970*/  UISETP.GE.U32.AND UP0, UPT, UR4, 0x2, UPT ;  /* 0x000000020400788c */ /* 0x000fd2000bf06070 */
[----:B------:R-:W-:Y:S05]  /*10980*/  BRA.U !UP0, `(.L_x_3149) ;  /* 0x0000000108207547 */ /* 0x000fea000b800000 */
[----:B--234-:R-:W-:-:S07]  /*10990*/  IMAD.MOV.U32 R0, RZ, RZ, 0x1 ;  /* 0x00000001ff007424 */ /* 0x01cfce00078e00ff */
.L_x_3152:
[----:B------:R-:W2:Y:S04]  /*109a0*/  SHFL.DOWN PT, R3, R16, R0, 0x1f ;  /* 0x08001f0010037589 */ /* 0x000ea800000e0000 */
[----:B------:R3:W4:Y:S02]  /*109b0*/  SHFL.DOWN PT, R2, R17, R0, 0x1f ;  /* 0x08001f0011027589 */ /* 0x00072400000e0000 */
[----:B---3--:R-:W-:-:S04]  /*109c0*/  SHF.L.U32 R0, R0, 0x1, RZ ;  /* 0x0000000100007819 */ /* 0x008fc800000006ff */
[----:B------:R-:W-:Y:S01]  /*109d0*/  ISETP.GE.AND P1, PT, R0, UR4, PT ;  /* 0x0000000400007c0c */ /* 0x000fe2000bf26270 */
[----:B--2---:R-:W-:Y:S01]  /*109e0*/  FMUL.FTZ R16, R3, R16 ;  /* 0x0000001003107220 */ /* 0x004fe20000410000 */
[----:B----4-:R-:W-:-:S11]  /*109f0*/  FMUL.FTZ R17, R2, R17 ;  /* 0x0000001102117220 */ /* 0x010fd60000410000 */
[----:B------:R-:W-:Y:S05]  /*10a00*/  @!P1 BRA `(.L_x_3152) ;  /* 0xfffffffc00e49947 */ /* 0x000fea000383ffff */
.L_x_3149:
        /* <DEDUP_REMOVED lines=12> */
[----:B-1----:R-:W5:Y:S04]  /*10ad0*/  @P0 LDG.E R7, desc[UR36][R4.64] ;  /* 0x0000002404070981 */ /* 0x002f68000c1e1900 */
[----:B--234-:R-:W2:Y:S01]  /*10ae0*/  @P0 LDG.E R0, desc[UR36][R2.64] ;  /* 0x0000002402000981 */ /* 0x01cea2000c1e1900 */
[----:B------:R-:W0:Y:S02]  /*10af0*/  LDCU.U8 UR4, c[0x0][0x791] ;  /* 0x0000f220ff0477ac */ /* 0x000e240008000000 */
[----:B0-----:R-:W-:Y:S01]  /*10b00*/  ISETP.NE.AND P1, PT, RZ, UR4, PT ;  /* 0x00000004ff007c0c */ /* 0x001fe2000bf25270 */
[----:B-----5:R-:W-:Y:S01]  /*10b10*/  @P0 FMUL.FTZ R16, R16, R7 ;  /* 0x0000000710100220 */ /* 0x020fe20000410000 */
[----:B--2---:R-:W-:-:S11]  /*10b20*/  @P0 FMUL.FTZ R17, R17, R0 ;  /* 0x0000000011110220 */ /* 0x004fd60000410000 */
[----:B------:R0:W-:Y:S04]  /*10b30*/  @!P1 STG.E desc[UR36][R4.64], R16 ;  /* 0x0000001004009986 */ /* 0x0001e8000c101924 */
[----:B------:R0:W-:Y:S01]  /*10b40*/  @!P1 STG.E desc[UR36][R2.64], R17 ;  /* 0x0000001102009986 */ /* 0x0001e2000c101924 */
[----:B------:R-:W-:Y:S05]  /*10b50*/  @!P1 EXIT ;  /* 0x000000000000994d */ /* 0x000fea0003800000 */
[----:B------:R-:W1:Y:S02]  /*10b60*/  LDCU UR4, c[0x0][0x794] ;  /* 0x0000f280ff0477ac */ /* 0x000e640008000800 */
[----:B-1----:R-:W-:-:S09]  /*10b70*/  UISETP.NE.AND UP0, UPT, UR4, 0x1, UPT ;  /* 0x000000010400788c */ /* 0x002fd2000bf05270 */
[----:B------:R-:W-:Y:S05]  /*10b80*/  BRA.U !UP0, `(.L_x_3154) ;  /* 0x0000000108907547 */ /* 0x000fea000b800000 */
[----:B0-----:R-:W-:Y:S01]  /*10b90*/  MOV R2, 0x660 ;  /* 0x0000066000027802 */ /* 0x001fe20000000f00 */
[----:B------:R-:W0:Y:S01]  /*10ba0*/  LDCU.64 UR4, c[0x4][0x650] ;  /* 0x0100ca00ff0477ac */ /* 0x000e220008000a00 */
[----:B------:R-:W-:Y:S01]  /*10bb0*/  HFMA2 R8, -RZ, RZ, 0, 4.4763088226318359375e-05 ;  /* 0x000002efff087431 */ /* 0x000fe200000001ff */
[----:B------:R-:W-:Y:S01]  /*10bc0*/  MOV R12, 0x1 ;  /* 0x00000001000c7802 */ /* 0x000fe20000000f00 */
[----:B------:R1:W2:Y:S01]  /*10bd0*/  LDC.64 R14, c[0x4][R2] ;  /* 0x01000000020e7b82 */ /* 0x0002a20000000a00 */
[----:B------:R-:W3:Y:S01]  /*10be0*/  LDCU.64 UR8, c[0x4][0x640] ;  /* 0x0100c800ff0877ac */ /* 0x000ee20008000a00 */
[----:B------:R-:W-:Y:S01]  /*10bf0*/  IMAD.MOV.U32 R13, RZ, RZ, RZ ;  /* 0x000000ffff0d7224 */ /* 0x000fe200078e00ff */
[----:B------:R-:W4:Y:S01]  /*10c00*/  LDCU.64 UR6, c[0x4][0x3c8] ;  /* 0x01007900ff0677ac */ /* 0x000f220008000a00 */
[----:B0-----:R-:W-:Y:S01]  /*10c10*/  IMAD.U32 R4, RZ, RZ, UR4 ;  /* 0x00000004ff047e24 */ /* 0x001fe2000f8e00ff */
[----:B------:R-:W-:Y:S02]  /*10c20*/  MOV R5, UR5 ;  /* 0x0000000500057c02 */ /* 0x000fe40008000f00 */
[----:B---3--:R-:W-:-:S02]  /*10c30*/  MOV R6, UR8 ;  /* 0x0000000800067c02 */ /* 0x008fc40008000f00 */
[----:B------:R-:W-:Y:S01]  /*10c40*/  MOV R7, UR9 ;  /* 0x0000000900077c02 */ /* 0x000fe20008000f00 */
[----:B----4-:R-:W-:Y:S01]  /*10c50*/  IMAD.U32 R10, RZ, RZ, UR6 ;  /* 0x00000006ff0a7e24 */ /* 0x010fe2000f8e00ff */
[----:B-1----:R-:W-:-:S07]  /*10c60*/  MOV R11, UR7 ;  /* 0x00000007000b7c02 */ /* 0x002fce0008000f00 */
[----:B------:R-:W-:-:S07]  /*10c70*/  LEPC R20, `(.L_x_3155) ;  /* 0x000000001014794e */ /* 0x000fce0000000000 */
[----:B--2---:R-:W-:Y:S05]  /*10c80*/  CALL.ABS.NOINC R14 ;  /* 0x000000000e007343 */ /* 0x004fea0003c00000 */
.L_x_3155:
        /* <DEDUP_REMOVED lines=12> */
[----:B------:R2:W-:Y:S01]  /*10d50*/  STG.E desc[UR36][R14.64], R16 ;  /* 0x000000100e007986 */ /* 0x0005e2000c101924 */
[----:B---3--:R-:W-:Y:S01]  /*10d60*/  IMAD.U32 R6, RZ, RZ, UR8 ;  /* 0x00000008ff067e24 */ /* 0x008fe2000f8e00ff */
[----:B------:R-:W-:Y:S02]  /*10d70*/  MOV R7, UR9 ;  /* 0x0000000900077c02 */ /* 0x000fe40008000f00 */
[----:B0-----:R-:W-:Y:S02]  /*10d80*/  MOV R10, UR4 ;  /* 0x00000004000a7c02 */ /* 0x001fe40008000f00 */
[----:B--2---:R-:W-:-:S07]  /*10d90*/  MOV R11, UR5 ;  /* 0x00000005000b7c02 */ /* 0x004fce0008000f00 */
[----:B------:R-:W-:-:S07]  /*10da0*/  LEPC R20, `(.L_x_3156) ;  /* 0x000000001014794e */ /* 0x000fce0000000000 */
[----:B-1----:R-:W-:Y:S05]  /*10db0*/  CALL.ABS.NOINC R2 ;  /* 0x0000000002007343 */ /* 0x002fea0003c00000 */
.L_x_3156:
[----:B------:R-:W-:Y:S05]  /*10dc0*/  BRA `(.L_x_3157) ;  /* 0x0000000000047947 */ /* 0x000fea0003800000 */
.L_x_3154:
[----:B------:R1:W-:Y:S02]  /*10dd0*/  STG.E desc[UR36][R4.64], R16 ;  /* 0x0000001004007986 */ /* 0x0003e4000c101924 */
.L_x_3157:
[----:B------:R-:W2:Y:S02]  /*10de0*/  LDCU.64 UR4, c[0x0][0x760] ;  /* 0x0000ec00ff0477ac */ /* 0x000ea40008000a00 */
[----:B--2---:R-:W-:-:S04]  /*10df0*/  IADD3 R24, P0, PT, R24, UR4, RZ ;  /* 0x0000000418187c10 */ /* 0x004fc8000ff1e0ff */
[----:B------:R-:W-:-:S05]  /*10e00*/  IADD3.X R25, PT, PT, RZ, UR5, RZ, P0, !PT ;  /* 0x00000005ff197c10 */ /* 0x000fca00087fe4ff */
[----:B------:R-:W-:Y:S01]  /*10e10*/  STG.E desc[UR36][R24.64], R17 ;  /* 0x0000001118007986 */ /* 0x000fe2000c101924 */
[----:B------:R-:W-:Y:S05]  /*10e20*/  EXIT ;  /* 0x000000000000794d */ /* 0x000fea0003800000 */
.L_x_3153:
[----:B------:R-:W5:Y:S01]  /*10e30*/  LDCU.U8 UR4, c[0x0][0x790] ;  /* 0x0000f200ff0477ac */ /* 0x000f620008000000 */
[----:B------:R-:W0:Y:S01]  /*10e40*/  LDCU.U8 UR5, c[0x0][0x791] ;  /* 0x0000f220ff0577ac */ /* 0x000e220008000000 */
[----:B-----5:R-:W-:Y:S02]  /*10e50*/  UISETP.NE.AND UP1, UPT, UR4, URZ, UPT ;  /* 0x000000ff0400728c */ /* 0x020fe4000bf25270 */
[----:B0-----:R-:W-:-:S07]  /*10e60*/  UISETP.NE.AND UP0, UPT, UR5, URZ, UPT ;  /* 0x000000ff0500728c */ /* 0x001fce000bf05270 */
[----:B------:R-:W-:Y:S05]  /*10e70*/  BRA.U !UP1, `(.L_x_3158) ;  /* 0x0000000109107547 */ /* 0x000fea000b800000 */
[----:B------:R-:W5:Y:S04]  /*10e80*/  LDG.E R3, desc[UR36][R4.64] ;  /* 0x0000002404037981 */ /* 0x000f68000c1e1900 */
[----:B--234-:R-:W2:Y:S01]  /*10e90*/  LDG.E R0, desc[UR36][R4.64+0x4] ;  /* 0x0000042404007981 */ /* 0x01cea2000c1e1900 */
[----:B-----5:R-:W-:Y:S01]  /*10ea0*/  FMUL.FTZ R16, R16, R3 ;  /* 0x0000000310107220 */ /* 0x020fe20000410000 */
[----:B--2---:R-:W-:-:S07]  /*10eb0*/  FMUL.FTZ R17, R17, R0 ;  /* 0x0000000011117220 */ /* 0x004fce0000410000 */
.L_x_3158:
        /* <DEDUP_REMOVED lines=12> */
[----:B0-----:R-:W-:Y:S01]  /*10f80*/  IMAD.U32 R4, RZ, RZ, UR4 ;  /* 0x00000004ff047e24 */ /* 0x001fe2000f8e00ff */
[----:B------:R-:W-:Y:S02]  /*10f90*/  MOV R5, UR5 ;  /* 0x0000000500057c02 */ /* 0x000fe40008000f00 */
[----:B-1----:R-:W-:-:S02]  /*10fa0*/  MOV R6, UR6 ;  /* 0x0000000600067c02 */ /* 0x002fc40008000f00 */
[----:B------:R-:W-:Y:S01]  /*10fb0*/  MOV R7, UR7 ;  /* 0x0000000700077c02 */ /* 0x000fe20008000f00 */
[----:B-----5:R-:W-:Y:S01]  /*10fc0*/  IMAD.U32 R10, RZ, RZ, UR8 ;  /* 0x00000008ff0a7e24 */ /* 0x020fe2000f8e00ff */
[----:B------:R-:W-:-:S07]  /*10fd0*/  MOV R11, UR9 ;  /* 0x00000009000b7c02 */ /* 0x000fce0008000f00 */
[----:B------:R-:W-:-:S07]  /*10fe0*/  LEPC R20, `(.L_x_3161) ;  /* 0x000000001014794e */ /* 0x000fce0000000000 */
[----:B--234-:R-:W-:Y:S05]  /*10ff0*/  CALL.ABS.NOINC R14 ;  /* 0x000000000e007343 */ /* 0x01cfea0003c00000 */
.L_x_3161:
        /* <DEDUP_REMOVED lines=19> */
.L_x_3162:
[----:B------:R-:W-:Y:S05]  /*11130*/  BRA `(.L_x_3163) ;  /* 0x0000000000107947 */ /* 0x000fea0003800000 */
.L_x_3160:
[----:B------:R-:W0:Y:S02]  /*11140*/  LDCU.64 UR4, c[0x0][0x760] ;  /* 0x0000ec00ff0477ac */ /* 0x000e240008000a00 */
[----:B0-----:R-:W-:-:S04]  /*11150*/  IADD3 R2, P0, PT, R25, UR4, RZ ;  /* 0x0000000419027c10 */ /* 0x001fc8000ff1e0ff */
[----:B------:R-:W-:-:S05]  /*11160*/  IADD3.X R3, PT, PT, RZ, UR5, RZ, P0, !PT ;  /* 0x00000005ff037c10 */ /* 0x000fca00087fe4ff */
[----:B------:R0:W-:Y:S04]  /*11170*/  STG.E desc[UR36][R2.64], R16 ;  /* 0x0000001002007986 */ /* 0x0001e8000c101924 */
.L_x_3163:
[----:B------:R-:W5:Y:S02]  /*11180*/  LDCU.64 UR4, c[0x0][0x760] ;  /* 0x0000ec00ff0477ac */ /* 0x000f640008000a00 */
[----:B-----5:R-:W-:-:S05]  /*11190*/  IADD3 R24, P0, PT, R24, UR4, RZ ;  /* 0x0000000418187c10 */ /* 0x020fca000ff1e0ff */
[----:B------:R-:W-:-:S05]  /*111a0*/  IMAD.X R25, RZ, RZ, UR5, P0 ;  /* 0x00000005ff197e24 */ /* 0x000fca00080e06ff */
[----:B------:R-:W-:Y:S01]  /*111b0*/  STG.E desc[UR36][R24.64], R17 ;  /* 0x0000001118007986 */ /* 0x000fe2000c101924 */
[----:B------:R-:W-:Y:S05]  /*111c0*/  EXIT ;  /* 0x000000000000794d */ /* 0x000fea0003800000 */
.L_x_3159:
[----:B------:R-:W-:Y:S04]  /*111d0*/  STG.E desc[UR36][R4.64], R16 ;  /* 0x0000001004007986 */ /* 0x000fe8000c101924 */
[----:B------:R-:W-:Y:S01]  /*111e0*/  STG.E desc[UR36][R4.64+0x4], R17 ;  /* 0x0000041104007986 */ /* 0x000fe2000c101924 */
[----:B------:R-:W-:Y:S05]  /*111f0*/  EXIT ;  /* 0x000000000000794d */ /* 0x000fea0003800000 */
.L_x_3134:
        /* <DEDUP_REMOVED lines=21> */
[----:B------:R-:W2:Y:S04]  /*11350*/  @P2 LDG.E R7, desc[UR36][R4.64] ;  /* 0x0000002404072981 */ /* 0x000ea8000c1e1900 */
[----:B------:R-:W3:Y:S01]  /*11360*/  @P2 LDG.E R0, desc[UR36][R2.64] ;  /* 0x0000002402002981 */ /* 0x000ee2000c1e1900 */
[----:B------:R-:W1:Y:S02]  /*11370*/  LDCU.U8 UR4, c[0x0][0x791] ;  /* 0x0000f220ff0477ac */ /* 0x000e640008000000 */
[----:B-1----:R-:W-:Y:S01]  /*11380*/  ISETP.NE.AND P0, PT, RZ, UR4, PT ;  /* 0x00000004ff007c0c */ /* 0x002fe2000bf05270 */
[----:B--2---:R-:W-:Y:S01]  /*11390*/  @P2 FMUL.FTZ R18, R18, R7 ;  /* 0x0000000712122220 */ /* 0x004fe20000410000 */
[----:B---3--:R-:W-:-:S11]  /*113a0*/  @P2 FMUL.FTZ R19, R19, R0 ;  /* 0x0000000013132220 */ /* 0x008fd60000410000 */
[----:B------:R1:W-:Y:S04]  /*113b0*/  @!P0 STG.E desc[UR36][R4.64], R18 ;  /* 0x0000001204008986 */ /* 0x0003e8000c101924 */
[----:B------:R1:W-:Y:S01]  /*113c0*/  @!P0 STG.E desc[UR36][R2.64], R19 ;  /* 0x0000001302008986 */ /* 0x0003e2000c101924 */
        /* <DEDUP_REMOVED lines=20> */
.L_x_3166:
        /* <DEDUP_REMOVED lines=14> */
[----:B------:R2:W-:Y:S01]  /*115f0*/  STG.E desc[UR36][R14.64], R18 ;  /* 0x000000120e007986 */ /* 0x0005e2000c101924 */
[----:B0-----:R-:W-:Y:S02]  /*11600*/  MOV R10, UR4 ;  /* 0x00000004000a7c02 */ /* 0x001fe40008000f00 */
[----:B--2---:R-:W-:-:S07]  /*11610*/  MOV R11, UR5 ;  /* 0x00000005000b7c02 */ /* 0x004fce0008000f00 */
[----:B------:R-:W-:-:S07]  /*11620*/  LEPC R20, `(.L_x_3167) ;  /* 0x000000001014794e */ /* 0x000fce0000000000 */
[----:B-1----:R-:W-:Y:S05]  /*11630*/  CALL.ABS.NOINC R2 ;  /* 0x0000000002007343 */ /* 0x002fea0003c00000 */
.L_x_3167:
[----:B------:R-:W-:Y:S05]  /*11640*/  BRA `(.L_x_3168) ;  /* 0x0000000000047947 */ /* 0x000fea0003800000 */
.L_x_3165:
[----:B------:R2:W-:Y:S02]  /*11650*/  STG.E desc[UR36][R4.64], R18 ;  /* 0x0000001204007986 */ /* 0x0005e4000c101924 */
.L_x_3168:
[----:B------:R-:W3:Y:S02]  /*11660*/  LDCU.64 UR4, c[0x0][0x760] ;  /* 0x0000ec00ff0477ac */ /* 0x000ee40008000a00 */
[----:B---3--:R-:W-:-:S04]  /*11670*/  IADD3 R24, P0, PT, R24, UR4, RZ ;  /* 0x0000000418187c10 */ /* 0x008fc8000ff1e0ff */
[----:B------:R-:W-:-:S05]  /*11680*/  IADD3.X R25, PT, PT, RZ, UR5, RZ, P0, !PT ;  /* 0x00000005ff197c10 */ /* 0x000fca00087fe4ff */
[----:B------:R-:W-:Y:S01]  /*11690*/  STG.E desc[UR36][R24.64], R19 ;  /* 0x0000001318007986 */ /* 0x000fe2000c101924 */
[----:B------:R-:W-:Y:S05]  /*116a0*/  EXIT ;  /* 0x000000000000794d */ /* 0x000fea0003800000 */
.L_x_3164:
[----:B------:R-:W1:Y:S01]  /*116b0*/  LDCU.U8 UR4, c[0x0][0x790] ;  /* 0x0000f200ff0477ac */ /* 0x000e620008000000 */
[----:B------:R-:W2:Y:S01]  /*116c0*/  LDCU.U8 UR5, c[0x0][0x791] ;  /* 0x0000f220ff0577ac */ /* 0x000ea20008000000 */
[----:B-1----:R-:W-:Y:S02]  /*116d0*/  UISETP.NE.AND UP0, UPT, UR4, URZ, UPT ;  /* 0x000000ff0400728c */ /* 0x002fe4000bf05270 */
[----:B--2---:R-:W-:-:S07]  /*116e0*/  UISETP.NE.AND UP1, UPT, UR5, URZ, UPT ;  /* 0x000000ff0500728c */ /* 0x004fce000bf25270 */
[----:B------:R-:W-:Y:S05]  /*116f0*/  BRA.U !UP0, `(.L_x_3169) ;  /* 0x0000000108107547 */ /* 0x000fea000b800000 */
[----:B------:R-:W2:Y:S04]  /*11700*/  LDG.E R3, desc[UR36][R4.64] ;  /* 0x0000002404037981 */ /* 0x000ea8000c1e1900 */
[----:B------:R-:W3:Y:S01]  /*11710*/  LDG.E R0, desc[UR36][R4.64+0x4] ;  /* 0x0000042404007981 */ /* 0x000ee2000c1e1900 */
[----:B--2---:R-:W-:Y:S01]  /*11720*/  FMUL.FTZ R18, R18, R3 ;  /* 0x0000000312127220 */ /* 0x004fe20000410000 */
[----:B---3--:R-:W-:-:S07]  /*11730*/  FMUL.FTZ R19, R19, R0 ;  /* 0x0000000013137220 */ /* 0x008fce0000410000 */
.L_x_3169:
        /* <DEDUP_REMOVED lines=20> */
.L_x_3172:
        /* <DEDUP_REMOVED lines=19> */
.L_x_3173:
[----:B------:R-:W-:Y:S05]  /*119b0*/  BRA `(.L_x_3174) ;  /* 0x0000000000107947 */ /* 0x000fea0003800000 */
.L_x_3171:
[----:B------:R-:W1:Y:S02]  /*119c0*/  LDCU.64 UR4, c[0x0][0x760] ;  /* 0x0000ec00ff0477ac */ /* 0x000e640008000a00 */
[----:B-1----:R-:W-:-:S04]  /*119d0*/  IADD3 R2, P0, PT, R25, UR4, RZ ;  /* 0x0000000419027c10 */ /* 0x002fc8000ff1e0ff */
[----:B------:R-:W-:-:S05]  /*119e0*/  IADD3.X R3, PT, PT, RZ, UR5, RZ, P0, !PT ;  /* 0x00000005ff037c10 */ /* 0x000fca00087fe4ff */
[----:B------:R1:W-:Y:S04]  /*119f0*/  STG.E desc[UR36][R2.64], R18 ;  /* 0x0000001202007986 */ /* 0x0003e8000c101924 */
.L_x_3174:
[----:B------:R-:W2:Y:S02]  /*11a00*/  LDCU.64 UR4, c[0x0][0x760] ;  /* 0x0000ec00ff0477ac */ /* 0x000ea40008000a00 */
[----:B--2---:R-:W-:-:S04]  /*11a10*/  IADD3 R24, P0, PT, R24, UR4, RZ ;  /* 0x0000000418187c10 */ /* 0x004fc8000ff1e0ff */
[----:B------:R-:W-:-:S05]  /*11a20*/  IADD3.X R25, PT, PT, RZ, UR5, RZ, P0, !PT ;  /* 0x00000005ff197c10 */ /* 0x000fca00087fe4ff */
[----:B------:R-:W-:Y:S01]  /*11a30*/  STG.E desc[UR36][R24.64], R19 ;  /* 0x0000001318007986 */ /* 0x000fe2000c101924 */
[----:B------:R-:W-:Y:S05]  /*11a40*/  EXIT ;  /* 0x000000000000794d */ /* 0x000fea0003800000 */
.L_x_3170:
[----:B------:R-:W-:Y:S04]  /*11a50*/  STG.E desc[UR36][R4.64], R18 ;  /* 0x0000001204007986 */ /* 0x000fe8000c101924 */
[----:B------:R-:W-:Y:S01]  /*11a60*/  STG.E desc[UR36][R4.64+0x4], R19 ;  /* 0x0000041304007986 */ /* 0x000fe2000c101924 */
[----:B------:R-:W-:Y:S05]  /*11a70*/  EXIT ;  /* 0x000000000000794d */ /* 0x000fea0003800000 */
.L_x_3175:
        /* <DEDUP_REMOVED lines=16> */
.L_x_8863:


//--------------------- .text._ZN2at6native13reduce_kernelILi128ELi4ENS0_8ReduceOpIfNS0_14func_wrapper_tIfNS0_55_GLOBAL__N__0955718d_22_SparseCsrTensorMath_cu_868dd54514ReductionMulOpIfEEEEjfLi4ELi4EEEEEvT1_ --------------------------
	.section	.text._ZN2at6native13reduce_kernelILi128ELi4ENS0_8ReduceOpIfNS0_14func_wrapper_tIfNS0_55_GLOBAL__N__0955718d_22_SparseCsrTensorMath_cu_868dd54514ReductionMulOpIfEEEEjfLi4ELi4EEEEEvT1_,"ax",@progbits
	.align	128
.text._ZN2at6native13reduce_kernelILi128ELi4ENS0_8ReduceOpIfNS0_14func_wrapper_tIfNS0_55_GLOBAL__N__0955718d_22_SparseCsrTensorMath_cu_868dd54514ReductionMulOpIfEEEEjfLi4ELi4EEEEEvT1_:
        .type           _ZN2at6native13reduce_kernelILi128ELi4ENS0_8ReduceOpIfNS0_14func_wrapper_tIfNS0_55_GLOBAL__N__0955718d_22_SparseCsrTensorMath_cu_868dd54514ReductionMulOpIfEEEEjfLi4ELi4EEEEEvT1_,@function
        .size           _ZN2at6native13reduce_kernelILi128ELi4ENS0_8ReduceOpIfNS0_14func_wrapper_tIfNS0_55_GLOBAL__N__0955718d_22_SparseCsrTensorMath_cu_868dd54514ReductionMulOpIfEEEEjfLi4ELi4EEEEEvT1_,(.L_x_8864 - _ZN2at6native13reduce_kernelILi128ELi4ENS0_8ReduceOpIfNS0_14func_wrapper_tIfNS0_55_GLOBAL__N__0955718d_22_SparseCsrTensorMath_cu_868dd54514ReductionMulOpIfEEEEjfLi4ELi4EEEEEvT1_)
        .other          _ZN2at6native13reduce_kernelILi128ELi4ENS0_8ReduceOpIfNS0_14func_wrapper_tIfNS0_55_GLOBAL__N__0955718d_22_SparseCsrTensorMath_cu_868dd54514ReductionMulOpIfEEEEjfLi4ELi4EEEEEvT1_,@"STO_CUDA_ENTRY STV_DEFAULT"
_ZN2at6native13reduce_kernelILi128ELi4ENS0_8ReduceOpIfNS0_14func_wrapper_tIfNS0_55_GLOBAL__N__0955718d_22_SparseCsrTensorMath_cu_868dd54514ReductionMulOpIfEEEEjfLi4ELi4EEEEEvT1_:
        /* <DEDUP_REMOVED lines=296> */
.L_x_3176:
        /* <DEDUP_REMOVED lines=12> */
[----:B------:R-:W-:Y:S02]  /*1340*/  IADD3.X R49, PT, PT, RZ, UR5, RZ, P0, !PT ;  /* 0x00000005ff317c10 */ /* 0x000fe400087fe4ff */
[----:B------:R-:W-:-:S03]  /*1350*/  MOV R42, R48 ;  /* 0x00000030002a7202 */ /* 0x000fc60000000f00 */
[----:B------:R-:W-:Y:S01]  /*1360*/  IMAD.MOV.U32 R43, RZ, RZ, R49 ;  /* 0x000000ffff2b7224 */ /* 0x000fe200078e0031 */
[----:B------:R-:W-:Y:S06]  /*1370*/  BRA.U !UP0, `(.L_x_3179) ;  /* 0x0000000508807547 */ /* 0x000fec000b800000 */
        /* <DEDUP_REMOVED lines=8> */
[----:B------:R-:W0:Y:S01]  /*1400*/  LDCU UR4, c[0x0][0x38c] ;  /* 0x00007180ff0477ac */ /* 0x000e220008000800 */
[----:B-1----:R-:W-:-:S02]  /*1410*/  MOV R4, UR6 ;  /* 0x0000000600047c02 */ /* 0x002fc40008000f00 */
[----:B------:R-:W-:Y:S02]  /*1420*/  MOV R5, UR7 ;  /* 0x0000000700057c02 */ /* 0x000fe40008000f00 */
[----:B----4-:R-:W-:Y:S01]  /*1430*/  MOV R6, UR8 ;  /* 0x0000000800067c02 */ /* 0x010fe20008000f00 */
[----:B------:R-:W-:Y:S01]  /*1440*/  IMAD.U32 R7, RZ, RZ, UR9 ;  /* 0x00000009ff077e24 */ /* 0x000fe2000f8e00ff */
[----:B-----5:R-:W-:Y:S02]  /*1450*/  MOV R10, UR10 ;  /* 0x0000000a000a7c02 */ /* 0x020fe40008000f00 */
[----:B------:R-:W-:Y:S02]  /*1460*/  MOV R11, UR11 ;  /* 0x0000000b000b7c02 */ /* 0x000fe40008000f00 */
[----:B0-2---:R-:W-:-:S07]  /*1470*/  MOV R16, UR4 ;  /* 0x0000000400107c02 */ /* 0x005fce0008000f00 */
[----:B------:R-:W-:-:S07]  /*1480*/  LEPC R20, `(.L_x_3180) ;  /* 0x000000001014794e */ /* 0x000fce0000000000 */
[----:B---3--:R-:W-:Y:S05]  /*1490*/  CALL.ABS.NOINC R14 ;  /* 0x000000000e007343 */ /* 0x008fea0003c00000 */
.L_x_3180:
        /* <DEDUP_REMOVED lines=24> */
[----:B------:R-:W-:Y:S01]  /*1620*/  IMAD.WIDE.U32 R4, R25, 0x4, R42 ;  /* 0x0000000419047825 */ /* 0x000fe200078e002a */
[----:B------:R-:W0:Y:S05]  /*1630*/  LDCU UR4, c[0x0][0x384] ;  /* 0x00007080ff0477ac */ /* 0x000e2a0008000800 */
[----:B------:R-:W0:Y:S02]  /*1640*/  LDG.E R4, desc[UR36][R4.64] ;  /* 0x0000002404047981 */ /* 0x000e24000c1e1900 */
[----:B0-----:R-:W-:-:S07]  /*1650*/  FMUL.FTZ R3, R4, UR4 ;  /* 0x0000000404037c20 */ /* 0x001fce0008410000 */
.L_x_3184:
[----:B------:R-:W-:Y:S05]  /*1660*/  BSYNC.RECONVERGENT B1 ;  /* 0x0000000000017941 */ /* 0x000fea0003800200 */
.L_x_3183:
[----:B------:R-:W0:Y:S01]  /*1670*/  LDC R5, c[0x0][0x38c] ;  /* 0x0000e300ff057b82 */ /* 0x000e220000000800 */
[----:B------:R-:W-:-:S04]  /*1680*/  IADD3 R42, P0, PT, R42, 0x10, RZ ;  /* 0x000000102a2a7810 */ /* 0x000fc80007f1e0ff */
[----:B------:R-:W-:Y:S02]  /*1690*/  IADD3.X R43, PT, PT, RZ, R43, RZ, P0, !PT ;  /* 0x0000002bff2b7210 */ /* 0x000fe400007fe4ff */
[----:B0-----:R-:W-:-:S07]  /*16a0*/  IADD3 R16, PT, PT, R48, -0x4, R5 ;  /* 0xfffffffc30107810 */ /* 0x001fce0007ffe005 */
.L_x_3182:
[----:B------:R-:W-:Y:S05]  /*16b0*/  BSYNC.RECONVERGENT B0 ;  /* 0x0000000000007941 */ /* 0x000fea0003800200 */
.L_x_3181:
[----:B------:R-:W0:Y:S01]  /*16c0*/  LDC.64 R4, c[0x0][0x3a0] ;  /* 0x0000e800ff047b82 */ /* 0x000e220000000a00 */
[----:B------:R-:W-:Y:S01]  /*16d0*/  BSSY.RECONVERGENT B0, `(.L_x_3185) ;  /* 0x000001a000007945 */ /* 0x000fe20003800200 */
[----:B------:R-:W-:-:S06]  /*16e0*/  MOV R11, R8 ;  /* 0x00000008000b7202 */ /* 0x000fcc0000000f00 */
        /* <DEDUP_REMOVED lines=13> */
.L_x_3187:
        /* <DEDUP_REMOVED lines=11> */
.L_x_3186:
[----:B------:R-:W-:Y:S05]  /*1870*/  BSYNC.RECONVERGENT B0 ;  /* 0x0000000000007941 */ /* 0x000fea0003800200 */
.L_x_3185:
        /* <DEDUP_REMOVED lines=9> */
.L_x_3189:
[----:B------:R-:W-:Y:S05]  /*1910*/  BSYNC.RECONVERGENT B0 ;  /* 0x0000000000007941 */ /* 0x000fea0003800200 */
.L_x_3188:
[----:B------:R-:W-:Y:S01]  /*1920*/  FMUL.FTZ R8, R8, R3 ;  /* 0x0000000308087220 */ /* 0x000fe20000410000 */
[----:B------:R-:W-:Y:S01]  /*1930*/  HFMA2 R17, -RZ, RZ, 0, 0 ;  /* 0x00000000ff117431 */ /* 0x000fe200000001ff */
[----:B------:R-:W-:Y:S02]  /*1940*/  CS2R R18, SRZ ;  /* 0x0000000000127805 */ /* 0x000fe4000001ff00 */
[----:B------:R-:W-:-:S04]  /*1950*/  FMUL.FTZ R11, R8, R11 ;  /* 0x0000000b080b7220 */ /* 0x000fc80000410000 */
[----:B------:R-:W-:Y:S01]  /*1960*/  FMUL.FTZ R16, R11, R0 ;  /* 0x000000000b107220 */ /* 0x000fe20000410000 */
[----:B------:R-:W-:Y:S06]  /*1970*/  BRA `(.L_x_3178) ;  /* 0x000000a000247947 */ /* 0x000fec0003800000 */
.L_x_3179:
        /* <DEDUP_REMOVED lines=43> */
.L_x_3193:
[-C--:B------:R-:W-:Y:S02]  /*1c30*/  IADD3 R4, PT, PT, R36, R21.reuse, RZ ;  /* 0x0000001524047210 */ /* 0x080fe40007ffe0ff */
[----:B------:R-:W-:Y:S02]  /*1c40*/  SHF.R.U32.HI R13, RZ, 0x2, R36 ;  /* 0x00000002ff0d7819 */ /* 0x000fe40000011624 */
[-C--:B------:R-:W-:Y:S02]  /*1c50*/  IADD3 R36, PT, PT, R4, R21.reuse, RZ ;  /* 0x0000001504247210 */ /* 0x080fe40007ffe0ff */
[----:B------:R-:W-:Y:S01]  /*1c60*/  SHF.R.U32.HI R17, RZ, 0x2, R4 ;  /* 0x00000002ff117819 */ /* 0x000fe20000011604 */
[----:B------:R-:W-:Y:S01]  /*1c70*/  IMAD.WIDE.U32 R12, R13, 0x10, R42 ;  /* 0x000000100d0c7825 */ /* 0x000fe200078e002a */
[----:B------:R-:W-:Y:S02]  /*1c80*/  SHF.R.U32.HI R5, RZ, 0x2, R36 ;  /* 0x00000002ff057819 */ /* 0x000fe40000011624 */
[----:B------:R-:W-:Y:S01]  /*1c90*/  IADD3 R36, PT, PT, R36, R21, RZ ;  /* 0x0000001524247210 */ /* 0x000fe20007ffe0ff */
[----:B------:R-:W-:-:S02]  /*1ca0*/  IMAD.WIDE.U32 R16, R17, 0x10, R42 ;  /* 0x0000001011107825 */ /* 0x000fc400078e002a */
[----:B------:R-:W2:Y:S01]  /*1cb0*/  LDG.E.128 R12, desc[UR36][R12.64] ;  /* 0x000000240c0c7981 */ /* 0x000ea2000c1e1d00 */
[----:B------:R-:W-:Y:S01]  /*1cc0*/  SHF.R.U32.HI R9, RZ, 0x2, R36 ;  /* 0x00000002ff097819 */ /* 0x000fe20000011624 */
[--C-:B------:R-:W-:Y:S02]  /*1cd0*/  IMAD.WIDE.U32 R4, R5, 0x10, R42.reuse ;  /* 0x0000001005047825 */ /* 0x100fe400078e002a */
[----:B------:R-:W3:Y:S02]  /*1ce0*/  LDG.E.128 R16, desc[UR36][R16.64] ;  /* 0x0000002410107981 */ /* 0x000ee4000c1e1d00 */
[----:B------:R-:W-:Y:S02]  /*1cf0*/  IMAD.WIDE.U32 R8, R9, 0x10, R42 ;  /* 0x0000001009087825 */ /* 0x000fe400078e002a */
[----:B------:R-:W4:Y:S04]  /*1d00*/  LDG.E.128 R4, desc[UR36][R4.64] ;  /* 0x0000002404047981 */ /* 0x000f28000c1e1d00 */
        /* <DEDUP_REMOVED lines=8> */
[----:B---3--:R-:W-:Y:S01]  /*1d90*/  FMUL.FTZ R29, R16, R29 ;  /* 0x0000001d101d7220 */ /* 0x008fe20000410000 */
[----:B------:R-:W-:Y:S01]  /*1da0*/  FMUL.FTZ R26, R17, R26 ;  /* 0x0000001a111a7220 */ /* 0x000fe20000410000 */
[----:B------:R-:W-:Y:S01]  /*1db0*/  FMUL.FTZ R27, R18, R27 ;  /* 0x0000001b121b7220 */ /* 0x000fe20000410000 */
[----:B------:R-:W-:Y:S01]  /*1dc0*/  FMUL.FTZ R24, R19, R24 ;  /* 0x0000001813187220 */ /* 0x000fe20000410000 */
[----:B----4-:R-:W-:Y:S01]  /*1dd0*/  FMUL.FTZ R35, R4, R35 ;  /* 0x0000002304237220 */ /* 0x010fe20000410000 */
[----:B------:R-:W-:Y:S01]  /*1de0*/  FMUL.FTZ R32, R5, R32 ;  /* 0x0000002005207220 */ /* 0x000fe20000410000 */
[----:B------:R-:W-:Y:S01]  /*1df0*/  FMUL.FTZ R37, R6, R37 ;  /* 0x0000002506257220 */ /* 0x000fe20000410000 */
[----:B------:R-:W-:Y:S01]  /*1e00*/  FMUL.FTZ R34, R7, R34 ;  /* 0x0000002207227220 */ /* 0x000fe20000410000 */
[----:B-----5:R-:W-:Y:S01]  /*1e10*/  FMUL.FTZ R39, R8, R39 ;  /* 0x0000002708277220 */ /* 0x020fe20000410000 */
[----:B------:R-:W-:Y:S01]  /*1e20*/  FMUL.FTZ R20, R9, R20 ;  /* 0x0000001409147220 */ /* 0x000fe20000410000 */
[----:B------:R-:W-:Y:S01]  /*1e30*/  FMUL.FTZ R3, R10, R3 ;  /* 0x000000030a037220 */ /* 0x000fe20000410000 */
[----:B------:R-:W-:Y:S01]  /*1e40*/  FMUL.FTZ R0, R11, R0 ;  /* 0x000000000b007220 */ /* 0x000fe20000410000 */
[----:B------:R-:W-:Y:S06]  /*1e50*/  @!P0 BRA `(.L_x_3193) ;  /* 0xfffffffc00748947 */ /* 0x000fec000383ffff */
[----:B------:R-:W-:Y:S05]  /*1e60*/  BSYNC.RECONVERGENT B1 ;  /* 0x0000000000017941 */ /* 0x000fea0003800200 */
.L_x_3192:
[----:B------:R-:W-:Y:S05]  /*1e70*/  BSYNC.RECONVERGENT B0 ;  /* 0x0000000000007941 */ /* 0x000fea0003800200 */
.L_x_3191:
        /* <DEDUP_REMOVED lines=23> */
.L_x_3195:
[----:B------:R-:W-:Y:S05]  /*1ff0*/  BSYNC.RECONVERGENT B0 ;  /* 0x0000000000007941 */ /* 0x000fea0003800200 */
.L_x_3194:
[----:B------:R-:W-:Y:S04]  /*2000*/  BSSY.RECONVERGENT B0, `(.L_x_3196) ;  /* 0x000001a000007945 */ /* 0x000fe80003800200 */
[----:B------:R-:W-:Y:S05]  /*2010*/  @P0 BRA `(.L_x_3197) ;  /* 0x0000000000600947 */ /* 0x000fea0003800000 */
[----:B------:R-:W-:Y:S02]  /*2020*/  IMAD.IADD R36, R36, 0x1, R21 ;  /* 0x0000000124247824 */ /* 0x000fe400078e0215 */
[----:B-----5:R-:W-:Y:S01]  /*2030*/  FMUL.FTZ R33, R33, R12 ;  /* 0x0000000c21217220 */ /* 0x020fe20000410000 */
[----:B------:R-:W-:Y:S01]  /*2040*/  FMUL.FTZ R30, R30, R13 ;  /* 0x0000000d1e1e7220 */ /* 0x000fe20000410000 */
[----:B------:R-:W-:Y:S01]  /*2050*/  FMUL.FTZ R31, R31, R14 ;  /* 0x0000000e1f1f7220 */ /* 0x000fe20000410000 */
[----:B------:R-:W-:Y:S01]  /*2060*/  FMUL.FTZ R28, R28, R15 ;  /* 0x0000000f1c1c7220 */ /* 0x000fe20000410000 */
[----:B------:R-:W-:-:S13]  /*2070*/  ISETP.GE.U32.AND P0, PT, R36, R46, PT ;  /* 0x0000002e2400720c */ /* 0x000fda0003f06070 */
[----:B------:R-:W-:Y:S05]  /*2080*/  @P0 BRA `(.L_x_3197) ;  /* 0x0000000000440947 */ /* 0x000fea0003800000 */
[----:B------:R-:W-:Y:S01]  /*2090*/  IADD3 R12, PT, PT, R36, R21, RZ ;  /* 0x00000015240c7210 */ /* 0x000fe20007ffe0ff */
[----:B------:R-:W-:Y:S01]  /*20a0*/  FMUL.FTZ R29, R29, R16 ;  /* 0x000000101d1d7220 */ /* 0x000fe20000410000 */
[----:B------:R-:W-:Y:S01]  /*20b0*/  FMUL.FTZ R26, R26, R17 ;  /* 0x000000111a1a7220 */ /* 0x000fe20000410000 */
[----:B------:R-:W-:Y:S01]  /*20c0*/  FMUL.FTZ R27, R27, R18 ;  /* 0x000000121b1b7220 */ /* 0x000fe20000410000 */
[----:B------:R-:W-:Y:S01]  /*20d0*/  ISETP.GE.U32.AND P0, PT, R12, R46, PT ;  /* 0x0000002e0c00720c */ /* 0x000fe20003f06070 */
[----:B------:R-:W-:-:S12]  /*20e0*/  FMUL.FTZ R24, R24, R19 ;  /* 0x0000001318187220 */ /* 0x000fd80000410000 */
[----:B------:R-:W-:Y:S05]  /*20f0*/  @P0 BRA `(.L_x_3197) ;  /* 0x0000000000280947 */ /* 0x000fea0003800000 */
[----:B------:R-:W-:Y:S01]  /*2100*/  IADD3 R21, PT, PT, R12, R21, RZ ;  /* 0x000000150c157210 */ /* 0x000fe20007ffe0ff */
[----:B------:R-:W-:Y:S01]  /*2110*/  FMUL.FTZ R35, R35, R4 ;  /* 0x0000000423237220 */ /* 0x000fe20000410000 */
[----:B------:R-:W-:Y:S01]  /*2120*/  FMUL.FTZ R32, R32, R5 ;  /* 0x0000000520207220 */ /* 0x000fe20000410000 */
[----:B------:R-:W-:Y:S01]  /*2130*/  FMUL.FTZ R37, R37, R6 ;  /* 0x0000000625257220 */ /* 0x000fe20000410000 */
[----:B------:R-:W-:Y:S01]  /*2140*/  ISETP.GE.U32.AND P0, PT, R21, R46, PT ;  /* 0x0000002e1500720c */ /* 0x000fe20003f06070 */
[----:B------:R-:W-:-:S12]  /*2150*/  FMUL.FTZ R34, R34, R7 ;  /* 0x0000000722227220 */ /* 0x000fd80000410000 */
[----:B------:R-:W-:Y:S01]  /*2160*/  @!P0 FMUL.FTZ R39, R39, R8 ;  /* 0x0000000827278220 */ /* 0x000fe20000410000 */
[----:B------:R-:W-:Y:S01]  /*2170*/  @!P0 FMUL.FTZ R20, R20, R9 ;  /* 0x0000000914148220 */ /* 0x000fe20000410000 */
[----:B------:R-:W-:Y:S01]  /*2180*/  @!P0 FMUL.FTZ R3, R3, R10 ;  /* 0x0000000a03038220 */ /* 0x000fe20000410000 */
[----:B------:R-:W-:-:S07]  /*2190*/  @!P0 FMUL.FTZ R0, R0, R11 ;  /* 0x0000000b00008220 */ /* 0x000fce0000410000 */
.L_x_3197:
[----:B------:R-:W-:Y:S05]  /*21a0*/  BSYNC.RECONVERGENT B0 ;  /* 0x0000000000007941 */ /* 0x000fea0003800200 */
.L_x_3196:
[----:B-----5:R-:W-:Y:S01]  /*21b0*/  FMUL.FTZ R4, R33, R29 ;  /* 0x0000001d21047220 */ /* 0x020fe20000410000 */
[----:B------:R-:W-:Y:S01]  /*21c0*/  FMUL.FTZ R5, R30, R26 ;  /* 0x0000001a1e057220 */ /* 0x000fe20000410000 */
        /* <DEDUP_REMOVED lines=10> */
[----:B------:R-:W-:Y:S06]  /*2270*/  BRA `(.L_x_3178) ;  /* 0x0000009400e47947 */ /* 0x000fec0003800000 */
.L_x_3190:
[----:B------:R-:W-:-:S13]  /*2280*/  ISETP.NE.AND P0, PT, R50, 0x1, PT ;  /* 0x000000013200780c */ /* 0x000fda0003f05270 */
[----:B------:R-:W-:Y:S05]  /*2290*/  @P0 BRA `(.L_x_3198) ;  /* 0x0000000800440947 */ /* 0x000fea0003800000 */
[----:B------:R-:W1:Y:S01]  /*22a0*/  LDC R24, c[0x0][0x394] ;  /* 0x0000e500ff187b82 */ /* 0x000e620000000800 */
[----:B------:R-:W-:Y:S07]  /*22b0*/  BSSY.RECONVERGENT B0, `(.L_x_3199) ;  /* 0x000004b000007945 */ /* 0x000fee0003800200 */
[----:B------:R-:W2:Y:S01]  /*22c0*/  LDC R20, c[0x0][0x384] ;  /* 0x0000e100ff147b82 */ /* 0x000ea20000000800 */
        /* <DEDUP_REMOVED lines=33> */
.L_x_3201:
        /* <DEDUP_REMOVED lines=12> */
[----:B------:R-:W2:Y:S02]  /*25a0*/  LDG.E.128 R12, desc[UR36][R12.64] ;  /* 0x000000240c0c7981 */ /* 0x000ea4000c1e1d00 */
[----:B------:R-:W-:Y:S01]  /*25b0*/  SHF.R.U32.HI R9, RZ, 0x2, R4 ;  /* 0x00000002ff097819 */ /* 0x000fe20000011604 */
[--C-:B------:R-:W-:Y:S02]  /*25c0*/  IMAD.WIDE.U32 R4, R5, 0x10, R42.reuse ;  /* 0x0000001005047825 */ /* 0x100fe400078e002a */
[----:B------:R-:W3:Y:S02]  /*25d0*/  LDG.E.128 R16, desc[UR36][R16.64] ;  /* 0x0000002410107981 */ /* 0x000ee4000c1e1d00 */
[----:B------:R-:W-:-:S02]  /*25e0*/  IMAD.WIDE.U32 R8, R9, 0x10, R42 ;  /* 0x0000001009087825 */ /* 0x000fc400078e002a */
[----:B------:R-:W4:Y:S04]  /*25f0*/  LDG.E.128 R4, desc[UR36][R4.64] ;  /* 0x0000002404047981 */ /* 0x000f28000c1e1d00 */
[----:B------:R-:W5:Y:S01]  /*2600*/  LDG.E.128 R8, desc[UR36][R8.64] ;  /* 0x0000002408087981 */ /* 0x000f62000c1e1d00 */
[----:B------:R-:W-:-:S05]  /*2610*/  IADD3 R41, PT, PT, R41, R24, RZ ;  /* 0x0000001829297210 */ /* 0x000fca0007ffe0ff */
        /* <DEDUP_REMOVED lines=20> */
.L_x_3200:
[----:B------:R-:W-:Y:S05]  /*2760*/  BSYNC.RECONVERGENT B0 ;  /* 0x0000000000007941 */ /* 0x000fea0003800200 */
.L_x_3199:
[----:B------:R-:W-:Y:S01]  /*2770*/  ISETP.GE.U32.AND P0, PT, R41, R46, PT ;  /* 0x0000002e2900720c */ /* 0x000fe20003f06070 */
[----:B------:R-:W-:-:S12]  /*2780*/  BSSY.RECONVERGENT B0, `(.L_x_3202) ;  /* 0x000001a000007945 */ /* 0x000fd80003800200 */
        /* <DEDUP_REMOVED lines=25> */
.L_x_3203:
[----:B------:R-:W-:Y:S05]  /*2920*/  BSYNC.RECONVERGENT B0 ;  /* 0x0000000000007941 */ /* 0x000fea0003800200 */
.L_x_3202:
[----:B------:R-:W-:Y:S04]  /*2930*/  BSSY.RECONVERGENT B0, `(.L_x_3204) ;  /* 0x000001a000007945 */ /* 0x000fe80003800200 */
[----:B------:R-:W-:Y:S05]  /*2940*/  @P0 BRA `(.L_x_3205) ;  /* 0x0000000000600947 */ /* 0x000fea0003800000 */
[----:B------:R-:W-:Y:S01]  /*2950*/  IADD3 R41, PT, PT, R41, R24, RZ ;  /* 0x0000001829297210 */ /* 0x000fe20007ffe0ff */
[----:B-----5:R-:W-:Y:S01]  /*2960*/  FMUL.FTZ R35, R35, R12 ;  /* 0x0000000c23237220 */ /* 0x020fe20000410000 */
[----:B------:R-:W-:Y:S01]  /*2970*/  FMUL.FTZ R32, R32, R13 ;  /* 0x0000000d20207220 */ /* 0x000fe20000410000 */
[----:B------:R-:W-:Y:S01]  /*2980*/  FMUL.FTZ R33, R33, R14 ;  /* 0x0000000e21217220 */ /* 0x000fe20000410000 */
[----:B------:R-:W-:Y:S01]  /*2990*/  ISETP.GE.U32.AND P0, PT, R41, R46, PT ;  /* 0x0000002e2900720c */ /* 0x000fe20003f06070 */
[----:B------:R-:W-:-:S12]  /*29a0*/  FMUL.FTZ R30, R30, R15 ;  /* 0x0000000f1e1e7220 */ /* 0x000fd80000410000 */
[----:B------:R-:W-:Y:S05]  /*29b0*/  @P0 BRA `(.L_x_3205) ;  /* 0x0000000000440947 */ /* 0x000fea0003800000 */
[----:B------:R-:W-:Y:S02]  /*29c0*/  IMAD.IADD R13, R41, 0x1, R24 ;  /* 0x00000001290d7824 */ /* 0x000fe400078e0218 */
[----:B------:R-:W-:Y:S01]  /*29d0*/  FMUL.FTZ R31, R31, R16 ;  /* 0x000000101f1f7220 */ /* 0x000fe20000410000 */
        /* <DEDUP_REMOVED lines=15> */
.L_x_3205:
[----:B------:R-:W-:Y:S05]  /*2ad0*/  BSYNC.RECONVERGENT B0 ;  /* 0x0000000000007941 */ /* 0x000fea0003800200 */
.L_x_3204:
        /* <DEDUP_REMOVED lines=13> */
.L_x_3198:
[----:B------:R-:W1:Y:S01]  /*2bb0*/  LDCU UR4, c[0x0][0x394] ;  /* 0x00007280ff0477ac */ /* 0x000e620008000800 */
[----:B------:R-:W2:Y:S01]  /*2bc0*/  LDC R0, c[0x0][0x384] ;  /* 0x0000e100ff007b82 */ /* 0x000ea20000000800 */
[----:B------:R-:W-:Y:S01]  /*2bd0*/  BSSY.RECONVERGENT B0, `(.L_x_3206) ;  /* 0x0000445000007945 */ /* 0x000fe20003800200 */
[----:B------:R-:W-:Y:S02]  /*2be0*/  MOV R43, R41 ;  /* 0x00000029002b7202 */ /* 0x000fe40000000f00 */
        /* <DEDUP_REMOVED lines=39> */
.L_x_3213:
[----:B------:R-:W1:Y:S01]  /*2e60*/  LDCU UR4, c[0x0][0x394] ;  /* 0x00007280ff0477ac */ /* 0x000e620008000800 */
[----:B-----5:R-:W-:Y:S01]  /*2e70*/  @!P0 IMAD.MOV.U32 R12, RZ, RZ, R8 ;  /* 0x000000ffff0c8224 */ /* 0x020fe200078e0008 */
[----:B------:R-:W-:Y:S01]  /*2e80*/  @!P0 MOV R13, R9 ;  /* 0x00000009000d8202 */ /* 0x000fe20000000f00 */
[--C-:B------:R-:W-:Y:S01]  /*2e90*/  @!P0 IMAD.MOV.U32 R19, RZ, RZ, R11.reuse ;  /* 0x000000ffff138224 */ /* 0x100fe200078e000b */
[-C--:B------:R-:W-:Y:S01]  /*2ea0*/  @!P0 MOV R14, R10.reuse ;  /* 0x0000000a000e8202 */ /* 0x080fe20000000f00 */
[--C-:B------:R-:W-:Y:S01]  /*2eb0*/  @!P0 IMAD.MOV.U32 R31, RZ, RZ, R11.reuse ;  /* 0x000000ffff1f8224 */ /* 0x100fe200078e000b */
[----:B------:R-:W-:Y:S01]  /*2ec0*/  @!P0 MOV R15, R11 ;  /* 0x0000000b000f8202 */ /* 0x000fe20000000f00 */
[----:B------:R-:W-:Y:S01]  /*2ed0*/  @!P0 IMAD.MOV.U32 R35, RZ, RZ, R11 ;  /* 0x000000ffff238224 */ /* 0x000fe200078e000b */
        /* <DEDUP_REMOVED lines=305> */
.L_x_3209:
[----:B------:R-:W-:-:S04]  /*41f0*/  LOP3.LUT R33, R16, 0xfffffff0, RZ, 0xc0, !PT ;  /* 0xfffffff010217812 */ /* 0x000fc800078ec0ff */
[----:B------:R-:W-:-:S04]  /*4200*/  IADD3 R32, P2, PT, R33, R48, RZ ;  /* 0x0000003021207210 */ /* 0x000fc80007f5e0ff */
[----:B------:R-:W-:-:S06]  /*4210*/  IADD3.X R33, PT, PT, RZ, R49, RZ, P2, !PT ;  /* 0x00000031ff217210 */ /* 0x000fcc00017fe4ff */
        /* <DEDUP_REMOVED lines=8> */
[----:B------:R-:W-:Y:S06]  /*42a0*/  @!P1 BRA `(.L_x_3210) ;  /* 0x0000000c00949947 */ /* 0x000fec0003800000 */
        /* <DEDUP_REMOVED lines=229> */
.L_x_3210:
[----:B------:R-:W-:-:S04]  /*5100*/  LOP3.LUT R29, R18, 0xfffffff0, RZ, 0xc0, !PT ;  /* 0xfffffff0121d7812 */ /* 0x000fc800078ec0ff */
[----:B------:R-:W-:-:S05]  /*5110*/  IADD3 R28, P2, PT, R29, R48, RZ ;  /* 0x000000301d1c7210 */ /* 0x000fca0007f5e0ff */
[----:B------:R-:W-:-:S06]  /*5120*/  IMAD.X R29, RZ, RZ, R49, P2 ;  /* 0x000000ffff1d7224 */ /* 0x000fcc00010e0631 */
        /* <DEDUP_REMOVED lines=8> */
[----:B------:R-:W-:Y:S06]  /*51b0*/  @!P1 BRA `(.L_x_3211) ;  /* 0x0000000c00949947 */ /* 0x000fec0003800000 */
        /* <DEDUP_REMOVED lines=229> */
.L_x_3211:
        /* <DEDUP_REMOVED lines=11> */
[----:B------:R-:W-:Y:S06]  /*60c0*/  @!P1 BRA `(.L_x_3212) ;  /* 0x0000000c00689947 */ /* 0x000fec0003800000 */
        /* <DEDUP_REMOVED lines=218> */
.L_x_3212:
[----:B------:R-:W-:-:S04]  /*6e70*/  LOP3.LUT R13, R42, 0xfffffff0, RZ, 0xc0, !PT ;  /* 0xfffffff02a0d7812 */ /* 0x000fc800078ec0ff */
[----:B------:R-:W-:-:S04]  /*6e80*/  IADD3 R12, P1, PT, R13, R48, RZ ;  /* 0x000000300d0c7210 */ /* 0x000fc80007f3e0ff */
[----:B------:R-:W-:-:S06]  /*6e90*/  IADD3.X R13, PT, PT, RZ, R49, RZ, P1, !PT ;  /* 0x00000031ff0d7210 */ /* 0x000fcc0000ffe4ff */
[----:B------:R-:W5:Y:S03]  /*6ea0*/  LDG.E.128 R12, desc[UR36][R12.64] ;  /* 0x000000240c0c7981 */ /* 0x000f66000c1e1d00 */
.L_x_3208:
[----:B------:R-:W1:Y:S01]  /*6eb0*/  LDCU UR5, c[0x0][0x38c] ;  /* 0x00007180ff0577ac */ /* 0x000e620008000800 */
[----:B------:R-:W-:Y:S02]  /*6ec0*/  IMAD.U32 R42, RZ, RZ, UR4 ;  /* 0x00000004ff2a7e24 */ /* 0x000fe4000f8e00ff */
        /* <DEDUP_REMOVED lines=9> */
[----:B------:R-:W-:-:S02]  /*6f60*/  IMAD R51, R42, 0x3, R43 ;  /* 0x000000032a337824 */ /* 0x000fc400078e022b */
[----:B------:R-:W-:Y:S01]  /*6f70*/  FMUL.FTZ R5, R16, R5 ;  /* 0x0000000510057220 */ /* 0x000fe20000410000 */
[----:B------:R-:W-:Y:S01]  /*6f80*/  FMUL.FTZ R6, R17, R6 ;  /* 0x0000000611067220 */ /* 0x000fe20000410000 */
[----:B------:R-:W-:Y:S01]  /*6f90*/  FMUL.FTZ R39, R18, R39 ;  /* 0x0000002712277220 */ /* 0x000fe20000410000 */
[----:B------:R-:W-:Y:S01]  /*6fa0*/  FMUL.FTZ R38, R19, R38 ;  /* 0x0000002613267220 */ /* 0x000fe20000410000 */
[----:B------:R-:W-:Y:S01]  /*6fb0*/  FMUL.FTZ R41, R12, R41 ;  /* 0x000000290c297220 */ /* 0x000fe20000410000 */
[----:B------:R-:W-:Y:S01]  /*6fc0*/  FMUL.FTZ R4, R13, R4 ;  /* 0x000000040d047220 */ /* 0x000fe20000410000 */
[----:B-1----:R-:W-:Y:S01]  /*6fd0*/  MOV R46, UR5 ;  /* 0x00000005002e7c02 */ /* 0x002fe20008000f00 */
[----:B------:R-:W-:Y:S01]  /*6fe0*/  FMUL.FTZ R3, R14, R3 ;  /* 0x000000030e037220 */ /* 0x000fe20000410000 */
[----:B------:R-:W-:Y:S02]  /*6ff0*/  FMUL.FTZ R0, R15, R0 ;  /* 0x000000000f007220 */ /* 0x000fe40000410000 */
[----:B------:R-:W-:-:S13]  /*7000*/  ISETP.GE.U32.AND P1, PT, R51, R46, PT ;  /* 0x0000002e3300720c */ /* 0x000fda0003f26070 */
[----:B------:R-:W-:Y:S05]  /*7010*/  @!P1 BRA `(.L_x_3213) ;  /* 0xffffffbc00909947 */ /* 0x000fea000383ffff */
.L_x_3207:
[----:B0-----:R-:W-:Y:S05]  /*7020*/  BSYNC.RECONVERGENT B0 ;  /* 0x0000000000007941 */ /* 0x001fea0003800200 */
.L_x_3206:
        /* <DEDUP_REMOVED lines=284> */
.L_x_3217:
[----:B------:R-:W-:Y:S01]  /*81f0*/  SHF.R.U32.HI R32, RZ, 0x4, R32 ;  /* 0x00000004ff207819 */ /* 0x000fe20000011620 */
[----:B------:R-:W-:-:S07]  /*8200*/  IMAD.MOV.U32 R33, RZ, RZ, RZ ;  /* 0x000000ffff217224 */ /* 0x000fce00078e00ff */
.L_x_3216:
[----:B------:R-:W0:Y:S02]  /*8210*/  LDCU.64 UR4, c[0x0][0x758] ;  /* 0x0000eb00ff0477ac */ /* 0x000e240008000a00 */
[----:B0-----:R-:W-:-:S04]  /*8220*/  IADD3 R49, P1, PT, R40, UR4, RZ ;  /* 0x0000000428317c10 */ /* 0x001fc8000ff3e0ff */
[----:B------:R-:W-:Y:S02]  /*8230*/  IADD3.X R40, PT, PT, RZ, UR5, RZ, P1, !PT ;  /* 0x00000005ff287c10 */ /* 0x000fe40008ffe4ff */
        /* <DEDUP_REMOVED lines=281> */
.L_x_3219:
[----:B------:R-:W-:Y:S02]  /*93d0*/  SHF.R.U32.HI R30, RZ, 0x4, R30 ;  /* 0x00000004ff1e7819 */ /* 0x000fe4000001161e */
[----:B------:R-:W-:-:S07]  /*93e0*/  MOV R31, RZ ;  /* 0x000000ff001f7202 */ /* 0x000fce0000000f00 */
.L_x_3218:
        /* <DEDUP_REMOVED lines=281> */
.L_x_3221:
[----:B------:R-:W-:Y:S02]  /*a580*/  SHF.R.U32.HI R18, RZ, 0x4, R18 ;  /* 0x00000004ff127819 */ /* 0x000fe40000011612 */
[----:B------:R-:W-:-:S07]  /*a590*/  MOV R19, RZ ;  /* 0x000000ff00137202 */ /* 0x000fce0000000f00 */
.L_x_3220:
        /* <DEDUP_REMOVED lines=281> */
.L_x_3223:
[----:B------:R-:W-:Y:S02]  /*b730*/  SHF.R.U32.HI R12, RZ, 0x4, R12 ;  /* 0x00000004ff0c7819 */ /* 0x000fe4000001160c */
[----:B------:R-:W-:-:S07]  /*b740*/  MOV R13, RZ ;  /* 0x000000ff000d7202 */ /* 0x000fce0000000f00 */
.L_x_3222:
[----:B------:R-:W-:-:S04]  /*b750*/  LEA R14, P0, R12, R49, 0x4 ;  /* 0x000000310c0e7211 */ /* 0x000fc800078020ff */
[----:B------:R-:W-:-:S06]  /*b760*/  LEA.HI.X R15, R12, R40, R13, 0x4, P0 ;  /* 0x000000280c0f7211 */ /* 0x000fcc00000f240d */
[----:B------:R-:W5:Y:S03]  /*b770*/  LDG.E.128 R12, desc[UR36][R14.64] ;  /* 0x000000240e0c7981 */ /* 0x000f66000c1e1d00 */
.L_x_3215:
[----:B------:R-:W-:Y:S05]  /*b780*/  BSYNC.RECONVERGENT B0 ;  /* 0x0000000000007941 */ /* 0x000fea0003800200 */
.L_x_3214:
[----:B------:R-:W-:Y:S01]  /*b790*/  ISETP.GE.U32.AND P0, PT, R43, R46, PT ;  /* 0x0000002e2b00720c */ /* 0x000fe20003f06070 */
[----:B------:R-:W-:-:S12]  /*b7a0*/  BSSY.RECONVERGENT B0, `(.L_x_3224) ;  /* 0x000001a000007945 */ /* 0x000fd80003800200 */
        /* <DEDUP_REMOVED lines=21> */
[----:B------:R-:W-:Y:S01]  /*b900*/  @!P0 FMUL.FTZ R41, R41, R12 ;  /* 0x0000000c29298220 */ /* 0x000fe20000410000 */
[----:B------:R-:W-:Y:S01]  /*b910*/  @!P0 FMUL.FTZ R4, R4, R13 ;  /* 0x0000000d04048220 */ /* 0x000fe20000410000 */
[----:B------:R-:W-:Y:S01]  /*b920*/  @!P0 FMUL.FTZ R3, R3, R14 ;  /* 0x0000000e03038220 */ /* 0x000fe20000410000 */
[----:B------:R-:W-:-:S07]  /*b930*/  @!P0 FMUL.FTZ R0, R0, R15 ;  /* 0x0000000f00008220 */ /* 0x000fce0000410000 */
.L_x_3225:
[----:B------:R-:W-:Y:S05]  /*b940*/  BSYNC.RECONVERGENT B0 ;  /* 0x0000000000007941 */ /* 0x000fea0003800200 */
.L_x_3224:
        /* <DEDUP_REMOVED lines=8> */
[----:B-----5:R-:W-:Y:S01]  /*b9d0*/  FMUL.FTZ R18, R10, R3 ;  /* 0x000000030a127220 */ /* 0x020fe20000410000 */
[----:B------:R-:W-:Y:S01]  /*b9e0*/  FMUL.FTZ R16, R8, R41 ;  /* 0x0000002908107220 */ /* 0x000fe20000410000 */
[----:B------:R-:W-:Y:S01]  /*b9f0*/  FMUL.FTZ R17, R9, R4 ;  /* 0x0000000409117220 */ /* 0x000fe20000410000 */
[----:B------:R-:W-:-:S07]  /*ba00*/  FMUL.FTZ R19, R7, R0 ;  /* 0x0000000007137220 */ /* 0x000fce0000410000 */
.L_x_3178:
[----:B------:R-:W-:Y:S05]  /*ba10*/  BSYNC.RECONVERGENT B6 ;  /* 0x0000000000067941 */ /* 0x000fea0003800200 */
.L_x_3177:
[----:B------:R-:W2:Y:S02]  /*ba20*/  LDCU UR4, c[0x0][0x3a4] ;  /* 0x00007480ff0477ac */ /* 0x000ea40008000800 */
[----:B--2---:R-:W-:-:S09]  /*ba30*/  UISETP.NE.AND UP0, UPT, UR4, URZ, UPT ;  /* 0x000000ff0400728c */ /* 0x004fd2000bf05270 */
[----:B------:R-:W-:Y:S05]  /*ba40*/  BRA.U !UP0, `(.L_x_3226) ;  /* 0x0000000108747547 */ /* 0x000fea000b800000 */
[----:B------:R-:W2:Y:S01]  /*ba50*/  S2R R4, SR_CgaCtaId ;  /* 0x0000000000047919 */ /* 0x000ea20000008800 */
[----:B------:R-:W3:Y:S01]  /*ba60*/  LDC R10, c[0x0][0x360] ;  /* 0x0000d800ff0a7b82 */ /* 0x000ee20000000800 */
[----:B------:R-:W-:-:S04]  /*ba70*/  MOV R0, 0x400 ;  /* 0x0000040000007802 */ /* 0x000fc80000000f00 */
[----:B------:R-:W-:-:S03]  /*ba80*/  IADD3 R3, PT, PT, R0, 0x10, RZ ;  /* 0x0000001000037810 */ /* 0x000fc60007ffe0ff */
[----:B------:R-:W4:Y:S01]  /*ba90*/  LDC R9, c[0x0][0x364] ;  /* 0x0000d900ff097b82 */ /* 0x000f220000000800 */
[----:B---3--:R-:W-:Y:S01]  /*baa0*/  IMAD R0, R22, R10, R25 ;  /* 0x0000000a16007224 */ /* 0x008fe200078e0219 */
[----:B--2---:R-:W-:Y:S02]  /*bab0*/  LEA R3, R4, R3, 0x18 ;  /* 0x0000000304037211 */ /* 0x004fe400078ec0ff */
[----:B----4-:R-:W-:Y:S02]  /*bac0*/  ISETP.GE.U32.AND P0, PT, R9, 0x2, PT ;  /* 0x000000020900780c */ /* 0x010fe40003f06070 */
[----:B------:R-:W-:-:S05]  /*bad0*/  LEA R0, R0, R3, 0x4 ;  /* 0x0000000300007211 */ /* 0x000fca00078e20ff */
[----:B------:R2:W-:Y:S06]  /*bae0*/  STS.128 [R0], R16 ;  /* 0x0000001000007388 */ /* 0x0005ec0000000c00 */
[----:B------:R-:W-:Y:S05]  /*baf0*/  @!P0 BRA `(.L_x_3226) ;  /* 0x0000000000488947 */ /* 0x000fea0003800000 */
[----:B------:R-:W-:-:S07]  /*bb00*/  MOV R8, R9 ;  /* 0x0000000900087202 */ /* 0x000fce0000000f00 */
.L_x_3227:
        /* <DEDUP_REMOVED lines=8> */
[----:B------:R-:W2:Y:S02]  /*bb90*/  @!P0 LDS.128 R4, [R4] ;  /* 0x0000000004048984 */ /* 0x000ea40000000c00 */
[----:B--23--:R-:W-:Y:S01]  /*bba0*/  @!P0 FMUL.FTZ R16, R16, R4 ;  /* 0x0000000410108220 */ /* 0x00cfe20000410000 */
[----:B------:R-:W-:Y:S01]  /*bbb0*/  @!P0 FMUL.FTZ R17, R17, R5 ;  /* 0x0000000511118220 */ /* 0x000fe20000410000 */
[----:B------:R-:W-:Y:S01]  /*bbc0*/  @!P0 FMUL.FTZ R18, R18, R6 ;  /* 0x0000000612128220 */ /* 0x000fe20000410000 */
[----:B------:R-:W-:-:S05]  /*bbd0*/  @!P0 FMUL.FTZ R19, R19, R7 ;  /* 0x0000000713138220 */ /* 0x000fca0000410000 */
[----:B------:R3:W-:Y:S01]  /*bbe0*/  @!P0 STS.128 [R0], R16 ;  /* 0x0000001000008388 */ /* 0x0007e20000000c00 */
[----:B------:R-:W-:Y:S02]  /*bbf0*/  ISETP.GT.U32.AND P0, PT, R8, 0x3, PT ;  /* 0x000000030800780c */ /* 0x000fe40003f04070 */
[----:B------:R-:W-:-:S11]  /*bc00*/  MOV R8, R11 ;  /* 0x0000000b00087202 */ /* 0x000fd60000000f00 */
[----:B------:R-:W-:Y:S05]  /*bc10*/  @P0 BRA `(.L_x_3227) ;  /* 0xfffffffc00bc0947 */ /* 0x000fea000383ffff */
.L_x_3226:
[----:B------:R-:W4:Y:S02]  /*bc20*/  LDCU UR4, c[0x0][0x3a0] ;  /* 0x00007400ff0477ac */ /* 0x000f240008000800 */
[----:B----4-:R-:W-:-:S09]  /*bc30*/  UISETP.NE.AND UP0, UPT, UR4, URZ, UPT ;  /* 0x000000ff0400728c */ /* 0x010fd2000bf05270 */
[----:B------:R-:W-:Y:S05]  /*bc40*/  BRA.U !UP0, `(.L_x_3228) ;  /* 0x0000000108bc7547 */ /* 0x000fea000b800000 */
[----:B------:R-:W4:Y:S02]  /*bc50*/  LDC R6, c[0x0][0x360] ;  /* 0x0000d800ff067b82 */ /* 0x000f240000000800 */
[----:B----4-:R-:W-:Y:S02]  /*bc60*/  ISETP.GE.U32.AND P0, PT, R6, 0x21, PT ;  /* 0x000000210600780c */ /* 0x010fe40003f06070 */
[----:B--23--:R-:W-:-:S11]  /*bc70*/  MOV R0, R6 ;  /* 0x0000000600007202 */ /* 0x00cfd60000000f00 */
        /* <DEDUP_REMOVED lines=8> */
[----:B------:R-:W-:-:S04]  /*bd00*/  IMAD.MOV.U32 R0, RZ, RZ, 0x20 ;  /* 0x00000020ff007424 */ /* 0x000fc800078e00ff */
[----:B------:R2:W-:Y:S01]  /*bd10*/  STS.128 [R3], R16 ;  /* 0x0000001003007388 */ /* 0x0005e20000000c00 */
[----:B------:R-:W-:Y:S05]  /*bd20*/  @!P0 BRA `(.L_x_3229) ;  /* 0x0000000000448947 */ /* 0x000fea0003800000 */
[----:B------:R-:W-:-:S07]  /*bd30*/  MOV R4, R6 ;  /* 0x0000000600047202 */ /* 0x000fce0000000f00 */
.L_x_3230:
[----:B------:R-:W-:Y:S01]  /*bd40*/  SHF.R.U32.HI R12, RZ, 0x1, R4 ;  /* 0x00000001ff0c7819 */ /* 0x000fe20000011604 */
[----:B------:R-:W-:Y:S05]  /*bd50*/  WARPSYNC.ALL ;  /* 0x0000000000007948 */ /* 0x000fea0003800000 */
[----:B------:R-:W-:Y:S01]  /*bd60*/  IADD3 R5, PT, PT, R12, R25, RZ ;  /* 0x000000190c057210 */ /* 0x000fe20007ffe0ff */
[----:B------:R-:W-:Y:S03]  /*bd70*/  BAR.SYNC.DEFER_BLOCKING 0x0 ;  /* 0x0000000000007b1d */ /* 0x000fe60000010000 */
[----:B------:R-:W-:-:S04]  /*bd80*/  ISETP.GE.U32.AND P0, PT, R5, R6, PT ;  /* 0x000000060500720c */ /* 0x000fc80003f06070 */
[----:B------:R-:W-:-:S13]  /*bd90*/  ISETP.GE.U32.OR P0, PT, R25, R12, P0 ;  /* 0x0000000c1900720c */ /* 0x000fda0000706470 */
[----:B------:R-:W-:-:S05]  /*bda0*/  @!P0 LEA R5, R12, R3, 0x4 ;  /* 0x000000030c058211 */ /* 0x000fca00078e20ff */
[----:B------:R-:W2:Y:S02]  /*bdb0*/  @!P0 LDS.128 R8, [R5] ;  /* 0x0000000005088984 */ /* 0x000ea40000000c00 */
[----:B--23--:R-:W-:Y:S01]  /*bdc0*/  @!P0 FMUL.FTZ R16, R16, R8 ;  /* 0x0000000810108220 */ /* 0x00cfe20000410000 */
[----:B------:R-:W-:Y:S01]  /*bdd0*/  @!P0 FMUL.FTZ R17, R17, R9 ;  /* 0x0000000911118220 */ /* 0x000fe20000410000 */
[----:B------:R-:W-:Y:S01]  /*bde0*/  @!P0 FMUL.FTZ R18, R18, R10 ;  /* 0x0000000a12128220 */ /* 0x000fe20000410000 */
[----:B------:R-:W-:-:S05]  /*bdf0*/  @!P0 FMUL.FTZ R19, R19, R11 ;  /* 0x0000000b13138220 */ /* 0x000fca0000410000 */
[----:B------:R3:W-:Y:S01]  /*be00*/  @!P0 STS.128 [R3], R16 ;  /* 0x0000001003008388 */ /* 0x0007e20000000c00 */
[----:B------:R-:W-:Y:S01]  /*be10*/  ISETP.GT.U32.AND P0, PT, R4, 0x7f, PT ;  /* 0x0000007f0400780c */ /* 0x000fe20003f04070 */
[----:B------:R-:W-:-:S12]  /*be20*/  IMAD.MOV.U32 R4, RZ, RZ, R12 ;  /* 0x000000ffff047224 */ /* 0x000fd800078e000c */
[----:B------:R-:W-:Y:S05]  /*be30*/  @P0 BRA `(.L_x_3230) ;  /* 0xfffffffc00c00947 */ /* 0x000fea000383ffff */
.L_x_3229:
[----:B------:R-:W-:Y:S01]  /*be40*/  ISETP.GE.U32.AND P0, PT, R0, 0x2, PT ;  /* 0x000000020000780c */ /* 0x000fe20003f06070 */
[----:B------:R-:W-:Y:S05]  /*be50*/  WARPSYNC.ALL ;  /* 0x0000000000007948 */ /* 0x000fea0003800000 */
[----:B------:R-:W-:Y:S07]  /*be60*/  BAR.SYNC.DEFER_BLOCKING 0x0 ;  /* 0x0000000000007b1d */ /* 0x000fee0000010000 */
[----:B------:R-:W-:Y:S05]  /*be70*/  @!P0 BRA `(.L_x_3228) ;  /* 0x0000000000308947 */ /* 0x000fea0003800000 */
[----:B--23--:R-:W-:-:S07]  /*be80*/  HFMA2 R3, -RZ, RZ, 0, 5.9604644775390625e-08 ;  /* 0x00000001ff037431 */ /* 0x00cfce00000001ff */
.L_x_3231:
[----:B------:R-:W2:Y:S04]  /*be90*/  SHFL.DOWN PT, R5, R16, R3, 0x1f ;  /* 0x08001f0310057589 */ /* 0x000ea800000e0000 */
[----:B------:R-:W3:Y:S04]  /*bea0*/  SHFL.DOWN PT, R4, R17, R3, 0x1f ;  /* 0x08001f0311047589 */ /* 0x000ee800000e0000 */
[----:B------:R-:W4:Y:S04]  /*beb0*/  SHFL.DOWN PT, R7, R18, R3, 0x1f ;  /* 0x08001f0312077589 */ /* 0x000f2800000e0000 */
[----:B------:R5:W0:Y:S02]  /*bec0*/  SHFL.DOWN PT, R6, R19, R3, 0x1f ;  /* 0x08001f0313067589 */ /* 0x000a2400000e0000 */
[----:B-----5:R-:W-:Y:S01]  /*bed0*/  SHF.L.U32 R3, R3, 0x1, RZ ;  /* 0x0000000103037819 */ /* 0x020fe200000006ff */
[----:B--2---:R-:W-:-:S03]  /*bee0*/  FMUL.FTZ R16, R5, R16 ;  /* 0x0000001005107220 */ /* 0x004fc60000410000 */
[----:B------:R-:W-:Y:S01]  /*bef0*/  ISETP.GE.AND P0, PT, R3, R0, PT ;  /* 0x000000000300720c */ /* 0x000fe20003f06270 */
[----:B---3--:R-:W-:Y:S01]  /*bf00*/  FMUL.FTZ R17, R4, R17 ;  /* 0x0000001104117220 */ /* 0x008fe20000410000 */
[----:B----4-:R-:W-:Y:S01]  /*bf10*/  FMUL.FTZ R18, R7, R18 ;  /* 0x0000001207127220 */ /* 0x010fe20000410000 */
[----:B0-----:R-:W-:-:S10]  /*bf20*/  FMUL.FTZ R19, R6, R19 ;  /* 0x0000001306137220 */ /* 0x001fd40000410000 */
[----:B------:R-:W-:Y:S05]  /*bf30*/  @!P0 BRA `(.L_x_3231) ;  /* 0xfffffffc00d48947 */ /* 0x000fea000383ffff */
.L_x_3228:
[----:B------:R-:W4:Y:S01]  /*bf40*/  LDCU UR6, c[0x0][0x55c] ;  /* 0x0000ab80ff0677ac */ /* 0x000f220008000800 */
[----:B------:R-:W-:Y:S01]  /*bf50*/  MOV R29, RZ ;  /* 0x000000ff001d7202 */ /* 0x000fe20000000f00 */
[----:B----4-:R-:W-:-:S04]  /*bf60*/  UIADD3 UR5, UPT, UPT, UR6, -0x1, URZ ;  /* 0xffffffff06057890 */ /* 0x010fc8000fffe0ff */
[----:B------:R-:W-:-:S04]  /*bf70*/  UISETP.LT.U32.AND UP0, UPT, UR5, 0x18, UPT ;  /* 0x000000180500788c */ /* 0x000fc8000bf01070 */
[----:B------:R-:W-:Y:S02]  /*bf80*/  USEL UR4, UR5, 0x18, UP0 ;  /* 0x0000001805047887 */ /* 0x000fe40008000000 */
[----:B------:R-:W-:Y:S02]  /*bf90*/  UISETP.NE.AND UP0, UPT, UR6, URZ, UPT ;  /* 0x000000ff0600728c */ /* 0x000fe4000bf05270 */
[----:B------:R-:W-:-:S07]  /*bfa0*/  UIADD3 UR4, UPT, UPT, UR4, 0x1, URZ ;  /* 0x0000000104047890 */ /* 0x000fce000fffe0ff */
[----:B------:R-:W-:Y:S05]  /*bfb0*/  BRA.U !UP0, `(.L_x_3232) ;  /* 0x0000001108487547 */ /* 0x000fea000b800000 */
[----:B------:R-:W4:Y:S01]  /*bfc0*/  LDCU.64 UR8, c[0x0][0x560] ;  /* 0x0000ac00ff0877ac */ /* 0x000f220008000a00 */
[----:B------:R-:W-:Y:S01]  /*bfd0*/  MOV R5, R45 ;  /* 0x0000002d00057202 */ /* 0x000fe20000000f00 */
[----:B------:R-:W-:Y:S01]  /*bfe0*/  IMAD.MOV.U32 R4, RZ, RZ, RZ ;  /* 0x000000ffff047224 */ /* 0x000fe200078e00ff */
[----:B------:R-:W5:Y:S01]  /*bff0*/  LDCU UR7, c[0x0][0x568] ;  /* 0x0000ad00ff0777ac */ /* 0x000f620008000800 */
[----:B------:R-:W0:Y:S01]  /*c000*/  LDCU UR6, c[0x0][0x68c] ;  /* 0x0000d180ff0677ac */ /* 0x000e220008000800 */
[----:B------:R-:W-:Y:S01]  /*c010*/  UISETP.NE.AND UP1, UPT, UR5, URZ, UPT ;  /* 0x000000ff0500728c */ /* 0x000fe2000bf25270 */
[----:B----4-:R-:W-:-:S05]  /*c020*/  IMAD.HI.U32 R4, R45, UR9, R4 ;  /* 0x000000092d047c27 */ /* 0x010fca000f8e0004 */
[----:B-----5:R-:W-:-:S04]  /*c030*/  SHF.R.U32.HI R5, RZ, UR7, R4 ;  /* 0x00000007ff057c19 */ /* 0x020fc80008011604 */
[----:B--23--:R-:W-:-:S05]  /*c040*/  IADD3 R3, PT, PT, -R5, RZ, RZ ;  /* 0x000000ff05037210 */ /* 0x00cfca0007ffe1ff */
[----:B------:R-:W-:-:S04]  /*c050*/  IMAD R3, R3, UR8, R45 ;  /* 0x0000000803037c24 */ /* 0x000fc8000f8e022d */
[----:B0-----:R-:W-:Y:S01]  /*c060*/  IMAD R29, R3, UR6, RZ ;  /* 0x00000006031d7c24 */ /* 0x001fe2000f8e02ff */
[----:B------:R-:W-:Y:S06]  /*c070*/  BRA.U !UP1, `(.L_x_3232) ;  /* 0x0000001109187547 */ /* 0x000fec000b800000 */
[----:B------:R-:W0:Y:S01]  /*c080*/  LDCU.64 UR8, c[0x0][0x570] ;  /* 0x0000ae00ff0877ac */ /* 0x000e220008000a00 */
[----:B------:R-:W-:Y:S01]  /*c090*/  HFMA2 R4, -RZ, RZ, 0, 0 ;  /* 0x00000000ff047431 */ /* 0x000fe200000001ff */
[----:B------:R-:W2:Y:S01]  /*c0a0*/  LDCU UR7, c[0x0][0x56c] ;  /* 0x0000ad80ff0777ac */ /* 0x000ea20008000800 */
[----:B------:R-:W3:Y:S01]  /*c0b0*/  LDCU UR6, c[0x0][0x694] ;  /* 0x0000d280ff0677ac */ /* 0x000ee20008000800 */
[----:B------:R-:W-:Y:S02]  /*c0c0*/  UISETP.NE.AND UP1, UPT, UR4, 0x2, UPT ;  /* 0x000000020400788c */ /* 0x000fe4000bf25270 */
[----:B0-----:R-:W-:-:S05]  /*c0d0*/  IMAD.HI.U32 R6, R5, UR8, R4 ;  /* 0x0000000805067c27 */ /* 0x001fca000f8e0004 */
[----:B------:R-:W-:-:S05]  /*c0e0*/  SHF.R.U32.HI R7, RZ, UR9, R6 ;  /* 0x00000009ff077c19 */ /* 0x000fca0008011606 */
[----:B------:R-:W-:-:S04]  /*c0f0*/  IMAD.MOV R3, RZ, RZ, -R7 ;  /* 0x000000ffff037224 */ /* 0x000fc800078e0a07 */
[----:B--2---:R-:W-:-:S04]  /*c100*/  IMAD R4, R3, UR7, R5 ;  /* 0x0000000703047c24 */ /* 0x004fc8000f8e0205 */
[----:B---3--:R-:W-:Y:S01]  /*c110*/  IMAD R29, R4, UR6, R29 ;  /* 0x00000006041d7c24 */ /* 0x008fe2000f8e021d */
[----:B------:R-:W-:Y:S06]  /*c120*/  BRA.U !UP1, `(.L_x_3232) ;  /* 0x0000000d09ec7547 */ /* 0x000fec000b800000 */
[----:B------:R-:W0:Y:S01]  /*c130*/  LDCU.64 UR8, c[0x0][0x578] ;  /* 0x0000af00ff0877ac */ /* 0x000e220008000a00 */
[----:B------:R-:W-:Y:S01]  /*c140*/  MOV R6, RZ ;  /* 0x000000ff00067202 */ /* 0x000fe20000000f00 */
[----:B------:R-:W2:Y:S01]  /*c150*/  LDCU UR7, c[0x0][0x580] ;  /* 0x0000b000ff0777ac */ /* 0x000ea20008000800 */
[----:B------:R-:W3:Y:S01]  /*c160*/  LDCU UR6, c[0x0][0x69c] ;  /* 0x0000d380ff0677ac */ /* 0x000ee20008000800 */
[----:B------:R-:W-:Y:S02]  /*c170*/  UISETP.NE.AND UP1, UPT, UR4, 0x3, UPT ;  /* 0x000000030400788c */ /* 0x000fe4000bf25270 */
[----:B0-----:R-:W-:-:S05]  /*c180*/  IMAD.HI.U32 R4, R7, UR9, R6 ;  /* 0x0000000907047c27 */ /* 0x001fca000f8e0006 */
[----:B--2---:R-:W-:-:S04]  /*c190*/  SHF.R.U32.HI R5, RZ, UR7, R4 ;  /* 0x00000007ff057c19 */ /* 0x004fc80008011604 */
[----:B------:R-:W-:-:S05]  /*c1a0*/  IADD3 R3, PT, PT, -R5, RZ, RZ ;  /* 0x000000ff05037210 */ /* 0x000fca0007ffe1ff */
[----:B------:R-:W-:-:S04]  /*c1b0*/  IMAD R6, R3, UR8, R7 ;  /* 0x0000000803067c24 */ /* 0x000fc8000f8e0207 */
        /* <DEDUP_REMOVED lines=14> */
[----:B------:R-:W-:Y:S01]  /*c2a0*/  HFMA2 R6, -RZ, RZ, 0, 0 ;  /* 0x00000000ff067431 */ /* 0x000fe200000001ff */
        /* <DEDUP_REMOVED lines=221> */
[----:B------:R-:W3:Y:S03]  /*d080*/  LDCU UR6, c[0x0][0x74c] ;  /* 0x0000e980ff0677ac */ /* 0x000ee60008000800 */
[----:B0-----:R-:W-:-:S05]  /*d090*/  IMAD.HI.U32 R0, R7, UR9, R6 ;  /* 0x0000000907007c27 */ /* 0x001fca000f8e0006 */
[----:B--2---:R-:W-:-:S04]  /*d0a0*/  SHF.R.U32.HI R0, RZ, UR7, R0 ;  /* 0x00000007ff007c19 */ /* 0x004fc80008011600 */
[----:B------:R-:W-:-:S05]  /*d0b0*/  IADD3 R3, PT, PT, -R0, RZ, RZ ;  /* 0x000000ff00037210 */ /* 0x000fca0007ffe1ff */
[----:B------:R-:W-:-:S04]  /*d0c0*/  IMAD R6, R3, UR8, R7 ;  /* 0x0000000803067c24 */ /* 0x000fc8000f8e0207 */
[----:B---3--:R-:W-:-:S07]  /*d0d0*/  IMAD R29, R6, UR6, R29 ;  /* 0x00000006061d7c24 */ /* 0x008fce000f8e021d */
.L_x_3232:
[----:B------:R-:W-:Y:S01]  /*d0e0*/  MOV R27, RZ ;  /* 0x000000ff001b7202 */ /* 0x000fe20000000f00 */
[----:B------:R-:W-:Y:S06]  /*d0f0*/  BRA.U !UP0, `(.L_x_3233) ;  /* 0x0000001108487547 */ /* 0x000fec000b800000 */
[----:B------:R-:W4:Y:S01]  /*d100*/  LDCU.64 UR8, c[0x0][0x560] ;  /* 0x0000ac00ff0877ac */ /* 0x000f220008000a00 */
[----:B------:R-:W-:Y:S02]  /*d110*/  HFMA2 R4, -RZ, RZ, 0, 0 ;  /* 0x00000000ff047431 */ /* 0x000fe400000001ff */
[----:B------:R-:W-:Y:S01]  /*d120*/  VIADD R5, R45, 0x1 ;  /* 0x000000012d057836 */ /* 0x000fe20000000000 */
[----:B------:R-:W5:Y:S01]  /*d130*/  LDCU UR6, c[0x0][0x568] ;  /* 0x0000ad00ff0677ac */ /* 0x000f620008000800 */
[----:B------:R-:W0:Y:S01]  /*d140*/  LDCU UR7, c[0x0][0x68c] ;  /* 0x0000d180ff0777ac */ /* 0x000e220008000800 */
[----:B------:R-:W-:Y:S01]  /*d150*/  UISETP.NE.AND UP1, UPT, UR5, URZ, UPT ;  /* 0x000000ff0500728c */ /* 0x000fe2000bf25270 */
[----:B----4-:R-:W-:-:S05]  /*d160*/  IMAD.HI.U32 R6, R5, UR9, R4 ;  /* 0x0000000905067c27 */ /* 0x010fca000f8e0004 */
[----:B-----5:R-:W-:-:S04]  /*d170*/  SHF.R.U32.HI R7, RZ, UR6, R6 ;  /* 0x00000006ff077c19 */ /* 0x020fc80008011606 */
[----:B------:R-:W-:-:S05]  /*d180*/  IADD3 R4, PT, PT, -R7, RZ, RZ ;  /* 0x000000ff07047210 */ /* 0x000fca0007ffe1ff */
[----:B------:R-:W-:-:S04]  /*d190*/  IMAD R4, R4, UR8, R5 ;  /* 0x0000000804047c24 */ /* 0x000fc8000f8e0205 */
[----:B0-----:R-:W-:Y:S01]  /*d1a0*/  IMAD R27, R4, UR7, RZ ;  /* 0x00000007041b7c24 */ /* 0x001fe2000f8e02ff */
[----:B------:R-:W-:Y:S06]  /*d1b0*/  BRA.U !UP1, `(.L_x_3233) ;  /* 0x0000001109187547 */ /* 0x000fec000b800000 */
[----:B------:R-:W0:Y:S01]  /*d1c0*/  LDCU.64 UR6, c[0x0][0x570] ;  /* 0x0000ae00ff0677ac */ /* 0x000e220008000a00 */
[----:B------:R-:W-:Y:S01]  /*d1d0*/  MOV R6, RZ ;  /* 0x000000ff00067202 */ /* 0x000fe20000000f00 */
[----:B------:R-:W4:Y:S01]  /*d1e0*/  LDCU UR8, c[0x0][0x56c] ;  /* 0x0000ad80ff0877ac */ /* 0x000f220008000800 */
[----:B------:R-:W5:Y:S01]  /*d1f0*/  LDCU UR9, c[0x0][0x694] ;  /* 0x0000d280ff0977ac */ /* 0x000f620008000800 */
[----:B------:R-:W-:Y:S02]  /*d200*/  UISETP.NE.AND UP1, UPT, UR4, 0x2, UPT ;  /* 0x000000020400788c */ /* 0x000fe4000bf25270 */
[----:B0-----:R-:W-:-:S05]  /*d210*/  IMAD.HI.U32 R4, R7, UR6, R6 ;  /* 0x0000000607047c27 */ /* 0x001fca000f8e0006 */
[----:B------:R-:W-:-:S05]  /*d220*/  SHF.R.U32.HI R5, RZ, UR7, R4 ;  /* 0x00000007ff057c19 */ /* 0x000fca0008011604 */
[----:B------:R-:W-:-:S04]  /*d230*/  IMAD.MOV R6, RZ, RZ, -R5 ;  /* 0x000000ffff067224 */ /* 0x000fc800078e0a05 */
[----:B----4-:R-:W-:-:S04]  /*d240*/  IMAD R6, R6, UR8, R7 ;  /* 0x0000000806067c24 */ /* 0x010fc8000f8e0207 */
[----:B-----5:R-:W-:Y:S01]  /*d250*/  IMAD R27, R6, UR9, R27 ;  /* 0x00000009061b7c24 */ /* 0x020fe2000f8e021b */
[----:B------:R-:W-:Y:S06]  /*d260*/  BRA.U !UP1, `(.L_x_3233) ;  /* 0x0000000d09ec7547 */ /* 0x000fec000b800000 */
[----:B------:R-:W0:Y:S01]  /*d270*/  LDCU.64 UR8, c[0x0][0x578] ;  /* 0x0000af00ff0877ac */ /* 0x000e220008000a00 */
[----:B------:R-:W-:Y:S01]  /*d280*/  MOV R4, RZ ;  /* 0x000000ff00047202 */ /* 0x000fe20000000f00 */
[----:B------:R-:W4:Y:S01]  /*d290*/  LDCU UR6, c[0x0][0x580] ;  /* 0x0000b000ff0677ac */ /* 0x000f220008000800 */
[----:B------:R-:W5:Y:S01]  /*d2a0*/  LDCU UR7, c[0x0][0x69c] ;  /* 0x0000d380ff0777ac */ /* 0x000f620008000800 */
[----:B------:R-:W-:Y:S02]  /*d2b0*/  UISETP.NE.AND UP1, UPT, UR4, 0x3, UPT ;  /* 0x000000030400788c */ /* 0x000fe4000bf25270 */
[----:B0-----:R-:W-:-:S05]  /*d2c0*/  IMAD.HI.U32 R6, R5, UR9, R4 ;  /* 0x0000000905067c27 */ /* 0x001fca000f8e0004 */
[----:B----4-:R-:W-:-:S04]  /*d2d0*/  SHF.R.U32.HI R7, RZ, UR6, R6 ;  /* 0x00000006ff077c19 */ /* 0x010fc80008011606 */
[----:B------:R-:W-:-:S05]  /*d2e0*/  IADD3 R4, PT, PT, -R7, RZ, RZ ;  /* 0x000000ff07047210 */ /* 0x000fca0007ffe1ff */
[----:B------:R-:W-:-:S04]  /*d2f0*/  IMAD R4, R4, UR8, R5 ;  /* 0x0000000804047c24 */ /* 0x000fc8000f8e0205 */
[----:B-----5:R-:W-:Y:S01]  /*d300*/  IMAD R27, R4, UR7, R27 ;  /* 0x00000007041b7c24 */ /* 0x020fe2000f8e021b */
[----:B------:R-:W-:Y:S06]  /*d310*/  BRA.U !UP1, `(.L_x_3233) ;  /* 0x0000000d09c07547 */ /* 0x000fec000b800000 */
[----:B------:R-:W0:Y:S01]  /*d320*/  LDCU.64 UR6, c[0x0][0x588] ;  /* 0x0000b100ff0677ac */ /* 0x000e220008000a00 */
[----:B------:R-:W-:Y:S01]  /*d330*/  HFMA2 R6, -RZ, RZ, 0, 0 ;  /* 0x00000000ff067431 */ /* 0x000fe200000001ff */
        /* <DEDUP_REMOVED lines=229> */
[----:B------:R-:W2:Y:S01]  /*e190*/  LDCU.64 UR8, c[0x0][0x680] ;  /* 0x0000d000ff0877ac */ /* 0x000ea20008000a00 */
[----:B------:R-:W-:Y:S01]  /*e1a0*/  HFMA2 R4, -RZ, RZ, 0, 0 ;  /* 0x00000000ff047431 */ /* 0x000fe200000001ff */
[----:B------:R-:W0:Y:S01]  /*e1b0*/  LDCU UR6, c[0x0][0x688] ;  /* 0x0000d100ff0677ac */ /* 0x000e220008000800 */
[----:B------:R-:W4:Y:S03]  /*e1c0*/  LDCU UR7, c[0x0][0x74c] ;  /* 0x0000e980ff0777ac */ /* 0x000f260008000800 */
[----:B--23--:R-:W-:-:S05]  /*e1d0*/  IMAD.HI.U32 R0, R5, UR9, R4 ;  /* 0x0000000905007c27 */ /* 0x00cfca000f8e0004 */
[----:B0-----:R-:W-:-:S04]  /*e1e0*/  SHF.R.U32.HI R0, RZ, UR6, R0 ;  /* 0x00000006ff007c19 */ /* 0x001fc80008011600 */
[----:B------:R-:W-:-:S05]  /*e1f0*/  IADD3 R4, PT, PT, -R0, RZ, RZ ;  /* 0x000000ff00047210 */ /* 0x000fca0007ffe1ff */
[----:B------:R-:W-:-:S04]  /*e200*/  IMAD R4, R4, UR8, R5 ;  /* 0x0000000804047c24 */ /* 0x000fc8000f8e0205 */
[----:B----4-:R-:W-:-:S07]  /*e210*/  IMAD R27, R4, UR7, R27 ;  /* 0x00000007041b7c24 */ /* 0x010fce000f8e021b */
.L_x_3233:
[----:B------:R-:W-:Y:S01]  /*e220*/  MOV R26, RZ ;  /* 0x000000ff001a7202 */ /* 0x000fe20000000f00 */
[----:B------:R-:W-:Y:S06]  /*e230*/  BRA.U !UP0, `(.L_x_3234) ;  /* 0x0000001108487547 */ /* 0x000fec000b800000 */
[----:B------:R-:W4:Y:S01]  /*e240*/  LDCU.64 UR8, c[0x0][0x560] ;  /* 0x0000ac00ff0877ac */ /* 0x000f220008000a00 */
[----:B------:R-:W-:Y:S01]  /*e250*/  MOV R4, RZ ;  /* 0x000000ff00047202 */ /* 0x000fe20000000f00 */
        /* <DEDUP_REMOVED lines=17> */
[----:B--23--:R-:W-:-:S04]  /*e370*/  IMAD.MOV R3, RZ, RZ, -R5 ;  /* 0x000000ffff037224 */ /* 0x00cfc800078e0a05 */
[----:B----4-:R-:W-:-:S04]  /*e380*/  IMAD R7, R3, UR8, R7 ;  /* 0x0000000803077c24 */ /* 0x010fc8000f8e0207 */
[----:B-----5:R-:W-:Y:S01]  /*e390*/  IMAD R26, R7, UR9, R26 ;  /* 0x00000009071a7c24 */ /* 0x020fe2000f8e021a */
        /* <DEDUP_REMOVED lines=252> */
.L_x_3234:
        /* <DEDUP_REMOVED lines=270> */
[----:B------:R-:W3:Y:S03]  /*10440*/  LDCU UR7, c[0x0][0x74c] ;  /* 0x0000e980ff0777ac */ /* 0x000ee60008000800 */
[----:B0-----:R-:W-:-:S05]  /*10450*/  IMAD.HI.U32 R0, R5, UR9, R4 ;  /* 0x0000000905007c27 */ /* 0x001fca000f8e0004 */
[----:B--2---:R-:W-:-:S04]  /*10460*/  SHF.R.U32.HI R0, RZ, UR6, R0 ;  /* 0x00000006ff007c19 */ /* 0x004fc80008011600 */
[----:B------:R-:W-:-:S05]  /*10470*/  IADD3 R3, PT, PT, -R0, RZ, RZ ;  /* 0x000000ff00037210 */ /* 0x000fca0007ffe1ff */
[----:B------:R-:W-:-:S04]  /*10480*/  IMAD R5, R3, UR8, R5 ;  /* 0x0000000803057c24 */ /* 0x000fc8000f8e0205 */
[----:B---3--:R-:W-:-:S07]  /*10490*/  IMAD R24, R5, UR7, R24 ;  /* 0x0000000705187c24 */ /* 0x008fce000f8e0218 */
.L_x_3235:
[----:B------:R-:W4:Y:S01]  /*104a0*/  LDC.64 R6, c[0x0][0x770] ;  /* 0x0001dc00ff067b82 */ /* 0x000f220000000a00 */
[----:B------:R-:W5:Y:S02]  /*104b0*/  LDCU UR6, c[0x0][0x3a8] ;  /* 0x00007500ff0677ac */ /* 0x000f640008000800 */
[----:B-----5:R-:W-:Y:S01]  /*104c0*/  UISETP.NE.AND UP1, UPT, UR6, URZ, UPT ;  /* 0x000000ff0600728c */ /* 0x020fe2000bf25270 */
[----:B----4-:R-:W-:Y:S02]  /*104d0*/  ISETP.NE.U32.AND P0, PT, R6, RZ, PT ;  /* 0x000000ff0600720c */ /* 0x010fe40003f05070 */
[----:B------:R-:W-:Y:S02]  /*104e0*/  IADD3 R4, P1, PT, R29, R6, RZ ;  /* 0x000000061d047210 */ /* 0x000fe40007f3e0ff */
[----:B------:R-:W-:Y:S02]  /*104f0*/  ISETP.NE.AND.EX P0, PT, R7, RZ, PT, P0 ;  /* 0x000000ff0700720c */ /* 0x000fe40003f05300 */
[----:B--23--:R-:W-:-:S02]  /*10500*/  IADD3.X R0, PT, PT, RZ, R7, RZ, P1, !PT ;  /* 0x00000007ff007210 */ /* 0x00cfc40000ffe4ff */
[----:B------:R-:W-:Y:S02]  /*10510*/  SEL R4, R4, RZ, P0 ;  /* 0x000000ff04047207 */ /* 0x000fe40000000000 */
[----:B------:R-:W-:Y:S01]  /*10520*/  SEL R5, R0, RZ, P0 ;  /* 0x000000ff00057207 */ /* 0x000fe20000000000 */
[----:B------:R-:W-:Y:S06]  /*10530*/  BRA.U !UP1, `(.L_x_3236) ;  /* 0x0000006109587547 */ /* 0x000fec000b800000 */
[----:B------:R-:W2:Y:S01]  /*10540*/  LDCU UR6, c[0x0][0x3ac] ;  /* 0x00007580ff0677ac */ /* 0x000ea20008000800 */
[----:B------:R-:W-:Y:S01]  /*10550*/  IMAD.MOV.U32 R28, RZ, RZ, RZ ;  /* 0x000000ffff1c7224 */ /* 0x000fe200078e00ff */
[----:B------:R-:W3:Y:S01]  /*10560*/  LDCU UR7, c[0x0][0x3b0] ;  /* 0x00007600ff0777ac */ /* 0x000ee20008000800 */
[----:B------:R-:W4:Y:S01]  /*10570*/  LDCU UR8, c[0x0][0x398] ;  /* 0x00007300ff0877ac */ /* 0x000f220008000800 */
[----:B--2---:R-:W-:-:S04]  /*10580*/  IMAD R3, R25, UR6, RZ ;  /* 0x0000000619037c24 */ /* 0x004fc8000f8e02ff */
[----:B---3--:R-:W-:-:S04]  /*10590*/  IMAD R0, R22, UR7, R3 ;  /* 0x0000000716007c24 */ /* 0x008fc8000f8e0203 */
[----:B----4-:R-:W-:-:S05]  /*105a0*/  IMAD R0, R23, UR8, R0 ;  /* 0x0000000817007c24 */ /* 0x010fca000f8e0200 */
[----:B------:R-:W-:Y:S01]  /*105b0*/  SHF.L.U32 R7, R0, 0x2, RZ ;  /* 0x0000000200077819 */ /* 0x000fe200000006ff */
[----:B------:R-:W-:Y:S06]  /*105c0*/  BRA.U !UP0, `(.L_x_3237) ;  /* 0x0000001108447547 */ /* 0x000fec000b800000 */
[----:B------:R-:W2:Y:S01]  /*105d0*/  LDCU.64 UR8, c[0x0][0x560] ;  /* 0x0000ac00ff0877ac */ /* 0x000ea20008000a00 */
[----:B------:R-:W-:Y:S01]  /*105e0*/  MOV R6, RZ ;  /* 0x000000ff00067202 */ /* 0x000fe20000000f00 */
[----:B------:R-:W3:Y:S01]  /*105f0*/  LDCU UR6, c[0x0][0x568] ;  /* 0x0000ad00ff0677ac */ /* 0x000ee20008000800 */
[----:B------:R-:W4:Y:S01]  /*10600*/  LDCU UR7, c[0x0][0x68c] ;  /* 0x0000d180ff0777ac */ /* 0x000f220008000800 */
[----:B------:R-:W-:Y:S02]  /*10610*/  UISETP.NE.AND UP1, UPT, UR5, URZ, UPT ;  /* 0x000000ff0500728c */ /* 0x000fe4000bf25270 */
[----:B--2---:R-:W-:-:S05]  /*10620*/  IMAD.HI.U32 R8, R7, UR9, R6 ;  /* 0x0000000907087c27 */ /* 0x004fca000f8e0006 */
[----:B---3--:R-:W-:-:S04]  /*10630*/  SHF.R.U32.HI R9, RZ, UR6, R8 ;  /* 0x00000006ff097c19 */ /* 0x008fc80008011608 */
[----:B------:R-:W-:-:S05]  /*10640*/  IADD3 R3, PT, PT, -R9, RZ, RZ ;  /* 0x000000ff09037210 */ /* 0x000fca0007ffe1ff */
[----:B------:R-:W-:-:S04]  /*10650*/  IMAD R3, R3, UR8, R7 ;  /* 0x0000000803037c24 */ /* 0x000fc8000f8e0207 */
[----:B----4-:R-:W-:Y:S01]  /*10660*/  IMAD R28, R3, UR7, RZ ;  /* 0x00000007031c7c24 */ /* 0x010fe2000f8e02ff */
        /* <DEDUP_REMOVED lines=257> */
[----:B------:R-:W4:Y:S03]  /*11680*/  LDCU UR7, c[0x0][0x74c] ;  /* 0x0000e980ff0777ac */ /* 0x000f260008000800 */
[----:B--2---:R-:W-:-:S05]  /*11690*/  IMAD.HI.U32 R0, R11, UR9, R10 ;  /* 0x000000090b007c27 */ /* 0x004fca000f8e000a */
[----:B---3--:R-:W-:-:S04]  /*116a0*/  SHF.R.U32.HI R0, RZ, UR6, R0 ;  /* 0x00000006ff007c19 */ /* 0x008fc80008011600 */
[----:B------:R-:W-:-:S05]  /*116b0*/  IADD3 R3, PT, PT, -R0, RZ, RZ ;  /* 0x000000ff00037210 */ /* 0x000fca0007ffe1ff */
[----:B------:R-:W-:-:S04]  /*116c0*/  IMAD R3, R3, UR8, R11 ;  /* 0x0000000803037c24 */ /* 0x000fc8000f8e020b */
[----:B----4-:R-:W-:-:S07]  /*116d0*/  IMAD R28, R3, UR7, R28 ;  /* 0x00000007031c7c24 */ /* 0x010fce000f8e021c */
.L_x_3237:
[----:B------:R-:W-:Y:S01]  /*116e0*/  IMAD.MOV.U32 R27, RZ, RZ, RZ ;  /* 0x000000ffff1b7224 */ /* 0x000fe200078e00ff */
[----:B------:R-:W-:Y:S06]  /*116f0*/  BRA.U !UP0, `(.L_x_3238) ;  /* 0x0000001108487547 */ /* 0x000fec000b800000 */
[----:B------:R-:W2:Y:S01]  /*11700*/  LDCU.64 UR8, c[0x0][0x560] ;  /* 0x0000ac00ff0877ac */ /* 0x000ea20008000a00 */
[----:B------:R-:W-:Y:S01]  /*11710*/  IADD3 R9, PT, PT, R7, 0x1, RZ ;  /* 0x0000000107097810 */ /* 0x000fe20007ffe0ff */
[----:B------:R-:W-:Y:S01]  /*11720*/  HFMA2 R8, -RZ, RZ, 0, 0 ;  /* 0x00000000ff087431 */ /* 0x000fe200000001ff */
        /* <DEDUP_REMOVED lines=271> */
.L_x_3238:
[----:B------:R-:W-:Y:S01]  /*12820*/  IMAD.MOV.U32 R26, RZ, RZ, RZ ;  /* 0x000000ffff1a7224 */ /* 0x000fe200078e00ff */
[----:B------:R-:W-:Y:S06]  /*12830*/  BRA.U !UP0, `(.L_x_3239) ;  /* 0x0000001108487547 */ /* 0x000fec000b800000 */
[----:B------:R-:W2:Y:S01]  /*12840*/  LDCU.64 UR8, c[0x0][0x560] ;  /* 0x0000ac00ff0877ac */ /* 0x000ea20008000a00 */
[----:B------:R-:W-:Y:S02]  /*12850*/  IADD3 R9, PT, PT, R7, 0x2, RZ ;  /* 0x0000000207097810 */ /* 0x000fe40007ffe0ff */
        /* <DEDUP_REMOVED lines=272> */
.L_x_3239:
        /* <DEDUP_REMOVED lines=276> */
.L_x_3240:
[----:B------:R-:W2:Y:S01]  /*14aa0*/  LDCU UR4, c[0x0][0x390] ;  /* 0x00007200ff0477ac */ /* 0x000ea20008000800 */
[----:B------:R-:W-:Y:S01]  /*14ab0*/  BSSY.RECONVERGENT B0, `(.L_x_3241) ;  /* 0x0000018000007945 */ /* 0x000fe20003800200 */
[----:B------:R-:W-:Y:S02]  /*14ac0*/  LOP3.LUT P2, RZ, R25, R22, RZ, 0xfc, !PT ;  /* 0x0000001619ff7212 */ /* 0x000fe4000784fcff */
[----:B------:R-:W-:Y:S02]  /*14ad0*/  PLOP3.LUT P0, PT, PT, PT, PT, 0x8, 0x80 ;  /* 0x000000000080781c */ /* 0x000fe40003f0e170 */
[----:B--2---:R-:W-:-:S13]  /*14ae0*/  ISETP.GE.AND P1, PT, R7, UR4, PT ;  /* 0x0000000407007c0c */ /* 0x004fda000bf26270 */
[----:B------:R-:W-:Y:S05]  /*14af0*/  @P1 BRA `(.L_x_3242) ;  /* 0x00000000004c1947 */ /* 0x000fea0003800000 */
        /* <DEDUP_REMOVED lines=10> */
[----:B------:R-:W4:Y:S01]  /*14ba0*/  LDCU UR5, c[0x0][0x360] ;  /* 0x00006c00ff0577ac */ /* 0x000f220008000800 */
[----:B--2---:R-:W-:-:S11]  /*14bb0*/  IMAD R2, R23, UR4, R2 ;  /* 0x0000000417027c24 */ /* 0x004fd6000f8e0202 */
[----:B----4-:R-:W-:Y:S01]  /*14bc0*/  @!P0 IMAD R2, R2, UR5, R25 ;  /* 0x0000000502028c24 */ /* 0x010fe2000f8e0219 */
[----:B------:R-:W-:-:S03]  /*14bd0*/  PLOP3.LUT P0, PT, PT, PT, PT, 0x80, 0x8 ;  /* 0x000000000008781c */ /* 0x000fc60003f0f070 */
[----:B---3--:R-:W-:-:S05]  /*14be0*/  IMAD.WIDE.U32 R2, R2, 0x10, R6 ;  /* 0x0000001002027825 */ /* 0x008fca00078e0006 */
[----:B------:R2:W-:Y:S04]  /*14bf0*/  STG.E desc[UR36][R2.64], R16 ;  /* 0x0000001002007986 */ /* 0x0005e8000c101924 */
[----:B------:R2:W-:Y:S04]  /*14c00*/  STG.E desc[UR36][R2.64+0x4], R17 ;  /* 0x0000041102007986 */ /* 0x0005e8000c101924 */
[----:B------:R2:W-:Y:S04]  /*14c10*/  STG.E desc[UR36][R2.64+0x8], R18 ;  /* 0x0000081202007986 */ /* 0x0005e8000c101924 */
[----:B------:R2:W-:Y:S02]  /*14c20*/  STG.E desc[UR36][R2.64+0xc], R19 ;  /* 0x00000c1302007986 */ /* 0x0005e4000c101924 */
.L_x_3242:
[----:B------:R-:W-:Y:S05]  /*14c30*/  BSYNC.RECONVERGENT B0 ;  /* 0x0000000000007941 */ /* 0x000fea0003800200 */
.L_x_3241:
        /* <DEDUP_REMOVED lines=14> */
[----:B------:R-:W3:Y:S01]  /*14d20*/  S2R R9, SR_LANEID ;  /* 0x0000000000097919 */ /* 0x000ee20000000000 */
[----:B------:R-:W-:Y:S01]  /*14d30*/  VOTEU.ANY UR5, UPT, PT ;  /* 0x0000000000057886 */ /* 0x000fe200038e0100 */
[----:B--2---:R-:W2:Y:S01]  /*14d40*/  LDC.64 R2, c[0x0][0x780] ;  /* 0x0001e000ff027b82 */ /* 0x004ea20000000a00 */
[----:B------:R-:W3:Y:S01]  /*14d50*/  FLO.U32 R6, UR5 ;  /* 0x0000000500067d00 */ /* 0x000ee200080e0000 */
[----:B------:R-:W4:Y:S01]  /*14d60*/  POPC R7, UR5 ;  /* 0x0000000500077d09 */ /* 0x000f220008000000 */
[----:B--2---:R-:W-:Y:S01]  /*14d70*/  IMAD.WIDE.U32 R2, R23, 0x4, R2 ;  /* 0x0000000417027825 */ /* 0x004fe200078e0002 */
[----:B---3--:R-:W-:-:S13]  /*14d80*/  ISETP.EQ.U32.AND P1, PT, R6, R9, PT ;  /* 0x000000090600720c */ /* 0x008fda0003f22070 */
[----:B----4-:R-:W2:Y:S01]  /*14d90*/  @P1 ATOMG.E.ADD.STRONG.GPU PT, R3, desc[UR36][R2.64], R7 ;  /* 0x80000007020319a8 */ /* 0x010ea200081ef124 */
[----:B------:R-:W3:Y:S01]  /*14da0*/  S2UR UR6, SR_CgaCtaId ;  /* 0x00000000000679c3 */ /* 0x000ee20000008800 */
[----:B------:R-:W4:Y:S01]  /*14db0*/  LDCU UR4, c[0x0][0x374] ;  /* 0x00006e80ff0477ac */ /* 0x000f220008000800 */
[----:B------:R-:W5:Y:S01]  /*14dc0*/  S2R R8, SR_LTMASK ;  /* 0x0000000000087919 */ /* 0x000f620000003900 */
[----:B----4-:R-:W-:Y:S01]  /*14dd0*/  UIADD3 UR4, UPT, UPT, UR4, -0x1, URZ ;  /* 0xffffffff04047890 */ /* 0x010fe2000fffe0ff */
[----:B-----5:R-:W-:Y:S01]  /*14de0*/  LOP3.LUT R8, R8, UR5, RZ, 0xc0, !PT ;  /* 0x0000000508087c12 */ /* 0x020fe2000f8ec0ff */
[----:B------:R-:W-:Y:S02]  /*14df0*/  UMOV UR5, 0x400 ;  /* 0x0000040000057882 */ /* 0x000fe40000000000 */
[----:B---3--:R-:W-:Y:S01]  /*14e00*/  ULEA UR5, UR6, UR5, 0x18 ;  /* 0x0000000506057291 */ /* 0x008fe2000f8ec0ff */
[----:B------:R-:W3:Y:S01]  /*14e10*/  POPC R9, R8 ;  /* 0x0000000800097309 */ /* 0x000ee20000000000 */
[----:B--2---:R-:W3:Y:S02]  /*14e20*/  SHFL.IDX PT, R0, R3, R6, 0x1f ;  /* 0x00001f0603007589 */ /* 0x004ee400000e0000 */
[----:B---3--:R-:W-:-:S05]  /*14e30*/  IMAD.IADD R0, R0, 0x1, R9 ;  /* 0x0000000100007824 */ /* 0x008fca00078e0209 */
[----:B------:R-:W-:-:S04]  /*14e40*/  ISETP.NE.AND P1, PT, R0, UR4, PT ;  /* 0x0000000400007c0c */ /* 0x000fc8000bf25270 */
[----:B------:R-:W-:-:S05]  /*14e50*/  SEL R0, RZ, 0x1, P1 ;  /* 0x00000001ff007807 */ /* 0x000fca0000800000 */
[----:B------:R3:W-:Y:S04]  /*14e60*/  STS.U8 [UR5], R0 ;  /* 0x00000000ff007988 */ /* 0x0007e80008000005 */
.L_x_3244:
[----:B------:R-:W-:Y:S05]  /*14e70*/  BSYNC.RECONVERGENT B0 ;  /* 0x0000000000007941 */ /* 0x000fea0003800200 */
.L_x_3243:
[----:B------:R-:W4:Y:S08]  /*14e80*/  S2UR UR7, SR_CgaCtaId ;  /* 0x00000000000779c3 */ /* 0x000f300000008800 */
[----:B------:R-:W-:Y:S06]  /*14e90*/  BAR.SYNC.DEFER_BLOCKING 0x0 ;  /* 0x0000000000007b1d */ /* 0x000fec0000010000 */
[----:B------:R-:W-:-:S02]  /*14ea0*/  UMOV UR4, 0x400 ;  /* 0x0000040000047882 */ /* 0x000fc40000000000 */
[----:B----4-:R-:W-:-:S09]  /*14eb0*/  ULEA UR5, UR7, UR4, 0x18 ;  /* 0x0000000407057291 */ /* 0x010fd2000f8ec0ff */
[----:B---3--:R-:W3:Y:S02]  /*14ec0*/  LDS.U8 R0, [UR5] ;  /* 0x00000005ff007984 */ /* 0x008ee40008000000 */
[----:B---3--:R-:W-:-:S13]  /*14ed0*/  ISETP.NE.AND P1, PT, R0, RZ, PT ;  /* 0x000000ff0000720c */ /* 0x008fda0003f25270 */
        /* <DEDUP_REMOVED lines=12> */
[----:B------:R-:W2:Y:S01]  /*14fa0*/  LDCU UR9, c[0x0][0x384] ;  /* 0x00007080ff0977ac */ /* 0x000ea20008000800 */
[----:B---3--:R-:W-:Y:S01]  /*14fb0*/  UISETP.NE.AND UP0, UPT, UR5, URZ, UPT ;  /* 0x000000ff0500728c */ /* 0x008fe2000bf05270 */
[----:B--2---:R-:W-:-:S08]  /*14fc0*/  MOV R16, UR9 ;  /* 0x0000000900107c02 */ /* 0x004fd00008000f00 */
[----:B------:R-:W-:Y:S05]  /*14fd0*/  BRA.U !UP0, `(.L_x_3246) ;  /* 0x0000000108807547 */ /* 0x000fea000b800000 */
[----:B------:R-:W2:Y:S01]  /*14fe0*/  LDCU UR5, c[0x0][0x360] ;  /* 0x00006c00ff0577ac */ /* 0x000ea20008000800 */
[----:B------:R-:W-:Y:S02]  /*14ff0*/  MOV R17, UR9 ;  /* 0x0000000900117c02 */ /* 0x000fe40008000f00 */
[----:B------:R-:W-:Y:S01]  /*15000*/  MOV R18, UR9 ;  /* 0x0000000900127c02 */ /* 0x000fe20008000f00 */
[----:B------:R-:W3:Y:S01]  /*15010*/  LDCU UR8, c[0x0][0x39c] ;  /* 0x00007380ff0877ac */ /* 0x000ee20008000800 */
[----:B------:R-:W-:Y:S01]  /*15020*/  MOV R19, UR9 ;  /* 0x0000000900137c02 */ /* 0x000fe20008000f00 */
[----:B--2---:R-:W-:-:S05]  /*15030*/  IMAD R0, R22, UR5, R25 ;  /* 0x0000000516007c24 */ /* 0x004fca000f8e0219 */
[----:B---3--:R-:W-:-:S13]  /*15040*/  ISETP.GE.U32.AND P1, PT, R0, UR8, PT ;  /* 0x0000000800007c0c */ /* 0x008fda000bf26070 */
[----:B------:R-:W-:Y:S05]  /*15050*/  @P1 BRA `(.L_x_3247) ;  /* 0x0000000000d41947 */ /* 0x000fea0003800000 */
[----:B------:R-:W2:Y:S01]  /*15060*/  LDCU UR6, c[0x0][0x374] ;  /* 0x00006e80ff0677ac */ /* 0x000ea20008000800 */
[----:B------:R-:W3:Y:S01]  /*15070*/  LDC R7, c[0x0][0x364] ;  /* 0x0000d900ff077b82 */ /* 0x000ee20000000800 */
[----:B------:R-:W-:Y:S01]  /*15080*/  BSSY.RECONVERGENT B1, `(.L_x_3248) ;  /* 0x0000014000017945 */ /* 0x000fe20003800200 */
[----:B------:R-:W-:Y:S01]  /*15090*/  IMAD.U32 R17, RZ, RZ, UR9 ;  /* 0x00000009ff117e24 */ /* 0x000fe2000f8e00ff */
[----:B------:R-:W-:Y:S02]  /*150a0*/  MOV R18, UR9 ;  /* 0x0000000900127c02 */ /* 0x000fe40008000f00 */
[----:B------:R-:W-:Y:S01]  /*150b0*/  MOV R19, UR9 ;  /* 0x0000000900137c02 */ /* 0x000fe20008000f00 */
[----:B--2---:R-:W-:Y:S02]  /*150c0*/  IMAD R23, R23, UR6, RZ ;  /* 0x0000000617177c24 */ /* 0x004fe4000f8e02ff */
[----:B---3--:R-:W-:-:S07]  /*150d0*/  IMAD R7, R7, UR5, RZ ;  /* 0x0000000507077c24 */ /* 0x008fce000f8e02ff */
.L_x_3249:
[----:B------:R-:W2:Y:S01]  /*150e0*/  LDC.64 R2, c[0x0][0x778] ;  /* 0x0001de00ff027b82 */ /* 0x000ea20000000a00 */
[----:B------:R-:W-:-:S05]  /*150f0*/  IADD3 R9, PT, PT, R23, R0, RZ ;  /* 0x0000000017097210 */ /* 0x000fca0007ffe0ff */
[----:B--2---:R-:W-:-:S05]  /*15100*/  IMAD.WIDE.U32 R2, R9, 0x10, R2 ;  /* 0x0000001009027825 */ /* 0x004fca00078e0002 */
[----:B------:R-:W2:Y:S04]  /*15110*/  LDG.E R9, desc[UR36][R2.64] ;  /* 0x0000002402097981 */ /* 0x000ea8000c1e1900 */
[----:B------:R-:W3:Y:S04]  /*15120*/  LDG.E R6, desc[UR36][R2.64+0x4] ;  /* 0x0000042402067981 */ /* 0x000ee8000c1e1900 */
[----:B------:R-:W4:Y:S04]  /*15130*/  LDG.E R11, desc[UR36][R2.64+0x8] ;  /* 0x00000824020b7981 */ /* 0x000f28000c1e1900 */
[----:B------:R-:W5:Y:S01]  /*15140*/  LDG.E R8, desc[UR36][R2.64+0xc] ;  /* 0x00000c2402087981 */ /* 0x000f62000c1e1900 */
[----:B------:R-:W-:-:S04]  /*15150*/  IADD3 R0, PT, PT, R7, R0, RZ ;  /* 0x0000000007007210 */ /* 0x000fc80007ffe0ff */
[----:B------:R-:W-:Y:S01]  /*15160*/  ISETP.GE.U32.AND P1, PT, R0, UR8, PT ;  /* 0x0000000800007c0c */ /* 0x000fe2000bf26070 */
[----:B--2---:R-:W-:Y:S01]  /*15170*/  FMUL.FTZ R16, R9, R16 ;  /* 0x0000001009107220 */ /* 0x004fe20000410000 */
[----:B---3--:R-:W-:Y:S01]  /*15180*/  FMUL.FTZ R17, R6, R17 ;  /* 0x0000001106117220 */ /* 0x008fe20000410000 */
[----:B----4-:R-:W-:Y:S01]  /*15190*/  FMUL.FTZ R18, R11, R18 ;  /* 0x000000120b127220 */ /* 0x010fe20000410000 */
[----:B-----5:R-:W-:-:S09]  /*151a0*/  FMUL.FTZ R19, R8, R19 ;  /* 0x0000001308137220 */ /* 0x020fd20000410000 */
[----:B------:R-:W-:Y:S05]  /*151b0*/  @!P1 BRA `(.L_x_3249) ;  /* 0xfffffffc00c89947 */ /* 0x000fea000383ffff */
[----:B------:R-:W-:Y:S05]  /*151c0*/  BSYNC.RECONVERGENT B1 ;  /* 0x0000000000017941 */ /* 0x000fea0003800200 */
.L_x_3248:
[----:B------:R-:W-:Y:S05]  /*151d0*/  BRA `(.L_x_3247) ;  /* 0x0000000000747947 */ /* 0x000fea0003800000 */
.L_x_3246:
[----:B------:R-:W2:Y:S01]  /*151e0*/  LDCU UR6, c[0x0][0x39c] ;  /* 0x00007380ff0677ac */ /* 0x000ea20008000800 */
[----:B------:R-:W-:Y:S01]  /*151f0*/  IMAD.U32 R17, RZ, RZ, UR9 ;  /* 0x00000009ff117e24 */ /* 0x000fe2000f8e00ff */
[----:B------:R-:W-:Y:S02]  /*15200*/  MOV R18, UR9 ;  /* 0x0000000900127c02 */ /* 0x000fe40008000f00 */
[----:B------:R-:W-:Y:S02]  /*15210*/  MOV R19, UR9 ;  /* 0x0000000900137c02 */ /* 0x000fe40008000f00 */
[----:B--2---:R-:W-:-:S13]  /*15220*/  ISETP.GE.U32.AND P1, PT, R22, UR6, PT ;  /* 0x0000000616007c0c */ /* 0x004fda000bf26070 */
[----:B------:R-:W-:Y:S05]  /*15230*/  @P1 BRA `(.L_x_3247) ;  /* 0x00000000005c1947 */ /* 0x000fea0003800000 */
[----:B------:R-:W2:Y:S01]  /*15240*/  LDCU UR5, c[0x0][0x374] ;  /* 0x00006e80ff0577ac */ /* 0x000ea20008000800 */
[----:B------:R-:W3:Y:S01]  /*15250*/  LDC R12, c[0x0][0x360] ;  /* 0x0000d800ff0c7b82 */ /* 0x000ee20000000800 */
[----:B------:R-:W-:Y:S01]  /*15260*/  MOV R0, R22 ;  /* 0x0000001600007202 */ /* 0x000fe20000000f00 */
[----:B------:R-:W-:Y:S01]  /*15270*/  IMAD.U32 R18, RZ, RZ, UR9 ;  /* 0x00000009ff127e24 */ /* 0x000fe2000f8e00ff */
[----:B------:R-:W-:Y:S02]  /*15280*/  MOV R17, UR9 ;  /* 0x0000000900117c02 */ /* 0x000fe40008000f00 */
[----:B------:R-:W-:-:S03]  /*15290*/  MOV R19, UR9 ;  /* 0x0000000900137c02 */ /* 0x000fc60008000f00 */
[----:B------:R-:W4:Y:S08]  /*152a0*/  LDC.64 R6, c[0x0][0x778] ;  /* 0x0001de00ff067b82 */ /* 0x000f300000000a00 */
[----:B------:R-:W0:Y:S01]  /*152b0*/  LDC R13, c[0x0][0x364] ;  /* 0x0000d900ff0d7b82 */ /* 0x000e220000000800 */
[----:B--2---:R-:W-:-:S07]  /*152c0*/  IMAD R23, R23, UR5, RZ ;  /* 0x0000000517177c24 */ /* 0x004fce000f8e02ff */
.L_x_3250:
[----:B------:R-:W-:-:S05]  /*152d0*/  IADD3 R2, PT, PT, R23, R0, RZ ;  /* 0x0000000017027210 */ /* 0x000fca0007ffe0ff */
[----:B---3--:R-:W-:-:S04]  /*152e0*/  IMAD R3, R2, R12, R25 ;  /* 0x0000000c02037224 */ /* 0x008fc800078e0219 */
[----:B----4-:R-:W-:-:S05]  /*152f0*/  IMAD.WIDE.U32 R2, R3, 0x10, R6 ;  /* 0x0000001003027825 */ /* 0x010fca00078e0006 */
[----:B------:R-:W2:Y:S04]  /*15300*/  LDG.E R9, desc[UR36][R2.64] ;  /* 0x0000002402097981 */ /* 0x000ea8000c1e1900 */
[----:B------:R-:W3:Y:S04]  /*15310*/  LDG.E R8, desc[UR36][R2.64+0x4] ;  /* 0x0000042402087981 */ /* 0x000ee8000c1e1900 */
[----:B------:R-:W4:Y:S04]  /*15320*/  LDG.E R11, desc[UR36][R2.64+0x8] ;  /* 0x00000824020b7981 */ /* 0x000f28000c1e1900 */
[----:B------:R-:W5:Y:S01]  /*15330*/  LDG.E R10, desc[UR36][R2.64+0xc] ;  /* 0x00000c24020a7981 */ /* 0x000f62000c1e1900 */
[----:B0-----:R-:W-:-:S04]  /*15340*/  IADD3 R0, PT, PT, R13, R0, RZ ;  /* 0x000000000d007210 */ /* 0x001fc80007ffe0ff */
[----:B------:R-:W-:Y:S01]  /*15350*/  ISETP.GE.U32.AND P1, PT, R0, UR6, PT ;  /* 0x0000000600007c0c */ /* 0x000fe2000bf26070 */
[----:B--2---:R-:W-:Y:S01]  /*15360*/  FMUL.FTZ R16, R9, R16 ;  /* 0x0000001009107220 */ /* 0x004fe20000410000 */
[----:B---3--:R-:W-:Y:S01]  /*15370*/  FMUL.FTZ R17, R8, R17 ;  /* 0x0000001108117220 */ /* 0x008fe20000410000 */
[----:B----4-:R-:W-:Y:S01]  /*15380*/  FMUL.FTZ R18, R11, R18 ;  /* 0x000000120b127220 */ /* 0x010fe20000410000 */
[----:B-----5:R-:W-:-:S09]  /*15390*/  FMUL.FTZ R19, R10, R19 ;  /* 0x000000130a137220 */ /* 0x020fd20000410000 */
[----:B------:R-:W-:Y:S05]  /*153a0*/  @!P1 BRA `(.L_x_3250) ;  /* 0xfffffffc00c89947 */ /* 0x000fea000383ffff */
.L_x_3247:
[----:B------:R-:W-:Y:S05]  /*153b0*/  BSYNC.RECONVERGENT B0 ;  /* 0x0000000000007941 */ /* 0x000fea0003800200 */
.L_x_3245:
        /* <DEDUP_REMOVED lines=8> */
[----:B------:R2:W-:Y:S01]  /*15440*/  STS.128 [R0], R16 ;  /* 0x0000001000007388 */ /* 0x0005e20000000c00 */
[----:B----4-:R-:W-:-:S04]  /*15450*/  UISETP.NE.AND UP0, UPT, UR9, URZ, UPT ;  /* 0x000000ff0900728c */ /* 0x010fc8000bf05270 */
[----:B------:R-:W-:Y:S07]  /*15460*/  BRA.U !UP1, `(.L_x_3251) ;  /* 0x0000000109447547 */ /* 0x000fee000b800000 */
[----:B------:R-:W-:-:S05]  /*15470*/  UMOV UR4, UR6 ;  /* 0x0000000600047c82 */ /* 0x000fca0008000000 */
.L_x_3252:
        /* <DEDUP_REMOVED lines=9> */
[----:B------:R-:W2:Y:S02]  /*15510*/  @!P1 LDS.128 R8, [R2] ;  /* 0x0000000002089984 */ /* 0x000ea40000000c00 */
[----:B--23--:R-:W-:Y:S01]  /*15520*/  @!P1 FMUL.FTZ R16, R16, R8 ;  /* 0x0000000810109220 */ /* 0x00cfe20000410000 */
[----:B------:R-:W-:Y:S01]  /*15530*/  @!P1 FMUL.FTZ R17, R17, R9 ;  /* 0x0000000911119220 */ /* 0x000fe20000410000 */
[----:B------:R-:W-:Y:S01]  /*15540*/  @!P1 FMUL.FTZ R18, R18, R10 ;  /* 0x0000000a12129220 */ /* 0x000fe20000410000 */
[----:B------:R-:W-:-:S05]  /*15550*/  @!P1 FMUL.FTZ R19, R19, R11 ;  /* 0x0000000b13139220 */ /* 0x000fca0000410000 */
[----:B------:R3:W-:Y:S01]  /*15560*/  @!P1 STS.128 [R0], R16 ;  /* 0x0000001000009388 */ /* 0x0007e20000000c00 */
[----:B------:R-:W-:Y:S05]  /*15570*/  BRA.U UP1, `(.L_x_3252) ;  /* 0xfffffffd01c07547 */ /* 0x000fea000b83ffff */
.L_x_3251:
        /* <DEDUP_REMOVED lines=8> */
[----:B------:R-:W-:-:S07]  /*15600*/  IMAD.U32 R2, RZ, RZ, UR5 ;  /* 0x00000005ff027e24 */ /* 0x000fce000f8e00ff */
.L_x_3255:
[----:B------:R-:W-:Y:S01]  /*15610*/  SHF.R.U32.HI R6, RZ, 0x1, R2 ;  /* 0x00000001ff067819 */ /* 0x000fe20000011602 */
[----:B------:R-:W-:Y:S03]  /*15620*/  BAR.SYNC.DEFER_BLOCKING 0x0 ;  /* 0x0000000000007b1d */ /* 0x000fe60000010000 */
[----:B------:R-:W-:-:S04]  /*15630*/  IADD3 R3, PT, PT, R6, R25, RZ ;  /* 0x0000001906037210 */ /* 0x000fc80007ffe0ff */
[----:B------:R-:W-:-:S04]  /*15640*/  ISETP.GE.U32.AND P1, PT, R3, UR5, PT ;  /* 0x0000000503007c0c */ /* 0x000fc8000bf26070 */
[----:B------:R-:W-:-:S13]  /*15650*/  ISETP.GE.U32.OR P1, PT, R25, R6, P1 ;  /* 0x000000061900720c */ /* 0x000fda0000f26470 */
[----:B------:R-:W-:-:S05]  /*15660*/  @!P1 LEA R3, R6, R0, 0x4 ;  /* 0x0000000006039211 */ /* 0x000fca00078e20ff */
[----:B--2---:R-:W2:Y:S02]  /*15670*/  @!P1 LDS.128 R8, [R3] ;  /* 0x0000000003089984 */ /* 0x004ea40000000c00 */
[----:B--234-:R-:W-:Y:S01]  /*15680*/  @!P1 FMUL.FTZ R16, R16, R8 ;  /* 0x0000000810109220 */ /* 0x01cfe20000410000 */
[----:B------:R-:W-:Y:S01]  /*15690*/  @!P1 FMUL.FTZ R17, R17, R9 ;  /* 0x0000000911119220 */ /* 0x000fe20000410000 */
[----:B------:R-:W-:Y:S01]  /*156a0*/  @!P1 FMUL.FTZ R18, R18, R10 ;  /* 0x0000000a12129220 */ /* 0x000fe20000410000 */
[----:B------:R-:W-:-:S05]  /*156b0*/  @!P1 FMUL.FTZ R19, R19, R11 ;  /* 0x0000000b13139220 */ /* 0x000fca0000410000 */
[----:B------:R2:W-:Y:S01]  /*156c0*/  @!P1 STS.128 [R0], R16 ;  /* 0x0000001000009388 */ /* 0x0005e20000000c00 */
[----:B------:R-:W-:Y:S02]  /*156d0*/  ISETP.GT.U32.AND P1, PT, R2, 0x7f, PT ;  /* 0x0000007f0200780c */ /* 0x000fe40003f24070 */
[----:B------:R-:W-:-:S11]  /*156e0*/  MOV R2, R6 ;  /* 0x0000000600027202 */ /* 0x000fd60000000f00 */
[----:B------:R-:W-:Y:S05]  /*156f0*/  @P1 BRA `(.L_x_3255) ;  /* 0xfffffffc00c41947 */ /* 0x000fea000383ffff */
.L_x_3254:
[----:B------:R-:W-:Y:S01]  /*15700*/  BAR.SYNC.DEFER_BLOCKING 0x0 ;  /* 0x0000000000007b1d */ /* 0x000fe20000010000 */
[----:B------:R-:W-:-:S09]  /*15710*/  UISETP.GE.U32.AND UP0, UPT, UR4, 0x2, UPT ;  /* 0x000000020400788c */ /* 0x000fd2000bf06070 */
[----:B------:R-:W-:Y:S05]  /*15720*/  BRA.U !UP0, `(.L_x_3253) ;  /* 0x0000000108307547 */ /* 0x000fea000b800000 */
[----:B--234-:R-:W-:-:S07]  /*15730*/  HFMA2 R0, -RZ, RZ, 0, 5.9604644775390625e-08 ;  /* 0x00000001ff007431 */ /* 0x01cfce00000001ff */
.L_x_3256:
[----:B------:R-:W2:Y:S04]  /*15740*/  SHFL.DOWN PT, R3, R16, R0, 0x1f ;  /* 0x08001f0010037589 */ /* 0x000ea800000e0000 */
[----:B------:R-:W3:Y:S04]  /*15750*/  SHFL.DOWN PT, R2, R17, R0, 0x1f ;  /* 0x08001f0011027589 */ /* 0x000ee800000e0000 */
[----:B------:R-:W4:Y:S04]  /*15760*/  SHFL.DOWN PT, R7, R18, R0, 0x1f ;  /* 0x08001f0012077589 */ /* 0x000f2800000e0000 */
[----:B------:R5:W0:Y:S02]  /*15770*/  SHFL.DOWN PT, R6, R19, R0, 0x1f ;  /* 0x08001f0013067589 */ /* 0x000a2400000e0000 */
[----:B-----5:R-:W-:-:S02]  /*15780*/  IMAD.SHL.U32 R0, R0, 0x2, RZ ;  /* 0x0000000200007824 */ /* 0x020fc400078e00ff */
[----:B--2---:R-:W-:-:S03]  /*15790*/  FMUL.FTZ R16, R3, R16 ;  /* 0x0000001003107220 */ /* 0x004fc60000410000 */
[----:B------:R-:W-:Y:S01]  /*157a0*/  ISETP.GE.AND P1, PT, R0, UR4, PT ;  /* 0x0000000400007c0c */ /* 0x000fe2000bf26270 */
[----:B---3--:R-:W-:Y:S01]  /*157b0*/  FMUL.FTZ R17, R2, R17 ;  /* 0x0000001102117220 */ /* 0x008fe20000410000 */
[----:B----4-:R-:W-:Y:S01]  /*157c0*/  FMUL.FTZ R18, R7, R18 ;  /* 0x0000001207127220 */ /* 0x010fe20000410000 */
[----:B0-----:R-:W-:-:S10]  /*157d0*/  FMUL.FTZ R19, R6, R19 ;  /* 0x0000001306137220 */ /* 0x001fd40000410000 */
[----:B------:R-:W-:Y:S05]  /*157e0*/  @!P1 BRA `(.L_x_3256) ;  /* 0xfffffffc00d49947 */ /* 0x000fea000383ffff */
.L_x_3253:
        /* <DEDUP_REMOVED lines=10> */
[----:B------:R-:W-:Y:S02]  /*15890*/  IADD3 R4, P2, PT, R26, UR4, RZ ;  /* 0x000000041a047c10 */ /* 0x000fe4000ff5e0ff */
[----:B------:R-:W-:-:S02]  /*158a0*/  IADD3 R2, P1, PT, R24, UR4, RZ ;  /* 0x0000000418027c10 */ /* 0x000fc4000ff3e0ff */
[----:B------:R-:W-:Y:S02]  /*158b0*/  IADD3.X R9, PT, PT, RZ, UR5, RZ, P4, !PT ;  /* 0x00000005ff097c10 */ /* 0x000fe4000a7fe4ff */
[----:B------:R-:W-:Y:S02]  /*158c0*/  IADD3.X R7, PT, PT, RZ, UR5, RZ, P3, !PT ;  /* 0x00000005ff077c10 */ /* 0x000fe40009ffe4ff */
[----:B------:R-:W-:Y:S01]  /*158d0*/  IADD3.X R5, PT, PT, RZ, UR5, RZ, P2, !PT ;  /* 0x00000005ff057c10 */ /* 0x000fe200097fe4ff */
[----:B------:R-:W5:Y:S01]  /*158e0*/  @P0 LDG.E R11, desc[UR36][R8.64] ;  /* 0x00000024080b0981 */ /* 0x000f62000c1e1900 */
[----:B------:R-:W-:-:S03]  /*158f0*/  IADD3.X R3, PT, PT, RZ, UR5, RZ, P1, !PT ;  /* 0x00000005ff037c10 */ /* 0x000fc60008ffe4ff */
[----:B--234-:R-:W2:Y:S04]  /*15900*/  @P0 LDG.E R0, desc[UR36][R6.64] ;  /* 0x0000002406000981 */ /* 0x01cea8000c1e1900 */
[----:B------:R-:W3:Y:S04]  /*15910*/  @P0 LDG.E R13, desc[UR36][R4.64] ;  /* 0x00000024040d0981 */ /* 0x000ee8000c1e1900 */
[----:B------:R-:W4:Y:S01]  /*15920*/  @P0 LDG.E R10, desc[UR36][R2.64] ;  /* 0x00000024020a0981 */ /* 0x000f22000c1e1900 */
[----:B------:R-:W0:Y:S02]  /*15930*/  LDCU.U8 UR4, c[0x0][0x791] ;  /* 0x0000f220ff0477ac */ /* 0x000e240008000000 */
[----:B0-----:R-:W-:Y:S01]  /*15940*/  ISETP.NE.AND P1, PT, RZ, UR4, PT ;  /* 0x00000004ff007c0c */ /* 0x001fe2000bf25270 */
[----:B-----5:R-:W-:Y:S01]  /*15950*/  @P0 FMUL.FTZ R16, R16, R11 ;  /* 0x0000000b10100220 */ /* 0x020fe20000410000 */
[----:B--2---:R-:W-:-:S11]  /*15960*/  @P0 FMUL.FTZ R17, R17, R0 ;  /* 0x0000000011110220 */ /* 0x004fd60000410000 */
[----:B------:R0:W-:Y:S01]  /*15970*/  @!P1 STG.E desc[UR36][R8.64], R16 ;  /* 0x0000001008009986 */ /* 0x0001e2000c101924 */
[----:B---3--:R-:W-:-:S03]  /*15980*/  @P0 FMUL.FTZ R18, R18, R13 ;  /* 0x0000000d12120220 */ /* 0x008fc60000410000 */
[----:B------:R0:W-:Y:S01]  /*15990*/  @!P1 STG.E desc[UR36][R6.64], R17 ;  /* 0x0000001106009986 */ /* 0x0001e2000c101924 */
[----:B----4-:R-:W-:-:S03]  /*159a0*/  @P0 FMUL.FTZ R19, R19, R10 ;  /* 0x0000000a13130220 */ /* 0x010fc60000410000 */
[----:B------:R0:W-:Y:S04]  /*159b0*/  @!P1 STG.E desc[UR36][R4.64], R18 ;  /* 0x0000001204009986 */ /* 0x0001e8000c101924 */
[----:B------:R0:W-:Y:S01]  /*159c0*/  @!P1 STG.E desc[UR36][R2.64], R19 ;  /* 0x0000001302009986 */ /* 0x0001e2000c101924 */
[----:B------:R-:W-:Y:S05]  /*159d0*/  @!P1 EXIT ;  /* 0x000000000000994d */ /* 0x000fea0003800000 */
[----:B------:R-:W2:Y:S02]  /*159e0*/  LDCU UR4, c[0x0][0x794] ;  /* 0x0000f280ff0477ac */ /* 0x000ea40008000800 */
[----:B--2---:R-:W-:-:S09]  /*159f0*/  UISETP.NE.AND UP0, UPT, UR4, 0x1, UPT ;  /* 0x000000010400788c */ /* 0x004fd2000bf05270 */
[----:B------:R-:W-:Y:S05]  /*15a00*/  BRA.U !UP0, `(.L_x_3258) ;  /* 0x0000000108907547 */ /* 0x000fea000b800000 */
[----:B0-----:R-:W-:Y:S01]  /*15a10*/  MOV R2, 0x660 ;  /* 0x0000066000027802 */ /* 0x001fe20000000f00 */
[----:B------:R-:W0:Y:S01]  /*15a20*/  LDCU.64 UR4, c[0x4][0x650] ;  /* 0x0100ca00ff0477ac */ /* 0x000e220008000a00 */
[----:B------:R-:W-:Y:S01]  /*15a30*/  HFMA2 R8, -RZ, RZ, 0, 4.4763088226318359375e-05 ;  /* 0x000002efff087431 */ /* 0x000fe200000001ff */
[----:B------:R-:W-:Y:S01]  /*15a40*/  MOV R12, 0x1 ;  /* 0x00000001000c7802 */ /* 0x000fe20000000f00 */
[----:B------:R2:W3:Y:S01]  /*15a50*/  LDC.64 R14, c[0x4][R2] ;  /* 0x01000000020e7b82 */ /* 0x0004e20000000a00 */
[----:B------:R-:W4:Y:S01]  /*15a60*/  LDCU.64 UR8, c[0x4][0x640] ;  /* 0x0100c800ff0877ac */ /* 0x000f220008000a00 */
[----:B------:R-:W-:Y:S01]  /*15a70*/  HFMA2 R13, -RZ, RZ, 0, 0 ;  /* 0x00000000ff0d7431 */ /* 0x000fe200000001ff */
[----:B------:R-:W5:Y:S01]  /*15a80*/  LDCU.64 UR6, c[0x4][0x3c8] ;  /* 0x01007900ff0677ac */ /* 0x000f620008000a00 */
[----:B0-----:R-:W-:Y:S01]  /*15a90*/  IMAD.U32 R4, RZ, RZ, UR4 ;  /* 0x00000004ff047e24 */ /* 0x001fe2000f8e00ff */
[----:B------:R-:W-:Y:S02]  /*15aa0*/  MOV R5, UR5 ;  /* 0x0000000500057c02 */ /* 0x000fe40008000f00 */
[----:B----4-:R-:W-:-:S02]  /*15ab0*/  MOV R6, UR8 ;  /* 0x0000000800067c02 */ /* 0x010fc40008000f00 */
[----:B------:R-:W-:Y:S02]  /*15ac0*/  MOV R7, UR9 ;  /* 0x0000000900077c02 */ /* 0x000fe40008000f00 */
[----:B-----5:R-:W-:Y:S01]  /*15ad0*/  MOV R10, UR6 ;  /* 0x00000006000a7c02 */ /* 0x020fe20008000f00 */
[----:B--2---:R-:W-:-:S07]  /*15ae0*/  IMAD.U32 R11, RZ, RZ, UR7 ;  /* 0x00000007ff0b7e24 */ /* 0x004fce000f8e00ff */
[----:B------:R-:W-:-:S07]  /*15af0*/  LEPC R20, `(.L_x_3259) ;  /* 0x000000001014794e */ /* 0x000fce0000000000 */
[----:B-1-3--:R-:W-:Y:S05]  /*15b00*/  CALL.ABS.NOINC R14 ;  /* 0x000000000e007343 */ /* 0x00afea0003c00000 */
.L_x_3259:
        /* <DEDUP_REMOVED lines=12> */
[----:B------:R2:W-:Y:S01]  /*15bd0*/  STG.E desc[UR36][R14.64], R16 ;  /* 0x000000100e007986 */ /* 0x0005e2000c101924 */
[----:B---3--:R-:W-:Y:S02]  /*15be0*/  MOV R6, UR8 ;  /* 0x0000000800067c02 */ /* 0x008fe40008000f00 */
[----:B------:R-:W-:Y:S02]  /*15bf0*/  MOV R7, UR9 ;  /* 0x0000000900077c02 */ /* 0x000fe40008000f00 */
[----:B0-----:R-:W-:Y:S01]  /*15c00*/  MOV R10, UR4 ;  /* 0x00000004000a7c02 */ /* 0x001fe20008000f00 */
[----:B--2---:R-:W-:-:S07]  /*15c10*/  IMAD.U32 R11, RZ, RZ, UR5 ;  /* 0x00000005ff0b7e24 */ /* 0x004fce000f8e00ff */
[----:B------:R-:W-:-:S07]  /*15c20*/  LEPC R20, `(.L_x_3260) ;  /* 0x000000001014794e */ /* 0x000fce0000000000 */
[----:B-1----:R-:W-:Y:S05]  /*15c30*/  CALL.ABS.NOINC R2 ;  /* 0x0000000002007343 */ /* 0x002fea0003c00000 */
.L_x_3260:
[----:B------:R-:W-:Y:S05]  /*15c40*/  BRA `(.L_x_3261) ;  /* 0x0000000000047947 */ /* 0x000fea0003800000 */
.L_x_3258:
[----:B------:R2:W-:Y:S02]  /*15c50*/  STG.E desc[UR36][R8.64], R16 ;  /* 0x0000001008007986 */ /* 0x0005e4000c101924 */
.L_x_3261:
[----:B------:R-:W0:Y:S01]  /*15c60*/  LDCU.64 UR6, c[0x0][0x760] ;  /* 0x0000ec00ff0677ac */ /* 0x000e220008000a00 */
[----:B------:R-:W3:Y:S01]  /*15c70*/  LDCU UR4, c[0x0][0x794] ;  /* 0x0000f280ff0477ac */ /* 0x000ee20008000800 */
[----:B0-----:R-:W-:-:S04]  /*15c80*/  IADD3 R2, P0, PT, R27, UR6, RZ ;  /* 0x000000061b027c10 */ /* 0x001fc8000ff1e0ff */
[----:B------:R-:W-:Y:S01]  /*15c90*/  IADD3.X R3, PT, PT, RZ, UR7, RZ, P0, !PT ;  /* 0x00000007ff037c10 */ /* 0x000fe200087fe4ff */
[----:B---3--:R-:W-:-:S04]  /*15ca0*/  UISETP.NE.AND UP0, UPT, UR4, 0x1, UPT ;  /* 0x000000010400788c */ /* 0x008fc8000bf05270 */
[----:B------:R0:W-:Y:S05]  /*15cb0*/  STG.E desc[UR36][R2.64], R17 ;  /* 0x0000001102007986 */ /* 0x0001ea000c101924 */
[----:B------:R-:W-:Y:S05]  /*15cc0*/  BRA.U !UP0, `(.L_x_3262) ;  /* 0x0000000108907547 */ /* 0x000fea000b800000 */
[----:B0-----:R-:W-:Y:S01]  /*15cd0*/  MOV R2, 0x660 ;  /* 0x0000066000027802 */ /* 0x001fe20000000f00 */
[----:B------:R-:W0:Y:S01]  /*15ce0*/  LDCU.64 UR4, c[0x4][0x650] ;  /* 0x0100ca00ff0477ac */ /* 0x000e220008000a00 */
[----:B--2---:R-:W-:Y:S01]  /*15cf0*/  HFMA2 R8, -RZ, RZ, 0, 4.4763088226318359375e-05 ;  /* 0x000002efff087431 */ /* 0x004fe200000001ff */
        /* <DEDUP_REMOVED lines=13> */
.L_x_3263:
        /* <DEDUP_REMOVED lines=19> */
.L_x_3264:
[----:B------:R-:W-:Y:S05]  /*15f00*/  BRA `(.L_x_3265) ;  /* 0x00000000000c7947 */ /* 0x000fea0003800000 */
.L_x_3262:
[----:B------:R-:W-:-:S04]  /*15f10*/  IADD3 R26, P0, PT, R26, UR6, RZ ;  /* 0x000000061a1a7c10 */ /* 0x000fc8000ff1e0ff */
[----:B------:R-:W-:-:S05]  /*15f20*/  IADD3.X R27, PT, PT, RZ, UR7, RZ, P0, !PT ;  /* 0x00000007ff1b7c10 */ /* 0x000fca00087fe4ff */
[----:B------:R3:W-:Y:S04]  /*15f30*/  STG.E desc[UR36][R26.64], R18 ;  /* 0x000000121a007986 */ /* 0x0007e8000c101924 */
.L_x_3265:
[----:B------:R-:W4:Y:S02]  /*15f40*/  LDCU.64 UR4, c[0x0][0x760] ;  /* 0x0000ec00ff0477ac */ /* 0x000f240008000a00 */
[----:B----4-:R-:W-:-:S05]  /*15f50*/  IADD3 R24, P0, PT, R24, UR4, RZ ;  /* 0x0000000418187c10 */ /* 0x010fca000ff1e0ff */
[----:B------:R-:W-:-:S05]  /*15f60*/  IMAD.X R25, RZ, RZ, UR5, P0 ;  /* 0x00000005ff197e24 */ /* 0x000fca00080e06ff */
[----:B------:R-:W-:Y:S01]  /*15f70*/  STG.E desc[UR36][R24.64], R19 ;  /* 0x0000001318007986 */ /* 0x000fe2000c101924 */
[----:B------:R-:W-:Y:S05]  /*15f80*/  EXIT ;  /* 0x000000000000794d */ /* 0x000fea0003800000 */
.L_x_3257:
[----:B------:R-:W5:Y:S01]  /*15f90*/  LDCU.U8 UR4, c[0x0][0x790] ;  /* 0x0000f200ff0477ac */ /* 0x000f620008000000 */
[----:B------:R-:W0:Y:S01]  /*15fa0*/  LDCU.U8 UR5, c[0x0][0x791] ;  /* 0x0000f220ff0577ac */ /* 0x000e220008000000 */
[----:B-----5:R-:W-:Y:S02]  /*15fb0*/  UISETP.NE.AND UP1, UPT, UR4, URZ, UPT ;  /* 0x000000ff0400728c */ /* 0x020fe4000bf25270 */
[----:B0-----:R-:W-:-:S07]  /*15fc0*/  UISETP.NE.AND UP0, UPT, UR5, URZ, UPT ;  /* 0x000000ff0500728c */ /* 0x001fce000bf05270 */
[----:B------:R-:W-:Y:S05]  /*15fd0*/  BRA.U !UP1, `(.L_x_3266) ;  /* 0x0000000109207547 */ /* 0x000fea000b800000 */
[----:B------:R-:W5:Y:S04]  /*15fe0*/  LDG.E R3, desc[UR36][R4.64] ;  /* 0x0000002404037981 */ /* 0x000f68000c1e1900 */
[----:B--234-:R-:W2:Y:S04]  /*15ff0*/  LDG.E R0, desc[UR36][R4.64+0x4] ;  /* 0x0000042404007981 */ /* 0x01cea8000c1e1900 */
[----:B------:R-:W3:Y:S04]  /*16000*/  LDG.E R7, desc[UR36][R4.64+0x8] ;  /* 0x0000082404077981 */ /* 0x000ee8000c1e1900 */
[----:B------:R-:W4:Y:S01]  /*16010*/  LDG.E R2, desc[UR36][R4.64+0xc] ;  /* 0x00000c2404027981 */ /* 0x000f22000c1e1900 */
[----:B-----5:R-:W-:Y:S01]  /*16020*/  FMUL.FTZ R16, R16, R3 ;  /* 0x0000000310107220 */ /* 0x020fe20000410000 */
[----:B--2---:R-:W-:Y:S01]  /*16030*/  FMUL.FTZ R17, R17, R0 ;  /* 0x0000000011117220 */ /* 0x004fe20000410000 */
[----:B---3--:R-:W-:Y:S01]  /*16040*/  FMUL.FTZ R18, R18, R7 ;  /* 0x0000000712127220 */ /* 0x008fe20000410000 */
[----:B----4-:R-:W-:-:S07]  /*16050*/  FMUL.FTZ R19, R19, R2 ;  /* 0x0000000213137220 */ /* 0x010fce0000410000 */
.L_x_3266:
        /* <DEDUP_REMOVED lines=15> */
[----:B------:R-:W-:Y:S01]  /*16150*/  MOV R7, UR7 ;  /* 0x0000000700077c02 */ /* 0x000fe20008000f00 */
[----:B--2---:R-:W-:Y:S01]  /*16160*/  IMAD.U32 R10, RZ, RZ, UR8 ;  /* 0x00000008ff0a7e24 */ /* 0x004fe2000f8e00ff */
[----:B------:R-:W-:-:S07]  /*16170*/  MOV R11, UR9 ;  /* 0x00000009000b7c02 */ /* 0x000fce0008000f00 */
[----:B------:R-:W-:-:S07]  /*16180*/  LEPC R20, `(.L_x_3269) ;  /* 0x000000001014794e */ /* 0x000fce0000000000 */
[----:B-1-34-:R-:W-:Y:S05]  /*16190*/  CALL.ABS.NOINC R14 ;  /* 0x000000000e007343 */ /* 0x01afea0003c00000 */
.L_x_3269:
        /* <DEDUP_REMOVED lines=13> */
[----:B------:R2:W-:Y:S01]  /*16270*/  STG.E desc[UR36][R14.64], R16 ;  /* 0x000000100e007986 */ /* 0x0005e2000c101924 */
[----:B------:R-:W-:Y:S01]  /*16280*/  MOV R7, UR9 ;  /* 0x0000000900077c02 */ /* 0x000fe20008000f00 */
[----:B0-----:R-:W-:Y:S01]  /*16290*/  IMAD.U32 R10, RZ, RZ, UR4 ;  /* 0x00000004ff0a7e24 */ /* 0x001fe2000f8e00ff */
[----:B--2---:R-:W-:-:S07]  /*162a0*/  MOV R11, UR5 ;  /* 0x00000005000b7c02 */ /* 0x004fce0008000f00 */
[----:B------:R-:W-:-:S07]  /*162b0*/  LEPC R20, `(.L_x_3270) ;  /* 0x000000001014794e */ /* 0x000fce0000000000 */
[----:B-1----:R-:W-:Y:S05]  /*162c0*/  CALL.ABS.NOINC R2 ;  /* 0x0000000002007343 */ /* 0x002fea0003c00000 */
.L_x_3270:
[----:B------:R-:W-:Y:S05]  /*162d0*/  BRA `(.L_x_3271) ;  /* 0x0000000000107947 */ /* 0x000fea0003800000 */
.L_x_3268:
[----:B------:R-:W0:Y:S02]  /*162e0*/  LDCU.64 UR4, c[0x0][0x760] ;  /* 0x0000ec00ff0477ac */ /* 0x000e240008000a00 */
[----:B0-----:R-:W-:-:S05]  /*162f0*/  IADD3 R28, P0, PT, R28, UR4, RZ ;  /* 0x000000041c1c7c10 */ /* 0x001fca000ff1e0ff */
[----:B------:R-:W-:-:S05]  /*16300*/  IMAD.X R29, RZ, RZ, UR5, P0 ;  /* 0x00000005ff1d7e24 */ /* 0x000fca00080e06ff */
[----:B------:R0:W-:Y:S03]  /*16310*/  STG.E desc[UR36][R28.64], R16 ;  /* 0x000000101c007986 */ /* 0x0001e6000c101924 */
.L_x_3271:
[----:B------:R-:W5:Y:S01]  /*16320*/  LDCU.64 UR6, c[0x0][0x760] ;  /* 0x0000ec00ff0677ac */ /* 0x000f620008000a00 */
[----:B------:R-:W1:Y:S01]  /*16330*/  LDCU UR4, c[0x0][0x794] ;  /* 0x0000f280ff0477ac */ /* 0x000e620008000800 */
[----:B-----5:R-:W-:-:S04]  /*16340*/  IADD3 R2, P0, PT, R27, UR6, RZ ;  /* 0x000000061b027c10 */ /* 0x020fc8000ff1e0ff */
[----:B------:R-:W-:Y:S01]  /*16350*/  IADD3.X R3, PT, PT, RZ, UR7, RZ, P0, !PT ;  /* 0x00000007ff037c10 */ /* 0x000fe200087fe4ff */
[----:B-1----:R-:W-:-:S04]  /*16360*/  UISETP.NE.AND UP0, UPT, UR4, 0x1, UPT ;  /* 0x000000010400788c */ /* 0x002fc8000bf05270 */
[----:B------:R1:W-:Y:S05]  /*16370*/  STG.E desc[UR36][R2.64], R17 ;  /* 0x0000001102007986 */ /* 0x0003ea000c101924 */
[----:B------:R-:W-:Y:S05]  /*16380*/  BRA.U !UP0, `(.L_x_3272) ;  /* 0x0000000108907547 */ /* 0x000fea000b800000 */
[----:B-1----:R-:W-:Y:S01]  /*16390*/  MOV R2, 0x660 ;  /* 0x0000066000027802 */ /* 0x002fe20000000f00 */
[----:B------:R-:W1:Y:S01]  /*163a0*/  LDCU.64 UR4, c[0x4][0x650] ;  /* 0x0100ca00ff0477ac */ /* 0x000e620008000a00 */
[----:B------:R-:W-:Y:S01]  /*163b0*/  HFMA2 R8, -RZ, RZ, 0, 4.4763088226318359375e-05 ;  /* 0x000002efff087431 */ /* 0x000fe200000001ff */
[----:B------:R-:W-:Y:S01]  /*163c0*/  MOV R12, 0x1 ;  /* 0x00000001000c7802 */ /* 0x000fe20000000f00 */
[----:B------:R0:W0:Y:S01]  /*163d0*/  LDC.64 R14, c[0x4][R2] ;  /* 0x01000000020e7b82 */ /* 0x0000220000000a00 */
[----:B------:R-:W5:Y:S01]  /*163e0*/  LDCU.64 UR6, c[0x4][0x640] ;  /* 0x0100c800ff0677ac */ /* 0x000f620008000a00 */
[----:B------:R-:W-:Y:S01]  /*163f0*/  IMAD.MOV.U32 R13, RZ, RZ, RZ ;  /* 0x000000ffff0d7224 */ /* 0x000fe200078e00ff */
[----:B------:R-:W2:Y:S01]  /*16400*/  LDCU.64 UR8, c[0x4][0x3c8] ;  /* 0x01007900ff0877ac */ /* 0x000ea20008000a00 */
[----:B-1----:R-:W-:Y:S02]  /*16410*/  MOV R4, UR4 ;  /* 0x0000000400047c02 */ /* 0x002fe40008000f00 */
[----:B------:R-:W-:-:S02]  /*16420*/  MOV R5, UR5 ;  /* 0x0000000500057c02 */ /* 0x000fc40008000f00 */
[----:B-----5:R-:W-:Y:S01]  /*16430*/  MOV R6, UR6 ;  /* 0x0000000600067c02 */ /* 0x020fe20008000f00 */
[----:B------:R-:W-:Y:S01]  /*16440*/  IMAD.U32 R7, RZ, RZ, UR7 ;  /* 0x00000007ff077e24 */ /* 0x000fe2000f8e00ff */
[----:B--2---:R-:W-:Y:S02]  /*16450*/  MOV R10, UR8 ;  /* 0x00000008000a7c02 */ /* 0x004fe40008000f00 */
[----:B------:R-:W-:-:S07]  /*16460*/  MOV R11, UR9 ;  /* 0x00000009000b7c02 */ /* 0x000fce0008000f00 */
[----:B------:R-:W-:-:S07]  /*16470*/  LEPC R20, `(.L_x_3273) ;  /* 0x000000001014794e */ /* 0x000fce0000000000 */
[----:B0--34-:R-:W-:Y:S05]  /*16480*/  CALL.ABS.NOINC R14 ;  /* 0x000000000e007343 */ /* 0x019fea0003c00000 */
.L_x_3273:
        /* <DEDUP_REMOVED lines=12> */
[----:B------:R2:W-:Y:S01]  /*16550*/  STG.E desc[UR36][R14.64], R18 ;  /* 0x000000120e007986 */ /* 0x0005e2000c101924 */
[----:B---3--:R-:W-:Y:S01]  /*16560*/  MOV R6, UR8 ;  /* 0x0000000800067c02 */ /* 0x008fe20008000f00 */
[----:B------:R-:W-:Y:S01]  /*16570*/  IMAD.U32 R7, RZ, RZ, UR9 ;  /* 0x00000009ff077e24 */ /* 0x000fe2000f8e00ff */
[----:B0-----:R-:W-:Y:S02]  /*16580*/  MOV R10, UR4 ;  /* 0x00000004000a7c02 */ /* 0x001fe40008000f00 */
[----:B--2---:R-:W-:-:S07]  /*16590*/  MOV R11, UR5 ;  /* 0x00000005000b7c02 */ /* 0x004fce0008000f00 */
[----:B------:R-:W-:-:S07]  /*165a0*/  LEPC R20, `(.L_x_3274) ;  /* 0x000000001014794e */ /* 0x000fce0000000000 */
[----:B-1----:R-:W-:Y:S05]  /*165b0*/  CALL.ABS.NOINC R2 ;  /* 0x0000000002007343 */ /* 0x002fea0003c00000 */
.L_x_3274:
[----:B------:R-:W-:Y:S05]  /*165c0*/  BRA `(.L_x_3275) ;  /* 0x00000000000c7947 */ /* 0x000fea0003800000 */
.L_x_3272:
[----:B------:R-:W-:-:S04]  /*165d0*/  IADD3 R26, P0, PT, R26, UR6, RZ ;  /* 0x000000061a1a7c10 */ /* 0x000fc8000ff1e0ff */
[----:B------:R-:W-:-:S05]  /*165e0*/  IADD3.X R27, PT, PT, RZ, UR7, RZ, P0, !PT ;  /* 0x00000007ff1b7c10 */ /* 0x000fca00087fe4ff */
[----:B------:R0:W-:Y:S04]  /*165f0*/  STG.E desc[UR36][R26.64], R18 ;  /* 0x000000121a007986 */ /* 0x0001e8000c101924 */
.L_x_3275:
[----:B------:R-:W5:Y:S02]  /*16600*/  LDCU.64 UR4, c[0x0][0x760] ;  /* 0x0000ec00ff0477ac */ /* 0x000f640008000a00 */
[----:B-----5:R-:W-:-:S04]  /*16610*/  IADD3 R24, P0, PT, R24, UR4, RZ ;  /* 0x0000000418187c10 */ /* 0x020fc8000ff1e0ff */
[----:B------:R-:W-:-:S05]  /*16620*/  IADD3.X R25, PT, PT, RZ, UR5, RZ, P0, !PT ;  /* 0x00000005ff197c10 */ /* 0x000fca00087fe4ff */
[----:B------:R-:W-:Y:S01]  /*16630*/  STG.E desc[UR36][R24.64], R19 ;  /* 0x0000001318007986 */ /* 0x000fe2000c101924 */
[----:B------:R-:W-:Y:S05]  /*16640*/  EXIT ;  /* 0x000000000000794d */ /* 0x000fea0003800000 */
.L_x_3267:
[----:B------:R-:W-:Y:S04]  /*16650*/  STG.E desc[UR36][R4.64], R16 ;  /* 0x0000001004007986 */ /* 0x000fe8000c101924 */
[----:B------:R-:W-:Y:S04]  /*16660*/  STG.E desc[UR36][R4.64+0x4], R17 ;  /* 0x0000041104007986 */ /* 0x000fe8000c101924 */
[----:B------:R-:W-:Y:S04]  /*16670*/  STG.E desc[UR36][R4.64+0x8], R18 ;  /* 0x0000081204007986 */ /* 0x000fe8000c101924 */
[----:B------:R-:W-:Y:S01]  /*16680*/  STG.E desc[UR36][R4.64+0xc], R19 ;  /* 0x00000c1304007986 */ /* 0x000fe2000c101924 */
[----:B------:R-:W-:Y:S05]  /*16690*/  EXIT ;  /* 0x000000000000794d */ /* 0x000fea0003800000 */
.L_x_3236:
        /* <DEDUP_REMOVED lines=11> */
[----:B------:R-:W-:-:S04]  /*16750*/  ISETP.NE.U32.AND P0, PT, R6, RZ, PT ;  /* 0x000000ff0600720c */ /* 0x000fc80003f05070 */
[----:B------:R-:W-:-:S13]  /*16760*/  ISETP.NE.AND.EX P0, PT, R7, RZ, PT, P0 ;  /* 0x000000ff0700720c */ /* 0x000fda0003f05300 */
[----:B------:R-:W-:Y:S05]  /*16770*/  @P0 BRA `(.L_x_3276) ;  /* 0x0000000400d40947 */ /* 0x000fea0003800000 */
[----:B------:R-:W2:Y:S01]  /*16780*/  LDCU.U8 UR6, c[0x0][0x790] ;  /* 0x0000f200ff0677ac */ /* 0x000ea20008000000 */
[----:B------:R-:W3:Y:S01]  /*16790*/  LDCU.64 UR4, c[0x0][0x760] ;  /* 0x0000ec00ff0477ac */ /* 0x000ee20008000a00 */
[----:B--2---:R-:W-:Y:S02]  /*167a0*/  ISETP.NE.AND P0, PT, RZ, UR6, PT ;  /* 0x00000006ff007c0c */ /* 0x004fe4000bf05270 */
[----:B---3--:R-:W-:Y:S02]  /*167b0*/  IADD3 R8, P4, PT, R29, UR4, RZ ;  /* 0x000000041d087c10 */ /* 0x008fe4000ff9e0ff */
[----:B------:R-:W-:Y:S02]  /*167c0*/  IADD3 R6, P3, PT, R27, UR4, RZ ;  /* 0x000000041b067c10 */ /* 0x000fe4000ff7e0ff */
[----:B------:R-:W-:Y:S02]  /*167d0*/  IADD3 R4, P2, PT, R26, UR4, RZ ;  /* 0x000000041a047c10 */ /* 0x000fe4000ff5e0ff */
[----:B------:R-:W-:-:S02]  /*167e0*/  IADD3 R2, P1, PT, R24, UR4, RZ ;  /* 0x0000000418027c10 */ /* 0x000fc4000ff3e0ff */
[----:B------:R-:W-:Y:S01]  /*167f0*/  IADD3.X R9, PT, PT, RZ, UR5, RZ, P4, !PT ;  /* 0x00000005ff097c10 */ /* 0x000fe2000a7fe4ff */
[----:B------:R-:W-:Y:S01]  /*16800*/  IMAD.X R5, RZ, RZ, UR5, P2 ;  /* 0x00000005ff057e24 */ /* 0x000fe200090e06ff */
[----:B------:R-:W-:Y:S02]  /*16810*/  IADD3.X R7, PT, PT, RZ, UR5, RZ, P3, !PT ;  /* 0x00000005ff077c10 */ /* 0x000fe40009ffe4ff */
[----:B------:R-:W-:Y:S01]  /*16820*/  IADD3.X R3, PT, PT, RZ, UR5, RZ, P1, !PT ;  /* 0x00000005ff037c10 */ /* 0x000fe20008ffe4ff */
[----:B------:R-:W2:Y:S04]  /*16830*/  @P0 LDG.E R11, desc[UR36][R8.64] ;  /* 0x00000024080b0981 */ /* 0x000ea8000c1e1900 */
[----:B------:R-:W3:Y:S04]  /*16840*/  @P0 LDG.E R0, desc[UR36][R6.64] ;  /* 0x0000002406000981 */ /* 0x000ee8000c1e1900 */
[----:B------:R-:W4:Y:S04]  /*16850*/  @P0 LDG.E R13, desc[UR36][R4.64] ;  /* 0x00000024040d0981 */ /* 0x000f28000c1e1900 */
[----:B------:R-:W5:Y:S01]  /*16860*/  @P0 LDG.E R10, desc[UR36][R2.64] ;  /* 0x00000024020a0981 */ /* 0x000f62000c1e1900 */
[----:B------:R-:W0:Y:S02]  /*16870*/  LDCU.U8 UR4, c[0x0][0x791] ;  /* 0x0000f220ff0477ac */ /* 0x000e240008000000 */
[----:B0-----:R-:W-:Y:S01]  /*16880*/  ISETP.NE.AND P1, PT, RZ, UR4, PT ;  /* 0x00000004ff007c0c */ /* 0x001fe2000bf25270 */
[----:B--2---:R-:W-:Y:S01]  /*16890*/  @P0 FMUL.FTZ R16, R16, R11 ;  /* 0x0000000b10100220 */ /* 0x004fe20000410000 */
[----:B---3--:R-:W-:-:S11]  /*168a0*/  @P0 FMUL.FTZ R17, R17, R0 ;  /* 0x0000000011110220 */ /* 0x008fd60000410000 */
[----:B------:R0:W-:Y:S01]  /*168b0*/  @!P1 STG.E desc[UR36][R8.64], R16 ;  /* 0x0000001008009986 */ /* 0x0001e2000c101924 */
[----:B----4-:R-:W-:-:S03]  /*168c0*/  @P0 FMUL.FTZ R18, R18, R13 ;  /* 0x0000000d12120220 */ /* 0x010fc60000410000 */
[----:B------:R0:W-:Y:S01]  /*168d0*/  @!P1 STG.E desc[UR36][R6.64], R17 ;  /* 0x0000001106009986 */ /* 0x0001e2000c101924 */
[----:B-----5:R-:W-:-:S03]  /*168e0*/  @P0 FMUL.FTZ R19, R19, R10 ;  /* 0x0000000a13130220 */ /* 0x020fc60000410000 */
        /* <DEDUP_REMOVED lines=12> */
[----:B------:R-:W-:Y:S01]  /*169b0*/  IMAD.MOV.U32 R13, RZ, RZ, RZ ;  /* 0x000000ffff0d7224 */ /* 0x000fe200078e00ff */
[----:B------:R-:W5:Y:S01]  /*169c0*/  LDCU.64 UR8, c[0x4][0x3c8] ;  /* 0x01007900ff0877ac */ /* 0x000f620008000a00 */
[----:B0-----:R-:W-:Y:S02]  /*169d0*/  MOV R4, UR4 ;  /* 0x0000000400047c02 */ /* 0x001fe40008000f00 */
[----:B------:R-:W-:-:S02]  /*169e0*/  MOV R5, UR5 ;  /* 0x0000000500057c02 */ /* 0x000fc40008000f00 */
[----:B----4-:R-:W-:Y:S01]  /*169f0*/  MOV R6, UR6 ;  /* 0x0000000600067c02 */ /* 0x010fe20008000f00 */
[----:B------:R-:W-:Y:S01]  /*16a00*/  IMAD.U32 R7, RZ, RZ, UR7 ;  /* 0x00000007ff077e24 */ /* 0x000fe2000f8e00ff */
[----:B-----5:R-:W-:Y:S02]  /*16a10*/  MOV R10, UR8 ;  /* 0x00000008000a7c02 */ /* 0x020fe40008000f00 */
[----:B--2---:R-:W-:-:S07]  /*16a20*/  MOV R11, UR9 ;  /* 0x00000009000b7c02 */ /* 0x004fce0008000f00 */
[----:B------:R-:W-:-:S07]  /*16a30*/  LEPC R20, `(.L_x_3278) ;  /* 0x000000001014794e */ /* 0x000fce0000000000 */
[----:B-1-3--:R-:W-:Y:S05]  /*16a40*/  CALL.ABS.NOINC R14 ;  /* 0x000000000e007343 */ /* 0x00afea0003c00000 */
.L_x_3278:
        /* <DEDUP_REMOVED lines=19> */
.L_x_3279:
[----:B------:R-:W-:Y:S05]  /*16b80*/  BRA `(.L_x_3280) ;  /* 0x0000000000047947 */ /* 0x000fea0003800000 */
.L_x_3277:
[----:B------:R2:W-:Y:S02]  /*16b90*/  STG.E desc[UR36][R8.64], R16 ;  /* 0x0000001008007986 */ /* 0x0005e4000c101924 */
.L_x_3280:
        /* <DEDUP_REMOVED lines=23> */
.L_x_3282:
        /* <DEDUP_REMOVED lines=19> */
.L_x_3283:
[----:B------:R-:W-:Y:S05]  /*16e40*/  BRA `(.L_x_3284) ;  /* 0x00000000000c7947 */ /* 0x000fea0003800000 */
.L_x_3281:
[----:B------:R-:W-:-:S04]  /*16e50*/  IADD3 R26, P0, PT, R26, UR6, RZ ;  /* 0x000000061a1a7c10 */ /* 0x000fc8000ff1e0ff */
[----:B------:R-:W-:-:S05]  /*16e60*/  IADD3.X R27, PT, PT, RZ, UR7, RZ, P0, !PT ;  /* 0x00000007ff1b7c10 */ /* 0x000fca00087fe4ff */
[----:B------:R3:W-:Y:S04]  /*16e70*/  STG.E desc[UR36][R26.64], R18 ;  /* 0x000000121a007986 */ /* 0x0007e8000c101924 */
.L_x_3284:
[----:B------:R-:W4:Y:S02]  /*16e80*/  LDCU.64 UR4, c[0x0][0x760] ;  /* 0x0000ec00ff0477ac */ /* 0x000f240008000a00 */
[----:B----4-:R-:W-:-:S04]  /*16e90*/  IADD3 R24, P0, PT, R24, UR4, RZ ;  /* 0x0000000418187c10 */ /* 0x010fc8000ff1e0ff */
[----:B------:R-:W-:-:S05]  /*16ea0*/  IADD3.X R25, PT, PT, RZ, UR5, RZ, P0, !PT ;  /* 0x00000005ff197c10 */ /* 0x000fca00087fe4ff */
[----:B------:R-:W-:Y:S01]  /*16eb0*/  STG.E desc[UR36][R24.64], R19 ;  /* 0x0000001318007986 */ /* 0x000fe2000c101924 */
[----:B------:R-:W-:Y:S05]  /*16ec0*/  EXIT ;  /* 0x000000000000794d */ /* 0x000fea0003800000 */
.L_x_3276:
[----:B------:R-:W2:Y:S01]  /*16ed0*/  LDCU.U8 UR4, c[0x0][0x790] ;  /* 0x0000f200ff0477ac */ /* 0x000ea20008000000 */
[----:B------:R-:W3:Y:S01]  /*16ee0*/  LDCU.U8 UR5, c[0x0][0x791] ;  /* 0x0000f220ff0577ac */ /* 0x000ee20008000000 */
[----:B--2---:R-:W-:Y:S02]  /*16ef0*/  UISETP.NE.AND UP0, UPT, UR4, URZ, UPT ;  /* 0x000000ff0400728c */ /* 0x004fe4000bf05270 */
[----:B---3--:R-:W-:-:S07]  /*16f00*/  UISETP.NE.AND UP1, UPT, UR5, URZ, UPT ;  /* 0x000000ff0500728c */ /* 0x008fce000bf25270 */
[----:B------:R-:W-:Y:S05]  /*16f10*/  BRA.U !UP0, `(.L_x_3285) ;  /* 0x0000000108207547 */ /* 0x000fea000b800000 */
[----:B------:R-:W2:Y:S04]  /*16f20*/  LDG.E R3, desc[UR36][R4.64] ;  /* 0x0000002404037981 */ /* 0x000ea8000c1e1900 */
[----:B------:R-:W3:Y:S04]  /*16f30*/  LDG.E R0, desc[UR36][R4.64+0x4] ;  /* 0x0000042404007981 */ /* 0x000ee8000c1e1900 */
[----:B------:R-:W4:Y:S04]  /*16f40*/  LDG.E R7, desc[UR36][R4.64+0x8] ;  /* 0x0000082404077981 */ /* 0x000f28000c1e1900 */
[----:B------:R-:W5:Y:S01]  /*16f50*/  LDG.E R2, desc[UR36][R4.64+0xc] ;  /* 0x00000c2404027981 */ /* 0x000f62000c1e1900 */
[----:B--2---:R-:W-:Y:S01]  /*16f60*/  FMUL.FTZ R16, R16, R3 ;  /* 0x0000000310107220 */ /* 0x004fe20000410000 */
[----:B---3--:R-:W-:Y:S01]  /*16f70*/  FMUL.FTZ R17, R17, R0 ;  /* 0x0000000011117220 */ /* 0x008fe20000410000 */
[----:B----4-:R-:W-:Y:S01]  /*16f80*/  FMUL.FTZ R18, R18, R7 ;  /* 0x0000000712127220 */ /* 0x010fe20000410000 */
[----:B-----5:R-:W-:-:S07]  /*16f90*/  FMUL.FTZ R19, R19, R2 ;  /* 0x0000000213137220 */ /* 0x020fce0000410000 */
.L_x_3285:
[----:B------:R-:W-:Y:S05]  /*16fa0*/  BRA.U !UP1, `(.L_x_3286) ;  /* 0x0000000509787547 */ /* 0x000fea000b800000 */
[----:B------:R-:W2:Y:S02]  /*16fb0*/  LDCU UR4, c[0x0][0x794] ;  /* 0x0000f280ff0477ac */ /* 0x000ea40008000800 */
[----:B--2---:R-:W-:-:S09]  /*16fc0*/  UISETP.NE.AND UP0, UPT, UR4, 0x1, UPT ;  /* 0x000000010400788c */ /* 0x004fd2000bf05270 */
[----:B------:R-:W-:Y:S05]  /*16fd0*/  BRA.U !UP0, `(.L_x_3287) ;  /* 0x0000000108907547 */ /* 0x000fea000b800000 */
[----:B------:R-:W-:Y:S01]  /*16fe0*/  MOV R2, 0x660 ;  /* 0x0000066000027802 */ /* 0x000fe20000000f00 */
[----:B------:R-:W2:Y:S01]  /*16ff0*/  LDCU.64 UR4, c[0x4][0x650] ;  /* 0x0100ca00ff0477ac */ /* 0x000ea20008000a00 */
[----:B------:R-:W-:Y:S02]  /*17000*/  HFMA2 R8, -RZ, RZ, 0, 4.4763088226318359375e-05 ;  /* 0x000002efff087431 */ /* 0x000fe400000001ff */
[----:B------:R-:W-:Y:S01]  /*17010*/  IMAD.MOV.U32 R12, RZ, RZ, 0x1 ;  /* 0x00000001ff0c7424 */ /* 0x000fe200078e00ff */
[----:B------:R3:W4:Y:S01]  /*17020*/  LDC.64 R14, c[0x4][R2] ;  /* 0x01000000020e7b82 */ /* 0x0007220000000a00 */
[----:B------:R-:W5:Y:S01]  /*17030*/  LDCU.64 UR6, c[0x4][0x640] ;  /* 0x0100c800ff0677ac */ /* 0x000f620008000a00 */
[----:B------:R-:W-:Y:S01]  /*17040*/  MOV R13, RZ ;  /* 0x000000ff000d7202 */ /* 0x000fe20000000f00 */
[----:B------:R-:W0:Y:S01]  /*17050*/  LDCU.64 UR8, c[0x4][0x3c8] ;  /* 0x01007900ff0877ac */ /* 0x000e220008000a00 */
[----:B--2---:R-:W-:Y:S02]  /*17060*/  MOV R4, UR4 ;  /* 0x0000000400047c02 */ /* 0x004fe40008000f00 */
[----:B------:R-:W-:Y:S01]  /*17070*/  MOV R5, UR5 ;  /* 0x0000000500057c02 */ /* 0x000fe20008000f00 */
[----:B-----5:R-:W-:Y:S01]  /*17080*/  IMAD.U32 R6, RZ, RZ, UR6 ;  /* 0x00000006ff067e24 */ /* 0x020fe2000f8e00ff */
[----:B------:R-:W-:-:S02]  /*17090*/  MOV R7, UR7 ;  /* 0x0000000700077c02 */ /* 0x000fc40008000f00 */
[----:B0-----:R-:W-:Y:S02]  /*170a0*/  MOV R10, UR8 ;  /* 0x00000008000a7c02 */ /* 0x001fe40008000f00 */
[----:B---3--:R-:W-:-:S07]  /*170b0*/  MOV R11, UR9 ;  /* 0x00000009000b7c02 */ /* 0x008fce0008000f00 */
[----:B------:R-:W-:-:S07]  /*170c0*/  LEPC R20, `(.L_x_3288) ;  /* 0x000000001014794e */ /* 0x000fce0000000000 */
[----:B-1--4-:R-:W-:Y:S05]  /*170d0*/  CALL.ABS.NOINC R14 ;  /* 0x000000000e007343 */ /* 0x012fea0003c00000 */
.L_x_3288:
        /* <DEDUP_REMOVED lines=19> */
.L_x_3289:
[----:B------:R-:W-:Y:S05]  /*17210*/  BRA `(.L_x_3290) ;  /* 0x0000000000107947 */ /* 0x000fea0003800000 */
.L_x_3287:
[----:B------:R-:W2:Y:S02]  /*17220*/  LDCU.64 UR4, c[0x0][0x760] ;  /* 0x0000ec00ff0477ac */ /* 0x000ea40008000a00 */
[----:B--2---:R-:W-:-:S04]  /*17230*/  IADD3 R2, P0, PT, R29, UR4, RZ ;  /* 0x000000041d027c10 */ /* 0x004fc8000ff1e0ff */
[----:B------:R-:W-:-:S05]  /*17240*/  IADD3.X R3, PT, PT, RZ, UR5, RZ, P0, !PT ;  /* 0x00000005ff037c10 */ /* 0x000fca00087fe4ff */
[----:B------:R2:W-:Y:S04]  /*17250*/  STG.E desc[UR36][R2.64], R16 ;  /* 0x0000001002007986 */ /* 0x0005e8000c101924 */
.L_x_3290:
[----:B------:R-:W2:Y:S01]  /*17260*/  LDCU.64 UR6, c[0x0][0x760] ;  /* 0x0000ec00ff0677ac */ /* 0x000ea20008000a00 */
[----:B------:R-:W3:Y:S01]  /*17270*/  LDCU UR4, c[0x0][0x794] ;  /* 0x0000f280ff0477ac */ /* 0x000ee20008000800 */
[----:B--2---:R-:W-:-:S04]  /*17280*/  IADD3 R2, P0, PT, R27, UR6, RZ ;  /* 0x000000061b027c10 */ /* 0x004fc8000ff1e0ff */
[----:B------:R-:W-:Y:S01]  /*17290*/  IADD3.X R3, PT, PT, RZ, UR7, RZ, P0, !PT ;  /* 0x00000007ff037c10 */ /* 0x000fe200087fe4ff */
[----:B---3--:R-:W-:-:S04]  /*172a0*/  UISETP.NE.AND UP0, UPT, UR4, 0x1, UPT ;  /* 0x000000010400788c */ /* 0x008fc8000bf05270 */
[----:B------:R2:W-:Y:S05]  /*172b0*/  STG.E desc[UR36][R2.64], R17 ;  /* 0x0000001102007986 */ /* 0x0005ea000c101924 */
[----:B------:R-:W-:Y:S05]  /*172c0*/  BRA.U !UP0, `(.L_x_3291) ;  /* 0x0000000108907547 */ /* 0x000fea000b800000 */
[----:B--2---:R-:W-:Y:S01]  /*172d0*/  MOV R2, 0x660 ;  /* 0x0000066000027802 */ /* 0x004fe20000000f00 */
[----:B------:R-:W2:Y:S01]  /*172e0*/  LDCU.64 UR4, c[0x4][0x650] ;  /* 0x0100ca00ff0477ac */ /* 0x000ea20008000a00 */
[----:B------:R-:W-:Y:S02]  /*172f0*/  HFMA2 R12, -RZ, RZ, 0, 5.9604644775390625e-08 ;  /* 0x00000001ff0c7431 */ /* 0x000fe400000001ff */
[----:B------:R-:W-:Y:S01]  /*17300*/  IMAD.MOV.U32 R8, RZ, RZ, 0x2ef ;  /* 0x000002efff087424 */ /* 0x000fe200078e00ff */
[----:B------:R3:W4:Y:S01]  /*17310*/  LDC.64 R14, c[0x4][R2] ;  /* 0x01000000020e7b82 */ /* 0x0007220000000a00 */
[----:B------:R-:W5:Y:S01]  /*17320*/  LDCU.64 UR6, c[0x4][0x640] ;  /* 0x0100c800ff0677ac */ /* 0x000f620008000a00 */
[----:B------:R-:W-:Y:S01]  /*17330*/  MOV R13, RZ ;  /* 0x000000ff000d7202 */ /* 0x000fe20000000f00 */
[----:B------:R-:W0:Y:S01]  /*17340*/  LDCU.64 UR8, c[0x4][0x3c8] ;  /* 0x01007900ff0877ac */ /* 0x000e220008000a00 */
[----:B--2---:R-:W-:Y:S01]  /*17350*/  MOV R4, UR4 ;  /* 0x0000000400047c02 */ /* 0x004fe20008000f00 */
[----:B------:R-:W-:Y:S01]  /*17360*/  IMAD.U32 R5, RZ, RZ, UR5 ;  /* 0x00000005ff057e24 */ /* 0x000fe2000f8e00ff */
[----:B-----5:R-:W-:-:S02]  /*17370*/  MOV R6, UR6 ;  /* 0x0000000600067c02 */ /* 0x020fc40008000f00 */
[----:B------:R-:W-:Y:S02]  /*17380*/  MOV R7, UR7 ;  /* 0x0000000700077c02 */ /* 0x000fe40008000f00 */
[----:B0-----:R-:W-:Y:S02]  /*17390*/  MOV R10, UR8 ;  /* 0x00000008000a7c02 */ /* 0x001fe40008000f00 */
[----:B---3--:R-:W-:-:S07]  /*173a0*/  MOV R11, UR9 ;  /* 0x00000009000b7c02 */ /* 0x008fce0008000f00 */
[----:B------:R-:W-:-:S07]  /*173b0*/  LEPC R20, `(.L_x_3292) ;  /* 0x000000001014794e */ /* 0x000fce0000000000 */
[----:B-1--4-:R-:W-:Y:S05]  /*173c0*/  CALL.ABS.NOINC R14 ;  /* 0x000000000e007343 */ /* 0x012fea0003c00000 */
.L_x_3292:
        /* <DEDUP_REMOVED lines=13> */
[----:B------:R2:W-:Y:S01]  /*174a0*/  STG.E desc[UR36][R14.64], R18 ;  /* 0x000000120e007986 */ /* 0x0005e2000c101924 */
[----:B------:R-:W-:Y:S02]  /*174b0*/  MOV R7, UR9 ;  /* 0x0000000900077c02 */ /* 0x000fe40008000f00 */
[----:B0-----:R-:W-:Y:S02]  /*174c0*/  MOV R10, UR4 ;  /* 0x00000004000a7c02 */ /* 0x001fe40008000f00 */
[----:B--2---:R-:W-:-:S07]  /*174d0*/  MOV R11, UR5 ;  /* 0x00000005000b7c02 */ /* 0x004fce0008000f00 */
[----:B------:R-:W-:-:S07]  /*174e0*/  LEPC R20, `(.L_x_3293) ;  /* 0x000000001014794e */ /* 0x000fce0000000000 */
[----:B-1----:R-:W-:Y:S05]  /*174f0*/  CALL.ABS.NOINC R2 ;  /* 0x0000000002007343 */ /* 0x002fea0003c00000 */
.L_x_3293:
[----:B------:R-:W-:Y:S05]  /*17500*/  BRA `(.L_x_3294) ;  /* 0x00000000000c7947 */ /* 0x000fea0003800000 */
.L_x_3291:
[----:B------:R-:W-:-:S04]  /*17510*/  IADD3 R26, P0, PT, R26, UR6, RZ ;  /* 0x000000061a1a7c10 */ /* 0x000fc8000ff1e0ff */
[----:B------:R-:W-:-:S05]  /*17520*/  IADD3.X R27, PT, PT, RZ, UR7, RZ, P0, !PT ;  /* 0x00000007ff1b7c10 */ /* 0x000fca00087fe4ff */
[----:B------:R3:W-:Y:S04]  /*17530*/  STG.E desc[UR36][R26.64], R18 ;  /* 0x000000121a007986 */ /* 0x0007e8000c101924 */
.L_x_3294:
[----:B------:R-:W4:Y:S02]  /*17540*/  LDCU.64 UR4, c[0x0][0x760] ;  /* 0x0000ec00ff0477ac */ /* 0x000f240008000a00 */
[----:B----4-:R-:W-:-:S04]  /*17550*/  IADD3 R24, P0, PT, R24, UR4, RZ ;  /* 0x0000000418187c10 */ /* 0x010fc8000ff1e0ff */
[----:B------:R-:W-:-:S05]  /*17560*/  IADD3.X R25, PT, PT, RZ, UR5, RZ, P0, !PT ;  /* 0x00000005ff197c10 */ /* 0x000fca00087fe4ff */
[----:B------:R-:W-:Y:S01]  /*17570*/  STG.E desc[UR36][R24.64], R19 ;  /* 0x0000001318007986 */ /* 0x000fe2000c101924 */
[----:B------:R-:W-:Y:S05]  /*17580*/  EXIT ;  /* 0x000000000000794d */ /* 0x000fea0003800000 */
.L_x_3286:
[----:B------:R-:W-:Y:S04]  /*17590*/  STG.E desc[UR36][R4.64], R16 ;  /* 0x0000001004007986 */ /* 0x000fe8000c101924 */
[----:B------:R-:W-:Y:S04]  /*175a0*/  STG.E desc[UR36][R4.64+0x4], R17 ;  /* 0x0000041104007986 */ /* 0x000fe8000c101924 */
[----:B------:R-:W-:Y:S04]  /*175b0*/  STG.E desc[UR36][R4.64+0x8], R18 ;  /* 0x0000081204007986 */ /* 0x000fe8000c101924 */
[----:B------:R-:W-:Y:S01]  /*175c0*/  STG.E desc[UR36][R4.64+0xc], R19 ;  /* 0x00000c1304007986 */ /* 0x000fe2000c101924 */
[----:B------:R-:W-:Y:S05]  /*175d0*/  EXIT ;  /* 0x000000000000794d */ /* 0x000fea0003800000 */
.L_x_3295:
        /* <DEDUP_REMOVED lines=10> */
.L_x_8864:


//--------------------- .text._ZN2at6native13reduce_kernelILi512ELi1ENS0_8ReduceOpIdNS0_14func_wrapper_tIdNS0_55_GLOBAL__N__0955718d_22_SparseCsrTensorMath_cu_868dd54514ReductionMulOpIdEEEEjdLi4ELi4EEEEEvT1_ --------------------------
	.section	.text._ZN2at6native13reduce_kernelILi512ELi1ENS0_8ReduceOpIdNS0_14func_wrapper_tIdNS0_55_GLOBAL__N__0955718d_22_SparseCsrTensorMath_cu_868dd54514ReductionMulOpIdEEEEjdLi4ELi4EEEEEvT1_,"ax",@progbits
	.align	128
.text._ZN2at6native13reduce_kernelILi512ELi1ENS0_8ReduceOpIdNS0_14func_wrapper_tIdNS0_55_GLOBAL__N__0955718d_22_SparseCsrTensorMath_cu_868dd54514ReductionMulOpIdEEEEjdLi4ELi4EEEEEvT1_:
        .type           _ZN2at6native13reduce_kernelILi512ELi1ENS0_8ReduceOpIdNS0_14func_wrapper_tIdNS0_55_GLOBAL__N__0955718d_22_SparseCsrTensorMath_cu_868dd54514ReductionMulOpIdEEEEjdLi4ELi4EEEEEvT1_,@function
        .size           _ZN2at6native13reduce_kernelILi512ELi1ENS0_8ReduceOpIdNS0_14func_wrapper_tIdNS0_55_GLOBAL__N__0955718d_22_SparseCsrTensorMath_cu_868dd54514ReductionMulOpIdEEEEjdLi4ELi4EEEEEvT1_,(.L_x_8865 - _ZN2at6native13reduce_kernelILi512ELi1ENS0_8ReduceOpIdNS0_14func_wrapper_tIdNS0_55_GLOBAL__N__0955718d_22_SparseCsrTensorMath_cu_868dd54514ReductionMulOpIdEEEEjdLi4ELi4EEEEEvT1_)
        .other          _ZN2at6native13reduce_kernelILi512ELi1ENS0_8ReduceOpIdNS0_14func_wrapper_tIdNS0_55_GLOBAL__N__0955718d_22_SparseCsrTensorMath_cu_868dd54514ReductionMulOpIdEEEEjdLi4ELi4EEEEEvT1_,@"STO_CUDA_ENTRY STV_DEFAULT"
_ZN2at6native13reduce_kernelILi512ELi1ENS0_8ReduceOpIdNS0_14func_wrapper_tIdNS0_55_GLOBAL__N__0955718d_22_SparseCsrTensorMath_cu_868dd54514ReductionMulOpIdEEEEjdLi4ELi4EEEEEvT1_:
[----:B------:R-:W0:Y:S01]  /*0000*/  LDC R1, c[0x0][0x37c] ;  /* 0x0000df00ff017b82 */ /* 0x000e220000000800 */
[----:B------:R-:W1:Y:S01]  /*0010*/  S2R R14, SR_TID.X ;  /* 0x00000000000e7919 */ /* 0x000e620000002100 */
[----:B------:R-:W1:Y:S06]  /*0020*/  LDCU.64 UR28, c[0x0][0x3b0] ;  /* 0x00007600ff1c77ac */ /* 0x000e6c0008000a00 */
[----:B------:R-:W2:Y:S01]  /*0030*/  S2UR UR5, SR_CTAID.X ;  /* 0x00000000000579c3 */ /* 0x000ea20000002500 */
[----:B0-----:R-:W-:Y:S01]  /*0040*/  IADD3 R1, PT, PT, R1, -0x8, RZ ;  /* 0xfffffff801017810 */ /* 0x001fe20007ffe0ff */
[----:B------:R-:W0:Y:S01]  /*0050*/  S2R R5, SR_TID.Y ;  /* 0x0000000000057919 */ /* 0x000e220000002200 */
[----:B------:R-:W3:Y:S01]  /*0060*/  LDCU UR4, c[0x0][0x564] ;  /* 0x0000ac80ff0477ac */ /* 0x000ee20008000800 */
[----:B------:R-:W4:Y:S01]  /*0070*/  S2R R4, SR_CTAID.Y ;  /* 0x0000000000047919 */ /* 0x000f220000002600 */
[----:B------:R-:W5:Y:S03]  /*0080*/  LDCU.64 UR26, c[0x0][0x3a8] ;  /* 0x00007500ff1a77ac */ /* 0x000f660008000a00 */
[----:B------:R-:W2:Y:S01]  /*0090*/  LDC R29, c[0x0][0x3a0] ;  /* 0x0000e800ff1d7b82 */ /* 0x000ea20000000800 */
[----:B------:R-:W0:Y:S01]  /*00a0*/  LDCU UR6, c[0x0][0x3b8] ;  /* 0x00007700ff0677ac */ /* 0x000e220008000800 */
[----:B---3--:R-:W-:Y:S01]  /*00b0*/  UISETP.NE.AND UP0, UPT, UR4, URZ, UPT ;  /* 0x000000ff0400728c */ /* 0x008fe2000bf05270 */
[----:B-1----:R-:W-:-:S02]  /*00c0*/  IMAD R0, R14, UR29, RZ ;  /* 0x0000001d0e007c24 */ /* 0x002fc4000f8e02ff */
[----:B-----5:R-:W-:Y:S02]  /*00d0*/  IMAD R2, R14, UR26, RZ ;  /* 0x0000001a0e027c24 */ /* 0x020fe4000f8e02ff */
[C---:B0-----:R-:W-:Y:S02]  /*00e0*/  IMAD R0, R5.reuse, UR6, R0 ;  /* 0x0000000605007c24 */ /* 0x041fe4000f8e0200 */
[----:B------:R-:W-:Y:S02]  /*00f0*/  IMAD R19, R5, UR27, R2 ;  /* 0x0000001b05137c24 */ /* 0x000fe4000f8e0202 */
[----:B--2---:R-:W-:Y:S02]  /*0100*/  IMAD R29, R29, UR5, R0 ;  /* 0x000000051d1d7c24 */ /* 0x004fe4000f8e0200 */
[----:B------:R-:W-:Y:S02]  /*0110*/  HFMA2 R0, -RZ, RZ, 0, 0 ;  /* 0x00000000ff007431 */ /* 0x000fe400000001ff */
[----:B----4-:R-:W-:Y:S01]  /*0120*/  IMAD R19, R4, UR28, R19 ;  /* 0x0000001c04137c24 */ /* 0x010fe2000f8e0213 */
[----:B------:R-:W-:Y:S06]  /*0130*/  BRA.U !UP0, `(.L_x_3296) ;  /* 0x0000001108547547 */ /* 0x000fec000b800000 */
[----:B------:R-:W0:Y:S01]  /*0140*/  LDCU.64 UR6, c[0x0][0x568] ;  /* 0x0000ad00ff0677ac */ /* 0x000e220008000a00 */
[----:B------:R-:W-:Y:S01]  /*0150*/  IMAD.MOV.U32 R28, RZ, RZ, RZ ;  /* 0x000000ffff1c7224 */ /* 0x000fe200078e00ff */
        /* <DEDUP_REMOVED lines=11> */
[----:B------:R-:W-:Y:S01]  /*0210*/  IMAD.MOV.U32 R2, RZ, RZ, RZ ;  /* 0x000000ffff027224 */ /* 0x000fe200078e00ff */
        /* <DEDUP_REMOVED lines=263> */
.L_x_3296:
        /* <DEDUP_REMOVED lines=16> */
[----:B------:R-:W0:Y:S01]  /*1390*/  LDC.64 R22, c[0x0][0x388] ;  /* 0x0000e200ff167b82 */ /* 0x000e220000000a00 */
[----:B------:R-:W1:Y:S01]  /*13a0*/  LDCU UR4, c[0x0][0x394] ;  /* 0x00007280ff0477ac */ /* 0x000e620008000800 */
[----:B------:R-:W-:Y:S01]  /*13b0*/  SHF.R.U32.HI R20, RZ, 0x3, R20 ;  /* 0x00000003ff147819 */ /* 0x000fe20000011614 */
[----:B------:R-:W-:Y:S03]  /*13c0*/  BSSY.RECONVERGENT B1, `(.L_x_3300) ;  /* 0x0000022000017945 */ /* 0x000fe60003800200 */
[----:B------:R-:W-:Y:S02]  /*13d0*/  LOP3.LUT P0, R20, R20, 0x3, RZ, 0xc0, !PT ;  /* 0x0000000314147812 */ /* 0x000fe4000780c0ff */
[----:B-1----:R-:W-:Y:S01]  /*13e0*/  MOV R0, UR4 ;  /* 0x0000000400007c02 */ /* 0x002fe20008000f00 */
[----:B0-----:R-:W-:Y:S01]  /*13f0*/  IMAD.MOV.U32 R16, RZ, RZ, R22 ;  /* 0x000000ffff107224 */ /* 0x001fe200078e0016 */
[----:B------:R-:W-:Y:S01]  /*1400*/  MOV R17, R23 ;  /* 0x0000001700117202 */ /* 0x000fe20000000f00 */
[----:B------:R-:W-:Y:S01]  /*1410*/  IMAD.MOV.U32 R13, RZ, RZ, R23 ;  /* 0x000000ffff0d7224 */ /* 0x000fe200078e0017 */
[----:B------:R-:W-:-:S07]  /*1420*/  MOV R12, R22 ;  /* 0x00000016000c7202 */ /* 0x000fce0000000f00 */
[----:B------:R-:W-:Y:S05]  /*1430*/  @!P0 BRA `(.L_x_3301) ;  /* 0x0000000000688947 */ /* 0x000fea0003800000 */
[----:B------:R-:W-:Y:S01]  /*1440*/  ISETP.GT.U32.AND P0, PT, R14, 0x3, PT ;  /* 0x000000030e00780c */ /* 0x000fe20003f04070 */
        /* <DEDUP_REMOVED lines=20> */
[----:B0-----:R0:W1:Y:S02]  /*1590*/  DMUL R12, R2, UR4 ;  /* 0x00000004020c7c28 */ /* 0x0010640008000000 */
.L_x_3303:
[----:B------:R-:W-:Y:S05]  /*15a0*/  BSYNC.RECONVERGENT B2 ;  /* 0x0000000000027941 */ /* 0x000fea0003800200 */
.L_x_3302:
[----:B0-----:R-:W-:Y:S02]  /*15b0*/  IADD3 R2, P0, PT, R6, 0x20, RZ ;  /* 0x0000002006027810 */ /* 0x001fe40007f1e0ff */
[----:B------:R-:W-:Y:S02]  /*15c0*/  IADD3 R0, PT, PT, R20, -0x4, R25 ;  /* 0xfffffffc14007810 */ /* 0x000fe40007ffe019 */
[----:B------:R-:W-:-:S09]  /*15d0*/  IADD3.X R3, PT, PT, RZ, R7, RZ, P0, !PT ;  /* 0x00000007ff037210 */ /* 0x000fd200007fe4ff */
.L_x_3301:
[----:B------:R-:W-:Y:S05]  /*15e0*/  BSYNC.RECONVERGENT B1 ;  /* 0x0000000000017941 */ /* 0x000fea0003800200 */
.L_x_3300:
[----:B------:R-:W-:Y:S01]  /*15f0*/  LEA R7, R19, 0x3, 0x2 ;  /* 0x0000000313077811 */ /* 0x000fe200078e10ff */
[----:B------:R-:W-:Y:S01]  /*1600*/  BSSY.RECONVERGENT B1, `(.L_x_3304) ;  /* 0x0000022000017945 */ /* 0x000fe20003800200 */
[----:B------:R-:W-:Y:S01]  /*1610*/  ISETP.NE.AND P0, PT, RZ, UR27, PT ;  /* 0x0000001bff007c0c */ /* 0x000fe2000bf05270 */
[----:B------:R-:W-:Y:S01]  /*1620*/  IMAD.MOV.U32 R20, RZ, RZ, R22 ;  /* 0x000000ffff147224 */ /* 0x000fe200078e0016 */
[----:B------:R-:W-:Y:S02]  /*1630*/  ISETP.GE.U32.AND P2, PT, R7, R0, PT ;  /* 0x000000000700720c */ /* 0x000fe40003f46070 */
[----:B------:R-:W-:Y:S02]  /*1640*/  ISETP.NE.AND P1, PT, RZ, UR28, PT ;  /* 0x0000001cff007c0c */ /* 0x000fe4000bf25270 */
[----:B------:R-:W-:Y:S02]  /*1650*/  ISETP.NE.AND P0, PT, R5, RZ, P0 ;  /* 0x000000ff0500720c */ /* 0x000fe40000705270 */
[----:B------:R-:W-:-:S02]  /*1660*/  ISETP.NE.AND P1, PT, R4, RZ, P1 ;  /* 0x000000ff0400720c */ /* 0x000fc40000f25270 */
[----:B------:R-:W-:Y:S02]  /*1670*/  MOV R21, R23 ;  /* 0x0000001700157202 */ /* 0x000fe40000000f00 */
[----:B------:R-:W-:-:S03]  /*1680*/  PLOP3.LUT P0, PT, P0, P1, PT, 0xf8, 0x8f ;  /* 0x00000000008f781c */ /* 0x000fc60000703f70 */
[----:B------:R-:W-:Y:S10]  /*1690*/  @P2 BRA `(.L_x_3305) ;  /* 0x0000000000602947 */ /* 0x000ff40003800000 */
[----:B------:R-:W-:Y:S01]  /*16a0*/  MOV R20, R22 ;  /* 0x0000001600147202 */ /* 0x000fe20000000f00 */
[----:B------:R-:W-:-:S07]  /*16b0*/  IMAD.MOV.U32 R21, RZ, RZ, R23 ;  /* 0x000000ffff157224 */ /* 0x000fce00078e0017 */
.L_x_3306:
[C---:B------:R-:W-:Y:S01]  /*16c0*/  IMAD.WIDE.U32 R4, R19.reuse, 0x20, R2 ;  /* 0x0000002013047825 */ /* 0x040fe200078e0002 */
[----:B------:R-:W0:Y:S05]  /*16d0*/  LDCU UR4, c[0x0][0x39c] ;  /* 0x00007380ff0477ac */ /* 0x000e2a0008000800 */
[----:B------:R-:W2:Y:S01]  /*16e0*/  LDG.E.ENL2.256 R8, R4, desc[UR36][R4.64] ;  /* 0xfe0000240404797e */ /* 0x000ea20008121908 */
[----:B0-----:R-:W-:Y:S01]  /*16f0*/  IADD3 R19, PT, PT, R19, UR4, RZ ;  /* 0x0000000413137c10 */ /* 0x001fe2000fffe0ff */
[----:B--2---:R0:W2:Y:S03]  /*1700*/  DMUL R20, R6, R20 ;  /* 0x0000001406147228 */ /* 0x0040a60000000000 */
[----:B0-----:R-:W-:-:S04]  /*1710*/  LEA R7, R19, 0x3, 0x2 ;  /* 0x0000000313077811 */ /* 0x001fc800078e10ff */
[----:B------:R-:W-:-:S15]  /*1720*/  ISETP.GE.U32.AND P1, PT, R7, R0, PT ;  /* 0x000000000700720c */ /* 0x000fde0003f26070 */
[----:B------:R-:W-:-:S15]  /*1730*/  NOP ;  /* 0x0000000000007918 */ /* 0x000fde0000000000 */
[----:B------:R-:W-:-:S15]  /*1740*/  NOP ;  /* 0x0000000000007918 */ /* 0x000fde0000000000 */
[----:B------:R-:W-:-:S12]  /*1750*/  NOP ;  /* 0x0000000000007918 */ /* 0x000fd80000000000 */
[----:B-1----:R0:W3:-:S15]  /*1760*/  DMUL R12, R4, R12 ;  /* 0x0000000c040c7228 */ /* 0x0020de0000000000 */
[----:B------:R-:W-:-:S15]  /*1770*/  NOP ;  /* 0x0000000000007918 */ /* 0x000fde0000000000 */
[----:B------:R-:W-:-:S15]  /*1780*/  NOP ;  /* 0x0000000000007918 */ /* 0x000fde0000000000 */
[----:B------:R-:W-:-:S15]  /*1790*/  NOP ;  /* 0x0000000000007918 */ /* 0x000fde0000000000 */
[----:B------:R-:W-:-:S04]  /*17a0*/  NOP ;  /* 0x0000000000007918 */ /* 0x000fc80000000000 */
[----:B------:R0:W4:-:S15]  /*17b0*/  DMUL R22, R8, R22 ;  /* 0x0000001608167228 */ /* 0x00011e0000000000 */
[----:B------:R-:W-:-:S15]  /*17c0*/  NOP ;  /* 0x0000000000007918 */ /* 0x000fde0000000000 */
[----:B------:R-:W-:-:S15]  /*17d0*/  NOP ;  /* 0x0000000000007918 */ /* 0x000fde0000000000 */
[----:B------:R-:W-:-:S15]  /*17e0*/  NOP ;  /* 0x0000000000007918 */ /* 0x000fde0000000000 */
[----:B------:R-:W-:-:S04]  /*17f0*/  NOP ;  /* 0x0000000000007918 */ /* 0x000fc80000000000 */
[----:B------:R0:W1:Y:S02]  /*1800*/  DMUL R16, R10, R16 ;  /* 0x000000100a107228 */ /* 0x0000640000000000 */
[----:B01234-:R-:W-:Y:S05]  /*1810*/  @!P1 BRA `(.L_x_3306) ;  /* 0xfffffffc00a89947 */ /* 0x01ffea000383ffff */
.L_x_3305:
[----:B------:R-:W-:Y:S05]  /*1820*/  BSYNC.RECONVERGENT B1 ;  /* 0x0000000000017941 */ /* 0x000fea0003800200 */
.L_x_3304:
[----:B------:R-:W-:Y:S04]  /*1830*/  BSSY.RECONVERGENT B1, `(.L_x_3307) ;  /* 0x0000009000017945 */ /* 0x000fe80003800200 */
[----:B------:R-:W-:Y:S05]  /*1840*/  @P0 BRA `(.L_x_3308) ;  /* 0x00000000001c0947 */ /* 0x000fea0003800000 */
[----:B------:R-:W-:-:S04]  /*1850*/  LOP3.LUT R5, R0, 0xfffffffc, RZ, 0xc0, !PT ;  /* 0xfffffffc00057812 */ /* 0x000fc800078ec0ff */
[----:B------:R-:W-:-:S04]  /*1860*/  IADD3 R5, PT, PT, R5, R14, RZ ;  /* 0x0000000e05057210 */ /* 0x000fc80007ffe0ff */
[----:B------:R-:W-:-:S13]  /*1870*/  ISETP.GE.U32.AND P0, PT, R5, R0, PT ;  /* 0x000000000500720c */ /* 0x000fda0003f06070 */
[----:B------:R-:W-:Y:S05]  /*1880*/  @P0 BRA `(.L_x_3308) ;  /* 0x00000000000c0947 */ /* 0x000fea0003800000 */
[----:B------:R-:W-:-:S06]  /*1890*/  IMAD.WIDE R2, R5, 0x8, R2 ;  /* 0x0000000805027825 */ /* 0x000fcc00078e0202 */
[----:B------:R-:W1:Y:S02]  /*18a0*/  LDG.E.64 R2, desc[UR36][R2.64] ;  /* 0x0000002402027981 */ /* 0x000e64000c1e1b00 */
[----:B-1----:R0:W2:Y:S02]  /*18b0*/  DMUL R12, R12, R2 ;  /* 0x000000020c0c7228 */ /* 0x0020a40000000000 */
.L_x_3308:
[----:B------:R-:W-:Y:S05]  /*18c0*/  BSYNC.RECONVERGENT B1 ;  /* 0x0000000000017941 */ /* 0x000fea0003800200 */
.L_x_3307:
[----:B-12---:R-:W1:-:S15]  /*18d0*/  DMUL R12, R20, R12 ;  /* 0x0000000c140c7228 */ /* 0x006e5e0000000000 */
        /* <DEDUP_REMOVED lines=9> */
[----:B-1----:R1:W2:Y:S02]  /*1970*/  DMUL R16, R12, R16 ;  /* 0x000000100c107228 */ /* 0x0022a40000000000 */
[----:B-12---:R-:W-:Y:S05]  /*1980*/  BRA `(.L_x_3298) ;  /* 0x00000098008c7947 */ /* 0x006fea0003800000 */
.L_x_3299:
        /* <DEDUP_REMOVED lines=8> */
[----:B------:R-:W-:-:S06]  /*1a10*/  IMAD.MOV.U32 R21, RZ, RZ, R19 ;  /* 0x000000ffff157224 */ /* 0x000fcc00078e0013 */
[----:B------:R-:W1:Y:S01]  /*1a20*/  LDC.64 R4, c[0x0][0x388] ;  /* 0x0000e200ff047b82 */ /* 0x000e620000000a00 */
[----:B0-----:R-:W-:-:S05]  /*1a30*/  IMAD R6, R0, 0x3, R19 ;  /* 0x0000000300067824 */ /* 0x001fca00078e0213 */
[----:B------:R-:W-:Y:S02]  /*1a40*/  ISETP.GE.U32.AND P0, PT, R6, R25, PT ;  /* 0x000000190600720c */ /* 0x000fe40003f06070 */
[-C--:B-1----:R-:W-:Y:S01]  /*1a50*/  MOV R16, R4.reuse ;  /* 0x0000000400107202 */ /* 0x082fe20000000f00 */
[----:B------:R-:W-:Y:S01]  /*1a60*/  IMAD.MOV.U32 R8, RZ, RZ, R4 ;  /* 0x000000ffff087224 */ /* 0x000fe200078e0004 */
[-C--:B------:R-:W-:Y:S01]  /*1a70*/  MOV R17, R5.reuse ;  /* 0x0000000500117202 */ /* 0x080fe20000000f00 */
[----:B------:R-:W-:Y:S01]  /*1a80*/  IMAD.MOV.U32 R7, RZ, RZ, R5 ;  /* 0x000000ffff077224 */ /* 0x000fe200078e0005 */
[----:B------:R-:W-:Y:S02]  /*1a90*/  MOV R9, R5 ;  /* 0x0000000500097202 */ /* 0x000fe40000000f00 */
[----:B------:R-:W-:-:S05]  /*1aa0*/  MOV R6, R4 ;  /* 0x0000000400067202 */ /* 0x000fca0000000f00 */
[----:B------:R-:W-:Y:S05]  /*1ab0*/  @P0 BRA `(.L_x_3311) ;  /* 0x0000000000940947 */ /* 0x000fea0003800000 */
[----:B------:R-:W-:Y:S01]  /*1ac0*/  BSSY.RECONVERGENT B2, `(.L_x_3311) ;  /* 0x0000024000027945 */ /* 0x000fe20003800200 */
[----:B------:R-:W-:Y:S01]  /*1ad0*/  MOV R8, R4 ;  /* 0x0000000400087202 */ /* 0x000fe20000000f00 */
[----:B------:R-:W-:Y:S01]  /*1ae0*/  IMAD.MOV.U32 R6, RZ, RZ, R4 ;  /* 0x000000ffff067224 */ /* 0x000fe200078e0004 */
[-C--:B------:R-:W-:Y:S02]  /*1af0*/  MOV R9, R5.reuse ;  /* 0x0000000500097202 */ /* 0x080fe40000000f00 */
[----:B------:R-:W-:-:S07]  /*1b00*/  MOV R7, R5 ;  /* 0x0000000500077202 */ /* 0x000fce0000000f00 */
.L_x_3312:
        /* <DEDUP_REMOVED lines=14> */
[----:B--2---:R0:W1:-:S15]  /*1bf0*/  DMUL R4, R14, R4 ;  /* 0x000000040e047228 */ /* 0x00405e0000000000 */
[----:B------:R-:W-:-:S15]  /*1c00*/  NOP ;  /* 0x0000000000007918 */ /* 0x000fde0000000000 */
[----:B------:R-:W-:-:S15]  /*1c10*/  NOP ;  /* 0x0000000000007918 */ /* 0x000fde0000000000 */
[----:B------:R-:W-:-:S15]  /*1c20*/  NOP ;  /* 0x0000000000007918 */ /* 0x000fde0000000000 */
[----:B------:R-:W-:-:S04]  /*1c30*/  NOP ;  /* 0x0000000000007918 */ /* 0x000fc80000000000 */
[----:B---3--:R0:W2:-:S15]  /*1c40*/  DMUL R6, R18, R6 ;  /* 0x0000000612067228 */ /* 0x00809e0000000000 */
[----:B------:R-:W-:-:S15]  /*1c50*/  NOP ;  /* 0x0000000000007918 */ /* 0x000fde0000000000 */
[----:B------:R-:W-:-:S15]  /*1c60*/  NOP ;  /* 0x0000000000007918 */ /* 0x000fde0000000000 */
[----:B------:R-:W-:-:S15]  /*1c70*/  NOP ;  /* 0x0000000000007918 */ /* 0x000fde0000000000 */
[----:B------:R-:W-:-:S04]  /*1c80*/  NOP ;  /* 0x0000000000007918 */ /* 0x000fc80000000000 */
[----:B----4-:R0:W3:-:S15]  /*1c90*/  DMUL R8, R10, R8 ;  /* 0x000000080a087228 */ /* 0x0100de0000000000 */
[----:B------:R-:W-:-:S15]  /*1ca0*/  NOP ;  /* 0x0000000000007918 */ /* 0x000fde0000000000 */
[----:B------:R-:W-:-:S15]  /*1cb0*/  NOP ;  /* 0x0000000000007918 */ /* 0x000fde0000000000 */
[----:B------:R-:W-:-:S15]  /*1cc0*/  NOP ;  /* 0x0000000000007918 */ /* 0x000fde0000000000 */
[----:B------:R-:W-:-:S04]  /*1cd0*/  NOP ;  /* 0x0000000000007918 */ /* 0x000fc80000000000 */
[----:B-----5:R0:W4:Y:S02]  /*1ce0*/  DMUL R16, R12, R16 ;  /* 0x000000100c107228 */ /* 0x0201240000000000 */
[----:B01234-:R-:W-:Y:S05]  /*1cf0*/  @!P0 BRA `(.L_x_3312) ;  /* 0xfffffffc00848947 */ /* 0x01ffea000383ffff */
[----:B------:R-:W-:Y:S05]  /*1d00*/  BSYNC.RECONVERGENT B2 ;  /* 0x0000000000027941 */ /* 0x000fea0003800200 */
.L_x_3311:
[----:B------:R-:W-:Y:S05]  /*1d10*/  BSYNC.RECONVERGENT B1 ;  /* 0x0000000000017941 */ /* 0x000fea0003800200 */
.L_x_3310:
[----:B------:R-:W-:Y:S01]  /*1d20*/  ISETP.GE.U32.AND P0, PT, R21, R25, PT ;  /* 0x000000191500720c */ /* 0x000fe20003f06070 */
[----:B------:R-:W-:-:S12]  /*1d30*/  BSSY.RECONVERGENT B1, `(.L_x_3313) ;  /* 0x0000012000017945 */ /* 0x000fd80003800200 */
[----:B------:R-:W-:Y:S05]  /*1d40*/  @P0 BRA `(.L_x_3314) ;  /* 0x0000000000400947 */ /* 0x000fea0003800000 */
[----:B------:R-:W-:-:S06]  /*1d50*/  IMAD.WIDE.U32 R14, R21, 0x8, R2 ;  /* 0x00000008150e7825 */ /* 0x000fcc00078e0002 */
[----:B------:R-:W5:Y:S01]  /*1d60*/  LDG.E.64 R14, desc[UR36][R14.64] ;  /* 0x000000240e0e7981 */ /* 0x000f62000c1e1b00 */
[----:B------:R-:W-:-:S05]  /*1d70*/  IMAD.IADD R23, R21, 0x1, R0 ;  /* 0x0000000115177824 */ /* 0x000fca00078e0200 */
[----:B------:R-:W-:-:S13]  /*1d80*/  ISETP.GE.U32.AND P1, PT, R23, R25, PT ;  /* 0x000000191700720c */ /* 0x000fda0003f26070 */
[----:B------:R-:W-:Y:S05]  /*1d90*/  @P1 BRA `(.L_x_3314) ;  /* 0x00000000002c1947 */ /* 0x000fea0003800000 */
[----:B------:R-:W-:-:S06]  /*1da0*/  IMAD.WIDE.U32 R18, R23, 0x8, R2 ;  /* 0x0000000817127825 */ /* 0x000fcc00078e0002 */
[----:B------:R-:W5:Y:S01]  /*1db0*/  LDG.E.64 R18, desc[UR36][R18.64] ;  /* 0x0000002412127981 */ /* 0x000f62000c1e1b00 */
[----:B------:R-:W-:-:S04]  /*1dc0*/  IADD3 R23, PT, PT, R23, R0, RZ ;  /* 0x0000000017177210 */ /* 0x000fc80007ffe0ff */
        /* <DEDUP_REMOVED lines=8> */
.L_x_3314:
[----:B------:R-:W-:Y:S05]  /*1e50*/  BSYNC.RECONVERGENT B1 ;  /* 0x0000000000017941 */ /* 0x000fea0003800200 */
.L_x_3313:
[----:B------:R-:W-:Y:S04]  /*1e60*/  BSSY.RECONVERGENT B1, `(.L_x_3315) ;  /* 0x0000016000017945 */ /* 0x000fe80003800200 */
[----:B------:R-:W-:Y:S05]  /*1e70*/  @P0 BRA `(.L_x_3316) ;  /* 0x0000000000500947 */ /* 0x000fea0003800000 */
[----:B0-----:R-:W-:Y:S01]  /*1e80*/  IMAD.IADD R2, R21, 0x1, R0 ;  /* 0x0000000115027824 */ /* 0x001fe200078e0200 */
[----:B-----5:R1:W2:Y:S04]  /*1e90*/  DMUL R4, R4, R14 ;  /* 0x0000000e04047228 */ /* 0x0202a80000000000 */
[----:B------:R-:W-:-:S13]  /*1ea0*/  ISETP.GE.U32.AND P0, PT, R2, R25, PT ;  /* 0x000000190200720c */ /* 0x000fda0003f06070 */
[----:B-12---:R-:W-:Y:S05]  /*1eb0*/  @P0 BRA `(.L_x_3316) ;  /* 0x0000000000400947 */ /* 0x006fea0003800000 */
[----:B------:R-:W-:Y:S01]  /*1ec0*/  IADD3 R2, PT, PT, R2, R0, RZ ;  /* 0x0000000002027210 */ /* 0x000fe20007ffe0ff */
[----:B------:R-:W-:Y:S03]  /*1ed0*/  DMUL R6, R6, R18 ;  /* 0x0000001206067228 */ /* 0x000fe60000000000 */
[----:B------:R-:W-:-:S13]  /*1ee0*/  ISETP.GE.U32.AND P0, PT, R2, R25, PT ;  /* 0x000000190200720c */ /* 0x000fda0003f06070 */
[----:B------:R-:W-:-:S04]  /*1ef0*/  @!P0 IADD3 R0, PT, PT, R2, R0, RZ ;  /* 0x0000000002008210 */ /* 0x000fc80007ffe0ff */
[----:B------:R-:W-:-:S15]  /*1f00*/  @!P0 ISETP.GE.U32.AND P1, PT, R0, R25, PT ;  /* 0x000000190000820c */ /* 0x000fde0003f26070 */
[----:B------:R-:W-:-:S15]  /*1f10*/  NOP ;  /* 0x0000000000007918 */ /* 0x000fde0000000000 */
[----:B------:R-:W-:-:S14]  /*1f20*/  NOP ;  /* 0x0000000000007918 */ /* 0x000fdc0000000000 */
[----:B------:R-:W0:Y:S02]  /*1f30*/  @!P0 DMUL R12, R16, R12 ;  /* 0x0000000c100c8228 */ /* 0x000e240000000000 */
[----:B0-----:R-:W-:Y:S02]  /*1f40*/  @!P0 FSEL R0, R12, R16, !P1 ;  /* 0x000000100c008208 */ /* 0x001fe40004800000 */
[----:B------:R-:W-:-:S03]  /*1f50*/  @!P0 FSEL R13, R13, R17, !P1 ;  /* 0x000000110d0d8208 */ /* 0x000fc60004800000 */
[----:B------:R-:W-:Y:S01]  /*1f60*/  @!P0 IMAD.MOV.U32 R16, RZ, RZ, R0 ;  /* 0x000000ffff108224 */ /* 0x000fe200078e0000 */
[----:B------:R-:W-:-:S15]  /*1f70*/  @!P0 MOV R17, R13 ;  /* 0x0000000d00118202 */ /* 0x000fde0000000f00 */
[----:B------:R-:W-:-:S15]  /*1f80*/  NOP ;  /* 0x0000000000007918 */ /* 0x000fde0000000000 */
[----:B------:R-:W-:-:S15]  /*1f90*/  NOP ;  /* 0x0000000000007918 */ /* 0x000fde0000000000 */
[----:B------:R-:W-:-:S11]  /*1fa0*/  NOP ;  /* 0x0000000000007918 */ /* 0x000fd60000000000 */
[----:B------:R1:W2:Y:S02]  /*1fb0*/  @!P0 DMUL R8, R8, R10 ;  /* 0x0000000a08088228 */ /* 0x0002a40000000000 */
.L_x_3316:
[----:B------:R-:W-:Y:S05]  /*1fc0*/  BSYNC.RECONVERGENT B1 ;  /* 0x0000000000017941 */ /* 0x000fea0003800200 */
.L_x_3315:
[----:B------:R-:W2:-:S15]  /*1fd0*/  DMUL R4, R4, R6 ;  /* 0x0000000604047228 */ /* 0x000e9e0000000000 */
        /* <DEDUP_REMOVED lines=9> */
[----:B--2---:R2:W3:Y:S02]  /*2070*/  DMUL R16, R4, R16 ;  /* 0x0000001004107228 */ /* 0x0044e40000000000 */
[----:B--23--:R-:W-:Y:S05]  /*2080*/  BRA `(.L_x_3298) ;  /* 0x0000009000cc7947 */ /* 0x00cfea0003800000 */
.L_x_3309:
[----:B------:R-:W-:-:S13]  /*2090*/  ISETP.NE.AND P0, PT, R27, 0x1, PT ;  /* 0x000000011b00780c */ /* 0x000fda0003f05270 */
[----:B------:R-:W-:Y:S05]  /*20a0*/  @P0 BRA `(.L_x_3317) ;  /* 0x0000000400c40947 */ /* 0x000fea0003800000 */
[----:B------:R-:W0:Y:S01]  /*20b0*/  LDC R0, c[0x0][0x39c] ;  /* 0x0000e700ff007b82 */ /* 0x000e220000000800 */
[----:B------:R-:W-:Y:S07]  /*20c0*/  BSSY.RECONVERGENT B1, `(.L_x_3318) ;  /* 0x0000034000017945 */ /* 0x000fee0003800200 */
[----:B------:R-:W1:Y:S01]  /*20d0*/  LDC.64 R4, c[0x0][0x388] ;  /* 0x0000e200ff047b82 */ /* 0x000e620000000a00 */
[----:B0-----:R-:W-:-:S05]  /*20e0*/  IMAD R6, R0, 0x3, R19 ;  /* 0x0000000300067824 */ /* 0x001fca00078e0213 */
[----:B------:R-:W-:Y:S02]  /*20f0*/  ISETP.GE.U32.AND P0, PT, R6, R25, PT ;  /* 0x000000190600720c */ /* 0x000fe40003f06070 */
[-C--:B-1----:R-:W-:Y:S01]  /*2100*/  MOV R16, R4.reuse ;  /* 0x0000000400107202 */ /* 0x082fe20000000f00 */
[----:B------:R-:W-:Y:S01]  /*2110*/  IMAD.MOV.U32 R17, RZ, RZ, R5 ;  /* 0x000000ffff117224 */ /* 0x000fe200078e0005 */
[----:B------:R-:W-:Y:S01]  /*2120*/  MOV R6, R4 ;  /* 0x0000000400067202 */ /* 0x000fe20000000f00 */
[----:B------:R-:W-:Y:S01]  /*2130*/  IMAD.MOV.U32 R8, RZ, RZ, R4 ;  /* 0x000000ffff087224 */ /* 0x000fe200078e0004 */
[-C--:B------:R-:W-:Y:S02]  /*2140*/  MOV R7, R5.reuse ;  /* 0x0000000500077202 */ /* 0x080fe40000000f00 */
[----:B------:R-:W-:-:S05]  /*2150*/  MOV R9, R5 ;  /* 0x0000000500097202 */ /* 0x000fca0000000f00 */
[----:B------:R-:W-:Y:S05]  /*2160*/  @P0 BRA `(.L_x_3319) ;  /* 0x0000000000a40947 */ /* 0x000fea0003800000 */
[----:B------:R-:W-:Y:S01]  /*2170*/  BSSY.RECONVERGENT B2, `(.L_x_3319) ;  /* 0x0000028000027945 */ /* 0x000fe20003800200 */
[-C--:B------:R-:W-:Y:S01]  /*2180*/  MOV R6, R4.reuse ;  /* 0x0000000400067202 */ /* 0x080fe20000000f00 */
[----:B------:R-:W-:Y:S01]  /*2190*/  IMAD.MOV.U32 R7, RZ, RZ, R5 ;  /* 0x000000ffff077224 */ /* 0x000fe200078e0005 */
[----:B------:R-:W-:Y:S02]  /*21a0*/  MOV R8, R4 ;  /* 0x0000000400087202 */ /* 0x000fe40000000f00 */
[----:B------:R-:W-:-:S07]  /*21b0*/  MOV R9, R5 ;  /* 0x0000000500097202 */ /* 0x000fce0000000f00 */
.L_x_3320:
        /* <DEDUP_REMOVED lines=8> */
[----:B------:R-:W2:Y:S03]  /*2240*/  LDG.E.64 R14, desc[UR36][R14.64] ;  /* 0x000000240e0e7981 */ /* 0x000ea6000c1e1b00 */
[----:B------:R-:W-:Y:S02]  /*2250*/  IMAD R13, R18, R19, RZ ;  /* 0x00000013120d7224 */ /* 0x000fe400078e02ff */
[--C-:B------:R-:W-:Y:S01]  /*2260*/  IMAD.WIDE.U32 R10, R11, 0x8, R2.reuse ;  /* 0x000000080b0a7825 */ /* 0x100fe200078e0002 */
[----:B------:R-:W3:Y:S03]  /*2270*/  LDG.E.64 R20, desc[UR36][R20.64] ;  /* 0x0000002414147981 */ /* 0x000ee6000c1e1b00 */
[----:B------:R-:W-:-:S02]  /*2280*/  IMAD.WIDE.U32 R12, R13, 0x8, R2 ;  /* 0x000000080d0c7825 */ /* 0x000fc400078e0002 */
[----:B------:R-:W4:Y:S04]  /*2290*/  LDG.E.64 R10, desc[UR36][R10.64] ;  /* 0x000000240a0a7981 */ /* 0x000f28000c1e1b00 */
[----:B------:R-:W5:Y:S01]  /*22a0*/  LDG.E.64 R12, desc[UR36][R12.64] ;  /* 0x000000240c0c7981 */ /* 0x000f62000c1e1b00 */
[----:B------:R-:W-:-:S04]  /*22b0*/  IMAD.IADD R19, R19, 0x1, R0 ;  /* 0x0000000113137824 */ /* 0x000fc800078e0200 */
        /* <DEDUP_REMOVED lines=20> */
.L_x_3319:
[----:B------:R-:W-:Y:S05]  /*2400*/  BSYNC.RECONVERGENT B1 ;  /* 0x0000000000017941 */ /* 0x000fea0003800200 */
.L_x_3318:
        /* <DEDUP_REMOVED lines=23> */
.L_x_3322:
[----:B------:R-:W-:Y:S05]  /*2580*/  BSYNC.RECONVERGENT B1 ;  /* 0x0000000000017941 */ /* 0x000fea0003800200 */
.L_x_3321:
[----:B------:R-:W-:Y:S04]  /*2590*/  BSSY.RECONVERGENT B1, `(.L_x_3323) ;  /* 0x0000016000017945 */ /* 0x000fe80003800200 */
[----:B------:R-:W-:Y:S05]  /*25a0*/  @P0 BRA `(.L_x_3324) ;  /* 0x0000000000500947 */ /* 0x000fea0003800000 */
[----:B0-----:R-:W-:Y:S01]  /*25b0*/  IADD3 R2, PT, PT, R19, R0, RZ ;  /* 0x0000000013027210 */ /* 0x001fe20007ffe0ff */
[----:B-----5:R1:W2:Y:S03]  /*25c0*/  DMUL R8, R8, R14 ;  /* 0x0000000e08087228 */ /* 0x0202a60000000000 */
[----:B------:R-:W-:-:S13]  /*25d0*/  ISETP.GE.U32.AND P0, PT, R2, R25, PT ;  /* 0x000000190200720c */ /* 0x000fda0003f06070 */
[----:B-12---:R-:W-:Y:S05]  /*25e0*/  @P0 BRA `(.L_x_3324) ;  /* 0x0000000000400947 */ /* 0x006fea0003800000 */
[----:B------:R-:W-:Y:S01]  /*25f0*/  IADD3 R2, PT, PT, R2, R0, RZ ;  /* 0x0000000002027210 */ /* 0x000fe20007ffe0ff */
[----:B------:R-:W-:Y:S03]  /*2600*/  DMUL R6, R6, R20 ;  /* 0x0000001406067228 */ /* 0x000fe60000000000 */
[----:B------:R-:W-:-:S13]  /*2610*/  ISETP.GE.U32.AND P0, PT, R2, R25, PT ;  /* 0x000000190200720c */ /* 0x000fda0003f06070 */
[----:B------:R-:W-:-:S05]  /*2620*/  @!P0 IMAD.IADD R0, R2, 0x1, R0 ;  /* 0x0000000102008824 */ /* 0x000fca00078e0200 */
[----:B------:R-:W-:-:S15]  /*2630*/  @!P0 ISETP.GE.U32.AND P1, PT, R0, R25, PT ;  /* 0x000000190000820c */ /* 0x000fde0003f26070 */
[----:B------:R-:W-:-:S15]  /*2640*/  NOP ;  /* 0x0000000000007918 */ /* 0x000fde0000000000 */
[----:B------:R-:W-:-:S13]  /*2650*/  NOP ;  /* 0x0000000000007918 */ /* 0x000fda0000000000 */
[----:B------:R-:W0:Y:S02]  /*2660*/  @!P0 DMUL R12, R16, R12 ;  /* 0x0000000c100c8228 */ /* 0x000e240000000000 */
[----:B0-----:R-:W-:Y:S02]  /*2670*/  @!P0 FSEL R0, R12, R16, !P1 ;  /* 0x000000100c008208 */ /* 0x001fe40004800000 */
[----:B------:R-:W-:Y:S02]  /*2680*/  @!P0 FSEL R13, R13, R17, !P1 ;  /* 0x000000110d0d8208 */ /* 0x000fe40004800000 */
[----:B------:R-:W-:Y:S02]  /*2690*/  @!P0 MOV R16, R0 ;  /* 0x0000000000108202 */ /* 0x000fe40000000f00 */
[----:B------:R-:W-:-:S15]  /*26a0*/  @!P0 MOV R17, R13 ;  /* 0x0000000d00118202 */ /* 0x000fde0000000f00 */
[----:B------:R-:W-:-:S15]  /*26b0*/  NOP ;  /* 0x0000000000007918 */ /* 0x000fde0000000000 */
[----:B------:R-:W-:-:S15]  /*26c0*/  NOP ;  /* 0x0000000000007918 */ /* 0x000fde0000000000 */
[----:B------:R-:W-:-:S11]  /*26d0*/  NOP ;  /* 0x0000000000007918 */ /* 0x000fd60000000000 */
[----:B------:R1:W2:Y:S02]  /*26e0*/  @!P0 DMUL R4, R4, R10 ;  /* 0x0000000a04048228 */ /* 0x0002a40000000000 */
.L_x_3324:
[----:B------:R-:W-:Y:S05]  /*26f0*/  BSYNC.RECONVERGENT B1 ;  /* 0x0000000000017941 */ /* 0x000fea0003800200 */
.L_x_3323:
        /* <DEDUP_REMOVED lines=12> */
.L_x_3317:
[----:B------:R-:W0:Y:S01]  /*27c0*/  LDCU UR4, c[0x0][0x39c] ;  /* 0x00007380ff0477ac */ /* 0x000e220008000800 */
[----:B------:R-:W1:Y:S01]  /*27d0*/  LDC.64 R12, c[0x0][0x388] ;  /* 0x0000e200ff0c7b82 */ /* 0x000e620000000a00 */
[----:B------:R-:W-:Y:S01]  /*27e0*/  BSSY.RECONVERGENT B1, `(.L_x_3325) ;  /* 0x0000418000017945 */ /* 0x000fe20003800200 */
[----:B0-----:R-:W-:-:S04]  /*27f0*/  IMAD.U32 R24, RZ, RZ, UR4 ;  /* 0x00000004ff187e24 */ /* 0x001fc8000f8e00ff */
[----:B------:R-:W-:Y:S01]  /*2800*/  IMAD R2, R24, 0x3, R19 ;  /* 0x0000000318027824 */ /* 0x000fe200078e0213 */
[----:B-1----:R-:W-:Y:S01]  /*2810*/  MOV R18, R12 ;  /* 0x0000000c00127202 */ /* 0x002fe20000000f00 */
[----:B------:R-:W-:-:S03]  /*2820*/  IMAD.MOV.U32 R14, RZ, RZ, R12 ;  /* 0x000000ffff0e7224 */ /* 0x000fc600078e000c */
[----:B------:R-:W-:Y:S02]  /*2830*/  ISETP.GE.U32.AND P0, PT, R2, R25, PT ;  /* 0x000000190200720c */ /* 0x000fe40003f06070 */
[----:B------:R-:W-:Y:S01]  /*2840*/  MOV R2, R19 ;  /* 0x0000001300027202 */ /* 0x000fe20000000f00 */
[----:B------:R-:W-:Y:S01]  /*2850*/  IMAD.MOV.U32 R19, RZ, RZ, R13 ;  /* 0x000000ffff137224 */ /* 0x000fe200078e000d */
[----:B------:R-:W-:Y:S02]  /*2860*/  MOV R16, R12 ;  /* 0x0000000c00107202 */ /* 0x000fe40000000f00 */
[-C--:B------:R-:W-:Y:S02]  /*2870*/  MOV R17, R13.reuse ;  /* 0x0000000d00117202 */ /* 0x080fe40000000f00 */
[----:B------:R-:W-:-:S05]  /*2880*/  MOV R15, R13 ;  /* 0x0000000d000f7202 */ /* 0x000fca0000000f00 */
[----:B------:R-:W-:Y:S05]  /*2890*/  @P0 BRA `(.L_x_3326) ;  /* 0x0000004000300947 */ /* 0x000fea0003800000 */
[----:B------:R-:W-:-:S13]  /*28a0*/  ISETP.NE.AND P0, PT, R27, RZ, PT ;  /* 0x000000ff1b00720c */ /* 0x000fda0003f05270 */
[----:B------:R0:W5:Y:S01]  /*28b0*/  @!P0 LDG.E.64 R10, desc[UR36][R20.64] ;  /* 0x00000024140a8981 */ /* 0x000162000c1e1b00 */
[----:B------:R-:W-:Y:S01]  /*28c0*/  IADD3 R27, PT, PT, R27, -0x1, RZ ;  /* 0xffffffff1b1b7810 */ /* 0x000fe20007ffe0ff */
[----:B------:R-:W-:Y:S01]  /*28d0*/  IMAD.MOV.U32 R18, RZ, RZ, R12 ;  /* 0x000000ffff127224 */ /* 0x000fe200078e000c */
[-C--:B------:R-:W-:Y:S01]  /*28e0*/  MOV R19, R13.reuse ;  /* 0x0000000d00137202 */ /* 0x080fe20000000f00 */
[----:B------:R-:W-:Y:S01]  /*28f0*/  IMAD.MOV.U32 R17, RZ, RZ, R13 ;  /* 0x000000ffff117224 */ /* 0x000fe200078e000d */
[----:B------:R-:W-:Y:S02]  /*2900*/  VIMNMX.U32 R3, PT, PT, R27, 0x18, PT ;  /* 0x000000181b037848 */ /* 0x000fe40003fe0000 */
[-C--:B------:R-:W-:Y:S02]  /*2910*/  MOV R16, R12.reuse ;  /* 0x0000000c00107202 */ /* 0x080fe40000000f00 */
[----:B------:R-:W-:Y:S01]  /*2920*/  MOV R14, R12 ;  /* 0x0000000c000e7202 */ /* 0x000fe20000000f00 */
[----:B------:R-:W-:Y:S01]  /*2930*/  VIADD R3, R3, 0x1 ;  /* 0x0000000103037836 */ /* 0x000fe20000000000 */
[----:B0-----:R-:W-:-:S07]  /*2940*/  MOV R15, R13 ;  /* 0x0000000d000f7202 */ /* 0x001fce0000000f00 */
.L_x_3332:
[----:B------:R-:W0:Y:S01]  /*2950*/  LDCU UR4, c[0x0][0x39c] ;  /* 0x00007380ff0477ac */ /* 0x000e220008000800 */
[-C--:B-----5:R-:W-:Y:S01]  /*2960*/  @!P0 MOV R4, R10.reuse ;  /* 0x0000000a00048202 */ /* 0x0a0fe20000000f00 */
[----:B------:R-:W-:Y:S01]  /*2970*/  @!P0 IMAD.MOV.U32 R22, RZ, RZ, R10 ;  /* 0x000000ffff168224 */ /* 0x000fe200078e000a */
        /* <DEDUP_REMOVED lines=303> */
.L_x_3328:
[----:B------:R-:W-:Y:S01]  /*3c70*/  LOP3.LUT R7, R8, 0xfffffff8, RZ, 0xc0, !PT ;  /* 0xfffffff808077812 */ /* 0x000fe200078ec0ff */
[----:B------:R-:W-:Y:S02]  /*3c80*/  HFMA2 R4, -RZ, RZ, 0, 0 ;  /* 0x00000000ff047431 */ /* 0x000fe400000001ff */
[----:B0-----:R-:W-:Y:S01]  /*3c90*/  VIADD R5, R2, UR4 ;  /* 0x0000000402057c36 */ /* 0x001fe20008000000 */
        /* <DEDUP_REMOVED lines=217> */
[----:B------:R-:W-:Y:S01]  /*4a30*/  IMAD R25, R8, UR52, R23 ;  /* 0x0000003408197c24 */ /* 0x000fe2000f8e0217 */
[----:B------:R-:W-:Y:S01]  /*4a40*/  @P2 MOV R8, RZ ;  /* 0x000000ff00082202 */ /* 0x000fe20000000f00 */
[----:B------:R-:W0:Y:S02]  /*4a50*/  @P2 LDC.64 R22, c[0x0][0x4f8] ;  /* 0x00013e00ff162b82 */ /* 0x000e240000000a00 */
[----:B------:R-:W-:-:S06]  /*4a60*/  IMAD R24, R25, UR26, R24 ;  /* 0x0000001a19187c24 */ /* 0x000fcc000f8e0218 */
[----:B------:R-:W1:Y:S01]  /*4a70*/  @P2 LDC R25, c[0x0][0x560] ;  /* 0x00015800ff192b82 */ /* 0x000e620000000800 */
[----:B0-----:R-:W-:-:S07]  /*4a80*/  @P2 IMAD.HI.U32 R22, R9, R22, R8 ;  /* 0x0000001609162227 */ /* 0x001fce00078e0008 */
[----:B------:R-:W0:Y:S01]  /*4a90*/  @P2 LDC R8, c[0x0][0x4f4] ;  /* 0x00013d00ff082b82 */ /* 0x000e220000000800 */
[----:B------:R-:W-:-:S04]  /*4aa0*/  @P2 SHF.R.U32.HI R22, RZ, R23, R22 ;  /* 0x00000017ff162219 */ /* 0x000fc80000011616 */
[----:B------:R-:W-:-:S05]  /*4ab0*/  @P2 IADD3 R23, PT, PT, -R22, RZ, RZ ;  /* 0x000000ff16172210 */ /* 0x000fca0007ffe1ff */
[----:B0-----:R-:W-:-:S04]  /*4ac0*/  @P2 IMAD R8, R8, R23, R9 ;  /* 0x0000001708082224 */ /* 0x001fc800078e0209 */
[----:B-1----:R-:W-:-:S07]  /*4ad0*/  @P2 IMAD R24, R8, R25, R24 ;  /* 0x0000001908182224 */ /* 0x002fce00078e0218 */
.L_x_3329:
[----:B------:R-:W-:Y:S01]  /*4ae0*/  LOP3.LUT R9, R24, 0xfffffff8, RZ, 0xc0, !PT ;  /* 0xfffffff818097812 */ /* 0x000fe200078ec0ff */
[----:B------:R-:W0:Y:S03]  /*4af0*/  LDCU UR52, c[0x0][0x3d4] ;  /* 0x00007a80ff3477ac */ /* 0x000e260008000800 */
[----:B------:R-:W-:-:S05]  /*4b00*/  IADD3 R8, P2, PT, R9, R20, RZ ;  /* 0x0000001409087210 */ /* 0x000fca0007f5e0ff */
[----:B------:R-:W-:-:S06]  /*4b10*/  IMAD.X R9, RZ, RZ, R21, P2 ;  /* 0x000000ffff097224 */ /* 0x000fcc00010e0615 */
[----:B------:R-:W5:Y:S01]  /*4b20*/  LDG.E.64 R8, desc[UR36][R8.64] ;  /* 0x0000002408087981 */ /* 0x000f62000c1e1b00 */
[----:B------:R-:W-:Y:S02]  /*4b30*/  IADD3 R5, PT, PT, R5, UR4, RZ ;  /* 0x0000000405057c10 */ /* 0x000fe4000fffe0ff */
[----:B------:R-:W-:-:S05]  /*4b40*/  MOV R4, RZ ;  /* 0x000000ff00047202 */ /* 0x000fca0000000f00 */
[----:B------:R-:W-:-:S05]  /*4b50*/  IMAD.HI.U32 R25, R5, UR30, R4 ;  /* 0x0000001e05197c27 */ /* 0x000fca000f8e0004 */
[----:B------:R-:W-:-:S05]  /*4b60*/  SHF.R.U32.HI R25, RZ, UR31, R25 ;  /* 0x0000001fff197c19 */ /* 0x000fca0008011619 */
[----:B------:R-:W-:-:S04]  /*4b70*/  IMAD.MOV R23, RZ, RZ, -R25 ;  /* 0x000000ffff177224 */ /* 0x000fc800078e0a19 */
[----:B0-----:R-:W-:-:S04]  /*4b80*/  IMAD R26, R23, UR52, R5 ;  /* 0x00000034171a7c24 */ /* 0x001fc8000f8e0205 */
[----:B------:R-:W-:Y:S01]  /*4b90*/  IMAD R26, R26, UR5, RZ ;  /* 0x000000051a1a7c24 */ /* 0x000fe2000f8e02ff */
        /* <DEDUP_REMOVED lines=206> */
[----:B------:R-:W-:-:S05]  /*5880*/  SHF.R.U32.HI R23, RZ, UR25, R22 ;  /* 0x00000019ff177c19 */ /* 0x000fca0008011616 */
[----:B------:R-:W-:Y:S02]  /*5890*/  @P2 MOV R22, RZ ;  /* 0x000000ff00162202 */ /* 0x000fe40000000f00 */
[----:B------:R-:W-:-:S05]  /*58a0*/  IADD3 R25, PT, PT, -R23, RZ, RZ ;  /* 0x000000ff17197210 */ /* 0x000fca0007ffe1ff */
[----:B------:R-:W-:-:S04]  /*58b0*/  IMAD R25, R25, UR52, R24 ;  /* 0x0000003419197c24 */ /* 0x000fc8000f8e0218 */
[----:B------:R-:W-:Y:S02]  /*58c0*/  IMAD R26, R25, UR26, R26 ;  /* 0x0000001a191a7c24 */ /* 0x000fe4000f8e021a */
[----:B------:R-:W0:Y:S02]  /*58d0*/  @P2 LDC.64 R24, c[0x0][0x4f8] ;  /* 0x00013e00ff182b82 */ /* 0x000e240000000a00 */
[----:B0-----:R-:W-:-:S06]  /*58e0*/  @P2 IMAD.HI.U32 R24, R23, R24, R22 ;  /* 0x0000001817182227 */ /* 0x001fcc00078e0016 */
[----:B------:R-:W0:Y:S01]  /*58f0*/  @P2 LDC R22, c[0x0][0x4f4] ;  /* 0x00013d00ff162b82 */ /* 0x000e220000000800 */
[----:B------:R-:W-:-:S05]  /*5900*/  @P2 SHF.R.U32.HI R24, RZ, R25, R24 ;  /* 0x00000019ff182219 */ /* 0x000fca0000011618 */
[----:B------:R-:W-:-:S04]  /*5910*/  @P2 IMAD.MOV R25, RZ, RZ, -R24 ;  /* 0x000000ffff192224 */ /* 0x000fc800078e0a18 */
[----:B0-----:R-:W-:Y:S02]  /*5920*/  @P2 IMAD R23, R22, R25, R23 ;  /* 0x0000001916172224 */ /* 0x001fe400078e0217 */
[----:B------:R-:W0:Y:S02]  /*5930*/  @P2 LDC R22, c[0x0][0x560] ;  /* 0x00015800ff162b82 */ /* 0x000e240000000800 */
[----:B0-----:R-:W-:-:S07]  /*5940*/  @P2 IMAD R26, R23, R22, R26 ;  /* 0x00000016171a2224 */ /* 0x001fce00078e021a */
.L_x_3330:
        /* <DEDUP_REMOVED lines=219> */
[----:B------:R-:W-:Y:S01]  /*6700*/  @P1 IMAD.MOV.U32 R4, RZ, RZ, RZ ;  /* 0x000000ffff041224 */ /* 0x000fe200078e00ff */
[----:B------:R-:W-:-:S05]  /*6710*/  IADD3 R25, PT, PT, -R5, RZ, RZ ;  /* 0x000000ff05197210 */ /* 0x000fca0007ffe1ff */
[----:B------:R-:W-:-:S04]  /*6720*/  IMAD R25, R25, UR6, R24 ;  /* 0x0000000619197c24 */ /* 0x000fc8000f8e0218 */
[----:B------:R-:W-:Y:S02]  /*6730*/  IMAD R26, R25, UR26, R26 ;  /* 0x0000001a191a7c24 */ /* 0x000fe4000f8e021a */
[----:B------:R-:W0:Y:S02]  /*6740*/  @P1 LDC.64 R24, c[0x0][0x4f8] ;  /* 0x00013e00ff181b82 */ /* 0x000e240000000a00 */
[----:B0-----:R-:W-:-:S06]  /*6750*/  @P1 IMAD.HI.U32 R24, R5, R24, R4 ;  /* 0x0000001805181227 */ /* 0x001fcc00078e0004 */
[----:B------:R-:W0:Y:S01]  /*6760*/  @P1 LDC R4, c[0x0][0x4f4] ;  /* 0x00013d00ff041b82 */ /* 0x000e220000000800 */
[----:B------:R-:W-:-:S04]  /*6770*/  @P1 SHF.R.U32.HI R24, RZ, R25, R24 ;  /* 0x00000019ff181219 */ /* 0x000fc80000011618 */
[----:B------:R-:W-:-:S05]  /*6780*/  @P1 IADD3 R25, PT, PT, -R24, RZ, RZ ;  /* 0x000000ff18191210 */ /* 0x000fca0007ffe1ff */
[----:B0-----:R-:W-:Y:S02]  /*6790*/  @P1 IMAD R5, R4, R25, R5 ;  /* 0x0000001904051224 */ /* 0x001fe400078e0205 */
[----:B------:R-:W0:Y:S02]  /*67a0*/  @P1 LDC R4, c[0x0][0x560] ;  /* 0x00015800ff041b82 */ /* 0x000e240000000800 */
[----:B0-----:R-:W-:-:S07]  /*67b0*/  @P1 IMAD R26, R5, R4, R26 ;  /* 0x00000004051a1224 */ /* 0x001fce00078e021a */
.L_x_3331:
[----:B------:R-:W-:-:S04]  /*67c0*/  LOP3.LUT R5, R26, 0xfffffff8, RZ, 0xc0, !PT ;  /* 0xfffffff81a057812 */ /* 0x000fc800078ec0ff */
[----:B------:R-:W-:-:S04]  /*67d0*/  IADD3 R4, P1, PT, R5, R20, RZ ;  /* 0x0000001405047210 */ /* 0x000fc80007f3e0ff */
[----:B------:R-:W-:-:S06]  /*67e0*/  IADD3.X R5, PT, PT, RZ, R21, RZ, P1, !PT ;  /* 0x00000015ff057210 */ /* 0x000fcc0000ffe4ff */
[----:B------:R-:W5:Y:S03]  /*67f0*/  LDG.E.64 R4, desc[UR36][R4.64] ;  /* 0x0000002404047981 */ /* 0x000f66000c1e1b00 */
.L_x_3327:
[----:B------:R-:W1:Y:S01]  /*6800*/  LDCU UR5, c[0x0][0x394] ;  /* 0x00007280ff0577ac */ /* 0x000e620008000800 */
[----:B0-----:R-:W-:Y:S01]  /*6810*/  IMAD.U32 R24, RZ, RZ, UR4 ;  /* 0x00000004ff187e24 */ /* 0x001fe2000f8e00ff */
[----:B-----5:R0:W2:Y:S04]  /*6820*/  DMUL R12, R6, R12 ;  /* 0x0000000c060c7228 */ /* 0x0200a80000000000 */
[----:B------:R-:W-:-:S05]  /*6830*/  LEA R2, R24, R2, 0x2 ;  /* 0x0000000218027211 */ /* 0x000fca00078e10ff */
[----:B------:R-:W-:Y:S01]  /*6840*/  IMAD R26, R24, 0x3, R2 ;  /* 0x00000003181a7824 */ /* 0x000fe200078e0202 */
[----:B-1----:R-:W-:-:S04]  /*6850*/  MOV R25, UR5 ;  /* 0x0000000500197c02 */ /* 0x002fc80008000f00 */
[----:B------:R-:W-:-:S15]  /*6860*/  ISETP.GE.U32.AND P1, PT, R26, R25, PT ;  /* 0x000000191a00720c */ /* 0x000fde0003f26070 */
[----:B------:R-:W-:-:S15]  /*6870*/  NOP ;  /* 0x0000000000007918 */ /* 0x000fde0000000000 */
[----:B------:R-:W-:-:S15]  /*6880*/  NOP ;  /* 0x0000000000007918 */ /* 0x000fde0000000000 */
[----:B------:R-:W-:-:S05]  /*6890*/  NOP ;  /* 0x0000000000007918 */ /* 0x000fca0000000000 */
[----:B------:R0:W1:-:S15]  /*68a0*/  DMUL R14, R8, R14 ;  /* 0x0000000e080e7228 */ /* 0x00005e0000000000 */
[----:B------:R-:W-:-:S15]  /*68b0*/  NOP ;  /* 0x0000000000007918 */ /* 0x000fde0000000000 */
[----:B------:R-:W-:-:S15]  /*68c0*/  NOP ;  /* 0x0000000000007918 */ /* 0x000fde0000000000 */
[----:B------:R-:W-:-:S15]  /*68d0*/  NOP ;  /* 0x0000000000007918 */ /* 0x000fde0000000000 */
[----:B------:R-:W-:-:S04]  /*68e0*/  NOP ;  /* 0x0000000000007918 */ /* 0x000fc80000000000 */
[----:B------:R0:W3:-:S15]  /*68f0*/  DMUL R16, R22, R16 ;  /* 0x0000001016107228 */ /* 0x0000de0000000000 */
[----:B------:R-:W-:-:S15]  /*6900*/  NOP ;  /* 0x0000000000007918 */ /* 0x000fde0000000000 */
[----:B------:R-:W-:-:S15]  /*6910*/  NOP ;  /* 0x0000000000007918 */ /* 0x000fde0000000000 */
[----:B------:R-:W-:-:S15]  /*6920*/  NOP ;  /* 0x0000000000007918 */ /* 0x000fde0000000000 */
[----:B------:R-:W-:-:S04]  /*6930*/  NOP ;  /* 0x0000000000007918 */ /* 0x000fc80000000000 */
[----:B------:R0:W4:Y:S02]  /*6940*/  DMUL R18, R4, R18 ;  /* 0x0000001204127228 */ /* 0x0001240000000000 */
[----:B01234-:R-:W-:Y:S05]  /*6950*/  @!P1 BRA `(.L_x_3332) ;  /* 0xffffffbc00fc9947 */ /* 0x01ffea000383ffff */
.L_x_3326:
[----:B------:R-:W-:Y:S05]  /*6960*/  BSYNC.RECONVERGENT B1 ;  /* 0x0000000000017941 */ /* 0x000fea0003800200 */
.L_x_3325:
[----:B------:R0:W-:Y:S01]  /*6970*/  STL.64 [R1], R4 ;  /* 0x0000000401007387 */ /* 0x0001e20000100a00 */
[----:B------:R-:W-:Y:S01]  /*6980*/  ISETP.GE.U32.AND P0, PT, R2, R25, PT ;  /* 0x000000190200720c */ /* 0x000fe20003f06070 */
[----:B------:R-:W-:Y:S01]  /*6990*/  BSSY.RECONVERGENT B1, `(.L_x_3333) ;  /* 0x000047d000017945 */ /* 0x000fe20003800200 */
[----:B------:R-:W-:Y:S01]  /*69a0*/  IMAD.MOV.U32 R20, RZ, RZ, R8 ;  /* 0x000000ffff147224 */ /* 0x000fe200078e0008 */
[----:B------:R-:W-:-:S10]  /*69b0*/  MOV R21, R9 ;  /* 0x0000000900157202 */ /* 0x000fd40000000f00 */
[----:B0-----:R-:W-:Y:S05]  /*69c0*/  @P0 BRA `(.L_x_3334) ;  /* 0x0000004400e40947 */ /* 0x001fea0003800000 */
        /* <DEDUP_REMOVED lines=277> */
[----:B------:R-:W-:-:S05]  /*7b20*/  SHF.R.U32.HI R5, RZ, UR5, R5 ;  /* 0x00000005ff057c19 */ /* 0x000fca0008011605 */
[----:B------:R-:W-:-:S04]  /*7b30*/  IMAD.MOV R5, RZ, RZ, -R5 ;  /* 0x000000ffff057224 */ /* 0x000fc800078e0a05 */
[----:B-1----:R-:W-:-:S04]  /*7b40*/  IMAD R7, R5, UR6, R7 ;  /* 0x0000000605077c24 */ /* 0x002fc8000f8e0207 */
[----:B0-----:R-:W-:-:S07]  /*7b50*/  IMAD R4, R7, UR4, R4 ;  /* 0x0000000407047c24 */ /* 0x001fce000f8e0204 */
.L_x_3336:
[----:B------:R-:W-:Y:S02]  /*7b60*/  SHF.R.U32.HI R4, RZ, 0x3, R4 ;  /* 0x00000003ff047819 */ /* 0x000fe40000011604 */
[----:B------:R-:W-:-:S07]  /*7b70*/  MOV R5, RZ ;  /* 0x000000ff00057202 */ /* 0x000fce0000000f00 */
.L_x_3335:
[----:B------:R-:W0:Y:S02]  /*7b80*/  LDCU.64 UR4, c[0x0][0x760] ;  /* 0x0000ec00ff0477ac */ /* 0x000e240008000a00 */
[----:B0-----:R-:W-:-:S04]  /*7b90*/  IADD3 R27, P1, PT, R0, UR4, RZ ;  /* 0x00000004001b7c10 */ /* 0x001fc8000ff3e0ff */
[----:B------:R-:W-:Y:S02]  /*7ba0*/  IADD3.X R26, PT, PT, RZ, UR5, RZ, P1, !PT ;  /* 0x00000005ff1a7c10 */ /* 0x000fe40008ffe4ff */
[----:B------:R-:W-:-:S04]  /*7bb0*/  LEA R6, P1, R4, R27, 0x3 ;  /* 0x0000001b04067211 */ /* 0x000fc800078218ff */
[----:B------:R-:W-:-:S06]  /*7bc0*/  LEA.HI.X R7, R4, R26, R5, 0x3, P1 ;  /* 0x0000001a04077211 */ /* 0x000fcc00008f1c05 */
[----:B------:R-:W5:Y:S01]  /*7bd0*/  LDG.E.64 R6, desc[UR36][R6.64] ;  /* 0x0000002406067981 */ /* 0x000f62000c1e1b00 */
[----:B------:R-:W-:-:S05]  /*7be0*/  IMAD.IADD R5, R2, 0x1, R24 ;  /* 0x0000000102057824 */ /* 0x000fca00078e0218 */
[----:B------:R-:W-:-:S13]  /*7bf0*/  ISETP.GE.U32.AND P1, PT, R5, R25, PT ;  /* 0x000000190500720c */ /* 0x000fda0003f26070 */
[----:B------:R-:W-:Y:S05]  /*7c00*/  @P1 BRA `(.L_x_3334) ;  /* 0x0000003400541947 */ /* 0x000fea0003800000 */
[----:B------:R-:W-:Y:S01]  /*7c10*/  CS2R R8, SRZ ;  /* 0x0000000000087805 */ /* 0x000fe2000001ff00 */
[----:B------:R-:W-:Y:S06]  /*7c20*/  @!P0 BRA `(.L_x_3337) ;  /* 0x0000001000548947 */ /* 0x000fec0003800000 */
[----:B------:R-:W0:Y:S01]  /*7c30*/  LDC R0, c[0x0][0x3d0] ;  /* 0x0000f400ff007b82 */ /* 0x000e220000000800 */
[----:B------:R-:W1:Y:S01]  /*7c40*/  LDCU.64 UR4, c[0x0][0x3d8] ;  /* 0x00007b00ff0477ac */ /* 0x000e620008000a00 */
[----:B------:R-:W-:Y:S01]  /*7c50*/  HFMA2 R4, -RZ, RZ, 0, 0 ;  /* 0x00000000ff047431 */ /* 0x000fe200000001ff */
[----:B------:R-:W2:Y:S04]  /*7c60*/  LDCU UR6, c[0x0][0x3d4] ;  /* 0x00007a80ff0677ac */ /* 0x000ea80008000800 */
[----:B-1----:R-:W-:Y:S01]  /*7c70*/  IMAD.HI.U32 R10, R5, UR4, R4 ;  /* 0x00000004050a7c27 */ /* 0x002fe2000f8e0004 */
[----:B------:R-:W1:Y:S01]  /*7c80*/  LDCU UR4, c[0x0][0x500] ;  /* 0x0000a000ff0477ac */ /* 0x000e620008000800 */
[----:B0-----:R-:W-:-:S03]  /*7c90*/  IADD3 R0, PT, PT, R0, -0x1, RZ ;  /* 0xffffffff00007810 */ /* 0x001fc60007ffe0ff */
[----:B------:R-:W-:Y:S02]  /*7ca0*/  SHF.R.U32.HI R11, RZ, UR5, R10 ;  /* 0x00000005ff0b7c19 */ /* 0x000fe4000801160a */
[----:B------:R-:W-:-:S03]  /*7cb0*/  ISETP.NE.AND P1, PT, R0, RZ, PT ;  /* 0x000000ff0000720c */ /* 0x000fc60003f25270 */
[----:B------:R-:W-:-:S04]  /*7cc0*/  IMAD.MOV R9, RZ, RZ, -R11 ;  /* 0x000000ffff097224 */ /* 0x000fc800078e0a0b */
[----:B--2---:R-:W-:-:S04]  /*7cd0*/  IMAD R0, R9, UR6, R5 ;  /* 0x0000000609007c24 */ /* 0x004fc8000f8e0205 */
[----:B-1----:R-:W-:Y:S02]  /*7ce0*/  IMAD R0, R0, UR4, RZ ;  /* 0x0000000400007c24 */ /* 0x002fe4000f8e02ff */
[----:B------:R-:W-:Y:S05]  /*7cf0*/  @!P1 BRA `(.L_x_3338) ;  /* 0x0000001000189947 */ /* 0x000fea0003800000 */
        /* <DEDUP_REMOVED lines=262> */
.L_x_3338:
[----:B------:R-:W-:Y:S02]  /*8d60*/  SHF.R.U32.HI R8, RZ, 0x3, R0 ;  /* 0x00000003ff087819 */ /* 0x000fe40000011600 */
[----:B------:R-:W-:-:S07]  /*8d70*/  MOV R9, RZ ;  /* 0x000000ff00097202 */ /* 0x000fce0000000f00 */
.L_x_3337:
        /* <DEDUP_REMOVED lines=283> */
.L_x_3340:
[----:B------:R-:W-:Y:S01]  /*9f30*/  SHF.R.U32.HI R8, RZ, 0x3, R0 ;  /* 0x00000003ff087819 */ /* 0x000fe20000011600 */
[----:B------:R-:W-:-:S07]  /*9f40*/  IMAD.MOV.U32 R9, RZ, RZ, RZ ;  /* 0x000000ffff097224 */ /* 0x000fce00078e00ff */
.L_x_3339:
        /* <DEDUP_REMOVED lines=283> */
.L_x_3342:
[----:B------:R-:W-:Y:S02]  /*b100*/  SHF.R.U32.HI R8, RZ, 0x3, R0 ;  /* 0x00000003ff087819 */ /* 0x000fe40000011600 */
[----:B------:R-:W-:-:S07]  /*b110*/  MOV R9, RZ ;  /* 0x000000ff00097202 */ /* 0x000fce0000000f00 */
.L_x_3341:
[----:B------:R-:W-:-:S04]  /*b120*/  LEA R4, P0, R8, R27, 0x3 ;  /* 0x0000001b08047211 */ /* 0x000fc800078018ff */
[----:B------:R-:W-:-:S06]  /*b130*/  LEA.HI.X R5, R8, R26, R9, 0x3, P0 ;  /* 0x0000001a08057211 */ /* 0x000fcc00000f1c09 */
[----:B------:R-:W2:Y:S04]  /*b140*/  LDG.E.64 R4, desc[UR36][R4.64] ;  /* 0x0000002404047981 */ /* 0x000ea8000c1e1b00 */
[----:B--2---:R0:W-:Y:S02]  /*b150*/  STL.64 [R1], R4 ;  /* 0x0000000401007387 */ /* 0x0041e40000100a00 */
.L_x_3334:
[----:B------:R-:W-:Y:S05]  /*b160*/  BSYNC.RECONVERGENT B1 ;  /* 0x0000000000017941 */ /* 0x000fea0003800200 */
.L_x_3333:
[----:B------:R-:W-:Y:S01]  /*b170*/  ISETP.GE.U32.AND P0, PT, R2, R25, PT ;  /* 0x000000190200720c */ /* 0x000fe20003f06070 */
[----:B------:R-:W-:-:S12]  /*b180*/  BSSY.RECONVERGENT B1, `(.L_x_3343) ;  /* 0x0000018000017945 */ /* 0x000fd80003800200 */
[----:B------:R-:W-:Y:S05]  /*b190*/  @P0 BRA `(.L_x_3344) ;  /* 0x0000000000580947 */ /* 0x000fea0003800000 */
[----:B------:R-:W-:Y:S01]  /*b1a0*/  IMAD.IADD R0, R2, 0x1, R24 ;  /* 0x0000000102007824 */ /* 0x000fe200078e0218 */
[----:B-----5:R1:W2:Y:S04]  /*b1b0*/  DMUL R12, R12, R6 ;  /* 0x000000060c0c7228 */ /* 0x0202a80000000000 */
[----:B------:R-:W-:-:S13]  /*b1c0*/  ISETP.GE.U32.AND P0, PT, R0, R25, PT ;  /* 0x000000190000720c */ /* 0x000fda0003f06070 */
[----:B-12---:R-:W-:Y:S05]  /*b1d0*/  @P0 BRA `(.L_x_3344) ;  /* 0x0000000000480947 */ /* 0x006fea0003800000 */
[----:B0-----:R-:W2:Y:S01]  /*b1e0*/  LDL.LU.64 R4, [R1] ;  /* 0x0000000001047983 */ /* 0x001ea20000300a00 */
[----:B------:R-:W-:Y:S01]  /*b1f0*/  IADD3 R0, PT, PT, R0, R24, RZ ;  /* 0x0000001800007210 */ /* 0x000fe20007ffe0ff */
[----:B------:R-:W-:Y:S03]  /*b200*/  DMUL R14, R14, R20 ;  /* 0x000000140e0e7228 */ /* 0x000fe60000000000 */
[----:B------:R-:W-:-:S13]  /*b210*/  ISETP.GE.U32.AND P0, PT, R0, R25, PT ;  /* 0x000000190000720c */ /* 0x000fda0003f06070 */
[----:B------:R-:W-:-:S04]  /*b220*/  @!P0 IADD3 R24, PT, PT, R0, R24, RZ ;  /* 0x0000001800188210 */ /* 0x000fc80007ffe0ff */
[----:B------:R-:W-:-:S15]  /*b230*/  @!P0 ISETP.GE.U32.AND P1, PT, R24, R25, PT ;  /* 0x000000191800820c */ /* 0x000fde0003f26070 */
[----:B------:R-:W-:-:S15]  /*b240*/  NOP ;  /* 0x0000000000007918 */ /* 0x000fde0000000000 */
[----:B------:R-:W-:-:S14]  /*b250*/  NOP ;  /* 0x0000000000007918 */ /* 0x000fdc0000000000 */
[----:B------:R-:W-:-:S15]  /*b260*/  @!P0 DMUL R16, R16, R22 ;  /* 0x0000001610108228 */ /* 0x000fde0000000000 */
[----:B------:R-:W-:-:S15]  /*b270*/  NOP ;  /* 0x0000000000007918 */ /* 0x000fde0000000000 */
[----:B------:R-:W-:-:S15]  /*b280*/  NOP ;  /* 0x0000000000007918 */ /* 0x000fde0000000000 */
[----:B------:R-:W-:-:S15]  /*b290*/  NOP ;  /* 0x0000000000007918 */ /* 0x000fde0000000000 */
[----:B------:R-:W-:-:S04]  /*b2a0*/  NOP ;  /* 0x0000000000007918 */ /* 0x000fc80000000000 */
[----:B--2---:R-:W0:Y:S02]  /*b2b0*/  @!P0 DMUL R2, R18, R4 ;  /* 0x0000000412028228 */ /* 0x004e240000000000 */
[----:B0-----:R-:W-:Y:S02]  /*b2c0*/  @!P0 FSEL R0, R2, R18, !P1 ;  /* 0x0000001202008208 */ /* 0x001fe40004800000 */
[----:B------:R-:W-:-:S03]  /*b2d0*/  @!P0 FSEL R3, R3, R19, !P1 ;  /* 0x0000001303038208 */ /* 0x000fc60004800000 */
[----:B------:R-:W-:Y:S01]  /*b2e0*/  @!P0 IMAD.MOV.U32 R18, RZ, RZ, R0 ;  /* 0x000000ffff128224 */ /* 0x000fe200078e0000 */
[----:B------:R-:W-:-:S07]  /*b2f0*/  @!P0 MOV R19, R3 ;  /* 0x0000000300138202 */ /* 0x000fce0000000f00 */
.L_x_3344:
[----:B------:R-:W-:Y:S05]  /*b300*/  BSYNC.RECONVERGENT B1 ;  /* 0x0000000000017941 */ /* 0x000fea0003800200 */
.L_x_3343:
[----:B------:R-:W1:-:S15]  /*b310*/  DMUL R12, R14, R12 ;  /* 0x0000000c0e0c7228 */ /* 0x000e5e0000000000 */
        /* <DEDUP_REMOVED lines=9> */
[----:B-1----:R2:W3:Y:S02]  /*b3b0*/  DMUL R16, R12, R18 ;  /* 0x000000120c107228 */ /* 0x0024e40000000000 */
.L_x_3298:
[----:B------:R-:W-:Y:S05]  /*b3c0*/  BSYNC.RECONVERGENT B0 ;  /* 0x0000000000007941 */ /* 0x000fea0003800200 */
.L_x_3297:
[----:B------:R-:W4:Y:S01]  /*b3d0*/  LDCU UR4, c[0x0][0x3ac] ;  /* 0x00007580ff0477ac */ /* 0x000f220008000800 */
[----:B------:R-:W1:Y:S01]  /*b3e0*/  S2R R0, SR_TID.X ;  /* 0x0000000000007919 */ /* 0x000e620000002100 */
[----:B0-----:R-:W0:Y:S01]  /*b3f0*/  S2R R3, SR_TID.Y ;  /* 0x0000000000037919 */ /* 0x001e220000002200 */
[----:B----4-:R-:W-:-:S09]  /*b400*/  UISETP.NE.AND UP0, UPT, UR4, URZ, UPT ;  /* 0x000000ff0400728c */ /* 0x010fd2000bf05270 */
[----:B------:R-:W-:Y:S05]  /*b410*/  BRA.U !UP0, `(.L_x_3345) ;  /* 0x0000000108647547 */ /* 0x000fea000b800000 */
[----:B------:R-:W4:Y:S01]  /*b420*/  S2UR UR5, SR_CgaCtaId ;  /* 0x00000000000579c3 */ /* 0x000f220000008800 */
[----:B------:R-:W0:Y:S01]  /*b430*/  LDCU UR8, c[0x0][0x360] ;  /* 0x00006c00ff0877ac */ /* 0x000e220008000800 */
[----:B------:R-:W-:Y:S01]  /*b440*/  UMOV UR4, 0x400 ;  /* 0x0000040000047882 */ /* 0x000fe20000000000 */
[----:B------:R-:W2:Y:S01]  /*b450*/  LDCU UR6, c[0x0][0x364] ;  /* 0x00006c80ff0677ac */ /* 0x000ea20008000800 */
[----:B------:R-:W-:Y:S01]  /*b460*/  UIADD3 UR4, UPT, UPT, UR4, 0x10, URZ ;  /* 0x0000001004047890 */ /* 0x000fe2000fffe0ff */
[----:B01----:R-:W-:-:S03]  /*b470*/  IMAD R2, R3, UR8, R0 ;  /* 0x0000000803027c24 */ /* 0x003fc6000f8e0200 */
[----:B----4-:R-:W-:Y:S02]  /*b480*/  ULEA UR4, UR5, UR4, 0x18 ;  /* 0x0000000405047291 */ /* 0x010fe4000f8ec0ff */
[----:B--2---:R-:W-:-:S04]  /*b490*/  UISETP.GE.U32.AND UP0, UPT, UR6, 0x2, UPT ;  /* 0x000000020600788c */ /* 0x004fc8000bf06070 */
[----:B-----5:R-:W-:-:S05]  /*b4a0*/  LEA R7, R2, UR4, 0x3 ;  /* 0x0000000402077c11 */ /* 0x020fca000f8e18ff */
[----:B---3--:R4:W-:Y:S01]  /*b4b0*/  STS.64 [R7], R16 ;  /* 0x0000001007007388 */ /* 0x0089e20000000a00 */
[----:B------:R-:W-:Y:S05]  /*b4c0*/  BRA.U !UP0, `(.L_x_3345) ;  /* 0x0000000108387547 */ /* 0x000fea000b800000 */
[----:B------:R-:W-:-:S05]  /*b4d0*/  UMOV UR5, UR6 ;  /* 0x0000000600057c82 */ /* 0x000fca0008000000 */
.L_x_3346:
        /* <DEDUP_REMOVED lines=9> */
[----:B------:R-:W4:Y:S02]  /*b570*/  @!P0 LDS.64 R4, [R2] ;  /* 0x0000000002048984 */ /* 0x000f240000000a00 */
[----:B0---4-:R-:W0:Y:S02]  /*b580*/  @!P0 DMUL R16, R16, R4 ;  /* 0x0000000410108228 */ /* 0x011e240000000000 */
[----:B0-----:R0:W-:Y:S01]  /*b590*/  @!P0 STS.64 [R7], R16 ;  /* 0x0000001007008388 */ /* 0x0011e20000000a00 */
[----:B------:R-:W-:Y:S05]  /*b5a0*/  BRA.U UP0, `(.L_x_3346) ;  /* 0xfffffffd00cc7547 */ /* 0x000fea000b83ffff */
.L_x_3345:
[----:B------:R-:W2:Y:S02]  /*b5b0*/  LDCU UR4, c[0x0][0x3a8] ;  /* 0x00007500ff0477ac */ /* 0x000ea40008000800 */
[----:B--2---:R-:W-:-:S09]  /*b5c0*/  UISETP.NE.AND UP0, UPT, UR4, URZ, UPT ;  /* 0x000000ff0400728c */ /* 0x004fd2000bf05270 */
[----:B------:R-:W-:Y:S05]  /*b5d0*/  BRA.U !UP0, `(.L_x_3347) ;  /* 0x0000000108947547 */ /* 0x000fea000b800000 */
[----:B------:R-:W2:Y:S02]  /*b5e0*/  LDCU UR5, c[0x0][0x360] ;  /* 0x00006c00ff0577ac */ /* 0x000ea40008000800 */
[----:B--2---:R-:W-:Y:S02]  /*b5f0*/  UISETP.GE.U32.AND UP0, UPT, UR5, 0x21, UPT ;  /* 0x000000210500788c */ /* 0x004fe4000bf06070 */
[----:B------:R-:W-:-:S07]  /*b600*/  UMOV UR4, UR5 ;  /* 0x0000000500047c82 */ /* 0x000fce0008000000 */
[----:B------:R-:W-:Y:S05]  /*b610*/  BRA.U !UP0, `(.L_x_3348) ;  /* 0x00000001085c7547 */ /* 0x000fea000b800000 */
[----:B------:R-:W2:Y:S01]  /*b620*/  S2UR UR6, SR_CgaCtaId ;  /* 0x00000000000679c3 */ /* 0x000ea20000008800 */
[----:B------:R-:W-:Y:S01]  /*b630*/  UMOV UR4, 0x400 ;  /* 0x0000040000047882 */ /* 0x000fe20000000000 */
[----:B01----:R-:W-:Y:S01]  /*b640*/  IMAD R2, R3, UR5, R0 ;  /* 0x0000000503027c24 */ /* 0x003fe2000f8e0200 */
[----:B------:R-:W-:Y:S02]  /*b650*/  UIADD3 UR4, UPT, UPT, UR4, 0x10, URZ ;  /* 0x0000001004047890 */ /* 0x000fe4000fffe0ff */
[----:B------:R-:W-:Y:S02]  /*b660*/  UISETP.GE.U32.AND UP0, UPT, UR5, 0x40, UPT ;  /* 0x000000400500788c */ /* 0x000fe4000bf06070 */
[----:B--2---:R-:W-:-:S06]  /*b670*/  ULEA UR4, UR6, UR4, 0x18 ;  /* 0x0000000406047291 */ /* 0x004fcc000f8ec0ff */
[----:B----45:R-:W-:Y:S01]  /*b680*/  LEA R7, R2, UR4, 0x3 ;  /* 0x0000000402077c11 */ /* 0x030fe2000f8e18ff */
[----:B------:R-:W-:-:S04]  /*b690*/  UMOV UR4, 0x20 ;  /* 0x0000002000047882 */ /* 0x000fc80000000000 */
[----:B---3--:R2:W-:Y:S01]  /*b6a0*/  STS.64 [R7], R16 ;  /* 0x0000001007007388 */ /* 0x0085e20000000a00 */
[----:B------:R-:W-:Y:S05]  /*b6b0*/  BRA.U !UP0, `(.L_x_3348) ;  /* 0x0000000108347547 */ /* 0x000fea000b800000 */
[----:B------:R-:W-:-:S07]  /*b6c0*/  IMAD.U32 R2, RZ, RZ, UR5 ;  /* 0x00000005ff027e24 */ /* 0x000fce000f8e00ff */
.L_x_3349:
[----:B------:R-:W-:Y:S01]  /*b6d0*/  SHF.R.U32.HI R9, RZ, 0x1, R2 ;  /* 0x00000001ff097819 */ /* 0x000fe20000011602 */
[----:B------:R-:W-:Y:S03]  /*b6e0*/  BAR.SYNC.DEFER_BLOCKING 0x0 ;  /* 0x0000000000007b1d */ /* 0x000fe60000010000 */
[----:B------:R-:W-:-:S04]  /*b6f0*/  IADD3 R4, PT, PT, R9, R0, RZ ;  /* 0x0000000009047210 */ /* 0x000fc80007ffe0ff */
[----:B------:R-:W-:-:S04]  /*b700*/  ISETP.GE.U32.AND P0, PT, R4, UR5, PT ;  /* 0x0000000504007c0c */ /* 0x000fc8000bf06070 */
[----:B------:R-:W-:-:S13]  /*b710*/  ISETP.GE.U32.OR P0, PT, R0, R9, P0 ;  /* 0x000000090000720c */ /* 0x000fda0000706470 */
[----:B------:R-:W-:-:S06]  /*b720*/  @!P0 LEA R4, R9, R7, 0x3 ;  /* 0x0000000709048211 */ /* 0x000fcc00078e18ff */
[----:B------:R-:W2:Y:S02]  /*b730*/  @!P0 LDS.64 R4, [R4] ;  /* 0x0000000004048984 */ /* 0x000ea40000000a00 */
[----:B--2---:R-:W0:Y:S02]  /*b740*/  @!P0 DMUL R16, R16, R4 ;  /* 0x0000000410108228 */ /* 0x004e240000000000 */
[----:B0-----:R0:W-:Y:S01]  /*b750*/  @!P0 STS.64 [R7], R16 ;  /* 0x0000001007008388 */ /* 0x0011e20000000a00 */
[----:B------:R-:W-:Y:S01]  /*b760*/  ISETP.GT.U32.AND P0, PT, R2, 0x7f, PT ;  /* 0x0000007f0200780c */ /* 0x000fe20003f04070 */
[----:B------:R-:W-:-:S12]  /*b770*/  IMAD.MOV.U32 R2, RZ, RZ, R9 ;  /* 0x000000ffff027224 */ /* 0x000fd800078e0009 */
[----:B0-----:R-:W-:Y:S05]  /*b780*/  @P0 BRA `(.L_x_3349) ;  /* 0xfffffffc00d00947 */ /* 0x001fea000383ffff */
.L_x_3348:
[----:B------:R-:W-:Y:S01]  /*b790*/  BAR.SYNC.DEFER_BLOCKING 0x0 ;  /* 0x0000000000007b1d */ /* 0x000fe20000010000 */
[----:B------:R-:W-:-:S09]  /*b7a0*/  UISETP.GE.U32.AND UP0, UPT, UR4, 0x2, UPT ;  /* 0x000000020400788c */ /* 0x000fd2000bf06070 */
[----:B------:R-:W-:Y:S05]  /*b7b0*/  BRA.U !UP0, `(.L_x_3347) ;  /* 0x00000001081c7547 */ /* 0x000fea000b800000 */
[----:B0-2-45:R-:W-:-:S07]  /*b7c0*/  MOV R7, 0x1 ;  /* 0x0000000100077802 */ /* 0x035fce0000000f00 */
.L_x_3350:
[----:B---3--:R-:W-:Y:S04]  /*b7d0*/  SHFL.DOWN PT, R5, R17, R7, 0x1f ;  /* 0x08001f0711057589 */ /* 0x008fe800000e0000 */
[----:B------:R0:W2:Y:S02]  /*b7e0*/  SHFL.DOWN PT, R4, R16, R7, 0x1f ;  /* 0x08001f0710047589 */ /* 0x0000a400000e0000 */
[----:B0-----:R-:W-:-:S04]  /*b7f0*/  SHF.L.U32 R7, R7, 0x1, RZ ;  /* 0x0000000107077819 */ /* 0x001fc800000006ff */
[----:B------:R-:W-:Y:S01]  /*b800*/  ISETP.GE.AND P0, PT, R7, UR4, PT ;  /* 0x0000000407007c0c */ /* 0x000fe2000bf06270 */
[----:B--2---:R0:W2:-:S12]  /*b810*/  DMUL R16, R4, R16 ;  /* 0x0000001004107228 */ /* 0x0040980000000000 */
[----:B0-2---:R-:W-:Y:S05]  /*b820*/  @!P0 BRA `(.L_x_3350) ;  /* 0xfffffffc00e88947 */ /* 0x005fea000383ffff */
.L_x_3347:
[----:B------:R-:W0:Y:S01]  /*b830*/  LDCU UR4, c[0x0][0x564] ;  /* 0x0000ac80ff0477ac */ /* 0x000e220008000800 */
[----:B-----5:R-:W-:Y:S01]  /*b840*/  IMAD.MOV.U32 R18, RZ, RZ, RZ ;  /* 0x000000ffff127224 */ /* 0x020fe200078e00ff */
[----:B0-----:R-:W-:-:S09]  /*b850*/  UISETP.NE.AND UP0, UPT, UR4, URZ, UPT ;  /* 0x000000ff0400728c */ /* 0x001fd2000bf05270 */
[----:B------:R-:W-:Y:S05]  /*b860*/  BRA.U !UP0, `(.L_x_3351) ;  /* 0x0000001108587547 */ /* 0x000fea000b800000 */
[----:B------:R-:W0:Y:S01]  /*b870*/  LDCU.64 UR8, c[0x0][0x568] ;  /* 0x0000ad00ff0877ac */ /* 0x000e220008000a00 */
[----:B------:R-:W-:Y:S02]  /*b880*/  MOV R4, RZ ;  /* 0x000000ff00047202 */ /* 0x000fe40000000f00 */
[----:B------:R-:W-:Y:S01]  /*b890*/  MOV R5, R29 ;  /* 0x0000001d00057202 */ /* 0x000fe20000000f00 */
[----:B------:R-:W5:Y:S01]  /*b8a0*/  LDCU UR5, c[0x0][0x570] ;  /* 0x0000ae00ff0577ac */ /* 0x000f620008000800 */
[----:B------:R-:W1:Y:S01]  /*b8b0*/  LDCU UR6, c[0x0][0x694] ;  /* 0x0000d280ff0677ac */ /* 0x000e620008000800 */
[----:B0-----:R-:W-:-:S05]  /*b8c0*/  IMAD.HI.U32 R4, R29, UR9, R4 ;  /* 0x000000091d047c27 */ /* 0x001fca000f8e0004 */
[----:B-----5:R-:W-:Y:S01]  /*b8d0*/  SHF.R.U32.HI R5, RZ, UR5, R4 ;  /* 0x00000005ff057c19 */ /* 0x020fe20008011604 */
[----:B------:R-:W-:-:S04]  /*b8e0*/  UIADD3 UR5, UPT, UPT, UR4, -0x1, URZ ;  /* 0xffffffff04057890 */ /* 0x000fc8000fffe0ff */
[----:B------:R-:W-:Y:S01]  /*b8f0*/  UISETP.NE.AND UP1, UPT, UR5, URZ, UPT ;  /* 0x000000ff0500728c */ /* 0x000fe2000bf25270 */
[----:B--2-4-:R-:W-:-:S04]  /*b900*/  IMAD.MOV R7, RZ, RZ, -R5 ;  /* 0x000000ffff077224 */ /* 0x014fc800078e0a05 */
[----:B------:R-:W-:-:S04]  /*b910*/  IMAD R7, R7, UR8, R29 ;  /* 0x0000000807077c24 */ /* 0x000fc8000f8e021d */
[----:B-1----:R-:W-:Y:S01]  /*b920*/  IMAD R18, R7, UR6, RZ ;  /* 0x0000000607127c24 */ /* 0x002fe2000f8e02ff */
[----:B------:R-:W-:Y:S06]  /*b930*/  BRA.U !UP1, `(.L_x_3351) ;  /* 0x0000001109247547 */ /* 0x000fec000b800000 */
[----:B------:R-:W0:Y:S01]  /*b940*/  LDCU.64 UR6, c[0x0][0x578] ;  /* 0x0000af00ff0677ac */ /* 0x000e220008000a00 */
[----:B------:R-:W-:Y:S01]  /*b950*/  HFMA2 R4, -RZ, RZ, 0, 0 ;  /* 0x00000000ff047431 */ /* 0x000fe200000001ff */
        /* <DEDUP_REMOVED lines=263> */
.L_x_3351:
[----:B------:R-:W0:Y:S01]  /*c9d0*/  LDCU UR5, c[0x0][0x3b0] ;  /* 0x00007600ff0577ac */ /* 0x000e220008000800 */
[----:B------:R-:W5:Y:S01]  /*c9e0*/  LDCU.64 UR6, c[0x0][0x778] ;  /* 0x0000ef00ff0677ac */ /* 0x000f620008000a00 */
[----:B0-----:R-:W-:Y:S01]  /*c9f0*/  UISETP.NE.AND UP1, UPT, UR5, URZ, UPT ;  /* 0x000000ff0500728c */ /* 0x001fe2000bf25270 */
[----:B-----5:R-:W-:Y:S02]  /*ca00*/  ISETP.NE.U32.AND P0, PT, RZ, UR6, PT ;  /* 0x00000006ff007c0c */ /* 0x020fe4000bf05070 */
[----:B------:R-:W-:Y:S02]  /*ca10*/  IADD3 R4, P1, PT, R18, UR6, RZ ;  /* 0x0000000612047c10 */ /* 0x000fe4000ff3e0ff */
[----:B------:R-:W-:Y:S02]  /*ca20*/  ISETP.NE.AND.EX P0, PT, RZ, UR7, PT, P0 ;  /* 0x00000007ff007c0c */ /* 0x000fe4000bf05300 */
[----:B------:R-:W-:Y:S02]  /*ca30*/  IADD3.X R2, PT, PT, RZ, UR7, RZ, P1, !PT ;  /* 0x00000007ff027c10 */ /* 0x000fe40008ffe4ff */
[----:B------:R-:W-:-:S02]  /*ca40*/  SEL R4, R4, RZ, P0 ;  /* 0x000000ff04047207 */ /* 0x000fc40000000000 */
[----:B------:R-:W-:Y:S01]  /*ca50*/  SEL R5, R2, RZ, P0 ;  /* 0x000000ff02057207 */ /* 0x000fe20000000000 */
[----:B------:R-:W-:Y:S06]  /*ca60*/  BRA.U !UP1, `(.L_x_3352) ;  /* 0x00000021096c7547 */ /* 0x000fec000b800000 */
[----:B------:R-:W0:Y:S01]  /*ca70*/  S2R R2, SR_CTAID.X ;  /* 0x0000000000027919 */ /* 0x000e220000002500 */
[----:B------:R-:W1:Y:S01]  /*ca80*/  LDCU UR5, c[0x0][0x3b4] ;  /* 0x00007680ff0577ac */ /* 0x000e620008000800 */
[----:B------:R-:W-:Y:S01]  /*ca90*/  HFMA2 R18, -RZ, RZ, 0, 0 ;  /* 0x00000000ff127431 */ /* 0x000fe200000001ff */
[----:B------:R-:W2:Y:S01]  /*caa0*/  LDCU UR6, c[0x0][0x3b8] ;  /* 0x00007700ff0677ac */ /* 0x000ea20008000800 */
[----:B------:R-:W0:Y:S01]  /*cab0*/  LDCU UR7, c[0x0][0x3a0] ;  /* 0x00007400ff0777ac */ /* 0x000e220008000800 */
[----:B-1----:R-:W-:-:S04]  /*cac0*/  IMAD R6, R0, UR5, RZ ;  /* 0x0000000500067c24 */ /* 0x002fc8000f8e02ff */
[----:B--2-4-:R-:W-:-:S04]  /*cad0*/  IMAD R7, R3, UR6, R6 ;  /* 0x0000000603077c24 */ /* 0x014fc8000f8e0206 */
[----:B0-----:R-:W-:Y:S01]  /*cae0*/  IMAD R7, R2, UR7, R7 ;  /* 0x0000000702077c24 */ /* 0x001fe2000f8e0207 */
        /* <DEDUP_REMOVED lines=278> */
.L_x_3353:
        /* <DEDUP_REMOVED lines=23> */
[----:B---3--:R0:W-:Y:S05]  /*ddc0*/  STG.E.64 desc[UR36][R6.64], R16 ;  /* 0x0000001006007986 */ /* 0x0081ea000c101b24 */
.L_x_3355:
[----:B------:R-:W-:Y:S05]  /*ddd0*/  BSYNC.RECONVERGENT B0 ;  /* 0x0000000000007941 */ /* 0x000fea0003800200 */
.L_x_3354:
        /* <DEDUP_REMOVED lines=24> */
[----:B------:R-:W4:Y:S01]  /*df60*/  S2R R11, SR_LTMASK ;  /* 0x00000000000b7919 */ /* 0x000f220000003900 */
[----:B-1----:R-:W-:Y:S01]  /*df70*/  UIADD3 UR4, UPT, UPT, UR4, -0x1, URZ ;  /* 0xffffffff04047890 */ /* 0x002fe2000fffe0ff */
[----:B----4-:R-:W-:Y:S01]  /*df80*/  LOP3.LUT R11, R11, UR5, RZ, 0xc0, !PT ;  /* 0x000000050b0b7c12 */ /* 0x010fe2000f8ec0ff */
        /* <DEDUP_REMOVED lines=8> */
.L_x_3357:
[----:B------:R-:W-:Y:S05]  /*e010*/  BSYNC.RECONVERGENT B0 ;  /* 0x0000000000007941 */ /* 0x000fea0003800200 */
.L_x_3356:
        /* <DEDUP_REMOVED lines=17> */
[----:B0-----:R-:W-:Y:S01]  /*e130*/  UISETP.NE.AND UP0, UPT, UR4, URZ, UPT ;  /* 0x000000ff0400728c */ /* 0x001fe2000bf05270 */
[----:B---3--:R-:W-:Y:S01]  /*e140*/  IMAD.U32 R16, RZ, RZ, UR10 ;  /* 0x0000000aff107e24 */ /* 0x008fe2000f8e00ff */
[----:B------:R-:W-:-:S07]  /*e150*/  MOV R17, UR11 ;  /* 0x0000000b00117c02 */ /* 0x000fce0008000f00 */
        /* <DEDUP_REMOVED lines=13> */
.L_x_3362:
[----:B------:R-:W-:-:S04]  /*e230*/  IMAD.IADD R9, R11, 0x1, R10 ;  /* 0x000000010b097824 */ /* 0x000fc800078e020a */
[----:B--2---:R-:W-:-:S06]  /*e240*/  IMAD.WIDE.U32 R8, R9, 0x8, R6 ;  /* 0x0000000809087825 */ /* 0x004fcc00078e0006 */
[----:B------:R-:W2:Y:S01]  /*e250*/  LDG.E.64 R8, desc[UR36][R8.64] ;  /* 0x0000002408087981 */ /* 0x000ea2000c1e1b00 */
[----:B------:R-:W-:-:S04]  /*e260*/  IADD3 R10, PT, PT, R13, R10, RZ ;  /* 0x0000000a0d0a7210 */ /* 0x000fc80007ffe0ff */
[----:B------:R-:W-:Y:S01]  /*e270*/  ISETP.GE.U32.AND P1, PT, R10, UR6, PT ;  /* 0x000000060a007c0c */ /* 0x000fe2000bf26070 */
[----:B--2---:R0:W1:-:S12]  /*e280*/  DMUL R16, R8, R16 ;  /* 0x0000001008107228 */ /* 0x0040580000000000 */
[----:B01----:R-:W-:Y:S05]  /*e290*/  @!P1 BRA `(.L_x_3362) ;  /* 0xfffffffc00e49947 */ /* 0x003fea000383ffff */
[----:B------:R-:W-:Y:S05]  /*e2a0*/  BSYNC.RECONVERGENT B1 ;  /* 0x0000000000017941 */ /* 0x000fea0003800200 */
.L_x_3361:
[----:B------:R-:W-:Y:S05]  /*e2b0*/  BRA `(.L_x_3360) ;  /* 0x0000000000447947 */ /* 0x000fea0003800000 */
.L_x_3359:
        /* <DEDUP_REMOVED lines=9> */
.L_x_3363:
[----:B------:R-:W-:-:S04]  /*e350*/  IMAD.IADD R9, R2, 0x1, R11 ;  /* 0x0000000102097824 */ /* 0x000fc800078e020b */
[----:B-1----:R-:W-:-:S04]  /*e360*/  IMAD R9, R9, R10, R0 ;  /* 0x0000000a09097224 */ /* 0x002fc800078e0200 */
[----:B--2---:R-:W-:-:S06]  /*e370*/  IMAD.WIDE.U32 R8, R9, 0x8, R6 ;  /* 0x0000000809087825 */ /* 0x004fcc00078e0006 */
[----:B------:R-:W2:Y:S01]  /*e380*/  LDG.E.64 R8, desc[UR36][R8.64] ;  /* 0x0000002408087981 */ /* 0x000ea2000c1e1b00 */
[----:B---3--:R-:W-:-:S04]  /*e390*/  IADD3 R11, PT, PT, R12, R11, RZ ;  /* 0x0000000b0c0b7210 */ /* 0x008fc80007ffe0ff */
[----:B------:R-:W-:Y:S01]  /*e3a0*/  ISETP.GE.U32.AND P1, PT, R11, UR5, PT ;  /* 0x000000050b007c0c */ /* 0x000fe2000bf26070 */
[----:B--2---:R0:W4:-:S12]  /*e3b0*/  DMUL R16, R8, R16 ;  /* 0x0000001008107228 */ /* 0x0041180000000000 */
[----:B0---4-:R-:W-:Y:S05]  /*e3c0*/  @!P1 BRA `(.L_x_3363) ;  /* 0xfffffffc00e09947 */ /* 0x011fea000383ffff */
.L_x_3360:
[----:B------:R-:W-:Y:S05]  /*e3d0*/  BSYNC.RECONVERGENT B0 ;  /* 0x0000000000007941 */ /* 0x000fea0003800200 */
.L_x_3358:
        /* <DEDUP_REMOVED lines=8> */
[----:B------:R0:W-:Y:S01]  /*e460*/  STS.64 [R9], R16 ;  /* 0x0000001009007388 */ /* 0x0001e20000000a00 */
[----:B--2---:R-:W-:-:S04]  /*e470*/  UISETP.NE.AND UP0, UPT, UR4, URZ, UPT ;  /* 0x000000ff0400728c */ /* 0x004fc8000bf05270 */
[----:B------:R-:W-:Y:S07]  /*e480*/  BRA.U !UP1, `(.L_x_3364) ;  /* 0x0000000109387547 */ /* 0x000fee000b800000 */
[----:B------:R-:W-:-:S05]  /*e490*/  UMOV UR4, UR6 ;  /* 0x0000000600047c82 */ /* 0x000fca0008000000 */
.L_x_3365:
        /* <DEDUP_REMOVED lines=9> */
[----:B------:R-:W0:Y:S02]  /*e530*/  @!P1 LDS.64 R6, [R2] ;  /* 0x0000000002069984 */ /* 0x000e240000000a00 */
[----:B01----:R-:W0:Y:S02]  /*e540*/  @!P1 DMUL R16, R16, R6 ;  /* 0x0000000610109228 */ /* 0x003e240000000000 */
[----:B0-----:R1:W-:Y:S01]  /*e550*/  @!P1 STS.64 [R9], R16 ;  /* 0x0000001009009388 */ /* 0x0013e20000000a00 */
[----:B------:R-:W-:Y:S05]  /*e560*/  BRA.U UP1, `(.L_x_3365) ;  /* 0xfffffffd01cc7547 */ /* 0x000fea000b83ffff */
.L_x_3364:
        /* <DEDUP_REMOVED lines=9> */
.L_x_3368:
[----:B------:R-:W-:Y:S01]  /*e600*/  SHF.R.U32.HI R7, RZ, 0x1, R6 ;  /* 0x00000001ff077819 */ /* 0x000fe20000011606 */
[----:B------:R-:W-:Y:S03]  /*e610*/  BAR.SYNC.DEFER_BLOCKING 0x0 ;  /* 0x0000000000007b1d */ /* 0x000fe60000010000 */
[----:B------:R-:W-:-:S04]  /*e620*/  IADD3 R2, PT, PT, R7, R0, RZ ;  /* 0x0000000007027210 */ /* 0x000fc80007ffe0ff */
[----:B------:R-:W-:-:S04]  /*e630*/  ISETP.GE.U32.AND P1, PT, R2, UR5, PT ;  /* 0x0000000502007c0c */ /* 0x000fc8000bf26070 */
[----:B------:R-:W-:-:S13]  /*e640*/  ISETP.GE.U32.OR P1, PT, R0, R7, P1 ;  /* 0x000000070000720c */ /* 0x000fda0000f26470 */
[----:B------:R-:W-:-:S06]  /*e650*/  @!P1 LEA R2, R7, R9, 0x3 ;  /* 0x0000000907029211 */ /* 0x000fcc00078e18ff */
[----:B------:R-:W0:Y:S02]  /*e660*/  @!P1 LDS.64 R2, [R2] ;  /* 0x0000000002029984 */ /* 0x000e240000000a00 */
[----:B012---:R-:W0:Y:S02]  /*e670*/  @!P1 DMUL R16, R16, R2 ;  /* 0x0000000210109228 */ /* 0x007e240000000000 */
[----:B0-----:R3:W-:Y:S01]  /*e680*/  @!P1 STS.64 [R9], R16 ;  /* 0x0000001009009388 */ /* 0x0017e20000000a00 */
[----:B------:R-:W-:Y:S01]  /*e690*/  ISETP.GT.U32.AND P1, PT, R6, 0x7f, PT ;  /* 0x0000007f0600780c */ /* 0x000fe20003f24070 */
[----:B------:R-:W-:-:S12]  /*e6a0*/  IMAD.MOV.U32 R6, RZ, RZ, R7 ;  /* 0x000000ffff067224 */ /* 0x000fd800078e0007 */
[----:B---3--:R-:W-:Y:S05]  /*e6b0*/  @P1 BRA `(.L_x_3368) ;  /* 0xfffffffc00d01947 */ /* 0x008fea000383ffff */
.L_x_3367:
[----:B------:R-:W-:Y:S01]  /*e6c0*/  BAR.SYNC.DEFER_BLOCKING 0x0 ;  /* 0x0000000000007b1d */ /* 0x000fe20000010000 */
[----:B------:R-:W-:-:S09]  /*e6d0*/  UISETP.GE.U32.AND UP0, UPT, UR4, 0x2, UPT ;  /* 0x000000020400788c */ /* 0x000fd2000bf06070 */
[----:B------:R-:W-:Y:S05]  /*e6e0*/  BRA.U !UP0, `(.L_x_3366) ;  /* 0x00000001081c7547 */ /* 0x000fea000b800000 */
[----:B------:R-:W-:-:S07]  /*e6f0*/  MOV R7, 0x1 ;  /* 0x0000000100077802 */ /* 0x000fce0000000f00 */
.L_x_3369:
[----:B------:R-:W-:Y:S04]  /*e700*/  SHFL.DOWN PT, R3, R17, R7, 0x1f ;  /* 0x08001f0711037589 */ /* 0x000fe800000e0000 */
[----:B------:R3:W0:Y:S02]  /*e710*/  SHFL.DOWN PT, R2, R16, R7, 0x1f ;  /* 0x08001f0710027589 */ /* 0x00062400000e0000 */
[----:B---3--:R-:W-:-:S04]  /*e720*/  SHF.L.U32 R7, R7, 0x1, RZ ;  /* 0x0000000107077819 */ /* 0x008fc800000006ff */
[----:B------:R-:W-:Y:S01]  /*e730*/  ISETP.GE.AND P1, PT, R7, UR4, PT ;  /* 0x0000000407007c0c */ /* 0x000fe2000bf26270 */
[----:B012---:R3:W4:-:S12]  /*e740*/  DMUL R16, R2, R16 ;  /* 0x0000001002107228 */ /* 0x0077180000000000 */
[----:B---34-:R-:W-:Y:S05]  /*e750*/  @!P1 BRA `(.L_x_3369) ;  /* 0xfffffffc00e89947 */ /* 0x018fea000383ffff */
.L_x_3366:
        /* <DEDUP_REMOVED lines=9> */
[----:B----4-:R-:W-:Y:S01]  /*e7f0*/  IADD3 R4, P0, PT, R18, UR4, RZ ;  /* 0x0000000412047c10 */ /* 0x010fe2000ff1e0ff */
[----:B-----5:R-:W-:-:S04]  /*e800*/  UISETP.NE.AND UP1, UPT, UR7, URZ, UPT ;  /* 0x000000ff0700728c */ /* 0x020fc8000bf25270 */
[----:B------:R-:W-:-:S03]  /*e810*/  IMAD.X R5, RZ, RZ, UR5, P0 ;  /* 0x00000005ff057e24 */ /* 0x000fc600080e06ff */
[----:B------:R-:W-:Y:S05]  /*e820*/  BRA.U !UP0, `(.L_x_3371) ;  /* 0x0000000108087547 */ /* 0x000fea000b800000 */
[----:B------:R-:W0:Y:S02]  /*e830*/  LDG.E.64 R2, desc[UR36][R4.64] ;  /* 0x0000002404027981 */ /* 0x000e24000c1e1b00 */
[----:B012---:R3:W4:Y:S02]  /*e840*/  DMUL R16, R16, R2 ;  /* 0x0000000210107228 */ /* 0x0077240000000000 */
.L_x_3371:
[----:B------:R-:W-:Y:S05]  /*e850*/  BRA.U !UP1, `(.L_x_3372) ;  /* 0x0000000109607547 */ /* 0x000fea000b800000 */
[----:B------:R-:W5:Y:S02]  /*e860*/  LDCU UR4, c[0x0][0x79c] ;  /* 0x0000f380ff0477ac */ /* 0x000f640008000800 */
[----:B-----5:R-:W-:-:S09]  /*e870*/  UISETP.NE.AND UP0, UPT, UR4, 0x1, UPT ;  /* 0x000000010400788c */ /* 0x020fd2000bf05270 */
[----:B------:R-:W-:Y:S05]  /*e880*/  BRA.U !UP0, `(.L_x_3373) ;  /* 0x0000000108407547 */ /* 0x000fea000b800000 */
[----:B---3--:R-:W-:Y:S01]  /*e890*/  MOV R2, 0x660 ;  /* 0x0000066000027802 */ /* 0x008fe20000000f00 */
[----:B------:R-:W3:Y:S01]  /*e8a0*/  LDCU.64 UR4, c[0x4][0x650] ;  /* 0x0100ca00ff0477ac */ /* 0x000ee20008000a00 */
[----:B------:R-:W-:Y:S01]  /*e8b0*/  HFMA2 R8, -RZ, RZ, 0, 4.4763088226318359375e-05 ;  /* 0x000002efff087431 */ /* 0x000fe200000001ff */
[----:B------:R-:W-:Y:S01]  /*e8c0*/  MOV R12, 0x1 ;  /* 0x00000001000c7802 */ /* 0x000fe20000000f00 */
[----:B------:R-:W-:Y:S01]  /*e8d0*/  IMAD.MOV.U32 R13, RZ, RZ, RZ ;  /* 0x000000ffff0d7224 */ /* 0x000fe200078e00ff */
[----:B------:R-:W5:Y:S01]  /*e8e0*/  LDCU.64 UR6, c[0x4][0x640] ;  /* 0x0100c800ff0677ac */ /* 0x000f620008000a00 */
[----:B------:R-:W0:Y:S01]  /*e8f0*/  LDC.64 R2, c[0x4][R2] ;  /* 0x0100000002027b82 */ /* 0x000e220000000a00 */
[----:B------:R-:W1:Y:S01]  /*e900*/  LDCU.64 UR8, c[0x4][0x390] ;  /* 0x01007200ff0877ac */ /* 0x000e620008000a00 */
[----:B---3--:R-:W-:Y:S02]  /*e910*/  MOV R4, UR4 ;  /* 0x0000000400047c02 */ /* 0x008fe40008000f00 */
[----:B------:R-:W-:Y:S01]  /*e920*/  MOV R5, UR5 ;  /* 0x0000000500057c02 */ /* 0x000fe20008000f00 */
[----:B-----5:R-:W-:Y:S01]  /*e930*/  IMAD.U32 R6, RZ, RZ, UR6 ;  /* 0x00000006ff067e24 */ /* 0x020fe2000f8e00ff */
[----:B------:R-:W-:-:S02]  /*e940*/  MOV R7, UR7 ;  /* 0x0000000700077c02 */ /* 0x000fc40008000f00 */
[----:B-1----:R-:W-:Y:S01]  /*e950*/  MOV R10, UR8 ;  /* 0x00000008000a7c02 */ /* 0x002fe20008000f00 */
[----:B------:R-:W-:-:S07]  /*e960*/  IMAD.U32 R11, RZ, RZ, UR9 ;  /* 0x00000009ff0b7e24 */ /* 0x000fce000f8e00ff */
[----:B------:R-:W-:-:S07]  /*e970*/  LEPC R20, `(.L_x_3373) ;  /* 0x000000001014794e */ /* 0x000fce0000000000 */
[----:B0-2-4-:R-:W-:Y:S05]  /*e980*/  CALL.ABS.NOINC R2 ;  /* 0x0000000002007343 */ /* 0x015fea0003c00000 */
.L_x_3373:
[----:B------:R-:W5:Y:S02]  /*e990*/  LDCU.64 UR4, c[0x0][0x768] ;  /* 0x0000ed00ff0477ac */ /* 0x000f640008000a00 */
[----:B-----5:R-:W-:-:S04]  /*e9a0*/  IADD3 R18, P0, PT, R18, UR4, RZ ;  /* 0x0000000412127c10 */ /* 0x020fc8000ff1e0ff */
[----:B------:R-:W-:-:S05]  /*e9b0*/  IADD3.X R19, PT, PT, RZ, UR5, RZ, P0, !PT ;  /* 0x00000005ff137c10 */ /* 0x000fca00087fe4ff */
[----:B----4-:R-:W-:Y:S01]  /*e9c0*/  STG.E.64 desc[UR36][R18.64], R16 ;  /* 0x0000001012007986 */ /* 0x010fe2000c101b24 */
[----:B------:R-:W-:Y:S05]  /*e9d0*/  EXIT ;  /* 0x000000000000794d */ /* 0x000fea0003800000 */
.L_x_3372:
[----:B----4-:R-:W-:Y:S01]  /*e9e0*/  STG.E.64 desc[UR36][R4.64], R16 ;  /* 0x0000001004007986 */ /* 0x010fe2000c101b24 */
[----:B------:R-:W-:Y:S05]  /*e9f0*/  EXIT ;  /* 0x000000000000794d */ /* 0x000fea0003800000 */
.L_x_3370:
[----:B------:R-:W3:Y:S01]  /*ea00*/  LDCU.U8 UR4, c[0x0][0x798] ;  /* 0x0000f300ff0477ac */ /* 0x000ee20008000000 */
[----:B------:R-:W4:Y:S01]  /*ea10*/  LDCU.U8 UR5, c[0x0][0x799] ;  /* 0x0000f320ff0577ac */ /* 0x000f220008000000 */
[----:B---3--:R-:W-:Y:S02]  /*ea20*/  UISETP.NE.AND UP0, UPT, UR4, URZ, UPT ;  /* 0x000000ff0400728c */ /* 0x008fe4000bf05270 */
[----:B----4-:R-:W-:-:S07]  /*ea30*/  UISETP.NE.AND UP1, UPT, UR5, URZ, UPT ;  /* 0x000000ff0500728c */ /* 0x010fce000bf25270 */
[----:B------:R-:W-:Y:S05]  /*ea40*/  BRA.U !UP0, `(.L_x_3374) ;  /* 0x0000000108087547 */ /* 0x000fea000b800000 */
[----:B------:R-:W0:Y:S02]  /*ea50*/  LDG.E.64 R2, desc[UR36][R4.64] ;  /* 0x0000002404027981 */ /* 0x000e24000c1e1b00 */
[----:B012---:R3:W4:Y:S02]  /*ea60*/  DMUL R16, R16, R2 ;  /* 0x0000000210107228 */ /* 0x0077240000000000 */
.L_x_3374:
[----:B------:R-:W-:Y:S05]  /*ea70*/  BRA.U !UP1, `(.L_x_3375) ;  /* 0x0000000109607547 */ /* 0x000fea000b800000 */
[----:B------:R-:W5:Y:S02]  /*ea80*/  LDCU UR4, c[0x0][0x79c] ;  /* 0x0000f380ff0477ac */ /* 0x000f640008000800 */
[----:B-----5:R-:W-:-:S09]  /*ea90*/  UISETP.NE.AND UP0, UPT, UR4, 0x1, UPT ;  /* 0x000000010400788c */ /* 0x020fd2000bf05270 */
[----:B------:R-:W-:Y:S05]  /*eaa0*/  BRA.U !UP0, `(.L_x_3376) ;  /* 0x0000000108407547 */ /* 0x000fea000b800000 */
[----:B---3--:R-:W-:Y:S01]  /*eab0*/  MOV R2, 0x660 ;  /* 0x0000066000027802 */ /* 0x008fe20000000f00 */
[----:B------:R-:W3:Y:S01]  /*eac0*/  LDCU.64 UR4, c[0x4][0x650] ;  /* 0x0100ca00ff0477ac */ /* 0x000ee20008000a00 */
[----:B------:R-:W-:Y:S02]  /*ead0*/  HFMA2 R8, -RZ, RZ, 0, 4.4763088226318359375e-05 ;  /* 0x000002efff087431 */ /* 0x000fe400000001ff */
[----:B------:R-:W-:Y:S01]  /*eae0*/  IMAD.MOV.U32 R12, RZ, RZ, 0x1 ;  /* 0x00000001ff0c7424 */ /* 0x000fe200078e00ff */
[----:B------:R-:W-:Y:S01]  /*eaf0*/  MOV R13, RZ ;  /* 0x000000ff000d7202 */ /* 0x000fe20000000f00 */
[----:B------:R-:W5:Y:S01]  /*eb00*/  LDCU.64 UR6, c[0x4][0x640] ;  /* 0x0100c800ff0677ac */ /* 0x000f620008000a00 */
[----:B------:R-:W0:Y:S01]  /*eb10*/  LDC.64 R2, c[0x4][R2] ;  /* 0x0100000002027b82 */ /* 0x000e220000000a00 */
[----:B------:R-:W1:Y:S01]  /*eb20*/  LDCU.64 UR8, c[0x4][0x390] ;  /* 0x01007200ff0877ac */ /* 0x000e620008000a00 */
[----:B---3--:R-:W-:Y:S01]  /*eb30*/  MOV R4, UR4 ;  /* 0x0000000400047c02 */ /* 0x008fe20008000f00 */
[----:B------:R-:W-:Y:S01]  /*eb40*/  IMAD.U32 R5, RZ, RZ, UR5 ;  /* 0x00000005ff057e24 */ /* 0x000fe2000f8e00ff */
[----:B-----5:R-:W-:-:S02]  /*eb50*/  MOV R6, UR6 ;  /* 0x0000000600067c02 */ /* 0x020fc40008000f00 */
[----:B------:R-:W-:Y:S01]  /*eb60*/  MOV R7, UR7 ;  /* 0x0000000700077c02 */ /* 0x000fe20008000f00 */
[----:B-1----:R-:W-:Y:S01]  /*eb70*/  IMAD.U32 R10, RZ, RZ, UR8 ;  /* 0x00000008ff0a7e24 */ /* 0x002fe2000f8e00ff */
[----:B------:R-:W-:-:S07]  /*eb80*/  MOV R11, UR9 ;  /* 0x00000009000b7c02 */ /* 0x000fce0008000f00 */
[----:B------:R-:W-:-:S07]  /*eb90*/  LEPC R20, `(.L_x_3376) ;  /* 0x000000001014794e */ /* 0x000fce0000000000 */
[----:B0-2-4-:R-:W-:Y:S05]  /*eba0*/  CALL.ABS.NOINC R2 ;  /* 0x0000000002007343 */ /* 0x015fea0003c00000 */
.L_x_3376:
[----:B------:R-:W5:Y:S02]  /*ebb0*/  LDCU.64 UR4, c[0x0][0x768] ;  /* 0x0000ed00ff0477ac */ /* 0x000f640008000a00 */
[----:B-----5:R-:W-:-:S04]  /*ebc0*/  IADD3 R18, P0, PT, R18, UR4, RZ ;  /* 0x0000000412127c10 */ /* 0x020fc8000ff1e0ff */
[----:B------:R-:W-:-:S05]  /*ebd0*/  IADD3.X R19, PT, PT, RZ, UR5, RZ, P0, !PT ;  /* 0x00000005ff137c10 */ /* 0x000fca00087fe4ff */
[----:B----4-:R-:W-:Y:S01]  /*ebe0*/  STG.E.64 desc[UR36][R18.64], R16 ;  /* 0x0000001012007986 */ /* 0x010fe2000c101b24 */
[----:B------:R-:W-:Y:S05]  /*ebf0*/  EXIT ;  /* 0x000000000000794d */ /* 0x000fea0003800000 */
.L_x_3375:
[----:B----4-:R-:W-:Y:S01]  /*ec00*/  STG.E.64 desc[UR36][R4.64], R16 ;  /* 0x0000001004007986 */ /* 0x010fe2000c101b24 */
[----:B------:R-:W-:Y:S05]  /*ec10*/  EXIT ;  /* 0x000000000000794d */ /* 0x000fea0003800000 */
.L_x_3352:
        /* <DEDUP_REMOVED lines=16> */
[----:B------:R-:W5:Y:S01]  /*ed20*/  LDCU.U8 UR7, c[0x0][0x799] ;  /* 0x0000f320ff0777ac */ /* 0x000f620008000000 */
[----:B0-----:R-:W-:Y:S01]  /*ed30*/  UISETP.NE.AND UP0, UPT, UR6, URZ, UPT ;  /* 0x000000ff0600728c */ /* 0x001fe2000bf05270 */
[----:B-1----:R-:W-:Y:S01]  /*ed40*/  IADD3 R4, P0, PT, R18, UR4, RZ ;  /* 0x0000000412047c10 */ /* 0x002fe2000ff1e0ff */
[----:B-----5:R-:W-:-:S04]  /*ed50*/  UISETP.NE.AND UP1, UPT, UR7, URZ, UPT ;  /* 0x000000ff0700728c */ /* 0x020fc8000bf25270 */
[----:B------:R-:W-:-:S03]  /*ed60*/  IMAD.X R5, RZ, RZ, UR5, P0 ;  /* 0x00000005ff057e24 */ /* 0x000fc600080e06ff */
[----:B------:R-:W-:Y:S05]  /*ed70*/  BRA.U !UP0, `(.L_x_3378) ;  /* 0x0000000108087547 */ /* 0x000fea000b800000 */
[----:B------:R-:W2:Y:S02]  /*ed80*/  LDG.E.64 R2, desc[UR36][R4.64] ;  /* 0x0000002404027981 */ /* 0x000ea4000c1e1b00 */
[----:B--234-:R0:W1:Y:S02]  /*ed90*/  DMUL R16, R16, R2 ;  /* 0x0000000210107228 */ /* 0x01c0640000000000 */
.L_x_3378:
[----:B------:R-:W-:Y:S05]  /*eda0*/  BRA.U !UP1, `(.L_x_3379) ;  /* 0x0000000109607547 */ /* 0x000fea000b800000 */
[----:B------:R-:W5:Y:S02]  /*edb0*/  LDCU UR4, c[0x0][0x79c] ;  /* 0x0000f380ff0477ac */ /* 0x000f640008000800 */
[----:B-----5:R-:W-:-:S09]  /*edc0*/  UISETP.NE.AND UP0, UPT, UR4, 0x1, UPT ;  /* 0x000000010400788c */ /* 0x020fd2000bf05270 */
[----:B------:R-:W-:Y:S05]  /*edd0*/  BRA.U !UP0, `(.L_x_3380) ;  /* 0x0000000108407547 */ /* 0x000fea000b800000 */
[----:B0-----:R-:W-:Y:S01]  /*ede0*/  MOV R2, 0x660 ;  /* 0x0000066000027802 */ /* 0x001fe20000000f00 */
[----:B------:R-:W0:Y:S01]  /*edf0*/  LDCU.64 UR4, c[0x4][0x650] ;  /* 0x0100ca00ff0477ac */ /* 0x000e220008000a00 */
[----:B------:R-:W-:Y:S01]  /*ee00*/  HFMA2 R8, -RZ, RZ, 0, 4.4763088226318359375e-05 ;  /* 0x000002efff087431 */ /* 0x000fe200000001ff */
[----:B------:R-:W-:Y:S01]  /*ee10*/  MOV R12, 0x1 ;  /* 0x00000001000c7802 */ /* 0x000fe20000000f00 */
[----:B------:R-:W-:Y:S01]  /*ee20*/  IMAD.MOV.U32 R13, RZ, RZ, RZ ;  /* 0x000000ffff0d7224 */ /* 0x000fe200078e00ff */
[----:B------:R-:W5:Y:S01]  /*ee30*/  LDCU.64 UR6, c[0x4][0x640] ;  /* 0x0100c800ff0677ac */ /* 0x000f620008000a00 */
[----:B------:R-:W1:Y:S01]  /*ee40*/  LDC.64 R2, c[0x4][R2] ;  /* 0x0100000002027b82 */ /* 0x000e620000000a00 */
[----:B------:R-:W3:Y:S01]  /*ee50*/  LDCU.64 UR8, c[0x4][0x390] ;  /* 0x01007200ff0877ac */ /* 0x000ee20008000a00 */
[----:B0-----:R-:W-:Y:S02]  /*ee60*/  MOV R4, UR4 ;  /* 0x0000000400047c02 */ /* 0x001fe40008000f00 */
[----:B------:R-:W-:Y:S01]  /*ee70*/  MOV R5, UR5 ;  /* 0x0000000500057c02 */ /* 0x000fe20008000f00 */
[----:B-----5:R-:W-:Y:S01]  /*ee80*/  IMAD.U32 R6, RZ, RZ, UR6 ;  /* 0x00000006ff067e24 */ /* 0x020fe2000f8e00ff */
[----:B--2-4-:R-:W-:-:S02]  /*ee90*/  MOV R7, UR7 ;  /* 0x0000000700077c02 */ /* 0x014fc40008000f00 */
[----:B---3--:R-:W-:Y:S01]  /*eea0*/  MOV R10, UR8 ;  /* 0x00000008000a7c02 */ /* 0x008fe20008000f00 */
[----:B------:R-:W-:-:S07]  /*eeb0*/  IMAD.U32 R11, RZ, RZ, UR9 ;  /* 0x00000009ff0b7e24 */ /* 0x000fce000f8e00ff */
[----:B------:R-:W-:-:S07]  /*eec0*/  LEPC R20, `(.L_x_3380) ;  /* 0x000000001014794e */ /* 0x000fce0000000000 */
[----:B-1----:R-:W-:Y:S05]  /*eed0*/  CALL.ABS.NOINC R2 ;  /* 0x0000000002007343 */ /* 0x002fea0003c00000 */
.L_x_3380:
[----:B------:R-:W5:Y:S02]  /*eee0*/  LDCU.64 UR4, c[0x0][0x768] ;  /* 0x0000ed00ff0477ac */ /* 0x000f640008000a00 */
[----:B-----5:R-:W-:-:S04]  /*eef0*/  IADD3 R18, P0, PT, R18, UR4, RZ ;  /* 0x0000000412127c10 */ /* 0x020fc8000ff1e0ff */
[----:B------:R-:W-:-:S05]  /*ef00*/  IADD3.X R19, PT, PT, RZ, UR5, RZ, P0, !PT ;  /* 0x00000005ff137c10 */ /* 0x000fca00087fe4ff */
[----:B-1-3--:R-:W-:Y:S01]  /*ef10*/  STG.E.64 desc[UR36][R18.64], R16 ;  /* 0x0000001012007986 */ /* 0x00afe2000c101b24 */
[----:B------:R-:W-:Y:S05]  /*ef20*/  EXIT ;  /* 0x000000000000794d */ /* 0x000fea0003800000 */
.L_x_3379:
[----:B-1-3--:R-:W-:Y:S01]  /*ef30*/  STG.E.64 desc[UR36][R4.64], R16 ;  /* 0x0000001004007986 */ /* 0x00afe2000c101b24 */
[----:B------:R-:W-:Y:S05]  /*ef40*/  EXIT ;  /* 0x000000000000794d */ /* 0x000fea0003800000 */
.L_x_3377:
[----:B------:R-:W0:Y:S01]  /*ef50*/  LDCU.U8 UR4, c[0x0][0x798] ;  /* 0x0000f300ff0477ac */ /* 0x000e220008000000 */
[----:B------:R-:W1:Y:S01]  /*ef60*/  LDCU.U8 UR5, c[0x0][0x799] ;  /* 0x0000f320ff0577ac */ /* 0x000e620008000000 */
[----:B0-----:R-:W-:Y:S02]  /*ef70*/  UISETP.NE.AND UP0, UPT, UR4, URZ, UPT ;  /* 0x000000ff0400728c */ /* 0x001fe4000bf05270 */
[----:B-1----:R-:W-:-:S07]  /*ef80*/  UISETP.NE.AND UP1, UPT, UR5, URZ, UPT ;  /* 0x000000ff0500728c */ /* 0x002fce000bf25270 */
[----:B------:R-:W-:Y:S05]  /*ef90*/  BRA.U !UP0, `(.L_x_3381) ;  /* 0x0000000108087547 */ /* 0x000fea000b800000 */
[----:B------:R-:W2:Y:S02]  /*efa0*/  LDG.E.64 R2, desc[UR36][R4.64] ;  /* 0x0000002404027981 */ /* 0x000ea4000c1e1b00 */
[----:B--234-:R0:W1:Y:S02]  /*efb0*/  DMUL R16, R16, R2 ;  /* 0x0000000210107228 */ /* 0x01c0640000000000 */
.L_x_3381:
[----:B------:R-:W-:Y:S05]  /*efc0*/  BRA.U !UP1, `(.L_x_3382) ;  /* 0x0000000109607547 */ /* 0x000fea000b800000 */
[----:B------:R-:W5:Y:S02]  /*efd0*/  LDCU UR4, c[0x0][0x79c] ;  /* 0x0000f380ff0477ac */ /* 0x000f640008000800 */
[----:B-----5:R-:W-:-:S09]  /*efe0*/  UISETP.NE.AND UP0, UPT, UR4, 0x1, UPT ;  /* 0x000000010400788c */ /* 0x020fd2000bf05270 */
[----:B------:R-:W-:Y:S05]  /*eff0*/  BRA.U !UP0, `(.L_x_3383) ;  /* 0x0000000108407547 */ /* 0x000fea000b800000 */
[----:B0-----:R-:W-:Y:S01]  /*f000*/  MOV R2, 0x660 ;  /* 0x0000066000027802 */ /* 0x001fe20000000f00 */
[----:B------:R-:W0:Y:S01]  /*f010*/  LDCU.64 UR4, c[0x4][0x650] ;  /* 0x0100ca00ff0477ac */ /* 0x000e220008000a00 */
[----:B------:R-:W-:Y:S02]  /*f020*/  HFMA2 R8, -RZ, RZ, 0, 4.4763088226318359375e-05 ;  /* 0x000002efff087431 */ /* 0x000fe400000001ff */
[----:B------:R-:W-:Y:S01]  /*f030*/  IMAD.MOV.U32 R12, RZ, RZ, 0x1 ;  /* 0x00000001ff0c7424 */ /* 0x000fe200078e00ff */
[----:B------:R-:W-:Y:S01]  /*f040*/  MOV R13, RZ ;  /* 0x000000ff000d7202 */ /* 0x000fe20000000f00 */
[----:B------:R-:W5:Y:S01]  /*f050*/  LDCU.64 UR6, c[0x4][0x640] ;  /* 0x0100c800ff0677ac */ /* 0x000f620008000a00 */
[----:B------:R-:W1:Y:S01]  /*f060*/  LDC.64 R2, c[0x4][R2] ;  /* 0x0100000002027b82 */ /* 0x000e620000000a00 */
[----:B------:R-:W3:Y:S01]  /*f070*/  LDCU.64 UR8, c[0x4][0x390] ;  /* 0x01007200ff0877ac */ /* 0x000ee20008000a00 */
[----:B0-----:R-:W-:Y:S01]  /*f080*/  MOV R4, UR4 ;  /* 0x0000000400047c02 */ /* 0x001fe20008000f00 */
[----:B------:R-:W-:Y:S01]  /*f090*/  IMAD.U32 R5, RZ, RZ, UR5 ;  /* 0x00000005ff057e24 */ /* 0x000fe2000f8e00ff */
[----:B-----5:R-:W-:-:S02]  /*f0a0*/  MOV R6, UR6 ;  /* 0x0000000600067c02 */ /* 0x020fc40008000f00 */
[----:B--2-4-:R-:W-:Y:S01]  /*f0b0*/  MOV R7, UR7 ;  /* 0x0000000700077c02 */ /* 0x014fe20008000f00 */
[----:B---3--:R-:W-:Y:S01]  /*f0c0*/  IMAD.U32 R10, RZ, RZ, UR8 ;  /* 0x00000008ff0a7e24 */ /* 0x008fe2000f8e00ff */
[----:B------:R-:W-:-:S07]  /*f0d0*/  MOV R11, UR9 ;  /* 0x00000009000b7c02 */ /* 0x000fce0008000f00 */
[----:B------:R-:W-:-:S07]  /*f0e0*/  LEPC R20, `(.L_x_3383) ;  /* 0x000000001014794e */ /* 0x000fce0000000000 */
[----:B-1----:R-:W-:Y:S05]  /*f0f0*/  CALL.ABS.NOINC R2 ;  /* 0x0000000002007343 */ /* 0x002fea0003c00000 */
.L_x_3383:
[----:B------:R-:W5:Y:S02]  /*f100*/  LDCU.64 UR4, c[0x0][0x768] ;  /* 0x0000ed00ff0477ac */ /* 0x000f640008000a00 */
[----:B-----5:R-:W-:-:S04]  /*f110*/  IADD3 R18, P0, PT, R18, UR4, RZ ;  /* 0x0000000412127c10 */ /* 0x020fc8000ff1e0ff */
[----:B------:R-:W-:-:S05]  /*f120*/  IADD3.X R19, PT, PT, RZ, UR5, RZ, P0, !PT ;  /* 0x00000005ff137c10 */ /* 0x000fca00087fe4ff */
[----:B-1-3--:R-:W-:Y:S01]  /*f130*/  STG.E.64 desc[UR36][R18.64], R16 ;  /* 0x0000001012007986 */ /* 0x00afe2000c101b24 */
[----:B------:R-:W-:Y:S05]  /*f140*/  EXIT ;  /* 0x000000000000794d */ /* 0x000fea0003800000 */
.L_x_3382:
[----:B-1-3--:R-:W-:Y:S01]  /*f150*/  STG.E.64 desc[UR36][R4.64], R16 ;  /* 0x0000001004007986 */ /* 0x00afe2000c101b24 */
[----:B------:R-:W-:Y:S05]  /*f160*/  EXIT ;  /* 0x000000000000794d */ /* 0x000fea0003800000 */
.L_x_3384:
        /* <DEDUP_REMOVED lines=9> */
.L_x_8865:


//--------------------- .text._ZN2at6native13reduce_kernelILi256ELi2ENS0_8ReduceOpIdNS0_14func_wrapper_tIdNS0_55_GLOBAL__N__0955718d_22_SparseCsrTensorMath_cu_868dd54514ReductionMulOpIdEEEEjdLi4ELi4EEEEEvT1_ --------------------------
	.section	.text._ZN2at6native13reduce_kernelILi256ELi2ENS0_8ReduceOpIdNS0_14func_wrapper_tIdNS0_55_GLOBAL__N__0955718d_22_SparseCsrTensorMath_cu_868dd54514ReductionMulOpIdEEEEjdLi4ELi4EEEEEvT1_,"ax",@progbits
	.align	128
.text._ZN2at6native13reduce_kernelILi256ELi2ENS0_8ReduceOpIdNS0_14func_wrapper_tIdNS0_55_GLOBAL__N__0955718d_22_SparseCsrTensorMath_cu_868dd54514ReductionMulOpIdEEEEjdLi4ELi4EEEEEvT1_:
        .type           _ZN2at6native13reduce_kernelILi256ELi2ENS0_8ReduceOpIdNS0_14func_wrapper_tIdNS0_55_GLOBAL__N__0955718d_22_SparseCsrTensorMath_cu_868dd54514ReductionMulOpIdEEEEjdLi4ELi4EEEEEvT1_,@function
        .size           _ZN2at6native13reduce_kernelILi256ELi2ENS0_8ReduceOpIdNS0_14func_wrapper_tIdNS0_55_GLOBAL__N__0955718d_22_SparseCsrTensorMath_cu_868dd54514ReductionMulOpIdEEEEjdLi4ELi4EEEEEvT1_,(.L_x_8866 - _ZN2at6native13reduce_kernelILi256ELi2ENS0_8ReduceOpIdNS0_14func_wrapper_tIdNS0_55_GLOBAL__N__0955718d_22_SparseCsrTensorMath_cu_868dd54514ReductionMulOpIdEEEEjdLi4ELi4EEEEEvT1_)
        .other          _ZN2at6native13reduce_kernelILi256ELi2ENS0_8ReduceOpIdNS0_14func_wrapper_tIdNS0_55_GLOBAL__N__0955718d_22_SparseCsrTensorMath_cu_868dd54514ReductionMulOpIdEEEEjdLi4ELi4EEEEEvT1_,@"STO_CUDA_ENTRY STV_DEFAULT"
_ZN2at6native13reduce_kernelILi256ELi2ENS0_8ReduceOpIdNS0_14func_wrapper_tIdNS0_55_GLOBAL__N__0955718d_22_SparseCsrTensorMath_cu_868dd54514ReductionMulOpIdEEEEjdLi4ELi4EEEEEvT1_:
[----:B------:R-:W0:Y:S01]  /*0000*/  LDC R1, c[0x0][0x37c] ;  /* 0x0000df00ff017b82 */ /* 0x000e220000000800 */
[----:B------:R-:W1:Y:S01]  /*0010*/  S2R R23, SR_TID.X ;  /* 0x0000000000177919 */ /* 0x000e620000002100 */
[----:B------:R-:W1:Y:S01]  /*0020*/  LDCU.64 UR10, c[0x0][0x3b0] ;  /* 0x00007600ff0a77ac */ /* 0x000e620008000a00 */
[----:B------:R-:W-:Y:S01]  /*0030*/  HFMA2 R37, -RZ, RZ, 0, 0 ;  /* 0x00000000ff257431 */ /* 0x000fe200000001ff */
[----:B------:R-:W2:Y:S01]  /*0040*/  S2R R22, SR_TID.Y ;  /* 0x0000000000167919 */ /* 0x000ea20000002200 */
[----:B------:R-:W3:Y:S01]  /*0050*/  LDCU UR4, c[0x0][0x564] ;  /* 0x0000ac80ff0477ac */ /* 0x000ee20008000800 */
[----:B------:R-:W4:Y:S01]  /*0060*/  S2R R2, SR_CTAID.X ;  /* 0x0000000000027919 */ /* 0x000f220000002500 */
[----:B------:R-:W5:Y:S01]  /*0070*/  LDCU.64 UR8, c[0x0][0x3a8] ;  /* 0x00007500ff0877ac */ /* 0x000f620008000a00 */
[----:B------:R-:W4:Y:S01]  /*0080*/  S2R R18, SR_CTAID.Y ;  /* 0x0000000000127919 */ /* 0x000f220000002600 */
[----:B------:R-:W2:Y:S01]  /*0090*/  LDCU UR5, c[0x0][0x3b8] ;  /* 0x00007700ff0577ac */ /* 0x000ea20008000800 */
        /* <DEDUP_REMOVED lines=287> */
.L_x_3385:
        /* <DEDUP_REMOVED lines=23> */
[----:B-1----:R-:W-:Y:S01]  /*1400*/  MOV R4, UR6 ;  /* 0x0000000600047c02 */ /* 0x002fe20008000f00 */
[----:B------:R-:W-:Y:S01]  /*1410*/  IMAD.U32 R5, RZ, RZ, UR7 ;  /* 0x00000007ff057e24 */ /* 0x000fe2000f8e00ff */
[----:B----4-:R-:W-:Y:S01]  /*1420*/  MOV R6, UR8 ;  /* 0x0000000800067c02 */ /* 0x010fe20008000f00 */
[----:B------:R-:W-:Y:S01]  /*1430*/  IMAD.U32 R7, RZ, RZ, UR9 ;  /* 0x00000009ff077e24 */ /* 0x000fe2000f8e00ff */
[----:B-----5:R-:W-:Y:S01]  /*1440*/  MOV R10, UR10 ;  /* 0x0000000a000a7c02 */ /* 0x020fe20008000f00 */
[----:B------:R-:W-:-:S02]  /*1450*/  IMAD.U32 R11, RZ, RZ, UR11 ;  /* 0x0000000bff0b7e24 */ /* 0x000fc4000f8e00ff */
[----:B0-2---:R-:W-:-:S07]  /*1460*/  IMAD.U32 R19, RZ, RZ, UR4 ;  /* 0x00000004ff137e24 */ /* 0x005fce000f8e00ff */
[----:B------:R-:W-:-:S07]  /*1470*/  LEPC R20, `(.L_x_3389) ;  /* 0x000000001014794e */ /* 0x000fce0000000000 */
[----:B---3--:R-:W-:Y:S05]  /*1480*/  CALL.ABS.NOINC R14 ;  /* 0x000000000e007343 */ /* 0x008fea0003c00000 */
.L_x_3389:
[----:B------:R-:W0:Y:S01]  /*1490*/  LDC.64 R20, c[0x0][0x388] ;  /* 0x0000e200ff147b82 */ /* 0x000e220000000a00 */
[----:B------:R-:W-:Y:S01]  /*14a0*/  SHF.R.U32.HI R0, RZ, 0x3, R16 ;  /* 0x00000003ff007819 */ /* 0x000fe20000011610 */
[----:B------:R-:W-:Y:S03]  /*14b0*/  BSSY.RECONVERGENT B0, `(.L_x_3390) ;  /* 0x0000024000007945 */ /* 0x000fe60003800200 */
[----:B------:R-:W-:Y:S02]  /*14c0*/  LOP3.LUT P0, R0, R0, 0x3, RZ, 0xc0, !PT ;  /* 0x0000000300007812 */ /* 0x000fe4000780c0ff */
[-C--:B0-----:R-:W-:Y:S01]  /*14d0*/  MOV R12, R20.reuse ;  /* 0x00000014000c7202 */ /* 0x081fe20000000f00 */
[----:B------:R-:W-:Y:S01]  /*14e0*/  IMAD.MOV.U32 R13, RZ, RZ, R21 ;  /* 0x000000ffff0d7224 */ /* 0x000fe200078e0015 */
[----:B------:R-:W-:Y:S02]  /*14f0*/  MOV R14, R20 ;  /* 0x00000014000e7202 */ /* 0x000fe40000000f00 */
[----:B------:R-:W-:-:S07]  /*1500*/  MOV R15, R21 ;  /* 0x00000015000f7202 */ /* 0x000fce0000000f00 */
[----:B------:R-:W-:Y:S05]  /*1510*/  @!P0 BRA `(.L_x_3391) ;  /* 0x0000000000748947 */ /* 0x000fea0003800000 */
[C---:B------:R-:W-:Y:S01]  /*1520*/  ISETP.GT.U32.AND P0, PT, R23.reuse, 0x3, PT ;  /* 0x000000031700780c */ /* 0x040fe20003f04070 */
[----:B------:R-:W-:Y:S01]  /*1530*/  IMAD.MOV R3, RZ, RZ, -R0 ;  /* 0x000000ffff037224 */ /* 0x000fe200078e0a00 */
[----:B------:R-:W-:Y:S01]  /*1540*/  BSSY.RECONVERGENT B1, `(.L_x_3392) ;  /* 0x0000016000017945 */ /* 0x000fe20003800200 */
[----:B------:R-:W-:Y:S02]  /*1550*/  MOV R14, R20 ;  /* 0x00000014000e7202 */ /* 0x000fe40000000f00 */
[----:B------:R-:W-:Y:S01]  /*1560*/  ISETP.LT.U32.OR P0, PT, R23, R0, P0 ;  /* 0x000000001700720c */ /* 0x000fe20000701470 */
[----:B------:R-:W-:Y:S01]  /*1570*/  IMAD.WIDE R16, R3, 0x8, R16 ;  /* 0x0000000803107825 */ /* 0x000fe200078e0210 */
[----:B------:R-:W-:-:S11]  /*1580*/  MOV R15, R21 ;  /* 0x00000015000f7202 */ /* 0x000fd60000000f00 */
        /* <DEDUP_REMOVED lines=16> */
[----:B0-----:R0:W1:Y:S02]  /*1690*/  DMUL R14, R4, UR4 ;  /* 0x00000004040e7c28 */ /* 0x0010640008000000 */
.L_x_3393:
[----:B------:R-:W-:Y:S05]  /*16a0*/  BSYNC.RECONVERGENT B1 ;  /* 0x0000000000017941 */ /* 0x000fea0003800200 */
.L_x_3392:
[----:B------:R-:W2:Y:S01]  /*16b0*/  LDC R19, c[0x0][0x394] ;  /* 0x0000e500ff137b82 */ /* 0x000ea20000000800 */
[----:B------:R-:W-:-:S04]  /*16c0*/  IADD3 R16, P0, PT, R16, 0x20, RZ ;  /* 0x0000002010107810 */ /* 0x000fc80007f1e0ff */
[----:B------:R-:W-:Y:S02]  /*16d0*/  IADD3.X R17, PT, PT, RZ, R17, RZ, P0, !PT ;  /* 0x00000011ff117210 */ /* 0x000fe400007fe4ff */
[----:B--2---:R-:W-:-:S07]  /*16e0*/  IADD3 R19, PT, PT, R0, -0x4, R19 ;  /* 0xfffffffc00137810 */ /* 0x004fce0007ffe013 */
.L_x_3391:
[----:B------:R-:W-:Y:S05]  /*16f0*/  BSYNC.RECONVERGENT B0 ;  /* 0x0000000000007941 */ /* 0x000fea0003800200 */
.L_x_3390:
[----:B0-----:R-:W0:Y:S01]  /*1700*/  LDC.64 R4, c[0x0][0x3a8] ;  /* 0x0000ea00ff047b82 */ /* 0x001e220000000a00 */
[----:B------:R-:W-:Y:S01]  /*1710*/  BSSY.RECONVERGENT B0, `(.L_x_3394) ;  /* 0x0000028000007945 */ /* 0x000fe20003800200 */
[----:B------:R-:W-:Y:S01]  /*1720*/  MOV R26, R20 ;  /* 0x00000014001a7202 */ /* 0x000fe20000000f00 */
[----:B------:R-:W-:-:S05]  /*1730*/  IMAD.MOV.U32 R27, RZ, RZ, R21 ;  /* 0x000000ffff1b7224 */ /* 0x000fca00078e0015 */
[----:B------:R-:W2:Y:S01]  /*1740*/  LDC R0, c[0x0][0x3b0] ;  /* 0x0000ec00ff007b82 */ /* 0x000ea20000000800 */
[----:B0-----:R-:W-:Y:S01]  /*1750*/  IMAD R4, R23, R4, RZ ;  /* 0x0000000417047224 */ /* 0x001fe200078e02ff */
[----:B------:R-:W-:-:S03]  /*1760*/  ISETP.NE.AND P0, PT, R5, RZ, PT ;  /* 0x000000ff0500720c */ /* 0x000fc60003f05270 */
[C---:B------:R-:W-:Y:S01]  /*1770*/  IMAD R3, R22.reuse, R5, R4 ;  /* 0x0000000516037224 */ /* 0x040fe200078e0204 */
[----:B------:R-:W-:-:S03]  /*1780*/  ISETP.NE.AND P0, PT, R22, RZ, P0 ;  /* 0x000000ff1600720c */ /* 0x000fc60000705270 */
[----:B--2---:R-:W-:Y:S01]  /*1790*/  IMAD R3, R18, R0, R3 ;  /* 0x0000000012037224 */ /* 0x004fe200078e0203 */
[----:B------:R-:W-:-:S04]  /*17a0*/  ISETP.NE.AND P1, PT, R0, RZ, PT ;  /* 0x000000ff0000720c */ /* 0x000fc80003f25270 */
[----:B------:R-:W-:Y:S02]  /*17b0*/  LEA R0, R3, 0x3, 0x2 ;  /* 0x0000000303007811 */ /* 0x000fe400078e10ff */
[----:B------:R-:W-:Y:S02]  /*17c0*/  ISETP.NE.AND P1, PT, R18, RZ, P1 ;  /* 0x000000ff1200720c */ /* 0x000fe40000f25270 */
[----:B------:R-:W-:Y:S02]  /*17d0*/  ISETP.GE.U32.AND P2, PT, R0, R19, PT ;  /* 0x000000130000720c */ /* 0x000fe40003f46070 */
[----:B------:R-:W-:-:S11]  /*17e0*/  PLOP3.LUT P0, PT, P0, P1, PT, 0xf8, 0x8f ;  /* 0x00000000008f781c */ /* 0x000fd60000703f70 */
[----:B------:R-:W-:Y:S05]  /*17f0*/  @P2 BRA `(.L_x_3395) ;  /* 0x0000000000642947 */ /* 0x000fea0003800000 */
[----:B------:R-:W-:Y:S02]  /*1800*/  MOV R26, R20 ;  /* 0x00000014001a7202 */ /* 0x000fe40000000f00 */
[----:B------:R-:W-:-:S07]  /*1810*/  MOV R27, R21 ;  /* 0x00000015001b7202 */ /* 0x000fce0000000f00 */
.L_x_3396:
[C---:B------:R-:W-:Y:S01]  /*1820*/  IMAD.WIDE.U32 R4, R3.reuse, 0x20, R16 ;  /* 0x0000002003047825 */ /* 0x040fe200078e0010 */
[----:B------:R-:W0:Y:S05]  /*1830*/  LDCU UR4, c[0x0][0x39c] ;  /* 0x00007380ff0477ac */ /* 0x000e2a0008000800 */
[----:B------:R-:W1:Y:S01]  /*1840*/  LDG.E.ENL2.256 R8, R4, desc[UR36][R4.64] ;  /* 0xfe0000240404797e */ /* 0x000e620008121908 */
[----:B0-----:R-:W-:-:S05]  /*1850*/  VIADD R3, R3, UR4 ;  /* 0x0000000403037c36 */ /* 0x001fca0008000000 */
[----:B------:R-:W-:-:S04]  /*1860*/  LEA R0, R3, 0x3, 0x2 ;  /* 0x0000000303007811 */ /* 0x000fc800078e10ff */
[----:B------:R-:W-:Y:S01]  /*1870*/  ISETP.GE.U32.AND P1, PT, R0, R19, PT ;  /* 0x000000130000720c */ /* 0x000fe20003f26070 */
[----:B-1----:R0:W2:-:S15]  /*1880*/  DMUL R14, R4, R14 ;  /* 0x0000000e040e7228 */ /* 0x00209e0000000000 */
        /* <DEDUP_REMOVED lines=16> */
.L_x_3395:
[----:B------:R-:W-:Y:S05]  /*1990*/  BSYNC.RECONVERGENT B0 ;  /* 0x0000000000007941 */ /* 0x000fea0003800200 */
.L_x_3394:
        /* <DEDUP_REMOVED lines=9> */
.L_x_3398:
[----:B------:R-:W-:Y:S05]  /*1a30*/  BSYNC.RECONVERGENT B0 ;  /* 0x0000000000007941 */ /* 0x000fea0003800200 */
.L_x_3397:
[----:B-12---:R-:W1:Y:S01]  /*1a40*/  DMUL R14, R26, R14 ;  /* 0x0000000e1a0e7228 */ /* 0x006e620000000000 */
[----:B------:R-:W-:-:S15]  /*1a50*/  CS2R R18, SRZ ;  /* 0x0000000000127805 */ /* 0x000fde000001ff00 */
        /* <DEDUP_REMOVED lines=9> */
[----:B0-----:R3:W0:Y:S02]  /*1af0*/  DMUL R16, R14, R12 ;  /* 0x0000000c0e107228 */ /* 0x0016240000000000 */
[----:B0--3--:R-:W-:Y:S05]  /*1b00*/  BRA `(.L_x_3387) ;  /* 0x000000a800507947 */ /* 0x009fea0003800000 */
.L_x_3388:
        /* <DEDUP_REMOVED lines=8> */
[----:B------:R-:W2:Y:S01]  /*1b90*/  LDC.64 R4, c[0x0][0x388] ;  /* 0x0000e200ff047b82 */ /* 0x000ea20000000a00 */
        /* <DEDUP_REMOVED lines=11> */
[----:B------:R-:W-:Y:S01]  /*1c50*/  IMAD.MOV.U32 R21, RZ, RZ, R5 ;  /* 0x000000ffff157224 */ /* 0x000fe200078e0005 */
[----:B------:R-:W-:-:S02]  /*1c60*/  MOV R26, R4 ;  /* 0x00000004001a7202 */ /* 0x000fc40000000f00 */
[-C--:B------:R-:W-:Y:S02]  /*1c70*/  MOV R27, R5.reuse ;  /* 0x00000005001b7202 */ /* 0x080fe40000000f00 */
[----:B------:R-:W-:Y:S02]  /*1c80*/  MOV R7, R5 ;  /* 0x0000000500077202 */ /* 0x000fe40000000f00 */
        /* <DEDUP_REMOVED lines=9> */
[-C--:B------:R-:W-:Y:S01]  /*1d20*/  MOV R38, R4.reuse ;  /* 0x0000000400267202 */ /* 0x080fe20000000f00 */
[----:B------:R-:W-:Y:S01]  /*1d30*/  IMAD.MOV.U32 R21, RZ, RZ, R5 ;  /* 0x000000ffff157224 */ /* 0x000fe200078e0005 */
[----:B------:R-:W-:Y:S02]  /*1d40*/  MOV R26, R4 ;  /* 0x00000004001a7202 */ /* 0x000fe40000000f00 */
[----:B------:R-:W-:-:S02]  /*1d50*/  MOV R27, R5 ;  /* 0x00000005001b7202 */ /* 0x000fc40000000f00 */
[----:B------:R-:W-:Y:S02]  /*1d60*/  MOV R7, R5 ;  /* 0x0000000500077202 */ /* 0x000fe40000000f00 */
[----:B------:R-:W-:-:S07]  /*1d70*/  MOV R20, R4 ;  /* 0x0000000400147202 */ /* 0x000fce0000000f00 */
.L_x_3402:
[----:B------:R-:W-:Y:S02]  /*1d80*/  SHF.R.U32.HI R29, RZ, 0x1, R3 ;  /* 0x00000001ff1d7819 */ /* 0x000fe40000011603 */
[-C--:B------:R-:W-:Y:S02]  /*1d90*/  IADD3 R3, PT, PT, R3, R0.reuse, RZ ;  /* 0x0000000003037210 */ /* 0x080fe40007ffe0ff */
[C---:B------:R-:W-:Y:S01]  /*1da0*/  IADD3 R8, PT, PT, R29.reuse, R0, RZ ;  /* 0x000000001d087210 */ /* 0x040fe20007ffe0ff */
[----:B------:R-:W-:Y:S01]  /*1db0*/  IMAD.WIDE.U32 R28, R29, 0x10, R16 ;  /* 0x000000101d1c7825 */ /* 0x000fe200078e0010 */
[----:B------:R-:W-:Y:S02]  /*1dc0*/  SHF.R.U32.HI R33, RZ, 0x1, R3 ;  /* 0x00000001ff217819 */ /* 0x000fe40000011603 */
[----:B------:R-:W-:Y:S01]  /*1dd0*/  LEA R3, R0, R3, 0x1 ;  /* 0x0000000300037211 */ /* 0x000fe200078e08ff */
[----:B------:R-:W-:Y:S01]  /*1de0*/  IMAD.SHL.U32 R9, R8, 0x10, RZ ;  /* 0x0000001008097824 */ /* 0x000fe200078e00ff */
[----:B------:R-:W-:Y:S01]  /*1df0*/  SHF.R.U32.HI R8, RZ, 0x1c, R8 ;  /* 0x0000001cff087819 */ /* 0x000fe20000011608 */
[----:B------:R-:W-:Y:S01]  /*1e00*/  IMAD.WIDE.U32 R32, R33, 0x10, R16 ;  /* 0x0000001021207825 */ /* 0x000fe200078e0010 */
[----:B------:R-:W2:Y:S02]  /*1e10*/  LDG.E.128 R28, desc[UR36][R28.64] ;  /* 0x000000241c1c7981 */ /* 0x000ea4000c1e1d00 */
[----:B------:R-:W-:-:S02]  /*1e20*/  LOP3.LUT R13, R9, 0xfffffff0, RZ, 0xc0, !PT ;  /* 0xfffffff0090d7812 */ /* 0x000fc400078ec0ff */
[----:B------:R-:W-:Y:S01]  /*1e30*/  SHF.R.U32.HI R9, RZ, 0x1, R3 ;  /* 0x00000001ff097819 */ /* 0x000fe20000011603 */
[----:B------:R-:W3:Y:S01]  /*1e40*/  LDG.E.128 R32, desc[UR36][R32.64] ;  /* 0x0000002420207981 */ /* 0x000ee2000c1e1d00 */
[----:B------:R-:W-:Y:S02]  /*1e50*/  LOP3.LUT R11, R8, 0x7, RZ, 0xc0, !PT ;  /* 0x00000007080b7812 */ /* 0x000fe400078ec0ff */
[----:B------:R-:W-:Y:S01]  /*1e60*/  IADD3 R12, P0, PT, R16, R13, RZ ;  /* 0x0000000d100c7210 */ /* 0x000fe20007f1e0ff */
[----:B------:R-:W-:-:S03]  /*1e70*/  IMAD.WIDE.U32 R8, R9, 0x10, R16 ;  /* 0x0000001009087825 */ /* 0x000fc600078e0010 */
[----:B------:R-:W-:-:S03]  /*1e80*/  IADD3.X R13, PT, PT, R17, R11, RZ, P0, !PT ;  /* 0x0000000b110d7210 */ /* 0x000fc600007fe4ff */
[----:B------:R-:W4:Y:S04]  /*1e90*/  LDG.E.128 R8, desc[UR36][R8.64] ;  /* 0x0000002408087981 */ /* 0x000f28000c1e1d00 */
[----:B------:R-:W5:Y:S01]  /*1ea0*/  LDG.E.128 R12, desc[UR36][R12.64] ;  /* 0x000000240c0c7981 */ /* 0x000f62000c1e1d00 */
[----:B------:R-:W-:-:S04]  /*1eb0*/  IMAD.IADD R3, R3, 0x1, R0 ;  /* 0x0000000103037824 */ /* 0x000fc800078e0200 */
[----:B------:R-:W-:-:S05]  /*1ec0*/  IMAD R37, R0, 0x3, R3 ;  /* 0x0000000300257824 */ /* 0x000fca00078e0203 */
[----:B------:R-:W-:Y:S01]  /*1ed0*/  ISETP.GE.U32.AND P0, PT, R37, R36, PT ;  /* 0x000000242500720c */ /* 0x000fe20003f06070 */
[----:B--2---:R1:W2:-:S15]  /*1ee0*/  DMUL R20, R28, R20 ;  /* 0x000000141c147228 */ /* 0x00429e0000000000 */
[----:B------:R-:W-:-:S15]  /*1ef0*/  NOP ;  /* 0x0000000000007918 */ /* 0x000fde0000000000 */
[----:B------:R-:W-:-:S15]  /*1f00*/  NOP ;  /* 0x0000000000007918 */ /* 0x000fde0000000000 */
[----:B------:R-:W-:-:S15]  /*1f10*/  NOP ;  /* 0x0000000000007918 */ /* 0x000fde0000000000 */
[----:B------:R-:W-:-:S04]  /*1f20*/  NOP ;  /* 0x0000000000007918 */ /* 0x000fc80000000000 */
[----:B------:R1:W0:-:S15]  /*1f30*/  DMUL R6, R30, R6 ;  /* 0x000000061e067228 */ /* 0x00021e0000000000 */
[----:B------:R-:W-:-:S15]  /*1f40*/  NOP ;  /* 0x0000000000007918 */ /* 0x000fde0000000000 */
[----:B------:R-:W-:-:S15]  /*1f50*/  NOP ;  /* 0x0000000000007918 */ /* 0x000fde0000000000 */
[----:B------:R-:W-:-:S15]  /*1f60*/  NOP ;  /* 0x0000000000007918 */ /* 0x000fde0000000000 */
[----:B------:R-:W-:-:S04]  /*1f70*/  NOP ;  /* 0x0000000000007918 */ /* 0x000fc80000000000 */
[----:B---3--:R1:W3:-:S15]  /*1f80*/  DMUL R4, R32, R4 ;  /* 0x0000000420047228 */ /* 0x0082de0000000000 */
        /* <DEDUP_REMOVED lines=9> */
[----:B----4-:R1:W4:-:S15]  /*2020*/  DMUL R42, R8, R42 ;  /* 0x0000002a082a7228 */ /* 0x01031e0000000000 */
        /* <DEDUP_REMOVED lines=9> */
[----:B-----5:R1:W0:-:S15]  /*20c0*/  DMUL R38, R12, R38 ;  /* 0x000000260c267228 */ /* 0x02021e0000000000 */
[----:B------:R-:W-:-:S15]  /*20d0*/  NOP ;  /* 0x0000000000007918 */ /* 0x000fde0000000000 */
[----:B------:R-:W-:-:S15]  /*20e0*/  NOP ;  /* 0x0000000000007918 */ /* 0x000fde0000000000 */
[----:B------:R-:W-:-:S15]  /*20f0*/  NOP ;  /* 0x0000000000007918 */ /* 0x000fde0000000000 */
[----:B------:R-:W-:-:S04]  /*2100*/  NOP ;  /* 0x0000000000007918 */ /* 0x000fc80000000000 */
[----:B------:R1:W0:Y:S02]  /*2110*/  DMUL R40, R14, R40 ;  /* 0x000000280e287228 */ /* 0x0002240000000000 */
[----:B01234-:R-:W-:Y:S05]  /*2120*/  @!P0 BRA `(.L_x_3402) ;  /* 0xfffffffc00148947 */ /* 0x01ffea000383ffff */
[----:B------:R-:W-:Y:S05]  /*2130*/  BSYNC.RECONVERGENT B1 ;  /* 0x0000000000017941 */ /* 0x000fea0003800200 */
.L_x_3401:
[----:B------:R-:W-:Y:S05]  /*2140*/  BSYNC.RECONVERGENT B0 ;  /* 0x0000000000007941 */ /* 0x000fea0003800200 */
.L_x_3400:
        /* <DEDUP_REMOVED lines=15> */
[----:B------:R-:W-:Y:S01]  /*2240*/  IMAD.IADD R15, R37, 0x1, R0 ;  /* 0x00000001250f7824 */ /* 0x000fe200078e0200 */
[----:B------:R-:W-:-:S04]  /*2250*/  SHF.R.U32.HI R13, RZ, 0x1, R37 ;  /* 0x00000001ff0d7819 */ /* 0x000fc80000011625 */
[----:B------:R-:W-:Y:S01]  /*2260*/  ISETP.GE.U32.AND P1, PT, R15, R36, PT ;  /* 0x000000240f00720c */ /* 0x000fe20003f26070 */
[----:B------:R-:W-:-:S12]  /*2270*/  IMAD.WIDE.U32 R12, R13, 0x10, R16 ;  /* 0x000000100d0c7825 */ /* 0x000fd800078e0010 */
[----:B------:R-:W-:-:S05]  /*2280*/  @!P1 SHF.R.U32.HI R15, RZ, 0x1, R15 ;  /* 0x00000001ff0f9819 */ /* 0x000fca000001160f */
[----:B------:R-:W-:Y:S02]  /*2290*/  @!P1 IMAD.WIDE.U32 R16, R15, 0x10, R16 ;  /* 0x000000100f109825 */ /* 0x000fe400078e0010 */
[----:B------:R-:W5:Y:S04]  /*22a0*/  LDG.E.128 R12, desc[UR36][R12.64] ;  /* 0x000000240c0c7981 */ /* 0x000f68000c1e1d00 */
[----:B------:R1:W5:Y:S02]  /*22b0*/  @!P1 LDG.E.128 R8, desc[UR36][R16.64] ;  /* 0x0000002410089981 */ /* 0x000364000c1e1d00 */
.L_x_3404:
[----:B------:R-:W-:Y:S05]  /*22c0*/  BSYNC.RECONVERGENT B0 ;  /* 0x0000000000007941 */ /* 0x000fea0003800200 */
.L_x_3403:
[----:B------:R-:W-:Y:S04]  /*22d0*/  BSSY.RECONVERGENT B0, `(.L_x_3405) ;  /* 0x0000025000007945 */ /* 0x000fe80003800200 */
[----:B------:R-:W-:Y:S05]  /*22e0*/  @P0 BRA `(.L_x_3406) ;  /* 0x00000000008c0947 */ /* 0x000fea0003800000 */
[----:B------:R-:W-:Y:S01]  /*22f0*/  IADD3 R3, PT, PT, R3, R0, RZ ;  /* 0x0000000003037210 */ /* 0x000fe20007ffe0ff */
[----:B-----5:R2:W3:Y:S03]  /*2300*/  DMUL R20, R20, R28 ;  /* 0x0000001c14147228 */ /* 0x0204e60000000000 */
[----:B------:R-:W-:-:S15]  /*2310*/  ISETP.GE.U32.AND P0, PT, R3, R36, PT ;  /* 0x000000240300720c */ /* 0x000fde0003f06070 */
[----:B------:R-:W-:-:S15]  /*2320*/  NOP ;  /* 0x0000000000007918 */ /* 0x000fde0000000000 */
[----:B------:R-:W-:-:S15]  /*2330*/  NOP ;  /* 0x0000000000007918 */ /* 0x000fde0000000000 */
[----:B------:R-:W-:-:S15]  /*2340*/  NOP ;  /* 0x0000000000007918 */ /* 0x000fde0000000000 */
[----:B------:R-:W-:-:S01]  /*2350*/  NOP ;  /* 0x0000000000007918 */ /* 0x000fc20000000000 */
[----:B------:R2:W4:Y:S02]  /*2360*/  DMUL R6, R6, R30 ;  /* 0x0000001e06067228 */ /* 0x0005240000000000 */
[----:B--234-:R-:W-:Y:S05]  /*2370*/  @P0 BRA `(.L_x_3406) ;  /* 0x0000000000680947 */ /* 0x01cfea0003800000 */
[----:B------:R-:W-:Y:S01]  /*2380*/  IADD3 R3, PT, PT, R3, R0, RZ ;  /* 0x0000000003037210 */ /* 0x000fe20007ffe0ff */
[----:B------:R2:W3:Y:S03]  /*2390*/  DMUL R4, R4, R32 ;  /* 0x0000002004047228 */ /* 0x0004e60000000000 */
[----:B------:R-:W-:-:S15]  /*23a0*/  ISETP.GE.U32.AND P0, PT, R3, R36, PT ;  /* 0x000000240300720c */ /* 0x000fde0003f06070 */
[----:B------:R-:W-:-:S15]  /*23b0*/  NOP ;  /* 0x0000000000007918 */ /* 0x000fde0000000000 */
[----:B------:R-:W-:-:S15]  /*23c0*/  NOP ;  /* 0x0000000000007918 */ /* 0x000fde0000000000 */
[----:B------:R-:W-:-:S15]  /*23d0*/  NOP ;  /* 0x0000000000007918 */ /* 0x000fde0000000000 */
[----:B------:R-:W-:-:S01]  /*23e0*/  NOP ;  /* 0x0000000000007918 */ /* 0x000fc20000000000 */
[----:B------:R2:W4:Y:S02]  /*23f0*/  DMUL R26, R26, R34 ;  /* 0x000000221a1a7228 */ /* 0x0005240000000000 */
[----:B--234-:R-:W-:Y:S05]  /*2400*/  @P0 BRA `(.L_x_3406) ;  /* 0x0000000000440947 */ /* 0x01cfea0003800000 */
[----:B------:R-:W-:Y:S01]  /*2410*/  IMAD.IADD R3, R3, 0x1, R0 ;  /* 0x0000000103037824 */ /* 0x000fe200078e0200 */
[----:B------:R2:W3:Y:S04]  /*2420*/  DMUL R38, R38, R12 ;  /* 0x0000000c26267228 */ /* 0x0004e80000000000 */
[----:B------:R-:W-:-:S15]  /*2430*/  ISETP.GE.U32.AND P0, PT, R3, R36, PT ;  /* 0x000000240300720c */ /* 0x000fde0003f06070 */
[----:B------:R-:W-:-:S15]  /*2440*/  NOP ;  /* 0x0000000000007918 */ /* 0x000fde0000000000 */
[----:B------:R-:W-:-:S15]  /*2450*/  NOP ;  /* 0x0000000000007918 */ /* 0x000fde0000000000 */
[----:B------:R-:W-:-:S15]  /*2460*/  NOP ;  /* 0x0000000000007918 */ /* 0x000fde0000000000 */
[----:B------:R2:W4:-:S15]  /*2470*/  DMUL R40, R40, R14 ;  /* 0x0000000e28287228 */ /* 0x00051e0000000000 */
[----:B------:R-:W-:-:S15]  /*2480*/  NOP ;  /* 0x0000000000007918 */ /* 0x000fde0000000000 */
[----:B------:R-:W-:-:S15]  /*2490*/  NOP ;  /* 0x0000000000007918 */ /* 0x000fde0000000000 */
[----:B------:R-:W-:-:S15]  /*24a0*/  NOP ;  /* 0x0000000000007918 */ /* 0x000fde0000000000 */
[----:B------:R-:W-:-:S04]  /*24b0*/  NOP ;  /* 0x0000000000007918 */ /* 0x000fc80000000000 */
[----:B------:R2:W0:-:S15]  /*24c0*/  @!P0 DMUL R42, R42, R8 ;  /* 0x000000082a2a8228 */ /* 0x00041e0000000000 */
[----:B------:R-:W-:-:S15]  /*24d0*/  NOP ;  /* 0x0000000000007918 */ /* 0x000fde0000000000 */
[----:B------:R-:W-:-:S15]  /*24e0*/  NOP ;  /* 0x0000000000007918 */ /* 0x000fde0000000000 */
[----:B------:R-:W-:-:S15]  /*24f0*/  NOP ;  /* 0x0000000000007918 */ /* 0x000fde0000000000 */
[----:B------:R-:W-:-:S04]  /*2500*/  NOP ;  /* 0x0000000000007918 */ /* 0x000fc80000000000 */
[----:B---34-:R2:W0:Y:S02]  /*2510*/  @!P0 DMUL R18, R18, R10 ;  /* 0x0000000a12128228 */ /* 0x0184240000000000 */
.L_x_3406:
[----:B------:R-:W-:Y:S05]  /*2520*/  BSYNC.RECONVERGENT B0 ;  /* 0x0000000000007941 */ /* 0x000fea0003800200 */
.L_x_3405:
[----:B------:R-:W3:-:S15]  /*2530*/  DMUL R4, R20, R4 ;  /* 0x0000000414047228 */ /* 0x000ede0000000000 */
        /* <DEDUP_REMOVED lines=19> */
[----:B01----:R0:W1:-:S15]  /*2670*/  DMUL R16, R4, R42 ;  /* 0x0000002a04107228 */ /* 0x00305e0000000000 */
[----:B------:R-:W-:-:S15]  /*2680*/  NOP ;  /* 0x0000000000007918 */ /* 0x000fde0000000000 */
[----:B------:R-:W-:-:S15]  /*2690*/  NOP ;  /* 0x0000000000007918 */ /* 0x000fde0000000000 */
[----:B------:R-:W-:-:S15]  /*26a0*/  NOP ;  /* 0x0000000000007918 */ /* 0x000fde0000000000 */
[----:B------:R-:W-:-:S04]  /*26b0*/  NOP ;  /* 0x0000000000007918 */ /* 0x000fc80000000000 */
[----:B---3--:R0:W3:Y:S02]  /*26c0*/  DMUL R18, R6, R18 ;  /* 0x0000001206127228 */ /* 0x0080e40000000000 */
[----:B01-3--:R-:W-:Y:S05]  /*26d0*/  BRA `(.L_x_3387) ;  /* 0x0000009c005c7947 */ /* 0x00bfea0003800000 */
.L_x_3399:
[----:B------:R-:W-:-:S13]  /*26e0*/  ISETP.NE.AND P0, PT, R8, 0x1, PT ;  /* 0x000000010800780c */ /* 0x000fda0003f05270 */
        /* <DEDUP_REMOVED lines=16> */
[-C--:B------:R-:W-:Y:S02]  /*27f0*/  MOV R27, R5.reuse ;  /* 0x00000005001b7202 */ /* 0x080fe40000000f00 */
[-C--:B------:R-:W-:Y:S02]  /*2800*/  MOV R6, R4.reuse ;  /* 0x0000000400067202 */ /* 0x080fe40000000f00 */
[----:B------:R-:W-:Y:S02]  /*2810*/  MOV R20, R4 ;  /* 0x0000000400147202 */ /* 0x000fe40000000f00 */
[----:B------:R-:W-:Y:S01]  /*2820*/  MOV R21, R5 ;  /* 0x0000000500157202 */ /* 0x000fe20000000f00 */
[----:B------:R-:W-:Y:S06]  /*2830*/  @P0 BRA `(.L_x_3409) ;  /* 0x0000000400240947 */ /* 0x000fec0003800000 */
[----:B------:R-:W-:Y:S01]  /*2840*/  BSSY.RECONVERGENT B1, `(.L_x_3409) ;  /* 0x0000048000017945 */ /* 0x000fe20003800200 */
[--C-:B------:R-:W-:Y:S01]  /*2850*/  IMAD.MOV.U32 R44, RZ, RZ, R4.reuse ;  /* 0x000000ffff2c7224 */ /* 0x100fe200078e0004 */
[-C--:B------:R-:W-:Y:S01]  /*2860*/  MOV R45, R5.reuse ;  /* 0x00000005002d7202 */ /* 0x080fe20000000f00 */
[--C-:B------:R-:W-:Y:S01]  /*2870*/  IMAD.MOV.U32 R43, RZ, RZ, R5.reuse ;  /* 0x000000ffff2b7224 */ /* 0x100fe200078e0005 */
[-C--:B------:R-:W-:Y:S01]  /*2880*/  MOV R42, R4.reuse ;  /* 0x00000004002a7202 */ /* 0x080fe20000000f00 */
[----:B------:R-:W-:Y:S01]  /*2890*/  IMAD.MOV.U32 R26, RZ, RZ, R4 ;  /* 0x000000ffff1a7224 */ /* 0x000fe200078e0004 */
[----:B------:R-:W-:Y:S01]  /*28a0*/  MOV R40, R4 ;  /* 0x0000000400287202 */ /* 0x000fe20000000f00 */
[----:B------:R-:W-:Y:S01]  /*28b0*/  IMAD.MOV.U32 R7, RZ, RZ, R5 ;  /* 0x000000ffff077224 */ /* 0x000fe200078e0005 */
[-C--:B------:R-:W-:Y:S02]  /*28c0*/  MOV R41, R5.reuse ;  /* 0x0000000500297202 */ /* 0x080fe40000000f00 */
[----:B------:R-:W-:-:S02]  /*28d0*/  MOV R27, R5 ;  /* 0x00000005001b7202 */ /* 0x000fc40000000f00 */
[-C--:B------:R-:W-:Y:S02]  /*28e0*/  MOV R6, R4.reuse ;  /* 0x0000000400067202 */ /* 0x080fe40000000f00 */
[----:B------:R-:W-:Y:S02]  /*28f0*/  MOV R20, R4 ;  /* 0x0000000400147202 */ /* 0x000fe40000000f00 */
[----:B------:R-:W-:-:S07]  /*2900*/  MOV R21, R5 ;  /* 0x0000000500157202 */ /* 0x000fce0000000f00 */
.L_x_3410:
[----:B------:R-:W-:Y:S02]  /*2910*/  IMAD.IADD R9, R3, 0x1, R38 ;  /* 0x0000000103097824 */ /* 0x000fe400078e0226 */
[----:B------:R-:W-:-:S03]  /*2920*/  IMAD R8, R0, R3, RZ ;  /* 0x0000000300087224 */ /* 0x000fc600078e02ff */
[-C--:B------:R-:W-:Y:S01]  /*2930*/  IADD3 R11, PT, PT, R9, R38.reuse, RZ ;  /* 0x00000026090b7210 */ /* 0x080fe20007ffe0ff */
[C---:B------:R-:W-:Y:S01]  /*2940*/  IMAD R9, R0.reuse, R9, RZ ;  /* 0x0000000900097224 */ /* 0x040fe200078e02ff */
        /* <DEDUP_REMOVED lines=56> */
.L_x_3409:
[----:B------:R-:W-:Y:S05]  /*2cd0*/  BSYNC.RECONVERGENT B0 ;  /* 0x0000000000007941 */ /* 0x000fea0003800200 */
.L_x_3408:
        /* <DEDUP_REMOVED lines=27> */
.L_x_3412:
[----:B------:R-:W-:Y:S05]  /*2e90*/  BSYNC.RECONVERGENT B0 ;  /* 0x0000000000007941 */ /* 0x000fea0003800200 */
.L_x_3411:
        /* <DEDUP_REMOVED lines=37> */
.L_x_3414:
[----:B------:R-:W-:Y:S05]  /*30f0*/  BSYNC.RECONVERGENT B0 ;  /* 0x0000000000007941 */ /* 0x000fea0003800200 */
.L_x_3413:
        /* <DEDUP_REMOVED lines=27> */
.L_x_3407:
[----:B------:R-:W1:Y:S01]  /*32b0*/  LDCU UR4, c[0x0][0x39c] ;  /* 0x00007380ff0477ac */ /* 0x000e620008000800 */
[----:B------:R-:W2:Y:S01]  /*32c0*/  LDC.64 R18, c[0x0][0x388] ;  /* 0x0000e200ff127b82 */ /* 0x000ea20000000a00 */
[----:B------:R-:W-:Y:S01]  /*32d0*/  BSSY.RECONVERGENT B0, `(.L_x_3415) ;  /* 0x0000460000007945 */ /* 0x000fe20003800200 */
        /* <DEDUP_REMOVED lines=10> */
[----:B------:R-:W-:Y:S01]  /*3380*/  MOV R43, R19 ;  /* 0x00000013002b7202 */ /* 0x000fe20000000f00 */
[----:B------:R-:W-:Y:S01]  /*3390*/  IMAD.MOV.U32 R21, RZ, RZ, R19 ;  /* 0x000000ffff157224 */ /* 0x000fe200078e0013 */
[----:B------:R-:W-:-:S02]  /*33a0*/  MOV R40, R18 ;  /* 0x0000001200287202 */ /* 0x000fc40000000f00 */
[-C--:B------:R-:W-:Y:S02]  /*33b0*/  MOV R38, R18.reuse ;  /* 0x0000001200267202 */ /* 0x080fe40000000f00 */
[-C--:B------:R-:W-:Y:S02]  /*33c0*/  MOV R39, R19.reuse ;  /* 0x0000001300277202 */ /* 0x080fe40000000f00 */
[----:B------:R-:W-:Y:S02]  /*33d0*/  MOV R27, R19 ;  /* 0x00000013001b7202 */ /* 0x000fe40000000f00 */
        /* <DEDUP_REMOVED lines=19> */
[----:B------:R-:W-:Y:S02]  /*3510*/  MOV R20, R18 ;  /* 0x0000001200147202 */ /* 0x000fe40000000f00 */
[----:B-1----:R-:W-:-:S07]  /*3520*/  IADD3 R48, PT, PT, R0, 0x1, RZ ;  /* 0x0000000100307810 */ /* 0x002fce0007ffe0ff */
.L_x_3422:
[----:B------:R-:W1:Y:S01]  /*3530*/  LDCU UR4, c[0x0][0x39c] ;  /* 0x00007380ff0477ac */ /* 0x000e620008000800 */
[----:B-----5:R-:W-:Y:S01]  /*3540*/  @!P0 MOV R8, R4 ;  /* 0x0000000400088202 */ /* 0x020fe20000000f00 */
[--C-:B------:R-:W-:Y:S01]  /*3550*/  @!P0 IMAD.MOV.U32 R9, RZ, RZ, R5.reuse ;  /* 0x000000ffff098224 */ /* 0x100fe200078e0005 */
[----:B------:R-:W-:Y:S01]  /*3560*/  @!P0 MOV R10, R6 ;  /* 0x00000006000a8202 */ /* 0x000fe20000000f00 */
        /* <DEDUP_REMOVED lines=8> */
[----:B------:R-:W-:Y:S02]  /*35f0*/  @!P0 MOV R31, R7 ;  /* 0x00000007001f8202 */ /* 0x000fe40000000f00 */
[-C--:B------:R-:W-:Y:S02]  /*3600*/  @!P0 MOV R29, R5.reuse ;  /* 0x00000005001d8202 */ /* 0x080fe40000000f00 */
[----:B------:R-:W-:Y:S02]  /*3610*/  @!P0 MOV R34, R6 ;  /* 0x0000000600228202 */ /* 0x000fe40000000f00 */
[----:B------:R-:W-:Y:S02]  /*3620*/  @!P0 MOV R32, R4 ;  /* 0x0000000400208202 */ /* 0x000fe40000000f00 */
[----:B------:R-:W-:Y:S01]  /*3630*/  @!P0 MOV R33, R5 ;  /* 0x0000000500218202 */ /* 0x000fe20000000f00 */
[----:B-1----:R-:W-:Y:S06]  /*3640*/  @!P0 BRA `(.L_x_3417) ;  /* 0x0000003c00f88947 */ /* 0x002fec0003800000 */
[----:B------:R-:W1:Y:S01]  /*3650*/  LDCU.128 UR20, c[0x0][0x3d0] ;  /* 0x00007a00ff1477ac */ /* 0x000e620008000c00 */
[----:B------:R-:W-:Y:S01]  /*3660*/  MOV R9, R3 ;  /* 0x0000000300097202 */ /* 0x000fe20000000f00 */
[----:B------:R-:W-:Y:S01]  /*3670*/  IMAD.MOV.U32 R8, RZ, RZ, RZ ;  /* 0x000000ffff087224 */ /* 0x000fe200078e00ff */
        /* <DEDUP_REMOVED lines=286> */
[----:B------:R-:W-:-:S03]  /*4860*/  @P1 SHF.R.U32.HI R10, RZ, R11, R10 ;  /* 0x0000000bff0a1219 */ /* 0x000fc6000001160a */
[----:B------:R-:W-:Y:S01]  /*4870*/  IMAD R11, R8, UR52, R15 ;  /* 0x00000034080b7c24 */ /* 0x000fe2000f8e020f */
[----:B------:R-:W-:-:S03]  /*4880*/  @P1 IADD3 R8, PT, PT, -R10, RZ, RZ ;  /* 0x000000ff0a081210 */ /* 0x000fc60007ffe1ff */
[----:B------:R-:W-:Y:S02]  /*4890*/  IMAD R0, R11, UR31, R0 ;  /* 0x0000001f0b007c24 */ /* 0x000fe4000f8e0200 */
[----:B0-----:R-:W-:-:S04]  /*48a0*/  @P1 IMAD R9, R8, R13, R9 ;  /* 0x0000000d08091224 */ /* 0x001fc800078e0209 */
[----:B--2---:R-:W-:-:S07]  /*48b0*/  @P1 IMAD R0, R9, R12, R0 ;  /* 0x0000000c09001224 */ /* 0x004fce00078e0200 */
.L_x_3418:
[----:B------:R-:W-:-:S04]  /*48c0*/  LOP3.LUT R33, R0, 0xfffffff0, RZ, 0xc0, !PT ;  /* 0xfffffff000217812 */ /* 0x000fc800078ec0ff */
[----:B------:R-:W-:-:S04]  /*48d0*/  IADD3 R32, P1, PT, R33, R16, RZ ;  /* 0x0000001021207210 */ /* 0x000fc80007f3e0ff */
[----:B------:R-:W-:-:S06]  /*48e0*/  IADD3.X R33, PT, PT, RZ, R17, RZ, P1, !PT ;  /* 0x00000011ff217210 */ /* 0x000fcc0000ffe4ff */
[----:B------:R-:W5:Y:S01]  /*48f0*/  LDG.E.128 R32, desc[UR36][R32.64] ;  /* 0x0000002420207981 */ /* 0x000f62000c1e1d00 */
[----:B------:R-:W-:Y:S02]  /*4900*/  HFMA2 R8, -RZ, RZ, 0, 0 ;  /* 0x00000000ff087431 */ /* 0x000fe400000001ff */
        /* <DEDUP_REMOVED lines=236> */
.L_x_3419:
        /* <DEDUP_REMOVED lines=241> */
.L_x_3420:
        /* <DEDUP_REMOVED lines=241> */
.L_x_3421:
[----:B------:R-:W-:-:S04]  /*75f0*/  LOP3.LUT R9, R0, 0xfffffff0, RZ, 0xc0, !PT ;  /* 0xfffffff000097812 */ /* 0x000fc800078ec0ff */
[----:B------:R-:W-:-:S04]  /*7600*/  IADD3 R8, P1, PT, R9, R16, RZ ;  /* 0x0000001009087210 */ /* 0x000fc80007f3e0ff */
[----:B------:R-:W-:-:S06]  /*7610*/  IADD3.X R9, PT, PT, RZ, R17, RZ, P1, !PT ;  /* 0x00000011ff097210 */ /* 0x000fcc0000ffe4ff */
[----:B------:R-:W5:Y:S03]  /*7620*/  LDG.E.128 R8, desc[UR36][R8.64] ;  /* 0x0000002408087981 */ /* 0x000f66000c1e1d00 */
.L_x_3417:
[----:B------:R-:W1:Y:S01]  /*7630*/  LDCU UR5, c[0x0][0x394] ;  /* 0x00007280ff0577ac */ /* 0x000e620008000800 */
[----:B------:R-:W-:Y:S01]  /*7640*/  IMAD.U32 R0, RZ, RZ, UR4 ;  /* 0x00000004ff007e24 */ /* 0x000fe2000f8e00ff */
[----:B-----5:R2:W3:Y:S04]  /*7650*/  DMUL R20, R32, R20 ;  /* 0x0000001420147228 */ /* 0x0204e80000000000 */
        /* <DEDUP_REMOVED lines=37> */
[----:B------:R2:W0:Y:S02]  /*78b0*/  DMUL R18, R10, R18 ;  /* 0x000000120a127228 */ /* 0x0004240000000000 */
[----:B01234-:R-:W-:Y:S05]  /*78c0*/  @!P1 BRA `(.L_x_3422) ;  /* 0xffffffbc00189947 */ /* 0x01ffea000383ffff */
.L_x_3416:
[----:B------:R-:W-:Y:S05]  /*78d0*/  BSYNC.RECONVERGENT B0 ;  /* 0x0000000000007941 */ /* 0x000fea0003800200 */
.L_x_3415:
        /* <DEDUP_REMOVED lines=11> */
[----:B------:R-:W-:Y:S01]  /*7990*/  MOV R6, RZ ;  /* 0x000000ff00067202 */ /* 0x000fe20000000f00 */
[----:B------:R-:W-:Y:S01]  /*79a0*/  IMAD.MOV.U32 R7, RZ, RZ, R3 ;  /* 0x000000ffff077224 */ /* 0x000fe200078e0003 */
        /* <DEDUP_REMOVED lines=271> */
.L_x_3426:
[----:B------:R-:W-:Y:S02]  /*8aa0*/  SHF.R.U32.HI R32, RZ, 0x4, R32 ;  /* 0x00000004ff207819 */ /* 0x000fe40000011620 */
[----:B------:R-:W-:-:S07]  /*8ab0*/  MOV R33, RZ ;  /* 0x000000ff00217202 */ /* 0x000fce0000000f00 */
.L_x_3425:
        /* <DEDUP_REMOVED lines=284> */
.L_x_3428:
[----:B------:R-:W-:Y:S02]  /*9c80*/  SHF.R.U32.HI R30, RZ, 0x4, R17 ;  /* 0x00000004ff1e7819 */ /* 0x000fe40000011611 */
[----:B------:R-:W-:-:S07]  /*9c90*/  MOV R31, RZ ;  /* 0x000000ff001f7202 */ /* 0x000fce0000000f00 */
.L_x_3427:
        /* <DEDUP_REMOVED lines=281> */
.L_x_3430:
[----:B------:R-:W-:Y:S02]  /*ae30*/  SHF.R.U32.HI R14, RZ, 0x4, R17 ;  /* 0x00000004ff0e7819 */ /* 0x000fe40000011611 */
[----:B------:R-:W-:-:S07]  /*ae40*/  MOV R15, RZ ;  /* 0x000000ff000f7202 */ /* 0x000fce0000000f00 */
.L_x_3429:
        /* <DEDUP_REMOVED lines=36> */
[----:B------:R-:W-:-:S05]  /*b090*/  SHF.R.U32.HI R9, RZ, UR5, R8 ;  /* 0x00000005ff097c19 */ /* 0x000fca0008011608 */
[----:B------:R-:W-:-:S04]  /*b0a0*/  IMAD.MOV R6, RZ, RZ, -R9 ;  /* 0x000000ffff067224 */ /* 0x000fc800078e0a09 */
        /* <DEDUP_REMOVED lines=243> */
.L_x_3432:
[----:B------:R-:W-:Y:S01]  /*bfe0*/  SHF.R.U32.HI R8, RZ, 0x4, R5 ;  /* 0x00000004ff087819 */ /* 0x000fe20000011605 */
[----:B------:R-:W-:-:S07]  /*bff0*/  IMAD.MOV.U32 R9, RZ, RZ, RZ ;  /* 0x000000ffff097224 */ /* 0x000fce00078e00ff */
.L_x_3431:
[----:B------:R-:W-:-:S04]  /*c000*/  LEA R10, P0, R8, R37, 0x4 ;  /* 0x00000025080a7211 */ /* 0x000fc800078020ff */
[----:B------:R-:W-:-:S06]  /*c010*/  LEA.HI.X R11, R8, R16, R9, 0x4, P0 ;  /* 0x00000010080b7211 */ /* 0x000fcc00000f2409 */
[----:B------:R-:W5:Y:S03]  /*c020*/  LDG.E.128 R8, desc[UR36][R10.64] ;  /* 0x000000240a087981 */ /* 0x000f66000c1e1d00 */
.L_x_3424:
[----:B------:R-:W-:Y:S05]  /*c030*/  BSYNC.RECONVERGENT B0 ;  /* 0x0000000000007941 */ /* 0x000fea0003800200 */
.L_x_3423:
[----:B------:R-:W-:Y:S01]  /*c040*/  ISETP.GE.U32.AND P0, PT, R3, R36, PT ;  /* 0x000000240300720c */ /* 0x000fe20003f06070 */
[----:B------:R-:W-:-:S12]  /*c050*/  BSSY.RECONVERGENT B0, `(.L_x_3433) ;  /* 0x0000025000007945 */ /* 0x000fd80003800200 */
[----:B------:R-:W-:Y:S05]  /*c060*/  @P0 BRA `(.L_x_3434) ;  /* 0x00000000008c0947 */ /* 0x000fea0003800000 */
[----:B------:R-:W-:Y:S01]  /*c070*/  IADD3 R3, PT, PT, R3, R0, RZ ;  /* 0x0000000003037210 */ /* 0x000fe20007ffe0ff */
[----:B-----5:R1:W2:Y:S03]  /*c080*/  DMUL R20, R20, R32 ;  /* 0x0000002014147228 */ /* 0x0202a60000000000 */
[----:B------:R-:W-:-:S15]  /*c090*/  ISETP.GE.U32.AND P0, PT, R3, R36, PT ;  /* 0x000000240300720c */ /* 0x000fde0003f06070 */
[----:B------:R-:W-:-:S15]  /*c0a0*/  NOP ;  /* 0x0000000000007918 */ /* 0x000fde0000000000 */
[----:B------:R-:W-:-:S15]  /*c0b0*/  NOP ;  /* 0x0000000000007918 */ /* 0x000fde0000000000 */
[----:B------:R-:W-:-:S15]  /*c0c0*/  NOP ;  /* 0x0000000000007918 */ /* 0x000fde0000000000 */
[----:B------:R-:W-:-:S01]  /*c0d0*/  NOP ;  /* 0x0000000000007918 */ /* 0x000fc20000000000 */
[----:B------:R1:W3:Y:S02]  /*c0e0*/  DMUL R26, R26, R34 ;  /* 0x000000221a1a7228 */ /* 0x0002e40000000000 */
[----:B-123--:R-:W-:Y:S05]  /*c0f0*/  @P0 BRA `(.L_x_3434) ;  /* 0x0000000000680947 */ /* 0x00efea0003800000 */
[----:B------:R-:W-:Y:S01]  /*c100*/  IADD3 R3, PT, PT, R3, R0, RZ ;  /* 0x0000000003037210 */ /* 0x000fe20007ffe0ff */
[----:B------:R1:W2:Y:S03]  /*c110*/  DMUL R38, R38, R28 ;  /* 0x0000001c26267228 */ /* 0x0002a60000000000 */
[----:B------:R-:W-:-:S15]  /*c120*/  ISETP.GE.U32.AND P0, PT, R3, R36, PT ;  /* 0x000000240300720c */ /* 0x000fde0003f06070 */
[----:B------:R-:W-:-:S15]  /*c130*/  NOP ;  /* 0x0000000000007918 */ /* 0x000fde0000000000 */
[----:B------:R-:W-:-:S15]  /*c140*/  NOP ;  /* 0x0000000000007918 */ /* 0x000fde0000000000 */
[----:B------:R-:W-:-:S15]  /*c150*/  NOP ;  /* 0x0000000000007918 */ /* 0x000fde0000000000 */
[----:B------:R-:W-:-:S01]  /*c160*/  NOP ;  /* 0x0000000000007918 */ /* 0x000fc20000000000 */
[----:B------:R1:W3:Y:S02]  /*c170*/  DMUL R40, R40, R30 ;  /* 0x0000001e28287228 */ /* 0x0002e40000000000 */
[----:B-123--:R-:W-:Y:S05]  /*c180*/  @P0 BRA `(.L_x_3434) ;  /* 0x0000000000440947 */ /* 0x00efea0003800000 */
[----:B------:R-:W-:Y:S01]  /*c190*/  IMAD.IADD R3, R3, 0x1, R0 ;  /* 0x0000000103037824 */ /* 0x000fe200078e0200 */
[----:B------:R1:W2:Y:S04]  /*c1a0*/  DMUL R42, R42, R12 ;  /* 0x0000000c2a2a7228 */ /* 0x0002a80000000000 */
[----:B------:R-:W-:-:S15]  /*c1b0*/  ISETP.GE.U32.AND P0, PT, R3, R36, PT ;  /* 0x000000240300720c */ /* 0x000fde0003f06070 */
[----:B------:R-:W-:-:S15]  /*c1c0*/  NOP ;  /* 0x0000000000007918 */ /* 0x000fde0000000000 */
[----:B------:R-:W-:-:S15]  /*c1d0*/  NOP ;  /* 0x0000000000007918 */ /* 0x000fde0000000000 */
[----:B------:R-:W-:-:S15]  /*c1e0*/  NOP ;  /* 0x0000000000007918 */ /* 0x000fde0000000000 */
[----:B------:R1:W3:-:S15]  /*c1f0*/  DMUL R44, R44, R14 ;  /* 0x0000000e2c2c7228 */ /* 0x0002de0000000000 */
[----:B------:R-:W-:-:S15]  /*c200*/  NOP ;  /* 0x0000000000007918 */ /* 0x000fde0000000000 */
[----:B------:R-:W-:-:S15]  /*c210*/  NOP ;  /* 0x0000000000007918 */ /* 0x000fde0000000000 */
[----:B------:R-:W-:-:S15]  /*c220*/  NOP ;  /* 0x0000000000007918 */ /* 0x000fde0000000000 */
[----:B------:R-:W-:-:S04]  /*c230*/  NOP ;  /* 0x0000000000007918 */ /* 0x000fc80000000000 */
[----:B------:R1:W4:-:S15]  /*c240*/  @!P0 DMUL R46, R46, R8 ;  /* 0x000000082e2e8228 */ /* 0x00031e0000000000 */
[----:B------:R-:W-:-:S15]  /*c250*/  NOP ;  /* 0x0000000000007918 */ /* 0x000fde0000000000 */
[----:B------:R-:W-:-:S15]  /*c260*/  NOP ;  /* 0x0000000000007918 */ /* 0x000fde0000000000 */
[----:B------:R-:W-:-:S15]  /*c270*/  NOP ;  /* 0x0000000000007918 */ /* 0x000fde0000000000 */
[----:B------:R-:W-:-:S04]  /*c280*/  NOP ;  /* 0x0000000000007918 */ /* 0x000fc80000000000 */
[----:B--234-:R1:W0:Y:S02]  /*c290*/  @!P0 DMUL R18, R18, R10 ;  /* 0x0000000a12128228 */ /* 0x01c2240000000000 */
.L_x_3434:
[----:B------:R-:W-:Y:S05]  /*c2a0*/  BSYNC.RECONVERGENT B0 ;  /* 0x0000000000007941 */ /* 0x000fea0003800200 */
.L_x_3433:
        /* <DEDUP_REMOVED lines=20> */
[----:B--2---:R2:W3:-:S15]  /*c3f0*/  DMUL R16, R20, R46 ;  /* 0x0000002e14107228 */ /* 0x0044de0000000000 */
[----:B------:R-:W-:-:S15]  /*c400*/  NOP ;  /* 0x0000000000007918 */ /* 0x000fde0000000000 */
[----:B------:R-:W-:-:S15]  /*c410*/  NOP ;  /* 0x0000000000007918 */ /* 0x000fde0000000000 */
[----:B------:R-:W-:-:S15]  /*c420*/  NOP ;  /* 0x0000000000007918 */ /* 0x000fde0000000000 */
[----:B------:R-:W-:-:S04]  /*c430*/  NOP ;  /* 0x0000000000007918 */ /* 0x000fc80000000000 */
[----:B0--3--:R2:W4:Y:S02]  /*c440*/  DMUL R18, R26, R18 ;  /* 0x000000121a127228 */ /* 0x0095240000000000 */
.L_x_3387:
[----:B------:R-:W-:Y:S05]  /*c450*/  BSYNC.RECONVERGENT B6 ;  /* 0x0000000000067941 */ /* 0x000fea0003800200 */
.L_x_3386:
[----:B------:R-:W3:Y:S02]  /*c460*/  LDCU UR4, c[0x0][0x3ac] ;  /* 0x00007580ff0477ac */ /* 0x000ee40008000800 */
[----:B---3--:R-:W-:-:S09]  /*c470*/  UISETP.NE.AND UP0, UPT, UR4, URZ, UPT ;  /* 0x000000ff0400728c */ /* 0x008fd2000bf05270 */
[----:B------:R-:W-:Y:S05]  /*c480*/  BRA.U !UP0, `(.L_x_3435) ;  /* 0x00000001087c7547 */ /* 0x000fea000b800000 */
[----:B------:R-:W3:Y:S01]  /*c490*/  S2R R4, SR_CgaCtaId ;  /* 0x0000000000047919 */ /* 0x000ee20000008800 */
[----:B-12--5:R-:W1:Y:S01]  /*c4a0*/  LDC R8, c[0x0][0x360] ;  /* 0x0000d800ff087b82 */ /* 0x026e620000000800 */
[----:B------:R-:W-:-:S04]  /*c4b0*/  MOV R0, 0x400 ;  /* 0x0000040000007802 */ /* 0x000fc80000000f00 */
[----:B------:R-:W-:-:S03]  /*c4c0*/  IADD3 R3, PT, PT, R0, 0x10, RZ ;  /* 0x0000001000037810 */ /* 0x000fc60007ffe0ff */
[----:B------:R-:W2:Y:S01]  /*c4d0*/  LDC R10, c[0x0][0x364] ;  /* 0x0000d900ff0a7b82 */ /* 0x000ea20000000800 */
[----:B-1----:R-:W-:Y:S01]  /*c4e0*/  IMAD R0, R22, R8, R23 ;  /* 0x0000000816007224 */ /* 0x002fe200078e0217 */
[----:B---3--:R-:W-:Y:S02]  /*c4f0*/  LEA R3, R4, R3, 0x18 ;  /* 0x0000000304037211 */ /* 0x008fe400078ec0ff */
[----:B--2---:R-:W-:Y:S02]  /*c500*/  ISETP.GE.U32.AND P0, PT, R10, 0x2, PT ;  /* 0x000000020a00780c */ /* 0x004fe40003f06070 */
[----:B------:R-:W-:-:S05]  /*c510*/  LEA R9, R0, R3, 0x4 ;  /* 0x0000000300097211 */ /* 0x000fca00078e20ff */
[----:B----4-:R3:W-:Y:S06]  /*c520*/  STS.128 [R9], R16 ;  /* 0x0000001009007388 */ /* 0x0107ec0000000c00 */
[----:B------:R-:W-:Y:S05]  /*c530*/  @!P0 BRA `(.L_x_3435) ;  /* 0x0000000000508947 */ /* 0x000fea0003800000 */
[----:B------:R-:W-:-:S07]  /*c540*/  IMAD.MOV.U32 R0, RZ, RZ, R10 ;  /* 0x000000ffff007224 */ /* 0x000fce00078e000a */
.L_x_3436:
[----:B------:R-:W-:Y:S01]  /*c550*/  SHF.R.U32.HI R11, RZ, 0x1, R0 ;  /* 0x00000001ff0b7819 */ /* 0x000fe20000011600 */
[----:B------:R-:W-:Y:S05]  /*c560*/  WARPSYNC.ALL ;  /* 0x0000000000007948 */ /* 0x000fea0003800000 */
[----:B------:R-:W-:Y:S01]  /*c570*/  IADD3 R5, PT, PT, R11, R22, RZ ;  /* 0x000000160b057210 */ /* 0x000fe20007ffe0ff */
[----:B------:R-:W-:Y:S03]  /*c580*/  BAR.SYNC.DEFER_BLOCKING 0x0 ;  /* 0x0000000000007b1d */ /* 0x000fe60000010000 */
[----:B------:R-:W-:-:S04]  /*c590*/  ISETP.GE.U32.AND P0, PT, R5, R10, PT ;  /* 0x0000000a0500720c */ /* 0x000fc80003f06070 */
[----:B------:R-:W-:-:S13]  /*c5a0*/  ISETP.GE.U32.OR P0, PT, R22, R11, P0 ;  /* 0x0000000b1600720c */ /* 0x000fda0000706470 */
[----:B------:R-:W-:-:S05]  /*c5b0*/  @!P0 IMAD R4, R5, R8, R23 ;  /* 0x0000000805048224 */ /* 0x000fca00078e0217 */
[----:B------:R-:W-:-:S06]  /*c5c0*/  @!P0 LEA R4, R4, R3, 0x4 ;  /* 0x0000000304048211 */ /* 0x000fcc00078e20ff */
[----:B------:R-:W3:Y:S02]  /*c5d0*/  @!P0 LDS.128 R4, [R4] ;  /* 0x0000000004048984 */ /* 0x000ee40000000c00 */
[----:B-1-3--:R-:W-:-:S15]  /*c5e0*/  @!P0 DMUL R16, R16, R4 ;  /* 0x0000000410108228 */ /* 0x00afde0000000000 */
[----:B------:R-:W-:-:S15]  /*c5f0*/  NOP ;  /* 0x0000000000007918 */ /* 0x000fde0000000000 */
[----:B------:R-:W-:-:S15]  /*c600*/  NOP ;  /* 0x0000000000007918 */ /* 0x000fde0000000000 */
[----:B------:R-:W-:-:S15]  /*c610*/  NOP ;  /* 0x0000000000007918 */ /* 0x000fde0000000000 */
[----:B------:R-:W-:-:S04]  /*c620*/  NOP ;  /* 0x0000000000007918 */ /* 0x000fc80000000000 */
[----:B------:R-:W1:Y:S02]  /*c630*/  @!P0 DMUL R18, R18, R6 ;  /* 0x0000000612128228 */ /* 0x000e640000000000 */
[----:B-1----:R1:W-:Y:S01]  /*c640*/  @!P0 STS.128 [R9], R16 ;  /* 0x0000001009008388 */ /* 0x0023e20000000c00 */
[----:B------:R-:W-:Y:S01]  /*c650*/  ISETP.GT.U32.AND P0, PT, R0, 0x3, PT ;  /* 0x000000030000780c */ /* 0x000fe20003f04070 */
[----:B------:R-:W-:-:S12]  /*c660*/  IMAD.MOV.U32 R0, RZ, RZ, R11 ;  /* 0x000000ffff007224 */ /* 0x000fd800078e000b */
[----:B------:R-:W-:Y:S05]  /*c670*/  @P0 BRA `(.L_x_3436) ;  /* 0xfffffffc00b40947 */ /* 0x000fea000383ffff */
.L_x_3435:
[----:B------:R-:W0:Y:S02]  /*c680*/  LDCU UR4, c[0x0][0x3a8] ;  /* 0x00007500ff0477ac */ /* 0x000e240008000800 */
[----:B0-----:R-:W-:-:S09]  /*c690*/  UISETP.NE.AND UP0, UPT, UR4, URZ, UPT ;  /* 0x000000ff0400728c */ /* 0x001fd2000bf05270 */
[----:B------:R-:W-:Y:S05]  /*c6a0*/  BRA.U !UP0, `(.L_x_3437) ;  /* 0x0000000108c87547 */ /* 0x000fea000b800000 */
[----:B-123-5:R-:W0:Y:S02]  /*c6b0*/  LDC R9, c[0x0][0x360] ;  /* 0x0000d800ff097b82 */ /* 0x02ee240000000800 */
[----:B0-----:R-:W-:Y:S02]  /*c6c0*/  ISETP.GE.U32.AND P0, PT, R9, 0x21, PT ;  /* 0x000000210900780c */ /* 0x001fe40003f06070 */
[----:B------:R-:W-:-:S11]  /*c6d0*/  MOV R0, R9 ;  /* 0x0000000900007202 */ /* 0x000fd60000000f00 */
[----:B------:R-:W-:Y:S05]  /*c6e0*/  @!P0 BRA `(.L_x_3438) ;  /* 0x0000000000748947 */ /* 0x000fea0003800000 */
[----:B------:R-:W0:Y:S01]  /*c6f0*/  S2UR UR5, SR_CgaCtaId ;  /* 0x00000000000579c3 */ /* 0x000e220000008800 */
[----:B------:R-:W-:Y:S01]  /*c700*/  UMOV UR4, 0x400 ;  /* 0x0000040000047882 */ /* 0x000fe20000000000 */
[----:B------:R-:W-:Y:S01]  /*c710*/  IMAD R0, R22, R9, R23 ;  /* 0x0000000916007224 */ /* 0x000fe200078e0217 */
[----:B------:R-:W-:Y:S01]  /*c720*/  UIADD3 UR4, UPT, UPT, UR4, 0x10, URZ ;  /* 0x0000001004047890 */ /* 0x000fe2000fffe0ff */
[----:B------:R-:W-:-:S03]  /*c730*/  ISETP.GE.U32.AND P0, PT, R9, 0x40, PT ;  /* 0x000000400900780c */ /* 0x000fc60003f06070 */
[----:B0-----:R-:W-:-:S06]  /*c740*/  ULEA UR4, UR5, UR4, 0x18 ;  /* 0x0000000405047291 */ /* 0x001fcc000f8ec0ff */
[----:B------:R-:W-:Y:S01]  /*c750*/  LEA R3, R0, UR4, 0x4 ;  /* 0x0000000400037c11 */ /* 0x000fe2000f8e20ff */
[----:B------:R-:W-:-:S04]  /*c760*/  HFMA2 R0, -RZ, RZ, 0, 1.9073486328125e-06 ;  /* 0x00000020ff007431 */ /* 0x000fc800000001ff */
[----:B----4-:R0:W-:Y:S01]  /*c770*/  STS.128 [R3], R16 ;  /* 0x0000001003007388 */ /* 0x0101e20000000c00 */
[----:B------:R-:W-:Y:S05]  /*c780*/  @!P0 BRA `(.L_x_3438) ;  /* 0x00000000004c8947 */ /* 0x000fea0003800000 */
[----:B------:R-:W-:-:S07]  /*c790*/  IMAD.MOV.U32 R8, RZ, RZ, R9 ;  /* 0x000000ffff087224 */ /* 0x000fce00078e0009 */
.L_x_3439:
[----:B------:R-:W-:Y:S01]  /*c7a0*/  SHF.R.U32.HI R10, RZ, 0x1, R8 ;  /* 0x00000001ff0a7819 */ /* 0x000fe20000011608 */
[----:B------:R-:W-:Y:S05]  /*c7b0*/  WARPSYNC.ALL ;  /* 0x0000000000007948 */ /* 0x000fea0003800000 */
[----:B------:R-:W-:Y:S01]  /*c7c0*/  IADD3 R4, PT, PT, R10, R23, RZ ;  /* 0x000000170a047210 */ /* 0x000fe20007ffe0ff */
[----:B------:R-:W-:Y:S03]  /*c7d0*/  BAR.SYNC.DEFER_BLOCKING 0x0 ;  /* 0x0000000000007b1d */ /* 0x000fe60000010000 */
[----:B------:R-:W-:-:S04]  /*c7e0*/  ISETP.GE.U32.AND P0, PT, R4, R9, PT ;  /* 0x000000090400720c */ /* 0x000fc80003f06070 */
[----:B------:R-:W-:-:S13]  /*c7f0*/  ISETP.GE.U32.OR P0, PT, R23, R10, P0 ;  /* 0x0000000a1700720c */ /* 0x000fda0000706470 */
[----:B------:R-:W-:-:S06]  /*c800*/  @!P0 LEA R4, R10, R3, 0x4 ;  /* 0x000000030a048211 */ /* 0x000fcc00078e20ff */
[----:B------:R-:W0:Y:S02]  /*c810*/  @!P0 LDS.128 R4, [R4] ;  /* 0x0000000004048984 */ /* 0x000e240000000c00 */
[----:B01----:R-:W-:-:S15]  /*c820*/  @!P0 DMUL R16, R16, R4 ;  /* 0x0000000410108228 */ /* 0x003fde0000000000 */
[----:B------:R-:W-:-:S15]  /*c830*/  NOP ;  /* 0x0000000000007918 */ /* 0x000fde0000000000 */
[----:B------:R-:W-:-:S15]  /*c840*/  NOP ;  /* 0x0000000000007918 */ /* 0x000fde0000000000 */
[----:B------:R-:W-:-:S15]  /*c850*/  NOP ;  /* 0x0000000000007918 */ /* 0x000fde0000000000 */
[----:B------:R-:W-:-:S04]  /*c860*/  NOP ;  /* 0x0000000000007918 */ /* 0x000fc80000000000 */
[----:B------:R-:W0:Y:S02]  /*c870*/  @!P0 DMUL R18, R18, R6 ;  /* 0x0000000612128228 */ /* 0x000e240000000000 */
[----:B0-----:R1:W-:Y:S01]  /*c880*/  @!P0 STS.128 [R3], R16 ;  /* 0x0000001003008388 */ /* 0x0013e20000000c00 */
[----:B------:R-:W-:Y:S01]  /*c890*/  ISETP.GT.U32.AND P0, PT, R8, 0x7f, PT ;  /* 0x0000007f0800780c */ /* 0x000fe20003f04070 */
[----:B------:R-:W-:-:S12]  /*c8a0*/  IMAD.MOV.U32 R8, RZ, RZ, R10 ;  /* 0x000000ffff087224 */ /* 0x000fd800078e000a */
[----:B------:R-:W-:Y:S05]  /*c8b0*/  @P0 BRA `(.L_x_3439) ;  /* 0xfffffffc00b80947 */ /* 0x000fea000383ffff */
.L_x_3438:
[----:B------:R-:W-:Y:S01]  /*c8c0*/  ISETP.GE.U32.AND P0, PT, R0, 0x2, PT ;  /* 0x000000020000780c */ /* 0x000fe20003f06070 */
[----:B------:R-:W-:Y:S05]  /*c8d0*/  WARPSYNC.ALL ;  /* 0x0000000000007948 */ /* 0x000fea0003800000 */
[----:B------:R-:W-:Y:S07]  /*c8e0*/  BAR.SYNC.DEFER_BLOCKING 0x0 ;  /* 0x0000000000007b1d */ /* 0x000fee0000010000 */
[----:B------:R-:W-:Y:S05]  /*c8f0*/  @!P0 BRA `(.L_x_3437) ;  /* 0x0000000000348947 */ /* 0x000fea0003800000 */
[----:B01----:R-:W-:-:S07]  /*c900*/  MOV R3, 0x1 ;  /* 0x0000000100037802 */ /* 0x003fce0000000f00 */
.L_x_3440:
[----:B------:R-:W-:Y:S04]  /*c910*/  SHFL.DOWN PT, R5, R17, R3, 0x1f ;  /* 0x08001f0311057589 */ /* 0x000fe800000e0000 */
[----:B------:R-:W0:Y:S02]  /*c920*/  SHFL.DOWN PT, R4, R16, R3, 0x1f ;  /* 0x08001f0310047589 */ /* 0x000e2400000e0000 */
[----:B0-----:R4:W0:Y:S02]  /*c930*/  DMUL R16, R4, R16 ;  /* 0x0000001004107228 */ /* 0x0018240000000000 */
[----:B----4-:R-:W-:Y:S04]  /*c940*/  SHFL.DOWN PT, R5, R19, R3, 0x1f ;  /* 0x08001f0313057589 */ /* 0x010fe800000e0000 */
[----:B------:R1:W2:Y:S02]  /*c950*/  SHFL.DOWN PT, R4, R18, R3, 0x1f ;  /* 0x08001f0312047589 */ /* 0x0002a400000e0000 */
[----:B-1----:R-:W-:-:S04]  /*c960*/  SHF.L.U32 R3, R3, 0x1, RZ ;  /* 0x0000000103037819 */ /* 0x002fc800000006ff */
[----:B------:R-:W-:-:S15]  /*c970*/  ISETP.GE.AND P0, PT, R3, R0, PT ;  /* 0x000000000300720c */ /* 0x000fde0003f06270 */
[----:B------:R-:W-:-:S15]  /*c980*/  NOP ;  /* 0x0000000000007918 */ /* 0x000fde0000000000 */
[----:B------:R-:W-:-:S15]  /*c990*/  NOP ;  /* 0x0000000000007918 */ /* 0x000fde0000000000 */
[----:B------:R-:W-:-:S07]  /*c9a0*/  NOP ;  /* 0x0000000000007918 */ /* 0x000fce0000000000 */
[----:B--2---:R1:W2:Y:S02]  /*c9b0*/  DMUL R18, R4, R18 ;  /* 0x0000001204127228 */ /* 0x0042a40000000000 */
[----:B012---:R-:W-:Y:S05]  /*c9c0*/  @!P0 BRA `(.L_x_3440) ;  /* 0xfffffffc00d08947 */ /* 0x007fea000383ffff */
.L_x_3437:
[----:B------:R-:W0:Y:S01]  /*c9d0*/  LDCU UR6, c[0x0][0x564] ;  /* 0x0000ac80ff0677ac */ /* 0x000e220008000800 */
[----:B--2---:R-:W-:Y:S01]  /*c9e0*/  IMAD.MOV.U32 R27, RZ, RZ, RZ ;  /* 0x000000ffff1b7224 */ /* 0x004fe200078e00ff */
[----:B0-----:R-:W-:-:S04]  /*c9f0*/  UIADD3 UR5, UPT, UPT, UR6, -0x1, URZ ;  /* 0xffffffff06057890 */ /* 0x001fc8000fffe0ff */
[----:B------:R-:W-:-:S04]  /*ca00*/  UISETP.LT.U32.AND UP0, UPT, UR5, 0x18, UPT ;  /* 0x000000180500788c */ /* 0x000fc8000bf01070 */
[----:B------:R-:W-:Y:S02]  /*ca10*/  USEL UR4, UR5, 0x18, UP0 ;  /* 0x0000001805047887 */ /* 0x000fe40008000000 */
[----:B------:R-:W-:Y:S02]  /*ca20*/  UISETP.NE.AND UP0, UPT, UR6, URZ, UPT ;  /* 0x000000ff0600728c */ /* 0x000fe4000bf05270 */
[----:B------:R-:W-:-:S07]  /*ca30*/  UIADD3 UR4, UPT, UPT, UR4, 0x1, URZ ;  /* 0x0000000104047890 */ /* 0x000fce000fffe0ff */
[----:B------:R-:W-:Y:S05]  /*ca40*/  BRA.U !UP0, `(.L_x_3441) ;  /* 0x0000001108487547 */ /* 0x000fea000b800000 */
[----:B------:R-:W0:Y:S01]  /*ca50*/  LDCU.64 UR8, c[0x0][0x568] ;  /* 0x0000ad00ff0877ac */ /* 0x000e220008000a00 */
[----:B------:R-:W-:Y:S02]  /*ca60*/  MOV R4, RZ ;  /* 0x000000ff00047202 */ /* 0x000fe40000000f00 */
[----:B------:R-:W-:Y:S01]  /*ca70*/  MOV R5, R25 ;  /* 0x0000001900057202 */ /* 0x000fe20000000f00 */
[----:B------:R-:W2:Y:S01]  /*ca80*/  LDCU UR7, c[0x0][0x570] ;  /* 0x0000ae00ff0777ac */ /* 0x000ea20008000800 */
[----:B------:R-:W3:Y:S01]  /*ca90*/  LDCU UR6, c[0x0][0x694] ;  /* 0x0000d280ff0677ac */ /* 0x000ee20008000800 */
[----:B------:R-:W-:Y:S01]  /*caa0*/  UISETP.NE.AND UP1, UPT, UR5, URZ, UPT ;  /* 0x000000ff0500728c */ /* 0x000fe2000bf25270 */
[----:B0-----:R-:W-:-:S05]  /*cab0*/  IMAD.HI.U32 R4, R25, UR9, R4 ;  /* 0x0000000919047c27 */ /* 0x001fca000f8e0004 */
[----:B--2---:R-:W-:-:S05]  /*cac0*/  SHF.R.U32.HI R5, RZ, UR7, R4 ;  /* 0x00000007ff057c19 */ /* 0x004fca0008011604 */
[----:B-1----:R-:W-:-:S04]  /*cad0*/  IMAD.MOV R3, RZ, RZ, -R5 ;  /* 0x000000ffff037224 */ /* 0x002fc800078e0a05 */
[----:B------:R-:W-:-:S04]  /*cae0*/  IMAD R3, R3, UR8, R25 ;  /* 0x0000000803037c24 */ /* 0x000fc8000f8e0219 */
[----:B---3--:R-:W-:Y:S01]  /*caf0*/  IMAD R27, R3, UR6, RZ ;  /* 0x00000006031b7c24 */ /* 0x008fe2000f8e02ff */
        /* <DEDUP_REMOVED lines=263> */
.L_x_3441:
[----:B------:R-:W-:Y:S01]  /*db70*/  MOV R26, RZ ;  /* 0x000000ff001a7202 */ /* 0x000fe20000000f00 */
[----:B------:R-:W-:Y:S06]  /*db80*/  BRA.U !UP0, `(.L_x_3442) ;  /* 0x0000001108487547 */ /* 0x000fec000b800000 */
[----:B------:R-:W0:Y:S01]  /*db90*/  LDCU.64 UR8, c[0x0][0x568] ;  /* 0x0000ad00ff0877ac */ /* 0x000e220008000a00 */
[----:B------:R-:W-:Y:S01]  /*dba0*/  IADD3 R5, PT, PT, R25, 0x1, RZ ;  /* 0x0000000119057810 */ /* 0x000fe20007ffe0ff */
[----:B------:R-:W-:Y:S01]  /*dbb0*/  IMAD.MOV.U32 R4, RZ, RZ, RZ ;  /* 0x000000ffff047224 */ /* 0x000fe200078e00ff */
[----:B------:R-:W2:Y:S01]  /*dbc0*/  LDCU UR6, c[0x0][0x570] ;  /* 0x0000ae00ff0677ac */ /* 0x000ea20008000800 */
[----:B------:R-:W1:Y:S01]  /*dbd0*/  LDCU UR7, c[0x0][0x694] ;  /* 0x0000d280ff0777ac */ /* 0x000e620008000800 */
[----:B------:R-:W-:Y:S01]  /*dbe0*/  UISETP.NE.AND UP1, UPT, UR5, URZ, UPT ;  /* 0x000000ff0500728c */ /* 0x000fe2000bf25270 */
[----:B0-----:R-:W-:-:S05]  /*dbf0*/  IMAD.HI.U32 R6, R5, UR9, R4 ;  /* 0x0000000905067c27 */ /* 0x001fca000f8e0004 */
[----:B--2---:R-:W-:-:S04]  /*dc00*/  SHF.R.U32.HI R7, RZ, UR6, R6 ;  /* 0x00000006ff077c19 */ /* 0x004fc80008011606 */
[----:B------:R-:W-:-:S05]  /*dc10*/  IADD3 R4, PT, PT, -R7, RZ, RZ ;  /* 0x000000ff07047210 */ /* 0x000fca0007ffe1ff */
[----:B------:R-:W-:-:S04]  /*dc20*/  IMAD R4, R4, UR8, R5 ;  /* 0x0000000804047c24 */ /* 0x000fc8000f8e0205 */
[----:B-1----:R-:W-:Y:S01]  /*dc30*/  IMAD R26, R4, UR7, RZ ;  /* 0x00000007041a7c24 */ /* 0x002fe2000f8e02ff */
        /* <DEDUP_REMOVED lines=263> */
.L_x_3442:
[----:B------:R-:W0:Y:S01]  /*ecb0*/  LDC.64 R6, c[0x0][0x778] ;  /* 0x0001de00ff067b82 */ /* 0x000e220000000a00 */
[----:B------:R-:W2:Y:S02]  /*ecc0*/  LDCU UR6, c[0x0][0x3b0] ;  /* 0x00007600ff0677ac */ /* 0x000ea40008000800 */
[----:B--2---:R-:W-:Y:S01]  /*ecd0*/  UISETP.NE.AND UP1, UPT, UR6, URZ, UPT ;  /* 0x000000ff0600728c */ /* 0x004fe2000bf25270 */
[----:B0-----:R-:W-:Y:S02]  /*ece0*/  ISETP.NE.U32.AND P0, PT, R6, RZ, PT ;  /* 0x000000ff0600720c */ /* 0x001fe40003f05070 */
[----:B------:R-:W-:Y:S02]  /*ecf0*/  IADD3 R4, P1, PT, R27, R6, RZ ;  /* 0x000000061b047210 */ /* 0x000fe40007f3e0ff */
[----:B------:R-:W-:Y:S02]  /*ed00*/  ISETP.NE.AND.EX P0, PT, R7, RZ, PT, P0 ;  /* 0x000000ff0700720c */ /* 0x000fe40003f05300 */
[----:B------:R-:W-:-:S02]  /*ed10*/  IADD3.X R0, PT, PT, RZ, R7, RZ, P1, !PT ;  /* 0x00000007ff007210 */ /* 0x000fc40000ffe4ff */
[----:B------:R-:W-:Y:S02]  /*ed20*/  SEL R4, R4, RZ, P0 ;  /* 0x000000ff04047207 */ /* 0x000fe40000000000 */
[----:B------:R-:W-:Y:S01]  /*ed30*/  SEL R5, R0, RZ, P0 ;  /* 0x000000ff00057207 */ /* 0x000fe20000000000 */
[----:B------:R-:W-:Y:S06]  /*ed40*/  BRA.U !UP1, `(.L_x_3443) ;  /* 0x0000003909287547 */ /* 0x000fec000b800000 */
[----:B------:R-:W1:Y:S01]  /*ed50*/  LDCU UR6, c[0x0][0x3b4] ;  /* 0x00007680ff0677ac */ /* 0x000e620008000800 */
[----:B------:R-:W-:Y:S01]  /*ed60*/  IMAD.MOV.U32 R25, RZ, RZ, RZ ;  /* 0x000000ffff197224 */ /* 0x000fe200078e00ff */
[----:B------:R-:W0:Y:S01]  /*ed70*/  LDCU UR7, c[0x0][0x3b8] ;  /* 0x00007700ff0777ac */ /* 0x000e220008000800 */
[----:B------:R-:W2:Y:S01]  /*ed80*/  LDCU UR8, c[0x0][0x3a0] ;  /* 0x00007400ff0877ac */ /* 0x000ea20008000800 */
[----:B-1----:R-:W-:-:S04]  /*ed90*/  IMAD R3, R23, UR6, RZ ;  /* 0x0000000617037c24 */ /* 0x002fc8000f8e02ff */
[----:B0-----:R-:W-:-:S04]  /*eda0*/  IMAD R3, R22, UR7, R3 ;  /* 0x0000000716037c24 */ /* 0x001fc8000f8e0203 */
[----:B--2---:R-:W-:-:S05]  /*edb0*/  IMAD R3, R2, UR8, R3 ;  /* 0x0000000802037c24 */ /* 0x004fca000f8e0203 */
[----:B------:R-:W-:Y:S01]  /*edc0*/  SHF.L.U32 R7, R3, 0x1, RZ ;  /* 0x0000000103077819 */ /* 0x000fe200000006ff */
[----:B------:R-:W-:Y:S06]  /*edd0*/  BRA.U !UP0, `(.L_x_3444) ;  /* 0x0000001108447547 */ /* 0x000fec000b800000 */
[----:B------:R-:W0:Y:S01]  /*ede0*/  LDCU.64 UR8, c[0x0][0x568] ;  /* 0x0000ad00ff0877ac */ /* 0x000e220008000a00 */
[----:B------:R-:W-:Y:S01]  /*edf0*/  MOV R6, RZ ;  /* 0x000000ff00067202 */ /* 0x000fe20000000f00 */
[----:B------:R-:W3:Y:S01]  /*ee00*/  LDCU UR6, c[0x0][0x570] ;  /* 0x0000ae00ff0677ac */ /* 0x000ee20008000800 */
[----:B------:R-:W1:Y:S01]  /*ee10*/  LDCU UR7, c[0x0][0x694] ;  /* 0x0000d280ff0777ac */ /* 0x000e620008000800 */
[----:B------:R-:W-:Y:S02]  /*ee20*/  UISETP.NE.AND UP1, UPT, UR5, URZ, UPT ;  /* 0x000000ff0500728c */ /* 0x000fe4000bf25270 */
[----:B0----5:R-:W-:-:S05]  /*ee30*/  IMAD.HI.U32 R8, R7, UR9, R6 ;  /* 0x0000000907087c27 */ /* 0x021fca000f8e0006 */
[----:B---3--:R-:W-:-:S05]  /*ee40*/  SHF.R.U32.HI R9, RZ, UR6, R8 ;  /* 0x00000006ff097c19 */ /* 0x008fca0008011608 */
[----:B------:R-:W-:-:S04]  /*ee50*/  IMAD.MOV R3, RZ, RZ, -R9 ;  /* 0x000000ffff037224 */ /* 0x000fc800078e0a09 */
        /* <DEDUP_REMOVED lines=265> */
.L_x_3444:
[----:B------:R-:W-:Y:S01]  /*fef0*/  MOV R24, RZ ;  /* 0x000000ff00187202 */ /* 0x000fe20000000f00 */
[----:B------:R-:W-:Y:S06]  /*ff00*/  BRA.U !UP0, `(.L_x_3445) ;  /* 0x0000001108487547 */ /* 0x000fec000b800000 */
[----:B------:R-:W0:Y:S01]  /*ff10*/  LDCU.64 UR8, c[0x0][0x568] ;  /* 0x0000ad00ff0877ac */ /* 0x000e220008000a00 */
[----:B---3-5:R-:W-:Y:S01]  /*ff20*/  IADD3 R9, PT, PT, R7, 0x1, RZ ;  /* 0x0000000107097810 */ /* 0x028fe20007ffe0ff */
[----:B------:R-:W-:Y:S01]  /*ff30*/  IMAD.MOV.U32 R8, RZ, RZ, RZ ;  /* 0x000000ffff087224 */ /* 0x000fe200078e00ff */
[----:B------:R-:W1:Y:S01]  /*ff40*/  LDCU UR6, c[0x0][0x570] ;  /* 0x0000ae00ff0677ac */ /* 0x000e620008000800 */
[----:B------:R-:W2:Y:S01]  /*ff50*/  LDCU UR7, c[0x0][0x694] ;  /* 0x0000d280ff0777ac */ /* 0x000ea20008000800 */
        /* <DEDUP_REMOVED lines=269> */
.L_x_3445:
[----:B------:R-:W0:Y:S01]  /*11030*/  LDCU UR4, c[0x0][0x398] ;  /* 0x00007300ff0477ac */ /* 0x000e220008000800 */
[----:B------:R-:W-:Y:S01]  /*11040*/  BSSY.RECONVERGENT B0, `(.L_x_3446) ;  /* 0x0000017000007945 */ /* 0x000fe20003800200 */
[----:B------:R-:W-:Y:S02]  /*11050*/  LOP3.LUT P3, RZ, R23, R22, RZ, 0xfc, !PT ;  /* 0x0000001617ff7212 */ /* 0x000fe4000786fcff */
[----:B------:R-:W-:Y:S02]  /*11060*/  PLOP3.LUT P0, PT, PT, PT, PT, 0x8, 0x80 ;  /* 0x000000000080781c */ /* 0x000fe40003f0e170 */
[----:B0-----:R-:W-:-:S13]  /*11070*/  ISETP.GE.AND P1, PT, R7, UR4, PT ;  /* 0x0000000407007c0c */ /* 0x001fda000bf26270 */
[----:B------:R-:W-:Y:S05]  /*11080*/  @P1 BRA `(.L_x_3447) ;  /* 0x0000000000481947 */ /* 0x000fea0003800000 */
[----:B---3-5:R-:W0:Y:S02]  /*11090*/  LDC.64 R8, c[0x0][0x3a8] ;  /* 0x0000ea00ff087b82 */ /* 0x028e240000000a00 */
        /* <DEDUP_REMOVED lines=15> */
[----:B------:R0:W-:Y:S04]  /*11190*/  STG.E.64 desc[UR36][R6.64], R16 ;  /* 0x0000001006007986 */ /* 0x0001e8000c101b24 */
[----:B----4-:R0:W-:Y:S02]  /*111a0*/  STG.E.64 desc[UR36][R6.64+0x8], R18 ;  /* 0x0000081206007986 */ /* 0x0101e4000c101b24 */
.L_x_3447:
[----:B------:R-:W-:Y:S05]  /*111b0*/  BSYNC.RECONVERGENT B0 ;  /* 0x0000000000007941 */ /* 0x000fea0003800200 */
.L_x_3446:
        /* <DEDUP_REMOVED lines=14> */
[----:B---3-5:R-:W1:Y:S01]  /*112a0*/  S2R R9, SR_LANEID ;  /* 0x0000000000097919 */ /* 0x028e620000000000 */
        /* <DEDUP_REMOVED lines=20> */
.L_x_3449:
[----:B------:R-:W-:Y:S05]  /*113f0*/  BSYNC.RECONVERGENT B0 ;  /* 0x0000000000007941 */ /* 0x000fea0003800200 */
.L_x_3448:
[----:B------:R-:W2:Y:S08]  /*11400*/  S2UR UR7, SR_CgaCtaId ;  /* 0x00000000000779c3 */ /* 0x000eb00000008800 */
[----:B------:R-:W-:Y:S06]  /*11410*/  BAR.SYNC.DEFER_BLOCKING 0x0 ;  /* 0x0000000000007b1d */ /* 0x000fec0000010000 */
[----:B------:R-:W-:-:S02]  /*11420*/  UMOV UR4, 0x400 ;  /* 0x0000040000047882 */ /* 0x000fc40000000000 */
[----:B--2---:R-:W-:-:S09]  /*11430*/  ULEA UR5, UR7, UR4, 0x18 ;  /* 0x0000000407057291 */ /* 0x004fd2000f8ec0ff */
        /* <DEDUP_REMOVED lines=14> */
[----:B------:R-:W0:Y:S01]  /*11520*/  LDCU.64 UR10, c[0x0][0x388] ;  /* 0x00007100ff0a77ac */ /* 0x000e220008000a00 */
[----:B-1----:R-:W-:Y:S01]  /*11530*/  UISETP.NE.AND UP0, UPT, UR5, URZ, UPT ;  /* 0x000000ff0500728c */ /* 0x002fe2000bf05270 */
[----:B0--3--:R-:W-:Y:S01]  /*11540*/  IMAD.U32 R16, RZ, RZ, UR10 ;  /* 0x0000000aff107e24 */ /* 0x009fe2000f8e00ff */
[----:B------:R-:W-:-:S07]  /*11550*/  MOV R17, UR11 ;  /* 0x0000000b00117c02 */ /* 0x000fce0008000f00 */
[----:B------:R-:W-:Y:S05]  /*11560*/  BRA.U !UP0, `(.L_x_3451) ;  /* 0x0000000108787547 */ /* 0x000fea000b800000 */
[----:B------:R-:W0:Y:S01]  /*11570*/  LDCU UR5, c[0x0][0x360] ;  /* 0x00006c00ff0577ac */ /* 0x000e220008000800 */
[----:B----4-:R-:W-:Y:S01]  /*11580*/  MOV R18, UR10 ;  /* 0x0000000a00127c02 */ /* 0x010fe20008000f00 */
[----:B------:R-:W-:Y:S01]  /*11590*/  IMAD.U32 R19, RZ, RZ, UR11 ;  /* 0x0000000bff137e24 */ /* 0x000fe2000f8e00ff */
[----:B------:R-:W1:Y:S01]  /*115a0*/  LDCU UR8, c[0x0][0x3a4] ;  /* 0x00007480ff0877ac */ /* 0x000e620008000800 */
[----:B0-----:R-:W-:-:S05]  /*115b0*/  IMAD R0, R22, UR5, R23 ;  /* 0x0000000516007c24 */ /* 0x001fca000f8e0217 */
[----:B-1----:R-:W-:-:S13]  /*115c0*/  ISETP.GE.U32.AND P1, PT, R0, UR8, PT ;  /* 0x0000000800007c0c */ /* 0x002fda000bf26070 */
[----:B------:R-:W-:Y:S05]  /*115d0*/  @P1 BRA `(.L_x_3452) ;  /* 0x0000000000c81947 */ /* 0x000fea0003800000 */
[----:B------:R-:W0:Y:S01]  /*115e0*/  LDCU UR6, c[0x0][0x374] ;  /* 0x00006e80ff0677ac */ /* 0x000e220008000800 */
[----:B-----5:R-:W1:Y:S01]  /*115f0*/  LDC R15, c[0x0][0x364] ;  /* 0x0000d900ff0f7b82 */ /* 0x020e620000000800 */
[----:B------:R-:W-:Y:S01]  /*11600*/  BSSY.RECONVERGENT B1, `(.L_x_3453) ;  /* 0x0000013000017945 */ /* 0x000fe20003800200 */
[----:B------:R-:W-:Y:S02]  /*11610*/  MOV R18, UR10 ;  /* 0x0000000a00127c02 */ /* 0x000fe40008000f00 */
[----:B------:R-:W-:-:S04]  /*11620*/  MOV R19, UR11 ;  /* 0x0000000b00137c02 */ /* 0x000fc80008000f00 */
[----:B------:R-:W2:Y:S01]  /*11630*/  LDC.64 R10, c[0x0][0x780] ;  /* 0x0001e000ff0a7b82 */ /* 0x000ea20000000a00 */
[----:B0-----:R-:W-:Y:S02]  /*11640*/  IMAD R13, R2, UR6, RZ ;  /* 0x00000006020d7c24 */ /* 0x001fe4000f8e02ff */
[----:B-1----:R-:W-:-:S07]  /*11650*/  IMAD R15, R15, UR5, RZ ;  /* 0x000000050f0f7c24 */ /* 0x002fce000f8e02ff */
.L_x_3454:
[----:B------:R-:W-:-:S04]  /*11660*/  IMAD.IADD R3, R13, 0x1, R0 ;  /* 0x000000010d037824 */ /* 0x000fc800078e0200 */
[----:B--2---:R-:W-:-:S05]  /*11670*/  IMAD.WIDE.U32 R2, R3, 0x10, R10 ;  /* 0x0000001003027825 */ /* 0x004fca00078e000a */
[----:B------:R-:W2:Y:S04]  /*11680*/  LDG.E.64 R6, desc[UR36][R2.64] ;  /* 0x0000002402067981 */ /* 0x000ea8000c1e1b00 */
[----:B------:R-:W3:Y:S01]  /*11690*/  LDG.E.64 R8, desc[UR36][R2.64+0x8] ;  /* 0x0000082402087981 */ /* 0x000ee2000c1e1b00 */
[----:B------:R-:W-:-:S04]  /*116a0*/  IADD3 R0, PT, PT, R15, R0, RZ ;  /* 0x000000000f007210 */ /* 0x000fc80007ffe0ff */
[----:B------:R-:W-:Y:S01]  /*116b0*/  ISETP.GE.U32.AND P1, PT, R0, UR8, PT ;  /* 0x0000000800007c0c */ /* 0x000fe2000bf26070 */
[----:B--2---:R0:W1:-:S15]  /*116c0*/  DMUL R16, R6, R16 ;  /* 0x0000001006107228 */ /* 0x00405e0000000000 */
[----:B------:R-:W-:-:S15]  /*116d0*/  NOP ;  /* 0x0000000000007918 */ /* 0x000fde0000000000 */
[----:B------:R-:W-:-:S15]  /*116e0*/  NOP ;  /* 0x0000000000007918 */ /* 0x000fde0000000000 */
[----:B------:R-:W-:-:S15]  /*116f0*/  NOP ;  /* 0x0000000000007918 */ /* 0x000fde0000000000 */
[----:B------:R-:W-:-:S04]  /*11700*/  NOP ;  /* 0x0000000000007918 */ /* 0x000fc80000000000 */
[----:B---3--:R0:W3:Y:S02]  /*11710*/  DMUL R18, R8, R18 ;  /* 0x0000001208127228 */ /* 0x0080e40000000000 */
[----:B01-3--:R-:W-:Y:S05]  /*11720*/  @!P1 BRA `(.L_x_3454) ;  /* 0xfffffffc00cc9947 */ /* 0x00bfea000383ffff */
[----:B------:R-:W-:Y:S05]  /*11730*/  BSYNC.RECONVERGENT B1 ;  /* 0x0000000000017941 */ /* 0x000fea0003800200 */
.L_x_3453:
[----:B------:R-:W-:Y:S05]  /*11740*/  BRA `(.L_x_3452) ;  /* 0x00000000006c7947 */ /* 0x000fea0003800000 */
.L_x_3451:
[----:B------:R-:W0:Y:S01]  /*11750*/  LDCU UR6, c[0x0][0x3a4] ;  /* 0x00007480ff0677ac */ /* 0x000e220008000800 */
[----:B----4-:R-:W-:Y:S01]  /*11760*/  MOV R18, UR10 ;  /* 0x0000000a00127c02 */ /* 0x010fe20008000f00 */
[----:B------:R-:W-:Y:S01]  /*11770*/  IMAD.U32 R19, RZ, RZ, UR11 ;  /* 0x0000000bff137e24 */ /* 0x000fe2000f8e00ff */
[----:B0-----:R-:W-:-:S13]  /*11780*/  ISETP.GE.U32.AND P1, PT, R22, UR6, PT ;  /* 0x0000000616007c0c */ /* 0x001fda000bf26070 */
[----:B------:R-:W-:Y:S05]  /*11790*/  @P1 BRA `(.L_x_3452) ;  /* 0x0000000000581947 */ /* 0x000fea0003800000 */
[----:B------:R-:W0:Y:S01]  /*117a0*/  LDCU UR5, c[0x0][0x374] ;  /* 0x00006e80ff0577ac */ /* 0x000e220008000800 */
[----:B-----5:R-:W1:Y:S01]  /*117b0*/  LDC R12, c[0x0][0x360] ;  /* 0x0000d800ff0c7b82 */ /* 0x020e620000000800 */
[----:B------:R-:W-:Y:S01]  /*117c0*/  MOV R13, R22 ;  /* 0x00000016000d7202 */ /* 0x000fe20000000f00 */
[----:B------:R-:W-:Y:S01]  /*117d0*/  IMAD.U32 R19, RZ, RZ, UR11 ;  /* 0x0000000bff137e24 */ /* 0x000fe2000f8e00ff */
[----:B------:R-:W-:-:S05]  /*117e0*/  MOV R18, UR10 ;  /* 0x0000000a00127c02 */ /* 0x000fca0008000f00 */
[----:B------:R-:W2:Y:S08]  /*117f0*/  LDC.64 R10, c[0x0][0x780] ;  /* 0x0001e000ff0a7b82 */ /* 0x000eb00000000a00 */
[----:B------:R-:W3:Y:S01]  /*11800*/  LDC R14, c[0x0][0x364] ;  /* 0x0000d900ff0e7b82 */ /* 0x000ee20000000800 */
[----:B0-----:R-:W-:-:S07]  /*11810*/  IMAD R0, R2, UR5, RZ ;  /* 0x0000000502007c24 */ /* 0x001fce000f8e02ff */
.L_x_3455:
[----:B------:R-:W-:-:S05]  /*11820*/  IADD3 R2, PT, PT, R0, R13, RZ ;  /* 0x0000000d00027210 */ /* 0x000fca0007ffe0ff */
[----:B-1----:R-:W-:-:S04]  /*11830*/  IMAD R3, R2, R12, R23 ;  /* 0x0000000c02037224 */ /* 0x002fc800078e0217 */
[----:B--2---:R-:W-:-:S05]  /*11840*/  IMAD.WIDE.U32 R2, R3, 0x10, R10 ;  /* 0x0000001003027825 */ /* 0x004fca00078e000a */
[----:B------:R-:W2:Y:S04]  /*11850*/  LDG.E.64 R6, desc[UR36][R2.64] ;  /* 0x0000002402067981 */ /* 0x000ea8000c1e1b00 */
[----:B------:R-:W4:Y:S01]  /*11860*/  LDG.E.64 R8, desc[UR36][R2.64+0x8] ;  /* 0x0000082402087981 */ /* 0x000f22000c1e1b00 */
[----:B---3--:R-:W-:-:S04]  /*11870*/  IADD3 R13, PT, PT, R14, R13, RZ ;  /* 0x0000000d0e0d7210 */ /* 0x008fc80007ffe0ff */
[----:B------:R-:W-:Y:S01]  /*11880*/  ISETP.GE.U32.AND P1, PT, R13, UR6, PT ;  /* 0x000000060d007c0c */ /* 0x000fe2000bf26070 */
[----:B--2---:R0:W1:-:S15]  /*11890*/  DMUL R16, R6, R16 ;  /* 0x0000001006107228 */ /* 0x00405e0000000000 */
[----:B------:R-:W-:-:S15]  /*118a0*/  NOP ;  /* 0x0000000000007918 */ /* 0x000fde0000000000 */
[----:B------:R-:W-:-:S15]  /*118b0*/  NOP ;  /* 0x0000000000007918 */ /* 0x000fde0000000000 */
[----:B------:R-:W-:-:S15]  /*118c0*/  NOP ;  /* 0x0000000000007918 */ /* 0x000fde0000000000 */
[----:B------:R-:W-:-:S04]  /*118d0*/  NOP ;  /* 0x0000000000007918 */ /* 0x000fc80000000000 */
[----:B----4-:R0:W4:Y:S02]  /*118e0*/  DMUL R18, R8, R18 ;  /* 0x0000001208127228 */ /* 0x0101240000000000 */
[----:B01--4-:R-:W-:Y:S05]  /*118f0*/  @!P1 BRA `(.L_x_3455) ;  /* 0xfffffffc00c89947 */ /* 0x013fea000383ffff */
.L_x_3452:
[----:B------:R-:W-:Y:S05]  /*11900*/  BSYNC.RECONVERGENT B0 ;  /* 0x0000000000007941 */ /* 0x000fea0003800200 */
.L_x_3450:
        /* <DEDUP_REMOVED lines=8> */
[----:B------:R0:W-:Y:S01]  /*11990*/  STS.128 [R3], R16 ;  /* 0x0000001003007388 */ /* 0x0001e20000000c00 */
[----:B--2---:R-:W-:-:S04]  /*119a0*/  UISETP.NE.AND UP0, UPT, UR9, URZ, UPT ;  /* 0x000000ff0900728c */ /* 0x004fc8000bf05270 */
[----:B------:R-:W-:Y:S07]  /*119b0*/  BRA.U !UP1, `(.L_x_3456) ;  /* 0x00000001094c7547 */ /* 0x000fee000b800000 */
[----:B------:R-:W-:-:S05]  /*119c0*/  UMOV UR4, UR6 ;  /* 0x0000000600047c82 */ /* 0x000fca0008000000 */
.L_x_3457:
        /* <DEDUP_REMOVED lines=9> */
[----:B-----5:R-:W0:Y:S02]  /*11a60*/  @!P1 LDS.128 R8, [R0] ;  /* 0x0000000000089984 */ /* 0x020e240000000c00 */
[----:B01----:R-:W-:-:S15]  /*11a70*/  @!P1 DMUL R16, R16, R8 ;  /* 0x0000000810109228 */ /* 0x003fde0000000000 */
[----:B------:R-:W-:-:S15]  /*11a80*/  NOP ;  /* 0x0000000000007918 */ /* 0x000fde0000000000 */
[----:B------:R-:W-:-:S15]  /*11a90*/  NOP ;  /* 0x0000000000007918 */ /* 0x000fde0000000000 */
[----:B------:R-:W-:-:S15]  /*11aa0*/  NOP ;  /* 0x0000000000007918 */ /* 0x000fde0000000000 */
[----:B------:R-:W-:-:S04]  /*11ab0*/  NOP ;  /* 0x0000000000007918 */ /* 0x000fc80000000000 */
[----:B------:R-:W0:Y:S02]  /*11ac0*/  @!P1 DMUL R18, R18, R10 ;  /* 0x0000000a12129228 */ /* 0x000e240000000000 */
[----:B0-----:R1:W-:Y:S01]  /*11ad0*/  @!P1 STS.128 [R3], R16 ;  /* 0x0000001003009388 */ /* 0x0013e20000000c00 */
[----:B------:R-:W-:Y:S05]  /*11ae0*/  BRA.U UP1, `(.L_x_3457) ;  /* 0xfffffffd01b87547 */ /* 0x000fea000b83ffff */
.L_x_3456:
        /* <DEDUP_REMOVED lines=9> */
.L_x_3460:
[----:B------:R-:W-:Y:S01]  /*11b80*/  SHF.R.U32.HI R2, RZ, 0x1, R0 ;  /* 0x00000001ff027819 */ /* 0x000fe20000011600 */
[----:B------:R-:W-:Y:S03]  /*11b90*/  BAR.SYNC.DEFER_BLOCKING 0x0 ;  /* 0x0000000000007b1d */ /* 0x000fe60000010000 */
[----:B------:R-:W-:-:S04]  /*11ba0*/  IADD3 R6, PT, PT, R2, R23, RZ ;  /* 0x0000001702067210 */ /* 0x000fc80007ffe0ff */
[----:B------:R-:W-:-:S04]  /*11bb0*/  ISETP.GE.U32.AND P1, PT, R6, UR5, PT ;  /* 0x0000000506007c0c */ /* 0x000fc8000bf26070 */
[----:B------:R-:W-:-:S13]  /*11bc0*/  ISETP.GE.U32.OR P1, PT, R23, R2, P1 ;  /* 0x000000021700720c */ /* 0x000fda0000f26470 */
[----:B-----5:R-:W-:-:S06]  /*11bd0*/  @!P1 IMAD R8, R2, 0x10, R3 ;  /* 0x0000001002089824 */ /* 0x020fcc00078e0203 */
[----:B------:R-:W0:Y:S02]  /*11be0*/  @!P1 LDS.128 R8, [R8] ;  /* 0x0000000008089984 */ /* 0x000e240000000c00 */
[----:B0123--:R-:W-:-:S15]  /*11bf0*/  @!P1 DMUL R16, R16, R8 ;  /* 0x0000000810109228 */ /* 0x00ffde0000000000 */
[----:B------:R-:W-:-:S15]  /*11c00*/  NOP ;  /* 0x0000000000007918 */ /* 0x000fde0000000000 */
[----:B------:R-:W-:-:S15]  /*11c10*/  NOP ;  /* 0x0000000000007918 */ /* 0x000fde0000000000 */
[----:B------:R-:W-:-:S15]  /*11c20*/  NOP ;  /* 0x0000000000007918 */ /* 0x000fde0000000000 */
[----:B------:R-:W-:-:S04]  /*11c30*/  NOP ;  /* 0x0000000000007918 */ /* 0x000fc80000000000 */
[----:B------:R-:W0:Y:S02]  /*11c40*/  @!P1 DMUL R18, R18, R10 ;  /* 0x0000000a12129228 */ /* 0x000e240000000000 */
[----:B0-----:R3:W-:Y:S01]  /*11c50*/  @!P1 STS.128 [R3], R16 ;  /* 0x0000001003009388 */ /* 0x0017e20000000c00 */
[----:B------:R-:W-:Y:S02]  /*11c60*/  ISETP.GT.U32.AND P1, PT, R0, 0x7f, PT ;  /* 0x0000007f0000780c */ /* 0x000fe40003f24070 */
[----:B------:R-:W-:-:S11]  /*11c70*/  MOV R0, R2 ;  /* 0x0000000200007202 */ /* 0x000fd60000000f00 */
[----:B------:R-:W-:Y:S05]  /*11c80*/  @P1 BRA `(.L_x_3460) ;  /* 0xfffffffc00bc1947 */ /* 0x000fea000383ffff */
.L_x_3459:
[----:B------:R-:W-:Y:S01]  /*11c90*/  BAR.SYNC.DEFER_BLOCKING 0x0 ;  /* 0x0000000000007b1d */ /* 0x000fe20000010000 */
[----:B------:R-:W-:-:S09]  /*11ca0*/  UISETP.GE.U32.AND UP0, UPT, UR4, 0x2, UPT ;  /* 0x000000020400788c */ /* 0x000fd2000bf06070 */
[----:B------:R-:W-:Y:S05]  /*11cb0*/  BRA.U !UP0, `(.L_x_3458) ;  /* 0x0000000108347547 */ /* 0x000fea000b800000 */
[----:B------:R-:W-:-:S07]  /*11cc0*/  HFMA2 R7, -RZ, RZ, 0, 5.9604644775390625e-08 ;  /* 0x00000001ff077431 */ /* 0x000fce00000001ff */
.L_x_3461:
[----:B0123--:R-:W-:Y:S04]  /*11cd0*/  SHFL.DOWN PT, R3, R17, R7, 0x1f ;  /* 0x08001f0711037589 */ /* 0x00ffe800000e0000 */
[----:B------:R-:W0:Y:S02]  /*11ce0*/  SHFL.DOWN PT, R2, R16, R7, 0x1f ;  /* 0x08001f0710027589 */ /* 0x000e2400000e0000 */
[----:B0-----:R0:W4:Y:S02]  /*11cf0*/  DMUL R16, R2, R16 ;  /* 0x0000001002107228 */ /* 0x0011240000000000 */
[----:B0-----:R-:W-:Y:S04]  /*11d00*/  SHFL.DOWN PT, R3, R19, R7, 0x1f ;  /* 0x08001f0713037589 */ /* 0x001fe800000e0000 */
[----:B------:R0:W1:Y:S02]  /*11d10*/  SHFL.DOWN PT, R2, R18, R7, 0x1f ;  /* 0x08001f0712027589 */ /* 0x00006400000e0000 */
[----:B0-----:R-:W-:-:S05]  /*11d20*/  IMAD.SHL.U32 R7, R7, 0x2, RZ ;  /* 0x0000000207077824 */ /* 0x001fca00078e00ff */
[----:B------:R-:W-:-:S15]  /*11d30*/  ISETP.GE.AND P1, PT, R7, UR4, PT ;  /* 0x0000000407007c0c */ /* 0x000fde000bf26270 */
[----:B------:R-:W-:-:S15]  /*11d40*/  NOP ;  /* 0x0000000000007918 */ /* 0x000fde0000000000 */
[----:B------:R-:W-:-:S15]  /*11d50*/  NOP ;  /* 0x0000000000007918 */ /* 0x000fde0000000000 */
[----:B------:R-:W-:-:S06]  /*11d60*/  NOP ;  /* 0x0000000000007918 */ /* 0x000fcc0000000000 */
[----:B-1----:R0:W1:Y:S02]  /*11d70*/  DMUL R18, R2, R18 ;  /* 0x0000001202127228 */ /* 0x0020640000000000 */
[----:B01--4-:R-:W-:Y:S05]  /*11d80*/  @!P1 BRA `(.L_x_3461) ;  /* 0xfffffffc00d09947 */ /* 0x013fea000383ffff */
.L_x_3458:
[----:B------:R-:W-:Y:S05]  /*11d90*/  @!P0 EXIT ;  /* 0x000000000000894d */ /* 0x000fea0003800000 */
[----:B------:R-:W4:Y:S02]  /*11da0*/  LDCU.64 UR4, c[0x0][0x778] ;  /* 0x0000ef00ff0477ac */ /* 0x000f240008000a00 */
[----:B----4-:R-:W-:-:S04]  /*11db0*/  UISETP.NE.U32.AND UP0, UPT, UR4, URZ, UPT ;  /* 0x000000ff0400728c */ /* 0x010fc8000bf05070 */
[----:B------:R-:W-:-:S09]  /*11dc0*/  UISETP.NE.AND.EX UP0, UPT, UR5, URZ, UPT, UP0 ;  /* 0x000000ff0500728c */ /* 0x000fd2000bf05300 */
[----:B------:R-:W-:Y:S05]  /*11dd0*/  BRA.U UP0, `(.L_x_3462) ;  /* 0x0000000500007547 */ /* 0x000fea000b800000 */
[----:B------:R-:W4:Y:S01]  /*11de0*/  LDCU.U8 UR6, c[0x0][0x798] ;  /* 0x0000f300ff0677ac */ /* 0x000f220008000000 */
[----:B------:R-:W0:Y:S01]  /*11df0*/  LDCU.64 UR4, c[0x0][0x768] ;  /* 0x0000ed00ff0477ac */ /* 0x000e220008000a00 */
[----:B----4-:R-:W-:Y:S02]  /*11e00*/  ISETP.NE.AND P0, PT, RZ, UR6, PT ;  /* 0x00000006ff007c0c */ /* 0x010fe4000bf05270 */
[----:B0----5:R-:W-:-:S04]  /*11e10*/  IADD3 R8, P1, PT, R25, UR4, RZ ;  /* 0x0000000419087c10 */ /* 0x021fc8000ff3e0ff */
[----:B------:R-:W-:Y:S02]  /*11e20*/  IADD3.X R9, PT, PT, RZ, UR5, RZ, P1, !PT ;  /* 0x00000005ff097c10 */ /* 0x000fe40008ffe4ff */
[----:B------:R-:W-:-:S05]  /*11e30*/  IADD3 R6, P1, PT, R24, UR4, RZ ;  /* 0x0000000418067c10 */ /* 0x000fca000ff3e0ff */
[----:B-123--:R-:W2:Y:S01]  /*11e40*/  @P0 LDG.E.64 R2, desc[UR36][R8.64] ;  /* 0x0000002408020981 */ /* 0x00eea2000c1e1b00 */
[----:B------:R-:W-:-:S05]  /*11e50*/  IADD3.X R7, PT, PT, RZ, UR5, RZ, P1, !PT ;  /* 0x00000005ff077c10 */ /* 0x000fca0008ffe4ff */
[----:B------:R-:W3:Y:S01]  /*11e60*/  @P0 LDG.E.64 R4, desc[UR36][R6.64] ;  /* 0x0000002406040981 */ /* 0x000ee2000c1e1b00 */
[----:B------:R-:W0:Y:S02]  /*11e70*/  LDCU.U8 UR4, c[0x0][0x799] ;  /* 0x0000f320ff0477ac */ /* 0x000e240008000000 */
[----:B0-----:R-:W-:Y:S01]  /*11e80*/  ISETP.NE.AND P1, PT, RZ, UR4, PT ;  /* 0x00000004ff007c0c */ /* 0x001fe2000bf25270 */
[----:B--2---:R-:W0:-:S12]  /*11e90*/  @P0 DMUL R16, R16, R2 ;  /* 0x0000000210100228 */ /* 0x004e180000000000 */
[----:B0-----:R0:W-:-:S15]  /*11ea0*/  @!P1 STG.E.64 desc[UR36][R8.64], R16 ;  /* 0x0000001008009986 */ /* 0x0011de000c101b24 */
[----:B------:R-:W-:-:S15]  /*11eb0*/  NOP ;  /* 0x0000000000007918 */ /* 0x000fde0000000000 */
[----:B------:R-:W-:-:S15]  /*11ec0*/  NOP ;  /* 0x0000000000007918 */ /* 0x000fde0000000000 */
[----:B------:R-:W-:-:S07]  /*11ed0*/  NOP ;  /* 0x0000000000007918 */ /* 0x000fce0000000000 */
[----:B---3--:R-:W1:Y:S02]  /*11ee0*/  @P0 DMUL R18, R18, R4 ;  /* 0x0000000412120228 */ /* 0x008e640000000000 */
[----:B-1----:R0:W-:Y:S01]  /*11ef0*/  @!P1 STG.E.64 desc[UR36][R6.64], R18 ;  /* 0x0000001206009986 */ /* 0x0021e2000c101b24 */
[----:B------:R-:W-:Y:S05]  /*11f00*/  @!P1 EXIT ;  /* 0x000000000000994d */ /* 0x000fea0003800000 */
[----:B------:R-:W1:Y:S02]  /*11f10*/  LDCU UR4, c[0x0][0x79c] ;  /* 0x0000f380ff0477ac */ /* 0x000e640008000800 */
[----:B-1----:R-:W-:-:S09]  /*11f20*/  UISETP.NE.AND UP0, UPT, UR4, 0x1, UPT ;  /* 0x000000010400788c */ /* 0x002fd2000bf05270 */
[----:B------:R-:W-:Y:S05]  /*11f30*/  BRA.U !UP0, `(.L_x_3463) ;  /* 0x0000000108907547 */ /* 0x000fea000b800000 */
[----:B------:R-:W-:Y:S01]  /*11f40*/  MOV R2, 0x660 ;  /* 0x0000066000027802 */ /* 0x000fe20000000f00 */
[----:B------:R-:W1:Y:S01]  /*11f50*/  LDCU.64 UR4, c[0x4][0x650] ;  /* 0x0100ca00ff0477ac */ /* 0x000e620008000a00 */
[----:B------:R-:W-:Y:S02]  /*11f60*/  HFMA2 R12, -RZ, RZ, 0, 5.9604644775390625e-08 ;  /* 0x00000001ff0c7431 */ /* 0x000fe400000001ff */
[----:B0-----:R-:W-:Y:S01]  /*11f70*/  IMAD.MOV.U32 R8, RZ, RZ, 0x2ef ;  /* 0x000002efff087424 */ /* 0x001fe200078e00ff */
[----:B------:R0:W2:Y:S01]  /*11f80*/  LDC.64 R14, c[0x4][R2] ;  /* 0x01000000020e7b82 */ /* 0x0000a20000000a00 */
[----:B------:R-:W3:Y:S01]  /*11f90*/  LDCU.64 UR8, c[0x4][0x640] ;  /* 0x0100c800ff0877ac */ /* 0x000ee20008000a00 */
[----:B------:R-:W-:Y:S01]  /*11fa0*/  MOV R13, RZ ;  /* 0x000000ff000d7202 */ /* 0x000fe20000000f00 */
[----:B------:R-:W4:Y:S01]  /*11fb0*/  LDCU.64 UR6, c[0x4][0x390] ;  /* 0x01007200ff0677ac */ /* 0x000f220008000a00 */
[----:B-1----:R-:W-:Y:S01]  /*11fc0*/  IMAD.U32 R4, RZ, RZ, UR4 ;  /* 0x00000004ff047e24 */ /* 0x002fe2000f8e00ff */
[----:B------:R-:W-:-:S02]  /*11fd0*/  MOV R5, UR5 ;  /* 0x0000000500057c02 */ /* 0x000fc40008000f00 */
[----:B---3--:R-:W-:Y:S01]  /*11fe0*/  MOV R6, UR8 ;  /* 0x0000000800067c02 */ /* 0x008fe20008000f00 */
[----:B------:R-:W-:Y:S01]  /*11ff0*/  IMAD.U32 R7, RZ, RZ, UR9 ;  /* 0x00000009ff077e24 */ /* 0x000fe2000f8e00ff */
[----:B----4-:R-:W-:Y:S02]  /*12000*/  MOV R10, UR6 ;  /* 0x00000006000a7c02 */ /* 0x010fe40008000f00 */
[----:B0-----:R-:W-:-:S07]  /*12010*/  MOV R11, UR7 ;  /* 0x00000007000b7c02 */ /* 0x001fce0008000f00 */
[----:B------:R-:W-:-:S07]  /*12020*/  LEPC R20, `(.L_x_3464) ;  /* 0x000000001014794e */ /* 0x000fce0000000000 */
[----:B--2---:R-:W-:Y:S05]  /*12030*/  CALL.ABS.NOINC R14 ;  /* 0x000000000e007343 */ /* 0x004fea0003c00000 */
.L_x_3464:
        /* <DEDUP_REMOVED lines=14> */
[----:B------:R2:W-:Y:S01]  /*12120*/  STG.E.64 desc[UR36][R14.64], R16 ;  /* 0x000000100e007986 */ /* 0x0005e2000c101b24 */
[----:B0-----:R-:W-:Y:S01]  /*12130*/  MOV R10, UR4 ;  /* 0x00000004000a7c02 */ /* 0x001fe20008000f00 */
[----:B--2---:R-:W-:-:S07]  /*12140*/  IMAD.U32 R11, RZ, RZ, UR5 ;  /* 0x00000005ff0b7e24 */ /* 0x004fce000f8e00ff */
[----:B------:R-:W-:-:S07]  /*12150*/  LEPC R20, `(.L_x_3465) ;  /* 0x000000001014794e */ /* 0x000fce0000000000 */
[----:B-1----:R-:W-:Y:S05]  /*12160*/  CALL.ABS.NOINC R2 ;  /* 0x0000000002007343 */ /* 0x002fea0003c00000 */
.L_x_3465:
[----:B------:R-:W-:Y:S05]  /*12170*/  BRA `(.L_x_3466) ;  /* 0x0000000000047947 */ /* 0x000fea0003800000 */
.L_x_3463:
[----:B------:R1:W-:Y:S02]  /*12180*/  STG.E.64 desc[UR36][R8.64], R16 ;  /* 0x0000001008007986 */ /* 0x0003e4000c101b24 */
.L_x_3466:
[----:B------:R-:W2:Y:S02]  /*12190*/  LDCU.64 UR4, c[0x0][0x768] ;  /* 0x0000ed00ff0477ac */ /* 0x000ea40008000a00 */
[----:B--2---:R-:W-:-:S04]  /*121a0*/  IADD3 R24, P0, PT, R24, UR4, RZ ;  /* 0x0000000418187c10 */ /* 0x004fc8000ff1e0ff */
[----:B------:R-:W-:-:S05]  /*121b0*/  IADD3.X R25, PT, PT, RZ, UR5, RZ, P0, !PT ;  /* 0x00000005ff197c10 */ /* 0x000fca00087fe4ff */
[----:B------:R-:W-:Y:S01]  /*121c0*/  STG.E.64 desc[UR36][R24.64], R18 ;  /* 0x0000001218007986 */ /* 0x000fe2000c101b24 */
[----:B------:R-:W-:Y:S05]  /*121d0*/  EXIT ;  /* 0x000000000000794d */ /* 0x000fea0003800000 */
.L_x_3462:
[----:B------:R-:W4:Y:S01]  /*121e0*/  LDCU.U8 UR4, c[0x0][0x798] ;  /* 0x0000f300ff0477ac */ /* 0x000f220008000000 */
[----:B------:R-:W0:Y:S01]  /*121f0*/  LDCU.U8 UR5, c[0x0][0x799] ;  /* 0x0000f320ff0577ac */ /* 0x000e220008000000 */
[----:B----4-:R-:W-:Y:S02]  /*12200*/  UISETP.NE.AND UP1, UPT, UR4, URZ, UPT ;  /* 0x000000ff0400728c */ /* 0x010fe4000bf25270 */
[----:B0-----:R-:W-:-:S07]  /*12210*/  UISETP.NE.AND UP0, UPT, UR5, URZ, UPT ;  /* 0x000000ff0500728c */ /* 0x001fce000bf05270 */
[----:B------:R-:W-:Y:S05]  /*12220*/  BRA.U !UP1, `(.L_x_3467) ;  /* 0x0000000109207547 */ /* 0x000fea000b800000 */
[----:B-123--:R-:W2:Y:S04]  /*12230*/  LDG.E.64 R2, desc[UR36][R4.64] ;  /* 0x0000002404027981 */ /* 0x00eea8000c1e1b00 */
[----:B------:R-:W3:Y:S01]  /*12240*/  LDG.E.64 R6, desc[UR36][R4.64+0x8] ;  /* 0x0000082404067981 */ /* 0x000ee2000c1e1b00 */
[----:B--2---:R0:W4:-:S15]  /*12250*/  DMUL R16, R16, R2 ;  /* 0x0000000210107228 */ /* 0x00411e0000000000 */
[----:B------:R-:W-:-:S15]  /*12260*/  NOP ;  /* 0x0000000000007918 */ /* 0x000fde0000000000 */
[----:B------:R-:W-:-:S15]  /*12270*/  NOP ;  /* 0x0000000000007918 */ /* 0x000fde0000000000 */
[----:B------:R-:W-:-:S15]  /*12280*/  NOP ;  /* 0x0000000000007918 */ /* 0x000fde0000000000 */
[----:B------:R-:W-:-:S04]  /*12290*/  NOP ;  /* 0x0000000000007918 */ /* 0x000fc80000000000 */
[----:B---34-:R0:W1:Y:S02]  /*122a0*/  DMUL R18, R18, R6 ;  /* 0x0000000612127228 */ /* 0x0180640000000000 */
.L_x_3467:
[----:B------:R-:W-:Y:S05]  /*122b0*/  BRA.U !UP0, `(.L_x_3468) ;  /* 0x0000000108c07547 */ /* 0x000fea000b800000 */
[----:B------:R-:W4:Y:S02]  /*122c0*/  LDCU UR4, c[0x0][0x79c] ;  /* 0x0000f380ff0477ac */ /* 0x000f240008000800 */
[----:B----4-:R-:W-:-:S09]  /*122d0*/  UISETP.NE.AND UP0, UPT, UR4, 0x1, UPT ;  /* 0x000000010400788c */ /* 0x010fd2000bf05270 */
[----:B------:R-:W-:Y:S05]  /*122e0*/  BRA.U !UP0, `(.L_x_3469) ;  /* 0x0000000108907547 */ /* 0x000fea000b800000 */
[----:B0-----:R-:W-:Y:S01]  /*122f0*/  MOV R2, 0x660 ;  /* 0x0000066000027802 */ /* 0x001fe20000000f00 */
[----:B------:R-:W0:Y:S01]  /*12300*/  LDCU.64 UR4, c[0x4][0x650] ;  /* 0x0100ca00ff0477ac */ /* 0x000e220008000a00 */
[----:B-----5:R-:W-:Y:S02]  /*12310*/  HFMA2 R8, -RZ, RZ, 0, 4.4763088226318359375e-05 ;  /* 0x000002efff087431 */ /* 0x020fe400000001ff */
[----:B------:R-:W-:Y:S01]  /*12320*/  IMAD.MOV.U32 R12, RZ, RZ, 0x1 ;  /* 0x00000001ff0c7424 */ /* 0x000fe200078e00ff */
[----:B------:R4:W1:Y:S01]  /*12330*/  LDC.64 R14, c[0x4][R2] ;  /* 0x01000000020e7b82 */ /* 0x0008620000000a00 */
[----:B------:R-:W2:Y:S01]  /*12340*/  LDCU.64 UR6, c[0x4][0x640] ;  /* 0x0100c800ff0677ac */ /* 0x000ea20008000a00 */
[----:B------:R-:W-:Y:S01]  /*12350*/  MOV R13, RZ ;  /* 0x000000ff000d7202 */ /* 0x000fe20000000f00 */
[----:B------:R-:W3:Y:S01]  /*12360*/  LDCU.64 UR8, c[0x4][0x390] ;  /* 0x01007200ff0877ac */ /* 0x000ee20008000a00 */
[----:B0-----:R-:W-:Y:S01]  /*12370*/  MOV R4, UR4 ;  /* 0x0000000400047c02 */ /* 0x001fe20008000f00 */
[----:B------:R-:W-:Y:S01]  /*12380*/  IMAD.U32 R5, RZ, RZ, UR5 ;  /* 0x00000005ff057e24 */ /* 0x000fe2000f8e00ff */
[----:B--2---:R-:W-:-:S02]  /*12390*/  MOV R6, UR6 ;  /* 0x0000000600067c02 */ /* 0x004fc40008000f00 */
[----:B------:R-:W-:Y:S01]  /*123a0*/  MOV R7, UR7 ;  /* 0x0000000700077c02 */ /* 0x000fe20008000f00 */
[----:B---3--:R-:W-:Y:S01]  /*123b0*/  IMAD.U32 R10, RZ, RZ, UR8 ;  /* 0x00000008ff0a7e24 */ /* 0x008fe2000f8e00ff */
[----:B----4-:R-:W-:-:S07]  /*123c0*/  MOV R11, UR9 ;  /* 0x00000009000b7c02 */ /* 0x010fce0008000f00 */
[----:B------:R-:W-:-:S07]  /*123d0*/  LEPC R20, `(.L_x_3470) ;  /* 0x000000001014794e */ /* 0x000fce0000000000 */
[----:B-1----:R-:W-:Y:S05]  /*123e0*/  CALL.ABS.NOINC R14 ;  /* 0x000000000e007343 */ /* 0x002fea0003c00000 */
.L_x_3470:
        /* <DEDUP_REMOVED lines=13> */
[----:B------:R2:W-:Y:S01]  /*124c0*/  STG.E.64 desc[UR36][R14.64], R16 ;  /* 0x000000100e007986 */ /* 0x0005e2000c101b24 */
[----:B------:R-:W-:Y:S02]  /*124d0*/  MOV R6, UR8 ;  /* 0x0000000800067c02 */ /* 0x000fe40008000f00 */
[----:B0-----:R-:W-:Y:S02]  /*124e0*/  MOV R10, UR4 ;  /* 0x00000004000a7c02 */ /* 0x001fe40008000f00 */
[----:B--2---:R-:W-:-:S07]  /*124f0*/  MOV R11, UR5 ;  /* 0x00000005000b7c02 */ /* 0x004fce0008000f00 */
[----:B------:R-:W-:-:S07]  /*12500*/  LEPC R20, `(.L_x_3471) ;  /* 0x000000001014794e */ /* 0x000fce0000000000 */
[----:B-1----:R-:W-:Y:S05]  /*12510*/  CALL.ABS.NOINC R2 ;  /* 0x0000000002007343 */ /* 0x002fea0003c00000 */
.L_x_3471:
[----:B------:R-:W-:Y:S05]  /*12520*/  BRA `(.L_x_3472) ;  /* 0x0000000000107947 */ /* 0x000fea0003800000 */
.L_x_3469:
[----:B------:R-:W0:Y:S02]  /*12530*/  LDCU.64 UR4, c[0x0][0x768] ;  /* 0x0000ed00ff0477ac */ /* 0x000e240008000a00 */
[----:B0-----:R-:W-:-:S05]  /*12540*/  IADD3 R2, P0, PT, R25, UR4, RZ ;  /* 0x0000000419027c10 */ /* 0x001fca000ff1e0ff */
[----:B-123--:R-:W-:-:S05]  /*12550*/  IMAD.X R3, RZ, RZ, UR5, P0 ;  /* 0x00000005ff037e24 */ /* 0x00efca00080e06ff */
[----:B------:R0:W-:Y:S03]  /*12560*/  STG.E.64 desc[UR36][R2.64], R16 ;  /* 0x0000001002007986 */ /* 0x0001e6000c101b24 */
.L_x_3472:
[----:B------:R-:W1:Y:S02]  /*12570*/  LDCU.64 UR4, c[0x0][0x768] ;  /* 0x0000ed00ff0477ac */ /* 0x000e640008000a00 */
[----:B-1----:R-:W-:-:S04]  /*12580*/  IADD3 R24, P0, PT, R24, UR4, RZ ;  /* 0x0000000418187c10 */ /* 0x002fc8000ff1e0ff */
[----:B------:R-:W-:-:S05]  /*12590*/  IADD3.X R25, PT, PT, RZ, UR5, RZ, P0, !PT ;  /* 0x00000005ff197c10 */ /* 0x000fca00087fe4ff */
[----:B------:R-:W-:Y:S01]  /*125a0*/  STG.E.64 desc[UR36][R24.64], R18 ;  /* 0x0000001218007986 */ /* 0x000fe2000c101b24 */
[----:B------:R-:W-:Y:S05]  /*125b0*/  EXIT ;  /* 0x000000000000794d */ /* 0x000fea0003800000 */
.L_x_3468:
[----:B------:R-:W-:Y:S04]  /*125c0*/  STG.E.64 desc[UR36][R4.64], R16 ;  /* 0x0000001004007986 */ /* 0x000fe8000c101b24 */
[----:B-1----:R-:W-:Y:S01]  /*125d0*/  STG.E.64 desc[UR36][R4.64+0x8], R18 ;  /* 0x0000081204007986 */ /* 0x002fe2000c101b24 */
[----:B------:R-:W-:Y:S05]  /*125e0*/  EXIT ;  /* 0x000000000000794d */ /* 0x000fea0003800000 */
.L_x_3443:
        /* <DEDUP_REMOVED lines=14> */
[----:B------:R-:W1:Y:S01]  /*126d0*/  LDCU.64 UR4, c[0x0][0x768] ;  /* 0x0000ed00ff0477ac */ /* 0x000e620008000a00 */
[----:B------:R-:W0:Y:S01]  /*126e0*/  LDCU.U8 UR6, c[0x0][0x798] ;  /* 0x0000f300ff0677ac */ /* 0x000e220008000000 */
[----:B-1---5:R-:W-:Y:S02]  /*126f0*/  IADD3 R8, P0, PT, R27, UR4, RZ ;  /* 0x000000041b087c10 */ /* 0x022fe4000ff1e0ff */
[----:B0-----:R-:W-:Y:S02]  /*12700*/  ISETP.NE.AND P1, PT, RZ, UR6, PT ;  /* 0x00000006ff007c0c */ /* 0x001fe4000bf25270 */
[----:B---3--:R-:W-:Y:S02]  /*12710*/  IADD3.X R9, PT, PT, RZ, UR5, RZ, P0, !PT ;  /* 0x00000005ff097c10 */ /* 0x008fe400087fe4ff */
[----:B------:R-:W-:-:S05]  /*12720*/  IADD3 R6, P0, PT, R26, UR4, RZ ;  /* 0x000000041a067c10 */ /* 0x000fca000ff1e0ff */
[----:B------:R-:W-:-:S04]  /*12730*/  IMAD.X R7, RZ, RZ, UR5, P0 ;  /* 0x00000005ff077e24 */ /* 0x000fc800080e06ff */
[----:B------:R-:W2:Y:S04]  /*12740*/  @P1 LDG.E.64 R2, desc[UR36][R8.64] ;  /* 0x0000002408021981 */ /* 0x000ea8000c1e1b00 */
[----:B------:R-:W4:Y:S01]  /*12750*/  @P1 LDG.E.64 R4, desc[UR36][R6.64] ;  /* 0x0000002406041981 */ /* 0x000f22000c1e1b00 */
[----:B------:R-:W0:Y:S02]  /*12760*/  LDCU.U8 UR4, c[0x0][0x799] ;  /* 0x0000f320ff0477ac */ /* 0x000e240008000000 */
[----:B0-----:R-:W-:Y:S01]  /*12770*/  ISETP.NE.AND P0, PT, RZ, UR4, PT ;  /* 0x00000004ff007c0c */ /* 0x001fe2000bf05270 */
[----:B--2---:R-:W0:-:S12]  /*12780*/  @P1 DMUL R16, R16, R2 ;  /* 0x0000000210101228 */ /* 0x004e180000000000 */
[----:B0-----:R0:W-:-:S15]  /*12790*/  @!P0 STG.E.64 desc[UR36][R8.64], R16 ;  /* 0x0000001008008986 */ /* 0x0011de000c101b24 */
[----:B------:R-:W-:-:S15]  /*127a0*/  NOP ;  /* 0x0000000000007918 */ /* 0x000fde0000000000 */
[----:B------:R-:W-:-:S15]  /*127b0*/  NOP ;  /* 0x0000000000007918 */ /* 0x000fde0000000000 */
[----:B------:R-:W-:-:S07]  /*127c0*/  NOP ;  /* 0x0000000000007918 */ /* 0x000fce0000000000 */
[----:B----4-:R-:W1:Y:S02]  /*127d0*/  @P1 DMUL R18, R18, R4 ;  /* 0x0000000412121228 */ /* 0x010e640000000000 */
[----:B-1----:R0:W-:Y:S01]  /*127e0*/  @!P0 STG.E.64 desc[UR36][R6.64], R18 ;  /* 0x0000001206008986 */ /* 0x0021e2000c101b24 */
[----:B------:R-:W-:Y:S05]  /*127f0*/  @!P0 EXIT ;  /* 0x000000000000894d */ /* 0x000fea0003800000 */
[----:B------:R-:W1:Y:S02]  /*12800*/  LDCU UR4, c[0x0][0x79c] ;  /* 0x0000f380ff0477ac */ /* 0x000e640008000800 */
[----:B-1----:R-:W-:-:S09]  /*12810*/  UISETP.NE.AND UP0, UPT, UR4, 0x1, UPT ;  /* 0x000000010400788c */ /* 0x002fd2000bf05270 */
[----:B------:R-:W-:Y:S05]  /*12820*/  BRA.U !UP0, `(.L_x_3474) ;  /* 0x0000000108907547 */ /* 0x000fea000b800000 */
[----:B------:R-:W-:Y:S01]  /*12830*/  MOV R2, 0x660 ;  /* 0x0000066000027802 */ /* 0x000fe20000000f00 */
[----:B------:R-:W1:Y:S01]  /*12840*/  LDCU.64 UR4, c[0x4][0x650] ;  /* 0x0100ca00ff0477ac */ /* 0x000e620008000a00 */
[----:B0-----:R-:W-:Y:S01]  /*12850*/  HFMA2 R8, -RZ, RZ, 0, 4.4763088226318359375e-05 ;  /* 0x000002efff087431 */ /* 0x001fe200000001ff */
[----:B------:R-:W-:Y:S01]  /*12860*/  MOV R12, 0x1 ;  /* 0x00000001000c7802 */ /* 0x000fe20000000f00 */
[----:B------:R0:W2:Y:S01]  /*12870*/  LDC.64 R14, c[0x4][R2] ;  /* 0x01000000020e7b82 */ /* 0x0000a20000000a00 */
        /* <DEDUP_REMOVED lines=11> */
.L_x_3475:
        /* <DEDUP_REMOVED lines=14> */
[----:B------:R-:W-:Y:S01]  /*12a10*/  MOV R7, UR9 ;  /* 0x0000000900077c02 */ /* 0x000fe20008000f00 */
[----:B0-----:R-:W-:Y:S01]  /*12a20*/  IMAD.U32 R10, RZ, RZ, UR4 ;  /* 0x00000004ff0a7e24 */ /* 0x001fe2000f8e00ff */
[----:B--2---:R-:W-:-:S07]  /*12a30*/  MOV R11, UR5 ;  /* 0x00000005000b7c02 */ /* 0x004fce0008000f00 */
[----:B------:R-:W-:-:S07]  /*12a40*/  LEPC R20, `(.L_x_3476) ;  /* 0x000000001014794e */ /* 0x000fce0000000000 */
[----:B-1----:R-:W-:Y:S05]  /*12a50*/  CALL.ABS.NOINC R2 ;  /* 0x0000000002007343 */ /* 0x002fea0003c00000 */
.L_x_3476:
[----:B------:R-:W-:Y:S05]  /*12a60*/  BRA `(.L_x_3477) ;  /* 0x0000000000047947 */ /* 0x000fea0003800000 */
.L_x_3474:
[----:B------:R1:W-:Y:S02]  /*12a70*/  STG.E.64 desc[UR36][R8.64], R16 ;  /* 0x0000001008007986 */ /* 0x0003e4000c101b24 */
.L_x_3477:
[----:B------:R-:W2:Y:S02]  /*12a80*/  LDCU.64 UR4, c[0x0][0x768] ;  /* 0x0000ed00ff0477ac */ /* 0x000ea40008000a00 */
[----:B--2---:R-:W-:-:S04]  /*12a90*/  IADD3 R26, P0, PT, R26, UR4, RZ ;  /* 0x000000041a1a7c10 */ /* 0x004fc8000ff1e0ff */
[----:B------:R-:W-:-:S05]  /*12aa0*/  IADD3.X R27, PT, PT, RZ, UR5, RZ, P0, !PT ;  /* 0x00000005ff1b7c10 */ /* 0x000fca00087fe4ff */
[----:B------:R-:W-:Y:S01]  /*12ab0*/  STG.E.64 desc[UR36][R26.64], R18 ;  /* 0x000000121a007986 */ /* 0x000fe2000c101b24 */
[----:B------:R-:W-:Y:S05]  /*12ac0*/  EXIT ;  /* 0x000000000000794d */ /* 0x000fea0003800000 */
.L_x_3473:
[----:B------:R-:W0:Y:S01]  /*12ad0*/  LDCU.U8 UR4, c[0x0][0x798] ;  /* 0x0000f300ff0477ac */ /* 0x000e220008000000 */
[----:B------:R-:W2:Y:S01]  /*12ae0*/  LDCU.U8 UR5, c[0x0][0x799] ;  /* 0x0000f320ff0577ac */ /* 0x000ea20008000000 */
[----:B0-----:R-:W-:Y:S02]  /*12af0*/  UISETP.NE.AND UP0, UPT, UR4, URZ, UPT ;  /* 0x000000ff0400728c */ /* 0x001fe4000bf05270 */
[----:B--2---:R-:W-:-:S07]  /*12b00*/  UISETP.NE.AND UP1, UPT, UR5, URZ, UPT ;  /* 0x000000ff0500728c */ /* 0x004fce000bf25270 */
[----:B------:R-:W-:Y:S05]  /*12b10*/  BRA.U !UP0, `(.L_x_3478) ;  /* 0x0000000108207547 */ /* 0x000fea000b800000 */
[----:B-1----:R-:W3:Y:S04]  /*12b20*/  LDG.E.64 R2, desc[UR36][R4.64] ;  /* 0x0000002404027981 */ /* 0x002ee8000c1e1b00 */
[----:B------:R-:W4:Y:S01]  /*12b30*/  LDG.E.64 R6, desc[UR36][R4.64+0x8] ;  /* 0x0000082404067981 */ /* 0x000f22000c1e1b00 */
[----:B---3--:R0:W2:-:S15]  /*12b40*/  DMUL R16, R16, R2 ;  /* 0x0000000210107228 */ /* 0x00809e0000000000 */
[----:B------:R-:W-:-:S15]  /*12b50*/  NOP ;  /* 0x0000000000007918 */ /* 0x000fde0000000000 */
[----:B------:R-:W-:-:S15]  /*12b60*/  NOP ;  /* 0x0000000000007918 */ /* 0x000fde0000000000 */
[----:B------:R-:W-:-:S15]  /*12b70*/  NOP ;  /* 0x0000000000007918 */ /* 0x000fde0000000000 */
[----:B------:R-:W-:-:S04]  /*12b80*/  NOP ;  /* 0x0000000000007918 */ /* 0x000fc80000000000 */
[----:B--2-4-:R0:W1:Y:S02]  /*12b90*/  DMUL R18, R18, R6 ;  /* 0x0000000612127228 */ /* 0x0140640000000000 */
.L_x_3478:
[----:B------:R-:W-:Y:S05]  /*12ba0*/  BRA.U !UP1, `(.L_x_3479) ;  /* 0x0000000109c07547 */ /* 0x000fea000b800000 */
[----:B------:R-:W2:Y:S02]  /*12bb0*/  LDCU UR4, c[0x0][0x79c] ;  /* 0x0000f380ff0477ac */ /* 0x000ea40008000800 */
[----:B--2---:R-:W-:-:S09]  /*12bc0*/  UISETP.NE.AND UP0, UPT, UR4, 0x1, UPT ;  /* 0x000000010400788c */ /* 0x004fd2000bf05270 */
[----:B------:R-:W-:Y:S05]  /*12bd0*/  BRA.U !UP0, `(.L_x_3480) ;  /* 0x0000000108907547 */ /* 0x000fea000b800000 */
[----:B0-----:R-:W-:Y:S01]  /*12be0*/  MOV R2, 0x660 ;  /* 0x0000066000027802 */ /* 0x001fe20000000f00 */
[----:B------:R-:W0:Y:S01]  /*12bf0*/  LDCU.64 UR4, c[0x4][0x650] ;  /* 0x0100ca00ff0477ac */ /* 0x000e220008000a00 */
[----:B-1---5:R-:W-:Y:S02]  /*12c00*/  HFMA2 R12, -RZ, RZ, 0, 5.9604644775390625e-08 ;  /* 0x00000001ff0c7431 */ /* 0x022fe400000001ff */
[----:B------:R-:W-:Y:S01]  /*12c10*/  IMAD.MOV.U32 R8, RZ, RZ, 0x2ef ;  /* 0x000002efff087424 */ /* 0x000fe200078e00ff */
[----:B------:R1:W2:Y:S01]  /*12c20*/  LDC.64 R14, c[0x4][R2] ;  /* 0x01000000020e7b82 */ /* 0x0002a20000000a00 */
[----:B------:R-:W3:Y:S01]  /*12c30*/  LDCU.64 UR6, c[0x4][0x640] ;  /* 0x0100c800ff0677ac */ /* 0x000ee20008000a00 */
[----:B------:R-:W-:Y:S01]  /*12c40*/  MOV R13, RZ ;  /* 0x000000ff000d7202 */ /* 0x000fe20000000f00 */
[----:B------:R-:W4:Y:S01]  /*12c50*/  LDCU.64 UR8, c[0x4][0x390] ;  /* 0x01007200ff0877ac */ /* 0x000f220008000a00 */
[----:B0-----:R-:W-:Y:S01]  /*12c60*/  IMAD.U32 R4, RZ, RZ, UR4 ;  /* 0x00000004ff047e24 */ /* 0x001fe2000f8e00ff */
[----:B------:R-:W-:-:S02]  /*12c70*/  MOV R5, UR5 ;  /* 0x0000000500057c02 */ /* 0x000fc40008000f00 */
[----:B---3--:R-:W-:Y:S01]  /*12c80*/  MOV R6, UR6 ;  /* 0x0000000600067c02 */ /* 0x008fe20008000f00 */
[----:B------:R-:W-:Y:S01]  /*12c90*/  IMAD.U32 R7, RZ, RZ, UR7 ;  /* 0x00000007ff077e24 */ /* 0x000fe2000f8e00ff */
[----:B----4-:R-:W-:Y:S02]  /*12ca0*/  MOV R10, UR8 ;  /* 0x00000008000a7c02 */ /* 0x010fe40008000f00 */
[----:B-1----:R-:W-:-:S07]  /*12cb0*/  MOV R11, UR9 ;  /* 0x00000009000b7c02 */ /* 0x002fce0008000f00 */
[----:B------:R-:W-:-:S07]  /*12cc0*/  LEPC R20, `(.L_x_3481) ;  /* 0x000000001014794e */ /* 0x000fce0000000000 */
[----:B--2---:R-:W-:Y:S05]  /*12cd0*/  CALL.ABS.NOINC R14 ;  /* 0x000000000e007343 */ /* 0x004fea0003c00000 */
.L_x_3481:
        /* <DEDUP_REMOVED lines=19> */
.L_x_3482:
[----:B------:R-:W-:Y:S05]  /*12e10*/  BRA `(.L_x_3483) ;  /* 0x0000000000107947 */ /* 0x000fea0003800000 */
.L_x_3480:
[----:B------:R-:W0:Y:S02]  /*12e20*/  LDCU.64 UR4, c[0x0][0x768] ;  /* 0x0000ed00ff0477ac */ /* 0x000e240008000a00 */
[----:B0-----:R-:W-:-:S04]  /*12e30*/  IADD3 R2, P0, PT, R27, UR4, RZ ;  /* 0x000000041b027c10 */ /* 0x001fc8000ff1e0ff */
[----:B-1----:R-:W-:-:S05]  /*12e40*/  IADD3.X R3, PT, PT, RZ, UR5, RZ, P0, !PT ;  /* 0x00000005ff037c10 */ /* 0x002fca00087fe4ff */
[----:B------:R0:W-:Y:S04]  /*12e50*/  STG.E.64 desc[UR36][R2.64], R16 ;  /* 0x0000001002007986 */ /* 0x0001e8000c101b24 */
.L_x_3483:
[----:B------:R-:W1:Y:S02]  /*12e60*/  LDCU.64 UR4, c[0x0][0x768] ;  /* 0x0000ed00ff0477ac */ /* 0x000e640008000a00 */
[----:B-1----:R-:W-:-:S04]  /*12e70*/  IADD3 R26, P0, PT, R26, UR4, RZ ;  /* 0x000000041a1a7c10 */ /* 0x002fc8000ff1e0ff */
[----:B------:R-:W-:-:S05]  /*12e80*/  IADD3.X R27, PT, PT, RZ, UR5, RZ, P0, !PT ;  /* 0x00000005ff1b7c10 */ /* 0x000fca00087fe4ff */
[----:B----4-:R-:W-:Y:S01]  /*12e90*/  STG.E.64 desc[UR36][R26.64], R18 ;  /* 0x000000121a007986 */ /* 0x010fe2000c101b24 */
[----:B------:R-:W-:Y:S05]  /*12ea0*/  EXIT ;  /* 0x000000000000794d */ /* 0x000fea0003800000 */
.L_x_3479:
[----:B------:R-:W-:Y:S04]  /*12eb0*/  STG.E.64 desc[UR36][R4.64], R16 ;  /* 0x0000001004007986 */ /* 0x000fe8000c101b24 */
[----:B-1--4-:R-:W-:Y:S01]  /*12ec0*/  STG.E.64 desc[UR36][R4.64+0x8], R18 ;  /* 0x0000081204007986 */ /* 0x012fe2000c101b24 */
[----:B------:R-:W-:Y:S05]  /*12ed0*/  EXIT ;  /* 0x000000000000794d */ /* 0x000fea0003800000 */
.L_x_3484:
        /* <DEDUP_REMOVED lines=10> */
.L_x_8866:


//--------------------- .text._ZN2at6native13reduce_kernelILi128ELi4ENS0_8ReduceOpIdNS0_14func_wrapper_tIdNS0_55_GLOBAL__N__0955718d_22_SparseCsrTensorMath_cu_868dd54514ReductionMulOpIdEEEEjdLi4ELi4EEEEEvT1_ --------------------------
	.section	.text._ZN2at6native13reduce_kernelILi128ELi4ENS0_8ReduceOpIdNS0_14func_wrapper_tIdNS0_55_GLOBAL__N__0955718d_22_SparseCsrTensorMath_cu_868dd54514ReductionMulOpIdEEEEjdLi4ELi4EEEEEvT1_,"ax",@progbits
	.align	128
.text._ZN2at6native13reduce_kernelILi128ELi4ENS0_8ReduceOpIdNS0_14func_wrapper_tIdNS0_55_GLOBAL__N__0955718d_22_SparseCsrTensorMath_cu_868dd54514ReductionMulOpIdEEEEjdLi4ELi4EEEEEvT1_:
        .type           _ZN2at6native13reduce_kernelILi128ELi4ENS0_8ReduceOpIdNS0_14func_wrapper_tIdNS0_55_GLOBAL__N__0955718d_22_SparseCsrTensorMath_cu_868dd54514ReductionMulOpIdEEEEjdLi4ELi4EEEEEvT1_,@function
        .size           _ZN2at6native13reduce_kernelILi128ELi4ENS0_8ReduceOpIdNS0_14func_wrapper_tIdNS0_55_GLOBAL__N__0955718d_22_SparseCsrTensorMath_cu_868dd54514ReductionMulOpIdEEEEjdLi4ELi4EEEEEvT1_,(.L_x_8867 - _ZN2at6native13reduce_kernelILi128ELi4ENS0_8ReduceOpIdNS0_14func_wrapper_tIdNS0_55_GLOBAL__N__0955718d_22_SparseCsrTensorMath_cu_868dd54514ReductionMulOpIdEEEEjdLi4ELi4EEEEEvT1_)
        .other          _ZN2at6native13reduce_kernelILi128ELi4ENS0_8ReduceOpIdNS0_14func_wrapper_tIdNS0_55_GLOBAL__N__0955718d_22_SparseCsrTensorMath_cu_868dd54514ReductionMulOpIdEEEEjdLi4ELi4EEEEEvT1_,@"STO_CUDA_ENTRY STV_DEFAULT"
_ZN2at6native13reduce_kernelILi128ELi4ENS0_8ReduceOpIdNS0_14func_wrapper_tIdNS0_55_GLOBAL__N__0955718d_22_SparseCsrTensorMath_cu_868dd54514ReductionMulOpIdEEEEjdLi4ELi4EEEEEvT1_:
[----:B------:R-:W0:Y:S01]  /*0000*/  LDC R1, c[0x0][0x37c] ;  /* 0x0000df00ff017b82 */ /* 0x000e220000000800 */
[----:B------:R-:W1:Y:S01]  /*0010*/  S2R R17, SR_TID.X ;  /* 0x0000000000117919 */ /* 0x000e620000002100 */
[----:B------:R-:W1:Y:S06]  /*0020*/  LDCU.64 UR10, c[0x0][0x3b0] ;  /* 0x00007600ff0a77ac */ /* 0x000e6c0008000a00 */
[----:B------:R-:W2:Y:S01]  /*0030*/  S2UR UR5, SR_CTAID.X ;  /* 0x00000000000579c3 */ /* 0x000ea20000002500 */
[----:B------:R-:W3:Y:S01]  /*0040*/  S2R R2, SR_TID.Y ;  /* 0x0000000000027919 */ /* 0x000ee20000002200 */
[----:B------:R-:W4:Y:S01]  /*0050*/  LDCU.64 UR8, c[0x0][0x3a8] ;  /* 0x00007500ff0877ac */ /* 0x000f220008000a00 */
[----:B------:R-:W5:Y:S01]  /*0060*/  S2R R16, SR_CTAID.Y ;  /* 0x0000000000107919 */ /* 0x000f620000002600 */
[----:B------:R-:W4:Y:S04]  /*0070*/  LDCU UR4, c[0x0][0x564] ;  /* 0x0000ac80ff0477ac */ /* 0x000f280008000800 */
[----:B------:R-:W2:Y:S01]  /*0080*/  LDC R22, c[0x0][0x3a0] ;  /* 0x0000e800ff167b82 */ /* 0x000ea20000000800 */
[----:B------:R-:W3:Y:S01]  /*0090*/  LDCU UR6, c[0x0][0x3b8] ;  /* 0x00007700ff0677ac */ /* 0x000ee20008000800 */
[----:B----4-:R-:W-:Y:S01]  /*00a0*/  UISETP.NE.AND UP0, UPT, UR4, URZ, UPT ;  /* 0x000000ff0400728c */ /* 0x010fe2000bf05270 */
[----:B-1----:R-:W-:-:S02]  /*00b0*/  IMAD R3, R17, UR11, RZ ;  /* 0x0000000b11037c24 */ /* 0x002fc4000f8e02ff */
[----:B------:R-:W-:Y:S02]  /*00c0*/  IMAD R5, R17, UR8, RZ ;  /* 0x0000000811057c24 */ /* 0x000fe4000f8e02ff */
[C---:B---3--:R-:W-:Y:S02]  /*00d0*/  IMAD R3, R2.reuse, UR6, R3 ;  /* 0x0000000602037c24 */ /* 0x048fe4000f8e0203 */
[----:B------:R-:W-:Y:S02]  /*00e0*/  IMAD R5, R2, UR9, R5 ;  /* 0x0000000902057c24 */ /* 0x000fe4000f8e0205 */
[----:B--2---:R-:W-:Y:S02]  /*00f0*/  IMAD R22, R22, UR5, R3 ;  /* 0x0000000516167c24 */ /* 0x004fe4000f8e0203 */
[----:B-----5:R-:W-:Y:S02]  /*0100*/  IMAD R3, R16, UR10, R5 ;  /* 0x0000000a10037c24 */ /* 0x020fe4000f8e0205 */
[----:B------:R-:W-:Y:S01]  /*0110*/  HFMA2 R5, -RZ, RZ, 0, 0 ;  /* 0x00000000ff057431 */ /* 0x000fe200000001ff */
[----:B------:R-:W-:Y:S01]  /*0120*/  SHF.L.U32 R23, R22, 0x2, RZ ;  /* 0x0000000216177819 */ /* 0x000fe200000006ff */
        /* <DEDUP_REMOVED lines=278> */
.L_x_3485:
        /* <DEDUP_REMOVED lines=16> */
[----:B------:R-:W-:Y:S01]  /*1390*/  HFMA2 R8, -RZ, RZ, 0, 2.8789043426513671875e-05 ;  /* 0x000001e3ff087431 */ /* 0x000fe200000001ff */
[----:B------:R-:W-:Y:S01]  /*13a0*/  MOV R12, 0x1 ;  /* 0x00000001000c7802 */ /* 0x000fe20000000f00 */
[----:B------:R1:W2:Y:S01]  /*13b0*/  LDC.64 R14, c[0x4][R0] ;  /* 0x01000000000e7b82 */ /* 0x0002a20000000a00 */
[----:B------:R-:W3:Y:S01]  /*13c0*/  LDCU.64 UR8, c[0x4][0x640] ;  /* 0x0100c800ff0877ac */ /* 0x000ee20008000a00 */
[----:B------:R-:W-:Y:S01]  /*13d0*/  IMAD.MOV.U32 R13, RZ, RZ, RZ ;  /* 0x000000ffff0d7224 */ /* 0x000fe200078e00ff */
[----:B------:R-:W4:Y:S01]  /*13e0*/  LDCU.64 UR10, c[0x4][0x380] ;  /* 0x01007000ff0a77ac */ /* 0x000f220008000a00 */
[----:B------:R-:W5:Y:S01]  /*13f0*/  LDCU UR4, c[0x0][0x394] ;  /* 0x00007280ff0477ac */ /* 0x000f620008000800 */
[----:B0-----:R-:W-:Y:S02]  /*1400*/  MOV R4, UR6 ;  /* 0x0000000600047c02 */ /* 0x001fe40008000f00 */
[----:B------:R-:W-:Y:S01]  /*1410*/  MOV R5, UR7 ;  /* 0x0000000700057c02 */ /* 0x000fe20008000f00 */
[----:B---3--:R-:W-:Y:S01]  /*1420*/  IMAD.U32 R6, RZ, RZ, UR8 ;  /* 0x00000008ff067e24 */ /* 0x008fe2000f8e00ff */
[----:B------:R-:W-:-:S02]  /*1430*/  MOV R7, UR9 ;  /* 0x0000000900077c02 */ /* 0x000fc40008000f00 */
[----:B----4-:R-:W-:Y:S01]  /*1440*/  MOV R10, UR10 ;  /* 0x0000000a000a7c02 */ /* 0x010fe20008000f00 */
[----:B------:R-:W-:Y:S01]  /*1450*/  IMAD.U32 R11, RZ, RZ, UR11 ;  /* 0x0000000bff0b7e24 */ /* 0x000fe2000f8e00ff */
[----:B-1---5:R-:W-:-:S07]  /*1460*/  MOV R28, UR4 ;  /* 0x00000004001c7c02 */ /* 0x022fce0008000f00 */
[----:B------:R-:W-:-:S07]  /*1470*/  LEPC R20, `(.L_x_3489) ;  /* 0x000000001014794e */ /* 0x000fce0000000000 */
[----:B--2---:R-:W-:Y:S05]  /*1480*/  CALL.ABS.NOINC R14 ;  /* 0x000000000e007343 */ /* 0x004fea0003c00000 */
.L_x_3489:
        /* <DEDUP_REMOVED lines=33> */
.L_x_3493:
[----:B------:R-:W-:Y:S05]  /*16a0*/  BSYNC.RECONVERGENT B1 ;  /* 0x0000000000017941 */ /* 0x000fea0003800200 */
.L_x_3492:
[----:B------:R-:W2:Y:S01]  /*16b0*/  LDC R3, c[0x0][0x394] ;  /* 0x0000e500ff037b82 */ /* 0x000ea20000000800 */
[----:B------:R-:W-:-:S04]  /*16c0*/  IADD3 R18, P0, PT, R18, 0x20, RZ ;  /* 0x0000002012127810 */ /* 0x000fc80007f1e0ff */
[----:B------:R-:W-:Y:S02]  /*16d0*/  IADD3.X R19, PT, PT, RZ, R19, RZ, P0, !PT ;  /* 0x00000013ff137210 */ /* 0x000fe400007fe4ff */
[----:B--2---:R-:W-:-:S07]  /*16e0*/  IADD3 R28, PT, PT, R0, -0x4, R3 ;  /* 0xfffffffc001c7810 */ /* 0x004fce0007ffe003 */
.L_x_3491:
[----:B------:R-:W-:Y:S05]  /*16f0*/  BSYNC.RECONVERGENT B0 ;  /* 0x0000000000007941 */ /* 0x000fea0003800200 */
.L_x_3490:
[----:B0-----:R-:W0:Y:S01]  /*1700*/  LDC.64 R6, c[0x0][0x3a8] ;  /* 0x0000ea00ff067b82 */ /* 0x001e220000000a00 */
[----:B------:R-:W-:Y:S07]  /*1710*/  BSSY.RECONVERGENT B0, `(.L_x_3494) ;  /* 0x0000028000007945 */ /* 0x000fee0003800200 */
[----:B------:R-:W2:Y:S01]  /*1720*/  LDC R0, c[0x0][0x3b0] ;  /* 0x0000ec00ff007b82 */ /* 0x000ea20000000800 */
[----:B0-----:R-:W-:Y:S01]  /*1730*/  IMAD R6, R17, R6, RZ ;  /* 0x0000000611067224 */ /* 0x001fe200078e02ff */
[----:B------:R-:W-:-:S03]  /*1740*/  ISETP.NE.AND P0, PT, R7, RZ, PT ;  /* 0x000000ff0700720c */ /* 0x000fc60003f05270 */
[C---:B------:R-:W-:Y:S01]  /*1750*/  IMAD R3, R2.reuse, R7, R6 ;  /* 0x0000000702037224 */ /* 0x040fe200078e0206 */
[----:B------:R-:W-:Y:S01]  /*1760*/  ISETP.NE.AND P0, PT, R2, RZ, P0 ;  /* 0x000000ff0200720c */ /* 0x000fe20000705270 */
[----:B------:R-:W-:Y:S01]  /*1770*/  IMAD.MOV.U32 R7, RZ, RZ, R9 ;  /* 0x000000ffff077224 */ /* 0x000fe200078e0009 */
[----:B------:R-:W-:Y:S02]  /*1780*/  MOV R6, R8 ;  /* 0x0000000800067202 */ /* 0x000fe40000000f00 */
[----:B--2---:R-:W-:Y:S01]  /*1790*/  ISETP.NE.AND P1, PT, R0, RZ, PT ;  /* 0x000000ff0000720c */ /* 0x004fe20003f25270 */
[----:B------:R-:W-:-:S03]  /*17a0*/  IMAD R0, R16, R0, R3 ;  /* 0x0000000010007224 */ /* 0x000fc600078e0203 */
[----:B------:R-:W-:Y:S02]  /*17b0*/  ISETP.NE.AND P1, PT, R16, RZ, P1 ;  /* 0x000000ff1000720c */ /* 0x000fe40000f25270 */
[----:B------:R-:W-:Y:S02]  /*17c0*/  LEA R3, R0, 0x3, 0x2 ;  /* 0x0000000300037811 */ /* 0x000fe400078e10ff */
[----:B------:R-:W-:Y:S02]  /*17d0*/  PLOP3.LUT P0, PT, P0, P1, PT, 0xf8, 0x8f ;  /* 0x00000000008f781c */ /* 0x000fe40000703f70 */
[----:B------:R-:W-:-:S13]  /*17e0*/  ISETP.GE.U32.AND P2, PT, R3, R28, PT ;  /* 0x0000001c0300720c */ /* 0x000fda0003f46070 */
[----:B------:R-:W-:Y:S05]  /*17f0*/  @P2 BRA `(.L_x_3495) ;  /* 0x0000000000642947 */ /* 0x000fea0003800000 */
[----:B------:R-:W-:Y:S01]  /*1800*/  MOV R3, R0 ;  /* 0x0000000000037202 */ /* 0x000fe20000000f00 */
[----:B------:R-:W-:Y:S01]  /*1810*/  IMAD.MOV.U32 R7, RZ, RZ, R9 ;  /* 0x000000ffff077224 */ /* 0x000fe200078e0009 */
[----:B------:R-:W-:-:S07]  /*1820*/  MOV R6, R8 ;  /* 0x0000000800067202 */ /* 0x000fce0000000f00 */
.L_x_3496:
[C---:B------:R-:W-:Y:S01]  /*1830*/  IMAD.WIDE.U32 R10, R3.reuse, 0x20, R18 ;  /* 0x00000020030a7825 */ /* 0x040fe200078e0012 */
[----:B------:R-:W0:Y:S04]  /*1840*/  LDCU UR4, c[0x0][0x39c] ;  /* 0x00007380ff0477ac */ /* 0x000e280008000800 */
[----:B------:R-:W1:Y:S01]  /*1850*/  LDG.E.ENL2.256 R24, R12, desc[UR36][R10.64] ;  /* 0xfe0000240a0c797e */ /* 0x000e620008121918 */
[----:B0-----:R-:W-:Y:S01]  /*1860*/  IADD3 R3, PT, PT, R3, UR4, RZ ;  /* 0x0000000403037c10 */ /* 0x001fe2000fffe0ff */
[----:B-1----:R0:W2:Y:S03]  /*1870*/  DMUL R4, R12, R4 ;  /* 0x000000040c047228 */ /* 0x0020a60000000000 */
[----:B0-----:R-:W-:-:S04]  /*1880*/  LEA R13, R3, 0x3, 0x2 ;  /* 0x00000003030d7811 */ /* 0x001fc800078e10ff */
[----:B------:R-:W-:-:S15]  /*1890*/  ISETP.GE.U32.AND P1, PT, R13, R28, PT ;  /* 0x0000001c0d00720c */ /* 0x000fde0003f26070 */
[----:B------:R-:W-:-:S15]  /*18a0*/  NOP ;  /* 0x0000000000007918 */ /* 0x000fde0000000000 */
[----:B------:R-:W-:-:S15]  /*18b0*/  NOP ;  /* 0x0000000000007918 */ /* 0x000fde0000000000 */
[----:B------:R-:W-:-:S12]  /*18c0*/  NOP ;  /* 0x0000000000007918 */ /* 0x000fd80000000000 */
        /* <DEDUP_REMOVED lines=12> */
.L_x_3495:
[----:B------:R-:W-:Y:S05]  /*1990*/  BSYNC.RECONVERGENT B0 ;  /* 0x0000000000007941 */ /* 0x000fea0003800200 */
.L_x_3494:
        /* <DEDUP_REMOVED lines=9> */
.L_x_3498:
[----:B------:R-:W-:Y:S05]  /*1a30*/  BSYNC.RECONVERGENT B0 ;  /* 0x0000000000007941 */ /* 0x000fea0003800200 */
.L_x_3497:
[----:B-12---:R-:W1:Y:S01]  /*1a40*/  DMUL R4, R8, R4 ;  /* 0x0000000408047228 */ /* 0x006e620000000000 */
[----:B------:R-:W-:Y:S02]  /*1a50*/  CS2R R74, SRZ ;  /* 0x00000000004a7805 */ /* 0x000fe4000001ff00 */
[----:B------:R-:W-:Y:S02]  /*1a60*/  CS2R R72, SRZ ;  /* 0x0000000000487805 */ /* 0x000fe4000001ff00 */
[----:B------:R-:W-:-:S15]  /*1a70*/  CS2R R70, SRZ ;  /* 0x0000000000467805 */ /* 0x000fde000001ff00 */
[----:B------:R-:W-:-:S15]  /*1a80*/  NOP ;  /* 0x0000000000007918 */ /* 0x000fde0000000000 */
[----:B------:R-:W-:-:S15]  /*1a90*/  NOP ;  /* 0x0000000000007918 */ /* 0x000fde0000000000 */
[----:B------:R-:W-:-:S14]  /*1aa0*/  NOP ;  /* 0x0000000000007918 */ /* 0x000fdc0000000000 */
[----:B-1----:R-:W1:-:S15]  /*1ab0*/  DMUL R4, R4, R6 ;  /* 0x0000000604047228 */ /* 0x002e5e0000000000 */
[----:B------:R-:W-:-:S15]  /*1ac0*/  NOP ;  /* 0x0000000000007918 */ /* 0x000fde0000000000 */
[----:B------:R-:W-:-:S15]  /*1ad0*/  NOP ;  /* 0x0000000000007918 */ /* 0x000fde0000000000 */
[----:B------:R-:W-:-:S15]  /*1ae0*/  NOP ;  /* 0x0000000000007918 */ /* 0x000fde0000000000 */
[----:B------:R-:W-:-:S04]  /*1af0*/  NOP ;  /* 0x0000000000007918 */ /* 0x000fc80000000000 */
[----:B-1----:R3:W4:Y:S02]  /*1b00*/  DMUL R68, R4, R68 ;  /* 0x0000004404447228 */ /* 0x0027240000000000 */
[----:B---34-:R-:W-:Y:S05]  /*1b10*/  BRA `(.L_x_3487) ;  /* 0x000000c400287947 */ /* 0x018fea0003800000 */
.L_x_3488:
        /* <DEDUP_REMOVED lines=8> */
[----:B------:R-:W1:Y:S01]  /*1ba0*/  LDC.64 R6, c[0x0][0x388] ;  /* 0x0000e200ff067b82 */ /* 0x000e620000000a00 */
[----:B0-----:R-:W-:-:S05]  /*1bb0*/  IMAD R5, R0, 0x3, R3 ;  /* 0x0000000300057824 */ /* 0x001fca00078e0203 */
[----:B------:R-:W-:Y:S01]  /*1bc0*/  ISETP.GE.U32.AND P0, PT, R5, R4, PT ;  /* 0x000000040500720c */ /* 0x000fe20003f06070 */
        /* <DEDUP_REMOVED lines=22> */
[-C--:B------:R-:W-:Y:S02]  /*1d30*/  MOV R13, R7.reuse ;  /* 0x00000007000d7202 */ /* 0x080fe40000000f00 */
[-C--:B------:R-:W-:Y:S02]  /*1d40*/  MOV R14, R6.reuse ;  /* 0x00000006000e7202 */ /* 0x080fe40000000f00 */
[----:B------:R-:W-:Y:S02]  /*1d50*/  MOV R20, R6 ;  /* 0x0000000600147202 */ /* 0x000fe40000000f00 */
[----:B------:R-:W-:-:S02]  /*1d60*/  MOV R21, R7 ;  /* 0x0000000700157202 */ /* 0x000fc40000000f00 */
        /* <DEDUP_REMOVED lines=32> */
[----:B------:R-:W-:Y:S02]  /*1f70*/  MOV R27, R7 ;  /* 0x00000007001b7202 */ /* 0x000fe40000000f00 */
[----:B------:R-:W-:-:S07]  /*1f80*/  MOV R28, R6 ;  /* 0x00000006001c7202 */ /* 0x000fce0000000f00 */
.L_x_3502:
[-C--:B------:R-:W-:Y:S02]  /*1f90*/  IADD3 R5, PT, PT, R3, R0.reuse, RZ ;  /* 0x0000000003057210 */ /* 0x080fe40007ffe0ff */
[----:B------:R-:W-:Y:S02]  /*1fa0*/  SHF.R.U32.HI R49, RZ, 0x2, R3 ;  /* 0x00000002ff317819 */ /* 0x000fe40000011603 */
[----:B------:R-:W-:Y:S02]  /*1fb0*/  IADD3 R3, PT, PT, R5, R0, RZ ;  /* 0x0000000005037210 */ /* 0x000fe40007ffe0ff */
[----:B------:R-:W-:Y:S01]  /*1fc0*/  SHF.R.U32.HI R57, RZ, 0x2, R5 ;  /* 0x00000002ff397819 */ /* 0x000fe20000011605 */
[----:B------:R-:W-:Y:S01]  /*1fd0*/  IMAD.WIDE.U32 R48, R49, 0x20, R18 ;  /* 0x0000002031307825 */ /* 0x000fe200078e0012 */
[----:B------:R-:W-:-:S03]  /*1fe0*/  SHF.R.U32.HI R33, RZ, 0x2, R3 ;  /* 0x00000002ff217819 */ /* 0x000fc60000011603 */
[----:B------:R-:W-:Y:S02]  /*1ff0*/  IMAD.IADD R3, R3, 0x1, R0 ;  /* 0x0000000103037824 */ /* 0x000fe400078e0200 */
[----:B------:R-:W-:Y:S01]  /*2000*/  IMAD.WIDE.U32 R56, R57, 0x20, R18 ;  /* 0x0000002039387825 */ /* 0x000fe200078e0012 */
[----:B------:R-:W2:Y:S02]  /*2010*/  LDG.E.ENL2.256 R52, R48, desc[UR36][R48.64] ;  /* 0xfe0000243030797e */ /* 0x000ea40008121934 */
[----:B------:R-:W-:Y:S01]  /*2020*/  SHF.R.U32.HI R41, RZ, 0x2, R3 ;  /* 0x00000002ff297819 */ /* 0x000fe20000011603 */
[--C-:B------:R-:W-:Y:S02]  /*2030*/  IMAD.WIDE.U32 R32, R33, 0x20, R18.reuse ;  /* 0x0000002021207825 */ /* 0x100fe400078e0012 */
[----:B------:R-:W3:Y:S02]  /*2040*/  LDG.E.ENL2.256 R60, R56, desc[UR36][R56.64] ;  /* 0xfe0000243838797e */ /* 0x000ee4000812193c */
[----:B------:R-:W-:-:S02]  /*2050*/  IMAD.WIDE.U32 R40, R41, 0x20, R18 ;  /* 0x0000002029287825 */ /* 0x000fc400078e0012 */
[----:B------:R-:W4:Y:S04]  /*2060*/  LDG.E.ENL2.256 R36, R32, desc[UR36][R32.64] ;  /* 0xfe0000242020797e */ /* 0x000f280008121924 */
[----:B------:R-:W5:Y:S01]  /*2070*/  LDG.E.ENL2.256 R44, R40, desc[UR36][R40.64] ;  /* 0xfe0000242828797e */ /* 0x000f62000812192c */
        /* <DEDUP_REMOVED lines=8> */
[----:B------:R0:W2:-:S15]  /*2100*/  DMUL R26, R50, R26 ;  /* 0x0000001a321a7228 */ /* 0x00009e0000000000 */
        /* <DEDUP_REMOVED lines=14> */
[----:B---3--:R3:W0:-:S15]  /*21f0*/  DMUL R14, R56, R14 ;  /* 0x0000000e380e7228 */ /* 0x00861e0000000000 */
        /* <DEDUP_REMOVED lines=56> */
[----:B------:R-:W-:Y:S05]  /*2580*/  BSYNC.RECONVERGENT B1 ;  /* 0x0000000000017941 */ /* 0x000fea0003800200 */
.L_x_3501:
[----:B------:R-:W-:Y:S05]  /*2590*/  BSYNC.RECONVERGENT B0 ;  /* 0x0000000000007941 */ /* 0x000fea0003800200 */
.L_x_3500:
        /* <DEDUP_REMOVED lines=19> */
[----:B------:R-:W-:Y:S02]  /*26d0*/  @!P1 SHF.R.U32.HI R5, RZ, 0x2, R35 ;  /* 0x00000002ff059819 */ /* 0x000fe40000011623 */
[----:B------:R-:W5:Y:S03]  /*26e0*/  LDG.E.ENL2.256 R36, R32, desc[UR36][R32.64] ;  /* 0xfe0000242020797e */ /* 0x000f660008121924 */
[----:B------:R-:W-:-:S05]  /*26f0*/  @!P1 IMAD.WIDE.U32 R18, R5, 0x20, R18 ;  /* 0x0000002005129825 */ /* 0x000fca00078e0012 */
[----:B------:R0:W5:Y:S02]  /*2700*/  @!P1 LDG.E.ENL2.256 R44, R40, desc[UR36][R18.64] ;  /* 0xfe0000241228997e */ /* 0x000164000812192c */
.L_x_3504:
[----:B------:R-:W-:Y:S05]  /*2710*/  BSYNC.RECONVERGENT B0 ;  /* 0x0000000000007941 */ /* 0x000fea0003800200 */
.L_x_3503:
[----:B------:R-:W-:Y:S04]  /*2720*/  BSSY.RECONVERGENT B0, `(.L_x_3505) ;  /* 0x000004d000007945 */ /* 0x000fe80003800200 */
        /* <DEDUP_REMOVED lines=18> */
[----:B------:R1:W0:Y:S02]  /*2850*/  DMUL R20, R20, R54 ;  /* 0x0000003614147228 */ /* 0x0002240000000000 */
[----:B01234-:R-:W-:Y:S05]  /*2860*/  @P0 BRA `(.L_x_3506) ;  /* 0x0000000000e00947 */ /* 0x01ffea0003800000 */
        /* <DEDUP_REMOVED lines=18> */
[----:B------:R-:W-:Y:S01]  /*2990*/  IADD3 R3, PT, PT, R3, R0, RZ ;  /* 0x0000000003037210 */ /* 0x000fe20007ffe0ff */
[----:B------:R1:W2:Y:S03]  /*29a0*/  DMUL R6, R6, R32 ;  /* 0x0000002006067228 */ /* 0x0002a60000000000 */
        /* <DEDUP_REMOVED lines=35> */
[----:B--234-:R1:W0:Y:S02]  /*2be0*/  @!P0 DMUL R74, R74, R46 ;  /* 0x0000002e4a4a8228 */ /* 0x01c2240000000000 */
.L_x_3506:
[----:B------:R-:W-:Y:S05]  /*2bf0*/  BSYNC.RECONVERGENT B0 ;  /* 0x0000000000007941 */ /* 0x000fea0003800200 */
.L_x_3505:
        /* <DEDUP_REMOVED lines=40> */
[----:B--2---:R2:W0:-:S15]  /*2e80*/  DMUL R68, R14, R68 ;  /* 0x000000440e447228 */ /* 0x00441e0000000000 */
        /* <DEDUP_REMOVED lines=14> */
[----:B0-----:R2:W0:Y:S02]  /*2f70*/  DMUL R74, R8, R74 ;  /* 0x0000004a084a7228 */ /* 0x0014240000000000 */
[----:B0-234-:R-:W-:Y:S05]  /*2f80*/  BRA `(.L_x_3487) ;  /* 0x000000b0000c7947 */ /* 0x01dfea0003800000 */
.L_x_3499:
        /* <DEDUP_REMOVED lines=62> */
[-C--:B------:R-:W-:Y:S02]  /*3370*/  MOV R21, R7.reuse ;  /* 0x0000000700157202 */ /* 0x080fe40000000f00 */
[----:B------:R-:W-:-:S02]  /*3380*/  MOV R25, R7 ;  /* 0x0000000700197202 */ /* 0x000fc40000000f00 */
[-C--:B------:R-:W-:Y:S02]  /*3390*/  MOV R26, R6.reuse ;  /* 0x00000006001a7202 */ /* 0x080fe40000000f00 */
[----:B------:R-:W-:Y:S02]  /*33a0*/  MOV R28, R6 ;  /* 0x00000006001c7202 */ /* 0x000fe40000000f00 */
[----:B------:R-:W-:-:S07]  /*33b0*/  MOV R29, R7 ;  /* 0x00000007001d7202 */ /* 0x000fce0000000f00 */
.L_x_3510:
        /* <DEDUP_REMOVED lines=100> */
.L_x_3509:
[----:B------:R-:W-:Y:S05]  /*3a00*/  BSYNC.RECONVERGENT B0 ;  /* 0x0000000000007941 */ /* 0x000fea0003800200 */
.L_x_3508:
        /* <DEDUP_REMOVED lines=17> */
[----:B------:R-:W-:Y:S02]  /*3b20*/  IMAD.IADD R33, R5, 0x1, R16 ;  /* 0x0000000105217824 */ /* 0x000fe400078e0210 */
[----:B------:R-:W-:-:S03]  /*3b30*/  IMAD R5, R0, R5, RZ ;  /* 0x0000000500057224 */ /* 0x000fc600078e02ff */
[----:B------:R-:W-:Y:S02]  /*3b40*/  ISETP.GE.U32.AND P1, PT, R33, R4, PT ;  /* 0x000000042100720c */ /* 0x000fe40003f26070 */
[----:B------:R-:W-:-:S11]  /*3b50*/  SHF.R.U32.HI R5, RZ, 0x2, R5 ;  /* 0x00000002ff057819 */ /* 0x000fd60000011605 */
[----:B------:R-:W-:Y:S02]  /*3b60*/  @!P1 IMAD R0, R0, R33, RZ ;  /* 0x0000002100009224 */ /* 0x000fe400078e02ff */
[----:B------:R-:W-:-:S03]  /*3b70*/  IMAD.WIDE.U32 R32, R5, 0x20, R18 ;  /* 0x0000002005207825 */ /* 0x000fc600078e0012 */
[----:B------:R-:W-:-:S05]  /*3b80*/  @!P1 SHF.R.U32.HI R35, RZ, 0x2, R0 ;  /* 0x00000002ff239819 */ /* 0x000fca0000011600 */
[----:B------:R-:W-:Y:S02]  /*3b90*/  @!P1 IMAD.WIDE.U32 R18, R35, 0x20, R18 ;  /* 0x0000002023129825 */ /* 0x000fe400078e0012 */
[----:B------:R-:W5:Y:S04]  /*3ba0*/  LDG.E.ENL2.256 R36, R32, desc[UR36][R32.64] ;  /* 0xfe0000242020797e */ /* 0x000f680008121924 */
[----:B------:R0:W5:Y:S02]  /*3bb0*/  @!P1 LDG.E.ENL2.256 R44, R40, desc[UR36][R18.64] ;  /* 0xfe0000241228997e */ /* 0x000164000812192c */
.L_x_3512:
[----:B------:R-:W-:Y:S05]  /*3bc0*/  BSYNC.RECONVERGENT B0 ;  /* 0x0000000000007941 */ /* 0x000fea0003800200 */
.L_x_3511:
        /* <DEDUP_REMOVED lines=77> */
.L_x_3514:
[----:B------:R-:W-:Y:S05]  /*40a0*/  BSYNC.RECONVERGENT B0 ;  /* 0x0000000000007941 */ /* 0x000fea0003800200 */
.L_x_3513:
        /* <DEDUP_REMOVED lines=57> */
.L_x_3507:
[----:B------:R-:W0:Y:S01]  /*4440*/  LDCU UR4, c[0x0][0x39c] ;  /* 0x00007380ff0477ac */ /* 0x000e220008000800 */
[----:B------:R-:W1:Y:S01]  /*4450*/  LDC.64 R6, c[0x0][0x388] ;  /* 0x0000e200ff067b82 */ /* 0x000e620000000a00 */
[----:B------:R-:W-:Y:S01]  /*4460*/  BSSY.RECONVERGENT B0, `(.L_x_3515) ;  /* 0x00004b8000007945 */ /* 0x000fe20003800200 */
[----:B0-----:R-:W-:-:S05]  /*4470*/  MOV R0, UR4 ;  /* 0x0000000400007c02 */ /* 0x001fca0008000f00 */
[----:B------:R-:W-:Y:S01]  /*4480*/  IMAD R9, R0, 0x3, R3 ;  /* 0x0000000300097824 */ /* 0x000fe200078e0203 */
[-C--:B-1----:R-:W-:Y:S01]  /*4490*/  MOV R82, R6.reuse ;  /* 0x0000000600527202 */ /* 0x082fe20000000f00 */
        /* <DEDUP_REMOVED lines=28> */
[-C--:B------:R-:W-:Y:S02]  /*4660*/  MOV R11, R7.reuse ;  /* 0x00000007000b7202 */ /* 0x080fe40000000f00 */
[----:B------:R-:W-:Y:S01]  /*4670*/  MOV R9, R7 ;  /* 0x0000000700097202 */ /* 0x000fe20000000f00 */
[----:B------:R-:W-:Y:S06]  /*4680*/  @P0 BRA `(.L_x_3516) ;  /* 0x0000004800540947 */ /* 0x000fec0003800000 */
[----:B------:R-:W-:-:S13]  /*4690*/  ISETP.NE.AND P0, PT, R16, RZ, PT ;  /* 0x000000ff1000720c */ /* 0x000fda0003f05270 */
[----:B------:R0:W5:Y:S01]  /*46a0*/  @!P0 LDG.E.ENL2.256 R28, R24, desc[UR36][R18.64] ;  /* 0xfe0000241218897e */ /* 0x000162000812191c */
[----:B------:R-:W-:Y:S01]  /*46b0*/  IADD3 R0, PT, PT, R16, -0x1, RZ ;  /* 0xffffffff10007810 */ /* 0x000fe20007ffe0ff */
        /* <DEDUP_REMOVED lines=19> */
[----:B------:R-:W-:Y:S01]  /*47f0*/  MOV R71, R7 ;  /* 0x0000000700477202 */ /* 0x000fe20000000f00 */
[----:B------:R-:W-:Y:S01]  /*4800*/  VIADD R16, R0, 0x1 ;  /* 0x0000000100107836 */ /* 0x000fe20000000000 */
        /* <DEDUP_REMOVED lines=10> */
[----:B0-----:R-:W-:-:S07]  /*48b0*/  MOV R9, R7 ;  /* 0x0000000700097202 */ /* 0x001fce0000000f00 */
.L_x_3522:
[----:B------:R-:W0:Y:S01]  /*48c0*/  LDCU UR4, c[0x0][0x39c] ;  /* 0x00007380ff0477ac */ /* 0x000e220008000800 */
[----:B-----5:R-:W-:Y:S01]  /*48d0*/  @!P0 MOV R32, R24 ;  /* 0x0000001800208202 */ /* 0x020fe20000000f00 */
[----:B------:R-:W-:Y:S01]  /*48e0*/  @!P0 IMAD.MOV.U32 R34, RZ, RZ, R26 ;  /* 0x000000ffff228224 */ /* 0x000fe200078e001a */
[----:B------:R-:W-:Y:S01]  /*48f0*/  @!P0 MOV R33, R25 ;  /* 0x0000001900218202 */ /* 0x000fe20000000f00 */
[--C-:B------:R-:W-:Y:S01]  /*4900*/  @!P0 IMAD.MOV.U32 R37, RZ, RZ, R29.reuse ;  /* 0x000000ffff258224 */ /* 0x100fe200078e001d */
[----:B------:R-:W-:Y:S01]  /*4910*/  @!P0 MOV R35, R27 ;  /* 0x0000001b00238202 */ /* 0x000fe20000000f00 */
[----:B------:R-:W-:Y:S01]  /*4920*/  @!P0 IMAD.MOV.U32 R42, RZ, RZ, R30 ;  /* 0x000000ffff2a8224 */ /* 0x000fe200078e001e */
[----:B------:R-:W-:Y:S01]  /*4930*/  @!P0 MOV R36, R28 ;  /* 0x0000001c00248202 */ /* 0x000fe20000000f00 */
[----:B------:R-:W-:Y:S01]  /*4940*/  @!P0 IMAD.MOV.U32 R41, RZ, RZ, R29 ;  /* 0x000000ffff298224 */ /* 0x000fe200078e001d */
        /* <DEDUP_REMOVED lines=12> */
[----:B------:R-:W-:-:S02]  /*4a10*/  @!P0 MOV R45, R25 ;  /* 0x00000019002d8202 */ /* 0x000fc40000000f00 */
[----:B------:R-:W-:Y:S02]  /*4a20*/  @!P0 MOV R50, R30 ;  /* 0x0000001e00328202 */ /* 0x000fe40000000f00 */
[----:B------:R-:W-:Y:S02]  /*4a30*/  @!P0 MOV R48, R28 ;  /* 0x0000001c00308202 */ /* 0x000fe40000000f00 */
[----:B------:R-:W-:Y:S02]  /*4a40*/  @!P0 MOV R49, R29 ;  /* 0x0000001d00318202 */ /* 0x000fe40000000f00 */
[----:B------:R-:W-:Y:S02]  /*4a50*/  @!P0 MOV R55, R27 ;  /* 0x0000001b00378202 */ /* 0x000fe40000000f00 */
[----:B------:R-:W-:Y:S02]  /*4a60*/  @!P0 MOV R52, R24 ;  /* 0x0000001800348202 */ /* 0x000fe40000000f00 */
[----:B------:R-:W-:-:S02]  /*4a70*/  @!P0 MOV R58, R30 ;  /* 0x0000001e003a8202 */ /* 0x000fc40000000f00 */
[----:B------:R-:W-:Y:S02]  /*4a80*/  @!P0 MOV R59, R31 ;  /* 0x0000001f003b8202 */ /* 0x000fe40000000f00 */
[----:B------:R-:W-:Y:S02]  /*4a90*/  @!P0 MOV R57, R29 ;  /* 0x0000001d00398202 */ /* 0x000fe40000000f00 */
[----:B------:R-:W-:Y:S02]  /*4aa0*/  @!P0 MOV R62, R26 ;  /* 0x0000001a003e8202 */ /* 0x000fe40000000f00 */
[----:B------:R-:W-:Y:S02]  /*4ab0*/  @!P0 MOV R60, R24 ;  /* 0x00000018003c8202 */ /* 0x000fe40000000f00 */
[----:B------:R-:W-:Y:S01]  /*4ac0*/  @!P0 MOV R61, R25 ;  /* 0x00000019003d8202 */ /* 0x000fe20000000f00 */
[----:B0-----:R-:W-:Y:S06]  /*4ad0*/  @!P0 BRA `(.L_x_3517) ;  /* 0x0000003c00f88947 */ /* 0x001fec0003800000 */
[----:B------:R-:W0:Y:S01]  /*4ae0*/  LDCU.128 UR20, c[0x0][0x3d0] ;  /* 0x00007a00ff1477ac */ /* 0x000e220008000c00 */
[----:B------:R-:W-:Y:S01]  /*4af0*/  MOV R33, R3 ;  /* 0x0000000300217202 */ /* 0x000fe20000000f00 */
[----:B------:R-:W-:Y:S01]  /*4b00*/  IMAD.MOV.U32 R32, RZ, RZ, RZ ;  /* 0x000000ffff207224 */ /* 0x000fe200078e00ff */
        /* <DEDUP_REMOVED lines=292> */
.L_x_3518:
[----:B------:R-:W-:-:S04]  /*5d50*/  LOP3.LUT R57, R0, 0xffffffe0, RZ, 0xc0, !PT ;  /* 0xffffffe000397812 */ /* 0x000fc800078ec0ff */
[----:B------:R-:W-:-:S04]  /*5d60*/  IADD3 R56, P1, PT, R57, R18, RZ ;  /* 0x0000001239387210 */ /* 0x000fc80007f3e0ff */
[----:B------:R-:W-:-:S06]  /*5d70*/  IADD3.X R57, PT, PT, RZ, R19, RZ, P1, !PT ;  /* 0x00000013ff397210 */ /* 0x000fcc0000ffe4ff */
[----:B------:R-:W5:Y:S01]  /*5d80*/  LDG.E.ENL2.256 R56, R60, desc[UR36][R56.64] ;  /* 0xfe000024383c797e */ /* 0x000f620008121938 */
        /* <DEDUP_REMOVED lines=237> */
.L_x_3519:
        /* <DEDUP_REMOVED lines=241> */
.L_x_3520:
        /* <DEDUP_REMOVED lines=235> */
[----:B------:R-:W-:Y:S01]  /*8a20*/  @P1 SHF.R.U32.HI R34, RZ, R35, R34 ;  /* 0x00000023ff221219 */ /* 0x000fe20000011622 */
[----:B------:R-:W-:-:S03]  /*8a30*/  IMAD R35, R4, UR6, R37 ;  /* 0x0000000604237c24 */ /* 0x000fc6000f8e0225 */
[----:B------:R-:W-:Y:S01]  /*8a40*/  @P1 IADD3 R32, PT, PT, -R34, RZ, RZ ;  /* 0x000000ff22201210 */ /* 0x000fe20007ffe1ff */
[----:B------:R-:W-:-:S04]  /*8a50*/  IMAD R0, R35, UR31, R0 ;  /* 0x0000001f23007c24 */ /* 0x000fc8000f8e0200 */
[----:B0-----:R-:W-:-:S04]  /*8a60*/  @P1 IMAD R33, R39, R32, R33 ;  /* 0x0000002027211224 */ /* 0x001fc800078e0221 */
[----:B--2---:R-:W-:-:S07]  /*8a70*/  @P1 IMAD R0, R33, R36, R0 ;  /* 0x0000002421001224 */ /* 0x004fce00078e0200 */
.L_x_3521:
[----:B------:R-:W-:-:S04]  /*8a80*/  LOP3.LUT R33, R0, 0xffffffe0, RZ, 0xc0, !PT ;  /* 0xffffffe000217812 */ /* 0x000fc800078ec0ff */
[----:B------:R-:W-:-:S04]  /*8a90*/  IADD3 R32, P1, PT, R33, R18, RZ ;  /* 0x0000001221207210 */ /* 0x000fc80007f3e0ff */
[----:B------:R-:W-:-:S06]  /*8aa0*/  IADD3.X R33, PT, PT, RZ, R19, RZ, P1, !PT ;  /* 0x00000013ff217210 */ /* 0x000fcc0000ffe4ff */
[----:B------:R-:W5:Y:S03]  /*8ab0*/  LDG.E.ENL2.256 R36, R32, desc[UR36][R32.64] ;  /* 0xfe0000242020797e */ /* 0x000f660008121924 */
.L_x_3517:
        /* <DEDUP_REMOVED lines=82> */
.L_x_3516:
[----:B------:R-:W-:Y:S05]  /*8fe0*/  BSYNC.RECONVERGENT B0 ;  /* 0x0000000000007941 */ /* 0x000fea0003800200 */
.L_x_3515:
[----:B------:R-:W-:Y:S01]  /*8ff0*/  ISETP.GE.U32.AND P0, PT, R3, R4, PT ;  /* 0x000000040300720c */ /* 0x000fe20003f06070 */
[----:B------:R-:W-:-:S12]  /*9000*/  BSSY.RECONVERGENT B0, `(.L_x_3523) ;  /* 0x0000474000007945 */ /* 0x000fd80003800200 */
        /* <DEDUP_REMOVED lines=282> */
.L_x_3526:
[----:B------:R-:W-:Y:S02]  /*a1b0*/  SHF.R.U32.HI R18, RZ, 0x5, R18 ;  /* 0x00000005ff127819 */ /* 0x000fe40000011612 */
[----:B------:R-:W-:-:S07]  /*a1c0*/  MOV R19, RZ ;  /* 0x000000ff00137202 */ /* 0x000fce0000000f00 */
.L_x_3525:
        /* <DEDUP_REMOVED lines=284> */
.L_x_3528:
[----:B------:R-:W-:Y:S02]  /*b390*/  SHF.R.U32.HI R26, RZ, 0x5, R25 ;  /* 0x00000005ff1a7819 */ /* 0x000fe40000011619 */
[----:B------:R-:W-:-:S07]  /*b3a0*/  MOV R27, RZ ;  /* 0x000000ff001b7202 */ /* 0x000fce0000000f00 */
.L_x_3527:
        /* <DEDUP_REMOVED lines=281> */
.L_x_3530:
[----:B------:R-:W-:Y:S02]  /*c540*/  SHF.R.U32.HI R26, RZ, 0x5, R25 ;  /* 0x00000005ff1a7819 */ /* 0x000fe40000011619 */
[----:B------:R-:W-:-:S07]  /*c550*/  MOV R27, RZ ;  /* 0x000000ff001b7202 */ /* 0x000fce0000000f00 */
.L_x_3529:
        /* <DEDUP_REMOVED lines=281> */
.L_x_3532:
[----:B------:R-:W-:Y:S01]  /*d6f0*/  SHF.R.U32.HI R26, RZ, 0x5, R18 ;  /* 0x00000005ff1a7819 */ /* 0x000fe20000011612 */
[----:B------:R-:W-:-:S07]  /*d700*/  IMAD.MOV.U32 R27, RZ, RZ, RZ ;  /* 0x000000ffff1b7224 */ /* 0x000fce00078e00ff */
.L_x_3531:
[----:B------:R-:W-:-:S04]  /*d710*/  LEA R24, P0, R26, R24, 0x5 ;  /* 0x000000181a187211 */ /* 0x000fc800078028ff */
[----:B------:R-:W-:-:S05]  /*d720*/  LEA.HI.X R25, R26, R5, R27, 0x5, P0 ;  /* 0x000000051a197211 */ /* 0x000fca00000f2c1b */
[----:B------:R0:W5:Y:S04]  /*d730*/  LDG.E.ENL2.256 R36, R32, desc[UR36][R24.64] ;  /* 0xfe0000241820797e */ /* 0x0001680008121924 */
.L_x_3524:
[----:B------:R-:W-:Y:S05]  /*d740*/  BSYNC.RECONVERGENT B0 ;  /* 0x0000000000007941 */ /* 0x000fea0003800200 */
.L_x_3523:
        /* <DEDUP_REMOVED lines=78> */
.L_x_3534:
[----:B------:R-:W-:Y:S05]  /*dc30*/  BSYNC.RECONVERGENT B0 ;  /* 0x0000000000007941 */ /* 0x000fea0003800200 */
.L_x_3533:
        /* <DEDUP_REMOVED lines=55> */
[----:B0--34-:R2:W0:Y:S02]  /*dfb0*/  DMUL R74, R12, R82 ;  /* 0x000000520c4a7228 */ /* 0x0194240000000000 */
.L_x_3487:
[----:B------:R-:W-:Y:S05]  /*dfc0*/  BSYNC.RECONVERGENT B6 ;  /* 0x0000000000067941 */ /* 0x000fea0003800200 */
.L_x_3486:
[----:B------:R-:W3:Y:S02]  /*dfd0*/  LDCU UR4, c[0x0][0x3ac] ;  /* 0x00007580ff0477ac */ /* 0x000ee40008000800 */
[----:B---3--:R-:W-:-:S09]  /*dfe0*/  UISETP.NE.AND UP0, UPT, UR4, URZ, UPT ;  /* 0x000000ff0400728c */ /* 0x008fd2000bf05270 */
[----:B------:R-:W-:Y:S05]  /*dff0*/  BRA.U !UP0, `(.L_x_3535) ;  /* 0x0000000108b87547 */ /* 0x000fea000b800000 */
[----:B------:R-:W3:Y:S01]  /*e000*/  S2R R4, SR_CgaCtaId ;  /* 0x0000000000047919 */ /* 0x000ee20000008800 */
[----:B--2---:R-:W2:Y:S01]  /*e010*/  LDC R8, c[0x0][0x360] ;  /* 0x0000d800ff087b82 */ /* 0x004ea20000000800 */
[----:B------:R-:W-:-:S04]  /*e020*/  MOV R0, 0x400 ;  /* 0x0000040000007802 */ /* 0x000fc80000000f00 */
[----:B------:R-:W-:-:S03]  /*e030*/  IADD3 R3, PT, PT, R0, 0x10, RZ ;  /* 0x0000001000037810 */ /* 0x000fc60007ffe0ff */
[----:B------:R-:W4:Y:S01]  /*e040*/  LDC R10, c[0x0][0x364] ;  /* 0x0000d900ff0a7b82 */ /* 0x000f220000000800 */
[----:B--2---:R-:W-:Y:S01]  /*e050*/  IMAD R0, R2, R8, R17 ;  /* 0x0000000802007224 */ /* 0x004fe200078e0211 */
[----:B---3--:R-:W-:Y:S02]  /*e060*/  LEA R3, R4, R3, 0x18 ;  /* 0x0000000304037211 */ /* 0x008fe400078ec0ff */
[----:B----4-:R-:W-:Y:S02]  /*e070*/  ISETP.GE.U32.AND P0, PT, R10, 0x2, PT ;  /* 0x000000020a00780c */ /* 0x010fe40003f06070 */
[----:B------:R-:W-:-:S05]  /*e080*/  LEA R9, R0, R3, 0x5 ;  /* 0x0000000300097211 */ /* 0x000fca00078e28ff */
[----:B------:R3:W-:Y:S04]  /*e090*/  STS.128 [R9], R68 ;  /* 0x0000004409007388 */ /* 0x0007e80000000c00 */
[----:B0-----:R3:W-:Y:S02]  /*e0a0*/  STS.128 [R9+0x10], R72 ;  /* 0x0000104809007388 */ /* 0x0017e40000000c00 */
[----:B------:R-:W-:Y:S05]  /*e0b0*/  @!P0 BRA `(.L_x_3535) ;  /* 0x0000000000888947 */ /* 0x000fea0003800000 */
[----:B------:R-:W-:-:S07]  /*e0c0*/  IMAD.MOV.U32 R0, RZ, RZ, R10 ;  /* 0x000000ffff007224 */ /* 0x000fce00078e000a */
.L_x_3538:
        /* <DEDUP_REMOVED lines=11> */
[----:B------:R-:W3:Y:S02]  /*e180*/  LDS.128 R4, [R0] ;  /* 0x0000000000047984 */ /* 0x000ee40000000c00 */
[----:B---3--:R-:W-:-:S15]  /*e190*/  DMUL R68, R68, R4 ;  /* 0x0000000444447228 */ /* 0x008fde0000000000 */
[----:B------:R-:W-:-:S15]  /*e1a0*/  NOP ;  /* 0x0000000000007918 */ /* 0x000fde0000000000 */
[----:B------:R-:W-:-:S15]  /*e1b0*/  NOP ;  /* 0x0000000000007918 */ /* 0x000fde0000000000 */
[----:B------:R-:W-:-:S15]  /*e1c0*/  NOP ;  /* 0x0000000000007918 */ /* 0x000fde0000000000 */
[----:B------:R-:W-:-:S04]  /*e1d0*/  NOP ;  /* 0x0000000000007918 */ /* 0x000fc80000000000 */
[----:B------:R0:W2:Y:S02]  /*e1e0*/  DMUL R70, R70, R6 ;  /* 0x0000000646467228 */ /* 0x0000a40000000000 */
[----:B0-----:R-:W0:Y:S04]  /*e1f0*/  LDS.128 R4, [R0+0x10] ;  /* 0x0000100000047984 */ /* 0x001e280000000c00 */
[----:B--2---:R2:W-:-:S15]  /*e200*/  STS.128 [R9], R68 ;  /* 0x0000004409007388 */ /* 0x0045de0000000c00 */
[----:B------:R-:W-:-:S15]  /*e210*/  NOP ;  /* 0x0000000000007918 */ /* 0x000fde0000000000 */
[----:B------:R-:W-:-:S15]  /*e220*/  NOP ;  /* 0x0000000000007918 */ /* 0x000fde0000000000 */
[----:B------:R-:W-:-:S13]  /*e230*/  NOP ;  /* 0x0000000000007918 */ /* 0x000fda0000000000 */
[----:B0-----:R-:W-:-:S15]  /*e240*/  DMUL R72, R72, R4 ;  /* 0x0000000448487228 */ /* 0x001fde0000000000 */
[----:B------:R-:W-:-:S15]  /*e250*/  NOP ;  /* 0x0000000000007918 */ /* 0x000fde0000000000 */
[----:B------:R-:W-:-:S15]  /*e260*/  NOP ;  /* 0x0000000000007918 */ /* 0x000fde0000000000 */
[----:B------:R-:W-:-:S15]  /*e270*/  NOP ;  /* 0x0000000000007918 */ /* 0x000fde0000000000 */
[----:B------:R-:W-:-:S04]  /*e280*/  NOP ;  /* 0x0000000000007918 */ /* 0x000fc80000000000 */
[----:B------:R-:W0:Y:S02]  /*e290*/  DMUL R74, R74, R6 ;  /* 0x000000064a4a7228 */ /* 0x000e240000000000 */
[----:B0-----:R2:W-:Y:S02]  /*e2a0*/  STS.128 [R9+0x10], R72 ;  /* 0x0000104809007388 */ /* 0x0015e40000000c00 */
.L_x_3537:
[----:B------:R-:W-:Y:S05]  /*e2b0*/  BSYNC.RECONVERGENT B0 ;  /* 0x0000000000007941 */ /* 0x000fea0003800200 */
.L_x_3536:
[----:B------:R-:W-:Y:S01]  /*e2c0*/  IMAD.MOV.U32 R0, RZ, RZ, R11 ;  /* 0x000000ffff007224 */ /* 0x000fe200078e000b */
[----:B------:R-:W-:Y:S06]  /*e2d0*/  @P1 BRA `(.L_x_3538) ;  /* 0xfffffffc007c1947 */ /* 0x000fec000383ffff */
.L_x_3535:
[----:B------:R-:W4:Y:S02]  /*e2e0*/  LDCU UR4, c[0x0][0x3a8] ;  /* 0x00007500ff0477ac */ /* 0x000f240008000800 */
[----:B----4-:R-:W-:-:S09]  /*e2f0*/  UISETP.NE.AND UP0, UPT, UR4, URZ, UPT ;  /* 0x000000ff0400728c */ /* 0x010fd2000bf05270 */
[----:B------:R-:W-:Y:S05]  /*e300*/  BRA.U !UP0, `(.L_x_3539) ;  /* 0x0000000508347547 */ /* 0x000fea000b800000 */
[----:B--2---:R-:W2:Y:S02]  /*e310*/  LDC R10, c[0x0][0x360] ;  /* 0x0000d800ff0a7b82 */ /* 0x004ea40000000800 */
[----:B--2---:R-:W-:Y:S02]  /*e320*/  ISETP.GE.U32.AND P0, PT, R10, 0x21, PT ;  /* 0x000000210a00780c */ /* 0x004fe40003f06070 */
[----:B------:R-:W-:-:S11]  /*e330*/  MOV R0, R10 ;  /* 0x0000000a00007202 */ /* 0x000fd60000000f00 */
        /* <DEDUP_REMOVED lines=9> */
[----:B------:R2:W-:Y:S04]  /*e3d0*/  STS.128 [R3], R68 ;  /* 0x0000004403007388 */ /* 0x0005e80000000c00 */
[----:B0-----:R2:W-:Y:S01]  /*e3e0*/  STS.128 [R3+0x10], R72 ;  /* 0x0000104803007388 */ /* 0x0015e20000000c00 */
[----:B------:R-:W-:Y:S05]  /*e3f0*/  @!P0 BRA `(.L_x_3540) ;  /* 0x0000000000848947 */ /* 0x000fea0003800000 */
[----:B------:R-:W-:-:S07]  /*e400*/  IMAD.MOV.U32 R4, RZ, RZ, R10 ;  /* 0x000000ffff047224 */ /* 0x000fce00078e000a */
.L_x_3543:
        /* <DEDUP_REMOVED lines=8> */
[----:B----4-:R-:W-:Y:S05]  /*e490*/  @P0 BRA `(.L_x_3542) ;  /* 0x0000000000500947 */ /* 0x010fea0003800000 */
[----:B------:R-:W-:-:S05]  /*e4a0*/  LEA R8, R12, R3, 0x5 ;  /* 0x000000030c087211 */ /* 0x000fca00078e28ff */
[----:B------:R-:W2:Y:S02]  /*e4b0*/  LDS.128 R4, [R8] ;  /* 0x0000000008047984 */ /* 0x000ea40000000c00 */
[----:B--23--:R-:W-:-:S15]  /*e4c0*/  DMUL R68, R68, R4 ;  /* 0x0000000444447228 */ /* 0x00cfde0000000000 */
        /* <DEDUP_REMOVED lines=17> */
.L_x_3542:
[----:B------:R-:W-:Y:S05]  /*e5e0*/  BSYNC.RECONVERGENT B0 ;  /* 0x0000000000007941 */ /* 0x000fea0003800200 */
.L_x_3541:
[----:B------:R-:W-:Y:S01]  /*e5f0*/  IMAD.MOV.U32 R4, RZ, RZ, R12 ;  /* 0x000000ffff047224 */ /* 0x000fe200078e000c */
[----:B------:R-:W-:Y:S06]  /*e600*/  @P1 BRA `(.L_x_3543) ;  /* 0xfffffffc00801947 */ /* 0x000fec000383ffff */
.L_x_3540:
[----:B------:R-:W-:Y:S01]  /*e610*/  ISETP.GE.U32.AND P0, PT, R0, 0x2, PT ;  /* 0x000000020000780c */ /* 0x000fe20003f06070 */
[----:B------:R-:W-:Y:S05]  /*e620*/  WARPSYNC.ALL ;  /* 0x0000000000007948 */ /* 0x000fea0003800000 */
[----:B------:R-:W-:Y:S07]  /*e630*/  BAR.SYNC.DEFER_BLOCKING 0x0 ;  /* 0x0000000000007b1d */ /* 0x000fee0000010000 */
[----:B------:R-:W-:Y:S05]  /*e640*/  @!P0 BRA `(.L_x_3539) ;  /* 0x0000000000648947 */ /* 0x000fea0003800000 */
[----:B--2-4-:R-:W-:-:S07]  /*e650*/  MOV R3, 0x1 ;  /* 0x0000000100037802 */ /* 0x014fce0000000f00 */
.L_x_3544:
[----:B------:R-:W-:Y:S04]  /*e660*/  SHFL.DOWN PT, R5, R69, R3, 0x1f ;  /* 0x08001f0345057589 */ /* 0x000fe800000e0000 */
[----:B------:R-:W3:Y:S02]  /*e670*/  SHFL.DOWN PT, R4, R68, R3, 0x1f ;  /* 0x08001f0344047589 */ /* 0x000ee400000e0000 */
[----:B---3--:R2:W3:Y:S02]  /*e680*/  DMUL R68, R4, R68 ;  /* 0x0000004404447228 */ /* 0x0084e40000000000 */
[----:B--2---:R-:W-:Y:S04]  /*e690*/  SHFL.DOWN PT, R5, R71, R3, 0x1f ;  /* 0x08001f0347057589 */ /* 0x004fe800000e0000 */
[----:B------:R-:W2:-:S15]  /*e6a0*/  SHFL.DOWN PT, R4, R70, R3, 0x1f ;  /* 0x08001f0346047589 */ /* 0x000e9e00000e0000 */
[----:B------:R-:W-:-:S15]  /*e6b0*/  NOP ;  /* 0x0000000000007918 */ /* 0x000fde0000000000 */
[----:B------:R-:W-:-:S15]  /*e6c0*/  NOP ;  /* 0x0000000000007918 */ /* 0x000fde0000000000 */
[----:B------:R-:W-:-:S13]  /*e6d0*/  NOP ;  /* 0x0000000000007918 */ /* 0x000fda0000000000 */
[----:B--2---:R2:W4:Y:S02]  /*e6e0*/  DMUL R70, R4, R70 ;  /* 0x0000004604467228 */ /* 0x0045240000000000 */
[----:B--2---:R-:W-:Y:S04]  /*e6f0*/  SHFL.DOWN PT, R5, R73, R3, 0x1f ;  /* 0x08001f0349057589 */ /* 0x004fe800000e0000 */
[----:B------:R-:W2:-:S15]  /*e700*/  SHFL.DOWN PT, R4, R72, R3, 0x1f ;  /* 0x08001f0348047589 */ /* 0x000e9e00000e0000 */
[----:B------:R-:W-:-:S15]  /*e710*/  NOP ;  /* 0x0000000000007918 */ /* 0x000fde0000000000 */
[----:B------:R-:W-:-:S15]  /*e720*/  NOP ;  /* 0x0000000000007918 */ /* 0x000fde0000000000 */
[----:B------:R-:W-:-:S13]  /*e730*/  NOP ;  /* 0x0000000000007918 */ /* 0x000fda0000000000 */
[----:B--2---:R0:W2:Y:S02]  /*e740*/  DMUL R72, R4, R72 ;  /* 0x0000004804487228 */ /* 0x0040a40000000000 */
[----:B0-----:R-:W-:Y:S04]  /*e750*/  SHFL.DOWN PT, R5, R75, R3, 0x1f ;  /* 0x08001f034b057589 */ /* 0x001fe800000e0000 */
[----:B------:R0:W1:Y:S02]  /*e760*/  SHFL.DOWN PT, R4, R74, R3, 0x1f ;  /* 0x08001f034a047589 */ /* 0x00006400000e0000 */
[----:B0-----:R-:W-:-:S04]  /*e770*/  SHF.L.U32 R3, R3, 0x1, RZ ;  /* 0x0000000103037819 */ /* 0x001fc800000006ff */
[----:B------:R-:W-:-:S15]  /*e780*/  ISETP.GE.AND P0, PT, R3, R0, PT ;  /* 0x000000000300720c */ /* 0x000fde0003f06270 */
[----:B------:R-:W-:-:S15]  /*e790*/  NOP ;  /* 0x0000000000007918 */ /* 0x000fde0000000000 */
[----:B------:R-:W-:-:S15]  /*e7a0*/  NOP ;  /* 0x0000000000007918 */ /* 0x000fde0000000000 */
[----:B------:R-:W-:-:S07]  /*e7b0*/  NOP ;  /* 0x0000000000007918 */ /* 0x000fce0000000000 */
[----:B-1----:R0:W1:Y:S02]  /*e7c0*/  DMUL R74, R4, R74 ;  /* 0x0000004a044a7228 */ /* 0x0020640000000000 */
[----:B01234-:R-:W-:Y:S05]  /*e7d0*/  @!P0 BRA `(.L_x_3544) ;  /* 0xfffffffc00a08947 */ /* 0x01ffea000383ffff */
.L_x_3539:
[----:B------:R-:W1:Y:S01]  /*e7e0*/  LDCU UR6, c[0x0][0x564] ;  /* 0x0000ac80ff0677ac */ /* 0x000e620008000800 */
[----:B0-----:R-:W-:Y:S01]  /*e7f0*/  IMAD.MOV.U32 R19, RZ, RZ, RZ ;  /* 0x000000ffff137224 */ /* 0x001fe200078e00ff */
[----:B-1----:R-:W-:-:S04]  /*e800*/  UIADD3 UR5, UPT, UPT, UR6, -0x1, URZ ;  /* 0xffffffff06057890 */ /* 0x002fc8000fffe0ff */
        /* <DEDUP_REMOVED lines=8> */
[----:B------:R-:W1:Y:S01]  /*e890*/  LDCU UR7, c[0x0][0x570] ;  /* 0x0000ae00ff0777ac */ /* 0x000e620008000800 */
[----:B------:R-:W3:Y:S01]  /*e8a0*/  LDCU UR6, c[0x0][0x694] ;  /* 0x0000d280ff0677ac */ /* 0x000ee20008000800 */
[----:B------:R-:W-:Y:S01]  /*e8b0*/  UISETP.NE.AND UP1, UPT, UR5, URZ, UPT ;  /* 0x000000ff0500728c */ /* 0x000fe2000bf25270 */
[----:B0-----:R-:W-:-:S05]  /*e8c0*/  IMAD.HI.U32 R4, R23, UR9, R4 ;  /* 0x0000000917047c27 */ /* 0x001fca000f8e0004 */
[----:B-1----:R-:W-:-:S05]  /*e8d0*/  SHF.R.U32.HI R5, RZ, UR7, R4 ;  /* 0x00000007ff057c19 */ /* 0x002fca0008011604 */
[----:B--2-4-:R-:W-:-:S04]  /*e8e0*/  IMAD.MOV R3, RZ, RZ, -R5 ;  /* 0x000000ffff037224 */ /* 0x014fc800078e0a05 */
        /* <DEDUP_REMOVED lines=265> */
.L_x_3545:
[----:B------:R-:W-:Y:S01]  /*f980*/  MOV R18, RZ ;  /* 0x000000ff00127202 */ /* 0x000fe20000000f00 */
[----:B------:R-:W-:Y:S06]  /*f990*/  BRA.U !UP0, `(.L_x_3546) ;  /* 0x0000001108487547 */ /* 0x000fec000b800000 */
[----:B------:R-:W2:Y:S01]  /*f9a0*/  LDCU.64 UR8, c[0x0][0x568] ;  /* 0x0000ad00ff0877ac */ /* 0x000ea20008000a00 */
[----:B------:R-:W-:Y:S01]  /*f9b0*/  IADD3 R5, PT, PT, R23, 0x1, RZ ;  /* 0x0000000117057810 */ /* 0x000fe20007ffe0ff */
[----:B------:R-:W-:Y:S01]  /*f9c0*/  IMAD.MOV.U32 R4, RZ, RZ, RZ ;  /* 0x000000ffff047224 */ /* 0x000fe200078e00ff */
[----:B------:R-:W0:Y:S01]  /*f9d0*/  LDCU UR6, c[0x0][0x570] ;  /* 0x0000ae00ff0677ac */ /* 0x000e220008000800 */
[----:B------:R-:W1:Y:S01]  /*f9e0*/  LDCU UR7, c[0x0][0x694] ;  /* 0x0000d280ff0777ac */ /* 0x000e620008000800 */
[----:B------:R-:W-:Y:S01]  /*f9f0*/  UISETP.NE.AND UP1, UPT, UR5, URZ, UPT ;  /* 0x000000ff0500728c */ /* 0x000fe2000bf25270 */
[----:B--2---:R-:W-:-:S05]  /*fa00*/  IMAD.HI.U32 R6, R5, UR9, R4 ;  /* 0x0000000905067c27 */ /* 0x004fca000f8e0004 */
[----:B0-----:R-:W-:-:S04]  /*fa10*/  SHF.R.U32.HI R7, RZ, UR6, R6 ;  /* 0x00000006ff077c19 */ /* 0x001fc80008011606 */
        /* <DEDUP_REMOVED lines=11> */
[----:B----4-:R-:W-:-:S04]  /*fad0*/  IMAD.MOV R3, RZ, RZ, -R5 ;  /* 0x000000ffff037224 */ /* 0x010fc800078e0a05 */
        /* <DEDUP_REMOVED lines=254> */
.L_x_3546:
[----:B------:R-:W-:Y:S01]  /*10ac0*/  MOV R24, RZ ;  /* 0x000000ff00187202 */ /* 0x000fe20000000f00 */
[----:B------:R-:W-:Y:S06]  /*10ad0*/  BRA.U !UP0, `(.L_x_3547) ;  /* 0x0000001108487547 */ /* 0x000fec000b800000 */
[----:B------:R-:W2:Y:S01]  /*10ae0*/  LDCU.64 UR8, c[0x0][0x568] ;  /* 0x0000ad00ff0877ac */ /* 0x000ea20008000a00 */
[----:B------:R-:W-:Y:S01]  /*10af0*/  MOV R4, RZ ;  /* 0x000000ff00047202 */ /* 0x000fe20000000f00 */
[----:B------:R-:W-:Y:S01]  /*10b00*/  VIADD R5, R23, 0x2 ;  /* 0x0000000217057836 */ /* 0x000fe20000000000 */
        /* <DEDUP_REMOVED lines=16> */
[----:B----4-:R-:W-:-:S05]  /*10c10*/  IADD3 R3, PT, PT, -R5, RZ, RZ ;  /* 0x000000ff05037210 */ /* 0x010fca0007ffe1ff */
        /* <DEDUP_REMOVED lines=254> */
.L_x_3547:
[----:B------:R-:W-:Y:S01]  /*11c00*/  IMAD.MOV.U32 R16, RZ, RZ, RZ ;  /* 0x000000ffff107224 */ /* 0x000fe200078e00ff */
[----:B------:R-:W-:Y:S06]  /*11c10*/  BRA.U !UP0, `(.L_x_3548) ;  /* 0x0000001108487547 */ /* 0x000fec000b800000 */
[----:B------:R-:W2:Y:S01]  /*11c20*/  LDCU.64 UR8, c[0x0][0x568] ;  /* 0x0000ad00ff0877ac */ /* 0x000ea20008000a00 */
[----:B------:R-:W-:Y:S02]  /*11c30*/  IADD3 R5, PT, PT, R23, 0x3, RZ ;  /* 0x0000000317057810 */ /* 0x000fe40007ffe0ff */
[----:B------:R-:W-:Y:S01]  /*11c40*/  MOV R4, RZ ;  /* 0x000000ff00047202 */ /* 0x000fe20000000f00 */
[----:B------:R-:W0:Y:S01]  /*11c50*/  LDCU UR6, c[0x0][0x570] ;  /* 0x0000ae00ff0677ac */ /* 0x000e220008000800 */
[----:B------:R-:W1:Y:S01]  /*11c60*/  LDCU UR7, c[0x0][0x694] ;  /* 0x0000d280ff0777ac */ /* 0x000e620008000800 */
[----:B------:R-:W-:Y:S02]  /*11c70*/  UISETP.NE.AND UP1, UPT, UR5, URZ, UPT ;  /* 0x000000ff0500728c */ /* 0x000fe4000bf25270 */
[----:B--2---:R-:W-:-:S05]  /*11c80*/  IMAD.HI.U32 R6, R5, UR9, R4 ;  /* 0x0000000905067c27 */ /* 0x004fca000f8e0004 */
[----:B0-----:R-:W-:-:S05]  /*11c90*/  SHF.R.U32.HI R7, RZ, UR6, R6 ;  /* 0x00000006ff077c19 */ /* 0x001fca0008011606 */
        /* <DEDUP_REMOVED lines=11> */
[----:B----4-:R-:W-:-:S05]  /*11d50*/  IADD3 R3, PT, PT, -R5, RZ, RZ ;  /* 0x000000ff05037210 */ /* 0x010fca0007ffe1ff */
        /* <DEDUP_REMOVED lines=254> */
.L_x_3548:
[----:B--2---:R-:W0:Y:S01]  /*12d40*/  LDC.64 R6, c[0x0][0x778] ;  /* 0x0001de00ff067b82 */ /* 0x004e220000000a00 */
        /* <DEDUP_REMOVED lines=9> */
[----:B------:R-:W0:Y:S01]  /*12de0*/  S2R R0, SR_CTAID.X ;  /* 0x0000000000007919 */ /* 0x000e220000002500 */
[----:B------:R-:W4:Y:S01]  /*12df0*/  LDCU UR6, c[0x0][0x3b4] ;  /* 0x00007680ff0677ac */ /* 0x000f220008000800 */
[----:B------:R-:W-:Y:S01]  /*12e00*/  HFMA2 R22, -RZ, RZ, 0, 0 ;  /* 0x00000000ff167431 */ /* 0x000fe200000001ff */
[----:B------:R-:W1:Y:S01]  /*12e10*/  LDCU UR7, c[0x0][0x3b8] ;  /* 0x00007700ff0777ac */ /* 0x000e620008000800 */
[----:B------:R-:W0:Y:S01]  /*12e20*/  LDCU UR8, c[0x0][0x3a0] ;  /* 0x00007400ff0877ac */ /* 0x000e220008000800 */
[----:B----4-:R-:W-:-:S04]  /*12e30*/  IMAD R3, R17, UR6, RZ ;  /* 0x0000000611037c24 */ /* 0x010fc8000f8e02ff */
[----:B-1----:R-:W-:-:S04]  /*12e40*/  IMAD R3, R2, UR7, R3 ;  /* 0x0000000702037c24 */ /* 0x002fc8000f8e0203 */
[----:B0-----:R-:W-:-:S04]  /*12e50*/  IMAD R3, R0, UR8, R3 ;  /* 0x0000000800037c24 */ /* 0x001fc8000f8e0203 */
[----:B------:R-:W-:Y:S01]  /*12e60*/  IMAD.SHL.U32 R7, R3, 0x4, RZ ;  /* 0x0000000403077824 */ /* 0x000fe200078e00ff */
[----:B------:R-:W-:Y:S06]  /*12e70*/  BRA.U !UP0, `(.L_x_3550) ;  /* 0x0000001108447547 */ /* 0x000fec000b800000 */
[----:B------:R-:W0:Y:S01]  /*12e80*/  LDCU.64 UR8, c[0x0][0x568] ;  /* 0x0000ad00ff0877ac */ /* 0x000e220008000a00 */
[----:B------:R-:W-:Y:S01]  /*12e90*/  MOV R6, RZ ;  /* 0x000000ff00067202 */ /* 0x000fe20000000f00 */
[----:B------:R-:W3:Y:S01]  /*12ea0*/  LDCU UR6, c[0x0][0x570] ;  /* 0x0000ae00ff0677ac */ /* 0x000ee20008000800 */
[----:B------:R-:W1:Y:S01]  /*12eb0*/  LDCU UR7, c[0x0][0x694] ;  /* 0x0000d280ff0777ac */ /* 0x000e620008000800 */
[----:B------:R-:W-:Y:S02]  /*12ec0*/  UISETP.NE.AND UP1, UPT, UR5, URZ, UPT ;  /* 0x000000ff0500728c */ /* 0x000fe4000bf25270 */
[----:B0-----:R-:W-:-:S05]  /*12ed0*/  IMAD.HI.U32 R8, R7, UR9, R6 ;  /* 0x0000000907087c27 */ /* 0x001fca000f8e0006 */
[----:B---3--:R-:W-:-:S04]  /*12ee0*/  SHF.R.U32.HI R9, RZ, UR6, R8 ;  /* 0x00000006ff097c19 */ /* 0x008fc80008011608 */
        /* <DEDUP_REMOVED lines=266> */
.L_x_3550:
[----:B------:R-:W-:Y:S01]  /*13f90*/  IMAD.MOV.U32 R19, RZ, RZ, RZ ;  /* 0x000000ffff137224 */ /* 0x000fe200078e00ff */
[----:B------:R-:W-:Y:S06]  /*13fa0*/  BRA.U !UP0, `(.L_x_3551) ;  /* 0x0000001108487547 */ /* 0x000fec000b800000 */
[----:B------:R-:W0:Y:S01]  /*13fb0*/  LDCU.64 UR8, c[0x0][0x568] ;  /* 0x0000ad00ff0877ac */ /* 0x000e220008000a00 */
[----:B---3--:R-:W-:Y:S02]  /*13fc0*/  IADD3 R9, PT, PT, R7, 0x1, RZ ;  /* 0x0000000107097810 */ /* 0x008fe40007ffe0ff */
[----:B------:R-:W-:Y:S01]  /*13fd0*/  MOV R8, RZ ;  /* 0x000000ff00087202 */ /* 0x000fe20000000f00 */
[----:B------:R-:W1:Y:S01]  /*13fe0*/  LDCU UR6, c[0x0][0x570] ;  /* 0x0000ae00ff0677ac */ /* 0x000e620008000800 */
[----:B------:R-:W2:Y:S01]  /*13ff0*/  LDCU UR7, c[0x0][0x694] ;  /* 0x0000d280ff0777ac */ /* 0x000ea20008000800 */
[----:B------:R-:W-:Y:S02]  /*14000*/  UISETP.NE.AND UP1, UPT, UR5, URZ, UPT ;  /* 0x000000ff0500728c */ /* 0x000fe4000bf25270 */
[----:B0-----:R-:W-:-:S05]  /*14010*/  IMAD.HI.U32 R10, R9, UR9, R8 ;  /* 0x00000009090a7c27 */ /* 0x001fca000f8e0008 */
[----:B-1----:R-:W-:-:S05]  /*14020*/  SHF.R.U32.HI R11, RZ, UR6, R10 ;  /* 0x00000006ff0b7c19 */ /* 0x002fca000801160a */
[----:B------:R-:W-:-:S04]  /*14030*/  IMAD.MOV R3, RZ, RZ, -R11 ;  /* 0x000000ffff037224 */ /* 0x000fc800078e0a0b */
        /* <DEDUP_REMOVED lines=265> */
.L_x_3551:
[----:B------:R-:W-:Y:S01]  /*150d0*/  MOV R18, RZ ;  /* 0x000000ff00127202 */ /* 0x000fe20000000f00 */
[----:B------:R-:W-:Y:S06]  /*150e0*/  BRA.U !UP0, `(.L_x_3552) ;  /* 0x0000001108487547 */ /* 0x000fec000b800000 */
[----:B------:R-:W0:Y:S01]  /*150f0*/  LDCU.64 UR8, c[0x0][0x568] ;  /* 0x0000ad00ff0877ac */ /* 0x000e220008000a00 */
[----:B---3--:R-:W-:Y:S01]  /*15100*/  IADD3 R9, PT, PT, R7, 0x2, RZ ;  /* 0x0000000207097810 */ /* 0x008fe20007ffe0ff */
        /* <DEDUP_REMOVED lines=272> */
.L_x_3552:
[----:B------:R-:W-:Y:S01]  /*16210*/  MOV R16, RZ ;  /* 0x000000ff00107202 */ /* 0x000fe20000000f00 */
[----:B------:R-:W-:Y:S06]  /*16220*/  BRA.U !UP0, `(.L_x_3553) ;  /* 0x0000001108487547 */ /* 0x000fec000b800000 */
[----:B------:R-:W0:Y:S01]  /*16230*/  LDCU.64 UR8, c[0x0][0x568] ;  /* 0x0000ad00ff0877ac */ /* 0x000e220008000a00 */
[----:B------:R-:W-:Y:S01]  /*16240*/  MOV R8, RZ ;  /* 0x000000ff00087202 */ /* 0x000fe20000000f00 */
[----:B---3--:R-:W-:Y:S01]  /*16250*/  VIADD R9, R7, 0x3 ;  /* 0x0000000307097836 */ /* 0x008fe20000000000 */
        /* <DEDUP_REMOVED lines=271> */
.L_x_3553:
[----:B------:R-:W0:Y:S01]  /*17350*/  LDCU UR4, c[0x0][0x398] ;  /* 0x00007300ff0477ac */ /* 0x000e220008000800 */
[----:B------:R-:W-:Y:S01]  /*17360*/  BSSY.RECONVERGENT B0, `(.L_x_3554) ;  /* 0x0000019000007945 */ /* 0x000fe20003800200 */
[----:B------:R-:W-:Y:S02]  /*17370*/  LOP3.LUT P3, RZ, R17, R2, RZ, 0xfc, !PT ;  /* 0x0000000211ff7212 */ /* 0x000fe4000786fcff */
[----:B------:R-:W-:Y:S02]  /*17380*/  PLOP3.LUT P0, PT, PT, PT, PT, 0x8, 0x80 ;  /* 0x000000000080781c */ /* 0x000fe40003f0e170 */
[----:B0-----:R-:W-:-:S13]  /*17390*/  ISETP.GE.AND P1, PT, R7, UR4, PT ;  /* 0x0000000407007c0c */ /* 0x001fda000bf26270 */
[----:B------:R-:W-:Y:S05]  /*173a0*/  @P1 BRA `(.L_x_3555) ;  /* 0x0000000000501947 */ /* 0x000fea0003800000 */
[----:B---3--:R-:W0:Y:S02]  /*173b0*/  LDC.64 R8, c[0x0][0x3a8] ;  /* 0x0000ea00ff087b82 */ /* 0x008e240000000a00 */
        /* <DEDUP_REMOVED lines=16> */
[----:B------:R0:W-:Y:S04]  /*174c0*/  STG.E.64 desc[UR36][R6.64+0x8], R70 ;  /* 0x0000084606007986 */ /* 0x0001e8000c101b24 */
[----:B------:R0:W-:Y:S04]  /*174d0*/  STG.E.64 desc[UR36][R6.64+0x10], R72 ;  /* 0x0000104806007986 */ /* 0x0001e8000c101b24 */
[----:B------:R0:W-:Y:S02]  /*174e0*/  STG.E.64 desc[UR36][R6.64+0x18], R74 ;  /* 0x0000184a06007986 */ /* 0x0001e4000c101b24 */
.L_x_3555:
[----:B------:R-:W-:Y:S05]  /*174f0*/  BSYNC.RECONVERGENT B0 ;  /* 0x0000000000007941 */ /* 0x000fea0003800200 */
.L_x_3554:
        /* <DEDUP_REMOVED lines=18> */
[----:B---3--:R-:W2:Y:S01]  /*17620*/  POPC R9, UR5 ;  /* 0x0000000500097d09 */ /* 0x008ea20008000000 */
        /* <DEDUP_REMOVED lines=16> */
.L_x_3557:
[----:B------:R-:W-:Y:S05]  /*17730*/  BSYNC.RECONVERGENT B0 ;  /* 0x0000000000007941 */ /* 0x000fea0003800200 */
.L_x_3556:
        /* <DEDUP_REMOVED lines=24> */
[----:B------:R-:W-:Y:S01]  /*178c0*/  IMAD.U32 R30, RZ, RZ, UR10 ;  /* 0x0000000aff1e7e24 */ /* 0x000fe2000f8e00ff */
[----:B------:R-:W-:Y:S01]  /*178d0*/  MOV R31, UR11 ;  /* 0x0000000b001f7c02 */ /* 0x000fe20008000f00 */
[----:B------:R-:W-:Y:S01]  /*178e0*/  IMAD.U32 R25, RZ, RZ, UR11 ;  /* 0x0000000bff197e24 */ /* 0x000fe2000f8e00ff */
[----:B------:R-:W2:Y:S01]  /*178f0*/  LDCU UR8, c[0x0][0x3a4] ;  /* 0x00007480ff0877ac */ /* 0x000ea20008000800 */
        /* <DEDUP_REMOVED lines=10> */
[----:B------:R-:W-:Y:S01]  /*179a0*/  MOV R31, UR11 ;  /* 0x0000000b001f7c02 */ /* 0x000fe20008000f00 */
[----:B------:R-:W-:Y:S01]  /*179b0*/  IMAD.U32 R25, RZ, RZ, UR11 ;  /* 0x0000000bff197e24 */ /* 0x000fe2000f8e00ff */
[----:B------:R-:W-:Y:S02]  /*179c0*/  MOV R24, UR10 ;  /* 0x0000000a00187c02 */ /* 0x000fe40008000f00 */
[----:B------:R-:W-:Y:S02]  /*179d0*/  MOV R26, UR10 ;  /* 0x0000000a001a7c02 */ /* 0x000fe40008000f00 */
[----:B------:R-:W-:Y:S01]  /*179e0*/  MOV R27, UR11 ;  /* 0x0000000b001b7c02 */ /* 0x000fe20008000f00 */
[----:B-1----:R-:W-:-:S02]  /*179f0*/  IMAD R0, R0, UR7, RZ ;  /* 0x0000000700007c24 */ /* 0x002fc4000f8e02ff */
[----:B--2---:R-:W-:-:S07]  /*17a00*/  IMAD R20, R20, UR5, RZ ;  /* 0x0000000514147c24 */ /* 0x004fce000f8e02ff */
.L_x_3562:
[----:B0-----:R-:W0:Y:S01]  /*17a10*/  LDC.64 R6, c[0x0][0x780] ;  /* 0x0001e000ff067b82 */ /* 0x001e220000000a00 */
[----:B---3--:R-:W-:-:S04]  /*17a20*/  IMAD.IADD R9, R0, 0x1, R3 ;  /* 0x0000000100097824 */ /* 0x008fc800078e0203 */
[----:B0-----:R-:W-:-:S05]  /*17a30*/  IMAD.WIDE.U32 R6, R9, 0x20, R6 ;  /* 0x0000002009067825 */ /* 0x001fca00078e0006 */
[----:B------:R-:W2:Y:S04]  /*17a40*/  LDG.E.64 R8, desc[UR36][R6.64] ;  /* 0x0000002406087981 */ /* 0x000ea8000c1e1b00 */
[----:B------:R-:W3:Y:S04]  /*17a50*/  LDG.E.64 R10, desc[UR36][R6.64+0x8] ;  /* 0x00000824060a7981 */ /* 0x000ee8000c1e1b00 */
[----:B------:R-:W4:Y:S04]  /*17a60*/  LDG.E.64 R12, desc[UR36][R6.64+0x10] ;  /* 0x00001024060c7981 */ /* 0x000f28000c1e1b00 */
[----:B------:R-:W4:Y:S01]  /*17a70*/  LDG.E.64 R14, desc[UR36][R6.64+0x18] ;  /* 0x00001824060e7981 */ /* 0x000f22000c1e1b00 */
[----:B------:R-:W-:-:S04]  /*17a80*/  IADD3 R3, PT, PT, R20, R3, RZ ;  /* 0x0000000314037210 */ /* 0x000fc80007ffe0ff */
[----:B------:R-:W-:Y:S01]  /*17a90*/  ISETP.GE.U32.AND P1, PT, R3, UR8, PT ;  /* 0x0000000803007c0c */ /* 0x000fe2000bf26070 */
[----:B--2---:R1:W2:-:S15]  /*17aa0*/  DMUL R28, R8, R28 ;  /* 0x0000001c081c7228 */ /* 0x00429e0000000000 */
        /* <DEDUP_REMOVED lines=14> */
[----:B------:R1:W3:Y:S02]  /*17b90*/  DMUL R26, R14, R26 ;  /* 0x0000001a0e1a7228 */ /* 0x0002e40000000000 */
[----:B01234-:R-:W-:Y:S05]  /*17ba0*/  @!P1 BRA `(.L_x_3562) ;  /* 0xfffffffc00989947 */ /* 0x01ffea000383ffff */
[----:B------:R-:W-:Y:S05]  /*17bb0*/  BSYNC.RECONVERGENT B1 ;  /* 0x0000000000017941 */ /* 0x000fea0003800200 */
.L_x_3561:
[----:B------:R-:W-:Y:S05]  /*17bc0*/  BRA `(.L_x_3560) ;  /* 0x0000000000bc7947 */ /* 0x000fea0003800000 */
.L_x_3559:
[----:B------:R-:W1:Y:S01]  /*17bd0*/  LDCU UR7, c[0x0][0x3a4] ;  /* 0x00007480ff0777ac */ /* 0x000e620008000800 */
[----:B------:R-:W-:Y:S01]  /*17be0*/  MOV R30, UR10 ;  /* 0x0000000a001e7c02 */ /* 0x000fe20008000f00 */
[----:B------:R-:W-:Y:S01]  /*17bf0*/  IMAD.U32 R31, RZ, RZ, UR11 ;  /* 0x0000000bff1f7e24 */ /* 0x000fe2000f8e00ff */
[----:B------:R-:W-:Y:S01]  /*17c00*/  MOV R24, UR10 ;  /* 0x0000000a00187c02 */ /* 0x000fe20008000f00 */
[----:B------:R-:W-:Y:S01]  /*17c10*/  IMAD.U32 R26, RZ, RZ, UR10 ;  /* 0x0000000aff1a7e24 */ /* 0x000fe2000f8e00ff */
[----:B------:R-:W-:Y:S02]  /*17c20*/  MOV R25, UR11 ;  /* 0x0000000b00197c02 */ /* 0x000fe40008000f00 */
[----:B------:R-:W-:Y:S02]  /*17c30*/  MOV R27, UR11 ;  /* 0x0000000b001b7c02 */ /* 0x000fe40008000f00 */
[----:B-1----:R-:W-:-:S13]  /*17c40*/  ISETP.GE.U32.AND P1, PT, R2, UR7, PT ;  /* 0x0000000702007c0c */ /* 0x002fda000bf26070 */
[----:B------:R-:W-:Y:S05]  /*17c50*/  @P1 BRA `(.L_x_3560) ;  /* 0x0000000000981947 */ /* 0x000fea0003800000 */
[----:B------:R-:W1:Y:S01]  /*17c60*/  LDCU UR5, c[0x0][0x374] ;  /* 0x00006e80ff0577ac */ /* 0x000e620008000800 */
[----:B------:R-:W2:Y:S01]  /*17c70*/  LDC R23, c[0x0][0x360] ;  /* 0x0000d800ff177b82 */ /* 0x000ea20000000800 */
[----:B------:R-:W-:Y:S01]  /*17c80*/  MOV R3, R2 ;  /* 0x0000000200037202 */ /* 0x000fe20000000f00 */
[----:B------:R-:W-:Y:S01]  /*17c90*/  IMAD.U32 R30, RZ, RZ, UR10 ;  /* 0x0000000aff1e7e24 */ /* 0x000fe2000f8e00ff */
[----:B------:R-:W-:Y:S01]  /*17ca0*/  MOV R31, UR11 ;  /* 0x0000000b001f7c02 */ /* 0x000fe20008000f00 */
[----:B------:R-:W-:Y:S01]  /*17cb0*/  IMAD.U32 R25, RZ, RZ, UR11 ;  /* 0x0000000bff197e24 */ /* 0x000fe2000f8e00ff */
[----:B------:R-:W-:Y:S02]  /*17cc0*/  MOV R24, UR10 ;  /* 0x0000000a00187c02 */ /* 0x000fe40008000f00 */
[----:B------:R-:W-:Y:S01]  /*17cd0*/  MOV R26, UR10 ;  /* 0x0000000a001a7c02 */ /* 0x000fe20008000f00 */
[----:B------:R-:W4:Y:S01]  /*17ce0*/  LDC.64 R20, c[0x0][0x780] ;  /* 0x0001e000ff147b82 */ /* 0x000f220000000a00 */
[----:B------:R-:W-:-:S07]  /*17cf0*/  MOV R27, UR11 ;  /* 0x0000000b001b7c02 */ /* 0x000fce0008000f00 */
[----:B-----5:R-:W0:Y:S01]  /*17d00*/  LDC R32, c[0x0][0x364] ;  /* 0x0000d900ff207b82 */ /* 0x020e220000000800 */
[----:B-1----:R-:W-:-:S07]  /*17d10*/  IMAD R0, R0, UR5, RZ ;  /* 0x0000000500007c24 */ /* 0x002fce000f8e02ff */
.L_x_3563:
[----:B0-----:R-:W-:-:S04]  /*17d20*/  IMAD.IADD R6, R0, 0x1, R3 ;  /* 0x0000000100067824 */ /* 0x001fc800078e0203 */
[----:B--2---:R-:W-:-:S04]  /*17d30*/  IMAD R7, R6, R23, R17 ;  /* 0x0000001706077224 */ /* 0x004fc800078e0211 */
[----:B----4-:R-:W-:-:S05]  /*17d40*/  IMAD.WIDE.U32 R6, R7, 0x20, R20 ;  /* 0x0000002007067825 */ /* 0x010fca00078e0014 */
[----:B---3--:R-:W2:Y:S04]  /*17d50*/  LDG.E.64 R8, desc[UR36][R6.64] ;  /* 0x0000002406087981 */ /* 0x008ea8000c1e1b00 */
[----:B------:R-:W3:Y:S04]  /*17d60*/  LDG.E.64 R10, desc[UR36][R6.64+0x8] ;  /* 0x00000824060a7981 */ /* 0x000ee8000c1e1b00 */
[----:B------:R-:W4:Y:S04]  /*17d70*/  LDG.E.64 R12, desc[UR36][R6.64+0x10] ;  /* 0x00001024060c7981 */ /* 0x000f28000c1e1b00 */
[----:B------:R-:W5:Y:S01]  /*17d80*/  LDG.E.64 R14, desc[UR36][R6.64+0x18] ;  /* 0x00001824060e7981 */ /* 0x000f62000c1e1b00 */
[----:B------:R-:W-:-:S04]  /*17d90*/  IADD3 R3, PT, PT, R32, R3, RZ ;  /* 0x0000000320037210 */ /* 0x000fc80007ffe0ff */
[----:B------:R-:W-:Y:S01]  /*17da0*/  ISETP.GE.U32.AND P1, PT, R3, UR7, PT ;  /* 0x0000000703007c0c */ /* 0x000fe2000bf26070 */
[----:B--2---:R1:W0:-:S15]  /*17db0*/  DMUL R28, R8, R28 ;  /* 0x0000001c081c7228 */ /* 0x00421e0000000000 */
        /* <DEDUP_REMOVED lines=16> */
.L_x_3560:
[----:B------:R-:W-:Y:S05]  /*17ec0*/  BSYNC.RECONVERGENT B0 ;  /* 0x0000000000007941 */ /* 0x000fea0003800200 */
.L_x_3558:
        /* <DEDUP_REMOVED lines=11> */
.L_x_3567:
        /* <DEDUP_REMOVED lines=9> */
[----:B---3--:R-:W1:Y:S02]  /*18010*/  LDS.128 R8, [R0] ;  /* 0x0000000000087984 */ /* 0x008e640000000c00 */
[----:B-1----:R-:W-:-:S15]  /*18020*/  DMUL R28, R28, R8 ;  /* 0x000000081c1c7228 */ /* 0x002fde0000000000 */
[----:B------:R-:W-:-:S15]  /*18030*/  NOP ;  /* 0x0000000000007918 */ /* 0x000fde0000000000 */
[----:B------:R-:W-:-:S15]  /*18040*/  NOP ;  /* 0x0000000000007918 */ /* 0x000fde0000000000 */
[----:B------:R-:W-:-:S15]  /*18050*/  NOP ;  /* 0x0000000000007918 */ /* 0x000fde0000000000 */
[----:B------:R-:W-:-:S04]  /*18060*/  NOP ;  /* 0x0000000000007918 */ /* 0x000fc80000000000 */
[----:B------:R1:W2:Y:S02]  /*18070*/  DMUL R30, R30, R10 ;  /* 0x0000000a1e1e7228 */ /* 0x0002a40000000000 */
[----:B-1----:R-:W1:Y:S04]  /*18080*/  LDS.128 R8, [R0+0x10] ;  /* 0x0000100000087984 */ /* 0x002e680000000c00 */
[----:B--2---:R2:W-:-:S15]  /*18090*/  STS.128 [R3], R28 ;  /* 0x0000001c03007388 */ /* 0x0045de0000000c00 */
[----:B------:R-:W-:-:S15]  /*180a0*/  NOP ;  /* 0x0000000000007918 */ /* 0x000fde0000000000 */
[----:B------:R-:W-:-:S15]  /*180b0*/  NOP ;  /* 0x0000000000007918 */ /* 0x000fde0000000000 */
[----:B------:R-:W-:-:S13]  /*180c0*/  NOP ;  /* 0x0000000000007918 */ /* 0x000fda0000000000 */
[----:B-1----:R-:W-:-:S15]  /*180d0*/  DMUL R24, R24, R8 ;  /* 0x0000000818187228 */ /* 0x002fde0000000000 */
[----:B------:R-:W-:-:S15]  /*180e0*/  NOP ;  /* 0x0000000000007918 */ /* 0x000fde0000000000 */
[----:B------:R-:W-:-:S15]  /*180f0*/  NOP ;  /* 0x0000000000007918 */ /* 0x000fde0000000000 */
[----:B------:R-:W-:-:S15]  /*18100*/  NOP ;  /* 0x0000000000007918 */ /* 0x000fde0000000000 */
[----:B------:R-:W-:-:S04]  /*18110*/  NOP ;  /* 0x0000000000007918 */ /* 0x000fc80000000000 */
[----:B------:R-:W1:Y:S02]  /*18120*/  DMUL R26, R26, R10 ;  /* 0x0000000a1a1a7228 */ /* 0x000e640000000000 */
[----:B-1----:R2:W-:Y:S02]  /*18130*/  STS.128 [R3+0x10], R24 ;  /* 0x0000101803007388 */ /* 0x0025e40000000c00 */
.L_x_3566:
[----:B------:R-:W-:Y:S05]  /*18140*/  BSYNC.RECONVERGENT B0 ;  /* 0x0000000000007941 */ /* 0x000fea0003800200 */
.L_x_3565:
[----:B------:R-:W-:-:S03]  /*18150*/  UISETP.GT.U32.AND UP0, UPT, UR4, 0x3, UPT ;  /* 0x000000030400788c */ /* 0x000fc6000bf04070 */
[----:B------:R-:W-:-:S06]  /*18160*/  UMOV UR4, UR7 ;  /* 0x0000000700047c82 */ /* 0x000fcc0008000000 */
[----:B------:R-:W-:Y:S05]  /*18170*/  BRA.U UP0, `(.L_x_3567) ;  /* 0xfffffffd00807547 */ /* 0x000fea000b83ffff */
.L_x_3564:
        /* <DEDUP_REMOVED lines=11> */
[----:B------:R-:W-:-:S07]  /*18230*/  IMAD.U32 R0, RZ, RZ, UR5 ;  /* 0x00000005ff007e24 */ /* 0x000fce000f8e00ff */
.L_x_3572:
[----:B------:R-:W-:Y:S01]  /*18240*/  SHF.R.U32.HI R2, RZ, 0x1, R0 ;  /* 0x00000001ff027819 */ /* 0x000fe20000011600 */
[----:B------:R-:W-:Y:S01]  /*18250*/  BAR.SYNC.DEFER_BLOCKING 0x0 ;  /* 0x0000000000007b1d */ /* 0x000fe20000010000 */
[----:B------:R-:W-:Y:S02]  /*18260*/  ISETP.GT.U32.AND P2, PT, R0, 0x7f, PT ;  /* 0x0000007f0000780c */ /* 0x000fe40003f44070 */
[----:B0-----:R-:W-:-:S03]  /*18270*/  IADD3 R6, PT, PT, R2, R17, RZ ;  /* 0x0000001102067210 */ /* 0x001fc60007ffe0ff */
[----:B------:R-:W-:Y:S01]  /*18280*/  BSSY.RECONVERGENT B0, `(.L_x_3570) ;  /* 0x0000018000007945 */ /* 0x000fe20003800200 */
[----:B------:R-:W-:-:S04]  /*18290*/  ISETP.GE.U32.AND P1, PT, R6, UR5, PT ;  /* 0x0000000506007c0c */ /* 0x000fc8000bf26070 */
[----:B------:R-:W-:-:S13]  /*182a0*/  ISETP.GE.U32.OR P1, PT, R17, R2, P1 ;  /* 0x000000021100720c */ /* 0x000fda0000f26470 */
[----:B------:R-:W-:Y:S05]  /*182b0*/  @P1 BRA `(.L_x_3571) ;  /* 0x0000000000501947 */ /* 0x000fea0003800000 */
[----:B------:R-:W-:-:S05]  /*182c0*/  LEA R0, R2, R3, 0x5 ;  /* 0x0000000302007211 */ /* 0x000fca00078e28ff */
[----:B---3--:R-:W1:Y:S02]  /*182d0*/  LDS.128 R8, [R0] ;  /* 0x0000000000087984 */ /* 0x008e640000000c00 */
[----:B-12-4-:R-:W-:-:S15]  /*182e0*/  DMUL R28, R28, R8 ;  /* 0x000000081c1c7228 */ /* 0x016fde0000000000 */
[----:B------:R-:W-:-:S15]  /*182f0*/  NOP ;  /* 0x0000000000007918 */ /* 0x000fde0000000000 */
[----:B------:R-:W-:-:S15]  /*18300*/  NOP ;  /* 0x0000000000007918 */ /* 0x000fde0000000000 */
[----:B------:R-:W-:-:S15]  /*18310*/  NOP ;  /* 0x0000000000007918 */ /* 0x000fde0000000000 */
[----:B------:R-:W-:-:S04]  /*18320*/  NOP ;  /* 0x0000000000007918 */ /* 0x000fc80000000000 */
[----:B------:R0:W1:Y:S02]  /*18330*/  DMUL R30, R30, R10 ;  /* 0x0000000a1e1e7228 */ /* 0x0000640000000000 */
[----:B0-----:R-:W0:Y:S04]  /*18340*/  LDS.128 R8, [R0+0x10] ;  /* 0x0000100000087984 */ /* 0x001e280000000c00 */
[----:B-1----:R1:W-:-:S15]  /*18350*/  STS.128 [R3], R28 ;  /* 0x0000001c03007388 */ /* 0x0023de0000000c00 */
        /* <DEDUP_REMOVED lines=10> */
.L_x_3571:
[----:B------:R-:W-:Y:S05]  /*18400*/  BSYNC.RECONVERGENT B0 ;  /* 0x0000000000007941 */ /* 0x000fea0003800200 */
.L_x_3570:
[----:B------:R-:W-:Y:S01]  /*18410*/  IMAD.MOV.U32 R0, RZ, RZ, R2 ;  /* 0x000000ffff007224 */ /* 0x000fe200078e0002 */
[----:B------:R-:W-:Y:S06]  /*18420*/  @P2 BRA `(.L_x_3572) ;  /* 0xfffffffc00842947 */ /* 0x000fec000383ffff */
.L_x_3569:
[----:B------:R-:W-:Y:S01]  /*18430*/  BAR.SYNC.DEFER_BLOCKING 0x0 ;  /* 0x0000000000007b1d */ /* 0x000fe20000010000 */
[----:B------:R-:W-:-:S09]  /*18440*/  UISETP.GE.U32.AND UP0, UPT, UR4, 0x2, UPT ;  /* 0x000000020400788c */ /* 0x000fd2000bf06070 */
[----:B------:R-:W-:Y:S05]  /*18450*/  BRA.U !UP0, `(.L_x_3568) ;  /* 0x0000000108647547 */ /* 0x000fea000b800000 */
[----:B0-----:R-:W-:-:S07]  /*18460*/  MOV R7, 0x1 ;  /* 0x0000000100077802 */ /* 0x001fce0000000f00 */
.L_x_3573:
[----:B-12-4-:R-:W-:Y:S04]  /*18470*/  SHFL.DOWN PT, R3, R29, R7, 0x1f ;  /* 0x08001f071d037589 */ /* 0x016fe800000e0000 */
[----:B------:R-:W0:Y:S02]  /*18480*/  SHFL.DOWN PT, R2, R28, R7, 0x1f ;  /* 0x08001f071c027589 */ /* 0x000e2400000e0000 */
[----:B0-----:R0:W1:Y:S02]  /*18490*/  DMUL R28, R2, R28 ;  /* 0x0000001c021c7228 */ /* 0x0010640000000000 */
[----:B0-----:R-:W-:Y:S04]  /*184a0*/  SHFL.DOWN PT, R3, R31, R7, 0x1f ;  /* 0x08001f071f037589 */ /* 0x001fe800000e0000 */
[----:B------:R-:W0:-:S15]  /*184b0*/  SHFL.DOWN PT, R2, R30, R7, 0x1f ;  /* 0x08001f071e027589 */ /* 0x000e1e00000e0000 */
[----:B------:R-:W-:-:S15]  /*184c0*/  NOP ;  /* 0x0000000000007918 */ /* 0x000fde0000000000 */
[----:B------:R-:W-:-:S15]  /*184d0*/  NOP ;  /* 0x0000000000007918 */ /* 0x000fde0000000000 */
[----:B------:R-:W-:-:S13]  /*184e0*/  NOP ;  /* 0x0000000000007918 */ /* 0x000fda0000000000 */
[----:B0-----:R0:W2:Y:S02]  /*184f0*/  DMUL R30, R2, R30 ;  /* 0x0000001e021e7228 */ /* 0x0010a40000000000 */
[----:B0-----:R-:W-:Y:S04]  /*18500*/  SHFL.DOWN PT, R3, R25, R7, 0x1f ;  /* 0x08001f0719037589 */ /* 0x001fe800000e0000 */
[----:B------:R-:W0:-:S15]  /*18510*/  SHFL.DOWN PT, R2, R24, R7, 0x1f ;  /* 0x08001f0718027589 */ /* 0x000e1e00000e0000 */
[----:B------:R-:W-:-:S15]  /*18520*/  NOP ;  /* 0x0000000000007918 */ /* 0x000fde0000000000 */
[----:B------:R-:W-:-:S15]  /*18530*/  NOP ;  /* 0x0000000000007918 */ /* 0x000fde0000000000 */
[----:B------:R-:W-:-:S13]  /*18540*/  NOP ;  /* 0x0000000000007918 */ /* 0x000fda0000000000 */
[----:B0-----:R0:W4:Y:S02]  /*18550*/  DMUL R24, R2, R24 ;  /* 0x0000001802187228 */ /* 0x0011240000000000 */
[----:B0-----:R-:W-:Y:S04]  /*18560*/  SHFL.DOWN PT, R3, R27, R7, 0x1f ;  /* 0x08001f071b037589 */ /* 0x001fe800000e0000 */
[----:B------:R0:W3:Y:S02]  /*18570*/  SHFL.DOWN PT, R2, R26, R7, 0x1f ;  /* 0x08001f071a027589 */ /* 0x0000e400000e0000 */
[----:B0-----:R-:W-:-:S04]  /*18580*/  SHF.L.U32 R7, R7, 0x1, RZ ;  /* 0x0000000107077819 */ /* 0x001fc800000006ff */
[----:B------:R-:W-:-:S15]  /*18590*/  ISETP.GE.AND P1, PT, R7, UR4, PT ;  /* 0x0000000407007c0c */ /* 0x000fde000bf26270 */
[----:B------:R-:W-:-:S15]  /*185a0*/  NOP ;  /* 0x0000000000007918 */ /* 0x000fde0000000000 */
[----:B------:R-:W-:-:S15]  /*185b0*/  NOP ;  /* 0x0000000000007918 */ /* 0x000fde0000000000 */
[----:B------:R-:W-:-:S07]  /*185c0*/  NOP ;  /* 0x0000000000007918 */ /* 0x000fce0000000000 */
[----:B---3--:R0:W3:Y:S02]  /*185d0*/  DMUL R26, R2, R26 ;  /* 0x0000001a021a7228 */ /* 0x0080e40000000000 */
[----:B01234-:R-:W-:Y:S05]  /*185e0*/  @!P1 BRA `(.L_x_3573) ;  /* 0xfffffffc00a09947 */ /* 0x01ffea000383ffff */
.L_x_3568:
[----:B------:R-:W-:Y:S05]  /*185f0*/  @!P0 EXIT ;  /* 0x000000000000894d */ /* 0x000fea0003800000 */
[----:B------:R-:W0:Y:S02]  /*18600*/  LDCU.64 UR4, c[0x0][0x778] ;  /* 0x0000ef00ff0477ac */ /* 0x000e240008000a00 */
[----:B0-----:R-:W-:-:S04]  /*18610*/  UISETP.NE.U32.AND UP0, UPT, UR4, URZ, UPT ;  /* 0x000000ff0400728c */ /* 0x001fc8000bf05070 */
[----:B------:R-:W-:-:S09]  /*18620*/  UISETP.NE.AND.EX UP0, UPT, UR5, URZ, UPT, UP0 ;  /* 0x000000ff0500728c */ /* 0x000fd2000bf05300 */
[----:B------:R-:W-:Y:S05]  /*18630*/  BRA.U UP0, `(.L_x_3574) ;  /* 0x0000000900007547 */ /* 0x000fea000b800000 */
[----:B------:R-:W0:Y:S01]  /*18640*/  LDCU.U8 UR6, c[0x0][0x798] ;  /* 0x0000f300ff0677ac */ /* 0x000e220008000000 */
[----:B------:R-:W1:Y:S01]  /*18650*/  LDCU.64 UR4, c[0x0][0x768] ;  /* 0x0000ed00ff0477ac */ /* 0x000e620008000a00 */
[----:B0-----:R-:W-:Y:S02]  /*18660*/  ISETP.NE.AND P0, PT, RZ, UR6, PT ;  /* 0x00000006ff007c0c */ /* 0x001fe4000bf05270 */
[----:B-1----:R-:W-:Y:S02]  /*18670*/  IADD3 R12, P1, PT, R18, UR4, RZ ;  /* 0x00000004120c7c10 */ /* 0x002fe4000ff3e0ff */
[----:B------:R-:W-:Y:S02]  /*18680*/  IADD3 R20, P3, PT, R22, UR4, RZ ;  /* 0x0000000416147c10 */ /* 0x000fe4000ff7e0ff */
[----:B------:R-:W-:Y:S02]  /*18690*/  IADD3 R14, P2, PT, R19, UR4, RZ ;  /* 0x00000004130e7c10 */ /* 0x000fe4000ff5e0ff */
[----:B------:R-:W-:Y:S01]  /*186a0*/  IADD3.X R13, PT, PT, RZ, UR5, RZ, P1, !PT ;  /* 0x00000005ff0d7c10 */ /* 0x000fe20008ffe4ff */
[----:B------:R-:W-:Y:S01]  /*186b0*/  IMAD.X R21, RZ, RZ, UR5, P3 ;  /* 0x00000005ff157e24 */ /* 0x000fe200098e06ff */
[----:B------:R-:W-:-:S02]  /*186c0*/  IADD3 R10, P1, PT, R16, UR4, RZ ;  /* 0x00000004100a7c10 */ /* 0x000fc4000ff3e0ff */
[----:B------:R-:W-:Y:S01]  /*186d0*/  IADD3.X R15, PT, PT, RZ, UR5, RZ, P2, !PT ;  /* 0x00000005ff0f7c10 */ /* 0x000fe200097fe4ff */
[----:B------:R-:W3:Y:S02]  /*186e0*/  @P0 LDG.E.64 R6, desc[UR36][R12.64] ;  /* 0x000000240c060981 */ /* 0x000ee4000c1e1b00 */
[----:B------:R-:W-:Y:S02]  /*186f0*/  IMAD.X R11, RZ, RZ, UR5, P1 ;  /* 0x00000005ff0b7e24 */ /* 0x000fe400088e06ff */
[----:B--2-4-:R-:W2:Y:S04]  /*18700*/  @P0 LDG.E.64 R2, desc[UR36][R20.64] ;  /* 0x0000002414020981 */ /* 0x014ea8000c1e1b00 */
[----:B------:R-:W4:Y:S04]  /*18710*/  @P0 LDG.E.64 R4, desc[UR36][R14.64] ;  /* 0x000000240e040981 */ /* 0x000f28000c1e1b00 */
[----:B---3--:R-:W3:Y:S01]  /*18720*/  @P0 LDG.E.64 R8, desc[UR36][R10.64] ;  /* 0x000000240a080981 */ /* 0x008ee2000c1e1b00 */
[----:B------:R-:W0:Y:S02]  /*18730*/  LDCU.U8 UR4, c[0x0][0x799] ;  /* 0x0000f320ff0477ac */ /* 0x000e240008000000 */
[----:B0-----:R-:W-:Y:S01]  /*18740*/  ISETP.NE.AND P1, PT, RZ, UR4, PT ;  /* 0x00000004ff007c0c */ /* 0x001fe2000bf25270 */
[----:B------:R-:W-:-:S15]  /*18750*/  @P0 DMUL R24, R24, R6 ;  /* 0x0000000618180228 */ /* 0x000fde0000000000 */
[----:B------:R-:W-:-:S15]  /*18760*/  NOP ;  /* 0x0000000000007918 */ /* 0x000fde0000000000 */
[----:B------:R-:W-:-:S15]  /*18770*/  NOP ;  /* 0x0000000000007918 */ /* 0x000fde0000000000 */
[----:B------:R-:W-:-:S15]  /*18780*/  NOP ;  /* 0x0000000000007918 */ /* 0x000fde0000000000 */
[----:B------:R-:W-:-:S04]  /*18790*/  NOP ;  /* 0x0000000000007918 */ /* 0x000fc80000000000 */
[----:B--2---:R-:W0:Y:S02]  /*187a0*/  @P0 DMUL R28, R28, R2 ;  /* 0x000000021c1c0228 */ /* 0x004e240000000000 */
[----:B0-----:R0:W-:-:S15]  /*187b0*/  @!P1 STG.E.64 desc[UR36][R20.64], R28 ;  /* 0x0000001c14009986 */ /* 0x0011de000c101b24 */
[----:B------:R-:W-:-:S15]  /*187c0*/  NOP ;  /* 0x0000000000007918 */ /* 0x000fde0000000000 */
[----:B------:R-:W-:-:S15]  /*187d0*/  NOP ;  /* 0x0000000000007918 */ /* 0x000fde0000000000 */
[----:B------:R-:W-:-:S15]  /*187e0*/  NOP ;  /* 0x0000000000007918 */ /* 0x000fde0000000000 */
[----:B------:R-:W-:-:S02]  /*187f0*/  NOP ;  /* 0x0000000000007918 */ /* 0x000fc40000000000 */
[----:B----4-:R-:W1:Y:S02]  /*18800*/  @P0 DMUL R30, R30, R4 ;  /* 0x000000041e1e0228 */ /* 0x010e640000000000 */
[----:B-1----:R0:W-:Y:S04]  /*18810*/  @!P1 STG.E.64 desc[UR36][R14.64], R30 ;  /* 0x0000001e0e009986 */ /* 0x0021e8000c101b24 */
[----:B------:R0:W-:-:S15]  /*18820*/  @!P1 STG.E.64 desc[UR36][R12.64], R24 ;  /* 0x000000180c009986 */ /* 0x0001de000c101b24 */
[----:B------:R-:W-:-:S15]  /*18830*/  NOP ;  /* 0x0000000000007918 */ /* 0x000fde0000000000 */
[----:B------:R-:W-:-:S15]  /*18840*/  NOP ;  /* 0x0000000000007918 */ /* 0x000fde0000000000 */
[----:B------:R-:W-:-:S13]  /*18850*/  NOP ;  /* 0x0000000000007918 */ /* 0x000fda0000000000 */
        /* <DEDUP_REMOVED lines=8> */
[----:B------:R-:W-:Y:S01]  /*188e0*/  HFMA2 R8, -RZ, RZ, 0, 4.4763088226318359375e-05 ;  /* 0x000002efff087431 */ /* 0x000fe200000001ff */
[----:B0-----:R-:W-:Y:S01]  /*188f0*/  MOV R12, 0x1 ;  /* 0x00000001000c7802 */ /* 0x001fe20000000f00 */
        /* <DEDUP_REMOVED lines=11> */
[----:B--2--5:R-:W-:Y:S05]  /*189b0*/  CALL.ABS.NOINC R14 ;  /* 0x000000000e007343 */ /* 0x024fea0003c00000 */
.L_x_3576:
        /* <DEDUP_REMOVED lines=19> */
.L_x_3577:
[----:B------:R-:W-:Y:S05]  /*18af0*/  BRA `(.L_x_3578) ;  /* 0x0000000000047947 */ /* 0x000fea0003800000 */
.L_x_3575:
[----:B------:R1:W-:Y:S02]  /*18b00*/  STG.E.64 desc[UR36][R20.64], R28 ;  /* 0x0000001c14007986 */ /* 0x0003e4000c101b24 */
.L_x_3578:
[----:B------:R-:W2:Y:S01]  /*18b10*/  LDCU.64 UR6, c[0x0][0x768] ;  /* 0x0000ed00ff0677ac */ /* 0x000ea20008000a00 */
[----:B------:R-:W3:Y:S01]  /*18b20*/  LDCU UR4, c[0x0][0x79c] ;  /* 0x0000f380ff0477ac */ /* 0x000ee20008000800 */
[----:B--2---:R-:W-:-:S04]  /*18b30*/  IADD3 R2, P0, PT, R19, UR6, RZ ;  /* 0x0000000613027c10 */ /* 0x004fc8000ff1e0ff */
[----:B------:R-:W-:Y:S01]  /*18b40*/  IADD3.X R3, PT, PT, RZ, UR7, RZ, P0, !PT ;  /* 0x00000007ff037c10 */ /* 0x000fe200087fe4ff */
[----:B---3--:R-:W-:-:S04]  /*18b50*/  UISETP.NE.AND UP0, UPT, UR4, 0x1, UPT ;  /* 0x000000010400788c */ /* 0x008fc8000bf05270 */
[----:B------:R2:W-:Y:S05]  /*18b60*/  STG.E.64 desc[UR36][R2.64], R30 ;  /* 0x0000001e02007986 */ /* 0x0005ea000c101b24 */
[----:B------:R-:W-:Y:S05]  /*18b70*/  BRA.U !UP0, `(.L_x_3579) ;  /* 0x0000000108907547 */ /* 0x000fea000b800000 */
[----:B--2---:R-:W-:Y:S01]  /*18b80*/  MOV R2, 0x660 ;  /* 0x0000066000027802 */ /* 0x004fe20000000f00 */
[----:B------:R-:W2:Y:S01]  /*18b90*/  LDCU.64 UR4, c[0x4][0x650] ;  /* 0x0100ca00ff0477ac */ /* 0x000ea20008000a00 */
[----:B0-----:R-:W-:Y:S02]  /*18ba0*/  HFMA2 R12, -RZ, RZ, 0, 5.9604644775390625e-08 ;  /* 0x00000001ff0c7431 */ /* 0x001fe400000001ff */
[----:B------:R-:W-:Y:S01]  /*18bb0*/  IMAD.MOV.U32 R8, RZ, RZ, 0x2ef ;  /* 0x000002efff087424 */ /* 0x000fe200078e00ff */
[----:B------:R0:W3:Y:S01]  /*18bc0*/  LDC.64 R14, c[0x4][R2] ;  /* 0x01000000020e7b82 */ /* 0x0000e20000000a00 */
[----:B------:R-:W4:Y:S01]  /*18bd0*/  LDCU.64 UR6, c[0x4][0x640] ;  /* 0x0100c800ff0677ac */ /* 0x000f220008000a00 */
[----:B------:R-:W-:Y:S01]  /*18be0*/  MOV R13, RZ ;  /* 0x000000ff000d7202 */ /* 0x000fe20000000f00 */
[----:B------:R-:W1:Y:S01]  /*18bf0*/  LDCU.64 UR8, c[0x4][0x390] ;  /* 0x01007200ff0877ac */ /* 0x000e620008000a00 */
[----:B--2---:R-:W-:Y:S01]  /*18c00*/  IMAD.U32 R4, RZ, RZ, UR4 ;  /* 0x00000004ff047e24 */ /* 0x004fe2000f8e00ff */
[----:B------:R-:W-:-:S02]  /*18c10*/  MOV R5, UR5 ;  /* 0x0000000500057c02 */ /* 0x000fc40008000f00 */
[----:B----4-:R-:W-:Y:S01]  /*18c20*/  MOV R6, UR6 ;  /* 0x0000000600067c02 */ /* 0x010fe20008000f00 */
[----:B------:R-:W-:Y:S01]  /*18c30*/  IMAD.U32 R7, RZ, RZ, UR7 ;  /* 0x00000007ff077e24 */ /* 0x000fe2000f8e00ff */
[----:B-1----:R-:W-:Y:S02]  /*18c40*/  MOV R10, UR8 ;  /* 0x00000008000a7c02 */ /* 0x002fe40008000f00 */
[----:B0-----:R-:W-:-:S07]  /*18c50*/  MOV R11, UR9 ;  /* 0x00000009000b7c02 */ /* 0x001fce0008000f00 */
[----:B------:R-:W-:-:S07]  /*18c60*/  LEPC R20, `(.L_x_3580) ;  /* 0x000000001014794e */ /* 0x000fce0000000000 */
[----:B---3-5:R-:W-:Y:S05]  /*18c70*/  CALL.ABS.NOINC R14 ;  /* 0x000000000e007343 */ /* 0x028fea0003c00000 */
.L_x_3580:
        /* <DEDUP_REMOVED lines=19> */
.L_x_3581:
[----:B------:R-:W-:Y:S05]  /*18db0*/  BRA `(.L_x_3582) ;  /* 0x00000000000c7947 */ /* 0x000fea0003800000 */
.L_x_3579:
[----:B------:R-:W-:-:S04]  /*18dc0*/  IADD3 R18, P0, PT, R18, UR6, RZ ;  /* 0x0000000612127c10 */ /* 0x000fc8000ff1e0ff */
[----:B------:R-:W-:-:S05]  /*18dd0*/  IADD3.X R19, PT, PT, RZ, UR7, RZ, P0, !PT ;  /* 0x00000007ff137c10 */ /* 0x000fca00087fe4ff */
[----:B------:R3:W-:Y:S04]  /*18de0*/  STG.E.64 desc[UR36][R18.64], R24 ;  /* 0x0000001812007986 */ /* 0x0007e8000c101b24 */
.L_x_3582:
[----:B------:R-:W4:Y:S02]  /*18df0*/  LDCU.64 UR4, c[0x0][0x768] ;  /* 0x0000ed00ff0477ac */ /* 0x000f240008000a00 */
[----:B----4-:R-:W-:-:S04]  /*18e00*/  IADD3 R16, P0, PT, R16, UR4, RZ ;  /* 0x0000000410107c10 */ /* 0x010fc8000ff1e0ff */
[----:B------:R-:W-:-:S05]  /*18e10*/  IADD3.X R17, PT, PT, RZ, UR5, RZ, P0, !PT ;  /* 0x00000005ff117c10 */ /* 0x000fca00087fe4ff */
[----:B------:R-:W-:Y:S01]  /*18e20*/  STG.E.64 desc[UR36][R16.64], R26 ;  /* 0x0000001a10007986 */ /* 0x000fe2000c101b24 */
[----:B------:R-:W-:Y:S05]  /*18e30*/  EXIT ;  /* 0x000000000000794d */ /* 0x000fea0003800000 */
.L_x_3574:
[----:B------:R-:W0:Y:S01]  /*18e40*/  LDCU.U8 UR4, c[0x0][0x798] ;  /* 0x0000f300ff0477ac */ /* 0x000e220008000000 */
[----:B------:R-:W1:Y:S01]  /*18e50*/  LDCU.U8 UR5, c[0x0][0x799] ;  /* 0x0000f320ff0577ac */ /* 0x000e620008000000 */
[----:B0-----:R-:W-:Y:S02]  /*18e60*/  UISETP.NE.AND UP1, UPT, UR4, URZ, UPT ;  /* 0x000000ff0400728c */ /* 0x001fe4000bf25270 */
[----:B-1----:R-:W-:-:S07]  /*18e70*/  UISETP.NE.AND UP0, UPT, UR5, URZ, UPT ;  /* 0x000000ff0500728c */ /* 0x002fce000bf05270 */
[----:B------:R-:W-:Y:S05]  /*18e80*/  BRA.U !UP1, `(.L_x_3583) ;  /* 0x0000000109507547 */ /* 0x000fea000b800000 */
[----:B--2-4-:R-:W2:Y:S04]  /*18e90*/  LDG.E.64 R2, desc[UR36][R4.64] ;  /* 0x0000002404027981 */ /* 0x014ea8000c1e1b00 */
[----:B------:R-:W4:Y:S04]  /*18ea0*/  LDG.E.64 R6, desc[UR36][R4.64+0x8] ;  /* 0x0000082404067981 */ /* 0x000f28000c1e1b00 */
[----:B---3--:R-:W3:Y:S04]  /*18eb0*/  LDG.E.64 R8, desc[UR36][R4.64+0x10] ;  /* 0x0000102404087981 */ /* 0x008ee8000c1e1b00 */
[----:B------:R-:W3:Y:S01]  /*18ec0*/  LDG.E.64 R10, desc[UR36][R4.64+0x18] ;  /* 0x00001824040a7981 */ /* 0x000ee2000c1e1b00 */
[----:B--2---:R0:W1:-:S15]  /*18ed0*/  DMUL R28, R28, R2 ;  /* 0x000000021c1c7228 */ /* 0x00405e0000000000 */
[----:B------:R-:W-:-:S15]  /*18ee0*/  NOP ;  /* 0x0000000000007918 */ /* 0x000fde0000000000 */
[----:B------:R-:W-:-:S15]  /*18ef0*/  NOP ;  /* 0x0000000000007918 */ /* 0x000fde0000000000 */
[----:B------:R-:W-:-:S15]  /*18f00*/  NOP ;  /* 0x0000000000007918 */ /* 0x000fde0000000000 */
[----:B------:R-:W-:-:S04]  /*18f10*/  NOP ;  /* 0x0000000000007918 */ /* 0x000fc80000000000 */
[----:B----4-:R0:W2:-:S15]  /*18f20*/  DMUL R30, R30, R6 ;  /* 0x000000061e1e7228 */ /* 0x01009e0000000000 */
        /* <DEDUP_REMOVED lines=9> */
[----:B-123--:R0:W4:Y:S02]  /*18fc0*/  DMUL R26, R26, R10 ;  /* 0x0000000a1a1a7228 */ /* 0x00e1240000000000 */
.L_x_3583:
[----:B------:R-:W-:Y:S05]  /*18fd0*/  BRA.U !UP0, `(.L_x_3584) ;  /* 0x0000000508787547 */ /* 0x000fea000b800000 */
[----:B------:R-:W1:Y:S02]  /*18fe0*/  LDCU UR4, c[0x0][0x79c] ;  /* 0x0000f380ff0477ac */ /* 0x000e640008000800 */
[----:B-1----:R-:W-:-:S09]  /*18ff0*/  UISETP.NE.AND UP0, UPT, UR4, 0x1, UPT ;  /* 0x000000010400788c */ /* 0x002fd2000bf05270 */
[----:B------:R-:W-:Y:S05]  /*19000*/  BRA.U !UP0, `(.L_x_3585) ;  /* 0x0000000108907547 */ /* 0x000fea000b800000 */
[----:B0-----:R-:W-:Y:S01]  /*19010*/  MOV R2, 0x660 ;  /* 0x0000066000027802 */ /* 0x001fe20000000f00 */
[----:B------:R-:W0:Y:S01]  /*19020*/  LDCU.64 UR4, c[0x4][0x650] ;  /* 0x0100ca00ff0477ac */ /* 0x000e220008000a00 */
[----:B------:R-:W-:Y:S02]  /*19030*/  HFMA2 R12, -RZ, RZ, 0, 5.9604644775390625e-08 ;  /* 0x00000001ff0c7431 */ /* 0x000fe400000001ff */
[----:B------:R-:W-:Y:S01]  /*19040*/  IMAD.MOV.U32 R8, RZ, RZ, 0x2ef ;  /* 0x000002efff087424 */ /* 0x000fe200078e00ff */
[----:B------:R1:W1:Y:S01]  /*19050*/  LDC.64 R14, c[0x4][R2] ;  /* 0x01000000020e7b82 */ /* 0x0002620000000a00 */
[----:B------:R-:W2:Y:S01]  /*19060*/  LDCU.64 UR6, c[0x4][0x640] ;  /* 0x0100c800ff0677ac */ /* 0x000ea20008000a00 */
[----:B------:R-:W-:Y:S01]  /*19070*/  MOV R13, RZ ;  /* 0x000000ff000d7202 */ /* 0x000fe20000000f00 */
[----:B------:R-:W3:Y:S01]  /*19080*/  LDCU.64 UR8, c[0x4][0x390] ;  /* 0x01007200ff0877ac */ /* 0x000ee20008000a00 */
[----:B0-----:R-:W-:Y:S01]  /*19090*/  IMAD.U32 R4, RZ, RZ, UR4 ;  /* 0x00000004ff047e24 */ /* 0x001fe2000f8e00ff */
[----:B------:R-:W-:-:S02]  /*190a0*/  MOV R5, UR5 ;  /* 0x0000000500057c02 */ /* 0x000fc40008000f00 */
[----:B--2---:R-:W-:Y:S01]  /*190b0*/  MOV R6, UR6 ;  /* 0x0000000600067c02 */ /* 0x004fe20008000f00 */
[----:B------:R-:W-:Y:S01]  /*190c0*/  IMAD.U32 R7, RZ, RZ, UR7 ;  /* 0x00000007ff077e24 */ /* 0x000fe2000f8e00ff */
[----:B---3--:R-:W-:Y:S02]  /*190d0*/  MOV R10, UR8 ;  /* 0x00000008000a7c02 */ /* 0x008fe40008000f00 */
[----:B------:R-:W-:-:S07]  /*190e0*/  MOV R11, UR9 ;  /* 0x00000009000b7c02 */ /* 0x000fce0008000f00 */
[----:B------:R-:W-:-:S07]  /*190f0*/  LEPC R20, `(.L_x_3586) ;  /* 0x000000001014794e */ /* 0x000fce0000000000 */
[----:B-1--45:R-:W-:Y:S05]  /*19100*/  CALL.ABS.NOINC R14 ;  /* 0x000000000e007343 */ /* 0x032fea0003c00000 */
.L_x_3586:
        /* <DEDUP_REMOVED lines=19> */
.L_x_3587:
[----:B------:R-:W-:Y:S05]  /*19240*/  BRA `(.L_x_3588) ;  /* 0x0000000000107947 */ /* 0x000fea0003800000 */
.L_x_3585:
[----:B------:R-:W1:Y:S02]  /*19250*/  LDCU.64 UR4, c[0x0][0x768] ;  /* 0x0000ed00ff0477ac */ /* 0x000e640008000a00 */
[----:B-1----:R-:W-:-:S04]  /*19260*/  IADD3 R22, P0, PT, R22, UR4, RZ ;  /* 0x0000000416167c10 */ /* 0x002fc8000ff1e0ff */
[----:B------:R-:W-:-:S05]  /*19270*/  IADD3.X R23, PT, PT, RZ, UR5, RZ, P0, !PT ;  /* 0x00000005ff177c10 */ /* 0x000fca00087fe4ff */
[----:B------:R1:W-:Y:S04]  /*19280*/  STG.E.64 desc[UR36][R22.64], R28 ;  /* 0x0000001c16007986 */ /* 0x0003e8000c101b24 */
.L_x_3588:
[----:B------:R-:W0:Y:S01]  /*19290*/  LDCU.64 UR6, c[0x0][0x768] ;  /* 0x0000ed00ff0677ac */ /* 0x000e220008000a00 */
[----:B------:R-:W3:Y:S01]  /*192a0*/  LDCU UR4, c[0x0][0x79c] ;  /* 0x0000f380ff0477ac */ /* 0x000ee20008000800 */
[----:B0-----:R-:W-:-:S04]  /*192b0*/  IADD3 R2, P0, PT, R19, UR6, RZ ;  /* 0x0000000613027c10 */ /* 0x001fc8000ff1e0ff */
[----:B--2-4-:R-:W-:Y:S01]  /*192c0*/  IADD3.X R3, PT, PT, RZ, UR7, RZ, P0, !PT ;  /* 0x00000007ff037c10 */ /* 0x014fe200087fe4ff */
[----:B---3--:R-:W-:-:S04]  /*192d0*/  UISETP.NE.AND UP0, UPT, UR4, 0x1, UPT ;  /* 0x000000010400788c */ /* 0x008fc8000bf05270 */
[----:B------:R0:W-:Y:S05]  /*192e0*/  STG.E.64 desc[UR36][R2.64], R30 ;  /* 0x0000001e02007986 */ /* 0x0001ea000c101b24 */
[----:B------:R-:W-:Y:S05]  /*192f0*/  BRA.U !UP0, `(.L_x_3589) ;  /* 0x0000000108907547 */ /* 0x000fea000b800000 */
[----:B0-----:R-:W-:Y:S01]  /*19300*/  MOV R2, 0x660 ;  /* 0x0000066000027802 */ /* 0x001fe20000000f00 */
[----:B------:R-:W0:Y:S01]  /*19310*/  LDCU.64 UR4, c[0x4][0x650] ;  /* 0x0100ca00ff0477ac */ /* 0x000e220008000a00 */
[----:B------:R-:W-:Y:S02]  /*19320*/  HFMA2 R12, -RZ, RZ, 0, 5.9604644775390625e-08 ;  /* 0x00000001ff0c7431 */ /* 0x000fe400000001ff */
[----:B------:R-:W-:Y:S01]  /*19330*/  IMAD.MOV.U32 R8, RZ, RZ, 0x2ef ;  /* 0x000002efff087424 */ /* 0x000fe200078e00ff */
[----:B------:R2:W3:Y:S01]  /*19340*/  LDC.64 R14, c[0x4][R2] ;  /* 0x01000000020e7b82 */ /* 0x0004e20000000a00 */
[----:B------:R-:W4:Y:S01]  /*19350*/  LDCU.64 UR6, c[0x4][0x640] ;  /* 0x0100c800ff0677ac */ /* 0x000f220008000a00 */
[----:B------:R-:W-:Y:S01]  /*19360*/  MOV R13, RZ ;  /* 0x000000ff000d7202 */ /* 0x000fe20000000f00 */
[----:B------:R-:W1:Y:S01]  /*19370*/  LDCU.64 UR8, c[0x4][0x390] ;  /* 0x01007200ff0877ac */ /* 0x000e620008000a00 */
[----:B0-----:R-:W-:Y:S01]  /*19380*/  IMAD.U32 R4, RZ, RZ, UR4 ;  /* 0x00000004ff047e24 */ /* 0x001fe2000f8e00ff */
[----:B------:R-:W-:-:S02]  /*19390*/  MOV R5, UR5 ;  /* 0x0000000500057c02 */ /* 0x000fc40008000f00 */
[----:B----4-:R-:W-:Y:S01]  /*193a0*/  MOV R6, UR6 ;  /* 0x0000000600067c02 */ /* 0x010fe20008000f00 */
[----:B------:R-:W-:Y:S01]  /*193b0*/  IMAD.U32 R7, RZ, RZ, UR7 ;  /* 0x00000007ff077e24 */ /* 0x000fe2000f8e00ff */
[----:B-1----:R-:W-:Y:S02]  /*193c0*/  MOV R10, UR8 ;  /* 0x00000008000a7c02 */ /* 0x002fe40008000f00 */
[----:B--2---:R-:W-:-:S07]  /*193d0*/  MOV R11, UR9 ;  /* 0x00000009000b7c02 */ /* 0x004fce0008000f00 */
[----:B------:R-:W-:-:S07]  /*193e0*/  LEPC R20, `(.L_x_3590) ;  /* 0x000000001014794e */ /* 0x000fce0000000000 */
[----:B---3-5:R-:W-:Y:S05]  /*193f0*/  CALL.ABS.NOINC R14 ;  /* 0x000000000e007343 */ /* 0x028fea0003c00000 */
.L_x_3590:
        /* <DEDUP_REMOVED lines=19> */
.L_x_3591:
[----:B------:R-:W-:Y:S05]  /*19530*/  BRA `(.L_x_3592) ;  /* 0x00000000000c7947 */ /* 0x000fea0003800000 */
.L_x_3589:
[----:B------:R-:W-:-:S04]  /*19540*/  IADD3 R18, P0, PT, R18, UR6, RZ ;  /* 0x0000000612127c10 */ /* 0x000fc8000ff1e0ff */
[----:B------:R-:W-:-:S05]  /*19550*/  IADD3.X R19, PT, PT, RZ, UR7, RZ, P0, !PT ;  /* 0x00000007ff137c10 */ /* 0x000fca00087fe4ff */
[----:B------:R2:W-:Y:S04]  /*19560*/  STG.E.64 desc[UR36][R18.64], R24 ;  /* 0x0000001812007986 */ /* 0x0005e8000c101b24 */
.L_x_3592:
[----:B------:R-:W3:Y:S02]  /*19570*/  LDCU.64 UR4, c[0x0][0x768] ;  /* 0x0000ed00ff0477ac */ /* 0x000ee40008000a00 */
[----:B---3--:R-:W-:-:S04]  /*19580*/  IADD3 R16, P0, PT, R16, UR4, RZ ;  /* 0x0000000410107c10 */ /* 0x008fc8000ff1e0ff */
[----:B------:R-:W-:-:S05]  /*19590*/  IADD3.X R17, PT, PT, RZ, UR5, RZ, P0, !PT ;  /* 0x00000005ff117c10 */ /* 0x000fca00087fe4ff */
[----:B------:R-:W-:Y:S01]  /*195a0*/  STG.E.64 desc[UR36][R16.64], R26 ;  /* 0x0000001a10007986 */ /* 0x000fe2000c101b24 */
[----:B------:R-:W-:Y:S05]  /*195b0*/  EXIT ;  /* 0x000000000000794d */ /* 0x000fea0003800000 */
.L_x_3584:
[----:B------:R-:W-:Y:S04]  /*195c0*/  STG.E.64 desc[UR36][R4.64], R28 ;  /* 0x0000001c04007986 */ /* 0x000fe8000c101b24 */
[----:B------:R-:W-:Y:S04]  /*195d0*/  STG.E.64 desc[UR36][R4.64+0x8], R30 ;  /* 0x0000081e04007986 */ /* 0x000fe8000c101b24 */
[----:B------:R-:W-:Y:S04]  /*195e0*/  STG.E.64 desc[UR36][R4.64+0x10], R24 ;  /* 0x0000101804007986 */ /* 0x000fe8000c101b24 */
[----:B----4-:R-:W-:Y:S01]  /*195f0*/  STG.E.64 desc[UR36][R4.64+0x18], R26 ;  /* 0x0000181a04007986 */ /* 0x010fe2000c101b24 */
[----:B------:R-:W-:Y:S05]  /*19600*/  EXIT ;  /* 0x000000000000794d */ /* 0x000fea0003800000 */
.L_x_3549:
        /* <DEDUP_REMOVED lines=24> */
[----:B------:R-:W2:Y:S02]  /*19790*/  @P0 LDG.E.64 R6, desc[UR36][R12.64] ;  /* 0x000000240c060981 */ /* 0x000ea4000c1e1b00 */
[----:B------:R-:W-:Y:S02]  /*197a0*/  IMAD.X R11, RZ, RZ, UR5, P1 ;  /* 0x00000005ff0b7e24 */ /* 0x000fe400088e06ff */
[----:B----4-:R-:W4:Y:S04]  /*197b0*/  @P0 LDG.E.64 R2, desc[UR36][R20.64] ;  /* 0x0000002414020981 */ /* 0x010f28000c1e1b00 */
[----:B------:R-:W4:Y:S04]  /*197c0*/  @P0 LDG.E.64 R4, desc[UR36][R14.64] ;  /* 0x000000240e040981 */ /* 0x000f28000c1e1b00 */
[----:B---3--:R-:W3:Y:S01]  /*197d0*/  @P0 LDG.E.64 R8, desc[UR36][R10.64] ;  /* 0x000000240a080981 */ /* 0x008ee2000c1e1b00 */
[----:B------:R-:W0:Y:S02]  /*197e0*/  LDCU.U8 UR4, c[0x0][0x799] ;  /* 0x0000f320ff0477ac */ /* 0x000e240008000000 */
[----:B0-----:R-:W-:Y:S01]  /*197f0*/  ISETP.NE.AND P1, PT, RZ, UR4, PT ;  /* 0x00000004ff007c0c */ /* 0x001fe2000bf25270 */
[----:B--2---:R-:W-:-:S15]  /*19800*/  @P0 DMUL R72, R72, R6 ;  /* 0x0000000648480228 */ /* 0x004fde0000000000 */
[----:B------:R-:W-:-:S15]  /*19810*/  NOP ;  /* 0x0000000000007918 */ /* 0x000fde0000000000 */
[----:B------:R-:W-:-:S15]  /*19820*/  NOP ;  /* 0x0000000000007918 */ /* 0x000fde0000000000 */
[----:B------:R-:W-:-:S15]  /*19830*/  NOP ;  /* 0x0000000000007918 */ /* 0x000fde0000000000 */
[----:B------:R-:W-:-:S04]  /*19840*/  NOP ;  /* 0x0000000000007918 */ /* 0x000fc80000000000 */
[----:B----4-:R-:W0:Y:S02]  /*19850*/  @P0 DMUL R68, R68, R2 ;  /* 0x0000000244440228 */ /* 0x010e240000000000 */
[----:B0-----:R0:W-:-:S15]  /*19860*/  @!P1 STG.E.64 desc[UR36][R20.64], R68 ;  /* 0x0000004414009986 */ /* 0x0011de000c101b24 */
[----:B------:R-:W-:-:S15]  /*19870*/  NOP ;  /* 0x0000000000007918 */ /* 0x000fde0000000000 */
[----:B------:R-:W-:-:S15]  /*19880*/  NOP ;  /* 0x0000000000007918 */ /* 0x000fde0000000000 */
[----:B------:R-:W-:-:S15]  /*19890*/  NOP ;  /* 0x0000000000007918 */ /* 0x000fde0000000000 */
[----:B------:R-:W-:-:S02]  /*198a0*/  NOP ;  /* 0x0000000000007918 */ /* 0x000fc40000000000 */
[----:B------:R-:W1:Y:S02]  /*198b0*/  @P0 DMUL R70, R70, R4 ;  /* 0x0000000446460228 */ /* 0x000e640000000000 */
        /* <DEDUP_REMOVED lines=27> */
.L_x_3595:
        /* <DEDUP_REMOVED lines=15> */
[----:B0-----:R-:W-:Y:S01]  /*19b60*/  MOV R10, UR4 ;  /* 0x00000004000a7c02 */ /* 0x001fe20008000f00 */
[----:B--2---:R-:W-:-:S07]  /*19b70*/  IMAD.U32 R11, RZ, RZ, UR5 ;  /* 0x00000005ff0b7e24 */ /* 0x004fce000f8e00ff */
[----:B------:R-:W-:-:S07]  /*19b80*/  LEPC R20, `(.L_x_3596) ;  /* 0x000000001014794e */ /* 0x000fce0000000000 */
[----:B-1----:R-:W-:Y:S05]  /*19b90*/  CALL.ABS.NOINC R2 ;  /* 0x0000000002007343 */ /* 0x002fea0003c00000 */
.L_x_3596:
[----:B------:R-:W-:Y:S05]  /*19ba0*/  BRA `(.L_x_3597) ;  /* 0x0000000000047947 */ /* 0x000fea0003800000 */
.L_x_3594:
[----:B------:R1:W-:Y:S02]  /*19bb0*/  STG.E.64 desc[UR36][R20.64], R68 ;  /* 0x0000004414007986 */ /* 0x0003e4000c101b24 */
.L_x_3597:
[----:B------:R-:W2:Y:S01]  /*19bc0*/  LDCU.64 UR6, c[0x0][0x768] ;  /* 0x0000ed00ff0677ac */ /* 0x000ea20008000a00 */
[----:B------:R-:W3:Y:S01]  /*19bd0*/  LDCU UR4, c[0x0][0x79c] ;  /* 0x0000f380ff0477ac */ /* 0x000ee20008000800 */
[----:B--2---:R-:W-:Y:S01]  /*19be0*/  IADD3 R18, P0, PT, R18, UR6, RZ ;  /* 0x0000000612127c10 */ /* 0x004fe2000ff1e0ff */
[----:B---3--:R-:W-:-:S04]  /*19bf0*/  UISETP.NE.AND UP0, UPT, UR4, 0x1, UPT ;  /* 0x000000010400788c */ /* 0x008fc8000bf05270 */
[----:B------:R-:W-:-:S05]  /*19c00*/  IMAD.X R19, RZ, RZ, UR7, P0 ;  /* 0x00000007ff137e24 */ /* 0x000fca00080e06ff */
[----:B------:R2:W-:Y:S01]  /*19c10*/  STG.E.64 desc[UR36][R18.64], R70 ;  /* 0x0000004612007986 */ /* 0x0005e2000c101b24 */
[----:B------:R-:W-:Y:S05]  /*19c20*/  BRA.U !UP0, `(.L_x_3598) ;  /* 0x0000000108907547 */ /* 0x000fea000b800000 */
[----:B------:R-:W-:Y:S01]  /*19c30*/  MOV R2, 0x660 ;  /* 0x0000066000027802 */ /* 0x000fe20000000f00 */
[----:B------:R-:W3:Y:S01]  /*19c40*/  LDCU.64 UR4, c[0x4][0x650] ;  /* 0x0100ca00ff0477ac */ /* 0x000ee20008000a00 */
[----:B------:R-:W-:Y:S02]  /*19c50*/  HFMA2 R8, -RZ, RZ, 0, 4.4763088226318359375e-05 ;  /* 0x000002efff087431 */ /* 0x000fe400000001ff */
[----:B0-----:R-:W-:Y:S01]  /*19c60*/  IMAD.MOV.U32 R12, RZ, RZ, 0x1 ;  /* 0x00000001ff0c7424 */ /* 0x001fe200078e00ff */
[----:B------:R0:W4:Y:S01]  /*19c70*/  LDC.64 R14, c[0x4][R2] ;  /* 0x01000000020e7b82 */ /* 0x0001220000000a00 */
[----:B------:R-:W1:Y:S01]  /*19c80*/  LDCU.64 UR6, c[0x4][0x640] ;  /* 0x0100c800ff0677ac */ /* 0x000e620008000a00 */
[----:B------:R-:W-:Y:S01]  /*19c90*/  MOV R13, RZ ;  /* 0x000000ff000d7202 */ /* 0x000fe20000000f00 */
[----:B------:R-:W2:Y:S01]  /*19ca0*/  LDCU.64 UR8, c[0x4][0x390] ;  /* 0x01007200ff0877ac */ /* 0x000ea20008000a00 */
[----:B---3--:R-:W-:Y:S02]  /*19cb0*/  MOV R4, UR4 ;  /* 0x0000000400047c02 */ /* 0x008fe40008000f00 */
[----:B------:R-:W-:-:S02]  /*19cc0*/  MOV R5, UR5 ;  /* 0x0000000500057c02 */ /* 0x000fc40008000f00 */
[----:B-1----:R-:W-:Y:S01]  /*19cd0*/  MOV R6, UR6 ;  /* 0x0000000600067c02 */ /* 0x002fe20008000f00 */
[----:B------:R-:W-:Y:S01]  /*19ce0*/  IMAD.U32 R7, RZ, RZ, UR7 ;  /* 0x00000007ff077e24 */ /* 0x000fe2000f8e00ff */
[----:B--2---:R-:W-:Y:S02]  /*19cf0*/  MOV R10, UR8 ;  /* 0x00000008000a7c02 */ /* 0x004fe40008000f00 */
[----:B0-----:R-:W-:-:S07]  /*19d00*/  MOV R11, UR9 ;  /* 0x00000009000b7c02 */ /* 0x001fce0008000f00 */
[----:B------:R-:W-:-:S07]  /*19d10*/  LEPC R20, `(.L_x_3599) ;  /* 0x000000001014794e */ /* 0x000fce0000000000 */
[----:B----45:R-:W-:Y:S05]  /*19d20*/  CALL.ABS.NOINC R14 ;  /* 0x000000000e007343 */ /* 0x030fea0003c00000 */
.L_x_3599:
        /* <DEDUP_REMOVED lines=19> */
.L_x_3600:
[----:B------:R-:W-:Y:S05]  /*19e60*/  BRA `(.L_x_3601) ;  /* 0x00000000000c7947 */ /* 0x000fea0003800000 */
.L_x_3598:
[----:B------:R-:W-:-:S05]  /*19e70*/  IADD3 R24, P0, PT, R24, UR6, RZ ;  /* 0x0000000618187c10 */ /* 0x000fca000ff1e0ff */
[----:B------:R-:W-:-:S05]  /*19e80*/  IMAD.X R25, RZ, RZ, UR7, P0 ;  /* 0x00000007ff197e24 */ /* 0x000fca00080e06ff */
[----:B------:R3:W-:Y:S03]  /*19e90*/  STG.E.64 desc[UR36][R24.64], R72 ;  /* 0x0000004818007986 */ /* 0x0007e6000c101b24 */
.L_x_3601:
[----:B------:R-:W4:Y:S02]  /*19ea0*/  LDCU.64 UR4, c[0x0][0x768] ;  /* 0x0000ed00ff0477ac */ /* 0x000f240008000a00 */
[----:B----4-:R-:W-:-:S04]  /*19eb0*/  IADD3 R16, P0, PT, R16, UR4, RZ ;  /* 0x0000000410107c10 */ /* 0x010fc8000ff1e0ff */
[----:B------:R-:W-:-:S05]  /*19ec0*/  IADD3.X R17, PT, PT, RZ, UR5, RZ, P0, !PT ;  /* 0x00000005ff117c10 */ /* 0x000fca00087fe4ff */
[----:B------:R-:W-:Y:S01]  /*19ed0*/  STG.E.64 desc[UR36][R16.64], R74 ;  /* 0x0000004a10007986 */ /* 0x000fe2000c101b24 */
[----:B------:R-:W-:Y:S05]  /*19ee0*/  EXIT ;  /* 0x000000000000794d */ /* 0x000fea0003800000 */
.L_x_3593:
[----:B------:R-:W0:Y:S01]  /*19ef0*/  LDCU.U8 UR4, c[0x0][0x798] ;  /* 0x0000f300ff0477ac */ /* 0x000e220008000000 */
[----:B------:R-:W1:Y:S01]  /*19f00*/  LDCU.U8 UR5, c[0x0][0x799] ;  /* 0x0000f320ff0577ac */ /* 0x000e620008000000 */
[----:B0-----:R-:W-:Y:S02]  /*19f10*/  UISETP.NE.AND UP0, UPT, UR4, URZ, UPT ;  /* 0x000000ff0400728c */ /* 0x001fe4000bf05270 */
[----:B-1----:R-:W-:-:S07]  /*19f20*/  UISETP.NE.AND UP1, UPT, UR5, URZ, UPT ;  /* 0x000000ff0500728c */ /* 0x002fce000bf25270 */
[----:B------:R-:W-:Y:S05]  /*19f30*/  BRA.U !UP0, `(.L_x_3602) ;  /* 0x0000000108507547 */ /* 0x000fea000b800000 */
[----:B----4-:R-:W2:Y:S04]  /*19f40*/  LDG.E.64 R2, desc[UR36][R4.64] ;  /* 0x0000002404027981 */ /* 0x010ea8000c1e1b00 */
        /* <DEDUP_REMOVED lines=19> */
.L_x_3602:
        /* <DEDUP_REMOVED lines=13> */
[----:B------:R-:W-:Y:S01]  /*1a150*/  MOV R5, UR5 ;  /* 0x0000000500057c02 */ /* 0x000fe20008000f00 */
[----:B---3--:R-:W-:Y:S01]  /*1a160*/  IMAD.U32 R6, RZ, RZ, UR6 ;  /* 0x00000006ff067e24 */ /* 0x008fe2000f8e00ff */
[----:B------:R-:W-:-:S02]  /*1a170*/  MOV R7, UR7 ;  /* 0x0000000700077c02 */ /* 0x000fc40008000f00 */
[----:B----4-:R-:W-:Y:S02]  /*1a180*/  MOV R10, UR8 ;  /* 0x00000008000a7c02 */ /* 0x010fe40008000f00 */
[----:B-1----:R-:W-:-:S07]  /*1a190*/  MOV R11, UR9 ;  /* 0x00000009000b7c02 */ /* 0x002fce0008000f00 */
[----:B------:R-:W-:-:S07]  /*1a1a0*/  LEPC R20, `(.L_x_3605) ;  /* 0x000000001014794e */ /* 0x000fce0000000000 */
[----:B--2--5:R-:W-:Y:S05]  /*1a1b0*/  CALL.ABS.NOINC R14 ;  /* 0x000000000e007343 */ /* 0x024fea0003c00000 */
.L_x_3605:
        /* <DEDUP_REMOVED lines=10> */
[----:B--2---:R-:W-:Y:S01]  /*1a260*/  IMAD.U32 R4, RZ, RZ, UR6 ;  /* 0x00000006ff047e24 */ /* 0x004fe2000f8e00ff */
[----:B------:R-:W-:Y:S02]  /*1a270*/  MOV R5, UR7 ;  /* 0x0000000700057c02 */ /* 0x000fe40008000f00 */
[----:B------:R2:W-:Y:S01]  /*1a280*/  STG.E.64 desc[UR36][R14.64], R68 ;  /* 0x000000440e007986 */ /* 0x0005e2000c101b24 */
[----:B---3--:R-:W-:Y:S02]  /*1a290*/  MOV R6, UR8 ;  /* 0x0000000800067c02 */ /* 0x008fe40008000f00 */
[----:B------:R-:W-:Y:S01]  /*1a2a0*/  MOV R7, UR9 ;  /* 0x0000000900077c02 */ /* 0x000fe20008000f00 */
[----:B0-----:R-:W-:Y:S01]  /*1a2b0*/  IMAD.U32 R10, RZ, RZ, UR4 ;  /* 0x00000004ff0a7e24 */ /* 0x001fe2000f8e00ff */
[----:B--2---:R-:W-:-:S07]  /*1a2c0*/  MOV R11, UR5 ;  /* 0x00000005000b7c02 */ /* 0x004fce0008000f00 */
[----:B------:R-:W-:-:S07]  /*1a2d0*/  LEPC R20, `(.L_x_3606) ;  /* 0x000000001014794e */ /* 0x000fce0000000000 */
[----:B-1----:R-:W-:Y:S05]  /*1a2e0*/  CALL.ABS.NOINC R2 ;  /* 0x0000000002007343 */ /* 0x002fea0003c00000 */
.L_x_3606:
[----:B------:R-:W-:Y:S05]  /*1a2f0*/  BRA `(.L_x_3607) ;  /* 0x0000000000107947 */ /* 0x000fea0003800000 */
.L_x_3604:
[----:B------:R-:W0:Y:S02]  /*1a300*/  LDCU.64 UR4, c[0x0][0x768] ;  /* 0x0000ed00ff0477ac */ /* 0x000e240008000a00 */
[----:B0-----:R-:W-:-:S04]  /*1a310*/  IADD3 R2, P0, PT, R19, UR4, RZ ;  /* 0x0000000413027c10 */ /* 0x001fc8000ff1e0ff */
[----:B----4-:R-:W-:-:S05]  /*1a320*/  IADD3.X R3, PT, PT, RZ, UR5, RZ, P0, !PT ;  /* 0x00000005ff037c10 */ /* 0x010fca00087fe4ff */
[----:B------:R0:W-:Y:S04]  /*1a330*/  STG.E.64 desc[UR36][R2.64], R68 ;  /* 0x0000004402007986 */ /* 0x0001e8000c101b24 */
.L_x_3607:
[----:B------:R-:W1:Y:S01]  /*1a340*/  LDCU.64 UR6, c[0x0][0x768] ;  /* 0x0000ed00ff0677ac */ /* 0x000e620008000a00 */
[----:B------:R-:W2:Y:S01]  /*1a350*/  LDCU UR4, c[0x0][0x79c] ;  /* 0x0000f380ff0477ac */ /* 0x000ea20008000800 */
[----:B-1----:R-:W-:-:S04]  /*1a360*/  IADD3 R18, P0, PT, R18, UR6, RZ ;  /* 0x0000000612127c10 */ /* 0x002fc8000ff1e0ff */
[----:B------:R-:W-:Y:S01]  /*1a370*/  IADD3.X R19, PT, PT, RZ, UR7, RZ, P0, !PT ;  /* 0x00000007ff137c10 */ /* 0x000fe200087fe4ff */
[----:B--2---:R-:W-:-:S04]  /*1a380*/  UISETP.NE.AND UP0, UPT, UR4, 0x1, UPT ;  /* 0x000000010400788c */ /* 0x004fc8000bf05270 */
[----:B------:R1:W-:Y:S05]  /*1a390*/  STG.E.64 desc[UR36][R18.64], R70 ;  /* 0x0000004612007986 */ /* 0x0003ea000c101b24 */
[----:B------:R-:W-:Y:S05]  /*1a3a0*/  BRA.U !UP0, `(.L_x_3608) ;  /* 0x0000000108907547 */ /* 0x000fea000b800000 */
[----:B0-----:R-:W-:Y:S01]  /*1a3b0*/  MOV R2, 0x660 ;  /* 0x0000066000027802 */ /* 0x001fe20000000f00 */
[----:B------:R-:W0:Y:S01]  /*1a3c0*/  LDCU.64 UR4, c[0x4][0x650] ;  /* 0x0100ca00ff0477ac */ /* 0x000e220008000a00 */
[----:B------:R-:W-:Y:S01]  /*1a3d0*/  HFMA2 R8, -RZ, RZ, 0, 4.4763088226318359375e-05 ;  /* 0x000002efff087431 */ /* 0x000fe200000001ff */
[----:B------:R-:W-:Y:S01]  /*1a3e0*/  MOV R12, 0x1 ;  /* 0x00000001000c7802 */ /* 0x000fe20000000f00 */
[----:B------:R2:W4:Y:S01]  /*1a3f0*/  LDC.64 R14, c[0x4][R2] ;  /* 0x01000000020e7b82 */ /* 0x0005220000000a00 */
[----:B------:R-:W3:Y:S01]  /*1a400*/  LDCU.64 UR6, c[0x4][0x640] ;  /* 0x0100c800ff0677ac */ /* 0x000ee20008000a00 */
[----:B------:R-:W-:Y:S01]  /*1a410*/  HFMA2 R13, -RZ, RZ, 0, 0 ;  /* 0x00000000ff0d7431 */ /* 0x000fe200000001ff */
[----:B------:R-:W1:Y:S01]  /*1a420*/  LDCU.64 UR8, c[0x4][0x390] ;  /* 0x01007200ff0877ac */ /* 0x000e620008000a00 */
[----:B0-----:R-:W-:Y:S01]  /*1a430*/  MOV R4, UR4 ;  /* 0x0000000400047c02 */ /* 0x001fe20008000f00 */
[----:B------:R-:W-:Y:S01]  /*1a440*/  IMAD.U32 R5, RZ, RZ, UR5 ;  /* 0x00000005ff057e24 */ /* 0x000fe2000f8e00ff */
[----:B---3--:R-:W-:-:S02]  /*1a450*/  MOV R6, UR6 ;  /* 0x0000000600067c02 */ /* 0x008fc40008000f00 */
[----:B------:R-:W-:Y:S02]  /*1a460*/  MOV R7, UR7 ;  /* 0x0000000700077c02 */ /* 0x000fe40008000f00 */
[----:B-1----:R-:W-:Y:S01]  /*1a470*/  MOV R10, UR8 ;  /* 0x00000008000a7c02 */ /* 0x002fe20008000f00 */
[----:B--2---:R-:W-:-:S07]  /*1a480*/  IMAD.U32 R11, RZ, RZ, UR9 ;  /* 0x00000009ff0b7e24 */ /* 0x004fce000f8e00ff */
[----:B------:R-:W-:-:S07]  /*1a490*/  LEPC R20, `(.L_x_3609) ;  /* 0x000000001014794e */ /* 0x000fce0000000000 */
[----:B----45:R-:W-:Y:S05]  /*1a4a0*/  CALL.ABS.NOINC R14 ;  /* 0x000000000e007343 */ /* 0x030fea0003c00000 */
.L_x_3609:
        /* <DEDUP_REMOVED lines=15> */
[----:B0-----:R-:W-:Y:S02]  /*1a5a0*/  MOV R10, UR4 ;  /* 0x00000004000a7c02 */ /* 0x001fe40008000f00 */
[----:B--2---:R-:W-:-:S07]  /*1a5b0*/  MOV R11, UR5 ;  /* 0x00000005000b7c02 */ /* 0x004fce0008000f00 */
[----:B------:R-:W-:-:S07]  /*1a5c0*/  LEPC R20, `(.L_x_3610) ;  /* 0x000000001014794e */ /* 0x000fce0000000000 */
[----:B-1----:R-:W-:Y:S05]  /*1a5d0*/  CALL.ABS.NOINC R2 ;  /* 0x0000000002007343 */ /* 0x002fea0003c00000 */
.L_x_3610:
[----:B------:R-:W-:Y:S05]  /*1a5e0*/  BRA `(.L_x_3611) ;  /* 0x00000000000c7947 */ /* 0x000fea0003800000 */
.L_x_3608:
[----:B------:R-:W-:-:S04]  /*1a5f0*/  IADD3 R24, P0, PT, R24, UR6, RZ ;  /* 0x0000000618187c10 */ /* 0x000fc8000ff1e0ff */
[----:B------:R-:W-:-:S05]  /*1a600*/  IADD3.X R25, PT, PT, RZ, UR7, RZ, P0, !PT ;  /* 0x00000007ff197c10 */ /* 0x000fca00087fe4ff */
[----:B------:R2:W-:Y:S04]  /*1a610*/  STG.E.64 desc[UR36][R24.64], R72 ;  /* 0x0000004818007986 */ /* 0x0005e8000c101b24 */
.L_x_3611:
[----:B------:R-:W4:Y:S02]  /*1a620*/  LDCU.64 UR4, c[0x0][0x768] ;  /* 0x0000ed00ff0477ac */ /* 0x000f240008000a00 */
[----:B----4-:R-:W-:-:S04]  /*1a630*/  IADD3 R16, P0, PT, R16, UR4, RZ ;  /* 0x0000000410107c10 */ /* 0x010fc8000ff1e0ff */
[----:B------:R-:W-:-:S05]  /*1a640*/  IADD3.X R17, PT, PT, RZ, UR5, RZ, P0, !PT ;  /* 0x00000005ff117c10 */ /* 0x000fca00087fe4ff */
[----:B------:R-:W-:Y:S01]  /*1a650*/  STG.E.64 desc[UR36][R16.64], R74 ;  /* 0x0000004a10007986 */ /* 0x000fe2000c101b24 */
[----:B------:R-:W-:Y:S05]  /*1a660*/  EXIT ;  /* 0x000000000000794d */ /* 0x000fea0003800000 */
.L_x_3603:
[----:B------:R-:W-:Y:S04]  /*1a670*/  STG.E.64 desc[UR36][R4.64], R68 ;  /* 0x0000004404007986 */ /* 0x000fe8000c101b24 */
[----:B------:R-:W-:Y:S04]  /*1a680*/  STG.E.64 desc[UR36][R4.64+0x8], R70 ;  /* 0x0000084604007986 */ /* 0x000fe8000c101b24 */
[----:B------:R-:W-:Y:S04]  /*1a690*/  STG.E.64 desc[UR36][R4.64+0x10], R72 ;  /* 0x0000104804007986 */ /* 0x000fe8000c101b24 */
[----:B----4-:R-:W-:Y:S01]  /*1a6a0*/  STG.E.64 desc[UR36][R4.64+0x18], R74 ;  /* 0x0000184a04007986 */ /* 0x010fe2000c101b24 */
[----:B------:R-:W-:Y:S05]  /*1a6b0*/  EXIT ;  /* 0x000000000000794d */ /* 0x000fea0003800000 */
.L_x_3612:
        /* <DEDUP_REMOVED lines=12> */
.L_x_8867:


//--------------------- .text._ZN2at6native13reduce_kernelILi512ELi1ENS0_8ReduceOpIsNS0_14func_wrapper_tIsNS0_55_GLOBAL__N__0955718d_22_SparseCsrTensorMath_cu_868dd54514ReductionMulOpIsEEEEjsLi4ELi4EEEEEvT1_ --------------------------
	.section	.text._ZN2at6native13reduce_kernelILi512ELi1ENS0_8ReduceOpIsNS0_14func_wrapper_tIsNS0_55_GLOBAL__N__0955718d_22_SparseCsrTensorMath_cu_868dd54514ReductionMulOpIsEEEEjsLi4ELi4EEEEEvT1_,"ax",@progbits
	.align	128
.text._ZN2at6native13reduce_kernelILi512ELi1ENS0_8ReduceOpIsNS0_14func_wrapper_tIsNS0_55_GLOBAL__N__0955718d_22_SparseCsrTensorMath_cu_868dd54514ReductionMulOpIsEEEEjsLi4ELi4EEEEEvT1_:
        .type           _ZN2at6native13reduce_kernelILi512ELi1ENS0_8ReduceOpIsNS0_14func_wrapper_tIsNS0_55_GLOBAL__N__0955718d_22_SparseCsrTensorMath_cu_868dd54514ReductionMulOpIsEEEEjsLi4ELi4EEEEEvT1_,@function
        .size           _ZN2at6native13reduce_kernelILi512ELi1ENS0_8ReduceOpIsNS0_14func_wrapper_tIsNS0_55_GLOBAL__N__0955718d_22_SparseCsrTensorMath_cu_868dd54514ReductionMulOpIsEEEEjsLi4ELi4EEEEEvT1_,(.L_x_8868 - _ZN2at6native13reduce_kernelILi512ELi1ENS0_8ReduceOpIsNS0_14func_wrapper_tIsNS0_55_GLOBAL__N__0955718d_22_SparseCsrTensorMath_cu_868dd54514ReductionMulOpIsEEEEjsLi4ELi4EEEEEvT1_)
        .other          _ZN2at6native13reduce_kernelILi512ELi1ENS0_8ReduceOpIsNS0_14func_wrapper_tIsNS0_55_GLOBAL__N__0955718d_22_SparseCsrTensorMath_cu_868dd54514ReductionMulOpIsEEEEjsLi4ELi4EEEEEvT1_,@"STO_CUDA_ENTRY STV_DEFAULT"
_ZN2at6native13reduce_kernelILi512ELi1ENS0_8ReduceOpIsNS0_14func_wrapper_tIsNS0_55_GLOBAL__N__0955718d_22_SparseCsrTensorMath_cu_868dd54514ReductionMulOpIsEEEEjsLi4ELi4EEEEEvT1_:
        /* <DEDUP_REMOVED lines=295> */
.L_x_3613:
        /* <DEDUP_REMOVED lines=41> */
[----:B------:R-:W-:Y:S02]  /*1500*/  PRMT R8, R12, 0x9910, RZ ;  /* 0x000099100c087816 */ /* 0x000fe400000000ff */
[----:B--2---:R-:W-:-:S05]  /*1510*/  PRMT R5, R10, 0x9910, RZ ;  /* 0x000099100a057816 */ /* 0x004fca00000000ff */
[----:B------:R-:W-:-:S07]  /*1520*/  IMAD R8, R8, R5, RZ ;  /* 0x0000000508087224 */ /* 0x000fce00078e02ff */
.L_x_3620:
[----:B------:R-:W-:Y:S05]  /*1530*/  BSYNC.RECONVERGENT B2 ;  /* 0x0000000000027941 */ /* 0x000fea0003800200 */
.L_x_3619:
[----:B------:R-:W-:Y:S02]  /*1540*/  IADD3 R2, P0, PT, R2, 0x8, RZ ;  /* 0x0000000802027810 */ /* 0x000fe40007f1e0ff */
[----:B------:R-:W-:Y:S02]  /*1550*/  IADD3 R5, PT, PT, R9, -0x4, R22 ;  /* 0xfffffffc09057810 */ /* 0x000fe40007ffe016 */
[----:B------:R-:W-:-:S09]  /*1560*/  IADD3.X R3, PT, PT, RZ, R3, RZ, P0, !PT ;  /* 0x00000003ff037210 */ /* 0x000fd200007fe4ff */
.L_x_3618:
[----:B------:R-:W-:Y:S05]  /*1570*/  BSYNC.RECONVERGENT B1 ;  /* 0x0000000000017941 */ /* 0x000fea0003800200 */
.L_x_3617:
        /* <DEDUP_REMOVED lines=13> */
.L_x_3623:
[----:B------:R-:W-:Y:S01]  /*1650*/  IMAD.WIDE.U32 R10, R19, 0x8, R2 ;  /* 0x00000008130a7825 */ /* 0x000fe200078e0002 */
[----:B------:R-:W0:Y:S05]  /*1660*/  LDCU UR4, c[0x0][0x390] ;  /* 0x00007200ff0477ac */ /* 0x000e2a0008000800 */
[----:B------:R-:W2:Y:S01]  /*1670*/  LDG.E.64 R10, desc[UR36][R10.64] ;  /* 0x000000240a0a7981 */ /* 0x000ea2000c1e1b00 */
[----:B------:R-:W-:Y:S02]  /*1680*/  PRMT R12, R4, 0x9910, RZ ;  /* 0x00009910040c7816 */ /* 0x000fe400000000ff */
[----:B------:R-:W-:Y:S02]  /*1690*/  PRMT R7, R7, 0x9910, RZ ;  /* 0x0000991007077816 */ /* 0x000fe400000000ff */
[----:B------:R-:W-:Y:S01]  /*16a0*/  PRMT R8, R8, 0x9910, RZ ;  /* 0x0000991008087816 */ /* 0x000fe200000000ff */
[----:B0-----:R-:W-:-:S05]  /*16b0*/  VIADD R19, R19, UR4 ;  /* 0x0000000413137c36 */ /* 0x001fca0008000000 */
[----:B------:R-:W-:-:S04]  /*16c0*/  LEA R4, R19, 0x3, 0x2 ;  /* 0x0000000313047811 */ /* 0x000fc800078e10ff */
[----:B------:R-:W-:Y:S02]  /*16d0*/  ISETP.GE.U32.AND P1, PT, R4, R5, PT ;  /* 0x000000050400720c */ /* 0x000fe40003f26070 */
[C---:B--2---:R-:W-:Y:S02]  /*16e0*/  PRMT R9, R10.reuse, 0x9910, RZ ;  /* 0x000099100a097816 */ /* 0x044fe400000000ff */
[----:B------:R-:W-:Y:S02]  /*16f0*/  PRMT R13, R10, 0xbb32, RZ ;  /* 0x0000bb320a0d7816 */ /* 0x000fe400000000ff */
[C---:B------:R-:W-:Y:S02]  /*1700*/  PRMT R14, R11.reuse, 0x9910, RZ ;  /* 0x000099100b0e7816 */ /* 0x040fe400000000ff */
[----:B------:R-:W-:Y:S02]  /*1710*/  PRMT R15, R11, 0xbb32, RZ ;  /* 0x0000bb320b0f7816 */ /* 0x000fe400000000ff */
[----:B------:R-:W-:Y:S01]  /*1720*/  PRMT R10, R6, 0x9910, RZ ;  /* 0x00009910060a7816 */ /* 0x000fe200000000ff */
[----:B------:R-:W-:Y:S01]  /*1730*/  IMAD.MOV.U32 R11, RZ, RZ, R14 ;  /* 0x000000ffff0b7224 */ /* 0x000fe200078e000e */
[----:B------:R-:W-:Y:S01]  /*1740*/  MOV R6, R7 ;  /* 0x0000000700067202 */ /* 0x000fe20000000f00 */
[----:B------:R-:W-:Y:S01]  /*1750*/  IMAD.MOV.U32 R7, RZ, RZ, R9 ;  /* 0x000000ffff077224 */ /* 0x000fe200078e0009 */
[----:B------:R-:W-:-:S02]  /*1760*/  MOV R9, R13 ;  /* 0x0000000d00097202 */ /* 0x000fc40000000f00 */
[----:B------:R-:W-:Y:S01]  /*1770*/  MOV R13, R15 ;  /* 0x0000000f000d7202 */ /* 0x000fe20000000f00 */
[----:B------:R-:W-:Y:S02]  /*1780*/  IMAD R8, R8, R7, RZ ;  /* 0x0000000708087224 */ /* 0x000fe400078e02ff */
[----:B------:R-:W-:Y:S02]  /*1790*/  IMAD R7, R6, R9, RZ ;  /* 0x0000000906077224 */ /* 0x000fe400078e02ff */
[----:B------:R-:W-:Y:S02]  /*17a0*/  IMAD R6, R10, R11, RZ ;  /* 0x0000000b0a067224 */ /* 0x000fe400078e02ff */
[----:B------:R-:W-:Y:S01]  /*17b0*/  IMAD R4, R12, R13, RZ ;  /* 0x0000000d0c047224 */ /* 0x000fe200078e02ff */
[----:B------:R-:W-:Y:S06]  /*17c0*/  @!P1 BRA `(.L_x_3623) ;  /* 0xfffffffc00a09947 */ /* 0x000fec000383ffff */
.L_x_3622:
[----:B------:R-:W-:Y:S05]  /*17d0*/  BSYNC.RECONVERGENT B1 ;  /* 0x0000000000017941 */ /* 0x000fea0003800200 */
.L_x_3621:
        /* <DEDUP_REMOVED lines=8> */
[----:B------:R-:W-:Y:S02]  /*1860*/  PRMT R5, R8, 0x9910, RZ ;  /* 0x0000991008057816 */ /* 0x000fe400000000ff */
[----:B--2---:R-:W-:-:S05]  /*1870*/  PRMT R8, R2, 0x9910, RZ ;  /* 0x0000991002087816 */ /* 0x004fca00000000ff */
[----:B------:R-:W-:-:S07]  /*1880*/  IMAD R8, R8, R5, RZ ;  /* 0x0000000508087224 */ /* 0x000fce00078e02ff */
.L_x_3625:
[----:B------:R-:W-:Y:S05]  /*1890*/  BSYNC.RECONVERGENT B1 ;  /* 0x0000000000017941 */ /* 0x000fea0003800200 */
.L_x_3624:
        /* <DEDUP_REMOVED lines=9> */
[----:B------:R-:W-:Y:S06]  /*1930*/  BRA `(.L_x_3615) ;  /* 0x0000009400e07947 */ /* 0x000fec0003800000 */
.L_x_3616:
        /* <DEDUP_REMOVED lines=18> */
.L_x_3630:
[C---:B------:R-:W-:Y:S02]  /*1a60*/  IMAD.IADD R17, R19.reuse, 0x1, R0 ;  /* 0x0000000113117824 */ /* 0x040fe400078e0200 */
[----:B------:R-:W-:-:S03]  /*1a70*/  IMAD.WIDE.U32 R14, R19, 0x2, R2 ;  /* 0x00000002130e7825 */ /* 0x000fc600078e0002 */
[C---:B------:R-:W-:Y:S01]  /*1a80*/  IADD3 R21, PT, PT, R17.reuse, R0, RZ ;  /* 0x0000000011157210 */ /* 0x040fe20007ffe0ff */
[----:B------:R-:W-:Y:S01]  /*1a90*/  IMAD.WIDE.U32 R16, R17, 0x2, R2 ;  /* 0x0000000211107825 */ /* 0x000fe200078e0002 */
[----:B------:R-:W2:Y:S03]  /*1aa0*/  LDG.E.U16 R10, desc[UR36][R14.64] ;  /* 0x000000240e0a7981 */ /* 0x000ea6000c1e1500 */
[C---:B------:R-:W-:Y:S01]  /*1ab0*/  IMAD.IADD R13, R21.reuse, 0x1, R0 ;  /* 0x00000001150d7824 */ /* 0x040fe200078e0200 */
[----:B------:R-:W3:Y:S01]  /*1ac0*/  LDG.E.U16 R11, desc[UR36][R16.64] ;  /* 0x00000024100b7981 */ /* 0x000ee2000c1e1500 */
[----:B------:R-:W-:-:S04]  /*1ad0*/  IMAD.WIDE.U32 R20, R21, 0x2, R2 ;  /* 0x0000000215147825 */ /* 0x000fc800078e0002 */
[C---:B------:R-:W-:Y:S01]  /*1ae0*/  IMAD.WIDE.U32 R4, R13.reuse, 0x2, R2 ;  /* 0x000000020d047825 */ /* 0x040fe200078e0002 */
[----:B------:R-:W4:Y:S05]  /*1af0*/  LDG.E.U16 R12, desc[UR36][R20.64] ;  /* 0x00000024140c7981 */ /* 0x000f2a000c1e1500 */
[----:B------:R0:W5:Y:S01]  /*1b00*/  LDG.E.U16 R4, desc[UR36][R4.64] ;  /* 0x0000002404047981 */ /* 0x000162000c1e1500 */
[----:B------:R-:W-:-:S05]  /*1b10*/  IADD3 R19, PT, PT, R13, R0, RZ ;  /* 0x000000000d137210 */ /* 0x000fca0007ffe0ff */
[----:B0-----:R-:W-:Y:S01]  /*1b20*/  IMAD R5, R0, 0x3, R19 ;  /* 0x0000000300057824 */ /* 0x001fe200078e0213 */
[----:B------:R-:W-:-:S04]  /*1b30*/  PRMT R7, R7, 0x9910, RZ ;  /* 0x0000991007077816 */ /* 0x000fc800000000ff */
[----:B------:R-:W-:Y:S01]  /*1b40*/  ISETP.GE.U32.AND P0, PT, R5, R22, PT ;  /* 0x000000160500720c */ /* 0x000fe20003f06070 */
[----:B------:R-:W-:Y:S01]  /*1b50*/  IMAD.MOV.U32 R13, RZ, RZ, R7 ;  /* 0x000000ffff0d7224 */ /* 0x000fe200078e0007 */
[----:B------:R-:W-:Y:S02]  /*1b60*/  PRMT R15, R6, 0x9910, RZ ;  /* 0x00009910060f7816 */ /* 0x000fe400000000ff */
[----:B------:R-:W-:Y:S02]  /*1b70*/  PRMT R9, R9, 0x9910, RZ ;  /* 0x0000991009097816 */ /* 0x000fe400000000ff */
[----:B------:R-:W-:Y:S02]  /*1b80*/  PRMT R8, R8, 0x9910, RZ ;  /* 0x0000991008087816 */ /* 0x000fe400000000ff */
[----:B--2---:R-:W-:Y:S02]  /*1b90*/  PRMT R6, R10, 0x9910, RZ ;  /* 0x000099100a067816 */ /* 0x004fe400000000ff */
[----:B---3--:R-:W-:-:S03]  /*1ba0*/  PRMT R7, R11, 0x9910, RZ ;  /* 0x000099100b077816 */ /* 0x008fc600000000ff */
[----:B------:R-:W-:Y:S01]  /*1bb0*/  IMAD R9, R9, R6, RZ ;  /* 0x0000000609097224 */ /* 0x000fe200078e02ff */
[----:B----4-:R-:W-:Y:S01]  /*1bc0*/  PRMT R14, R12, 0x9910, RZ ;  /* 0x000099100c0e7816 */ /* 0x010fe200000000ff */
[----:B------:R-:W-:Y:S01]  /*1bd0*/  IMAD R8, R8, R7, RZ ;  /* 0x0000000708087224 */ /* 0x000fe200078e02ff */
[----:B-----5:R-:W-:-:S03]  /*1be0*/  PRMT R16, R4, 0x9910, RZ ;  /* 0x0000991004107816 */ /* 0x020fc600000000ff */
[----:B------:R-:W-:Y:S02]  /*1bf0*/  IMAD R7, R13, R14, RZ ;  /* 0x0000000e0d077224 */ /* 0x000fe400078e02ff */
[----:B------:R-:W-:Y:S01]  /*1c00*/  IMAD R6, R15, R16, RZ ;  /* 0x000000100f067224 */ /* 0x000fe200078e02ff */
[----:B------:R-:W-:Y:S06]  /*1c10*/  @!P0 BRA `(.L_x_3630) ;  /* 0xfffffffc00908947 */ /* 0x000fec000383ffff */
[----:B------:R-:W-:Y:S05]  /*1c20*/  BSYNC.RECONVERGENT B2 ;  /* 0x0000000000027941 */ /* 0x000fea0003800200 */
.L_x_3629:
[----:B------:R-:W-:-:S07]  /*1c30*/  PRMT R14, R10, 0x7610, R14 ;  /* 0x000076100a0e7816 */ /* 0x000fce000000000e */
.L_x_3628:
[----:B------:R-:W-:Y:S05]  /*1c40*/  BSYNC.RECONVERGENT B1 ;  /* 0x0000000000017941 */ /* 0x000fea0003800200 */
.L_x_3627:
[----:B------:R-:W-:Y:S01]  /*1c50*/  ISETP.GE.U32.AND P0, PT, R19, R22, PT ;  /* 0x000000161300720c */ /* 0x000fe20003f06070 */
[----:B------:R-:W-:-:S12]  /*1c60*/  BSSY.RECONVERGENT B1, `(.L_x_3631) ;  /* 0x0000012000017945 */ /* 0x000fd80003800200 */
[----:B------:R-:W-:Y:S05]  /*1c70*/  @P0 BRA `(.L_x_3632) ;  /* 0x0000000000400947 */ /* 0x000fea0003800000 */
[----:B------:R-:W-:-:S06]  /*1c80*/  IMAD.WIDE.U32 R14, R19, 0x2, R2 ;  /* 0x00000002130e7825 */ /* 0x000fcc00078e0002 */
[----:B------:R0:W5:Y:S01]  /*1c90*/  LDG.E.U16 R14, desc[UR36][R14.64] ;  /* 0x000000240e0e7981 */ /* 0x000162000c1e1500 */
[----:B------:R-:W-:-:S04]  /*1ca0*/  IADD3 R5, PT, PT, R19, R0, RZ ;  /* 0x0000000013057210 */ /* 0x000fc80007ffe0ff */
[----:B------:R-:W-:-:S13]  /*1cb0*/  ISETP.GE.U32.AND P1, PT, R5, R22, PT ;  /* 0x000000160500720c */ /* 0x000fda0003f26070 */
[----:B0-----:R-:W-:Y:S05]  /*1cc0*/  @P1 BRA `(.L_x_3632) ;  /* 0x00000000002c1947 */ /* 0x001fea0003800000 */
[----:B------:R-:W-:-:S06]  /*1cd0*/  IMAD.WIDE.U32 R10, R5, 0x2, R2 ;  /* 0x00000002050a7825 */ /* 0x000fcc00078e0002 */
[----:B------:R0:W5:Y:S01]  /*1ce0*/  LDG.E.U16 R11, desc[UR36][R10.64] ;  /* 0x000000240a0b7981 */ /* 0x000162000c1e1500 */
[----:B------:R-:W-:-:S05]  /*1cf0*/  IMAD.IADD R5, R5, 0x1, R0 ;  /* 0x0000000105057824 */ /* 0x000fca00078e0200 */
[----:B------:R-:W-:-:S13]  /*1d00*/  ISETP.GE.U32.AND P1, PT, R5, R22, PT ;  /* 0x000000160500720c */ /* 0x000fda0003f26070 */
[----:B0-----:R-:W-:Y:S05]  /*1d10*/  @P1 BRA `(.L_x_3632) ;  /* 0x0000000000181947 */ /* 0x001fea0003800000 */
[C---:B------:R-:W-:Y:S01]  /*1d20*/  IADD3 R15, PT, PT, R5.reuse, R0, RZ ;  /* 0x00000000050f7210 */ /* 0x040fe20007ffe0ff */
[----:B------:R-:W-:-:S03]  /*1d30*/  IMAD.WIDE.U32 R12, R5, 0x2, R2 ;  /* 0x00000002050c7825 */ /* 0x000fc600078e0002 */
[----:B------:R-:W-:-:S03]  /*1d40*/  ISETP.GE.U32.AND P1, PT, R15, R22, PT ;  /* 0x000000160f00720c */ /* 0x000fc60003f26070 */
[----:B------:R0:W5:Y:S10]  /*1d50*/  LDG.E.U16 R12, desc[UR36][R12.64] ;  /* 0x000000240c0c7981 */ /* 0x000174000c1e1500 */
[----:B------:R-:W-:-:S05]  /*1d60*/  @!P1 IMAD.WIDE.U32 R2, R15, 0x2, R2 ;  /* 0x000000020f029825 */ /* 0x000fca00078e0002 */
[----:B------:R0:W5:Y:S02]  /*1d70*/  @!P1 LDG.E.U16 R4, desc[UR36][R2.64] ;  /* 0x0000002402049981 */ /* 0x000164000c1e1500 */
.L_x_3632:
[----:B------:R-:W-:Y:S05]  /*1d80*/  BSYNC.RECONVERGENT B1 ;  /* 0x0000000000017941 */ /* 0x000fea0003800200 */
.L_x_3631:
[----:B------:R-:W-:Y:S04]  /*1d90*/  BSSY.RECONVERGENT B1, `(.L_x_3633) ;  /* 0x0000017000017945 */ /* 0x000fe80003800200 */
[----:B------:R-:W-:Y:S05]  /*1da0*/  @P0 BRA `(.L_x_3634) ;  /* 0x0000000000540947 */ /* 0x000fea0003800000 */
[----:B------:R-:W-:Y:S01]  /*1db0*/  IMAD.IADD R5, R19, 0x1, R0 ;  /* 0x0000000113057824 */ /* 0x000fe200078e0200 */
[----:B------:R-:W-:Y:S02]  /*1dc0*/  PRMT R9, R9, 0x9910, RZ ;  /* 0x0000991009097816 */ /* 0x000fe400000000ff */
[----:B0----5:R-:W-:Y:S02]  /*1dd0*/  PRMT R2, R14, 0x9910, RZ ;  /* 0x000099100e027816 */ /* 0x021fe400000000ff */
[----:B------:R-:W-:-:S03]  /*1de0*/  ISETP.GE.U32.AND P0, PT, R5, R22, PT ;  /* 0x000000160500720c */ /* 0x000fc60003f06070 */
[----:B------:R-:W-:-:S10]  /*1df0*/  IMAD R9, R9, R2, RZ ;  /* 0x0000000209097224 */ /* 0x000fd400078e02ff */
[----:B------:R-:W-:Y:S05]  /*1e00*/  @P0 BRA `(.L_x_3634) ;  /* 0x00000000003c0947 */ /* 0x000fea0003800000 */
[----:B------:R-:W-:Y:S02]  /*1e10*/  IADD3 R5, PT, PT, R5, R0, RZ ;  /* 0x0000000005057210 */ /* 0x000fe40007ffe0ff */
[----:B------:R-:W-:Y:S02]  /*1e20*/  PRMT R8, R8, 0x9910, RZ ;  /* 0x0000991008087816 */ /* 0x000fe400000000ff */
[----:B------:R-:W-:Y:S02]  /*1e30*/  ISETP.GE.U32.AND P0, PT, R5, R22, PT ;  /* 0x000000160500720c */ /* 0x000fe40003f06070 */
[----:B------:R-:W-:-:S05]  /*1e40*/  PRMT R3, R11, 0x9910, RZ ;  /* 0x000099100b037816 */ /* 0x000fca00000000ff */
[----:B------:R-:W-:-:S06]  /*1e50*/  IMAD R8, R8, R3, RZ ;  /* 0x0000000308087224 */ /* 0x000fcc00078e02ff */
[----:B------:R-:W-:Y:S05]  /*1e60*/  @P0 BRA `(.L_x_3634) ;  /* 0x0000000000240947 */ /* 0x000fea0003800000 */
[----:B------:R-:W-:Y:S01]  /*1e70*/  IMAD.IADD R3, R5, 0x1, R0 ;  /* 0x0000000105037824 */ /* 0x000fe200078e0200 */
[----:B------:R-:W-:Y:S02]  /*1e80*/  PRMT R7, R7, 0x9910, RZ ;  /* 0x0000991007077816 */ /* 0x000fe400000000ff */
[----:B------:R-:W-:Y:S02]  /*1e90*/  PRMT R0, R12, 0x9910, RZ ;  /* 0x000099100c007816 */ /* 0x000fe400000000ff */
[----:B------:R-:W-:Y:S02]  /*1ea0*/  ISETP.GE.U32.AND P0, PT, R3, R22, PT ;  /* 0x000000160300720c */ /* 0x000fe40003f06070 */
[----:B------:R-:W-:Y:S01]  /*1eb0*/  PRMT R3, R6, 0x9910, RZ ;  /* 0x0000991006037816 */ /* 0x000fe200000000ff */
[----:B------:R-:W-:Y:S01]  /*1ec0*/  IMAD R7, R7, R0, RZ ;  /* 0x0000000007077224 */ /* 0x000fe200078e02ff */
[----:B------:R-:W-:-:S04]  /*1ed0*/  SEL R4, R4, 0x1, !P0 ;  /* 0x0000000104047807 */ /* 0x000fc80004000000 */
[----:B------:R-:W-:-:S05]  /*1ee0*/  PRMT R6, R4, 0x9910, RZ ;  /* 0x0000991004067816 */ /* 0x000fca00000000ff */
[----:B------:R-:W-:-:S07]  /*1ef0*/  IMAD R6, R6, R3, RZ ;  /* 0x0000000306067224 */ /* 0x000fce00078e02ff */
.L_x_3634:
[----:B------:R-:W-:Y:S05]  /*1f00*/  BSYNC.RECONVERGENT B1 ;  /* 0x0000000000017941 */ /* 0x000fea0003800200 */
.L_x_3633:
[----:B------:R-:W-:Y:S02]  /*1f10*/  PRMT R0, R9, 0x9910, RZ ;  /* 0x0000991009007816 */ /* 0x000fe400000000ff */
[----:B0-----:R-:W-:-:S05]  /*1f20*/  PRMT R3, R8, 0x9910, RZ ;  /* 0x0000991008037816 */ /* 0x001fca00000000ff */
        /* <DEDUP_REMOVED lines=8> */
.L_x_3626:
        /* <DEDUP_REMOVED lines=14> */
.L_x_3638:
        /* <DEDUP_REMOVED lines=13> */
[----:B------:R-:W4:Y:S04]  /*2160*/  LDG.E.U16 R6, desc[UR36][R6.64] ;  /* 0x0000002406067981 */ /* 0x000f28000c1e1500 */
[----:B------:R0:W5:Y:S01]  /*2170*/  LDG.E.U16 R4, desc[UR36][R4.64] ;  /* 0x0000002404047981 */ /* 0x000162000c1e1500 */
[----:B------:R-:W-:-:S02]  /*2180*/  IADD3 R19, PT, PT, R19, R8, RZ ;  /* 0x0000000813137210 */ /* 0x000fc40007ffe0ff */
[----:B------:R-:W-:-:S03]  /*2190*/  PRMT R10, R10, 0x9910, RZ ;  /* 0x000099100a0a7816 */ /* 0x000fc600000000ff */
[----:B0-----:R-:W-:-:S05]  /*21a0*/  IMAD R5, R8, 0x3, R19 ;  /* 0x0000000308057824 */ /* 0x001fca00078e0213 */
[----:B------:R-:W-:Y:S02]  /*21b0*/  ISETP.GE.U32.AND P0, PT, R5, R22, PT ;  /* 0x000000160500720c */ /* 0x000fe40003f06070 */
[----:B------:R-:W-:Y:S01]  /*21c0*/  PRMT R13, R9, 0x9910, RZ ;  /* 0x00009910090d7816 */ /* 0x000fe200000000ff */
[----:B------:R-:W-:Y:S01]  /*21d0*/  IMAD.MOV.U32 R9, RZ, RZ, R10 ;  /* 0x000000ffff097224 */ /* 0x000fe200078e000a */
[----:B------:R-:W-:Y:S02]  /*21e0*/  PRMT R11, R11, 0x9910, RZ ;  /* 0x000099100b0b7816 */ /* 0x000fe400000000ff */
[----:B------:R-:W-:Y:S02]  /*21f0*/  PRMT R12, R12, 0x9910, RZ ;  /* 0x000099100c0c7816 */ /* 0x000fe400000000ff */
[----:B--2---:R-:W-:Y:S02]  /*2200*/  PRMT R7, R14, 0x9910, RZ ;  /* 0x000099100e077816 */ /* 0x004fe400000000ff */
[----:B---3--:R-:W-:-:S02]  /*2210*/  PRMT R10, R16, 0x9910, RZ ;  /* 0x00009910100a7816 */ /* 0x008fc400000000ff */
[----:B----4-:R-:W-:-:S03]  /*2220*/  PRMT R18, R6, 0x9910, RZ ;  /* 0x0000991006127816 */ /* 0x010fc600000000ff */
[----:B------:R-:W-:Y:S01]  /*2230*/  IMAD R11, R11, R10, RZ ;  /* 0x0000000a0b0b7224 */ /* 0x000fe200078e02ff */
[----:B-----5:R-:W-:Y:S01]  /*2240*/  PRMT R20, R4, 0x9910, RZ ;  /* 0x0000991004147816 */ /* 0x020fe200000000ff */
[----:B------:R-:W-:Y:S02]  /*2250*/  IMAD R10, R9, R18, RZ ;  /* 0x00000012090a7224 */ /* 0x000fe400078e02ff */
[----:B------:R-:W-:Y:S02]  /*2260*/  IMAD R12, R12, R7, RZ ;  /* 0x000000070c0c7224 */ /* 0x000fe400078e02ff */
[----:B------:R-:W-:Y:S01]  /*2270*/  IMAD R9, R13, R20, RZ ;  /* 0x000000140d097224 */ /* 0x000fe200078e02ff */
[----:B------:R-:W-:Y:S06]  /*2280*/  @!P0 BRA `(.L_x_3638) ;  /* 0xfffffffc00808947 */ /* 0x000fec000383ffff */
[----:B------:R-:W-:Y:S05]  /*2290*/  BSYNC.RECONVERGENT B2 ;  /* 0x0000000000027941 */ /* 0x000fea0003800200 */
.L_x_3637:
[----:B------:R-:W-:Y:S05]  /*22a0*/  BSYNC.RECONVERGENT B1 ;  /* 0x0000000000017941 */ /* 0x000fea0003800200 */
.L_x_3636:
        /* <DEDUP_REMOVED lines=23> */
.L_x_3640:
[----:B------:R-:W-:Y:S05]  /*2420*/  BSYNC.RECONVERGENT B1 ;  /* 0x0000000000017941 */ /* 0x000fea0003800200 */
.L_x_3639:
        /* <DEDUP_REMOVED lines=18> */
[----:B------:R-:W-:Y:S02]  /*2550*/  PRMT R3, R6, 0x9910, RZ ;  /* 0x0000991006037816 */ /* 0x000fe400000000ff */
[----:B------:R-:W-:-:S03]  /*2560*/  SEL R4, R4, 0x1, !P0 ;  /* 0x0000000104047807 */ /* 0x000fc60004000000 */
[----:B------:R-:W-:Y:S01]  /*2570*/  IMAD R10, R10, R3, RZ ;  /* 0x000000030a0a7224 */ /* 0x000fe200078e02ff */
[----:B------:R-:W-:-:S05]  /*2580*/  PRMT R9, R4, 0x9910, RZ ;  /* 0x0000991004097816 */ /* 0x000fca00000000ff */
[----:B------:R-:W-:-:S07]  /*2590*/  IMAD R9, R9, R0, RZ ;  /* 0x0000000009097224 */ /* 0x000fce00078e02ff */
.L_x_3642:
[----:B------:R-:W-:Y:S05]  /*25a0*/  BSYNC.RECONVERGENT B1 ;  /* 0x0000000000017941 */ /* 0x000fea0003800200 */
.L_x_3641:
[----:B------:R-:W-:Y:S02]  /*25b0*/  PRMT R0, R12, 0x9910, RZ ;  /* 0x000099100c007816 */ /* 0x000fe400000000ff */
[----:B0-----:R-:W-:-:S05]  /*25c0*/  PRMT R3, R11, 0x9910, RZ ;  /* 0x000099100b037816 */ /* 0x001fca00000000ff */
[----:B------:R-:W-:Y:S01]  /*25d0*/  IMAD R0, R0, R3, RZ ;  /* 0x0000000300007224 */ /* 0x000fe200078e02ff */
[----:B------:R-:W-:-:S04]  /*25e0*/  PRMT R3, R10, 0x9910, RZ ;  /* 0x000099100a037816 */ /* 0x000fc800000000ff */
[----:B------:R-:W-:-:S05]  /*25f0*/  PRMT R0, R0, 0x9910, RZ ;  /* 0x0000991000007816 */ /* 0x000fca00000000ff */
[----:B------:R-:W-:Y:S01]  /*2600*/  IMAD R0, R3, R0, RZ ;  /* 0x0000000003007224 */ /* 0x000fe200078e02ff */
[----:B------:R-:W-:-:S04]  /*2610*/  PRMT R3, R9, 0x9910, RZ ;  /* 0x0000991009037816 */ /* 0x000fc800000000ff */
[----:B-----5:R-:W-:-:S05]  /*2620*/  PRMT R16, R0, 0x9910, RZ ;  /* 0x0000991000107816 */ /* 0x020fca00000000ff */
[----:B------:R-:W-:Y:S01]  /*2630*/  IMAD R16, R3, R16, RZ ;  /* 0x0000001003107224 */ /* 0x000fe200078e02ff */
[----:B------:R-:W-:Y:S06]  /*2640*/  BRA `(.L_x_3615) ;  /* 0x00000088009c7947 */ /* 0x000fec0003800000 */
.L_x_3635:
[----:B------:R-:W0:Y:S01]  /*2650*/  LDCU UR4, c[0x0][0x390] ;  /* 0x00007200ff0477ac */ /* 0x000e220008000800 */
[----:B------:R-:W1:Y:S01]  /*2660*/  LDC.U16 R9, c[0x0][0x382] ;  /* 0x0000e080ff097b82 */ /* 0x000e620000000400 */
[----:B------:R-:W-:Y:S01]  /*2670*/  BSSY.RECONVERGENT B1, `(.L_x_3643) ;  /* 0x000040b000017945 */ /* 0x000fe20003800200 */
[----:B0-----:R-:W-:-:S05]  /*2680*/  MOV R20, UR4 ;  /* 0x0000000400147c02 */ /* 0x001fca0008000f00 */
[----:B------:R-:W-:Y:S02]  /*2690*/  IMAD R3, R20, 0x3, R19 ;  /* 0x0000000314037824 */ /* 0x000fe400078e0213 */
[--C-:B-1----:R-:W-:Y:S01]  /*26a0*/  IMAD.MOV.U32 R18, RZ, RZ, R9.reuse ;  /* 0x000000ffff127224 */ /* 0x102fe200078e0009 */
[----:B------:R-:W-:Y:S01]  /*26b0*/  MOV R11, R9 ;  /* 0x00000009000b7202 */ /* 0x000fe20000000f00 */
[----:B------:R-:W-:Y:S01]  /*26c0*/  IMAD.MOV.U32 R10, RZ, RZ, R9 ;  /* 0x000000ffff0a7224 */ /* 0x000fe200078e0009 */
[----:B------:R-:W-:-:S13]  /*26d0*/  ISETP.GE.U32.AND P0, PT, R3, R22, PT ;  /* 0x000000160300720c */ /* 0x000fda0003f06070 */
[----:B------:R-:W-:Y:S05]  /*26e0*/  @P0 BRA `(.L_x_3644) ;  /* 0x00000040000c0947 */ /* 0x000fea0003800000 */
[----:B------:R-:W-:-:S13]  /*26f0*/  ISETP.NE.AND P0, PT, R6, RZ, PT ;  /* 0x000000ff0600720c */ /* 0x000fda0003f05270 */
[----:B------:R0:W5:Y:S01]  /*2700*/  @!P0 LDG.E.U16 R2, desc[UR36][R4.64] ;  /* 0x0000002404028981 */ /* 0x000162000c1e1500 */
[----:B------:R-:W-:Y:S01]  /*2710*/  IADD3 R3, PT, PT, R6, -0x1, RZ ;  /* 0xffffffff06037810 */ /* 0x000fe20007ffe0ff */
[--C-:B------:R-:W-:Y:S01]  /*2720*/  IMAD.MOV.U32 R18, RZ, RZ, R9.reuse ;  /* 0x000000ffff127224 */ /* 0x100fe200078e0009 */
[----:B------:R-:W-:Y:S01]  /*2730*/  MOV R11, R9 ;  /* 0x00000009000b7202 */ /* 0x000fe20000000f00 */
[----:B------:R-:W-:Y:S01]  /*2740*/  IMAD.MOV.U32 R10, RZ, RZ, R9 ;  /* 0x000000ffff0a7224 */ /* 0x000fe200078e0009 */
[----:B------:R-:W-:-:S04]  /*2750*/  VIMNMX.U32 R8, PT, PT, R3, 0x18, PT ;  /* 0x0000001803087848 */ /* 0x000fc80003fe0000 */
[----:B------:R-:W-:-:S07]  /*2760*/  IADD3 R8, PT, PT, R8, 0x1, RZ ;  /* 0x0000000108087810 */ /* 0x000fce0007ffe0ff */
.L_x_3650:
[----:B------:R-:W1:Y:S01]  /*2770*/  LDCU UR4, c[0x0][0x390] ;  /* 0x00007200ff0477ac */ /* 0x000e620008000800 */
[C---:B-----5:R-:W-:Y:S02]  /*2780*/  @!P0 PRMT R12, R2.reuse, 0x7610, R12 ;  /* 0x00007610020c8816 */ /* 0x060fe4000000000c */
[C---:B------:R-:W-:Y:S02]  /*2790*/  @!P0 PRMT R0, R2.reuse, 0x7610, R0 ;  /* 0x0000761002008816 */ /* 0x040fe40000000000 */
[C---:B------:R-:W-:Y:S02]  /*27a0*/  @!P0 PRMT R7, R2.reuse, 0x7610, R7 ;  /* 0x0000761002078816 */ /* 0x040fe40000000007 */
[----:B------:R-:W-:Y:S01]  /*27b0*/  @!P0 PRMT R6, R2, 0x7610, R6 ;  /* 0x0000761002068816 */ /* 0x000fe20000000006 */
[----:B0-----:R-:W-:Y:S06]  /*27c0*/  @!P0 BRA `(.L_x_3645) ;  /* 0x0000003c00848947 */ /* 0x001fec0003800000 */
[----:B------:R-:W2:Y:S01]  /*27d0*/  LDCU.64 UR30, c[0x0][0x3c8] ;  /* 0x00007900ff1e77ac */ /* 0x000ea20008000a00 */
[----:B------:R-:W-:Y:S01]  /*27e0*/  MOV R7, R19 ;  /* 0x0000001300077202 */ /* 0x000fe20000000f00 */
[----:B------:R-:W-:Y:S01]  /*27f0*/  IMAD.MOV.U32 R6, RZ, RZ, RZ ;  /* 0x000000ffff067224 */ /* 0x000fe200078e00ff */
[----:B------:R-:W-:Y:S01]  /*2800*/  ISETP.NE.AND P1, PT, R3, RZ, PT ;  /* 0x000000ff0300720c */ /* 0x000fe20003f25270 */
[----:B------:R-:W3:Y:S01]  /*2810*/  LDCU UR50, c[0x0][0x3d0] ;  /* 0x00007a00ff3277ac */ /* 0x000ee20008000800 */
[----:B------:R-:W4:Y:S01]  /*2820*/  LDCU UR5, c[0x0][0x4f4] ;  /* 0x00009e80ff0577ac */ /* 0x000f220008000800 */
[----:B------:R-:W0:Y:S01]  /*2830*/  LDCU UR77, c[0x0][0x3d4] ;  /* 0x00007a80ff4d77ac */ /* 0x000e220008000800 */
[----:B------:R-:W0:Y:S01]  /*2840*/  LDCU UR76, c[0x0][0x4f8] ;  /* 0x00009f00ff4c77ac */ /* 0x000e220008000800 */
[----:B--2---:R-:W-:Y:S01]  /*2850*/  IMAD.HI.U32 R0, R19, UR31, R6 ;  /* 0x0000001f13007c27 */ /* 0x004fe2000f8e0006 */
[----:B------:R-:W2:Y:S04]  /*2860*/  LDCU UR75, c[0x0][0x3e8] ;  /* 0x00007d00ff4b77ac */ /* 0x000ea80008000800 */
[----:B---3--:R-:W-:Y:S01]  /*2870*/  SHF.R.U32.HI R12, RZ, UR50, R0 ;  /* 0x00000032ff0c7c19 */ /* 0x008fe20008011600 */
[----:B------:R-:W3:Y:S04]  /*2880*/  LDCU UR74, c[0x0][0x4fc] ;  /* 0x00009f80ff4a77ac */ /* 0x000ee80008000800 */
[----:B------:R-:W-:Y:S01]  /*2890*/  IMAD.MOV R0, RZ, RZ, -R12 ;  /* 0x000000ffff007224 */ /* 0x000fe200078e0a0c */
[----:B------:R-:W0:Y:S03]  /*28a0*/  LDCU UR73, c[0x0][0x3ec] ;  /* 0x00007d80ff4977ac */ /* 0x000e260008000800 */
        /* <DEDUP_REMOVED lines=52> */
[----:B--234-:R-:W-:Y:S05]  /*2bf0*/  @!P1 BRA `(.L_x_3646) ;  /* 0x0000000c00949947 */ /* 0x01cfea0003800000 */
        /* <DEDUP_REMOVED lines=215> */
[----:B------:R-:W2:Y:S01]  /*3970*/  @P2 LDC.64 R12, c[0x0][0x4e8] ;  /* 0x00013a00ff0c2b82 */ /* 0x000ea20000000a00 */
[----:B0-----:R-:W-:-:S07]  /*3980*/  IMAD.HI.U32 R6, R20, UR52, R6 ;  /* 0x0000003414067c27 */ /* 0x001fce000f8e0006 */
[----:B------:R-:W0:Y:S01]  /*3990*/  @P2 LDC R16, c[0x0][0x4f0] ;  /* 0x00013c00ff102b82 */ /* 0x000e220000000800 */
[----:B------:R-:W-:Y:S01]  /*39a0*/  SHF.R.U32.HI R7, RZ, UR53, R6 ;  /* 0x00000035ff077c19 */ /* 0x000fe20008011606 */
[----:B------:R-:W-:-:S03]  /*39b0*/  @P2 IMAD.MOV.U32 R6, RZ, RZ, RZ ;  /* 0x000000ffff062224 */ /* 0x000fc600078e00ff */
[----:B------:R-:W-:-:S03]  /*39c0*/  IADD3 R15, PT, PT, -R7, RZ, RZ ;  /* 0x000000ff070f7210 */ /* 0x000fc60007ffe1ff */
[----:B------:R-:W3:Y:S01]  /*39d0*/  @P2 LDC R17, c[0x0][0x554] ;  /* 0x00015500ff112b82 */ /* 0x000ee20000000800 */
[----:B--2---:R-:W-:-:S05]  /*39e0*/  @P2 IMAD.HI.U32 R13, R7, R13, R6 ;  /* 0x0000000d070d2227 */ /* 0x004fca00078e0006 */
[----:B0-----:R-:W-:Y:S01]  /*39f0*/  @P2 SHF.R.U32.HI R6, RZ, R16, R13 ;  /* 0x00000010ff062219 */ /* 0x001fe2000001160d */
[----:B------:R-:W-:-:S03]  /*3a00*/  IMAD R13, R15, UR28, R20 ;  /* 0x0000001c0f0d7c24 */ /* 0x000fc6000f8e0214 */
[----:B------:R-:W-:Y:S01]  /*3a10*/  @P2 IADD3 R15, PT, PT, -R6, RZ, RZ ;  /* 0x000000ff060f2210 */ /* 0x000fe20007ffe1ff */
[----:B------:R-:W-:-:S04]  /*3a20*/  IMAD R0, R13, UR29, R0 ;  /* 0x0000001d0d007c24 */ /* 0x000fc8000f8e0200 */
[----:B------:R-:W-:-:S04]  /*3a30*/  @P2 IMAD R7, R15, R12, R7 ;  /* 0x0000000c0f072224 */ /* 0x000fc800078e0207 */
[----:B---3--:R-:W-:-:S07]  /*3a40*/  @P2 IMAD R0, R7, R17, R0 ;  /* 0x0000001107002224 */ /* 0x008fce00078e0200 */
.L_x_3646:
[----:B------:R-:W-:Y:S01]  /*3a50*/  LOP3.LUT R7, R0, 0xfffffffe, RZ, 0xc0, !PT ;  /* 0xfffffffe00077812 */ /* 0x000fe200078ec0ff */
[----:B------:R-:W2:Y:S03]  /*3a60*/  LDCU UR52, c[0x0][0x3d0] ;  /* 0x00007a00ff3477ac */ /* 0x000ea60008000800 */
[----:B------:R-:W-:-:S05]  /*3a70*/  IADD3 R6, P2, PT, R7, R4, RZ ;  /* 0x0000000407067210 */ /* 0x000fca0007f5e0ff */
[----:B------:R-:W-:-:S05]  /*3a80*/  IMAD.X R7, RZ, RZ, R5, P2 ;  /* 0x000000ffff077224 */ /* 0x000fca00010e0605 */
[----:B------:R3:W5:Y:S01]  /*3a90*/  LDG.E.U16 R6, desc[UR36][R6.64] ;  /* 0x0000002406067981 */ /* 0x000762000c1e1500 */
[----:B-1----:R-:W-:Y:S02]  /*3aa0*/  IADD3 R13, PT, PT, R19, UR4, RZ ;  /* 0x00000004130d7c10 */ /* 0x002fe4000fffe0ff */
[----:B------:R-:W-:-:S05]  /*3ab0*/  MOV R12, RZ ;  /* 0x000000ff000c7202 */ /* 0x000fca0000000f00 */
[----:B------:R-:W-:-:S05]  /*3ac0*/  IMAD.HI.U32 R0, R13, UR31, R12 ;  /* 0x0000001f0d007c27 */ /* 0x000fca000f8e000c */
[----:B--2---:R-:W-:-:S05]  /*3ad0*/  SHF.R.U32.HI R17, RZ, UR52, R0 ;  /* 0x00000034ff117c19 */ /* 0x004fca0008011600 */
[----:B------:R-:W-:-:S04]  /*3ae0*/  IMAD.MOV R15, RZ, RZ, -R17 ;  /* 0x000000ffff0f7224 */ /* 0x000fc800078e0a11 */
[----:B------:R-:W-:-:S04]  /*3af0*/  IMAD R0, R15, UR30, R13 ;  /* 0x0000001e0f007c24 */ /* 0x000fc8000f8e020d */
[----:B------:R-:W-:Y:S01]  /*3b00*/  IMAD R0, R0, UR5, RZ ;  /* 0x0000000500007c24 */ /* 0x000fe2000f8e02ff */
[----:B---3--:R-:W-:Y:S06]  /*3b10*/  @!P1 BRA `(.L_x_3647) ;  /* 0x0000000c00689947 */ /* 0x008fec0003800000 */
        /* <DEDUP_REMOVED lines=218> */
.L_x_3647:
[----:B------:R-:W1:Y:S01]  /*48c0*/  LDCU UR52, c[0x0][0x3d0] ;  /* 0x00007a00ff3477ac */ /* 0x000e620008000800 */
[----:B------:R-:W-:Y:S01]  /*48d0*/  LOP3.LUT R17, R0, 0xfffffffe, RZ, 0xc0, !PT ;  /* 0xfffffffe00117812 */ /* 0x000fe200078ec0ff */
[----:B------:R-:W-:Y:S01]  /*48e0*/  IMAD.MOV.U32 R12, RZ, RZ, RZ ;  /* 0x000000ffff0c7224 */ /* 0x000fe200078e00ff */
[----:B------:R-:W-:Y:S02]  /*48f0*/  IADD3 R13, PT, PT, R13, UR4, RZ ;  /* 0x000000040d0d7c10 */ /* 0x000fe4000fffe0ff */
[----:B------:R-:W-:-:S03]  /*4900*/  IADD3 R16, P2, PT, R17, R4, RZ ;  /* 0x0000000411107210 */ /* 0x000fc60007f5e0ff */
[----:B------:R-:W-:Y:S01]  /*4910*/  IMAD.HI.U32 R0, R13, UR31, R12 ;  /* 0x0000001f0d007c27 */ /* 0x000fe2000f8e000c */
[----:B------:R-:W-:-:S05]  /*4920*/  IADD3.X R17, PT, PT, RZ, R5, RZ, P2, !PT ;  /* 0x00000005ff117210 */ /* 0x000fca00017fe4ff */
[----:B------:R1:W5:Y:S02]  /*4930*/  LDG.E.U16 R7, desc[UR36][R16.64] ;  /* 0x0000002410077981 */ /* 0x000364000c1e1500 */
[----:B-1----:R-:W-:-:S04]  /*4940*/  SHF.R.U32.HI R17, RZ, UR52, R0 ;  /* 0x00000034ff117c19 */ /* 0x002fc80008011600 */
        /* <DEDUP_REMOVED lines=222> */
.L_x_3648:
[----:B------:R-:W-:Y:S01]  /*5730*/  LOP3.LUT R17, R0, 0xfffffffe, RZ, 0xc0, !PT ;  /* 0xfffffffe00117812 */ /* 0x000fe200078ec0ff */
[----:B------:R-:W1:Y:S03]  /*5740*/  LDCU UR52, c[0x0][0x3d0] ;  /* 0x00007a00ff3477ac */ /* 0x000e660008000800 */
[----:B------:R-:W-:-:S04]  /*5750*/  IADD3 R16, P2, PT, R17, R4, RZ ;  /* 0x0000000411107210 */ /* 0x000fc80007f5e0ff */
[----:B------:R-:W-:-:S05]  /*5760*/  IADD3.X R17, PT, PT, RZ, R5, RZ, P2, !PT ;  /* 0x00000005ff117210 */ /* 0x000fca00017fe4ff */
[----:B------:R2:W5:Y:S01]  /*5770*/  LDG.E.U16 R0, desc[UR36][R16.64] ;  /* 0x0000002410007981 */ /* 0x000562000c1e1500 */
[----:B------:R-:W-:Y:S01]  /*5780*/  MOV R12, RZ ;  /* 0x000000ff000c7202 */ /* 0x000fe20000000f00 */
[----:B------:R-:W-:-:S04]  /*5790*/  VIADD R13, R13, UR4 ;  /* 0x000000040d0d7c36 */ /* 0x000fc80008000000 */
[----:B------:R-:W-:-:S05]  /*57a0*/  IMAD.HI.U32 R12, R13, UR31, R12 ;  /* 0x0000001f0d0c7c27 */ /* 0x000fca000f8e000c */
[----:B-1----:R-:W-:-:S04]  /*57b0*/  SHF.R.U32.HI R21, RZ, UR52, R12 ;  /* 0x00000034ff157c19 */ /* 0x002fc8000801160c */
[----:B------:R-:W-:-:S05]  /*57c0*/  IADD3 R12, PT, PT, -R21, RZ, RZ ;  /* 0x000000ff150c7210 */ /* 0x000fca0007ffe1ff */
[----:B------:R-:W-:-:S04]  /*57d0*/  IMAD R12, R12, UR30, R13 ;  /* 0x0000001e0c0c7c24 */ /* 0x000fc8000f8e020d */
[----:B------:R-:W-:Y:S01]  /*57e0*/  IMAD R15, R12, UR5, RZ ;  /* 0x000000050c0f7c24 */ /* 0x000fe2000f8e02ff */
[----:B--2---:R-:W-:Y:S06]  /*57f0*/  @!P1 BRA `(.L_x_3649) ;  /* 0x0000000c00689947 */ /* 0x004fec0003800000 */
        /* <DEDUP_REMOVED lines=218> */
.L_x_3649:
[----:B------:R-:W-:-:S04]  /*65a0*/  LOP3.LUT R13, R15, 0xfffffffe, RZ, 0xc0, !PT ;  /* 0xfffffffe0f0d7812 */ /* 0x000fc800078ec0ff */
[----:B------:R-:W-:-:S05]  /*65b0*/  IADD3 R12, P1, PT, R13, R4, RZ ;  /* 0x000000040d0c7210 */ /* 0x000fca0007f3e0ff */
[----:B------:R-:W-:-:S05]  /*65c0*/  IMAD.X R13, RZ, RZ, R5, P1 ;  /* 0x000000ffff0d7224 */ /* 0x000fca00008e0605 */
[----:B------:R2:W5:Y:S03]  /*65d0*/  LDG.E.U16 R12, desc[UR36][R12.64] ;  /* 0x000000240c0c7981 */ /* 0x000566000c1e1500 */
.L_x_3645:
[----:B------:R-:W3:Y:S01]  /*65e0*/  LDCU UR5, c[0x0][0x388] ;  /* 0x00007100ff0577ac */ /* 0x000ee20008000800 */
[----:B-1----:R-:W-:Y:S02]  /*65f0*/  MOV R20, UR4 ;  /* 0x0000000400147c02 */ /* 0x002fe40008000f00 */
[----:B--2---:R-:W-:Y:S02]  /*6600*/  PRMT R13, R10, 0x9910, RZ ;  /* 0x000099100a0d7816 */ /* 0x004fe400000000ff */
[----:B------:R-:W-:Y:S01]  /*6610*/  PRMT R15, R11, 0x9910, RZ ;  /* 0x000099100b0f7816 */ /* 0x000fe200000000ff */
[C---:B------:R-:W-:Y:S01]  /*6620*/  IMAD R19, R20.reuse, 0x4, R19 ;  /* 0x0000000414137824 */ /* 0x040fe200078e0213 */
[----:B------:R-:W-:Y:S02]  /*6630*/  MOV R11, R13 ;  /* 0x0000000d000b7202 */ /* 0x000fe40000000f00 */
[----:B------:R-:W-:Y:S01]  /*6640*/  PRMT R9, R9, 0x9910, RZ ;  /* 0x0000991009097816 */ /* 0x000fe200000000ff */
[----:B------:R-:W-:Y:S01]  /*6650*/  IMAD R13, R20, 0x3, R19 ;  /* 0x00000003140d7824 */ /* 0x000fe200078e0213 */
[----:B-----5:R-:W-:-:S02]  /*6660*/  PRMT R10, R6, 0x9910, RZ ;  /* 0x00009910060a7816 */ /* 0x020fc400000000ff */
[----:B------:R-:W-:Y:S02]  /*6670*/  PRMT R17, R18, 0x9910, RZ ;  /* 0x0000991012117816 */ /* 0x000fe400000000ff */
[----:B------:R-:W-:Y:S01]  /*6680*/  PRMT R16, R7, 0x9910, RZ ;  /* 0x0000991007107816 */ /* 0x000fe200000000ff */
[----:B------:R-:W-:Y:S01]  /*6690*/  IMAD R9, R9, R10, RZ ;  /* 0x0000000a09097224 */ /* 0x000fe200078e02ff */
[----:B------:R-:W-:Y:S02]  /*66a0*/  PRMT R18, R0, 0x9910, RZ ;  /* 0x0000991000127816 */ /* 0x000fe400000000ff */
[----:B---3--:R-:W-:Y:S01]  /*66b0*/  MOV R22, UR5 ;  /* 0x0000000500167c02 */ /* 0x008fe20008000f00 */
[----:B------:R-:W-:Y:S01]  /*66c0*/  IMAD R10, R11, R16, RZ ;  /* 0x000000100b0a7224 */ /* 0x000fe200078e02ff */
[----:B------:R-:W-:Y:S01]  /*66d0*/  PRMT R24, R12, 0x9910, RZ ;  /* 0x000099100c187816 */ /* 0x000fe200000000ff */
[----:B------:R-:W-:Y:S01]  /*66e0*/  IMAD R11, R15, R18, RZ ;  /* 0x000000120f0b7224 */ /* 0x000fe200078e02ff */
[----:B------:R-:W-:-:S03]  /*66f0*/  ISETP.GE.U32.AND P1, PT, R13, R22, PT ;  /* 0x000000160d00720c */ /* 0x000fc60003f26070 */
[----:B------:R-:W-:-:S10]  /*6700*/  IMAD R18, R17, R24, RZ ;  /* 0x0000001811127224 */ /* 0x000fd400078e02ff */
[----:B------:R-:W-:Y:S05]  /*6710*/  @!P1 BRA `(.L_x_3650) ;  /* 0xffffffc000149947 */ /* 0x000fea000383ffff */
.L_x_3644:
[----:B0-----:R-:W-:Y:S05]  /*6720*/  BSYNC.RECONVERGENT B1 ;  /* 0x0000000000017941 */ /* 0x001fea0003800200 */
.L_x_3643:
        /* <DEDUP_REMOVED lines=285> */
.L_x_3654:
[----:B------:R-:W-:Y:S02]  /*7900*/  SHF.R.U32.HI R12, RZ, 0x1, R6 ;  /* 0x00000001ff0c7819 */ /* 0x000fe40000011606 */
[----:B------:R-:W-:-:S07]  /*7910*/  MOV R13, RZ ;  /* 0x000000ff000d7202 */ /* 0x000fce0000000f00 */
.L_x_3653:
[----:B------:R-:W0:Y:S02]  /*7920*/  LDCU.64 UR4, c[0x0][0x750] ;  /* 0x0000ea00ff0477ac */ /* 0x000e240008000a00 */
[----:B0-----:R-:W-:-:S04]  /*7930*/  IADD3 R3, P1, PT, R14, UR4, RZ ;  /* 0x000000040e037c10 */ /* 0x001fc8000ff3e0ff */
[----:B------:R-:W-:Y:S02]  /*7940*/  IADD3.X R2, PT, PT, RZ, UR5, RZ, P1, !PT ;  /* 0x00000005ff027c10 */ /* 0x000fe40008ffe4ff */
        /* <DEDUP_REMOVED lines=281> */
.L_x_3656:
[----:B------:R-:W-:Y:S01]  /*8ae0*/  SHF.R.U32.HI R16, RZ, 0x1, R7 ;  /* 0x00000001ff107819 */ /* 0x000fe20000011607 */
[----:B------:R-:W-:-:S07]  /*8af0*/  IMAD.MOV.U32 R17, RZ, RZ, RZ ;  /* 0x000000ffff117224 */ /* 0x000fce00078e00ff */
.L_x_3655:
        /* <DEDUP_REMOVED lines=281> */
.L_x_3658:
[----:B------:R-:W-:Y:S02]  /*9c90*/  SHF.R.U32.HI R16, RZ, 0x1, R0 ;  /* 0x00000001ff107819 */ /* 0x000fe40000011600 */
[----:B------:R-:W-:-:S07]  /*9ca0*/  MOV R17, RZ ;  /* 0x000000ff00117202 */ /* 0x000fce0000000f00 */
.L_x_3657:
        /* <DEDUP_REMOVED lines=281> */
.L_x_3660:
[----:B------:R-:W-:Y:S02]  /*ae40*/  SHF.R.U32.HI R14, RZ, 0x1, R5 ;  /* 0x00000001ff0e7819 */ /* 0x000fe40000011605 */
[----:B------:R-:W-:-:S07]  /*ae50*/  MOV R15, RZ ;  /* 0x000000ff000f7202 */ /* 0x000fce0000000f00 */
.L_x_3659:
[----:B------:R-:W-:-:S04]  /*ae60*/  LEA R4, P0, R14, R3, 0x1 ;  /* 0x000000030e047211 */ /* 0x000fc800078008ff */
[----:B------:R-:W-:-:S05]  /*ae70*/  LEA.HI.X R5, R14, R2, R15, 0x1, P0 ;  /* 0x000000020e057211 */ /* 0x000fca00000f0c0f */
[----:B------:R0:W5:Y:S04]  /*ae80*/  LDG.E.U16 R8, desc[UR36][R4.64] ;  /* 0x0000002404087981 */ /* 0x000168000c1e1500 */
.L_x_3652:
[----:B------:R-:W-:Y:S05]  /*ae90*/  BSYNC.RECONVERGENT B1 ;  /* 0x0000000000017941 */ /* 0x000fea0003800200 */
.L_x_3651:
[----:B------:R-:W-:Y:S01]  /*aea0*/  ISETP.GE.U32.AND P0, PT, R19, R22, PT ;  /* 0x000000161300720c */ /* 0x000fe20003f06070 */
[----:B------:R-:W-:-:S12]  /*aeb0*/  BSSY.RECONVERGENT B1, `(.L_x_3661) ;  /* 0x0000017000017945 */ /* 0x000fd80003800200 */
[----:B------:R-:W-:Y:S05]  /*aec0*/  @P0 BRA `(.L_x_3662) ;  /* 0x0000000000540947 */ /* 0x000fea0003800000 */
[----:B0-----:R-:W-:Y:S01]  /*aed0*/  IMAD.IADD R5, R19, 0x1, R20 ;  /* 0x0000000113057824 */ /* 0x001fe200078e0214 */
[----:B------:R-:W-:Y:S02]  /*aee0*/  PRMT R9, R9, 0x9910, RZ ;  /* 0x0000991009097816 */ /* 0x000fe400000000ff */
[----:B-----5:R-:W-:Y:S02]  /*aef0*/  PRMT R2, R6, 0x9910, RZ ;  /* 0x0000991006027816 */ /* 0x020fe400000000ff */
        /* <DEDUP_REMOVED lines=9> */
[----:B------:R-:W-:Y:S02]  /*af90*/  IADD3 R3, PT, PT, R5, R20, RZ ;  /* 0x0000001405037210 */ /* 0x000fe40007ffe0ff */
[----:B------:R-:W-:Y:S02]  /*afa0*/  PRMT R11, R11, 0x9910, RZ ;  /* 0x000099100b0b7816 */ /* 0x000fe400000000ff */
[----:B------:R-:W-:Y:S02]  /*afb0*/  ISETP.GE.U32.AND P0, PT, R3, R22, PT ;  /* 0x000000160300720c */ /* 0x000fe40003f06070 */
[----:B------:R-:W-:Y:S02]  /*afc0*/  PRMT R3, R18, 0x9910, RZ ;  /* 0x0000991012037816 */ /* 0x000fe400000000ff */
[----:B------:R-:W-:Y:S02]  /*afd0*/  SEL R8, R8, 0x1, !P0 ;  /* 0x0000000108087807 */ /* 0x000fe40004000000 */
[----:B------:R-:W-:-:S02]  /*afe0*/  PRMT R0, R0, 0x9910, RZ ;  /* 0x0000991000007816 */ /* 0x000fc400000000ff */
[----:B------:R-:W-:-:S03]  /*aff0*/  PRMT R18, R8, 0x9910, RZ ;  /* 0x0000991008127816 */ /* 0x000fc600000000ff */
[----:B------:R-:W-:Y:S02]  /*b000*/  IMAD R11, R11, R0, RZ ;  /* 0x000000000b0b7224 */ /* 0x000fe400078e02ff */
[----:B------:R-:W-:-:S07]  /*b010*/  IMAD R18, R18, R3, RZ ;  /* 0x0000000312127224 */ /* 0x000fce00078e02ff */
.L_x_3662:
[----:B------:R-:W-:Y:S05]  /*b020*/  BSYNC.RECONVERGENT B1 ;  /* 0x0000000000017941 */ /* 0x000fea0003800200 */
.L_x_3661:
[----:B-----5:R-:W-:Y:S02]  /*b030*/  PRMT R0, R9, 0x9910, RZ ;  /* 0x0000991009007816 */ /* 0x020fe400000000ff */
[----:B------:R-:W-:-:S05]  /*b040*/  PRMT R3, R10, 0x9910, RZ ;  /* 0x000099100a037816 */ /* 0x000fca00000000ff */
[----:B------:R-:W-:Y:S01]  /*b050*/  IMAD R0, R0, R3, RZ ;  /* 0x0000000300007224 */ /* 0x000fe200078e02ff */
[----:B------:R-:W-:-:S04]  /*b060*/  PRMT R3, R11, 0x9910, RZ ;  /* 0x000099100b037816 */ /* 0x000fc800000000ff */
[----:B------:R-:W-:-:S05]  /*b070*/  PRMT R0, R0, 0x9910, RZ ;  /* 0x0000991000007816 */ /* 0x000fca00000000ff */
[----:B------:R-:W-:Y:S01]  /*b080*/  IMAD R0, R0, R3, RZ ;  /* 0x0000000300007224 */ /* 0x000fe200078e02ff */
[----:B------:R-:W-:-:S04]  /*b090*/  PRMT R3, R18, 0x9910, RZ ;  /* 0x0000991012037816 */ /* 0x000fc800000000ff */
[----:B------:R-:W-:-:S05]  /*b0a0*/  PRMT R16, R0, 0x9910, RZ ;  /* 0x0000991000107816 */ /* 0x000fca00000000ff */
[----:B------:R-:W-:-:S07]  /*b0b0*/  IMAD R16, R16, R3, RZ ;  /* 0x0000000310107224 */ /* 0x000fce00078e02ff */
.L_x_3615:
[----:B------:R-:W-:Y:S05]  /*b0c0*/  BSYNC.RECONVERGENT B0 ;  /* 0x0000000000007941 */ /* 0x000fea0003800200 */
.L_x_3614:
[----:B------:R-:W1:Y:S01]  /*b0d0*/  LDCU UR4, c[0x0][0x3a0] ;  /* 0x00007400ff0477ac */ /* 0x000e620008000800 */
[----:B0-----:R-:W0:Y:S01]  /*b0e0*/  S2R R5, SR_TID.X ;  /* 0x0000000000057919 */ /* 0x001e220000002100 */
        /* <DEDUP_REMOVED lines=15> */
.L_x_3664:
        /* <DEDUP_REMOVED lines=8> */
[----:B---3-5:R-:W-:-:S04]  /*b260*/  @!P0 PRMT R4, R16, 0x9910, RZ ;  /* 0x0000991010048816 */ /* 0x028fc800000000ff */
[----:B------:R-:W-:-:S06]  /*b270*/  @!P0 LEA R2, R2, UR4, 0x1 ;  /* 0x0000000402028c11 */ /* 0x000fcc000f8e08ff */
[----:B------:R-:W0:Y:S02]  /*b280*/  @!P0 LDS.U16 R2, [R2] ;  /* 0x0000000002028984 */ /* 0x000e240000000400 */
[----:B0-----:R-:W-:-:S05]  /*b290*/  @!P0 PRMT R7, R2, 0x9910, RZ ;  /* 0x0000991002078816 */ /* 0x001fca00000000ff */
[----:B------:R-:W-:-:S05]  /*b2a0*/  @!P0 IMAD R4, R4, R7, RZ ;  /* 0x0000000704048224 */ /* 0x000fca00078e02ff */
[----:B------:R3:W-:Y:S01]  /*b2b0*/  @!P0 STS.U16 [R3], R4 ;  /* 0x0000000403008388 */ /* 0x0007e20000000400 */
[----:B-1----:R-:W-:Y:S01]  /*b2c0*/  @!P0 PRMT R16, R4, 0x7610, R16 ;  /* 0x0000761004108816 */ /* 0x002fe20000000010 */
[----:B------:R-:W-:Y:S06]  /*b2d0*/  BRA.U UP0, `(.L_x_3664) ;  /* 0xfffffffd00c07547 */ /* 0x000fec000b83ffff */
.L_x_3663:
        /* <DEDUP_REMOVED lines=18> */
.L_x_3667:
[----:B------:R-:W-:Y:S01]  /*b400*/  USHF.R.U32.HI UR7, URZ, 0x1, UR5 ;  /* 0x00000001ff077899 */ /* 0x000fe20008011605 */
[----:B------:R-:W-:Y:S05]  /*b410*/  BAR.SYNC.DEFER_BLOCKING 0x0 ;  /* 0x0000000000007b1d */ /* 0x000fea0000010000 */
[----:B0-----:R-:W-:-:S04]  /*b420*/  IADD3 R2, PT, PT, R5, UR7, RZ ;  /* 0x0000000705027c10 */ /* 0x001fc8000fffe0ff */
[----:B------:R-:W-:-:S04]  /*b430*/  ISETP.GE.U32.AND P0, PT, R2, UR6, PT ;  /* 0x0000000602007c0c */ /* 0x000fc8000bf06070 */
[----:B------:R-:W-:-:S13]  /*b440*/  ISETP.GE.U32.OR P0, PT, R5, UR7, P0 ;  /* 0x0000000705007c0c */ /* 0x000fda0008706470 */
[----:B------:R-:W-:Y:S01]  /*b450*/  VOTEU.ALL UP0, P0 ;  /* 0x0000000000ff7886 */ /* 0x000fe20000000000 */
[----:B------:R-:W-:-:S04]  /*b460*/  @!P0 PRMT R7, R16, 0x9910, RZ ;  /* 0x0000991010078816 */ /* 0x000fc800000000ff */
[----:B------:R-:W-:Y:S02]  /*b470*/  @!UP0 ULOP3.LUT UR8, UR5, 0x7fe, URZ, 0xc0, !UPT ;  /* 0x000007fe05088892 */ /* 0x000fe4000f8ec0ff */
[----:B------:R-:W-:-:S03]  /*b480*/  UISETP.GT.U32.AND UP0, UPT, UR5, 0x7f, UPT ;  /* 0x0000007f0500788c */ /* 0x000fc6000bf04070 */
[----:B------:R-:W-:-:S04]  /*b490*/  UMOV UR5, UR7 ;  /* 0x0000000700057c82 */ /* 0x000fc80008000000 */
[----:B------:R-:W0:Y:S02]  /*b4a0*/  @!P0 LDS.U16 R2, [R3+UR8] ;  /* 0x0000000803028984 */ /* 0x000e240008000400 */
[----:B0-----:R-:W-:-:S05]  /*b4b0*/  @!P0 PRMT R2, R2, 0x9910, RZ ;  /* 0x0000991002028816 */ /* 0x001fca00000000ff */
[----:B------:R-:W-:-:S05]  /*b4c0*/  @!P0 IMAD R2, R7, R2, RZ ;  /* 0x0000000207028224 */ /* 0x000fca00078e02ff */
[----:B------:R0:W-:Y:S01]  /*b4d0*/  @!P0 STS.U16 [R3], R2 ;  /* 0x0000000203008388 */ /* 0x0001e20000000400 */
[----:B----4-:R-:W-:Y:S01]  /*b4e0*/  @!P0 PRMT R16, R2, 0x7610, R16 ;  /* 0x0000761002108816 */ /* 0x010fe20000000010 */
[----:B------:R-:W-:Y:S06]  /*b4f0*/  BRA.U UP0, `(.L_x_3667) ;  /* 0xfffffffd00c07547 */ /* 0x000fec000b83ffff */
.L_x_3666:
[----:B------:R-:W-:Y:S01]  /*b500*/  BAR.SYNC.DEFER_BLOCKING 0x0 ;  /* 0x0000000000007b1d */ /* 0x000fe20000010000 */
[----:B------:R-:W-:-:S09]  /*b510*/  UISETP.GE.U32.AND UP0, UPT, UR4, 0x2, UPT ;  /* 0x000000020400788c */ /* 0x000fd2000bf06070 */
[----:B------:R-:W-:Y:S05]  /*b520*/  BRA.U !UP0, `(.L_x_3665) ;  /* 0x0000000108207547 */ /* 0x000fea000b800000 */
[----:B0-----:R-:W-:-:S07]  /*b530*/  HFMA2 R2, -RZ, RZ, 0, 5.9604644775390625e-08 ;  /* 0x00000001ff027431 */ /* 0x001fce00000001ff */
.L_x_3668:
[----:B-1-34-:R-:W-:-:S05]  /*b540*/  PRMT R3, R16, 0x9910, RZ ;  /* 0x0000991010037816 */ /* 0x01afca00000000ff */
[----:B-----5:R0:W1:Y:S02]  /*b550*/  SHFL.DOWN PT, R4, R3, R2, 0x1f ;  /* 0x08001f0203047589 */ /* 0x02006400000e0000 */
[----:B0-----:R-:W-:-:S05]  /*b560*/  IMAD.SHL.U32 R2, R2, 0x2, RZ ;  /* 0x0000000202027824 */ /* 0x001fca00078e00ff */
[----:B------:R-:W-:Y:S02]  /*b570*/  ISETP.GE.AND P0, PT, R2, UR4, PT ;  /* 0x0000000402007c0c */ /* 0x000fe4000bf06270 */
[----:B-1----:R-:W-:-:S05]  /*b580*/  PRMT R16, R4, 0x9910, RZ ;  /* 0x0000991004107816 */ /* 0x002fca00000000ff */
[----:B------:R-:W-:-:S06]  /*b590*/  IMAD R16, R3, R16, RZ ;  /* 0x0000001003107224 */ /* 0x000fcc00078e02ff */
[----:B------:R-:W-:Y:S05]  /*b5a0*/  @!P0 BRA `(.L_x_3668) ;  /* 0xfffffffc00e48947 */ /* 0x000fea000383ffff */
.L_x_3665:
[----:B---3-5:R-:W3:Y:S01]  /*b5b0*/  S2R R4, SR_CTAID.X ;  /* 0x0000000000047919 */ /* 0x028ee20000002500 */
[----:B------:R-:W0:Y:S01]  /*b5c0*/  LDCU UR4, c[0x0][0x558] ;  /* 0x0000ab00ff0477ac */ /* 0x000e220008000800 */
[----:B------:R-:W-:Y:S01]  /*b5d0*/  MOV R17, RZ ;  /* 0x000000ff00117202 */ /* 0x000fe20000000f00 */
[----:B------:R-:W1:Y:S01]  /*b5e0*/  LDCU.64 UR6, c[0x0][0x3a8] ;  /* 0x00007500ff0677ac */ /* 0x000e620008000a00 */
[----:B------:R-:W3:Y:S01]  /*b5f0*/  LDCU UR5, c[0x0][0x394] ;  /* 0x00007280ff0577ac */ /* 0x000ee20008000800 */
[----:B0-----:R-:W-:Y:S01]  /*b600*/  UISETP.NE.AND UP0, UPT, UR4, URZ, UPT ;  /* 0x000000ff0400728c */ /* 0x001fe2000bf05270 */
[----:B-1--4-:R-:W-:-:S04]  /*b610*/  IMAD R3, R5, UR6, RZ ;  /* 0x0000000605037c24 */ /* 0x012fc8000f8e02ff */
[----:B--2---:R-:W-:-:S04]  /*b620*/  IMAD R3, R0, UR7, R3 ;  /* 0x0000000700037c24 */ /* 0x004fc8000f8e0203 */
[----:B---3--:R-:W-:Y:S01]  /*b630*/  IMAD R7, R4, UR5, R3 ;  /* 0x0000000504077c24 */ /* 0x008fe2000f8e0203 */
        /* <DEDUP_REMOVED lines=278> */
.L_x_3669:
        /* <DEDUP_REMOVED lines=290> */
.L_x_3671:
        /* <DEDUP_REMOVED lines=25> */
.L_x_3673:
[----:B------:R-:W-:Y:S05]  /*db50*/  BSYNC.RECONVERGENT B0 ;  /* 0x0000000000007941 */ /* 0x000fea0003800200 */
.L_x_3672:
        /* <DEDUP_REMOVED lines=35> */
.L_x_3675:
[----:B------:R-:W-:Y:S05]  /*dd90*/  BSYNC.RECONVERGENT B0 ;  /* 0x0000000000007941 */ /* 0x000fea0003800200 */
.L_x_3674:
        /* <DEDUP_REMOVED lines=32> */
.L_x_3680:
[----:B------:R-:W-:-:S04]  /*dfa0*/  IMAD.IADD R9, R11, 0x1, R10 ;  /* 0x000000010b097824 */ /* 0x000fc800078e020a */
[----:B--2---:R-:W-:-:S06]  /*dfb0*/  IMAD.WIDE.U32 R8, R9, 0x2, R6 ;  /* 0x0000000209087825 */ /* 0x004fcc00078e0006 */
[----:B------:R-:W2:Y:S01]  /*dfc0*/  LDG.E.U16 R8, desc[UR36][R8.64] ;  /* 0x0000002408087981 */ /* 0x000ea2000c1e1500 */
[----:B------:R-:W-:Y:S02]  /*dfd0*/  IADD3 R10, PT, PT, R13, R10, RZ ;  /* 0x0000000a0d0a7210 */ /* 0x000fe40007ffe0ff */
[----:B------:R-:W-:Y:S02]  /*dfe0*/  PRMT R15, R16, 0x9910, RZ ;  /* 0x00009910100f7816 */ /* 0x000fe400000000ff */
[----:B------:R-:W-:Y:S02]  /*dff0*/  ISETP.GE.U32.AND P1, PT, R10, UR6, PT ;  /* 0x000000060a007c0c */ /* 0x000fe4000bf26070 */
[----:B--2---:R-:W-:-:S05]  /*e000*/  PRMT R16, R8, 0x9910, RZ ;  /* 0x0000991008107816 */ /* 0x004fca00000000ff */
[----:B------:R-:W-:-:S06]  /*e010*/  IMAD R16, R16, R15, RZ ;  /* 0x0000000f10107224 */ /* 0x000fcc00078e02ff */
[----:B------:R-:W-:Y:S05]  /*e020*/  @!P1 BRA `(.L_x_3680) ;  /* 0xfffffffc00dc9947 */ /* 0x000fea000383ffff */
[----:B------:R-:W-:Y:S05]  /*e030*/  BSYNC.RECONVERGENT B1 ;  /* 0x0000000000017941 */ /* 0x000fea0003800200 */
.L_x_3679:
[----:B------:R-:W-:Y:S05]  /*e040*/  BRA `(.L_x_3678) ;  /* 0x00000000004c7947 */ /* 0x000fea0003800000 */
.L_x_3677:
        /* <DEDUP_REMOVED lines=9> */
.L_x_3681:
[----:B------:R-:W-:-:S04]  /*e0e0*/  IMAD.IADD R8, R4, 0x1, R11 ;  /* 0x0000000104087824 */ /* 0x000fc800078e020b */
[----:B-1----:R-:W-:-:S04]  /*e0f0*/  IMAD R8, R8, R10, R5 ;  /* 0x0000000a08087224 */ /* 0x002fc800078e0205 */
[----:B--2---:R-:W-:-:S06]  /*e100*/  IMAD.WIDE.U32 R8, R8, 0x2, R6 ;  /* 0x0000000208087825 */ /* 0x004fcc00078e0006 */
[----:B------:R-:W2:Y:S01]  /*e110*/  LDG.E.U16 R8, desc[UR36][R8.64] ;  /* 0x0000002408087981 */ /* 0x000ea2000c1e1500 */
[----:B---3--:R-:W-:Y:S02]  /*e120*/  IADD3 R11, PT, PT, R12, R11, RZ ;  /* 0x0000000b0c0b7210 */ /* 0x008fe40007ffe0ff */
[----:B------:R-:W-:Y:S02]  /*e130*/  PRMT R13, R16, 0x9910, RZ ;  /* 0x00009910100d7816 */ /* 0x000fe400000000ff */
[----:B------:R-:W-:Y:S02]  /*e140*/  ISETP.GE.U32.AND P1, PT, R11, UR5, PT ;  /* 0x000000050b007c0c */ /* 0x000fe4000bf26070 */
[----:B--2---:R-:W-:-:S05]  /*e150*/  PRMT R16, R8, 0x9910, RZ ;  /* 0x0000991008107816 */ /* 0x004fca00000000ff */
[----:B------:R-:W-:-:S06]  /*e160*/  IMAD R16, R13, R16, RZ ;  /* 0x000000100d107224 */ /* 0x000fcc00078e02ff */
[----:B------:R-:W-:Y:S05]  /*e170*/  @!P1 BRA `(.L_x_3681) ;  /* 0xfffffffc00d89947 */ /* 0x000fea000383ffff */
.L_x_3678:
[----:B------:R-:W-:Y:S05]  /*e180*/  BSYNC.RECONVERGENT B0 ;  /* 0x0000000000007941 */ /* 0x000fea0003800200 */
.L_x_3676:
        /* <DEDUP_REMOVED lines=12> */
.L_x_3683:
[----:B------:R-:W-:Y:S01]  /*e250*/  USHF.R.U32.HI UR7, URZ, 0x1, UR4 ;  /* 0x00000001ff077899 */ /* 0x000fe20008011604 */
[----:B------:R-:W-:Y:S01]  /*e260*/  BAR.SYNC.DEFER_BLOCKING 0x0 ;  /* 0x0000000000007b1d */ /* 0x000fe20000010000 */
[----:B------:R-:W-:-:S04]  /*e270*/  UISETP.GT.U32.AND UP1, UPT, UR4, 0x3, UPT ;  /* 0x000000030400788c */ /* 0x000fc8000bf24070 */
[----:B------:R-:W-:Y:S01]  /*e280*/  IADD3 R4, PT, PT, R0, UR7, RZ ;  /* 0x0000000700047c10 */ /* 0x000fe2000fffe0ff */
[----:B------:R-:W-:-:S03]  /*e290*/  UMOV UR4, UR7 ;  /* 0x0000000700047c82 */ /* 0x000fc60008000000 */
[----:B------:R-:W-:-:S04]  /*e2a0*/  ISETP.GE.U32.AND P1, PT, R4, UR5, PT ;  /* 0x0000000504007c0c */ /* 0x000fc8000bf26070 */
[----:B------:R-:W-:-:S13]  /*e2b0*/  ISETP.GE.U32.OR P1, PT, R0, UR7, P1 ;  /* 0x0000000700007c0c */ /* 0x000fda0008f26470 */
[----:B------:R-:W-:Y:S01]  /*e2c0*/  @!P1 IMAD R4, R4, UR6, R5 ;  /* 0x0000000604049c24 */ /* 0x000fe2000f8e0205 */
[----:B-1----:R-:W-:-:S04]  /*e2d0*/  @!P1 PRMT R6, R16, 0x9910, RZ ;  /* 0x0000991010069816 */ /* 0x002fc800000000ff */
[----:B------:R-:W-:-:S06]  /*e2e0*/  @!P1 LEA R4, R4, UR8, 0x1 ;  /* 0x0000000804049c11 */ /* 0x000fcc000f8e08ff */
[----:B------:R-:W1:Y:S02]  /*e2f0*/  @!P1 LDS.U16 R4, [R4] ;  /* 0x0000000004049984 */ /* 0x000e640000000400 */
[----:B-1----:R-:W-:-:S05]  /*e300*/  @!P1 PRMT R9, R4, 0x9910, RZ ;  /* 0x0000991004099816 */ /* 0x002fca00000000ff */
[----:B------:R-:W-:-:S05]  /*e310*/  @!P1 IMAD R6, R6, R9, RZ ;  /* 0x0000000906069224 */ /* 0x000fca00078e02ff */
[----:B------:R1:W-:Y:S01]  /*e320*/  @!P1 STS.U16 [R7], R6 ;  /* 0x0000000607009388 */ /* 0x0003e20000000400 */
[----:B0-----:R-:W-:Y:S01]  /*e330*/  @!P1 PRMT R16, R6, 0x7610, R16 ;  /* 0x0000761006109816 */ /* 0x001fe20000000010 */
[----:B------:R-:W-:Y:S06]  /*e340*/  BRA.U UP1, `(.L_x_3683) ;  /* 0xfffffffd01c07547 */ /* 0x000fec000b83ffff */
.L_x_3682:
        /* <DEDUP_REMOVED lines=9> */
.L_x_3686:
[----:B------:R-:W-:Y:S01]  /*e3e0*/  USHF.R.U32.HI UR7, URZ, 0x1, UR5 ;  /* 0x00000001ff077899 */ /* 0x000fe20008011605 */
[----:B------:R-:W-:Y:S05]  /*e3f0*/  BAR.SYNC.DEFER_BLOCKING 0x0 ;  /* 0x0000000000007b1d */ /* 0x000fea0000010000 */
[----:B--2---:R-:W-:-:S05]  /*e400*/  VIADD R0, R5, UR7 ;  /* 0x0000000705007c36 */ /* 0x004fca0008000000 */
[----:B------:R-:W-:-:S04]  /*e410*/  ISETP.GE.U32.AND P1, PT, R0, UR6, PT ;  /* 0x0000000600007c0c */ /* 0x000fc8000bf26070 */
[----:B------:R-:W-:-:S13]  /*e420*/  ISETP.GE.U32.OR P1, PT, R5, UR7, P1 ;  /* 0x0000000705007c0c */ /* 0x000fda0008f26470 */
[----:B------:R-:W-:Y:S01]  /*e430*/  VOTEU.ALL UP0, P1 ;  /* 0x0000000000ff7886 */ /* 0x000fe20000800000 */
[----:B------:R-:W-:-:S04]  /*e440*/  @!P1 PRMT R9, R16, 0x9910, RZ ;  /* 0x0000991010099816 */ /* 0x000fc800000000ff */
[----:B------:R-:W-:Y:S02]  /*e450*/  @!UP0 ULOP3.LUT UR8, UR5, 0x7fe, URZ, 0xc0, !UPT ;  /* 0x000007fe05088892 */ /* 0x000fe4000f8ec0ff */
[----:B------:R-:W-:-:S03]  /*e460*/  UISETP.GT.U32.AND UP0, UPT, UR5, 0x7f, UPT ;  /* 0x0000007f0500788c */ /* 0x000fc6000bf04070 */
[----:B------:R-:W-:-:S04]  /*e470*/  UMOV UR5, UR7 ;  /* 0x0000000700057c82 */ /* 0x000fc80008000000 */
[----:B------:R-:W2:Y:S02]  /*e480*/  @!P1 LDS.U16 R0, [R7+UR8] ;  /* 0x0000000807009984 */ /* 0x000ea40008000400 */
[----:B--2---:R-:W-:-:S05]  /*e490*/  @!P1 PRMT R0, R0, 0x9910, RZ ;  /* 0x0000991000009816 */ /* 0x004fca00000000ff */
[----:B------:R-:W-:-:S05]  /*e4a0*/  @!P1 IMAD R0, R9, R0, RZ ;  /* 0x0000000009009224 */ /* 0x000fca00078e02ff */
[----:B------:R2:W-:Y:S01]  /*e4b0*/  @!P1 STS.U16 [R7], R0 ;  /* 0x0000000007009388 */ /* 0x0005e20000000400 */
[----:B0-----:R-:W-:Y:S01]  /*e4c0*/  @!P1 PRMT R16, R0, 0x7610, R16 ;  /* 0x0000761000109816 */ /* 0x001fe20000000010 */
[----:B------:R-:W-:Y:S06]  /*e4d0*/  BRA.U UP0, `(.L_x_3686) ;  /* 0xfffffffd00c07547 */ /* 0x000fec000b83ffff */
.L_x_3685:
[----:B------:R-:W-:Y:S01]  /*e4e0*/  BAR.SYNC.DEFER_BLOCKING 0x0 ;  /* 0x0000000000007b1d */ /* 0x000fe20000010000 */
[----:B------:R-:W-:-:S09]  /*e4f0*/  UISETP.GE.U32.AND UP0, UPT, UR4, 0x2, UPT ;  /* 0x000000020400788c */ /* 0x000fd2000bf06070 */
[----:B------:R-:W-:Y:S05]  /*e500*/  BRA.U !UP0, `(.L_x_3684) ;  /* 0x0000000108207547 */ /* 0x000fea000b800000 */
[----:B--2---:R-:W-:-:S07]  /*e510*/  HFMA2 R0, -RZ, RZ, 0, 5.9604644775390625e-08 ;  /* 0x00000001ff007431 */ /* 0x004fce00000001ff */
.L_x_3687:
[----:B------:R-:W-:-:S05]  /*e520*/  PRMT R5, R16, 0x9910, RZ ;  /* 0x0000991010057816 */ /* 0x000fca00000000ff */
[----:B------:R2:W0:Y:S02]  /*e530*/  SHFL.DOWN PT, R4, R5, R0, 0x1f ;  /* 0x08001f0005047589 */ /* 0x00042400000e0000 */
[----:B--2---:R-:W-:-:S04]  /*e540*/  SHF.L.U32 R0, R0, 0x1, RZ ;  /* 0x0000000100007819 */ /* 0x004fc800000006ff */
[----:B------:R-:W-:Y:S02]  /*e550*/  ISETP.GE.AND P1, PT, R0, UR4, PT ;  /* 0x0000000400007c0c */ /* 0x000fe4000bf26270 */
[----:B0-----:R-:W-:-:S05]  /*e560*/  PRMT R16, R4, 0x9910, RZ ;  /* 0x0000991004107816 */ /* 0x001fca00000000ff */
[----:B------:R-:W-:-:S06]  /*e570*/  IMAD R16, R5, R16, RZ ;  /* 0x0000001005107224 */ /* 0x000fcc00078e02ff */
[----:B------:R-:W-:Y:S05]  /*e580*/  @!P1 BRA `(.L_x_3687) ;  /* 0xfffffffc00e49947 */ /* 0x000fea000383ffff */
.L_x_3684:
        /* <DEDUP_REMOVED lines=13> */
[----:B--2---:R-:W0:Y:S01]  /*e660*/  LDG.E.U16 R0, desc[UR36][R2.64] ;  /* 0x0000002402007981 */ /* 0x004e22000c1e1500 */
[----:B------:R-:W-:Y:S02]  /*e670*/  PRMT R5, R16, 0x9910, RZ ;  /* 0x0000991010057816 */ /* 0x000fe400000000ff */
[----:B0-----:R-:W-:-:S05]  /*e680*/  PRMT R16, R0, 0x9910, RZ ;  /* 0x0000991000107816 */ /* 0x001fca00000000ff */
[----:B------:R-:W-:-:S07]  /*e690*/  IMAD R16, R5, R16, RZ ;  /* 0x0000001005107224 */ /* 0x000fce00078e02ff */
.L_x_3689:
        /* <DEDUP_REMOVED lines=9> */
[----:B------:R-:W1:Y:S01]  /*e730*/  LDCU.64 UR6, c[0x4][0x640] ;  /* 0x0100c800ff0677ac */ /* 0x000e620008000a00 */
[----:B------:R-:W4:Y:S01]  /*e740*/  LDC.64 R2, c[0x4][R2] ;  /* 0x0100000002027b82 */ /* 0x000f220000000a00 */
[----:B------:R-:W5:Y:S01]  /*e750*/  LDCU.64 UR8, c[0x4][0x358] ;  /* 0x01006b00ff0877ac */ /* 0x000f620008000a00 */
[----:B---3--:R-:W-:Y:S02]  /*e760*/  MOV R4, UR4 ;  /* 0x0000000400047c02 */ /* 0x008fe40008000f00 */
[----:B------:R-:W-:Y:S01]  /*e770*/  MOV R5, UR5 ;  /* 0x0000000500057c02 */ /* 0x000fe20008000f00 */
[----:B-1----:R-:W-:Y:S01]  /*e780*/  IMAD.U32 R6, RZ, RZ, UR6 ;  /* 0x00000006ff067e24 */ /* 0x002fe2000f8e00ff */
[----:B0-2---:R-:W-:-:S02]  /*e790*/  MOV R7, UR7 ;  /* 0x0000000700077c02 */ /* 0x005fc40008000f00 */
[----:B-----5:R-:W-:Y:S01]  /*e7a0*/  MOV R10, UR8 ;  /* 0x00000008000a7c02 */ /* 0x020fe20008000f00 */
[----:B------:R-:W-:-:S07]  /*e7b0*/  IMAD.U32 R11, RZ, RZ, UR9 ;  /* 0x00000009ff0b7e24 */ /* 0x000fce000f8e00ff */
[----:B------:R-:W-:-:S07]  /*e7c0*/  LEPC R20, `(.L_x_3691) ;  /* 0x000000001014794e */ /* 0x000fce0000000000 */
[----:B----4-:R-:W-:Y:S05]  /*e7d0*/  CALL.ABS.NOINC R2 ;  /* 0x0000000002007343 */ /* 0x010fea0003c00000 */
.L_x_3691:
[----:B------:R-:W3:Y:S02]  /*e7e0*/  LDCU.64 UR4, c[0x0][0x758] ;  /* 0x0000eb00ff0477ac */ /* 0x000ee40008000a00 */
[----:B---3--:R-:W-:-:S04]  /*e7f0*/  IADD3 R2, P0, PT, R17, UR4, RZ ;  /* 0x0000000411027c10 */ /* 0x008fc8000ff1e0ff */
[----:B------:R-:W-:-:S05]  /*e800*/  IADD3.X R3, PT, PT, RZ, UR5, RZ, P0, !PT ;  /* 0x00000005ff037c10 */ /* 0x000fca00087fe4ff */
[----:B------:R-:W-:Y:S01]  /*e810*/  STG.E.U16 desc[UR36][R2.64], R16 ;  /* 0x0000001002007986 */ /* 0x000fe2000c101524 */
[----:B------:R-:W-:Y:S05]  /*e820*/  EXIT ;  /* 0x000000000000794d */ /* 0x000fea0003800000 */
.L_x_3690:
[----:B------:R-:W-:Y:S01]  /*e830*/  STG.E.U16 desc[UR36][R2.64], R16 ;  /* 0x0000001002007986 */ /* 0x000fe2000c101524 */
[----:B------:R-:W-:Y:S05]  /*e840*/  EXIT ;  /* 0x000000000000794d */ /* 0x000fea0003800000 */
.L_x_3688:
[----:B------:R-:W3:Y:S01]  /*e850*/  LDCU.U8 UR4, c[0x0][0x788] ;  /* 0x0000f100ff0477ac */ /* 0x000ee20008000000 */
[----:B------:R-:W4:Y:S01]  /*e860*/  LDCU.U8 UR5, c[0x0][0x789] ;  /* 0x0000f120ff0577ac */ /* 0x000f220008000000 */
[----:B---3--:R-:W-:Y:S02]  /*e870*/  UISETP.NE.AND UP0, UPT, UR4, URZ, UPT ;  /* 0x000000ff0400728c */ /* 0x008fe4000bf05270 */
[----:B----4-:R-:W-:-:S07]  /*e880*/  UISETP.NE.AND UP1, UPT, UR5, URZ, UPT ;  /* 0x000000ff0500728c */ /* 0x010fce000bf25270 */
[----:B------:R-:W-:Y:S05]  /*e890*/  BRA.U !UP0, `(.L_x_3692) ;  /* 0x0000000108107547 */ /* 0x000fea000b800000 */
[----:B--2---:R-:W0:Y:S01]  /*e8a0*/  LDG.E.U16 R0, desc[UR36][R2.64] ;  /* 0x0000002402007981 */ /* 0x004e22000c1e1500 */
[----:B------:R-:W-:Y:S02]  /*e8b0*/  PRMT R5, R16, 0x9910, RZ ;  /* 0x0000991010057816 */ /* 0x000fe400000000ff */
[----:B0-----:R-:W-:-:S05]  /*e8c0*/  PRMT R16, R0, 0x9910, RZ ;  /* 0x0000991000107816 */ /* 0x001fca00000000ff */
[----:B------:R-:W-:-:S07]  /*e8d0*/  IMAD R16, R5, R16, RZ ;  /* 0x0000001005107224 */ /* 0x000fce00078e02ff */
.L_x_3692:
        /* <DEDUP_REMOVED lines=9> */
[----:B------:R-:W1:Y:S01]  /*e970*/  LDCU.64 UR6, c[0x4][0x640] ;  /* 0x0100c800ff0677ac */ /* 0x000e620008000a00 */
[----:B------:R-:W4:Y:S01]  /*e980*/  LDC.64 R2, c[0x4][R2] ;  /* 0x0100000002027b82 */ /* 0x000f220000000a00 */
[----:B------:R-:W5:Y:S01]  /*e990*/  LDCU.64 UR8, c[0x4][0x358] ;  /* 0x01006b00ff0877ac */ /* 0x000f620008000a00 */
[----:B---3--:R-:W-:Y:S01]  /*e9a0*/  MOV R4, UR4 ;  /* 0x0000000400047c02 */ /* 0x008fe20008000f00 */
[----:B------:R-:W-:Y:S01]  /*e9b0*/  IMAD.U32 R5, RZ, RZ, UR5 ;  /* 0x00000005ff057e24 */ /* 0x000fe2000f8e00ff */
[----:B-1----:R-:W-:-:S02]  /*e9c0*/  MOV R6, UR6 ;  /* 0x0000000600067c02 */ /* 0x002fc40008000f00 */
[----:B0-2---:R-:W-:Y:S01]  /*e9d0*/  MOV R7, UR7 ;  /* 0x0000000700077c02 */ /* 0x005fe20008000f00 */
[----:B-----5:R-:W-:Y:S01]  /*e9e0*/  IMAD.U32 R10, RZ, RZ, UR8 ;  /* 0x00000008ff0a7e24 */ /* 0x020fe2000f8e00ff */
[----:B------:R-:W-:-:S07]  /*e9f0*/  MOV R11, UR9 ;  /* 0x00000009000b7c02 */ /* 0x000fce0008000f00 */
[----:B------:R-:W-:-:S07]  /*ea00*/  LEPC R20, `(.L_x_3694) ;  /* 0x000000001014794e */ /* 0x000fce0000000000 */
[----:B----4-:R-:W-:Y:S05]  /*ea10*/  CALL.ABS.NOINC R2 ;  /* 0x0000000002007343 */ /* 0x010fea0003c00000 */
.L_x_3694:
[----:B------:R-:W3:Y:S02]  /*ea20*/  LDCU.64 UR4, c[0x0][0x758] ;  /* 0x0000eb00ff0477ac */ /* 0x000ee40008000a00 */
[----:B---3--:R-:W-:-:S04]  /*ea30*/  IADD3 R2, P0, PT, R17, UR4, RZ ;  /* 0x0000000411027c10 */ /* 0x008fc8000ff1e0ff */
[----:B------:R-:W-:-:S05]  /*ea40*/  IADD3.X R3, PT, PT, RZ, UR5, RZ, P0, !PT ;  /* 0x00000005ff037c10 */ /* 0x000fca00087fe4ff */
[----:B------:R-:W-:Y:S01]  /*ea50*/  STG.E.U16 desc[UR36][R2.64], R16 ;  /* 0x0000001002007986 */ /* 0x000fe2000c101524 */
[----:B------:R-:W-:Y:S05]  /*ea60*/  EXIT ;  /* 0x000000000000794d */ /* 0x000fea0003800000 */
.L_x_3693:
[----:B------:R-:W-:Y:S01]  /*ea70*/  STG.E.U16 desc[UR36][R2.64], R16 ;  /* 0x0000001002007986 */ /* 0x000fe2000c101524 */
[----:B------:R-:W-:Y:S05]  /*ea80*/  EXIT ;  /* 0x000000000000794d */ /* 0x000fea0003800000 */
.L_x_3670:
        /* <DEDUP_REMOVED lines=22> */
[----:B------:R-:W2:Y:S01]  /*ebf0*/  LDG.E.U16 R0, desc[UR36][R2.64] ;  /* 0x0000002402007981 */ /* 0x000ea2000c1e1500 */
[----:B------:R-:W-:Y:S02]  /*ec00*/  PRMT R5, R16, 0x9910, RZ ;  /* 0x0000991010057816 */ /* 0x000fe400000000ff */
[----:B--2---:R-:W-:-:S05]  /*ec10*/  PRMT R16, R0, 0x9910, RZ ;  /* 0x0000991000107816 */ /* 0x004fca00000000ff */
[----:B------:R-:W-:-:S07]  /*ec20*/  IMAD R16, R5, R16, RZ ;  /* 0x0000001005107224 */ /* 0x000fce00078e02ff */
.L_x_3696:
        /* <DEDUP_REMOVED lines=12> */
[----:B0-----:R-:W-:Y:S02]  /*ecf0*/  MOV R4, UR4 ;  /* 0x0000000400047c02 */ /* 0x001fe40008000f00 */
[----:B------:R-:W-:Y:S01]  /*ed00*/  MOV R5, UR5 ;  /* 0x0000000500057c02 */ /* 0x000fe20008000f00 */
[----:B-1----:R-:W-:Y:S01]  /*ed10*/  IMAD.U32 R6, RZ, RZ, UR6 ;  /* 0x00000006ff067e24 */ /* 0x002fe2000f8e00ff */
[----:B------:R-:W-:-:S02]  /*ed20*/  MOV R7, UR7 ;  /* 0x0000000700077c02 */ /* 0x000fc40008000f00 */
[----:B---3--:R-:W-:Y:S01]  /*ed30*/  MOV R10, UR8 ;  /* 0x00000008000a7c02 */ /* 0x008fe20008000f00 */
[----:B------:R-:W-:-:S07]  /*ed40*/  IMAD.U32 R11, RZ, RZ, UR9 ;  /* 0x00000009ff0b7e24 */ /* 0x000fce000f8e00ff */
[----:B------:R-:W-:-:S07]  /*ed50*/  LEPC R20, `(.L_x_3698) ;  /* 0x000000001014794e */ /* 0x000fce0000000000 */
[----:B--2---:R-:W-:Y:S05]  /*ed60*/  CALL.ABS.NOINC R2 ;  /* 0x0000000002007343 */ /* 0x004fea0003c00000 */
.L_x_3698:
[----:B------:R-:W0:Y:S02]  /*ed70*/  LDCU.64 UR4, c[0x0][0x758] ;  /* 0x0000eb00ff0477ac */ /* 0x000e240008000a00 */
[----:B0-----:R-:W-:-:S04]  /*ed80*/  IADD3 R2, P0, PT, R17, UR4, RZ ;  /* 0x0000000411027c10 */ /* 0x001fc8000ff1e0ff */
[----:B------:R-:W-:-:S05]  /*ed90*/  IADD3.X R3, PT, PT, RZ, UR5, RZ, P0, !PT ;  /* 0x00000005ff037c10 */ /* 0x000fca00087fe4ff */
[----:B------:R-:W-:Y:S01]  /*eda0*/  STG.E.U16 desc[UR36][R2.64], R16 ;  /* 0x0000001002007986 */ /* 0x000fe2000c101524 */
[----:B------:R-:W-:Y:S05]  /*edb0*/  EXIT ;  /* 0x000000000000794d */ /* 0x000fea0003800000 */
.L_x_3697:
[----:B------:R-:W-:Y:S01]  /*edc0*/  STG.E.U16 desc[UR36][R2.64], R16 ;  /* 0x0000001002007986 */ /* 0x000fe2000c101524 */
[----:B------:R-:W-:Y:S05]  /*edd0*/  EXIT ;  /* 0x000000000000794d */ /* 0x000fea0003800000 */
.L_x_3695:
[----:B------:R-:W0:Y:S01]  /*ede0*/  LDCU.U8 UR4, c[0x0][0x788] ;  /* 0x0000f100ff0477ac */ /* 0x000e220008000000 */
[----:B------:R-:W1:Y:S01]  /*edf0*/  LDCU.U8 UR5, c[0x0][0x789] ;  /* 0x0000f120ff0577ac */ /* 0x000e620008000000 */
[----:B0-----:R-:W-:Y:S02]  /*ee00*/  UISETP.NE.AND UP0, UPT, UR4, URZ, UPT ;  /* 0x000000ff0400728c */ /* 0x001fe4000bf05270 */
[----:B-1----:R-:W-:-:S07]  /*ee10*/  UISETP.NE.AND UP1, UPT, UR5, URZ, UPT ;  /* 0x000000ff0500728c */ /* 0x002fce000bf25270 */
[----:B------:R-:W-:Y:S05]  /*ee20*/  BRA.U !UP0, `(.L_x_3699) ;  /* 0x0000000108107547 */ /* 0x000fea000b800000 */
[----:B------:R-:W2:Y:S01]  /*ee30*/  LDG.E.U16 R0, desc[UR36][R2.64] ;  /* 0x0000002402007981 */ /* 0x000ea2000c1e1500 */
[----:B------:R-:W-:Y:S02]  /*ee40*/  PRMT R5, R16, 0x9910, RZ ;  /* 0x0000991010057816 */ /* 0x000fe400000000ff */
[----:B--2---:R-:W-:-:S05]  /*ee50*/  PRMT R16, R0, 0x9910, RZ ;  /* 0x0000991000107816 */ /* 0x004fca00000000ff */
[----:B------:R-:W-:-:S07]  /*ee60*/  IMAD R16, R5, R16, RZ ;  /* 0x0000001005107224 */ /* 0x000fce00078e02ff */
.L_x_3699:
        /* <DEDUP_REMOVED lines=20> */
.L_x_3701:
[----:B------:R-:W0:Y:S02]  /*efb0*/  LDCU.64 UR4, c[0x0][0x758] ;  /* 0x0000eb00ff0477ac */ /* 0x000e240008000a00 */
[----:B0-----:R-:W-:-:S04]  /*efc0*/  IADD3 R2, P0, PT, R17, UR4, RZ ;  /* 0x0000000411027c10 */ /* 0x001fc8000ff1e0ff */
[----:B------:R-:W-:-:S05]  /*efd0*/  IADD3.X R3, PT, PT, RZ, UR5, RZ, P0, !PT ;  /* 0x00000005ff037c10 */ /* 0x000fca00087fe4ff */
[----:B------:R-:W-:Y:S01]  /*efe0*/  STG.E.U16 desc[UR36][R2.64], R16 ;  /* 0x0000001002007986 */ /* 0x000fe2000c101524 */
[----:B------:R-:W-:Y:S05]  /*eff0*/  EXIT ;  /* 0x000000000000794d */ /* 0x000fea0003800000 */
.L_x_3700:
[----:B------:R-:W-:Y:S01]  /*f000*/  STG.E.U16 desc[UR36][R2.64], R16 ;  /* 0x0000001002007986 */ /* 0x000fe2000c101524 */
[----:B------:R-:W-:Y:S05]  /*f010*/  EXIT ;  /* 0x000000000000794d */ /* 0x000fea0003800000 */
.L_x_3702:
        /* <DEDUP_REMOVED lines=14> */
.L_x_8868:


//--------------------- .text._ZN2at6native13reduce_kernelILi256ELi2ENS0_8ReduceOpIsNS0_14func_wrapper_tIsNS0_55_GLOBAL__N__0955718d_22_SparseCsrTensorMath_cu_868dd54514ReductionMulOpIsEEEEjsLi4ELi4EEEEEvT1_ --------------------------
	.section	.text._ZN2at6native13reduce_kernelILi256ELi2ENS0_8ReduceOpIsNS0_14func_wrapper_tIsNS0_55_GLOBAL__N__0955718d_22_SparseCsrTensorMath_cu_868dd54514ReductionMulOpIsEEEEjsLi4ELi4EEEEEvT1_,"ax",@progbits
	.align	128
.text._ZN2at6native13reduce_kernelILi256ELi2ENS0_8ReduceOpIsNS0_14func_wrapper_tIsNS0_55_GLOBAL__N__0955718d_22_SparseCsrTensorMath_cu_868dd54514ReductionMulOpIsEEEEjsLi4ELi4EEEEEvT1_:
        .type           _ZN2at6native13reduce_kernelILi256ELi2ENS0_8ReduceOpIsNS0_14func_wrapper_tIsNS0_55_GLOBAL__N__0955718d_22_SparseCsrTensorMath_cu_868dd54514ReductionMulOpIsEEEEjsLi4ELi4EEEEEvT1_,@function
        .size           _ZN2at6native13reduce_kernelILi256ELi2ENS0_8ReduceOpIsNS0_14func_wrapper_tIsNS0_55_GLOBAL__N__0955718d_22_SparseCsrTensorMath_cu_868dd54514ReductionMulOpIsEEEEjsLi4ELi4EEEEEvT1_,(.L_x_8869 - _ZN2at6native13reduce_kernelILi256ELi2ENS0_8ReduceOpIsNS0_14func_wrapper_tIsNS0_55_GLOBAL__N__0955718d_22_SparseCsrTensorMath_cu_868dd54514ReductionMulOpIsEEEEjsLi4ELi4EEEEEvT1_)
        .other          _ZN2at6native13reduce_kernelILi256ELi2ENS0_8ReduceOpIsNS0_14func_wrapper_tIsNS0_55_GLOBAL__N__0955718d_22_SparseCsrTensorMath_cu_868dd54514ReductionMulOpIsEEEEjsLi4ELi4EEEEEvT1_,@"STO_CUDA_ENTRY STV_DEFAULT"
_ZN2at6native13reduce_kernelILi256ELi2ENS0_8ReduceOpIsNS0_14func_wrapper_tIsNS0_55_GLOBAL__N__0955718d_22_SparseCsrTensorMath_cu_868dd54514ReductionMulOpIsEEEEjsLi4ELi4EEEEEvT1_:
        /* <DEDUP_REMOVED lines=296> */
.L_x_3703:
        /* <DEDUP_REMOVED lines=29> */
.L_x_3707:
        /* <DEDUP_REMOVED lines=28> */
[----:B------:R-:W-:Y:S02]  /*1610*/  PRMT R4, R8, 0x9910, RZ ;  /* 0x0000991008047816 */ /* 0x000fe400000000ff */
[----:B--2---:R-:W-:-:S05]  /*1620*/  PRMT R3, R6, 0x9910, RZ ;  /* 0x0000991006037816 */ /* 0x004fca00000000ff */
[----:B------:R-:W-:-:S07]  /*1630*/  IMAD R4, R4, R3, RZ ;  /* 0x0000000304047224 */ /* 0x000fce00078e02ff */
.L_x_3711:
[----:B------:R-:W-:Y:S05]  /*1640*/  BSYNC.RECONVERGENT B1 ;  /* 0x0000000000017941 */ /* 0x000fea0003800200 */
.L_x_3710:
[----:B------:R-:W0:Y:S01]  /*1650*/  LDC R6, c[0x0][0x388] ;  /* 0x0000e200ff067b82 */ /* 0x000e220000000800 */
[----:B------:R-:W-:-:S04]  /*1660*/  IADD3 R16, P0, PT, R16, 0x8, RZ ;  /* 0x0000000810107810 */ /* 0x000fc80007f1e0ff */
[----:B------:R-:W-:Y:S02]  /*1670*/  IADD3.X R17, PT, PT, RZ, R17, RZ, P0, !PT ;  /* 0x00000011ff117210 */ /* 0x000fe400007fe4ff */
[----:B0-----:R-:W-:-:S07]  /*1680*/  IADD3 R3, PT, PT, R5, -0x4, R6 ;  /* 0xfffffffc05037810 */ /* 0x001fce0007ffe006 */
.L_x_3709:
[----:B------:R-:W-:Y:S05]  /*1690*/  BSYNC.RECONVERGENT B0 ;  /* 0x0000000000007941 */ /* 0x000fea0003800200 */
.L_x_3708:
[----:B------:R-:W0:Y:S01]  /*16a0*/  LDC.64 R6, c[0x0][0x3a0] ;  /* 0x0000e800ff067b82 */ /* 0x000e220000000a00 */
[----:B------:R-:W1:Y:S01]  /*16b0*/  LDCU UR4, c[0x0][0x39c] ;  /* 0x00007380ff0477ac */ /* 0x000e620008000800 */
[----:B------:R-:W-:Y:S01]  /*16c0*/  BSSY.RECONVERGENT B0, `(.L_x_3712) ;  /* 0x0000028000007945 */ /* 0x000fe20003800200 */
        /* <DEDUP_REMOVED lines=9> */
[----:B------:R-:W-:Y:S01]  /*1760*/  ISETP.GE.U32.AND P2, PT, R6, R3, PT ;  /* 0x000000030600720c */ /* 0x000fe20003f46070 */
[----:B------:R-:W-:Y:S01]  /*1770*/  IMAD.MOV.U32 R6, RZ, RZ, R8 ;  /* 0x000000ffff067224 */ /* 0x000fe200078e0008 */
[----:B------:R-:W-:-:S11]  /*1780*/  MOV R7, R8 ;  /* 0x0000000800077202 */ /* 0x000fd60000000f00 */
[----:B------:R-:W-:Y:S05]  /*1790*/  @P2 BRA `(.L_x_3713) ;  /* 0x0000000000682947 */ /* 0x000fea0003800000 */
[----:B------:R-:W-:Y:S01]  /*17a0*/  IMAD.MOV.U32 R6, RZ, RZ, R8 ;  /* 0x000000ffff067224 */ /* 0x000fe200078e0008 */
[----:B------:R-:W-:-:S07]  /*17b0*/  MOV R7, R8 ;  /* 0x0000000800077202 */ /* 0x000fce0000000f00 */
.L_x_3714:
        /* <DEDUP_REMOVED lines=10> */
[C---:B------:R-:W-:Y:S02]  /*1860*/  PRMT R13, R9.reuse, 0x9910, RZ ;  /* 0x00009910090d7816 */ /* 0x040fe400000000ff */
[----:B------:R-:W-:Y:S02]  /*1870*/  PRMT R12, R8, 0xbb32, RZ ;  /* 0x0000bb32080c7816 */ /* 0x000fe400000000ff */
[----:B------:R-:W-:Y:S02]  /*1880*/  PRMT R14, R9, 0xbb32, RZ ;  /* 0x0000bb32090e7816 */ /* 0x000fe400000000ff */
[----:B------:R-:W-:-:S02]  /*1890*/  PRMT R8, R6, 0x9910, RZ ;  /* 0x0000991006087816 */ /* 0x000fc400000000ff */
[----:B------:R-:W-:Y:S01]  /*18a0*/  MOV R6, R7 ;  /* 0x0000000700067202 */ /* 0x000fe20000000f00 */
[----:B------:R-:W-:Y:S01]  /*18b0*/  IMAD.MOV.U32 R7, RZ, RZ, R11 ;  /* 0x000000ffff077224 */ /* 0x000fe200078e000b */
[----:B------:R-:W-:Y:S01]  /*18c0*/  MOV R9, R12 ;  /* 0x0000000c00097202 */ /* 0x000fe20000000f00 */
[----:B------:R-:W-:Y:S01]  /*18d0*/  IMAD.MOV.U32 R11, RZ, RZ, R13 ;  /* 0x000000ffff0b7224 */ /* 0x000fe200078e000d */
[----:B------:R-:W-:Y:S01]  /*18e0*/  MOV R13, R14 ;  /* 0x0000000e000d7202 */ /* 0x000fe20000000f00 */
[----:B------:R-:W-:Y:S02]  /*18f0*/  IMAD R4, R4, R7, RZ ;  /* 0x0000000704047224 */ /* 0x000fe400078e02ff */
[----:B------:R-:W-:Y:S02]  /*1900*/  IMAD R7, R6, R9, RZ ;  /* 0x0000000906077224 */ /* 0x000fe400078e02ff */
[----:B------:R-:W-:Y:S02]  /*1910*/  IMAD R6, R8, R11, RZ ;  /* 0x0000000b08067224 */ /* 0x000fe400078e02ff */
[----:B------:R-:W-:Y:S01]  /*1920*/  IMAD R0, R10, R13, RZ ;  /* 0x0000000d0a007224 */ /* 0x000fe200078e02ff */
[----:B------:R-:W-:Y:S06]  /*1930*/  @!P1 BRA `(.L_x_3714) ;  /* 0xfffffffc00a09947 */ /* 0x000fec000383ffff */
.L_x_3713:
[----:B------:R-:W-:Y:S05]  /*1940*/  BSYNC.RECONVERGENT B0 ;  /* 0x0000000000007941 */ /* 0x000fea0003800200 */
.L_x_3712:
        /* <DEDUP_REMOVED lines=11> */
.L_x_3716:
[----:B------:R-:W-:Y:S05]  /*1a00*/  BSYNC.RECONVERGENT B0 ;  /* 0x0000000000007941 */ /* 0x000fea0003800200 */
.L_x_3715:
[----:B------:R-:W-:Y:S02]  /*1a10*/  PRMT R4, R4, 0x9910, RZ ;  /* 0x0000991004047816 */ /* 0x000fe400000000ff */
[----:B------:R-:W-:Y:S02]  /*1a20*/  PRMT R3, R7, 0x9910, RZ ;  /* 0x0000991007037816 */ /* 0x000fe400000000ff */
[----:B------:R-:W-:Y:S02]  /*1a30*/  PRMT R0, R0, 0x9910, RZ ;  /* 0x0000991000007816 */ /* 0x000fe400000000ff */
[----:B------:R-:W-:Y:S01]  /*1a40*/  PRMT R17, RZ, 0x7610, R17 ;  /* 0x00007610ff117816 */ /* 0x000fe20000000011 */
[----:B------:R-:W-:Y:S01]  /*1a50*/  IMAD R3, R4, R3, RZ ;  /* 0x0000000304037224 */ /* 0x000fe200078e02ff */
[----:B------:R-:W-:-:S04]  /*1a60*/  PRMT R4, R6, 0x9910, RZ ;  /* 0x0000991006047816 */ /* 0x000fc800000000ff */
[----:B------:R-:W-:-:S05]  /*1a70*/  PRMT R3, R3, 0x9910, RZ ;  /* 0x0000991003037816 */ /* 0x000fca00000000ff */
[----:B------:R-:W-:-:S05]  /*1a80*/  IMAD R3, R3, R4, RZ ;  /* 0x0000000403037224 */ /* 0x000fca00078e02ff */
[----:B------:R-:W-:Y:S02]  /*1a90*/  PRMT R16, R3, 0x9910, RZ ;  /* 0x0000991003107816 */ /* 0x000fe400000000ff */
[----:B------:R-:W-:-:S05]  /*1aa0*/  MOV R3, R0 ;  /* 0x0000000000037202 */ /* 0x000fca0000000f00 */
[----:B------:R-:W-:Y:S01]  /*1ab0*/  IMAD R16, R16, R3, RZ ;  /* 0x0000000310107224 */ /* 0x000fe200078e02ff */
[----:B------:R-:W-:Y:S06]  /*1ac0*/  BRA `(.L_x_3705) ;  /* 0x000000a400447947 */ /* 0x000fec0003800000 */
.L_x_3706:
        /* <DEDUP_REMOVED lines=26> */
.L_x_3721:
[----:B------:R-:W-:Y:S02]  /*1c70*/  SHF.R.U32.HI R5, RZ, 0x1, R21 ;  /* 0x00000001ff057819 */ /* 0x000fe40000011615 */
[----:B------:R-:W-:-:S03]  /*1c80*/  IADD3 R25, PT, PT, R21, R0, RZ ;  /* 0x0000000015197210 */ /* 0x000fc60007ffe0ff */
[----:B------:R-:W-:Y:S01]  /*1c90*/  IMAD.WIDE.U32 R8, R5, 0x4, R16 ;  /* 0x0000000405087825 */ /* 0x000fe200078e0010 */
[----:B------:R-:W-:-:S03]  /*1ca0*/  SHF.R.U32.HI R21, RZ, 0x1, R25 ;  /* 0x00000001ff157819 */ /* 0x000fc60000011619 */
[----:B------:R-:W-:Y:S01]  /*1cb0*/  IMAD.IADD R5, R5, 0x1, R0 ;  /* 0x0000000105057824 */ /* 0x000fe200078e0200 */
[----:B------:R1:W2:Y:S01]  /*1cc0*/  LDG.E R22, desc[UR36][R8.64] ;  /* 0x0000002408167981 */ /* 0x0002a2000c1e1900 */
[----:B------:R-:W-:Y:S02]  /*1cd0*/  IMAD R25, R0, 0x2, R25 ;  /* 0x0000000200197824 */ /* 0x000fe400078e0219 */
[----:B------:R-:W-:Y:S01]  /*1ce0*/  IMAD.WIDE.U32 R20, R21, 0x4, R16 ;  /* 0x0000000415147825 */ /* 0x000fe200078e0010 */
[----:B------:R-:W-:Y:S02]  /*1cf0*/  SHF.L.U32 R4, R5, 0x2, RZ ;  /* 0x0000000205047819 */ /* 0x000fe400000006ff */
[----:B------:R-:W-:Y:S02]  /*1d00*/  SHF.R.U32.HI R5, RZ, 0x1e, R5 ;  /* 0x0000001eff057819 */ /* 0x000fe40000011605 */
[----:B------:R-:W-:Y:S01]  /*1d10*/  LOP3.LUT R27, R4, 0xfffffffc, RZ, 0xc0, !PT ;  /* 0xfffffffc041b7812 */ /* 0x000fe200078ec0ff */
[----:B------:R3:W4:Y:S01]  /*1d20*/  LDG.E R20, desc[UR36][R20.64] ;  /* 0x0000002414147981 */ /* 0x000722000c1e1900 */
[----:B------:R-:W-:-:S02]  /*1d30*/  LOP3.LUT R5, R5, 0x1, RZ, 0xc0, !PT ;  /* 0x0000000105057812 */ /* 0x000fc400078ec0ff */
[----:B------:R-:W-:Y:S02]  /*1d40*/  IADD3 R4, P0, PT, R16, R27, RZ ;  /* 0x0000001b10047210 */ /* 0x000fe40007f1e0ff */
[----:B------:R-:W-:Y:S02]  /*1d50*/  SHF.R.U32.HI R27, RZ, 0x1, R25 ;  /* 0x00000001ff1b7819 */ /* 0x000fe40000011619 */
[----:B------:R-:W-:-:S03]  /*1d60*/  IADD3.X R5, PT, PT, R17, R5, RZ, P0, !PT ;  /* 0x0000000511057210 */ /* 0x000fc600007fe4ff */
[----:B-1----:R-:W-:Y:S02]  /*1d70*/  IMAD.WIDE.U32 R8, R27, 0x4, R16 ;  /* 0x000000041b087825 */ /* 0x002fe400078e0010 */
[----:B------:R1:W5:Y:S04]  /*1d80*/  LDG.E R4, desc[UR36][R4.64] ;  /* 0x0000002404047981 */ /* 0x000368000c1e1900 */
[----:B------:R0:W5:Y:S01]  /*1d90*/  LDG.E R8, desc[UR36][R8.64] ;  /* 0x0000002408087981 */ /* 0x000162000c1e1900 */
[----:B---3--:R-:W-:Y:S02]  /*1da0*/  IADD3 R21, PT, PT, R25, R0, RZ ;  /* 0x0000000019157210 */ /* 0x008fe40007ffe0ff */
[----:B------:R-:W-:-:S03]  /*1db0*/  PRMT R10, R10, 0x9910, RZ ;  /* 0x000099100a0a7816 */ /* 0x000fc600000000ff */
[----:B-1----:R-:W-:Y:S01]  /*1dc0*/  IMAD R5, R0, 0x3, R21 ;  /* 0x0000000300057824 */ /* 0x002fe200078e0215 */
[----:B------:R-:W-:Y:S01]  /*1dd0*/  PRMT R24, R7, 0x9910, RZ ;  /* 0x0000991007187816 */ /* 0x000fe200000000ff */
[----:B------:R-:W-:Y:S01]  /*1de0*/  IMAD.MOV.U32 R7, RZ, RZ, R10 ;  /* 0x000000ffff077224 */ /* 0x000fe200078e000a */
[----:B------:R-:W-:Y:S02]  /*1df0*/  PRMT R11, R11, 0x9910, RZ ;  /* 0x000099100b0b7816 */ /* 0x000fe400000000ff */
[----:B------:R-:W-:Y:S01]  /*1e00*/  ISETP.GE.U32.AND P0, PT, R5, R6, PT ;  /* 0x000000060500720c */ /* 0x000fe20003f06070 */
[----:B------:R-:W-:Y:S01]  /*1e10*/  IMAD.MOV.U32 R25, RZ, RZ, R24 ;  /* 0x000000ffff197224 */ /* 0x000fe200078e0018 */
[----:B------:R-:W-:Y:S02]  /*1e20*/  PRMT R5, R14, 0x9910, RZ ;  /* 0x000099100e057816 */ /* 0x000fe400000000ff */
[----:B0-----:R-:W-:Y:S02]  /*1e30*/  PRMT R9, R12, 0x9910, RZ ;  /* 0x000099100c097816 */ /* 0x001fe400000000ff */
[----:B------:R-:W-:-:S02]  /*1e40*/  PRMT R3, R3, 0x9910, RZ ;  /* 0x0000991003037816 */ /* 0x000fc400000000ff */
[----:B------:R-:W-:Y:S02]  /*1e50*/  PRMT R15, R15, 0x9910, RZ ;  /* 0x000099100f0f7816 */ /* 0x000fe400000000ff */
[----:B------:R-:W-:Y:S02]  /*1e60*/  PRMT R13, R13, 0x9910, RZ ;  /* 0x000099100d0d7816 */ /* 0x000fe400000000ff */
[C---:B--2---:R-:W-:Y:S02]  /*1e70*/  PRMT R10, R22.reuse, 0x9910, RZ ;  /* 0x00009910160a7816 */ /* 0x044fe400000000ff */
[----:B------:R-:W-:-:S03]  /*1e80*/  PRMT R24, R22, 0xbb32, RZ ;  /* 0x0000bb3216187816 */ /* 0x000fc600000000ff */
[----:B------:R-:W-:Y:S01]  /*1e90*/  IMAD R11, R11, R10, RZ ;  /* 0x0000000a0b0b7224 */ /* 0x000fe200078e02ff */
[C---:B----4-:R-:W-:Y:S01]  /*1ea0*/  PRMT R26, R20.reuse, 0x9910, RZ ;  /* 0x00009910141a7816 */ /* 0x050fe200000000ff */
[----:B------:R-:W-:Y:S01]  /*1eb0*/  IMAD R10, R7, R24, RZ ;  /* 0x00000018070a7224 */ /* 0x000fe200078e02ff */
[----:B------:R-:W-:-:S03]  /*1ec0*/  PRMT R12, R20, 0xbb32, RZ ;  /* 0x0000bb32140c7816 */ /* 0x000fc600000000ff */
[----:B------:R-:W-:Y:S02]  /*1ed0*/  IMAD R7, R25, R26, RZ ;  /* 0x0000001a19077224 */ /* 0x000fe400078e02ff */
[----:B------:R-:W-:Y:S01]  /*1ee0*/  IMAD R3, R3, R12, RZ ;  /* 0x0000000c03037224 */ /* 0x000fe200078e02ff */
[C---:B-----5:R-:W-:Y:S02]  /*1ef0*/  PRMT R14, R4.reuse, 0x9910, RZ ;  /* 0x00009910040e7816 */ /* 0x060fe400000000ff */
[----:B------:R-:W-:Y:S02]  /*1f00*/  PRMT R24, R4, 0xbb32, RZ ;  /* 0x0000bb3204187816 */ /* 0x000fe400000000ff */
[C---:B------:R-:W-:Y:S02]  /*1f10*/  PRMT R26, R8.reuse, 0x9910, RZ ;  /* 0x00009910081a7816 */ /* 0x040fe400000000ff */
[----:B------:R-:W-:Y:S01]  /*1f20*/  PRMT R28, R8, 0xbb32, RZ ;  /* 0x0000bb32081c7816 */ /* 0x000fe200000000ff */
[----:B------:R-:W-:-:S02]  /*1f30*/  IMAD R15, R15, R14, RZ ;  /* 0x0000000e0f0f7224 */ /* 0x000fc400078e02ff */
[----:B------:R-:W-:Y:S02]  /*1f40*/  IMAD R14, R5, R24, RZ ;  /* 0x00000018050e7224 */ /* 0x000fe400078e02ff */
[----:B------:R-:W-:Y:S02]  /*1f50*/  IMAD R13, R13, R26, RZ ;  /* 0x0000001a0d0d7224 */ /* 0x000fe400078e02ff */
[----:B------:R-:W-:Y:S01]  /*1f60*/  IMAD R12, R9, R28, RZ ;  /* 0x0000001c090c7224 */ /* 0x000fe200078e02ff */
[----:B------:R-:W-:Y:S06]  /*1f70*/  @!P0 BRA `(.L_x_3721) ;  /* 0xfffffffc003c8947 */ /* 0x000fec000383ffff */
[----:B------:R-:W-:Y:S05]  /*1f80*/  BSYNC.RECONVERGENT B1 ;  /* 0x0000000000017941 */ /* 0x000fea0003800200 */
.L_x_3720:
        /* <DEDUP_REMOVED lines=8> */
.L_x_3719:
[----:B------:R-:W-:Y:S05]  /*2010*/  BSYNC.RECONVERGENT B0 ;  /* 0x0000000000007941 */ /* 0x000fea0003800200 */
.L_x_3718:
        /* <DEDUP_REMOVED lines=31> */
.L_x_3723:
[----:B------:R-:W-:Y:S05]  /*2210*/  BSYNC.RECONVERGENT B0 ;  /* 0x0000000000007941 */ /* 0x000fea0003800200 */
.L_x_3722:
[----:B------:R-:W-:Y:S04]  /*2220*/  BSSY.RECONVERGENT B0, `(.L_x_3724) ;  /* 0x0000024000007945 */ /* 0x000fe80003800200 */
[----:B------:R-:W-:Y:S05]  /*2230*/  @P0 BRA `(.L_x_3725) ;  /* 0x0000000000880947 */ /* 0x000fea0003800000 */
[----:B------:R-:W-:Y:S01]  /*2240*/  IMAD.IADD R21, R21, 0x1, R0 ;  /* 0x0000000115157824 */ /* 0x000fe200078e0200 */
[----:B------:R-:W-:Y:S02]  /*2250*/  PRMT R11, R11, 0x9910, RZ ;  /* 0x000099100b0b7816 */ /* 0x000fe400000000ff */
[----:B------:R-:W-:Y:S02]  /*2260*/  PRMT R4, R26, 0x9910, RZ ;  /* 0x000099101a047816 */ /* 0x000fe400000000ff */
[----:B------:R-:W-:Y:S02]  /*2270*/  ISETP.GE.U32.AND P0, PT, R21, R6, PT ;  /* 0x000000061500720c */ /* 0x000fe40003f06070 */
[----:B------:R-:W-:Y:S01]  /*2280*/  PRMT R10, R10, 0x9910, RZ ;  /* 0x000099100a0a7816 */ /* 0x000fe200000000ff */
[----:B------:R-:W-:Y:S01]  /*2290*/  IMAD R11, R11, R4, RZ ;  /* 0x000000040b0b7224 */ /* 0x000fe200078e02ff */
[----:B------:R-:W-:-:S05]  /*22a0*/  PRMT R5, R27, 0x9910, RZ ;  /* 0x000099101b057816 */ /* 0x000fca00000000ff */
[----:B------:R-:W-:-:S04]  /*22b0*/  IMAD R10, R10, R5, RZ ;  /* 0x000000050a0a7224 */ /* 0x000fc800078e02ff */
[----:B------:R-:W-:Y:S05]  /*22c0*/  @P0 BRA `(.L_x_3725) ;  /* 0x0000000000640947 */ /* 0x000fea0003800000 */
[----:B------:R-:W-:Y:S02]  /*22d0*/  IADD3 R5, PT, PT, R21, R0, RZ ;  /* 0x0000000015057210 */ /* 0x000fe40007ffe0ff */
[----:B------:R-:W-:Y:S02]  /*22e0*/  PRMT R7, R7, 0x9910, RZ ;  /* 0x0000991007077816 */ /* 0x000fe400000000ff */
[----:B------:R-:W-:Y:S02]  /*22f0*/  ISETP.GE.U32.AND P0, PT, R5, R6, PT ;  /* 0x000000060500720c */ /* 0x000fe40003f06070 */
[----:B------:R-:W-:Y:S02]  /*2300*/  PRMT R4, R24, 0x9910, RZ ;  /* 0x0000991018047816 */ /* 0x000fe400000000ff */
[----:B------:R-:W-:Y:S02]  /*2310*/  PRMT R3, R3, 0x9910, RZ ;  /* 0x0000991003037816 */ /* 0x000fe400000000ff */
[----:B------:R-:W-:Y:S01]  /*2320*/  PRMT R16, R25, 0x9910, RZ ;  /* 0x0000991019107816 */ /* 0x000fe200000000ff */
[----:B------:R-:W-:-:S04]  /*2330*/  IMAD R7, R7, R4, RZ ;  /* 0x0000000407077224 */ /* 0x000fc800078e02ff */
[----:B------:R-:W-:Y:S02]  /*2340*/  IMAD R3, R3, R16, RZ ;  /* 0x0000001003037224 */ /* 0x000fe400078e02ff */
[----:B------:R-:W-:Y:S05]  /*2350*/  @P0 BRA `(.L_x_3725) ;  /* 0x0000000000400947 */ /* 0x000fea0003800000 */
[----:B------:R-:W-:Y:S01]  /*2360*/  IMAD.IADD R5, R5, 0x1, R0 ;  /* 0x0000000105057824 */ /* 0x000fe200078e0200 */
[----:B------:R-:W-:Y:S02]  /*2370*/  PRMT R15, R15, 0x9910, RZ ;  /* 0x000099100f0f7816 */ /* 0x000fe400000000ff */
[----:B------:R-:W-:Y:S02]  /*2380*/  PRMT R14, R14, 0x9910, RZ ;  /* 0x000099100e0e7816 */ /* 0x000fe400000000ff */
[----:B------:R-:W-:Y:S02]  /*2390*/  ISETP.GE.U32.AND P0, PT, R5, R6, PT ;  /* 0x000000060500720c */ /* 0x000fe40003f06070 */
[----:B------:R-:W-:Y:S02]  /*23a0*/  PRMT R6, R20, 0x9910, RZ ;  /* 0x0000991014067816 */ /* 0x000fe400000000ff */
[----:B------:R-:W-:-:S03]  /*23b0*/  PRMT R5, R22, 0x9910, RZ ;  /* 0x0000991016057816 */ /* 0x000fc600000000ff */
[----:B------:R-:W-:Y:S02]  /*23c0*/  IMAD R15, R15, R6, RZ ;  /* 0x000000060f0f7224 */ /* 0x000fe400078e02ff */
[----:B------:R-:W-:-:S04]  /*23d0*/  IMAD R14, R14, R5, RZ ;  /* 0x000000050e0e7224 */ /* 0x000fc800078e02ff */
[----:B------:R-:W-:Y:S02]  /*23e0*/  @!P0 PRMT R9, R9, 0x9910, RZ ;  /* 0x0000991009098816 */ /* 0x000fe400000000ff */
[----:B------:R-:W-:Y:S02]  /*23f0*/  @!P0 PRMT R17, R8, 0x9910, RZ ;  /* 0x0000991008118816 */ /* 0x000fe400000000ff */
[----:B------:R-:W-:Y:S02]  /*2400*/  @!P0 PRMT R0, R13, 0x9910, RZ ;  /* 0x000099100d008816 */ /* 0x000fe400000000ff */
[----:B------:R-:W-:-:S03]  /*2410*/  @!P0 PRMT R4, R12, 0x9910, RZ ;  /* 0x000099100c048816 */ /* 0x000fc600000000ff */
[----:B------:R-:W-:Y:S02]  /*2420*/  @!P0 IMAD R0, R0, R9, RZ ;  /* 0x0000000900008224 */ /* 0x000fe400078e02ff */
[----:B------:R-:W-:-:S03]  /*2430*/  @!P0 IMAD R4, R4, R17, RZ ;  /* 0x0000001104048224 */ /* 0x000fc600078e02ff */
[----:B------:R-:W-:Y:S02]  /*2440*/  @!P0 PRMT R13, R0, 0x7610, R13 ;  /* 0x00007610000d8816 */ /* 0x000fe4000000000d */
[----:B------:R-:W-:-:S07]  /*2450*/  @!P0 PRMT R12, R4, 0x7610, R12 ;  /* 0x00007610040c8816 */ /* 0x000fce000000000c */
.L_x_3725:
[----:B------:R-:W-:Y:S05]  /*2460*/  BSYNC.RECONVERGENT B0 ;  /* 0x0000000000007941 */ /* 0x000fea0003800200 */
.L_x_3724:
[----:B------:R-:W-:Y:S02]  /*2470*/  PRMT R7, R7, 0x9910, RZ ;  /* 0x0000991007077816 */ /* 0x000fe400000000ff */
[----:B------:R-:W-:Y:S02]  /*2480*/  PRMT R5, R3, 0x9910, RZ ;  /* 0x0000991003057816 */ /* 0x000fe400000000ff */
[----:B------:R-:W-:Y:S02]  /*2490*/  PRMT R0, R11, 0x9910, RZ ;  /* 0x000099100b007816 */ /* 0x000fe400000000ff */
[----:B------:R-:W-:Y:S02]  /*24a0*/  MOV R3, R7 ;  /* 0x0000000700037202 */ /* 0x000fe40000000f00 */
[----:B------:R-:W-:Y:S02]  /*24b0*/  PRMT R4, R10, 0x9910, RZ ;  /* 0x000099100a047816 */ /* 0x000fe400000000ff */
[----:B------:R-:W-:Y:S01]  /*24c0*/  PRMT R13, R13, 0x9910, RZ ;  /* 0x000099100d0d7816 */ /* 0x000fe200000000ff */
[----:B------:R-:W-:Y:S01]  /*24d0*/  IMAD R0, R0, R3, RZ ;  /* 0x0000000300007224 */ /* 0x000fe200078e02ff */
[----:B------:R-:W-:Y:S01]  /*24e0*/  PRMT R12, R12, 0x9910, RZ ;  /* 0x000099100c0c7816 */ /* 0x000fe200000000ff */
[----:B------:R-:W-:Y:S01]  /*24f0*/  IMAD R3, R4, R5, RZ ;  /* 0x0000000504037224 */ /* 0x000fe200078e02ff */
[----:B------:R-:W-:-:S02]  /*2500*/  PRMT R5, R15, 0x9910, RZ ;  /* 0x000099100f057816 */ /* 0x000fc400000000ff */
[----:B------:R-:W-:Y:S02]  /*2510*/  PRMT R0, R0, 0x9910, RZ ;  /* 0x0000991000007816 */ /* 0x000fe400000000ff */
[----:B------:R-:W-:Y:S02]  /*2520*/  PRMT R4, R14, 0x9910, RZ ;  /* 0x000099100e047816 */ /* 0x000fe400000000ff */
[----:B------:R-:W-:Y:S01]  /*2530*/  PRMT R3, R3, 0x9910, RZ ;  /* 0x0000991003037816 */ /* 0x000fe200000000ff */
[----:B------:R-:W-:-:S04]  /*2540*/  IMAD R0, R5, R0, RZ ;  /* 0x0000000005007224 */ /* 0x000fc800078e02ff */
[----:B------:R-:W-:Y:S01]  /*2550*/  IMAD R3, R4, R3, RZ ;  /* 0x0000000304037224 */ /* 0x000fe200078e02ff */
[----:B------:R-:W-:Y:S02]  /*2560*/  PRMT R16, R0, 0x9910, RZ ;  /* 0x0000991000107816 */ /* 0x000fe400000000ff */
[----:B------:R-:W-:Y:S02]  /*2570*/  MOV R0, R12 ;  /* 0x0000000c00007202 */ /* 0x000fe40000000f00 */
[----:B------:R-:W-:Y:S01]  /*2580*/  PRMT R17, R3, 0x9910, RZ ;  /* 0x0000991003117816 */ /* 0x000fe200000000ff */
[----:B------:R-:W-:-:S04]  /*2590*/  IMAD.MOV.U32 R3, RZ, RZ, R13 ;  /* 0x000000ffff037224 */ /* 0x000fc800078e000d */
[----:B------:R-:W-:Y:S02]  /*25a0*/  IMAD R16, R3, R16, RZ ;  /* 0x0000001003107224 */ /* 0x000fe400078e02ff */
[----:B------:R-:W-:Y:S01]  /*25b0*/  IMAD R17, R0, R17, RZ ;  /* 0x0000001100117224 */ /* 0x000fe200078e02ff */
[----:B------:R-:W-:Y:S06]  /*25c0*/  BRA `(.L_x_3705) ;  /* 0x0000009800847947 */ /* 0x000fec0003800000 */
.L_x_3717:
[----:B------:R-:W-:-:S13]  /*25d0*/  ISETP.NE.AND P0, PT, R14, 0x1, PT ;  /* 0x000000010e00780c */ /* 0x000fda0003f05270 */
        /* <DEDUP_REMOVED lines=22> */
.L_x_3730:
[----:B------:R-:W-:Y:S02]  /*2740*/  IMAD.IADD R9, R25, 0x1, R0 ;  /* 0x0000000119097824 */ /* 0x000fe400078e0200 */
[C---:B------:R-:W-:Y:S02]  /*2750*/  IMAD R25, R22.reuse, R25, RZ ;  /* 0x0000001916197224 */ /* 0x040fe400078e02ff */
[----:B------:R-:W-:Y:S01]  /*2760*/  IMAD R4, R22, R9, RZ ;  /* 0x0000000916047224 */ /* 0x000fe200078e02ff */
[----:B------:R-:W-:Y:S02]  /*2770*/  IADD3 R9, PT, PT, R9, R0, RZ ;  /* 0x0000000009097210 */ /* 0x000fe40007ffe0ff */
[----:B------:R-:W-:Y:S02]  /*2780*/  SHF.R.U32.HI R25, RZ, 0x1, R25 ;  /* 0x00000001ff197819 */ /* 0x000fe40000011619 */
[----:B------:R-:W-:Y:S01]  /*2790*/  SHF.R.U32.HI R5, RZ, 0x1, R4 ;  /* 0x00000001ff057819 */ /* 0x000fe20000011604 */
[----:B------:R-:W-:-:S02]  /*27a0*/  IMAD.IADD R27, R9, 0x1, R0 ;  /* 0x00000001091b7824 */ /* 0x000fc400078e0200 */
[C---:B------:R-:W-:Y:S02]  /*27b0*/  IMAD R9, R22.reuse, R9, RZ ;  /* 0x0000000916097224 */ /* 0x040fe400078e02ff */
[----:B------:R-:W-:Y:S02]  /*27c0*/  IMAD R8, R22, R27, RZ ;  /* 0x0000001b16087224 */ /* 0x000fe400078e02ff */
[----:B------:R-:W-:Y:S01]  /*27d0*/  IMAD.WIDE.U32 R24, R25, 0x4, R16 ;  /* 0x0000000419187825 */ /* 0x000fe200078e0010 */
[----:B------:R-:W-:Y:S02]  /*27e0*/  SHF.R.U32.HI R9, RZ, 0x1, R9 ;  /* 0x00000001ff097819 */ /* 0x000fe40000011609 */
[----:B------:R-:W-:Y:S01]  /*27f0*/  SHF.R.U32.HI R11, RZ, 0x1, R8 ;  /* 0x00000001ff0b7819 */ /* 0x000fe20000011608 */
[--C-:B------:R-:W-:Y:S02]  /*2800*/  IMAD.WIDE.U32 R4, R5, 0x4, R16.reuse ;  /* 0x0000000405047825 */ /* 0x100fe400078e0010 */
[----:B------:R1:W2:Y:S02]  /*2810*/  LDG.E R24, desc[UR36][R24.64] ;  /* 0x0000002418187981 */ /* 0x0002a4000c1e1900 */
[----:B------:R-:W-:-:S02]  /*2820*/  IMAD.WIDE.U32 R8, R9, 0x4, R16 ;  /* 0x0000000409087825 */ /* 0x000fc400078e0010 */
[----:B------:R3:W4:Y:S02]  /*2830*/  LDG.E R4, desc[UR36][R4.64] ;  /* 0x0000002404047981 */ /* 0x000724000c1e1900 */
[----:B------:R-:W-:Y:S02]  /*2840*/  IMAD.WIDE.U32 R10, R11, 0x4, R16 ;  /* 0x000000040b0a7825 */ /* 0x000fe400078e0010 */
[----:B------:R5:W4:Y:S04]  /*2850*/  LDG.E R8, desc[UR36][R8.64] ;  /* 0x0000002408087981 */ /* 0x000b28000c1e1900 */
[----:B------:R-:W4:Y:S01]  /*2860*/  LDG.E R10, desc[UR36][R10.64] ;  /* 0x000000240a0a7981 */ /* 0x000f22000c1e1900 */
[----:B-1----:R-:W-:Y:S02]  /*2870*/  IADD3 R25, PT, PT, R27, R0, RZ ;  /* 0x000000001b197210 */ /* 0x002fe40007ffe0ff */
[----:B---3--:R-:W-:-:S02]  /*2880*/  PRMT R5, R3, 0x9910, RZ ;  /* 0x0000991003057816 */ /* 0x008fc400000000ff */
[----:B------:R-:W-:Y:S01]  /*2890*/  PRMT R12, R12, 0x9910, RZ ;  /* 0x000099100c0c7816 */ /* 0x000fe200000000ff */
[----:B------:R-:W-:Y:S01]  /*28a0*/  IMAD R3, R0, 0x3, R25 ;  /* 0x0000000300037824 */ /* 0x000fe200078e0219 */
[----:B------:R-:W-:Y:S02]  /*28b0*/  PRMT R7, R7, 0x9910, RZ ;  /* 0x0000991007077816 */ /* 0x000fe400000000ff */
[----:B------:R-:W-:Y:S01]  /*28c0*/  PRMT R13, R13, 0x9910, RZ ;  /* 0x000099100d0d7816 */ /* 0x000fe200000000ff */
[----:B------:R-:W-:Y:S01]  /*28d0*/  IMAD.MOV.U32 R27, RZ, RZ, R12 ;  /* 0x000000ffff1b7224 */ /* 0x000fe200078e000c */
[----:B------:R-:W-:Y:S02]  /*28e0*/  ISETP.GE.U32.AND P0, PT, R3, R6, PT ;  /* 0x000000060300720c */ /* 0x000fe40003f06070 */
[----:B-----5:R-:W-:Y:S02]  /*28f0*/  PRMT R9, R20, 0x9910, RZ ;  /* 0x0000991014097816 */ /* 0x020fe400000000ff */
[----:B------:R-:W-:-:S02]  /*2900*/  PRMT R15, R15, 0x9910, RZ ;  /* 0x000099100f0f7816 */ /* 0x000fc400000000ff */
[----:B------:R-:W-:Y:S02]  /*2910*/  PRMT R21, R21, 0x9910, RZ ;  /* 0x0000991015157816 */ /* 0x000fe400000000ff */
[C---:B--2---:R-:W-:Y:S02]  /*2920*/  PRMT R12, R24.reuse, 0x9910, RZ ;  /* 0x00009910180c7816 */ /* 0x044fe400000000ff */
[----:B------:R-:W-:Y:S02]  /*2930*/  PRMT R26, R24, 0xbb32, RZ ;  /* 0x0000bb32181a7816 */ /* 0x000fe400000000ff */
[----:B----4-:R-:W-:Y:S01]  /*2940*/  PRMT R28, R4, 0x9910, RZ ;  /* 0x00009910041c7816 */ /* 0x010fe200000000ff */
[----:B------:R-:W-:Y:S01]  /*2950*/  IMAD R3, R5, R12, RZ ;  /* 0x0000000c05037224 */ /* 0x000fe200078e02ff */
[----:B------:R-:W-:Y:S01]  /*2960*/  PRMT R5, R14, 0x9910, RZ ;  /* 0x000099100e057816 */ /* 0x000fe200000000ff */
[----:B------:R-:W-:Y:S01]  /*2970*/  IMAD R7, R7, R26, RZ ;  /* 0x0000001a07077224 */ /* 0x000fe200078e02ff */
[----:B------:R-:W-:Y:S01]  /*2980*/  PRMT R14, R4, 0xbb32, RZ ;  /* 0x0000bb32040e7816 */ /* 0x000fe200000000ff */
[----:B------:R-:W-:Y:S01]  /*2990*/  IMAD R12, R27, R28, RZ ;  /* 0x0000001c1b0c7224 */ /* 0x000fe200078e02ff */
[----:B------:R-:W-:-:S02]  /*29a0*/  PRMT R20, R8, 0x9910, RZ ;  /* 0x0000991008147816 */ /* 0x000fc400000000ff */
[----:B------:R-:W-:Y:S01]  /*29b0*/  PRMT R26, R8, 0xbb32, RZ ;  /* 0x0000bb32081a7816 */ /* 0x000fe200000000ff */
[----:B------:R-:W-:Y:S01]  /*29c0*/  IMAD R13, R13, R14, RZ ;  /* 0x0000000e0d0d7224 */ /* 0x000fe200078e02ff */
[C---:B------:R-:W-:Y:S01]  /*29d0*/  PRMT R28, R10.reuse, 0x9910, RZ ;  /* 0x000099100a1c7816 */ /* 0x040fe200000000ff */
[----:B------:R-:W-:Y:S01]  /*29e0*/  IMAD R14, R5, R20, RZ ;  /* 0x00000014050e7224 */ /* 0x000fe200078e02ff */
[----:B------:R-:W-:Y:S01]  /*29f0*/  PRMT R30, R10, 0xbb32, RZ ;  /* 0x0000bb320a1e7816 */ /* 0x000fe200000000ff */
[----:B------:R-:W-:Y:S02]  /*2a00*/  IMAD R15, R15, R26, RZ ;  /* 0x0000001a0f0f7224 */ /* 0x000fe400078e02ff */
[----:B------:R-:W-:Y:S02]  /*2a10*/  IMAD R20, R9, R28, RZ ;  /* 0x0000001c09147224 */ /* 0x000fe400078e02ff */
[----:B------:R-:W-:Y:S01]  /*2a20*/  IMAD R21, R21, R30, RZ ;  /* 0x0000001e15157224 */ /* 0x000fe200078e02ff */
[----:B------:R-:W-:Y:S06]  /*2a30*/  @!P0 BRA `(.L_x_3730) ;  /* 0xfffffffc00408947 */ /* 0x000fec000383ffff */
[----:B------:R-:W-:Y:S05]  /*2a40*/  BSYNC.RECONVERGENT B1 ;  /* 0x0000000000017941 */ /* 0x000fea0003800200 */
.L_x_3729:
        /* <DEDUP_REMOVED lines=8> */
.L_x_3728:
[----:B------:R-:W-:Y:S05]  /*2ad0*/  BSYNC.RECONVERGENT B0 ;  /* 0x0000000000007941 */ /* 0x000fea0003800200 */
.L_x_3727:
        /* <DEDUP_REMOVED lines=35> */
.L_x_3732:
[----:B------:R-:W-:Y:S05]  /*2d10*/  BSYNC.RECONVERGENT B0 ;  /* 0x0000000000007941 */ /* 0x000fea0003800200 */
.L_x_3731:
        /* <DEDUP_REMOVED lines=11> */
[----:B------:R-:W-:Y:S02]  /*2dd0*/  PRMT R5, R9, 0x9910, RZ ;  /* 0x0000991009057816 */ /* 0x000fe400000000ff */
[----:B------:R-:W-:Y:S02]  /*2de0*/  IADD3 R9, PT, PT, R25, R0, RZ ;  /* 0x0000000019097210 */ /* 0x000fe40007ffe0ff */
[----:B------:R-:W-:Y:S02]  /*2df0*/  PRMT R12, R12, 0x9910, RZ ;  /* 0x000099100c0c7816 */ /* 0x000fe400000000ff */
[----:B------:R-:W-:Y:S02]  /*2e00*/  ISETP.GE.U32.AND P0, PT, R9, R6, PT ;  /* 0x000000060900720c */ /* 0x000fe40003f06070 */
[----:B------:R-:W-:Y:S01]  /*2e10*/  PRMT R13, R13, 0x9910, RZ ;  /* 0x000099100d0d7816 */ /* 0x000fe200000000ff */
[----:B------:R-:W-:Y:S01]  /*2e20*/  IMAD R12, R12, R5, RZ ;  /* 0x000000050c0c7224 */ /* 0x000fe200078e02ff */
[----:B------:R-:W-:-:S05]  /*2e30*/  PRMT R4, R11, 0x9910, RZ ;  /* 0x000099100b047816 */ /* 0x000fca00000000ff */
[----:B------:R-:W-:-:S04]  /*2e40*/  IMAD R13, R13, R4, RZ ;  /* 0x000000040d0d7224 */ /* 0x000fc800078e02ff */
        /* <DEDUP_REMOVED lines=17> */
.L_x_3734:
[----:B------:R-:W-:Y:S05]  /*2f60*/  BSYNC.RECONVERGENT B0 ;  /* 0x0000000000007941 */ /* 0x000fea0003800200 */
.L_x_3733:
[----:B------:R-:W-:Y:S02]  /*2f70*/  PRMT R0, R3, 0x9910, RZ ;  /* 0x0000991003007816 */ /* 0x000fe400000000ff */
[----:B------:R-:W-:Y:S02]  /*2f80*/  PRMT R3, R12, 0x9910, RZ ;  /* 0x000099100c037816 */ /* 0x000fe400000000ff */
[----:B------:R-:W-:Y:S02]  /*2f90*/  PRMT R4, R7, 0x9910, RZ ;  /* 0x0000991007047816 */ /* 0x000fe400000000ff */
[----:B------:R-:W-:Y:S01]  /*2fa0*/  PRMT R5, R13, 0x9910, RZ ;  /* 0x000099100d057816 */ /* 0x000fe200000000ff */
[----:B------:R-:W-:Y:S01]  /*2fb0*/  IMAD R0, R0, R3, RZ ;  /* 0x0000000300007224 */ /* 0x000fe200078e02ff */
[----:B------:R-:W-:Y:S02]  /*2fc0*/  PRMT R20, R20, 0x9910, RZ ;  /* 0x0000991014147816 */ /* 0x000fe400000000ff */
[----:B------:R-:W-:Y:S01]  /*2fd0*/  PRMT R21, R21, 0x9910, RZ ;  /* 0x0000991015157816 */ /* 0x000fe200000000ff */
[----:B------:R-:W-:Y:S01]  /*2fe0*/  IMAD R3, R4, R5, RZ ;  /* 0x0000000504037224 */ /* 0x000fe200078e02ff */
[----:B------:R-:W-:-:S02]  /*2ff0*/  PRMT R4, R15, 0x9910, RZ ;  /* 0x000099100f047816 */ /* 0x000fc400000000ff */
[----:B------:R-:W-:Y:S02]  /*3000*/  PRMT R5, R14, 0x9910, RZ ;  /* 0x000099100e057816 */ /* 0x000fe400000000ff */
[----:B------:R-:W-:Y:S02]  /*3010*/  PRMT R3, R3, 0x9910, RZ ;  /* 0x0000991003037816 */ /* 0x000fe400000000ff */
[----:B------:R-:W-:-:S03]  /*3020*/  PRMT R0, R0, 0x9910, RZ ;  /* 0x0000991000007816 */ /* 0x000fc600000000ff */
[----:B------:R-:W-:Y:S02]  /*3030*/  IMAD R3, R4, R3, RZ ;  /* 0x0000000304037224 */ /* 0x000fe400078e02ff */
[----:B------:R-:W-:-:S03]  /*3040*/  IMAD R0, R5, R0, RZ ;  /* 0x0000000005007224 */ /* 0x000fc600078e02ff */
[----:B------:R-:W-:Y:S02]  /*3050*/  PRMT R17, R3, 0x9910, RZ ;  /* 0x0000991003117816 */ /* 0x000fe400000000ff */
[----:B------:R-:W-:Y:S01]  /*3060*/  PRMT R16, R0, 0x9910, RZ ;  /* 0x0000991000107816 */ /* 0x000fe200000000ff */
[----:B------:R-:W-:Y:S01]  /*3070*/  IMAD.MOV.U32 R0, RZ, RZ, R21 ;  /* 0x000000ffff007224 */ /* 0x000fe200078e0015 */
[----:B------:R-:W-:-:S03]  /*3080*/  MOV R3, R20 ;  /* 0x0000001400037202 */ /* 0x000fc60000000f00 */
[----:B------:R-:W-:Y:S02]  /*3090*/  IMAD R17, R0, R17, RZ ;  /* 0x0000001100117224 */ /* 0x000fe400078e02ff */
[----:B------:R-:W-:Y:S01]  /*30a0*/  IMAD R16, R3, R16, RZ ;  /* 0x0000001003107224 */ /* 0x000fe200078e02ff */
[----:B------:R-:W-:Y:S06]  /*30b0*/  BRA `(.L_x_3705) ;  /* 0x0000008c00c87947 */ /* 0x000fec0003800000 */
.L_x_3726:
        /* <DEDUP_REMOVED lines=11> */
[----:B------:R-:W-:Y:S01]  /*3170*/  IMAD.MOV.U32 R4, RZ, RZ, R0 ;  /* 0x000000ffff047224 */ /* 0x000fe200078e0000 */
[-C--:B------:R-:W-:Y:S02]  /*3180*/  MOV R3, R0.reuse ;  /* 0x0000000000037202 */ /* 0x080fe40000000f00 */
[----:B------:R-:W-:-:S09]  /*3190*/  MOV R5, R0 ;  /* 0x0000000000057202 */ /* 0x000fd20000000f00 */
[----:B------:R-:W-:Y:S05]  /*31a0*/  @P0 BRA `(.L_x_3736) ;  /* 0x0000004000800947 */ /* 0x000fea0003800000 */
[----:B------:R-:W-:-:S13]  /*31b0*/  ISETP.NE.AND P0, PT, R14, RZ, PT ;  /* 0x000000ff0e00720c */ /* 0x000fda0003f05270 */
[----:B------:R1:W5:Y:S01]  /*31c0*/  @!P0 LDG.E R13, desc[UR36][R16.64] ;  /* 0x00000024100d8981 */ /* 0x000362000c1e1900 */
[----:B------:R-:W-:Y:S01]  /*31d0*/  VIADD R3, R14, 0xffffffff ;  /* 0xffffffff0e037836 */ /* 0x000fe20000000000 */
[-C--:B------:R-:W-:Y:S01]  /*31e0*/  MOV R9, R0.reuse ;  /* 0x0000000000097202 */ /* 0x080fe20000000f00 */
[--C-:B------:R-:W-:Y:S01]  /*31f0*/  IMAD.MOV.U32 R10, RZ, RZ, R0.reuse ;  /* 0x000000ffff0a7224 */ /* 0x100fe200078e0000 */
[-C--:B------:R-:W-:Y:S01]  /*3200*/  MOV R11, R0.reuse ;  /* 0x00000000000b7202 */ /* 0x080fe20000000f00 */
[--C-:B------:R-:W-:Y:S01]  /*3210*/  IMAD.MOV.U32 R12, RZ, RZ, R0.reuse ;  /* 0x000000ffff0c7224 */ /* 0x100fe200078e0000 */
[----:B------:R-:W-:Y:S01]  /*3220*/  VIMNMX.U32 R20, PT, PT, R3, 0x18, PT ;  /* 0x0000001803147848 */ /* 0x000fe20003fe0000 */
[----:B------:R-:W-:Y:S01]  /*3230*/  IMAD.MOV.U32 R4, RZ, RZ, R0 ;  /* 0x000000ffff047224 */ /* 0x000fe200078e0000 */
[-C--:B------:R-:W-:Y:S02]  /*3240*/  MOV R3, R0.reuse ;  /* 0x0000000000037202 */ /* 0x080fe40000000f00 */
[----:B------:R-:W-:Y:S01]  /*3250*/  MOV R5, R0 ;  /* 0x0000000000057202 */ /* 0x000fe20000000f00 */
[----:B-1----:R-:W-:-:S07]  /*3260*/  VIADD R20, R20, 0x1 ;  /* 0x0000000114147836 */ /* 0x002fce0000000000 */
.L_x_3742:
        /* <DEDUP_REMOVED lines=11> */
[----:B------:R-:W-:Y:S02]  /*3320*/  HFMA2 R6, -RZ, RZ, 0, 0 ;  /* 0x00000000ff067431 */ /* 0x000fe400000001ff */
[----:B------:R-:W-:Y:S01]  /*3330*/  IMAD.MOV.U32 R7, RZ, RZ, R8 ;  /* 0x000000ffff077224 */ /* 0x000fe200078e0008 */
        /* <DEDUP_REMOVED lines=283> */
.L_x_3738:
[----:B------:R-:W-:-:S04]  /*44f0*/  LOP3.LUT R7, R21, 0xfffffffc, RZ, 0xc0, !PT ;  /* 0xfffffffc15077812 */ /* 0x000fc800078ec0ff */
[----:B------:R-:W-:-:S05]  /*4500*/  IADD3 R6, P1, PT, R7, R16, RZ ;  /* 0x0000001007067210 */ /* 0x000fca0007f3e0ff */
[----:B------:R-:W-:-:S05]  /*4510*/  IMAD.X R7, RZ, RZ, R17, P1 ;  /* 0x000000ffff077224 */ /* 0x000fca00008e0611 */
[----:B------:R2:W3:Y:S01]  /*4520*/  LDG.E R6, desc[UR36][R6.64] ;  /* 0x0000002406067981 */ /* 0x0004e2000c1e1900 */
[----:B-1----:R-:W-:Y:S01]  /*4530*/  IADD3 R33, PT, PT, R8, UR4, RZ ;  /* 0x0000000408217c10 */ /* 0x002fe2000fffe0ff */
[----:B------:R-:W-:-:S04]  /*4540*/  IMAD.MOV.U32 R32, RZ, RZ, RZ ;  /* 0x000000ffff207224 */ /* 0x000fc800078e00ff */
[----:B------:R-:W-:-:S05]  /*4550*/  IMAD.HI.U32 R14, R33, UR31, R32 ;  /* 0x0000001f210e7c27 */ /* 0x000fca000f8e0020 */
[----:B--2---:R-:W-:-:S04]  /*4560*/  SHF.R.U32.HI R7, RZ, UR76, R14 ;  /* 0x0000004cff077c19 */ /* 0x004fc8000801160e */
[----:B------:R-:W-:-:S05]  /*4570*/  IADD3 R21, PT, PT, -R7, RZ, RZ ;  /* 0x000000ff07157210 */ /* 0x000fca0007ffe1ff */
[----:B------:R-:W-:-:S04]  /*4580*/  IMAD R21, R21, UR30, R33 ;  /* 0x0000001e15157c24 */ /* 0x000fc8000f8e0221 */
[----:B------:R-:W-:Y:S01]  /*4590*/  IMAD R21, R21, UR5, RZ ;  /* 0x0000000515157c24 */ /* 0x000fe2000f8e02ff */
[C---:B---3--:R-:W-:Y:S02]  /*45a0*/  PRMT R27, R6.reuse, 0x7610, R27 ;  /* 0x00007610061b7816 */ /* 0x048fe4000000001b */
[----:B------:R-:W-:Y:S01]  /*45b0*/  PRMT R28, R6, 0x7632, R28 ;  /* 0x00007632061c7816 */ /* 0x000fe2000000001c */
[----:B------:R-:W-:Y:S06]  /*45c0*/  BRA.U !UP0, `(.L_x_3739) ;  /* 0x0000000d08687547 */ /* 0x000fec000b800000 */
        /* <DEDUP_REMOVED lines=218> */
.L_x_3739:
[----:B------:R-:W-:-:S04]  /*5370*/  LOP3.LUT R7, R21, 0xfffffffc, RZ, 0xc0, !PT ;  /* 0xfffffffc15077812 */ /* 0x000fc800078ec0ff */
[----:B------:R-:W-:-:S05]  /*5380*/  IADD3 R6, P1, PT, R7, R16, RZ ;  /* 0x0000001007067210 */ /* 0x000fca0007f3e0ff */
[----:B------:R-:W-:-:S05]  /*5390*/  IMAD.X R7, RZ, RZ, R17, P1 ;  /* 0x000000ffff077224 */ /* 0x000fca00008e0611 */
[----:B------:R1:W2:Y:S01]  /*53a0*/  LDG.E R6, desc[UR36][R6.64] ;  /* 0x0000002406067981 */ /* 0x0002a2000c1e1900 */
[----:B------:R-:W-:Y:S01]  /*53b0*/  IADD3 R33, PT, PT, R33, UR4, RZ ;  /* 0x0000000421217c10 */ /* 0x000fe2000fffe0ff */
[----:B------:R-:W-:-:S04]  /*53c0*/  IMAD.MOV.U32 R32, RZ, RZ, RZ ;  /* 0x000000ffff207224 */ /* 0x000fc800078e00ff */
[----:B------:R-:W-:-:S05]  /*53d0*/  IMAD.HI.U32 R14, R33, UR31, R32 ;  /* 0x0000001f210e7c27 */ /* 0x000fca000f8e0020 */
[----:B-1----:R-:W-:-:S04]  /*53e0*/  SHF.R.U32.HI R7, RZ, UR76, R14 ;  /* 0x0000004cff077c19 */ /* 0x002fc8000801160e */
[----:B------:R-:W-:-:S05]  /*53f0*/  IADD3 R21, PT, PT, -R7, RZ, RZ ;  /* 0x000000ff07157210 */ /* 0x000fca0007ffe1ff */
[----:B------:R-:W-:-:S04]  /*5400*/  IMAD R21, R21, UR30, R33 ;  /* 0x0000001e15157c24 */ /* 0x000fc8000f8e0221 */
[----:B------:R-:W-:Y:S01]  /*5410*/  IMAD R21, R21, UR5, RZ ;  /* 0x0000000515157c24 */ /* 0x000fe2000f8e02ff */
[C---:B--2---:R-:W-:Y:S02]  /*5420*/  PRMT R29, R6.reuse, 0x7610, R29 ;  /* 0x00007610061d7816 */ /* 0x044fe4000000001d */
        /* <DEDUP_REMOVED lines=220> */
.L_x_3740:
[----:B------:R-:W-:-:S04]  /*61f0*/  LOP3.LUT R7, R21, 0xfffffffc, RZ, 0xc0, !PT ;  /* 0xfffffffc15077812 */ /* 0x000fc800078ec0ff */
[----:B------:R-:W-:-:S05]  /*6200*/  IADD3 R6, P1, PT, R7, R16, RZ ;  /* 0x0000001007067210 */ /* 0x000fca0007f3e0ff */
[----:B------:R-:W-:-:S05]  /*6210*/  IMAD.X R7, RZ, RZ, R17, P1 ;  /* 0x000000ffff077224 */ /* 0x000fca00008e0611 */
[----:B------:R-:W2:Y:S01]  /*6220*/  LDG.E R6, desc[UR36][R6.64] ;  /* 0x0000002406067981 */ /* 0x000ea2000c1e1900 */
        /* <DEDUP_REMOVED lines=8> */
[----:B------:R-:W-:Y:S01]  /*62b0*/  PRMT R33, R6, 0x7632, R33 ;  /* 0x0000763206217816 */ /* 0x000fe20000000021 */
        /* <DEDUP_REMOVED lines=230> */
.L_x_3741:
[----:B------:R-:W-:-:S04]  /*7120*/  LOP3.LUT R7, R22, 0xfffffffc, RZ, 0xc0, !PT ;  /* 0xfffffffc16077812 */ /* 0x000fc800078ec0ff */
[----:B------:R-:W-:-:S04]  /*7130*/  IADD3 R6, P1, PT, R7, R16, RZ ;  /* 0x0000001007067210 */ /* 0x000fc80007f3e0ff */
[----:B------:R-:W-:-:S05]  /*7140*/  IADD3.X R7, PT, PT, RZ, R17, RZ, P1, !PT ;  /* 0x00000011ff077210 */ /* 0x000fca0000ffe4ff */
[----:B------:R-:W2:Y:S02]  /*7150*/  LDG.E R6, desc[UR36][R6.64] ;  /* 0x0000002406067981 */ /* 0x000ea4000c1e1900 */
[C---:B--2---:R-:W-:Y:S02]  /*7160*/  PRMT R32, R6.reuse, 0x7610, R32 ;  /* 0x0000761006207816 */ /* 0x044fe40000000020 */
[----:B------:R-:W-:-:S07]  /*7170*/  PRMT R31, R6, 0x7632, R31 ;  /* 0x00007632061f7816 */ /* 0x000fce000000001f */
.L_x_3737:
[----:B------:R-:W-:Y:S01]  /*7180*/  PRMT R5, R5, 0x9910, RZ ;  /* 0x0000991005057816 */ /* 0x000fe200000000ff */
[----:B------:R-:W2:Y:S01]  /*7190*/  LDCU UR5, c[0x0][0x388] ;  /* 0x00007100ff0577ac */ /* 0x000ea20008000800 */
[----:B------:R-:W-:Y:S02]  /*71a0*/  PRMT R6, R27, 0x9910, RZ ;  /* 0x000099101b067816 */ /* 0x000fe400000000ff */
[----:B------:R-:W-:Y:S02]  /*71b0*/  PRMT R7, R3, 0x9910, RZ ;  /* 0x0000991003077816 */ /* 0x000fe400000000ff */
[----:B------:R-:W-:Y:S01]  /*71c0*/  PRMT R14, R12, 0x9910, RZ ;  /* 0x000099100c0e7816 */ /* 0x000fe200000000ff */
[----:B------:R-:W-:Y:S01]  /*71d0*/  IMAD R5, R5, R6, RZ ;  /* 0x0000000605057224 */ /* 0x000fe200078e02ff */
[----:B------:R-:W-:Y:S02]  /*71e0*/  PRMT R12, R29, 0x9910, RZ ;  /* 0x000099101d0c7816 */ /* 0x000fe400000000ff */
[----:B------:R-:W-:Y:S01]  /*71f0*/  PRMT R6, R0, 0x9910, RZ ;  /* 0x0000991000067816 */ /* 0x000fe200000000ff */
[----:B------:R-:W-:Y:S01]  /*7200*/  IMAD.MOV.U32 R0, RZ, RZ, R7 ;  /* 0x000000ffff007224 */ /* 0x000fe200078e0007 */
[----:B------:R-:W-:-:S02]  /*7210*/  PRMT R4, R4, 0x9910, RZ ;  /* 0x0000991004047816 */ /* 0x000fc400000000ff */
[----:B------:R-:W-:Y:S02]  /*7220*/  PRMT R3, R28, 0x9910, RZ ;  /* 0x000099101c037816 */ /* 0x000fe400000000ff */
[----:B------:R-:W-:Y:S01]  /*7230*/  MOV R7, R12 ;  /* 0x0000000c00077202 */ /* 0x000fe20000000f00 */
[----:B------:R-:W-:Y:S01]  /*7240*/  IMAD.MOV.U32 R12, RZ, RZ, R14 ;  /* 0x000000ffff0c7224 */ /* 0x000fe200078e000e */
[----:B------:R-:W-:Y:S01]  /*7250*/  PRMT R15, R30, 0x9910, RZ ;  /* 0x000099101e0f7816 */ /* 0x000fe200000000ff */
[----:B------:R-:W-:Y:S01]  /*7260*/  IMAD R4, R4, R3, RZ ;  /* 0x0000000304047224 */ /* 0x000fe200078e02ff */
[----:B------:R-:W-:Y:S01]  /*7270*/  PRMT R22, R9, 0x9910, RZ ;  /* 0x0000991009167816 */ /* 0x000fe200000000ff */
[----:B------:R-:W-:Y:S01]  /*7280*/  IMAD R3, R0, R7, RZ ;  /* 0x0000000700037224 */ /* 0x000fe200078e02ff */
[----:B-1----:R-:W-:Y:S01]  /*7290*/  MOV R7, UR4 ;  /* 0x0000000400077c02 */ /* 0x002fe20008000f00 */
[----:B------:R-:W-:Y:S01]  /*72a0*/  IMAD R0, R6, R15, RZ ;  /* 0x0000000f06007224 */ /* 0x000fe200078e02ff */
[----:B------:R-:W-:-:S02]  /*72b0*/  PRMT R6, R10, 0x9910, RZ ;  /* 0x000099100a067816 */ /* 0x000fc400000000ff */
[----:B------:R-:W-:Y:S02]  /*72c0*/  LEA R8, R7, R8, 0x2 ;  /* 0x0000000807087211 */ /* 0x000fe400078e10ff */
[----:B------:R-:W-:Y:S01]  /*72d0*/  PRMT R25, R21, 0x9910, RZ ;  /* 0x0000991015197816 */ /* 0x000fe200000000ff */
[----:B------:R-:W-:Y:S01]  /*72e0*/  IMAD.MOV.U32 R9, RZ, RZ, R6 ;  /* 0x000000ffff097224 */ /* 0x000fe200078e0006 */
[----:B------:R-:W-:Y:S01]  /*72f0*/  PRMT R11, R11, 0x9910, RZ ;  /* 0x000099100b0b7816 */ /* 0x000fe200000000ff */
[----:B------:R-:W-:Y:S01]  /*7300*/  IMAD R15, R7, 0x3, R8 ;  /* 0x00000003070f7824 */ /* 0x000fe200078e0208 */
[----:B------:R-:W-:Y:S01]  /*7310*/  PRMT R10, R33, 0x9910, RZ ;  /* 0x00009910210a7816 */ /* 0x000fe200000000ff */
[----:B--2---:R-:W-:Y:S01]  /*7320*/  IMAD.U32 R6, RZ, RZ, UR5 ;  /* 0x00000005ff067e24 */ /* 0x004fe2000f8e00ff */
[----:B------:R-:W-:Y:S01]  /*7330*/  PRMT R14, R32, 0x9910, RZ ;  /* 0x00009910200e7816 */ /* 0x000fe200000000ff */
[----:B------:R-:W-:Y:S01]  /*7340*/  IMAD R12, R12, R25, RZ ;  /* 0x000000190c0c7224 */ /* 0x000fe200078e02ff */
[----:B------:R-:W-:Y:S01]  /*7350*/  PRMT R25, R31, 0x9910, RZ ;  /* 0x000099101f197816 */ /* 0x000fe200000000ff */
[----:B------:R-:W-:Y:S01]  /*7360*/  IMAD R11, R11, R10, RZ ;  /* 0x0000000a0b0b7224 */ /* 0x000fe200078e02ff */
[----:B------:R-:W-:Y:S01]  /*7370*/  ISETP.GE.U32.AND P1, PT, R15, R6, PT ;  /* 0x000000060f00720c */ /* 0x000fe20003f26070 */
[----:B------:R-:W-:-:S02]  /*7380*/  IMAD R10, R9, R14, RZ ;  /* 0x0000000e090a7224 */ /* 0x000fc400078e02ff */
[----:B------:R-:W-:-:S10]  /*7390*/  IMAD R9, R22, R25, RZ ;  /* 0x0000001916097224 */ /* 0x000fd400078e02ff */
[----:B------:R-:W-:Y:S05]  /*73a0*/  @!P1 BRA `(.L_x_3742) ;  /* 0xffffffbc00b09947 */ /* 0x000fea000383ffff */
.L_x_3736:
[----:B0-----:R-:W-:Y:S05]  /*73b0*/  BSYNC.RECONVERGENT B0 ;  /* 0x0000000000007941 */ /* 0x001fea0003800200 */
.L_x_3735:
        /* <DEDUP_REMOVED lines=285> */
.L_x_3746:
[----:B------:R-:W-:Y:S01]  /*8590*/  SHF.R.U32.HI R20, RZ, 0x2, R20 ;  /* 0x00000002ff147819 */ /* 0x000fe20000011614 */
[----:B------:R-:W-:-:S07]  /*85a0*/  IMAD.MOV.U32 R21, RZ, RZ, RZ ;  /* 0x000000ffff157224 */ /* 0x000fce00078e00ff */
.L_x_3745:
[----:B------:R-:W0:Y:S02]  /*85b0*/  LDCU.64 UR4, c[0x0][0x750] ;  /* 0x0000ea00ff0477ac */ /* 0x000e240008000a00 */
[----:B0-----:R-:W-:-:S04]  /*85c0*/  IADD3 R24, P1, PT, R24, UR4, RZ ;  /* 0x0000000418187c10 */ /* 0x001fc8000ff3e0ff */
[----:B------:R-:W-:Y:S02]  /*85d0*/  IADD3.X R22, PT, PT, RZ, UR5, RZ, P1, !PT ;  /* 0x00000005ff167c10 */ /* 0x000fe40008ffe4ff */
        /* <DEDUP_REMOVED lines=283> */
.L_x_3748:
[----:B------:R-:W-:Y:S02]  /*9790*/  SHF.R.U32.HI R20, RZ, 0x2, R29 ;  /* 0x00000002ff147819 */ /* 0x000fe4000001161d */
[----:B------:R-:W-:-:S07]  /*97a0*/  MOV R21, RZ ;  /* 0x000000ff00157202 */ /* 0x000fce0000000f00 */
.L_x_3747:
        /* <DEDUP_REMOVED lines=283> */
.L_x_3750:
[----:B------:R-:W-:Y:S02]  /*a960*/  SHF.R.U32.HI R20, RZ, 0x2, R13 ;  /* 0x00000002ff147819 */ /* 0x000fe4000001160d */
[----:B------:R-:W-:-:S07]  /*a970*/  MOV R21, RZ ;  /* 0x000000ff00157202 */ /* 0x000fce0000000f00 */
.L_x_3749:
        /* <DEDUP_REMOVED lines=283> */
.L_x_3752:
[----:B------:R-:W-:Y:S01]  /*bb30*/  SHF.R.U32.HI R20, RZ, 0x2, R20 ;  /* 0x00000002ff147819 */ /* 0x000fe20000011614 */
[----:B------:R-:W-:-:S07]  /*bb40*/  IMAD.MOV.U32 R21, RZ, RZ, RZ ;  /* 0x000000ffff157224 */ /* 0x000fce00078e00ff */
.L_x_3751:
[----:B------:R-:W-:-:S04]  /*bb50*/  LEA R24, P0, R20, R24, 0x2 ;  /* 0x0000001814187211 */ /* 0x000fc800078010ff */
[----:B------:R-:W-:-:S05]  /*bb60*/  LEA.HI.X R25, R20, R22, R21, 0x2, P0 ;  /* 0x0000001614197211 */ /* 0x000fca00000f1415 */
[----:B------:R-:W2:Y:S02]  /*bb70*/  LDG.E R24, desc[UR36][R24.64] ;  /* 0x0000002418187981 */ /* 0x000ea4000c1e1900 */
[C---:B--2---:R-:W-:Y:S02]  /*bb80*/  PRMT R32, R24.reuse, 0x7610, R32 ;  /* 0x0000761018207816 */ /* 0x044fe40000000020 */
[----:B------:R-:W-:-:S07]  /*bb90*/  PRMT R31, R24, 0x7632, R31 ;  /* 0x00007632181f7816 */ /* 0x000fce000000001f */
.L_x_3744:
[----:B------:R-:W-:Y:S05]  /*bba0*/  BSYNC.RECONVERGENT B0 ;  /* 0x0000000000007941 */ /* 0x000fea0003800200 */
.L_x_3743:
[----:B------:R-:W-:Y:S01]  /*bbb0*/  ISETP.GE.U32.AND P0, PT, R8, R6, PT ;  /* 0x000000060800720c */ /* 0x000fe20003f06070 */
[----:B------:R-:W-:-:S12]  /*bbc0*/  BSSY.RECONVERGENT B0, `(.L_x_3753) ;  /* 0x000002a000007945 */ /* 0x000fd80003800200 */
[----:B------:R-:W-:Y:S05]  /*bbd0*/  @P0 BRA `(.L_x_3754) ;  /* 0x0000000000a00947 */ /* 0x000fea0003800000 */
[----:B------:R-:W-:Y:S02]  /*bbe0*/  IADD3 R14, PT, PT, R8, R7, RZ ;  /* 0x00000007080e7210 */ /* 0x000fe40007ffe0ff */
[----:B------:R-:W-:Y:S02]  /*bbf0*/  PRMT R15, R4, 0x9910, RZ ;  /* 0x00009910040f7816 */ /* 0x000fe400000000ff */
[----:B------:R-:W-:Y:S02]  /*bc00*/  ISETP.GE.U32.AND P0, PT, R14, R6, PT ;  /* 0x000000060e00720c */ /* 0x000fe40003f06070 */
[----:B------:R-:W-:Y:S01]  /*bc10*/  PRMT R27, R27, 0x9910, RZ ;  /* 0x000099101b1b7816 */ /* 0x000fe200000000ff */
[----:B------:R-:W-:Y:S01]  /*bc20*/  IMAD.MOV.U32 R8, RZ, RZ, R15 ;  /* 0x000000ffff087224 */ /* 0x000fe200078e000f */
[----:B------:R-:W-:Y:S02]  /*bc30*/  PRMT R28, R28, 0x9910, RZ ;  /* 0x000099101c1c7816 */ /* 0x000fe400000000ff */
[----:B------:R-:W-:-:S02]  /*bc40*/  PRMT R5, R5, 0x9910, RZ ;  /* 0x0000991005057816 */ /* 0x000fc400000000ff */
[----:B------:R-:W-:Y:S02]  /*bc50*/  MOV R4, R27 ;  /* 0x0000001b00047202 */ /* 0x000fe40000000f00 */
[----:B------:R-:W-:-:S03]  /*bc60*/  MOV R15, R28 ;  /* 0x0000001c000f7202 */ /* 0x000fc60000000f00 */
[----:B------:R-:W-:Y:S02]  /*bc70*/  IMAD R5, R5, R4, RZ ;  /* 0x0000000405057224 */ /* 0x000fe400078e02ff */
[----:B------:R-:W-:Y:S01]  /*bc80*/  IMAD R4, R8, R15, RZ ;  /* 0x0000000f08047224 */ /* 0x000fe200078e02ff */
[----:B------:R-:W-:Y:S06]  /*bc90*/  @P0 BRA `(.L_x_3754) ;  /* 0x0000000000700947 */ /* 0x000fec0003800000 */
[----:B------:R-:W-:Y:S02]  /*bca0*/  IADD3 R14, PT, PT, R14, R7, RZ ;  /* 0x000000070e0e7210 */ /* 0x000fe40007ffe0ff */
[----:B------:R-:W-:Y:S02]  /*bcb0*/  PRMT R29, R29, 0x9910, RZ ;  /* 0x000099101d1d7816 */ /* 0x000fe400000000ff */
[----:B------:R-:W-:Y:S02]  /*bcc0*/  ISETP.GE.U32.AND P0, PT, R14, R6, PT ;  /* 0x000000060e00720c */ /* 0x000fe40003f06070 */
[----:B------:R-:W-:Y:S02]  /*bcd0*/  PRMT R3, R3, 0x9910, RZ ;  /* 0x0000991003037816 */ /* 0x000fe400000000ff */
[----:B------:R-:W-:Y:S01]  /*bce0*/  PRMT R8, R0, 0x9910, RZ ;  /* 0x0000991000087816 */ /* 0x000fe200000000ff */
[----:B------:R-:W-:Y:S01]  /*bcf0*/  IMAD.MOV.U32 R0, RZ, RZ, R29 ;  /* 0x000000ffff007224 */ /* 0x000fe200078e001d */
[----:B------:R-:W-:-:S03]  /*bd00*/  PRMT R15, R30, 0x9910, RZ ;  /* 0x000099101e0f7816 */ /* 0x000fc600000000ff */
[----:B------:R-:W-:Y:S02]  /*bd10*/  IMAD R3, R3, R0, RZ ;  /* 0x0000000003037224 */ /* 0x000fe400078e02ff */
[----:B------:R-:W-:Y:S02]  /*bd20*/  IMAD R0, R8, R15, RZ ;  /* 0x0000000f08007224 */ /* 0x000fe400078e02ff */
[----:B------:R-:W-:Y:S05]  /*bd30*/  @P0 BRA `(.L_x_3754) ;  /* 0x0000000000480947 */ /* 0x000fea0003800000 */
[----:B------:R-:W-:Y:S02]  /*bd40*/  IADD3 R7, PT, PT, R14, R7, RZ ;  /* 0x000000070e077210 */ /* 0x000fe40007ffe0ff */
[----:B------:R-:W-:Y:S02]  /*bd50*/  PRMT R13, R13, 0x9910, RZ ;  /* 0x000099100d0d7816 */ /* 0x000fe400000000ff */
[----:B------:R-:W-:Y:S02]  /*bd60*/  ISETP.GE.U32.AND P0, PT, R7, R6, PT ;  /* 0x000000060700720c */ /* 0x000fe40003f06070 */
[----:B------:R-:W-:Y:S02]  /*bd70*/  PRMT R33, R33, 0x9910, RZ ;  /* 0x0000991021217816 */ /* 0x000fe400000000ff */
[----:B------:R-:W-:Y:S02]  /*bd80*/  PRMT R8, R11, 0x9910, RZ ;  /* 0x000099100b087816 */ /* 0x000fe400000000ff */
[----:B------:R-:W-:-:S02]  /*bd90*/  PRMT R12, R12, 0x9910, RZ ;  /* 0x000099100c0c7816 */ /* 0x000fc400000000ff */
[----:B------:R-:W-:Y:S01]  /*bda0*/  MOV R11, R13 ;  /* 0x0000000d000b7202 */ /* 0x000fe20000000f00 */
[----:B------:R-:W-:-:S04]  /*bdb0*/  IMAD.MOV.U32 R13, RZ, RZ, R33 ;  /* 0x000000ffff0d7224 */ /* 0x000fc800078e0021 */
[----:B------:R-:W-:Y:S01]  /*bdc0*/  @!P0 PRMT R7, R32, 0x9910, RZ ;  /* 0x0000991020078816 */ /* 0x000fe200000000ff */
[----:B------:R-:W-:Y:S01]  /*bdd0*/  IMAD R12, R12, R11, RZ ;  /* 0x0000000b0c0c7224 */ /* 0x000fe200078e02ff */
[----:B------:R-:W-:Y:S01]  /*bde0*/  @!P0 PRMT R6, R10, 0x9910, RZ ;  /* 0x000099100a068816 */ /* 0x000fe200000000ff */
[----:B------:R-:W-:Y:S01]  /*bdf0*/  IMAD R11, R8, R13, RZ ;  /* 0x0000000d080b7224 */ /* 0x000fe200078e02ff */
[----:B------:R-:W-:Y:S02]  /*be00*/  @!P0 PRMT R15, R31, 0x9910, RZ ;  /* 0x000099101f0f8816 */ /* 0x000fe400000000ff */
[----:B------:R-:W-:Y:S01]  /*be10*/  @!P0 PRMT R14, R9, 0x9910, RZ ;  /* 0x00009910090e8816 */ /* 0x000fe200000000ff */
[----:B------:R-:W-:-:S04]  /*be20*/  @!P0 IMAD R6, R6, R7, RZ ;  /* 0x0000000706068224 */ /* 0x000fc800078e02ff */
[----:B------:R-:W-:Y:S01]  /*be30*/  @!P0 IMAD R7, R14, R15, RZ ;  /* 0x0000000f0e078224 */ /* 0x000fe200078e02ff */
[----:B------:R-:W-:-:S04]  /*be40*/  @!P0 PRMT R10, R6, 0x7610, R10 ;  /* 0x00007610060a8816 */ /* 0x000fc8000000000a */
[----:B------:R-:W-:-:S07]  /*be50*/  @!P0 PRMT R9, R7, 0x7610, R9 ;  /* 0x0000761007098816 */ /* 0x000fce0000000009 */
.L_x_3754:
[----:B------:R-:W-:Y:S05]  /*be60*/  BSYNC.RECONVERGENT B0 ;  /* 0x0000000000007941 */ /* 0x000fea0003800200 */
.L_x_3753:
[----:B------:R-:W-:Y:S02]  /*be70*/  PRMT R5, R5, 0x9910, RZ ;  /* 0x0000991005057816 */ /* 0x000fe400000000ff */
[----:B------:R-:W-:Y:S02]  /*be80*/  PRMT R6, R0, 0x9910, RZ ;  /* 0x0000991000067816 */ /* 0x000fe400000000ff */
[----:B------:R-:W-:Y:S02]  /*be90*/  PRMT R3, R3, 0x9910, RZ ;  /* 0x0000991003037816 */ /* 0x000fe400000000ff */
[----:B------:R-:W-:Y:S02]  /*bea0*/  MOV R0, R5 ;  /* 0x0000000500007202 */ /* 0x000fe40000000f00 */
[----:B------:R-:W-:Y:S02]  /*beb0*/  PRMT R4, R4, 0x9910, RZ ;  /* 0x0000991004047816 */ /* 0x000fe400000000ff */
[----:B------:R-:W-:Y:S01]  /*bec0*/  MOV R5, R6 ;  /* 0x0000000600057202 */ /* 0x000fe20000000f00 */
[----:B------:R-:W-:Y:S01]  /*bed0*/  IMAD R0, R0, R3, RZ ;  /* 0x0000000300007224 */ /* 0x000fe200078e02ff */
[----:B------:R-:W-:-:S02]  /*bee0*/  PRMT R12, R12, 0x9910, RZ ;  /* 0x000099100c0c7816 */ /* 0x000fc400000000ff */
[----:B------:R-:W-:Y:S01]  /*bef0*/  PRMT R10, R10, 0x9910, RZ ;  /* 0x000099100a0a7816 */ /* 0x000fe200000000ff */
[----:B------:R-:W-:Y:S01]  /*bf00*/  IMAD R3, R4, R5, RZ ;  /* 0x0000000504037224 */ /* 0x000fe200078e02ff */
[----:B------:R-:W-:Y:S02]  /*bf10*/  PRMT R0, R0, 0x9910, RZ ;  /* 0x0000991000007816 */ /* 0x000fe400000000ff */
[----:B------:R-:W-:Y:S02]  /*bf20*/  PRMT R5, R11, 0x9910, RZ ;  /* 0x000099100b057816 */ /* 0x000fe400000000ff */
[----:B------:R-:W-:Y:S01]  /*bf30*/  PRMT R4, R3, 0x9910, RZ ;  /* 0x0000991003047816 */ /* 0x000fe200000000ff */
[----:B------:R-:W-:Y:S01]  /*bf40*/  IMAD.MOV.U32 R3, RZ, RZ, R12 ;  /* 0x000000ffff037224 */ /* 0x000fe200078e000c */
[----:B------:R-:W-:-:S03]  /*bf50*/  PRMT R9, R9, 0x9910, RZ ;  /* 0x0000991009097816 */ /* 0x000fc600000000ff */
[----:B------:R-:W-:Y:S02]  /*bf60*/  IMAD R0, R0, R3, RZ ;  /* 0x0000000300007224 */ /* 0x000fe400078e02ff */
[----:B------:R-:W-:-:S03]  /*bf70*/  IMAD R3, R4, R5, RZ ;  /* 0x0000000504037224 */ /* 0x000fc600078e02ff */
[----:B------:R-:W-:Y:S02]  /*bf80*/  PRMT R16, R0, 0x9910, RZ ;  /* 0x0000991000107816 */ /* 0x000fe400000000ff */
[----:B------:R-:W-:Y:S02]  /*bf90*/  PRMT R17, R3, 0x9910, RZ ;  /* 0x0000991003117816 */ /* 0x000fe400000000ff */
[----:B------:R-:W-:Y:S02]  /*bfa0*/  MOV R3, R10 ;  /* 0x0000000a00037202 */ /* 0x000fe40000000f00 */
[----:B------:R-:W-:-:S03]  /*bfb0*/  MOV R0, R9 ;  /* 0x0000000900007202 */ /* 0x000fc60000000f00 */
[----:B------:R-:W-:Y:S02]  /*bfc0*/  IMAD R16, R16, R3, RZ ;  /* 0x0000000310107224 */ /* 0x000fe400078e02ff */
[----:B------:R-:W-:-:S07]  /*bfd0*/  IMAD R17, R17, R0, RZ ;  /* 0x0000000011117224 */ /* 0x000fce00078e02ff */
.L_x_3705:
[----:B------:R-:W-:Y:S05]  /*bfe0*/  BSYNC.RECONVERGENT B6 ;  /* 0x0000000000067941 */ /* 0x000fea0003800200 */
.L_x_3704:
        /* <DEDUP_REMOVED lines=16> */
.L_x_3758:
        /* <DEDUP_REMOVED lines=10> */
[----:B------:R-:W-:Y:S02]  /*c190*/  PRMT R16, R16, 0x9910, RZ ;  /* 0x0000991010107816 */ /* 0x000fe400000000ff */
[----:B------:R-:W-:Y:S02]  /*c1a0*/  PRMT R17, R17, 0x9910, RZ ;  /* 0x0000991011117816 */ /* 0x000fe400000000ff */
[----:B------:R-:W-:-:S06]  /*c1b0*/  LEA R4, R4, R3, 0x2 ;  /* 0x0000000304047211 */ /* 0x000fcc00078e10ff */
[----:B------:R-:W1:Y:S02]  /*c1c0*/  LDS R4, [R4] ;  /* 0x0000000004047984 */ /* 0x000e640000000800 */
[C---:B-1----:R-:W-:Y:S02]  /*c1d0*/  PRMT R5, R4.reuse, 0x9910, RZ ;  /* 0x0000991004057816 */ /* 0x042fe400000000ff */
[----:B------:R-:W-:-:S03]  /*c1e0*/  PRMT R6, R4, 0xbb32, RZ ;  /* 0x0000bb3204067816 */ /* 0x000fc600000000ff */
[----:B------:R-:W-:Y:S02]  /*c1f0*/  IMAD R16, R16, R5, RZ ;  /* 0x0000000510107224 */ /* 0x000fe400078e02ff */
[----:B------:R-:W-:-:S05]  /*c200*/  IMAD R17, R17, R6, RZ ;  /* 0x0000000611117224 */ /* 0x000fca00078e02ff */
[----:B------:R-:W-:-:S05]  /*c210*/  PRMT R5, R16, 0x5410, R17 ;  /* 0x0000541010057816 */ /* 0x000fca0000000011 */
[----:B------:R1:W-:Y:S02]  /*c220*/  STS [R0], R5 ;  /* 0x0000000500007388 */ /* 0x0003e40000000800 */
.L_x_3757:
[----:B------:R-:W-:Y:S05]  /*c230*/  BSYNC.RECONVERGENT B0 ;  /* 0x0000000000007941 */ /* 0x000fea0003800200 */
.L_x_3756:
[----:B------:R-:W-:Y:S01]  /*c240*/  MOV R4, R10 ;  /* 0x0000000a00047202 */ /* 0x000fe20000000f00 */
[----:B------:R-:W-:Y:S06]  /*c250*/  @P1 BRA `(.L_x_3758) ;  /* 0xfffffffc00a41947 */ /* 0x000fec000383ffff */
.L_x_3755:
        /* <DEDUP_REMOVED lines=18> */
[----:B-1----:R-:W-:-:S07]  /*c380*/  MOV R4, R6 ;  /* 0x0000000600047202 */ /* 0x002fce0000000f00 */
.L_x_3763:
[----:B------:R-:W-:Y:S01]  /*c390*/  SHF.R.U32.HI R7, RZ, 0x1, R4 ;  /* 0x00000001ff077819 */ /* 0x000fe20000011604 */
[----:B------:R-:W-:Y:S05]  /*c3a0*/  WARPSYNC.ALL ;  /* 0x0000000000007948 */ /* 0x000fea0003800000 */
[----:B------:R-:W-:Y:S01]  /*c3b0*/  IMAD.IADD R5, R7, 0x1, R18 ;  /* 0x0000000107057824 */ /* 0x000fe200078e0212 */
[----:B------:R-:W-:Y:S01]  /*c3c0*/  BAR.SYNC.DEFER_BLOCKING 0x0 ;  /* 0x0000000000007b1d */ /* 0x000fe20000010000 */
[----:B------:R-:W-:-:S03]  /*c3d0*/  ISETP.GT.U32.AND P1, PT, R4, 0x7f, PT ;  /* 0x0000007f0400780c */ /* 0x000fc60003f24070 */
[----:B------:R-:W-:Y:S02]  /*c3e0*/  ISETP.GE.U32.AND P0, PT, R5, R6, PT ;  /* 0x000000060500720c */ /* 0x000fe40003f06070 */
[----:B------:R-:W-:Y:S02]  /*c3f0*/  BSSY.RECONVERGENT B0, `(.L_x_3761) ;  /* 0x000000d000007945 */ /* 0x000fe40003800200 */
[----:B------:R-:W-:-:S13]  /*c400*/  ISETP.GE.U32.OR P0, PT, R18, R7, P0 ;  /* 0x000000071200720c */ /* 0x000fda0000706470 */
[----:B------:R-:W-:Y:S05]  /*c410*/  @P0 BRA `(.L_x_3762) ;  /* 0x0000000000280947 */ /* 0x000fea0003800000 */
[----:B------:R-:W-:Y:S02]  /*c420*/  LEA R4, R7, R3, 0x2 ;  /* 0x0000000307047211 */ /* 0x000fe400078e10ff */
[----:B------:R-:W-:Y:S02]  /*c430*/  PRMT R5, R16, 0x9910, RZ ;  /* 0x0000991010057816 */ /* 0x000fe400000000ff */
[----:B------:R-:W-:Y:S02]  /*c440*/  PRMT R8, R17, 0x9910, RZ ;  /* 0x0000991011087816 */ /* 0x000fe400000000ff */
[----:B------:R-:W1:Y:S02]  /*c450*/  LDS R4, [R4] ;  /* 0x0000000004047984 */ /* 0x000e640000000800 */
[C---:B-1----:R-:W-:Y:S02]  /*c460*/  PRMT R16, R4.reuse, 0x9910, RZ ;  /* 0x0000991004107816 */ /* 0x042fe400000000ff */
[----:B------:R-:W-:-:S03]  /*c470*/  PRMT R17, R4, 0xbb32, RZ ;  /* 0x0000bb3204117816 */ /* 0x000fc600000000ff */
[----:B------:R-:W-:Y:S02]  /*c480*/  IMAD R16, R5, R16, RZ ;  /* 0x0000001005107224 */ /* 0x000fe400078e02ff */
[----:B------:R-:W-:-:S05]  /*c490*/  IMAD R17, R8, R17, RZ ;  /* 0x0000001108117224 */ /* 0x000fca00078e02ff */
[----:B------:R-:W-:-:S05]  /*c4a0*/  PRMT R4, R16, 0x5410, R17 ;  /* 0x0000541010047816 */ /* 0x000fca0000000011 */
[----:B------:R1:W-:Y:S02]  /*c4b0*/  STS [R3], R4 ;  /* 0x0000000403007388 */ /* 0x0003e40000000800 */
.L_x_3762:
[----:B------:R-:W-:Y:S05]  /*c4c0*/  BSYNC.RECONVERGENT B0 ;  /* 0x0000000000007941 */ /* 0x000fea0003800200 */
.L_x_3761:
[----:B-1----:R-:W-:Y:S01]  /*c4d0*/  MOV R4, R7 ;  /* 0x0000000700047202 */ /* 0x002fe20000000f00 */
[----:B------:R-:W-:Y:S06]  /*c4e0*/  @P1 BRA `(.L_x_3763) ;  /* 0xfffffffc00a81947 */ /* 0x000fec000383ffff */
.L_x_3760:
[----:B------:R-:W-:Y:S01]  /*c4f0*/  ISETP.GE.U32.AND P0, PT, R0, 0x2, PT ;  /* 0x000000020000780c */ /* 0x000fe20003f06070 */
[----:B------:R-:W-:Y:S05]  /*c500*/  WARPSYNC.ALL ;  /* 0x0000000000007948 */ /* 0x000fea0003800000 */
[----:B------:R-:W-:Y:S07]  /*c510*/  BAR.SYNC.DEFER_BLOCKING 0x0 ;  /* 0x0000000000007b1d */ /* 0x000fee0000010000 */
[----:B------:R-:W-:Y:S05]  /*c520*/  @!P0 BRA `(.L_x_3759) ;  /* 0x0000000000308947 */ /* 0x000fea0003800000 */
[----:B-1----:R-:W-:-:S07]  /*c530*/  IMAD.MOV.U32 R3, RZ, RZ, 0x1 ;  /* 0x00000001ff037424 */ /* 0x002fce00078e00ff */
.L_x_3764:
[----:B------:R-:W-:Y:S02]  /*c540*/  PRMT R4, R16, 0x9910, RZ ;  /* 0x0000991010047816 */ /* 0x000fe400000000ff */
[----:B------:R-:W-:-:S03]  /*c550*/  PRMT R6, R17, 0x9910, RZ ;  /* 0x0000991011067816 */ /* 0x000fc600000000ff */
[----:B------:R-:W1:Y:S04]  /*c560*/  SHFL.DOWN PT, R5, R4, R3, 0x1f ;  /* 0x08001f0304057589 */ /* 0x000e6800000e0000 */
[----:B------:R2:W3:Y:S02]  /*c570*/  SHFL.DOWN PT, R7, R6, R3, 0x1f ;  /* 0x08001f0306077589 */ /* 0x0004e400000e0000 */
[----:B--2---:R-:W-:-:S04]  /*c580*/  SHF.L.U32 R3, R3, 0x1, RZ ;  /* 0x0000000103037819 */ /* 0x004fc800000006ff */
[----:B------:R-:W-:Y:S02]  /*c590*/  ISETP.GE.AND P0, PT, R3, R0, PT ;  /* 0x000000000300720c */ /* 0x000fe40003f06270 */
[----:B-1----:R-:W-:Y:S02]  /*c5a0*/  PRMT R5, R5, 0x9910, RZ ;  /* 0x0000991005057816 */ /* 0x002fe400000000ff */
[----:B---3--:R-:W-:-:S03]  /*c5b0*/  PRMT R17, R7, 0x9910, RZ ;  /* 0x0000991007117816 */ /* 0x008fc600000000ff */
[----:B------:R-:W-:Y:S02]  /*c5c0*/  IMAD R16, R4, R5, RZ ;  /* 0x0000000504107224 */ /* 0x000fe400078e02ff */
[----:B------:R-:W-:-:S04]  /*c5d0*/  IMAD R17, R6, R17, RZ ;  /* 0x0000001106117224 */ /* 0x000fc800078e02ff */
[----:B------:R-:W-:Y:S05]  /*c5e0*/  @!P0 BRA `(.L_x_3764) ;  /* 0xfffffffc00d48947 */ /* 0x000fea000383ffff */
.L_x_3759:
        /* <DEDUP_REMOVED lines=287> */
.L_x_3765:
        /* <DEDUP_REMOVED lines=276> */
.L_x_3766:
        /* <DEDUP_REMOVED lines=286> */
.L_x_3768:
        /* <DEDUP_REMOVED lines=276> */
.L_x_3769:
        /* <DEDUP_REMOVED lines=24> */
.L_x_3771:
[----:B------:R-:W-:Y:S05]  /*10dc0*/  BSYNC.RECONVERGENT B0 ;  /* 0x0000000000007941 */ /* 0x000fea0003800200 */
.L_x_3770:
        /* <DEDUP_REMOVED lines=35> */
.L_x_3773:
[----:B------:R-:W-:Y:S05]  /*11000*/  BSYNC.RECONVERGENT B0 ;  /* 0x0000000000007941 */ /* 0x000fea0003800200 */
.L_x_3772:
        /* <DEDUP_REMOVED lines=35> */
.L_x_3778:
[----:B------:R-:W-:-:S05]  /*11240*/  IADD3 R9, PT, PT, R19, R0, RZ ;  /* 0x0000000013097210 */ /* 0x000fca0007ffe0ff */
[----:B---3--:R-:W-:-:S05]  /*11250*/  IMAD.WIDE.U32 R8, R9, 0x4, R6 ;  /* 0x0000000409087825 */ /* 0x008fca00078e0006 */
[----:B------:R-:W2:Y:S04]  /*11260*/  LDG.E.U16 R10, desc[UR36][R8.64] ;  /* 0x00000024080a7981 */ /* 0x000ea8000c1e1500 */
[----:B------:R-:W3:Y:S01]  /*11270*/  LDG.E.U16 R11, desc[UR36][R8.64+0x2] ;  /* 0x00000224080b7981 */ /* 0x000ee2000c1e1500 */
[----:B------:R-:W-:Y:S02]  /*11280*/  IADD3 R0, PT, PT, R3, R0, RZ ;  /* 0x0000000003007210 */ /* 0x000fe40007ffe0ff */
[----:B------:R-:W-:Y:S02]  /*11290*/  PRMT R2, R2, 0x9910, RZ ;  /* 0x0000991002027816 */ /* 0x000fe400000000ff */
[----:B------:R-:W-:Y:S02]  /*112a0*/  ISETP.GE.U32.AND P1, PT, R0, UR8, PT ;  /* 0x0000000800007c0c */ /* 0x000fe4000bf26070 */
[----:B------:R-:W-:-:S02]  /*112b0*/  PRMT R25, R25, 0x9910, RZ ;  /* 0x0000991019197816 */ /* 0x000fc400000000ff */
[----:B--2---:R-:W-:Y:S02]  /*112c0*/  PRMT R10, R10, 0x9910, RZ ;  /* 0x000099100a0a7816 */ /* 0x004fe400000000ff */
[----:B---3--:R-:W-:-:S03]  /*112d0*/  PRMT R12, R11, 0x9910, RZ ;  /* 0x000099100b0c7816 */ /* 0x008fc600000000ff */
[----:B------:R-:W-:Y:S01]  /*112e0*/  IMAD.MOV.U32 R11, RZ, RZ, R10 ;  /* 0x000000ffff0b7224 */ /* 0x000fe200078e000a */
[----:B------:R-:W-:-:S03]  /*112f0*/  MOV R10, R12 ;  /* 0x0000000c000a7202 */ /* 0x000fc60000000f00 */
[----:B------:R-:W-:Y:S02]  /*11300*/  IMAD R2, R2, R11, RZ ;  /* 0x0000000b02027224 */ /* 0x000fe400078e02ff */
[----:B------:R-:W-:Y:S01]  /*11310*/  IMAD R25, R25, R10, RZ ;  /* 0x0000000a19197224 */ /* 0x000fe200078e02ff */
[----:B------:R-:W-:Y:S06]  /*11320*/  @!P1 BRA `(.L_x_3778) ;  /* 0xfffffffc00c49947 */ /* 0x000fec000383ffff */
[----:B------:R-:W-:Y:S05]  /*11330*/  BSYNC.RECONVERGENT B1 ;  /* 0x0000000000017941 */ /* 0x000fea0003800200 */
.L_x_3777:
[----:B------:R-:W-:Y:S05]  /*11340*/  BRA `(.L_x_3776) ;  /* 0x0000000000747947 */ /* 0x000fea0003800000 */
.L_x_3775:
[----:B------:R-:W1:Y:S01]  /*11350*/  LDCU UR7, c[0x0][0x398] ;  /* 0x00007300ff0777ac */ /* 0x000e620008000800 */
[----:B------:R-:W-:Y:S01]  /*11360*/  IMAD.U32 R25, RZ, RZ, UR9 ;  /* 0x00000009ff197e24 */ /* 0x000fe2000f8e00ff */
[----:B-1----:R-:W-:-:S13]  /*11370*/  ISETP.GE.U32.AND P1, PT, R23, UR7, PT ;  /* 0x0000000717007c0c */ /* 0x002fda000bf26070 */
[----:B------:R-:W-:Y:S05]  /*11380*/  @P1 BRA `(.L_x_3776) ;  /* 0x0000000000641947 */ /* 0x000fea0003800000 */
[----:B------:R-:W1:Y:S01]  /*11390*/  LDCU UR5, c[0x0][0x374] ;  /* 0x00006e80ff0577ac */ /* 0x000e620008000800 */
[----:B------:R-:W2:Y:S01]  /*113a0*/  LDC R11, c[0x0][0x360] ;  /* 0x0000d800ff0b7b82 */ /* 0x000ea20000000800 */
[----:B------:R-:W-:Y:S02]  /*113b0*/  MOV R25, UR9 ;  /* 0x0000000900197c02 */ /* 0x000fe40008000f00 */
[----:B------:R-:W-:-:S05]  /*113c0*/  MOV R0, R23 ;  /* 0x0000001700007202 */ /* 0x000fca0000000f00 */
[----:B------:R-:W3:Y:S08]  /*113d0*/  LDC.64 R6, c[0x0][0x770] ;  /* 0x0001dc00ff067b82 */ /* 0x000ef00000000a00 */
[----:B------:R-:W4:Y:S01]  /*113e0*/  LDC R13, c[0x0][0x364] ;  /* 0x0000d900ff0d7b82 */ /* 0x000f220000000800 */
[----:B-1----:R-:W-:-:S07]  /*113f0*/  IMAD R19, R19, UR5, RZ ;  /* 0x0000000513137c24 */ /* 0x002fce000f8e02ff */
.L_x_3779:
[----:B------:R-:W-:-:S04]  /*11400*/  IMAD.IADD R9, R19, 0x1, R0 ;  /* 0x0000000113097824 */ /* 0x000fc800078e0200 */
[----:B--2---:R-:W-:-:S04]  /*11410*/  IMAD R9, R9, R11, R18 ;  /* 0x0000000b09097224 */ /* 0x004fc800078e0212 */
[----:B---3--:R-:W-:-:S05]  /*11420*/  IMAD.WIDE.U32 R8, R9, 0x4, R6 ;  /* 0x0000000409087825 */ /* 0x008fca00078e0006 */
[----:B------:R-:W2:Y:S04]  /*11430*/  LDG.E.U16 R3, desc[UR36][R8.64] ;  /* 0x0000002408037981 */ /* 0x000ea8000c1e1500 */
[----:B------:R-:W3:Y:S01]  /*11440*/  LDG.E.U16 R10, desc[UR36][R8.64+0x2] ;  /* 0x00000224080a7981 */ /* 0x000ee2000c1e1500 */
[----:B----4-:R-:W-:Y:S02]  /*11450*/  IADD3 R0, PT, PT, R13, R0, RZ ;  /* 0x000000000d007210 */ /* 0x010fe40007ffe0ff */
[----:B------:R-:W-:Y:S02]  /*11460*/  PRMT R25, R25, 0x9910, RZ ;  /* 0x0000991019197816 */ /* 0x000fe400000000ff */
[----:B------:R-:W-:Y:S02]  /*11470*/  ISETP.GE.U32.AND P1, PT, R0, UR7, PT ;  /* 0x0000000700007c0c */ /* 0x000fe4000bf26070 */
[----:B------:R-:W-:-:S02]  /*11480*/  PRMT R2, R2, 0x9910, RZ ;  /* 0x0000991002027816 */ /* 0x000fc400000000ff */
[----:B--2---:R-:W-:Y:S02]  /*11490*/  PRMT R12, R3, 0x9910, RZ ;  /* 0x00009910030c7816 */ /* 0x004fe400000000ff */
[----:B------:R-:W-:Y:S02]  /*114a0*/  MOV R3, R2 ;  /* 0x0000000200037202 */ /* 0x000fe40000000f00 */
[----:B---3--:R-:W-:Y:S01]  /*114b0*/  PRMT R14, R10, 0x9910, RZ ;  /* 0x000099100a0e7816 */ /* 0x008fe200000000ff */
[----:B------:R-:W-:Y:S01]  /*114c0*/  IMAD.MOV.U32 R2, RZ, RZ, R12 ;  /* 0x000000ffff027224 */ /* 0x000fe200078e000c */
[----:B------:R-:W-:Y:S02]  /*114d0*/  MOV R10, R25 ;  /* 0x00000019000a7202 */ /* 0x000fe40000000f00 */
[----:B------:R-:W-:Y:S01]  /*114e0*/  MOV R25, R14 ;  /* 0x0000000e00197202 */ /* 0x000fe20000000f00 */
[----:B------:R-:W-:-:S04]  /*114f0*/  IMAD R2, R3, R2, RZ ;  /* 0x0000000203027224 */ /* 0x000fc800078e02ff */
[----:B------:R-:W-:Y:S01]  /*11500*/  IMAD R25, R10, R25, RZ ;  /* 0x000000190a197224 */ /* 0x000fe200078e02ff */
[----:B------:R-:W-:Y:S06]  /*11510*/  @!P1 BRA `(.L_x_3779) ;  /* 0xfffffffc00b89947 */ /* 0x000fec000383ffff */
.L_x_3776:
[----:B------:R-:W-:Y:S05]  /*11520*/  BSYNC.RECONVERGENT B0 ;  /* 0x0000000000007941 */ /* 0x000fea0003800200 */
.L_x_3774:
        /* <DEDUP_REMOVED lines=11> */
.L_x_3783:
[----:B------:R-:W-:Y:S01]  /*115e0*/  USHF.R.U32.HI UR7, URZ, 0x1, UR4 ;  /* 0x00000001ff077899 */ /* 0x000fe20008011604 */
[----:B------:R-:W-:Y:S05]  /*115f0*/  BAR.SYNC.DEFER_BLOCKING 0x0 ;  /* 0x0000000000007b1d */ /* 0x000fea0000010000 */
[----:B-1----:R-:W-:Y:S01]  /*11600*/  VIADD R3, R23, UR7 ;  /* 0x0000000717037c36 */ /* 0x002fe20008000000 */
[----:B------:R-:W-:Y:S04]  /*11610*/  BSSY.RECONVERGENT B0, `(.L_x_3781) ;  /* 0x000000f000007945 */ /* 0x000fe80003800200 */
[----:B------:R-:W-:-:S04]  /*11620*/  ISETP.GE.U32.AND P1, PT, R3, UR6, PT ;  /* 0x0000000603007c0c */ /* 0x000fc8000bf26070 */
[----:B------:R-:W-:-:S13]  /*11630*/  ISETP.GE.U32.OR P1, PT, R23, UR7, P1 ;  /* 0x0000000717007c0c */ /* 0x000fda0008f26470 */
[----:B------:R-:W-:Y:S05]  /*11640*/  @P1 BRA `(.L_x_3782) ;  /* 0x00000000002c1947 */ /* 0x000fea0003800000 */
[----:B------:R-:W-:Y:S01]  /*11650*/  IMAD R3, R3, UR5, R18 ;  /* 0x0000000503037c24 */ /* 0x000fe2000f8e0212 */
[----:B------:R-:W-:Y:S02]  /*11660*/  PRMT R2, R2, 0x9910, RZ ;  /* 0x0000991002027816 */ /* 0x000fe400000000ff */
[----:B------:R-:W-:Y:S02]  /*11670*/  PRMT R25, R25, 0x9910, RZ ;  /* 0x0000991019197816 */ /* 0x000fe400000000ff */
[----:B------:R-:W-:-:S06]  /*11680*/  LEA R3, R3, UR8, 0x2 ;  /* 0x0000000803037c11 */ /* 0x000fcc000f8e10ff */
[----:B------:R-:W1:Y:S02]  /*11690*/  LDS R3, [R3] ;  /* 0x0000000003037984 */ /* 0x000e640000000800 */
[C---:B-1----:R-:W-:Y:S02]  /*116a0*/  PRMT R7, R3.reuse, 0x9910, RZ ;  /* 0x0000991003077816 */ /* 0x042fe400000000ff */
[----:B------:R-:W-:-:S03]  /*116b0*/  PRMT R6, R3, 0xbb32, RZ ;  /* 0x0000bb3203067816 */ /* 0x000fc600000000ff */
[----:B------:R-:W-:Y:S02]  /*116c0*/  IMAD R2, R2, R7, RZ ;  /* 0x0000000702027224 */ /* 0x000fe400078e02ff */
[----:B------:R-:W-:-:S05]  /*116d0*/  IMAD R25, R25, R6, RZ ;  /* 0x0000000619197224 */ /* 0x000fca00078e02ff */
[----:B------:R-:W-:-:S05]  /*116e0*/  PRMT R3, R2, 0x5410, R25 ;  /* 0x0000541002037816 */ /* 0x000fca0000000019 */
[----:B------:R1:W-:Y:S02]  /*116f0*/  STS [R0], R3 ;  /* 0x0000000300007388 */ /* 0x0003e40000000800 */
.L_x_3782:
[----:B------:R-:W-:Y:S05]  /*11700*/  BSYNC.RECONVERGENT B0 ;  /* 0x0000000000007941 */ /* 0x000fea0003800200 */
.L_x_3781:
[----:B------:R-:W-:-:S03]  /*11710*/  UISETP.GT.U32.AND UP0, UPT, UR4, 0x3, UPT ;  /* 0x000000030400788c */ /* 0x000fc6000bf04070 */
[----:B------:R-:W-:-:S06]  /*11720*/  UMOV UR4, UR7 ;  /* 0x0000000700047c82 */ /* 0x000fcc0008000000 */
[----:B------:R-:W-:Y:S05]  /*11730*/  BRA.U UP0, `(.L_x_3783) ;  /* 0xfffffffd00a87547 */ /* 0x000fea000b83ffff */
.L_x_3780:
        /* <DEDUP_REMOVED lines=12> */
.L_x_3788:
        /* <DEDUP_REMOVED lines=9> */
[----:B------:R-:W-:Y:S02]  /*11890*/  PRMT R9, R2, 0x9910, RZ ;  /* 0x0000991002097816 */ /* 0x000fe400000000ff */
[----:B------:R-:W-:-:S03]  /*118a0*/  PRMT R6, R25, 0x9910, RZ ;  /* 0x0000991019067816 */ /* 0x000fc600000000ff */
[----:B------:R-:W1:Y:S02]  /*118b0*/  LDS R3, [R3] ;  /* 0x0000000003037984 */ /* 0x000e640000000800 */
[C---:B-1----:R-:W-:Y:S02]  /*118c0*/  PRMT R2, R3.reuse, 0x9910, RZ ;  /* 0x0000991003027816 */ /* 0x042fe400000000ff */
[----:B------:R-:W-:-:S03]  /*118d0*/  PRMT R25, R3, 0xbb32, RZ ;  /* 0x0000bb3203197816 */ /* 0x000fc600000000ff */
[----:B------:R-:W-:Y:S02]  /*118e0*/  IMAD R2, R9, R2, RZ ;  /* 0x0000000209027224 */ /* 0x000fe400078e02ff */
[----:B------:R-:W-:-:S05]  /*118f0*/  IMAD R25, R6, R25, RZ ;  /* 0x0000001906197224 */ /* 0x000fca00078e02ff */
[----:B------:R-:W-:-:S05]  /*11900*/  PRMT R3, R2, 0x5410, R25 ;  /* 0x0000541002037816 */ /* 0x000fca0000000019 */
[----:B------:R1:W-:Y:S02]  /*11910*/  STS [R0], R3 ;  /* 0x0000000300007388 */ /* 0x0003e40000000800 */
.L_x_3787:
[----:B------:R-:W-:Y:S05]  /*11920*/  BSYNC.RECONVERGENT B0 ;  /* 0x0000000000007941 */ /* 0x000fea0003800200 */
.L_x_3786:
[----:B-1----:R-:W-:Y:S01]  /*11930*/  MOV R3, R7 ;  /* 0x0000000700037202 */ /* 0x002fe20000000f00 */
[----:B------:R-:W-:Y:S06]  /*11940*/  @P2 BRA `(.L_x_3788) ;  /* 0xfffffffc00ac2947 */ /* 0x000fec000383ffff */
.L_x_3785:
[----:B------:R-:W-:Y:S01]  /*11950*/  BAR.SYNC.DEFER_BLOCKING 0x0 ;  /* 0x0000000000007b1d */ /* 0x000fe20000010000 */
[----:B------:R-:W-:-:S09]  /*11960*/  UISETP.GE.U32.AND UP0, UPT, UR4, 0x2, UPT ;  /* 0x000000020400788c */ /* 0x000fd2000bf06070 */
[----:B------:R-:W-:Y:S05]  /*11970*/  BRA.U !UP0, `(.L_x_3784) ;  /* 0x0000000108307547 */ /* 0x000fea000b800000 */
[----:B-12---:R-:W-:-:S07]  /*11980*/  HFMA2 R0, -RZ, RZ, 0, 5.9604644775390625e-08 ;  /* 0x00000001ff007431 */ /* 0x006fce00000001ff */
.L_x_3789:
[----:B------:R-:W-:Y:S02]  /*11990*/  PRMT R7, R2, 0x9910, RZ ;  /* 0x0000991002077816 */ /* 0x000fe400000000ff */
[----:B------:R-:W-:-:S03]  /*119a0*/  PRMT R6, R25, 0x9910, RZ ;  /* 0x0000991019067816 */ /* 0x000fc600000000ff */
[----:B------:R-:W1:Y:S04]  /*119b0*/  SHFL.DOWN PT, R2, R7, R0, 0x1f ;  /* 0x08001f0007027589 */ /* 0x000e6800000e0000 */
[----:B------:R2:W3:Y:S02]  /*119c0*/  SHFL.DOWN PT, R3, R6, R0, 0x1f ;  /* 0x08001f0006037589 */ /* 0x0004e400000e0000 */
[----:B--2---:R-:W-:-:S05]  /*119d0*/  IMAD.SHL.U32 R0, R0, 0x2, RZ ;  /* 0x0000000200007824 */ /* 0x004fca00078e00ff */
[----:B------:R-:W-:Y:S02]  /*119e0*/  ISETP.GE.AND P1, PT, R0, UR4, PT ;  /* 0x0000000400007c0c */ /* 0x000fe4000bf26270 */
[----:B-1----:R-:W-:Y:S02]  /*119f0*/  PRMT R2, R2, 0x9910, RZ ;  /* 0x0000991002027816 */ /* 0x002fe400000000ff */
[----:B---3--:R-:W-:-:S03]  /*11a00*/  PRMT R25, R3, 0x9910, RZ ;  /* 0x0000991003197816 */ /* 0x008fc600000000ff */
[----:B------:R-:W-:Y:S02]  /*11a10*/  IMAD R2, R7, R2, RZ ;  /* 0x0000000207027224 */ /* 0x000fe400078e02ff */
[----:B------:R-:W-:-:S04]  /*11a20*/  IMAD R25, R6, R25, RZ ;  /* 0x0000001906197224 */ /* 0x000fc800078e02ff */
[----:B------:R-:W-:Y:S05]  /*11a30*/  @!P1 BRA `(.L_x_3789) ;  /* 0xfffffffc00d49947 */ /* 0x000fea000383ffff */
.L_x_3784:
        /* <DEDUP_REMOVED lines=15> */
[----:B------:R-:W-:Y:S02]  /*11b30*/  @P0 PRMT R9, R2, 0x9910, RZ ;  /* 0x0000991002090816 */ /* 0x000fe400000000ff */
[----:B------:R-:W-:Y:S02]  /*11b40*/  @P0 PRMT R8, R25, 0x9910, RZ ;  /* 0x0000991019080816 */ /* 0x000fe400000000ff */
[----:B-1----:R-:W-:-:S02]  /*11b50*/  ISETP.NE.AND P1, PT, RZ, UR4, PT ;  /* 0x00000004ff007c0c */ /* 0x002fc4000bf25270 */
[----:B--2---:R-:W-:Y:S02]  /*11b60*/  @P0 PRMT R0, R0, 0x9910, RZ ;  /* 0x0000991000000816 */ /* 0x004fe400000000ff */
[----:B---3--:R-:W-:-:S03]  /*11b70*/  @P0 PRMT R3, R3, 0x9910, RZ ;  /* 0x0000991003030816 */ /* 0x008fc600000000ff */
[----:B------:R-:W-:Y:S02]  /*11b80*/  @P0 IMAD R0, R9, R0, RZ ;  /* 0x0000000009000224 */ /* 0x000fe400078e02ff */
[----:B------:R-:W-:-:S03]  /*11b90*/  @P0 IMAD R3, R8, R3, RZ ;  /* 0x0000000308030224 */ /* 0x000fc600078e02ff */
        /* <DEDUP_REMOVED lines=24> */
.L_x_3792:
        /* <DEDUP_REMOVED lines=19> */
.L_x_3793:
[----:B------:R-:W-:Y:S05]  /*11e50*/  BRA `(.L_x_3794) ;  /* 0x0000000000047947 */ /* 0x000fea0003800000 */
.L_x_3791:
[----:B------:R2:W-:Y:S02]  /*11e60*/  STG.E.U16 desc[UR36][R6.64], R2 ;  /* 0x0000000206007986 */ /* 0x0005e4000c101524 */
.L_x_3794:
[----:B------:R-:W3:Y:S02]  /*11e70*/  LDCU.64 UR4, c[0x0][0x758] ;  /* 0x0000eb00ff0477ac */ /* 0x000ee40008000a00 */
[----:B---3--:R-:W-:-:S04]  /*11e80*/  IADD3 R22, P0, PT, R22, UR4, RZ ;  /* 0x0000000416167c10 */ /* 0x008fc8000ff1e0ff */
[----:B------:R-:W-:-:S05]  /*11e90*/  IADD3.X R23, PT, PT, RZ, UR5, RZ, P0, !PT ;  /* 0x00000005ff177c10 */ /* 0x000fca00087fe4ff */
[----:B------:R-:W-:Y:S01]  /*11ea0*/  STG.E.U16 desc[UR36][R22.64], R25 ;  /* 0x0000001916007986 */ /* 0x000fe2000c101524 */
[----:B------:R-:W-:Y:S05]  /*11eb0*/  EXIT ;  /* 0x000000000000794d */ /* 0x000fea0003800000 */
.L_x_3790:
[----:B------:R-:W3:Y:S01]  /*11ec0*/  LDCU.U8 UR4, c[0x0][0x788] ;  /* 0x0000f100ff0477ac */ /* 0x000ee20008000000 */
[----:B------:R-:W4:Y:S01]  /*11ed0*/  LDCU.U8 UR5, c[0x0][0x789] ;  /* 0x0000f120ff0577ac */ /* 0x000f220008000000 */
[----:B---3--:R-:W-:Y:S02]  /*11ee0*/  UISETP.NE.AND UP1, UPT, UR4, URZ, UPT ;  /* 0x000000ff0400728c */ /* 0x008fe4000bf25270 */
[----:B----4-:R-:W-:-:S07]  /*11ef0*/  UISETP.NE.AND UP0, UPT, UR5, URZ, UPT ;  /* 0x000000ff0500728c */ /* 0x010fce000bf05270 */
[----:B------:R-:W-:Y:S05]  /*11f00*/  BRA.U !UP1, `(.L_x_3795) ;  /* 0x0000000109287547 */ /* 0x000fea000b800000 */
[----:B-12---:R-:W2:Y:S04]  /*11f10*/  LDG.E.U16 R3, desc[UR36][R4.64+0x2] ;  /* 0x0000022404037981 */ /* 0x006ea8000c1e1500 */
[----:B------:R-:W3:Y:S01]  /*11f20*/  LDG.E.U16 R0, desc[UR36][R4.64] ;  /* 0x0000002404007981 */ /* 0x000ee2000c1e1500 */
[----:B------:R-:W-:Y:S02]  /*11f30*/  PRMT R6, R2, 0x9910, RZ ;  /* 0x0000991002067816 */ /* 0x000fe400000000ff */
[----:B------:R-:W-:Y:S02]  /*11f40*/  PRMT R7, R25, 0x9910, RZ ;  /* 0x0000991019077816 */ /* 0x000fe400000000ff */
[----:B--2---:R-:W-:Y:S02]  /*11f50*/  PRMT R25, R3, 0x9910, RZ ;  /* 0x0000991003197816 */ /* 0x004fe400000000ff */
[----:B------:R-:W-:-:S02]  /*11f60*/  MOV R3, R6 ;  /* 0x0000000600037202 */ /* 0x000fc40000000f00 */
[----:B---3--:R-:W-:Y:S01]  /*11f70*/  PRMT R2, R0, 0x9910, RZ ;  /* 0x0000991000027816 */ /* 0x008fe200000000ff */
[----:B------:R-:W-:-:S04]  /*11f80*/  IMAD.MOV.U32 R0, RZ, RZ, R7 ;  /* 0x000000ffff007224 */ /* 0x000fc800078e0007 */
[----:B------:R-:W-:Y:S02]  /*11f90*/  IMAD R2, R3, R2, RZ ;  /* 0x0000000203027224 */ /* 0x000fe400078e02ff */
[----:B------:R-:W-:-:S07]  /*11fa0*/  IMAD R25, R0, R25, RZ ;  /* 0x0000001900197224 */ /* 0x000fce00078e02ff */
.L_x_3795:
        /* <DEDUP_REMOVED lines=18> */
[----:B------:R-:W-:-:S07]  /*120d0*/  LEPC R20, `(.L_x_3798) ;  /* 0x000000001014794e */ /* 0x000fce0000000000 */
[----:B0-2---:R-:W-:Y:S05]  /*120e0*/  CALL.ABS.NOINC R14 ;  /* 0x000000000e007343 */ /* 0x005fea0003c00000 */
.L_x_3798:
        /* <DEDUP_REMOVED lines=19> */
.L_x_3799:
[----:B------:R-:W-:Y:S05]  /*12220*/  BRA `(.L_x_3800) ;  /* 0x0000000000107947 */ /* 0x000fea0003800000 */
.L_x_3797:
[----:B------:R-:W3:Y:S02]  /*12230*/  LDCU.64 UR4, c[0x0][0x758] ;  /* 0x0000eb00ff0477ac */ /* 0x000ee40008000a00 */
[----:B---3--:R-:W-:-:S04]  /*12240*/  IADD3 R4, P0, PT, R24, UR4, RZ ;  /* 0x0000000418047c10 */ /* 0x008fc8000ff1e0ff */
[----:B------:R-:W-:-:S05]  /*12250*/  IADD3.X R5, PT, PT, RZ, UR5, RZ, P0, !PT ;  /* 0x00000005ff057c10 */ /* 0x000fca00087fe4ff */
[----:B------:R3:W-:Y:S04]  /*12260*/  STG.E.U16 desc[UR36][R4.64], R2 ;  /* 0x0000000204007986 */ /* 0x0007e8000c101524 */
.L_x_3800:
[----:B------:R-:W4:Y:S02]  /*12270*/  LDCU.64 UR4, c[0x0][0x758] ;  /* 0x0000eb00ff0477ac */ /* 0x000f240008000a00 */
[----:B----4-:R-:W-:-:S05]  /*12280*/  IADD3 R22, P0, PT, R22, UR4, RZ ;  /* 0x0000000416167c10 */ /* 0x010fca000ff1e0ff */
[----:B------:R-:W-:-:S05]  /*12290*/  IMAD.X R23, RZ, RZ, UR5, P0 ;  /* 0x00000005ff177e24 */ /* 0x000fca00080e06ff */
[----:B------:R-:W-:Y:S01]  /*122a0*/  STG.E.U16 desc[UR36][R22.64], R25 ;  /* 0x0000001916007986 */ /* 0x000fe2000c101524 */
[----:B------:R-:W-:Y:S05]  /*122b0*/  EXIT ;  /* 0x000000000000794d */ /* 0x000fea0003800000 */
.L_x_3796:
[----:B------:R-:W-:Y:S04]  /*122c0*/  STG.E.U16 desc[UR36][R4.64], R2 ;  /* 0x0000000204007986 */ /* 0x000fe8000c101524 */
[----:B------:R-:W-:Y:S01]  /*122d0*/  STG.E.U16 desc[UR36][R4.64+0x2], R25 ;  /* 0x0000021904007986 */ /* 0x000fe2000c101524 */
[----:B------:R-:W-:Y:S05]  /*122e0*/  EXIT ;  /* 0x000000000000794d */ /* 0x000fea0003800000 */
.L_x_3767:
        /* <DEDUP_REMOVED lines=55> */
.L_x_3803:
        /* <DEDUP_REMOVED lines=19> */
.L_x_3804:
[----:B------:R-:W-:Y:S05]  /*12790*/  BRA `(.L_x_3805) ;  /* 0x0000000000047947 */ /* 0x000fea0003800000 */
.L_x_3802:
[----:B------:R2:W-:Y:S02]  /*127a0*/  STG.E.U16 desc[UR36][R4.64], R16 ;  /* 0x0000001004007986 */ /* 0x0005e4000c101524 */
.L_x_3805:
[----:B------:R-:W3:Y:S02]  /*127b0*/  LDCU.64 UR4, c[0x0][0x758] ;  /* 0x0000eb00ff0477ac */ /* 0x000ee40008000a00 */
[----:B---3--:R-:W-:-:S04]  /*127c0*/  IADD3 R22, P0, PT, R22, UR4, RZ ;  /* 0x0000000416167c10 */ /* 0x008fc8000ff1e0ff */
[----:B------:R-:W-:-:S05]  /*127d0*/  IADD3.X R23, PT, PT, RZ, UR5, RZ, P0, !PT ;  /* 0x00000005ff177c10 */ /* 0x000fca00087fe4ff */
[----:B------:R-:W-:Y:S01]  /*127e0*/  STG.E.U16 desc[UR36][R22.64], R17 ;  /* 0x0000001116007986 */ /* 0x000fe2000c101524 */
[----:B------:R-:W-:Y:S05]  /*127f0*/  EXIT ;  /* 0x000000000000794d */ /* 0x000fea0003800000 */
.L_x_3801:
[----:B------:R-:W1:Y:S01]  /*12800*/  LDCU.U8 UR4, c[0x0][0x788] ;  /* 0x0000f100ff0477ac */ /* 0x000e620008000000 */
[----:B------:R-:W2:Y:S01]  /*12810*/  LDCU.U8 UR5, c[0x0][0x789] ;  /* 0x0000f120ff0577ac */ /* 0x000ea20008000000 */
[----:B-1----:R-:W-:Y:S02]  /*12820*/  UISETP.NE.AND UP0, UPT, UR4, URZ, UPT ;  /* 0x000000ff0400728c */ /* 0x002fe4000bf05270 */
[----:B--2---:R-:W-:-:S07]  /*12830*/  UISETP.NE.AND UP1, UPT, UR5, URZ, UPT ;  /* 0x000000ff0500728c */ /* 0x004fce000bf25270 */
[----:B------:R-:W-:Y:S05]  /*12840*/  BRA.U !UP0, `(.L_x_3806) ;  /* 0x0000000108247547 */ /* 0x000fea000b800000 */
[----:B------:R-:W2:Y:S04]  /*12850*/  LDG.E.U16 R0, desc[UR36][R4.64] ;  /* 0x0000002404007981 */ /* 0x000ea8000c1e1500 */
[----:B------:R-:W3:Y:S01]  /*12860*/  LDG.E.U16 R2, desc[UR36][R4.64+0x2] ;  /* 0x0000022404027981 */ /* 0x000ee2000c1e1500 */
[----:B------:R-:W-:Y:S02]  /*12870*/  PRMT R6, R17, 0x9910, RZ ;  /* 0x0000991011067816 */ /* 0x000fe400000000ff */
[----:B------:R-:W-:Y:S02]  /*12880*/  PRMT R3, R16, 0x9910, RZ ;  /* 0x0000991010037816 */ /* 0x000fe400000000ff */
[----:B--2---:R-:W-:Y:S02]  /*12890*/  PRMT R16, R0, 0x9910, RZ ;  /* 0x0000991000107816 */ /* 0x004fe400000000ff */
[----:B------:R-:W-:-:S02]  /*128a0*/  MOV R0, R6 ;  /* 0x0000000600007202 */ /* 0x000fc40000000f00 */
[----:B---3--:R-:W-:Y:S01]  /*128b0*/  PRMT R17, R2, 0x9910, RZ ;  /* 0x0000991002117816 */ /* 0x008fe200000000ff */
[----:B------:R-:W-:-:S04]  /*128c0*/  IMAD R16, R3, R16, RZ ;  /* 0x0000001003107224 */ /* 0x000fc800078e02ff */
[----:B------:R-:W-:-:S07]  /*128d0*/  IMAD R17, R0, R17, RZ ;  /* 0x0000001100117224 */ /* 0x000fce00078e02ff */
.L_x_3806:
        /* <DEDUP_REMOVED lines=20> */
.L_x_3809:
        /* <DEDUP_REMOVED lines=19> */
.L_x_3810:
[----:B------:R-:W-:Y:S05]  /*12b50*/  BRA `(.L_x_3811) ;  /* 0x0000000000107947 */ /* 0x000fea0003800000 */
.L_x_3808:
[----:B------:R-:W1:Y:S02]  /*12b60*/  LDCU.64 UR4, c[0x0][0x758] ;  /* 0x0000eb00ff0477ac */ /* 0x000e640008000a00 */
[----:B-1----:R-:W-:-:S04]  /*12b70*/  IADD3 R2, P0, PT, R25, UR4, RZ ;  /* 0x0000000419027c10 */ /* 0x002fc8000ff1e0ff */
[----:B------:R-:W-:-:S05]  /*12b80*/  IADD3.X R3, PT, PT, RZ, UR5, RZ, P0, !PT ;  /* 0x00000005ff037c10 */ /* 0x000fca00087fe4ff */
[----:B------:R1:W-:Y:S04]  /*12b90*/  STG.E.U16 desc[UR36][R2.64], R16 ;  /* 0x0000001002007986 */ /* 0x0003e8000c101524 */
.L_x_3811:
[----:B------:R-:W2:Y:S02]  /*12ba0*/  LDCU.64 UR4, c[0x0][0x758] ;  /* 0x0000eb00ff0477ac */ /* 0x000ea40008000a00 */
[----:B--2---:R-:W-:-:S04]  /*12bb0*/  IADD3 R22, P0, PT, R22, UR4, RZ ;  /* 0x0000000416167c10 */ /* 0x004fc8000ff1e0ff */
[----:B------:R-:W-:-:S05]  /*12bc0*/  IADD3.X R23, PT, PT, RZ, UR5, RZ, P0, !PT ;  /* 0x00000005ff177c10 */ /* 0x000fca00087fe4ff */
[----:B------:R-:W-:Y:S01]  /*12bd0*/  STG.E.U16 desc[UR36][R22.64], R17 ;  /* 0x0000001116007986 */ /* 0x000fe2000c101524 */
[----:B------:R-:W-:Y:S05]  /*12be0*/  EXIT ;  /* 0x000000000000794d */ /* 0x000fea0003800000 */
.L_x_3807:
[----:B------:R-:W-:Y:S04]  /*12bf0*/  STG.E.U16 desc[UR36][R4.64], R16 ;  /* 0x0000001004007986 */ /* 0x000fe8000c101524 */
[----:B------:R-:W-:Y:S01]  /*12c00*/  STG.E.U16 desc[UR36][R4.64+0x2], R17 ;  /* 0x0000021104007986 */ /* 0x000fe2000c101524 */
[----:B------:R-:W-:Y:S05]  /*12c10*/  EXIT ;  /* 0x000000000000794d */ /* 0x000fea0003800000 */
.L_x_3812:
        /* <DEDUP_REMOVED lines=14> */
.L_x_8869:


//--------------------- .text._ZN2at6native13reduce_kernelILi128ELi4ENS0_8ReduceOpIsNS0_14func_wrapper_tIsNS0_55_GLOBAL__N__0955718d_22_SparseCsrTensorMath_cu_868dd54514ReductionMulOpIsEEEEjsLi4ELi4EEEEEvT1_ --------------------------
	.section	.text._ZN2at6native13reduce_kernelILi128ELi4ENS0_8ReduceOpIsNS0_14func_wrapper_tIsNS0_55_GLOBAL__N__0955718d_22_SparseCsrTensorMath_cu_868dd54514ReductionMulOpIsEEEEjsLi4ELi4EEEEEvT1_,"ax",@progbits
	.align	128
.text._ZN2at6native13reduce_kernelILi128ELi4ENS0_8ReduceOpIsNS0_14func_wrapper_tIsNS0_55_GLOBAL__N__0955718d_22_SparseCsrTensorMath_cu_868dd54514ReductionMulOpIsEEEEjsLi4ELi4EEEEEvT1_:
        .type           _ZN2at6native13reduce_kernelILi128ELi4ENS0_8ReduceOpIsNS0_14func_wrapper_tIsNS0_55_GLOBAL__N__0955718d_22_SparseCsrTensorMath_cu_868dd54514ReductionMulOpIsEEEEjsLi4ELi4EEEEEvT1_,@function
        .size           _ZN2at6native13reduce_kernelILi128ELi4ENS0_8ReduceOpIsNS0_14func_wrapper_tIsNS0_55_GLOBAL__N__0955718d_22_SparseCsrTensorMath_cu_868dd54514ReductionMulOpIsEEEEjsLi4ELi4EEEEEvT1_,(.L_x_8870 - _ZN2at6native13reduce_kernelILi128ELi4ENS0_8ReduceOpIsNS0_14func_wrapper_tIsNS0_55_GLOBAL__N__0955718d_22_SparseCsrTensorMath_cu_868dd54514ReductionMulOpIsEEEEjsLi4ELi4EEEEEvT1_)
        .other          _ZN2at6native13reduce_kernelILi128ELi4ENS0_8ReduceOpIsNS0_14func_wrapper_tIsNS0_55_GLOBAL__N__0955718d_22_SparseCsrTensorMath_cu_868dd54514ReductionMulOpIsEEEEjsLi4ELi4EEEEEvT1_,@"STO_CUDA_ENTRY STV_DEFAULT"
_ZN2at6native13reduce_kernelILi128ELi4ENS0_8ReduceOpIsNS0_14func_wrapper_tIsNS0_55_GLOBAL__N__0955718d_22_SparseCsrTensorMath_cu_868dd54514ReductionMulOpIsEEEEjsLi4ELi4EEEEEvT1_:
        /* <DEDUP_REMOVED lines=296> */
.L_x_3813:
        /* <DEDUP_REMOVED lines=29> */
.L_x_3817:
        /* <DEDUP_REMOVED lines=31> */
.L_x_3821:
[----:B------:R-:W-:Y:S05]  /*1640*/  BSYNC.RECONVERGENT B1 ;  /* 0x0000000000017941 */ /* 0x000fea0003800200 */
.L_x_3820:
[----:B------:R-:W0:Y:S01]  /*1650*/  LDC R4, c[0x0][0x388] ;  /* 0x0000e200ff047b82 */ /* 0x000e220000000800 */
[----:B------:R-:W-:-:S04]  /*1660*/  IADD3 R22, P0, PT, R22, 0x8, RZ ;  /* 0x0000000816167810 */ /* 0x000fc80007f1e0ff */
[----:B------:R-:W-:Y:S02]  /*1670*/  IADD3.X R23, PT, PT, RZ, R23, RZ, P0, !PT ;  /* 0x00000017ff177210 */ /* 0x000fe400007fe4ff */
[----:B0-----:R-:W-:-:S07]  /*1680*/  IADD3 R3, PT, PT, R7, -0x4, R4 ;  /* 0xfffffffc07037810 */ /* 0x001fce0007ffe004 */
.L_x_3819:
[----:B------:R-:W-:Y:S05]  /*1690*/  BSYNC.RECONVERGENT B0 ;  /* 0x0000000000007941 */ /* 0x000fea0003800200 */
.L_x_3818:
        /* <DEDUP_REMOVED lines=16> */
.L_x_3824:
[----:B------:R-:W-:Y:S01]  /*17a0*/  IMAD.WIDE.U32 R4, R7, 0x8, R22 ;  /* 0x0000000807047825 */ /* 0x000fe200078e0016 */
[----:B------:R-:W0:Y:S05]  /*17b0*/  LDCU UR4, c[0x0][0x390] ;  /* 0x00007200ff0477ac */ /* 0x000e2a0008000800 */
[----:B------:R-:W2:Y:S01]  /*17c0*/  LDG.E.64 R4, desc[UR36][R4.64] ;  /* 0x0000002404047981 */ /* 0x000ea2000c1e1b00 */
[----:B------:R-:W-:Y:S02]  /*17d0*/  PRMT R10, R0, 0x9910, RZ ;  /* 0x00009910000a7816 */ /* 0x000fe400000000ff */
[----:B------:R-:W-:Y:S02]  /*17e0*/  PRMT R6, R6, 0x9910, RZ ;  /* 0x0000991006067816 */ /* 0x000fe400000000ff */
[----:B------:R-:W-:-:S02]  /*17f0*/  PRMT R9, R9, 0x9910, RZ ;  /* 0x0000991009097816 */ /* 0x000fc400000000ff */
        /* <DEDUP_REMOVED lines=8> */
[----:B------:R-:W-:Y:S01]  /*1880*/  MOV R5, R11 ;  /* 0x0000000b00057202 */ /* 0x000fe20000000f00 */
[----:B------:R-:W-:-:S02]  /*1890*/  IMAD.MOV.U32 R11, RZ, RZ, R12 ;  /* 0x000000ffff0b7224 */ /* 0x000fc400078e000c */
[----:B------:R-:W-:Y:S02]  /*18a0*/  IMAD R9, R9, R4, RZ ;  /* 0x0000000409097224 */ /* 0x000fe400078e02ff */
[----:B------:R-:W-:Y:S02]  /*18b0*/  IMAD R6, R6, R5, RZ ;  /* 0x0000000506067224 */ /* 0x000fe400078e02ff */
[----:B------:R-:W-:Y:S02]  /*18c0*/  IMAD R8, R8, R11, RZ ;  /* 0x0000000b08087224 */ /* 0x000fe400078e02ff */
[----:B------:R-:W-:Y:S01]  /*18d0*/  IMAD R0, R10, R13, RZ ;  /* 0x0000000d0a007224 */ /* 0x000fe200078e02ff */
[----:B------:R-:W-:Y:S06]  /*18e0*/  @!P1 BRA `(.L_x_3824) ;  /* 0xfffffffc00ac9947 */ /* 0x000fec000383ffff */
.L_x_3823:
[----:B------:R-:W-:Y:S05]  /*18f0*/  BSYNC.RECONVERGENT B0 ;  /* 0x0000000000007941 */ /* 0x000fea0003800200 */
.L_x_3822:
        /* <DEDUP_REMOVED lines=8> */
[----:B------:R-:W-:Y:S02]  /*1980*/  PRMT R3, R6, 0x9910, RZ ;  /* 0x0000991006037816 */ /* 0x000fe400000000ff */
[----:B--2---:R-:W-:-:S05]  /*1990*/  PRMT R6, R22, 0x9910, RZ ;  /* 0x0000991016067816 */ /* 0x004fca00000000ff */
[----:B------:R-:W-:-:S07]  /*19a0*/  IMAD R6, R6, R3, RZ ;  /* 0x0000000306067224 */ /* 0x000fce00078e02ff */
.L_x_3826:
[----:B------:R-:W-:Y:S05]  /*19b0*/  BSYNC.RECONVERGENT B0 ;  /* 0x0000000000007941 */ /* 0x000fea0003800200 */
.L_x_3825:
[----:B------:R-:W-:Y:S02]  /*19c0*/  PRMT R4, R6, 0x9910, RZ ;  /* 0x0000991006047816 */ /* 0x000fe400000000ff */
[----:B------:R-:W-:Y:S02]  /*19d0*/  PRMT R3, R9, 0x9910, RZ ;  /* 0x0000991009037816 */ /* 0x000fe400000000ff */
[----:B------:R-:W-:Y:S02]  /*19e0*/  PRMT R0, R0, 0x9910, RZ ;  /* 0x0000991000007816 */ /* 0x000fe400000000ff */
[----:B------:R-:W-:Y:S01]  /*19f0*/  PRMT R24, RZ, 0x7610, R24 ;  /* 0x00007610ff187816 */ /* 0x000fe20000000018 */
[----:B------:R-:W-:Y:S01]  /*1a00*/  IMAD R3, R4, R3, RZ ;  /* 0x0000000304037224 */ /* 0x000fe200078e02ff */
[----:B------:R-:W-:Y:S02]  /*1a10*/  PRMT R4, R8, 0x9910, RZ ;  /* 0x0000991008047816 */ /* 0x000fe400000000ff */
[----:B------:R-:W-:-:S02]  /*1a20*/  PRMT R19, RZ, 0x7610, R19 ;  /* 0x00007610ff137816 */ /* 0x000fc40000000013 */
[----:B------:R-:W-:Y:S02]  /*1a30*/  PRMT R3, R3, 0x9910, RZ ;  /* 0x0000991003037816 */ /* 0x000fe400000000ff */
[----:B------:R-:W-:-:S03]  /*1a40*/  PRMT R29, RZ, 0x7610, R29 ;  /* 0x00007610ff1d7816 */ /* 0x000fc6000000001d */
[----:B------:R-:W-:-:S05]  /*1a50*/  IMAD R3, R3, R4, RZ ;  /* 0x0000000403037224 */ /* 0x000fca00078e02ff */
[----:B------:R-:W-:Y:S01]  /*1a60*/  PRMT R22, R3, 0x9910, RZ ;  /* 0x0000991003167816 */ /* 0x000fe200000000ff */
[----:B------:R-:W-:-:S04]  /*1a70*/  IMAD.MOV.U32 R3, RZ, RZ, R0 ;  /* 0x000000ffff037224 */ /* 0x000fc800078e0000 */
[----:B------:R-:W-:Y:S01]  /*1a80*/  IMAD R22, R22, R3, RZ ;  /* 0x0000000316167224 */ /* 0x000fe200078e02ff */
[----:B------:R-:W-:Y:S06]  /*1a90*/  BRA `(.L_x_3815) ;  /* 0x000000b800147947 */ /* 0x000fec0003800000 */
.L_x_3816:
        /* <DEDUP_REMOVED lines=43> */
.L_x_3831:
[----:B------:R-:W-:Y:S02]  /*1d50*/  SHF.R.U32.HI R5, RZ, 0x2, R33 ;  /* 0x00000002ff057819 */ /* 0x000fe40000011621 */
[----:B------:R-:W-:-:S03]  /*1d60*/  IADD3 R33, PT, PT, R33, R0, RZ ;  /* 0x0000000021217210 */ /* 0x000fc60007ffe0ff */
[----:B------:R-:W-:Y:S01]  /*1d70*/  IMAD.WIDE.U32 R4, R5, 0x8, R22 ;  /* 0x0000000805047825 */ /* 0x000fe200078e0016 */
[----:B------:R-:W-:-:S03]  /*1d80*/  SHF.R.U32.HI R7, RZ, 0x2, R33 ;  /* 0x00000002ff077819 */ /* 0x000fc60000011621 */
[----:B------:R-:W-:Y:S02]  /*1d90*/  IMAD.IADD R33, R33, 0x1, R0 ;  /* 0x0000000121217824 */ /* 0x000fe400078e0200 */
[----:B------:R-:W2:Y:S01]  /*1da0*/  LDG.E.64 R4, desc[UR36][R4.64] ;  /* 0x0000002404047981 */ /* 0x000ea2000c1e1b00 */
[----:B------:R-:W-:Y:S02]  /*1db0*/  IMAD.WIDE.U32 R6, R7, 0x8, R22 ;  /* 0x0000000807067825 */ /* 0x000fe400078e0016 */
[----:B------:R-:W-:Y:S02]  /*1dc0*/  SHF.R.U32.HI R9, RZ, 0x2, R33 ;  /* 0x00000002ff097819 */ /* 0x000fe40000011621 */
[----:B------:R-:W-:Y:S02]  /*1dd0*/  IADD3 R33, PT, PT, R33, R0, RZ ;  /* 0x0000000021217210 */ /* 0x000fe40007ffe0ff */
[----:B------:R-:W3:Y:S01]  /*1de0*/  LDG.E.64 R6, desc[UR36][R6.64] ;  /* 0x0000002406067981 */ /* 0x000ee2000c1e1b00 */
[----:B------:R-:W-:Y:S01]  /*1df0*/  IMAD.WIDE.U32 R8, R9, 0x8, R22 ;  /* 0x0000000809087825 */ /* 0x000fe200078e0016 */
[----:B------:R-:W-:-:S05]  /*1e00*/  SHF.R.U32.HI R11, RZ, 0x2, R33 ;  /* 0x00000002ff0b7819 */ /* 0x000fca0000011621 */
[----:B------:R-:W4:Y:S01]  /*1e10*/  LDG.E.64 R8, desc[UR36][R8.64] ;  /* 0x0000002408087981 */ /* 0x000f22000c1e1b00 */
[----:B------:R-:W-:-:S06]  /*1e20*/  IMAD.WIDE.U32 R10, R11, 0x8, R22 ;  /* 0x000000080b0a7825 */ /* 0x000fcc00078e0016 */
[----:B------:R-:W5:Y:S01]  /*1e30*/  LDG.E.64 R10, desc[UR36][R10.64] ;  /* 0x000000240a0a7981 */ /* 0x000f62000c1e1b00 */
[----:B------:R-:W-:Y:S01]  /*1e40*/  IMAD.IADD R33, R33, 0x1, R0 ;  /* 0x0000000121217824 */ /* 0x000fe200078e0200 */
[----:B------:R-:W-:Y:S02]  /*1e50*/  PRMT R32, R31, 0x9910, RZ ;  /* 0x000099101f207816 */ /* 0x000fe400000000ff */
[----:B------:R-:W-:Y:S01]  /*1e60*/  PRMT R34, R26, 0x9910, RZ ;  /* 0x000099101a227816 */ /* 0x000fe200000000ff */
[----:B------:R-:W-:Y:S01]  /*1e70*/  IMAD R31, R0, 0x3, R33 ;  /* 0x00000003001f7824 */ /* 0x000fe200078e0221 */
[----:B------:R-:W-:Y:S02]  /*1e80*/  PRMT R29, R29, 0x9910, RZ ;  /* 0x000099101d1d7816 */ /* 0x000fe400000000ff */
[----:B------:R-:W-:Y:S02]  /*1e90*/  PRMT R30, R30, 0x9910, RZ ;  /* 0x000099101e1e7816 */ /* 0x000fe400000000ff */
[----:B------:R-:W-:-:S02]  /*1ea0*/  ISETP.GE.U32.AND P0, PT, R31, R44, PT ;  /* 0x0000002c1f00720c */ /* 0x000fc40003f06070 */
[----:B------:R-:W-:Y:S02]  /*1eb0*/  PRMT R28, R28, 0x9910, RZ ;  /* 0x000099101c1c7816 */ /* 0x000fe400000000ff */
[----:B------:R-:W-:Y:S02]  /*1ec0*/  PRMT R36, R19, 0x9910, RZ ;  /* 0x0000991013247816 */ /* 0x000fe400000000ff */
[----:B------:R-:W-:Y:S02]  /*1ed0*/  PRMT R25, R25, 0x9910, RZ ;  /* 0x0000991019197816 */ /* 0x000fe400000000ff */
[----:B------:R-:W-:Y:S02]  /*1ee0*/  PRMT R24, R24, 0x9910, RZ ;  /* 0x0000991018187816 */ /* 0x000fe400000000ff */
[----:B------:R-:W-:Y:S02]  /*1ef0*/  PRMT R21, R21, 0x9910, RZ ;  /* 0x0000991015157816 */ /* 0x000fe400000000ff */
[----:B------:R-:W-:-:S02]  /*1f00*/  PRMT R15, R15, 0x9910, RZ ;  /* 0x000099100f0f7816 */ /* 0x000fc400000000ff */
[----:B------:R-:W-:Y:S02]  /*1f10*/  PRMT R14, R14, 0x9910, RZ ;  /* 0x000099100e0e7816 */ /* 0x000fe400000000ff */
[----:B------:R-:W-:Y:S02]  /*1f20*/  PRMT R13, R13, 0x9910, RZ ;  /* 0x000099100d0d7816 */ /* 0x000fe400000000ff */
[----:B--2---:R-:W-:Y:S02]  /*1f30*/  PRMT R35, R4, 0x9910, RZ ;  /* 0x0000991004237816 */ /* 0x004fe400000000ff */
[----:B------:R-:W-:-:S03]  /*1f40*/  PRMT R26, R5, 0x9910, RZ ;  /* 0x00009910051a7816 */ /* 0x000fc600000000ff */
[----:B------:R-:W-:Y:S01]  /*1f50*/  IMAD R31, R32, R35, RZ ;  /* 0x00000023201f7224 */ /* 0x000fe200078e02ff */
[----:B------:R-:W-:Y:S01]  /*1f60*/  PRMT R32, R27, 0x9910, RZ ;  /* 0x000099101b207816 */ /* 0x000fe200000000ff */
[----:B------:R-:W-:Y:S01]  /*1f70*/  IMAD R29, R29, R26, RZ ;  /* 0x0000001a1d1d7224 */ /* 0x000fe200078e02ff */
[----:B---3--:R-:W-:Y:S02]  /*1f80*/  PRMT R39, R6, 0xbb32, RZ ;  /* 0x0000bb3206277816 */ /* 0x008fe400000000ff */
[----:B------:R-:W-:Y:S02]  /*1f90*/  PRMT R27, R4, 0xbb32, RZ ;  /* 0x0000bb32041b7816 */ /* 0x000fe400000000ff */
[----:B------:R-:W-:Y:S01]  /*1fa0*/  PRMT R35, R5, 0xbb32, RZ ;  /* 0x0000bb3205237816 */ /* 0x000fe200000000ff */
[----:B------:R-:W-:Y:S01]  /*1fb0*/  IMAD R26, R34, R39, RZ ;  /* 0x00000027221a7224 */ /* 0x000fe200078e02ff */
[----:B------:R-:W-:Y:S01]  /*1fc0*/  PRMT R37, R6, 0x9910, RZ ;  /* 0x0000991006257816 */ /* 0x000fe200000000ff */
[----:B------:R-:W-:Y:S01]  /*1fd0*/  IMAD R30, R30, R27, RZ ;  /* 0x0000001b1e1e7224 */ /* 0x000fe200078e02ff */
[----:B------:R-:W-:Y:S01]  /*1fe0*/  PRMT R34, R20, 0x9910, RZ ;  /* 0x0000991014227816 */ /* 0x000fe200000000ff */
[----:B------:R-:W-:Y:S01]  /*1ff0*/  IMAD R28, R28, R35, RZ ;  /* 0x000000231c1c7224 */ /* 0x000fe200078e02ff */
[C---:B------:R-:W-:Y:S01]  /*2000*/  PRMT R20, R7.reuse, 0x9910, RZ ;  /* 0x0000991007147816 */ /* 0x040fe200000000ff */
[----:B------:R-:W-:Y:S01]  /*2010*/  IMAD R27, R32, R37, RZ ;  /* 0x00000025201b7224 */ /* 0x000fe200078e02ff */
[----:B------:R-:W-:-:S02]  /*2020*/  PRMT R19, R7, 0xbb32, RZ ;  /* 0x0000bb3207137816 */ /* 0x000fc400000000ff */
[----:B----4-:R-:W-:Y:S01]  /*2030*/  PRMT R35, R8, 0xbb32, RZ ;  /* 0x0000bb3208237816 */ /* 0x010fe200000000ff */
[----:B------:R-:W-:Y:S01]  /*2040*/  IMAD R25, R25, R20, RZ ;  /* 0x0000001419197224 */ /* 0x000fe200078e02ff */
[----:B------:R-:W-:Y:S01]  /*2050*/  PRMT R37, R9, 0x9910, RZ ;  /* 0x0000991009257816 */ /* 0x000fe200000000ff */
[----:B------:R-:W-:Y:S01]  /*2060*/  IMAD R24, R24, R19, RZ ;  /* 0x0000001318187224 */ /* 0x000fe200078e02ff */
[----:B------:R-:W-:Y:S01]  /*2070*/  PRMT R32, R8, 0x9910, RZ ;  /* 0x0000991008207816 */ /* 0x000fe200000000ff */
[----:B------:R-:W-:Y:S01]  /*2080*/  IMAD R20, R34, R35, RZ ;  /* 0x0000002322147224 */ /* 0x000fe200078e02ff */
[----:B------:R-:W-:Y:S01]  /*2090*/  PRMT R34, R12, 0x9910, RZ ;  /* 0x000099100c227816 */ /* 0x000fe200000000ff */
[----:B------:R-:W-:Y:S01]  /*20a0*/  IMAD R19, R36, R37, RZ ;  /* 0x0000002524137224 */ /* 0x000fe200078e02ff */
[----:B------:R-:W-:Y:S01]  /*20b0*/  PRMT R36, R3, 0x9910, RZ ;  /* 0x0000991003247816 */ /* 0x000fe200000000ff */
[----:B------:R-:W-:Y:S01]  /*20c0*/  IMAD R21, R21, R32, RZ ;  /* 0x0000002015157224 */ /* 0x000fe200078e02ff */
[----:B------:R-:W-:-:S02]  /*20d0*/  PRMT R12, R9, 0xbb32, RZ ;  /* 0x0000bb32090c7816 */ /* 0x000fc400000000ff */
[C---:B-----5:R-:W-:Y:S02]  /*20e0*/  PRMT R3, R10.reuse, 0x9910, RZ ;  /* 0x000099100a037816 */ /* 0x060fe400000000ff */
        /* <DEDUP_REMOVED lines=10> */
.L_x_3830:
        /* <DEDUP_REMOVED lines=14> */
.L_x_3829:
[----:B------:R-:W-:Y:S05]  /*2270*/  BSYNC.RECONVERGENT B0 ;  /* 0x0000000000007941 */ /* 0x000fea0003800200 */
.L_x_3828:
        /* <DEDUP_REMOVED lines=23> */
[----:B------:R-:W-:Y:S02]  /*23f0*/  IADD3 R5, PT, PT, R43, R0, RZ ;  /* 0x000000002b057210 */ /* 0x000fe40007ffe0ff */
[----:B------:R-:W-:Y:S02]  /*2400*/  SHF.R.U32.HI R9, RZ, 0x2, R43 ;  /* 0x00000002ff097819 */ /* 0x000fe4000001162b */
        /* <DEDUP_REMOVED lines=14> */
.L_x_3833:
[----:B------:R-:W-:Y:S05]  /*24f0*/  BSYNC.RECONVERGENT B0 ;  /* 0x0000000000007941 */ /* 0x000fea0003800200 */
.L_x_3832:
        /* <DEDUP_REMOVED lines=8> */
[----:B------:R-:W-:Y:S02]  /*2580*/  PRMT R5, R34, 0x9910, RZ ;  /* 0x0000991022057816 */ /* 0x000fe400000000ff */
[----:B------:R-:W-:-:S02]  /*2590*/  PRMT R29, R29, 0x9910, RZ ;  /* 0x000099101d1d7816 */ /* 0x000fc400000000ff */
[----:B------:R-:W-:Y:S01]  /*25a0*/  PRMT R22, R35, 0x9910, RZ ;  /* 0x0000991023167816 */ /* 0x000fe200000000ff */
[----:B------:R-:W-:Y:S01]  /*25b0*/  IMAD R30, R30, R5, RZ ;  /* 0x000000051e1e7224 */ /* 0x000fe200078e02ff */
[----:B------:R-:W-:Y:S02]  /*25c0*/  PRMT R28, R28, 0x9910, RZ ;  /* 0x000099101c1c7816 */ /* 0x000fe400000000ff */
[----:B------:R-:W-:Y:S01]  /*25d0*/  PRMT R23, R36, 0x9910, RZ ;  /* 0x0000991024177816 */ /* 0x000fe200000000ff */
[----:B------:R-:W-:-:S04]  /*25e0*/  IMAD R29, R29, R22, RZ ;  /* 0x000000161d1d7224 */ /* 0x000fc800078e02ff */
[----:B------:R-:W-:Y:S01]  /*25f0*/  IMAD R28, R28, R23, RZ ;  /* 0x000000171c1c7224 */ /* 0x000fe200078e02ff */
[----:B------:R-:W-:Y:S06]  /*2600*/  @P0 BRA `(.L_x_3835) ;  /* 0x0000000000b40947 */ /* 0x000fec0003800000 */
[----:B------:R-:W-:Y:S02]  /*2610*/  IADD3 R33, PT, PT, R33, R0, RZ ;  /* 0x0000000021217210 */ /* 0x000fe40007ffe0ff */
[----:B------:R-:W-:Y:S02]  /*2620*/  PRMT R4, R6, 0x9910, RZ ;  /* 0x0000991006047816 */ /* 0x000fe400000000ff */
[----:B------:R-:W-:Y:S02]  /*2630*/  ISETP.GE.U32.AND P0, PT, R33, R44, PT ;  /* 0x0000002c2100720c */ /* 0x000fe40003f06070 */
[----:B------:R-:W-:Y:S02]  /*2640*/  PRMT R27, R27, 0x9910, RZ ;  /* 0x000099101b1b7816 */ /* 0x000fe400000000ff */
[----:B------:R-:W-:Y:S02]  /*2650*/  PRMT R26, R26, 0x9910, RZ ;  /* 0x000099101a1a7816 */ /* 0x000fe400000000ff */
[----:B------:R-:W-:Y:S01]  /*2660*/  PRMT R5, R37, 0x9910, RZ ;  /* 0x0000991025057816 */ /* 0x000fe200000000ff */
[----:B------:R-:W-:Y:S01]  /*2670*/  IMAD R27, R27, R4, RZ ;  /* 0x000000041b1b7224 */ /* 0x000fe200078e02ff */
        /* <DEDUP_REMOVED lines=8> */
[----:B------:R-:W-:Y:S01]  /*2700*/  IMAD.IADD R5, R33, 0x1, R0 ;  /* 0x0000000121057824 */ /* 0x000fe200078e0200 */
[----:B------:R-:W-:Y:S02]  /*2710*/  PRMT R40, R40, 0x9910, RZ ;  /* 0x0000991028287816 */ /* 0x000fe400000000ff */
[----:B------:R-:W-:Y:S02]  /*2720*/  PRMT R4, R9, 0x9910, RZ ;  /* 0x0000991009047816 */ /* 0x000fe400000000ff */
[----:B------:R-:W-:Y:S02]  /*2730*/  ISETP.GE.U32.AND P0, PT, R5, R44, PT ;  /* 0x0000002c0500720c */ /* 0x000fe40003f06070 */
[----:B------:R-:W-:Y:S02]  /*2740*/  PRMT R21, R21, 0x9910, RZ ;  /* 0x0000991015157816 */ /* 0x000fe400000000ff */
[----:B------:R-:W-:Y:S02]  /*2750*/  PRMT R0, R41, 0x9910, RZ ;  /* 0x0000991029007816 */ /* 0x000fe400000000ff */
[----:B------:R-:W-:-:S02]  /*2760*/  PRMT R20, R20, 0x9910, RZ ;  /* 0x0000991014147816 */ /* 0x000fc400000000ff */
[----:B------:R-:W-:Y:S01]  /*2770*/  PRMT R19, R19, 0x9910, RZ ;  /* 0x0000991013137816 */ /* 0x000fe200000000ff */
[----:B------:R-:W-:Y:S01]  /*2780*/  IMAD R21, R21, R0, RZ ;  /* 0x0000000015157224 */ /* 0x000fe200078e02ff */
[----:B------:R-:W-:Y:S02]  /*2790*/  PRMT R15, R15, 0x9910, RZ ;  /* 0x000099100f0f7816 */ /* 0x000fe400000000ff */
[----:B------:R-:W-:Y:S01]  /*27a0*/  PRMT R6, R42, 0x9910, RZ ;  /* 0x000099102a067816 */ /* 0x000fe200000000ff */
[----:B------:R-:W-:Y:S01]  /*27b0*/  IMAD R19, R19, R4, RZ ;  /* 0x0000000413137224 */ /* 0x000fe200078e02ff */
[----:B------:R-:W-:-:S03]  /*27c0*/  MOV R9, R40 ;  /* 0x0000002800097202 */ /* 0x000fc60000000f00 */
[----:B------:R-:W-:Y:S02]  /*27d0*/  IMAD R15, R15, R6, RZ ;  /* 0x000000060f0f7224 */ /* 0x000fe400078e02ff */
[----:B------:R-:W-:Y:S01]  /*27e0*/  IMAD R20, R20, R9, RZ ;  /* 0x0000000914147224 */ /* 0x000fe200078e02ff */
[----:B------:R-:W-:Y:S06]  /*27f0*/  @P0 BRA `(.L_x_3835) ;  /* 0x0000000000380947 */ /* 0x000fec0003800000 */
[----:B------:R-:W-:Y:S02]  /*2800*/  PRMT R7, R7, 0x9910, RZ ;  /* 0x0000991007077816 */ /* 0x000fe400000000ff */
[----:B------:R-:W-:Y:S02]  /*2810*/  PRMT R11, R11, 0x9910, RZ ;  /* 0x000099100b0b7816 */ /* 0x000fe400000000ff */
[----:B------:R-:W-:Y:S01]  /*2820*/  PRMT R4, R3, 0x9910, RZ ;  /* 0x0000991003047816 */ /* 0x000fe200000000ff */
[----:B------:R-:W-:Y:S01]  /*2830*/  IMAD.MOV.U32 R3, RZ, RZ, R7 ;  /* 0x000000ffff037224 */ /* 0x000fe200078e0007 */
[----:B------:R-:W-:Y:S02]  /*2840*/  PRMT R14, R14, 0x9910, RZ ;  /* 0x000099100e0e7816 */ /* 0x000fe400000000ff */
[----:B------:R-:W-:Y:S02]  /*2850*/  PRMT R13, R13, 0x9910, RZ ;  /* 0x000099100d0d7816 */ /* 0x000fe400000000ff */
[----:B------:R-:W-:Y:S01]  /*2860*/  PRMT R0, R10, 0x9910, RZ ;  /* 0x000099100a007816 */ /* 0x000fe200000000ff */
[----:B------:R-:W-:Y:S01]  /*2870*/  IMAD R14, R14, R3, RZ ;  /* 0x000000030e0e7224 */ /* 0x000fe200078e02ff */
[----:B------:R-:W-:-:S02]  /*2880*/  PRMT R12, R12, 0x9910, RZ ;  /* 0x000099100c0c7816 */ /* 0x000fc400000000ff */
[----:B------:R-:W-:Y:S01]  /*2890*/  PRMT R5, R8, 0x9910, RZ ;  /* 0x0000991008057816 */ /* 0x000fe200000000ff */
[----:B------:R-:W-:Y:S01]  /*28a0*/  IMAD R13, R13, R0, RZ ;  /* 0x000000000d0d7224 */ /* 0x000fe200078e02ff */
[----:B------:R-:W-:-:S03]  /*28b0*/  MOV R7, R11 ;  /* 0x0000000b00077202 */ /* 0x000fc60000000f00 */
[----:B------:R-:W-:Y:S02]  /*28c0*/  IMAD R12, R12, R5, RZ ;  /* 0x000000050c0c7224 */ /* 0x000fe400078e02ff */
[----:B------:R-:W-:-:S07]  /*28d0*/  IMAD R3, R4, R7, RZ ;  /* 0x0000000704037224 */ /* 0x000fce00078e02ff */
.L_x_3835:
[----:B------:R-:W-:Y:S05]  /*28e0*/  BSYNC.RECONVERGENT B0 ;  /* 0x0000000000007941 */ /* 0x000fea0003800200 */
.L_x_3834:
        /* <DEDUP_REMOVED lines=13> */
[----:B------:R-:W-:Y:S01]  /*29c0*/  IMAD R6, R8, R11, RZ ;  /* 0x0000000b08067224 */ /* 0x000fe200078e02ff */
[----:B------:R-:W-:Y:S02]  /*29d0*/  PRMT R8, R19, 0x9910, RZ ;  /* 0x0000991013087816 */ /* 0x000fe400000000ff */
[----:B------:R-:W-:Y:S02]  /*29e0*/  PRMT R11, R15, 0x9910, RZ ;  /* 0x000099100f0b7816 */ /* 0x000fe400000000ff */
[----:B------:R-:W-:-:S02]  /*29f0*/  PRMT R0, R0, 0x9910, RZ ;  /* 0x0000991000007816 */ /* 0x000fc400000000ff */
[----:B------:R-:W-:Y:S02]  /*2a00*/  PRMT R4, R4, 0x9910, RZ ;  /* 0x0000991004047816 */ /* 0x000fe400000000ff */
        /* <DEDUP_REMOVED lines=9> */
[----:B------:R-:W-:Y:S01]  /*2aa0*/  PRMT R7, R3, 0x9910, RZ ;  /* 0x0000991003077816 */ /* 0x000fe200000000ff */
[----:B------:R-:W-:Y:S01]  /*2ab0*/  IMAD.MOV.U32 R3, RZ, RZ, R14 ;  /* 0x000000ffff037224 */ /* 0x000fe200078e000e */
[----:B------:R-:W-:Y:S02]  /*2ac0*/  PRMT R22, R0, 0x9910, RZ ;  /* 0x0000991000167816 */ /* 0x000fe400000000ff */
[----:B------:R-:W-:Y:S02]  /*2ad0*/  PRMT R29, R4, 0x9910, RZ ;  /* 0x00009910041d7816 */ /* 0x000fe400000000ff */
[----:B------:R-:W-:Y:S01]  /*2ae0*/  PRMT R19, R5, 0x9910, RZ ;  /* 0x0000991005137816 */ /* 0x000fe200000000ff */
[----:B------:R-:W-:Y:S01]  /*2af0*/  IMAD R22, R3, R22, RZ ;  /* 0x0000001603167224 */ /* 0x000fe200078e02ff */
[----:B------:R-:W-:Y:S01]  /*2b00*/  PRMT R24, R6, 0x9910, RZ ;  /* 0x0000991006187816 */ /* 0x000fe200000000ff */
[----:B------:R-:W-:Y:S02]  /*2b10*/  IMAD R29, R8, R29, RZ ;  /* 0x0000001d081d7224 */ /* 0x000fe400078e02ff */
[----:B------:R-:W-:-:S02]  /*2b20*/  IMAD R19, R10, R19, RZ ;  /* 0x000000130a137224 */ /* 0x000fc400078e02ff */
[----:B------:R-:W-:Y:S01]  /*2b30*/  IMAD R24, R7, R24, RZ ;  /* 0x0000001807187224 */ /* 0x000fe200078e02ff */
[----:B------:R-:W-:Y:S06]  /*2b40*/  BRA `(.L_x_3815) ;  /* 0x000000a400e87947 */ /* 0x000fec0003800000 */
.L_x_3827:
        /* <DEDUP_REMOVED lines=38> */
.L_x_3840:
        /* <DEDUP_REMOVED lines=9> */
[----:B------:R-:W-:Y:S02]  /*2e40*/  IMAD.IADD R7, R7, 0x1, R6 ;  /* 0x0000000107077824 */ /* 0x000fe400078e0206 */
[----:B------:R-:W-:Y:S01]  /*2e50*/  IMAD.WIDE.U32 R26, R27, 0x8, R22 ;  /* 0x000000081b1a7825 */ /* 0x000fe200078e0016 */
[----:B------:R-:W-:-:S03]  /*2e60*/  SHF.R.U32.HI R29, RZ, 0x2, R28 ;  /* 0x00000002ff1d7819 */ /* 0x000fc6000001161c */
[----:B------:R-:W-:Y:S02]  /*2e70*/  IMAD R30, R36, R7, RZ ;  /* 0x00000007241e7224 */ /* 0x000fe400078e02ff */
[----:B------:R-:W3:Y:S01]  /*2e80*/  LDG.E.64 R26, desc[UR36][R26.64] ;  /* 0x000000241a1a7981 */ /* 0x000ee2000c1e1b00 */
[----:B------:R-:W-:Y:S02]  /*2e90*/  IMAD.WIDE.U32 R28, R29, 0x8, R22 ;  /* 0x000000081d1c7825 */ /* 0x000fe400078e0016 */
[----:B------:R-:W-:-:S04]  /*2ea0*/  SHF.R.U32.HI R31, RZ, 0x2, R30 ;  /* 0x00000002ff1f7819 */ /* 0x000fc8000001161e */
[----:B------:R-:W4:Y:S01]  /*2eb0*/  LDG.E.64 R28, desc[UR36][R28.64] ;  /* 0x000000241c1c7981 */ /* 0x000f22000c1e1b00 */
[----:B------:R-:W-:-:S06]  /*2ec0*/  IMAD.WIDE.U32 R30, R31, 0x8, R22 ;  /* 0x000000081f1e7825 */ /* 0x000fcc00078e0016 */
[----:B------:R-:W5:Y:S01]  /*2ed0*/  LDG.E.64 R30, desc[UR36][R30.64] ;  /* 0x000000241e1e7981 */ /* 0x000f62000c1e1b00 */
[----:B------:R-:W-:Y:S02]  /*2ee0*/  IADD3 R7, PT, PT, R7, R6, RZ ;  /* 0x0000000607077210 */ /* 0x000fe40007ffe0ff */
        /* <DEDUP_REMOVED lines=12> */
[----:B--2---:R-:W-:Y:S02]  /*2fb0*/  PRMT R34, R24, 0x9910, RZ ;  /* 0x0000991018227816 */ /* 0x004fe400000000ff */
[----:B------:R-:W-:-:S03]  /*2fc0*/  PRMT R21, R25, 0x9910, RZ ;  /* 0x0000991019157816 */ /* 0x000fc600000000ff */
[----:B------:R-:W-:Y:S01]  /*2fd0*/  IMAD R5, R33, R34, RZ ;  /* 0x0000002221057224 */ /* 0x000fe200078e02ff */
[----:B------:R-:W-:Y:S01]  /*2fe0*/  PRMT R33, R0, 0x9910, RZ ;  /* 0x0000991000217816 */ /* 0x000fe200000000ff */
[----:B------:R-:W-:Y:S01]  /*2ff0*/  IMAD.MOV.U32 R0, RZ, RZ, R3 ;  /* 0x000000ffff007224 */ /* 0x000fe200078e0003 */
[----:B------:R-:W-:Y:S02]  /*3000*/  PRMT R34, R32, 0x9910, RZ ;  /* 0x0000991020227816 */ /* 0x000fe400000000ff */
[----:B------:R-:W-:Y:S02]  /*3010*/  PRMT R3, R24, 0xbb32, RZ ;  /* 0x0000bb3218037816 */ /* 0x000fe400000000ff */
[----:B------:R-:W-:Y:S02]  /*3020*/  MOV R32, R33 ;  /* 0x0000002100207202 */ /* 0x000fe40000000f00 */
[----:B------:R-:W-:Y:S01]  /*3030*/  PRMT R33, R25, 0xbb32, RZ ;  /* 0x0000bb3219217816 */ /* 0x000fe200000000ff */
[----:B------:R-:W-:Y:S01]  /*3040*/  IMAD R4, R4, R3, RZ ;  /* 0x0000000304047224 */ /* 0x000fe200078e02ff */
[----:B---3--:R-:W-:Y:S01]  /*3050*/  PRMT R35, R26, 0x9910, RZ ;  /* 0x000099101a237816 */ /* 0x008fe200000000ff */
[----:B------:R-:W-:Y:S01]  /*3060*/  IMAD R3, R0, R21, RZ ;  /* 0x0000001500037224 */ /* 0x000fe200078e02ff */
[----:B------:R-:W-:Y:S01]  /*3070*/  PRMT R38, R26, 0xbb32, RZ ;  /* 0x0000bb321a267816 */ /* 0x000fe200000000ff */
[----:B------:R-:W-:Y:S01]  /*3080*/  IMAD R0, R32, R33, RZ ;  /* 0x0000002120007224 */ /* 0x000fe200078e02ff */
[----:B------:R-:W-:Y:S01]  /*3090*/  PRMT R33, R14, 0x9910, RZ ;  /* 0x000099100e217816 */ /* 0x000fe200000000ff */
[----:B------:R-:W-:Y:S01]  /*30a0*/  IMAD R32, R34, R35, RZ ;  /* 0x0000002322207224 */ /* 0x000fe200078e02ff */
[----:B------:R-:W-:Y:S01]  /*30b0*/  PRMT R35, R13, 0x9910, RZ ;  /* 0x000099100d237816 */ /* 0x000fe200000000ff */
[----:B------:R-:W-:Y:S01]  /*30c0*/  IMAD R21, R37, R38, RZ ;  /* 0x0000002625157224 */ /* 0x000fe200078e02ff */
[----:B----4-:R-:W-:-:S02]  /*30d0*/  PRMT R34, R28, 0x9910, RZ ;  /* 0x000099101c227816 */ /* 0x010fc400000000ff */
[C---:B------:R-:W-:Y:S02]  /*30e0*/  PRMT R13, R27.reuse, 0x9910, RZ ;  /* 0x000099101b0d7816 */ /* 0x040fe400000000ff */
        /* <DEDUP_REMOVED lines=14> */
[----:B------:R-:W-:Y:S01]  /*31d0*/  PRMT R35, R31, 0x9910, RZ ;  /* 0x000099101f237816 */ /* 0x000fe200000000ff */
[----:B------:R-:W-:Y:S01]  /*31e0*/  IMAD R11, R11, R8, RZ ;  /* 0x000000080b0b7224 */ /* 0x000fe200078e02ff */
[----:B------:R-:W-:Y:S01]  /*31f0*/  PRMT R38, R31, 0xbb32, RZ ;  /* 0x0000bb321f267816 */ /* 0x000fe200000000ff */
[----:B------:R-:W-:Y:S02]  /*3200*/  IMAD R10, R10, R33, RZ ;  /* 0x000000210a0a7224 */ /* 0x000fe400078e02ff */
[----:B------:R-:W-:Y:S02]  /*3210*/  IMAD R9, R34, R35, RZ ;  /* 0x0000002322097224 */ /* 0x000fe400078e02ff */
[----:B------:R-:W-:Y:S01]  /*3220*/  IMAD R8, R37, R38, RZ ;  /* 0x0000002625087224 */ /* 0x000fe200078e02ff */
[----:B------:R-:W-:Y:S06]  /*3230*/  @!P0 BRA `(.L_x_3840) ;  /* 0xfffffff800dc8947 */ /* 0x000fec000383ffff */
[----:B------:R-:W-:Y:S05]  /*3240*/  BSYNC.RECONVERGENT B1 ;  /* 0x0000000000017941 */ /* 0x000fea0003800200 */
.L_x_3839:
        /* <DEDUP_REMOVED lines=14> */
.L_x_3838:
[----:B------:R-:W-:Y:S05]  /*3330*/  BSYNC.RECONVERGENT B0 ;  /* 0x0000000000007941 */ /* 0x000fea0003800200 */
.L_x_3837:
[----:B------:R-:W-:Y:S01]  /*3340*/  ISETP.GE.U32.AND P0, PT, R7, R44, PT ;  /* 0x0000002c0700720c */ /* 0x000fe20003f06070 */
[----:B------:R-:W-:-:S12]  /*3350*/  BSSY.RECONVERGENT B0, `(.L_x_3841) ;  /* 0x0000028000007945 */ /* 0x000fd80003800200 */
[----:B------:R-:W-:Y:S05]  /*3360*/  @P0 BRA `(.L_x_3842) ;  /* 0x0000000000980947 */ /* 0x000fea0003800000 */
[----:B------:R-:W-:-:S05]  /*3370*/  IMAD R24, R36, R7, RZ ;  /* 0x0000000724187224 */ /* 0x000fca00078e02ff */
[----:B------:R-:W-:-:S05]  /*3380*/  SHF.R.U32.HI R27, RZ, 0x2, R24 ;  /* 0x00000002ff1b7819 */ /* 0x000fca0000011618 */
[----:B------:R-:W-:-:S05]  /*3390*/  IMAD.WIDE.U32 R26, R27, 0x8, R22 ;  /* 0x000000081b1a7825 */ /* 0x000fca00078e0016 */
[----:B------:R-:W2:Y:S01]  /*33a0*/  LDG.E.64 R24, desc[UR36][R26.64] ;  /* 0x000000241a187981 */ /* 0x000ea2000c1e1b00 */
[----:B------:R-:W-:-:S05]  /*33b0*/  IMAD.IADD R45, R7, 0x1, R6 ;  /* 0x00000001072d7824 */ /* 0x000fca00078e0206 */
        /* <DEDUP_REMOVED lines=15> */
[----:B------:R-:W-:-:S05]  /*34b0*/  IMAD.IADD R27, R45, 0x1, R6 ;  /* 0x000000012d1b7824 */ /* 0x000fca00078e0206 */
        /* <DEDUP_REMOVED lines=17> */
.L_x_3842:
[----:B------:R-:W-:Y:S05]  /*35d0*/  BSYNC.RECONVERGENT B0 ;  /* 0x0000000000007941 */ /* 0x000fea0003800200 */
.L_x_3841:
[----:B------:R-:W-:Y:S04]  /*35e0*/  BSSY.RECONVERGENT B0, `(.L_x_3843) ;  /* 0x0000047000007945 */ /* 0x000fe80003800200 */
[----:B------:R-:W-:Y:S05]  /*35f0*/  @P0 BRA `(.L_x_3844) ;  /* 0x0000000400140947 */ /* 0x000fea0003800000 */
[----:B------:R-:W-:Y:S02]  /*3600*/  IADD3 R7, PT, PT, R7, R6, RZ ;  /* 0x0000000607077210 */ /* 0x000fe40007ffe0ff */
[----:B------:R-:W-:Y:S02]  /*3610*/  PRMT R24, R24, 0x9910, RZ ;  /* 0x0000991018187816 */ /* 0x000fe400000000ff */
[----:B------:R-:W-:Y:S02]  /*3620*/  ISETP.GE.U32.AND P0, PT, R7, R44, PT ;  /* 0x0000002c0700720c */ /* 0x000fe40003f06070 */
[----:B------:R-:W-:Y:S02]  /*3630*/  PRMT R23, R25, 0x9910, RZ ;  /* 0x0000991019177816 */ /* 0x000fe400000000ff */
[----:B------:R-:W-:Y:S01]  /*3640*/  PRMT R25, R0, 0x9910, RZ ;  /* 0x0000991000197816 */ /* 0x000fe200000000ff */
[----:B------:R-:W-:Y:S01]  /*3650*/  IMAD.MOV.U32 R0, RZ, RZ, R24 ;  /* 0x000000ffff007224 */ /* 0x000fe200078e0018 */
[----:B------:R-:W-:-:S02]  /*3660*/  PRMT R33, R33, 0x9910, RZ ;  /* 0x0000991021217816 */ /* 0x000fc400000000ff */
[----:B------:R-:W-:Y:S01]  /*3670*/  PRMT R34, R34, 0x9910, RZ ;  /* 0x0000991022227816 */ /* 0x000fe200000000ff */
[----:B------:R-:W-:Y:S01]  /*3680*/  IMAD.MOV.U32 R24, RZ, RZ, R25 ;  /* 0x000000ffff187224 */ /* 0x000fe200078e0019 */
[----:B------:R-:W-:Y:S02]  /*3690*/  PRMT R22, R3, 0x9910, RZ ;  /* 0x0000991003167816 */ /* 0x000fe400000000ff */
[----:B------:R-:W-:Y:S02]  /*36a0*/  PRMT R5, R5, 0x9910, RZ ;  /* 0x0000991005057816 */ /* 0x000fe400000000ff */
[----:B------:R-:W-:Y:S02]  /*36b0*/  PRMT R4, R4, 0x9910, RZ ;  /* 0x0000991004047816 */ /* 0x000fe400000000ff */
[----:B------:R-:W-:Y:S01]  /*36c0*/  MOV R3, R33 ;  /* 0x0000002100037202 */ /* 0x000fe20000000f00 */
[----:B------:R-:W-:Y:S01]  /*36d0*/  IMAD R5, R5, R0, RZ ;  /* 0x0000000005057224 */ /* 0x000fe200078e02ff */
[----:B------:R-:W-:-:S03]  /*36e0*/  MOV R25, R34 ;  /* 0x0000002200197202 */ /* 0x000fc60000000f00 */
[----:B------:R-:W-:Y:S02]  /*36f0*/  IMAD R4, R4, R3, RZ ;  /* 0x0000000304047224 */ /* 0x000fe400078e02ff */
[----:B------:R-:W-:Y:S02]  /*3700*/  IMAD R3, R22, R23, RZ ;  /* 0x0000001716037224 */ /* 0x000fe400078e02ff */
[----:B------:R-:W-:Y:S01]  /*3710*/  IMAD R0, R24, R25, RZ ;  /* 0x0000001918007224 */ /* 0x000fe200078e02ff */
[----:B------:R-:W-:Y:S06]  /*3720*/  @P0 BRA `(.L_x_3844) ;  /* 0x0000000000c80947 */ /* 0x000fec0003800000 */
[----:B------:R-:W-:Y:S01]  /*3730*/  IMAD.IADD R25, R7, 0x1, R6 ;  /* 0x0000000107197824 */ /* 0x000fe200078e0206 */
[----:B------:R-:W-:Y:S02]  /*3740*/  PRMT R37, R37, 0x9910, RZ ;  /* 0x0000991025257816 */ /* 0x000fe400000000ff */
[----:B------:R-:W-:Y:S02]  /*3750*/  PRMT R22, R20, 0x9910, RZ ;  /* 0x0000991014167816 */ /* 0x000fe400000000ff */
[----:B------:R-:W-:Y:S01]  /*3760*/  ISETP.GE.U32.AND P0, PT, R25, R44, PT ;  /* 0x0000002c1900720c */ /* 0x000fe20003f06070 */
[----:B------:R-:W-:Y:S01]  /*3770*/  IMAD.MOV.U32 R20, RZ, RZ, R37 ;  /* 0x000000ffff147224 */ /* 0x000fe200078e0025 */
[----:B------:R-:W-:Y:S02]  /*3780*/  PRMT R38, R38, 0x9910, RZ ;  /* 0x0000991026267816 */ /* 0x000fe400000000ff */
[----:B------:R-:W-:Y:S02]  /*3790*/  PRMT R35, R35, 0x9910, RZ ;  /* 0x0000991023237816 */ /* 0x000fe400000000ff */
        /* <DEDUP_REMOVED lines=8> */
[----:B------:R-:W-:-:S03]  /*3820*/  MOV R7, R35 ;  /* 0x0000002300077202 */ /* 0x000fc60000000f00 */
[----:B------:R-:W-:Y:S02]  /*3830*/  IMAD R19, R23, R24, RZ ;  /* 0x0000001817137224 */ /* 0x000fe400078e02ff */
[----:B------:R-:W-:Y:S01]  /*3840*/  IMAD R32, R32, R7, RZ ;  /* 0x0000000720207224 */ /* 0x000fe200078e02ff */
[----:B------:R-:W-:Y:S06]  /*3850*/  @P0 BRA `(.L_x_3844) ;  /* 0x00000000007c0947 */ /* 0x000fec0003800000 */
[----:B------:R-:W-:Y:S02]  /*3860*/  IADD3 R7, PT, PT, R25, R6, RZ ;  /* 0x0000000619077210 */ /* 0x000fe40007ffe0ff */
[----:B------:R-:W-:Y:S02]  /*3870*/  PRMT R41, R41, 0x9910, RZ ;  /* 0x0000991029297816 */ /* 0x000fe400000000ff */
[----:B------:R-:W-:Y:S02]  /*3880*/  ISETP.GE.U32.AND P0, PT, R7, R44, PT ;  /* 0x0000002c0700720c */ /* 0x000fe40003f06070 */
[----:B------:R-:W-:Y:S01]  /*3890*/  PRMT R22, R13, 0x9910, RZ ;  /* 0x000099100d167816 */ /* 0x000fe200000000ff */
[----:B------:R-:W-:Y:S01]  /*38a0*/  IMAD.MOV.U32 R13, RZ, RZ, R41 ;  /* 0x000000ffff0d7224 */ /* 0x000fe200078e0029 */
        /* <DEDUP_REMOVED lines=9> */
[----:B------:R-:W-:-:S03]  /*3940*/  PRMT R25, R43, 0x9910, RZ ;  /* 0x000099102b197816 */ /* 0x000fc600000000ff */
[----:B------:R-:W-:Y:S02]  /*3950*/  IMAD R15, R15, R6, RZ ;  /* 0x000000060f0f7224 */ /* 0x000fe400078e02ff */
[----:B------:R-:W-:Y:S01]  /*3960*/  IMAD R12, R22, R25, RZ ;  /* 0x00000019160c7224 */ /* 0x000fe200078e02ff */
[----:B------:R-:W-:Y:S06]  /*3970*/  @P0 BRA `(.L_x_3844) ;  /* 0x0000000000340947 */ /* 0x000fec0003800000 */
[----:B------:R-:W-:Y:S02]  /*3980*/  PRMT R29, R29, 0x9910, RZ ;  /* 0x000099101d1d7816 */ /* 0x000fe400000000ff */
[----:B------:R-:W-:Y:S02]  /*3990*/  PRMT R22, R8, 0x9910, RZ ;  /* 0x0000991008167816 */ /* 0x000fe400000000ff */
[----:B------:R-:W-:Y:S02]  /*39a0*/  PRMT R9, R9, 0x9910, RZ ;  /* 0x0000991009097816 */ /* 0x000fe400000000ff */
[----:B------:R-:W-:Y:S02]  /*39b0*/  MOV R8, R29 ;  /* 0x0000001d00087202 */ /* 0x000fe40000000f00 */
[----:B------:R-:W-:Y:S02]  /*39c0*/  PRMT R11, R11, 0x9910, RZ ;  /* 0x000099100b0b7816 */ /* 0x000fe400000000ff */
[----:B------:R-:W-:Y:S01]  /*39d0*/  PRMT R6, R28, 0x9910, RZ ;  /* 0x000099101c067816 */ /* 0x000fe200000000ff */
[----:B------:R-:W-:Y:S01]  /*39e0*/  IMAD R9, R9, R8, RZ ;  /* 0x0000000809097224 */ /* 0x000fe200078e02ff */
[----:B------:R-:W-:-:S02]  /*39f0*/  PRMT R10, R10, 0x9910, RZ ;  /* 0x000099100a0a7816 */ /* 0x000fc400000000ff */
[----:B------:R-:W-:Y:S01]  /*3a00*/  PRMT R7, R30, 0x9910, RZ ;  /* 0x000099101e077816 */ /* 0x000fe200000000ff */
[----:B------:R-:W-:Y:S01]  /*3a10*/  IMAD R11, R11, R6, RZ ;  /* 0x000000060b0b7224 */ /* 0x000fe200078e02ff */
[----:B------:R-:W-:-:S03]  /*3a20*/  PRMT R23, R31, 0x9910, RZ ;  /* 0x000099101f177816 */ /* 0x000fc600000000ff */
[----:B------:R-:W-:Y:S02]  /*3a30*/  IMAD R10, R10, R7, RZ ;  /* 0x000000070a0a7224 */ /* 0x000fe400078e02ff */
[----:B------:R-:W-:-:S07]  /*3a40*/  IMAD R8, R22, R23, RZ ;  /* 0x0000001716087224 */ /* 0x000fce00078e02ff */
.L_x_3844:
[----:B------:R-:W-:Y:S05]  /*3a50*/  BSYNC.RECONVERGENT B0 ;  /* 0x0000000000007941 */ /* 0x000fea0003800200 */
.L_x_3843:
[----:B------:R-:W-:Y:S02]  /*3a60*/  PRMT R5, R5, 0x9910, RZ ;  /* 0x0000991005057816 */ /* 0x000fe400000000ff */
[----:B------:R-:W-:Y:S02]  /*3a70*/  PRMT R32, R32, 0x9910, RZ ;  /* 0x0000991020207816 */ /* 0x000fe400000000ff */
[----:B------:R-:W-:Y:S02]  /*3a80*/  PRMT R21, R21, 0x9910, RZ ;  /* 0x0000991015157816 */ /* 0x000fe400000000ff */
[----:B------:R-:W-:Y:S02]  /*3a90*/  PRMT R7, R20, 0x9910, RZ ;  /* 0x0000991014077816 */ /* 0x000fe400000000ff */
[----:B------:R-:W-:Y:S01]  /*3aa0*/  PRMT R20, R0, 0x9910, RZ ;  /* 0x0000991000147816 */ /* 0x000fe200000000ff */
[----:B------:R-:W-:Y:S01]  /*3ab0*/  IMAD.MOV.U32 R0, RZ, RZ, R5 ;  /* 0x000000ffff007224 */ /* 0x000fe200078e0005 */
[----:B------:R-:W-:Y:S01]  /*3ac0*/  PRMT R22, R19, 0x9910, RZ ;  /* 0x0000991013167816 */ /* 0x000fe200000000ff */
[----:B------:R-:W-:Y:S01]  /*3ad0*/  IMAD.MOV.U32 R5, RZ, RZ, R21 ;  /* 0x000000ffff057224 */ /* 0x000fe200078e0015 */
[----:B------:R-:W-:-:S02]  /*3ae0*/  PRMT R6, R3, 0x9910, RZ ;  /* 0x0000991003067816 */ /* 0x000fc400000000ff */
[----:B------:R-:W-:Y:S02]  /*3af0*/  MOV R3, R32 ;  /* 0x0000002000037202 */ /* 0x000fe40000000f00 */
[----:B------:R-:W-:Y:S02]  /*3b00*/  PRMT R4, R4, 0x9910, RZ ;  /* 0x0000991004047816 */ /* 0x000fe400000000ff */
[----:B------:R-:W-:Y:S01]  /*3b10*/  MOV R19, R20 ;  /* 0x0000001400137202 */ /* 0x000fe20000000f00 */
[----:B------:R-:W-:Y:S01]  /*3b20*/  IMAD.MOV.U32 R20, RZ, RZ, R22 ;  /* 0x000000ffff147224 */ /* 0x000fe200078e0016 */
        /* <DEDUP_REMOVED lines=9> */
[----:B------:R-:W-:Y:S02]  /*3bc0*/  PRMT R7, R15, 0x9910, RZ ;  /* 0x000099100f077816 */ /* 0x000fe400000000ff */
[----:B------:R-:W-:Y:S01]  /*3bd0*/  PRMT R0, R0, 0x9910, RZ ;  /* 0x0000991000007816 */ /* 0x000fe200000000ff */
[----:B------:R-:W-:Y:S01]  /*3be0*/  IMAD R3, R6, R3, RZ ;  /* 0x0000000306037224 */ /* 0x000fe200078e02ff */
[----:B------:R-:W-:Y:S02]  /*3bf0*/  PRMT R4, R4, 0x9910, RZ ;  /* 0x0000991004047816 */ /* 0x000fe400000000ff */
[----:B------:R-:W-:Y:S01]  /*3c00*/  PRMT R5, R5, 0x9910, RZ ;  /* 0x0000991005057816 */ /* 0x000fe200000000ff */
[----:B------:R-:W-:Y:S01]  /*3c10*/  IMAD R0, R7, R0, RZ ;  /* 0x0000000007007224 */ /* 0x000fe200078e02ff */
[----:B------:R-:W-:Y:S01]  /*3c20*/  PRMT R6, R10, 0x9910, RZ ;  /* 0x000099100a067816 */ /* 0x000fe200000000ff */
[----:B------:R-:W-:Y:S01]  /*3c30*/  IMAD R4, R13, R4, RZ ;  /* 0x000000040d047224 */ /* 0x000fe200078e02ff */
[----:B------:R-:W-:Y:S01]  /*3c40*/  PRMT R10, R8, 0x9910, RZ ;  /* 0x00009910080a7816 */ /* 0x000fe200000000ff */
[----:B------:R-:W-:Y:S01]  /*3c50*/  IMAD R5, R12, R5, RZ ;  /* 0x000000050c057224 */ /* 0x000fe200078e02ff */
[----:B------:R-:W-:-:S02]  /*3c60*/  PRMT R7, R11, 0x9910, RZ ;  /* 0x000099100b077816 */ /* 0x000fc400000000ff */
[----:B------:R-:W-:Y:S01]  /*3c70*/  MOV R8, R9 ;  /* 0x0000000900087202 */ /* 0x000fe20000000f00 */
        /* <DEDUP_REMOVED lines=10> */
.L_x_3836:
[----:B------:R-:W1:Y:S01]  /*3d20*/  LDCU UR4, c[0x0][0x390] ;  /* 0x00007200ff0477ac */ /* 0x000e620008000800 */
[----:B------:R-:W2:Y:S01]  /*3d30*/  LDC.U16 R0, c[0x0][0x382] ;  /* 0x0000e080ff007b82 */ /* 0x000ea20000000400 */
[----:B------:R-:W-:Y:S01]  /*3d40*/  BSSY.RECONVERGENT B0, `(.L_x_3845) ;  /* 0x000045e000007945 */ /* 0x000fe20003800200 */
[----:B------:R-:W-:Y:S01]  /*3d50*/  IMAD.MOV.U32 R31, RZ, RZ, R7 ;  /* 0x000000ffff1f7224 */ /* 0x000fe200078e0007 */
        /* <DEDUP_REMOVED lines=39> */
.L_x_3852:
        /* <DEDUP_REMOVED lines=313> */
.L_x_3848:
        /* <DEDUP_REMOVED lines=234> */
.L_x_3849:
        /* <DEDUP_REMOVED lines=234> */
.L_x_3850:
        /* <DEDUP_REMOVED lines=234> */
.L_x_3851:
[----:B------:R-:W-:-:S04]  /*7f40*/  LOP3.LUT R43, R43, 0xfffffff8, RZ, 0xc0, !PT ;  /* 0xfffffff82b2b7812 */ /* 0x000fc800078ec0ff */
[----:B------:R-:W-:-:S05]  /*7f50*/  IADD3 R46, P1, PT, R43, R22, RZ ;  /* 0x000000162b2e7210 */ /* 0x000fca0007f3e0ff */
[----:B------:R-:W-:-:S05]  /*7f60*/  IMAD.X R47, RZ, RZ, R23, P1 ;  /* 0x000000ffff2f7224 */ /* 0x000fca00008e0617 */
[----:B------:R-:W2:Y:S02]  /*7f70*/  LDG.E.64 R28, desc[UR36][R46.64] ;  /* 0x000000242e1c7981 */ /* 0x000ea4000c1e1b00 */
[----:B--2---:R-:W-:Y:S02]  /*7f80*/  PRMT R43, R28, 0x7632, R43 ;  /* 0x000076321c2b7816 */ /* 0x004fe4000000002b */
[----:B------:R-:W-:-:S07]  /*7f90*/  PRMT R45, R29, 0x7632, R45 ;  /* 0x000076321d2d7816 */ /* 0x000fce000000002d */
.L_x_3847:
[----:B------:R-:W-:Y:S01]  /*7fa0*/  PRMT R15, R15, 0x9910, RZ ;  /* 0x000099100f0f7816 */ /* 0x000fe200000000ff */
[----:B------:R-:W1:Y:S01]  /*7fb0*/  LDCU UR5, c[0x0][0x388] ;  /* 0x00007100ff0577ac */ /* 0x000e620008000800 */
[----:B------:R-:W-:Y:S02]  /*7fc0*/  PRMT R46, R34, 0x9910, RZ ;  /* 0x00009910222e7816 */ /* 0x000fe400000000ff */
[----:B------:R-:W-:Y:S02]  /*7fd0*/  PRMT R10, R10, 0x9910, RZ ;  /* 0x000099100a0a7816 */ /* 0x000fe400000000ff */
        /* <DEDUP_REMOVED lines=11> */
[----:B------:R-:W-:Y:S01]  /*8090*/  MOV R51, R19 ;  /* 0x0000001300337202 */ /* 0x000fe20000000f00 */
[----:B------:R-:W-:Y:S01]  /*80a0*/  IMAD R19, R44, R49, RZ ;  /* 0x000000312c137224 */ /* 0x000fe200078e02ff */
[----:B------:R-:W-:Y:S01]  /*80b0*/  PRMT R11, R11, 0x9910, RZ ;  /* 0x000099100b0b7816 */ /* 0x000fe200000000ff */
[----:B------:R-:W-:Y:S01]  /*80c0*/  IMAD R7, R7, R46, RZ ;  /* 0x0000002e07077224 */ /* 0x000fe200078e02ff */
[----:B------:R-:W-:Y:S01]  /*80d0*/  PRMT R9, R9, 0x9910, RZ ;  /* 0x0000991009097816 */ /* 0x000fe200000000ff */
[----:B------:R-:W-:Y:S01]  /*80e0*/  IMAD.U32 R46, RZ, RZ, UR4 ;  /* 0x00000004ff2e7e24 */ /* 0x000fe2000f8e00ff */
[----:B------:R-:W-:-:S02]  /*80f0*/  PRMT R47, R38, 0x9910, RZ ;  /* 0x00009910262f7816 */ /* 0x000fc400000000ff */
[----:B------:R-:W-:Y:S02]  /*8100*/  PRMT R44, R40, 0x9910, RZ ;  /* 0x00009910282c7816 */ /* 0x000fe400000000ff */
[----:B------:R-:W-:Y:S01]  /*8110*/  PRMT R8, R8, 0x9910, RZ ;  /* 0x0000991008087816 */ /* 0x000fe200000000ff */
[----:B------:R-:W-:Y:S01]  /*8120*/  IMAD R11, R11, R47, RZ ;  /* 0x0000002f0b0b7224 */ /* 0x000fe200078e02ff */
[----:B------:R-:W-:Y:S01]  /*8130*/  PRMT R6, R6, 0x9910, RZ ;  /* 0x0000991006067816 */ /* 0x000fe200000000ff */
[----:B------:R-:W-:Y:S01]  /*8140*/  IMAD R9, R9, R44, RZ ;  /* 0x0000002c09097224 */ /* 0x000fe200078e02ff */
[----:B------:R-:W-:Y:S02]  /*8150*/  PRMT R47, R39, 0x9910, RZ ;  /* 0x00009910272f7816 */ /* 0x000fe400000000ff */
[----:B------:R-:W-:Y:S02]  /*8160*/  PRMT R44, R41, 0x9910, RZ ;  /* 0x00009910292c7816 */ /* 0x000fe400000000ff */
[----:B------:R-:W-:Y:S01]  /*8170*/  LEA R31, R46, R31, 0x2 ;  /* 0x0000001f2e1f7211 */ /* 0x000fe200078e10ff */
[----:B------:R-:W-:Y:S01]  /*8180*/  IMAD R8, R8, R47, RZ ;  /* 0x0000002f08087224 */ /* 0x000fe200078e02ff */
[----:B------:R-:W-:Y:S01]  /*8190*/  PRMT R12, R12, 0x9910, RZ ;  /* 0x000099100c0c7816 */ /* 0x000fe200000000ff */
[----:B------:R-:W-:Y:S01]  /*81a0*/  IMAD R6, R6, R44, RZ ;  /* 0x0000002c06067224 */ /* 0x000fe200078e02ff */
[----:B------:R-:W-:Y:S01]  /*81b0*/  PRMT R48, R35, 0x9910, RZ ;  /* 0x0000991023307816 */ /* 0x000fe200000000ff */
[----:B------:R-:W-:Y:S01]  /*81c0*/  IMAD R47, R46, 0x3, R31 ;  /* 0x000000032e2f7824 */ /* 0x000fe200078e021f */
[----:B------:R-:W-:Y:S01]  /*81d0*/  PRMT R14, R14, 0x9910, RZ ;  /* 0x000099100e0e7816 */ /* 0x000fe200000000ff */
[----:B-1----:R-:W-:Y:S01]  /*81e0*/  IMAD.U32 R44, RZ, RZ, UR5 ;  /* 0x00000005ff2c7e24 */ /* 0x002fe2000f8e00ff */
[----:B------:R-:W-:Y:S01]  /*81f0*/  PRMT R13, R13, 0x9910, RZ ;  /* 0x000099100d0d7816 */ /* 0x000fe200000000ff */
[----:B------:R-:W-:Y:S01]  /*8200*/  IMAD R12, R12, R48, RZ ;  /* 0x000000300c0c7224 */ /* 0x000fe200078e02ff */
[----:B------:R-:W-:Y:S01]  /*8210*/  PRMT R48, R5, 0x9910, RZ ;  /* 0x0000991005307816 */ /* 0x000fe200000000ff */
[----:B------:R-:W-:Y:S01]  /*8220*/  IMAD R14, R14, R51, RZ ;  /* 0x000000330e0e7224 */ /* 0x000fe200078e02ff */
[----:B------:R-:W-:-:S02]  /*8230*/  ISETP.GE.U32.AND P1, PT, R47, R44, PT ;  /* 0x0000002c2f00720c */ /* 0x000fc40003f26070 */
[----:B------:R-:W-:Y:S02]  /*8240*/  PRMT R49, R36, 0x9910, RZ ;  /* 0x0000991024317816 */ /* 0x000fe400000000ff */
[----:B------:R-:W-:Y:S02]  /*8250*/  PRMT R5, R28, 0x9910, RZ ;  /* 0x000099101c057816 */ /* 0x000fe400000000ff */
[----:B------:R-:W-:Y:S01]  /*8260*/  PRMT R4, R4, 0x9910, RZ ;  /* 0x0000991004047816 */ /* 0x000fe200000000ff */
[----:B------:R-:W-:Y:S01]  /*8270*/  IMAD R13, R13, R49, RZ ;  /* 0x000000310d0d7224 */ /* 0x000fe200078e02ff */
[----:B------:R-:W-:Y:S01]  /*8280*/  PRMT R3, R3, 0x9910, RZ ;  /* 0x0000991003037816 */ /* 0x000fe200000000ff */
[----:B------:R-:W-:Y:S01]  /*8290*/  IMAD R5, R48, R5, RZ ;  /* 0x0000000530057224 */ /* 0x000fe200078e02ff */
[----:B------:R-:W-:Y:S02]  /*82a0*/  PRMT R0, R0, 0x9910, RZ ;  /* 0x0000991000007816 */ /* 0x000fe400000000ff */
[----:B------:R-:W-:-:S02]  /*82b0*/  PRMT R49, R43, 0x9910, RZ ;  /* 0x000099102b317816 */ /* 0x000fc400000000ff */
[----:B------:R-:W-:Y:S02]  /*82c0*/  PRMT R48, R29, 0x9910, RZ ;  /* 0x000099101d307816 */ /* 0x000fe400000000ff */
[----:B------:R-:W-:Y:S01]  /*82d0*/  PRMT R51, R45, 0x9910, RZ ;  /* 0x000099102d337816 */ /* 0x000fe200000000ff */
[----:B------:R-:W-:Y:S02]  /*82e0*/  IMAD R4, R4, R49, RZ ;  /* 0x0000003104047224 */ /* 0x000fe400078e02ff */
[----:B------:R-:W-:Y:S02]  /*82f0*/  IMAD R3, R3, R48, RZ ;  /* 0x0000003003037224 */ /* 0x000fe400078e02ff */
[----:B------:R-:W-:Y:S01]  /*8300*/  IMAD R0, R0, R51, RZ ;  /* 0x0000003300007224 */ /* 0x000fe200078e02ff */
[----:B------:R-:W-:Y:S06]  /*8310*/  @!P1 BRA `(.L_x_3852) ;  /* 0xffffffbc002c9947 */ /* 0x000fec000383ffff */
.L_x_3846:
[----:B0-----:R-:W-:Y:S05]  /*8320*/  BSYNC.RECONVERGENT B0 ;  /* 0x0000000000007941 */ /* 0x001fea0003800200 */
.L_x_3845:
[----:B------:R-:W-:Y:S01]  /*8330*/  ISETP.GE.U32.AND P0, PT, R31, R44, PT ;  /* 0x0000002c1f00720c */ /* 0x000fe20003f06070 */
[----:B------:R-:W-:-:S12]  /*8340*/  BSSY.RECONVERGENT B0, `(.L_x_3853) ;  /* 0x0000483000007945 */ /* 0x000fd80003800200 */
[----:B------:R-:W-:Y:S05]  /*8350*/  @P0 BRA `(.L_x_3854) ;  /* 0x0000004800040947 */ /* 0x000fea0003800000 */
[----:B------:R-:W0:Y:S02]  /*8360*/  LDC R22, c[0x0][0x3c4] ;  /* 0x0000f100ff167b82 */ /* 0x000e240000000800 */
[C---:B0-----:R-:W-:Y:S02]  /*8370*/  ISETP.NE.AND P0, PT, R22.reuse, RZ, PT ;  /* 0x000000ff1600720c */ /* 0x041fe40003f05270 */
[----:B------:R-:W-:Y:S02]  /*8380*/  IADD3 R27, PT, PT, R22, -0x1, RZ ;  /* 0xffffffff161b7810 */ /* 0x000fe40007ffe0ff */
[----:B------:R-:W-:Y:S02]  /*8390*/  CS2R R22, SRZ ;  /* 0x0000000000167805 */ /* 0x000fe4000001ff00 */
[----:B------:R-:W-:-:S05]  /*83a0*/  VIMNMX.U32 R26, PT, PT, R27, 0x18, PT ;  /* 0x000000181b1a7848 */ /* 0x000fca0003fe0000 */
[----:B------:R-:W-:Y:S02]  /*83b0*/  VIADD R26, R26, 0x1 ;  /* 0x000000011a1a7836 */ /* 0x000fe40000000000 */
[----:B------:R-:W-:Y:S05]  /*83c0*/  @!P0 BRA `(.L_x_3855) ;  /* 0x00000010004c8947 */ /* 0x000fea0003800000 */
        /* <DEDUP_REMOVED lines=273> */
.L_x_3856:
[----:B------:R-:W-:Y:S02]  /*94e0*/  SHF.R.U32.HI R22, RZ, 0x3, R30 ;  /* 0x00000003ff167819 */ /* 0x000fe4000001161e */
[----:B------:R-:W-:-:S07]  /*94f0*/  MOV R23, RZ ;  /* 0x000000ff00177202 */ /* 0x000fce0000000f00 */
.L_x_3855:
        /* <DEDUP_REMOVED lines=288> */
.L_x_3858:
[----:B------:R-:W-:Y:S01]  /*a700*/  SHF.R.U32.HI R36, RZ, 0x3, R35 ;  /* 0x00000003ff247819 */ /* 0x000fe20000011623 */
[----:B------:R-:W-:-:S07]  /*a710*/  IMAD.MOV.U32 R37, RZ, RZ, RZ ;  /* 0x000000ffff257224 */ /* 0x000fce00078e00ff */
.L_x_3857:
        /* <DEDUP_REMOVED lines=285> */
.L_x_3860:
[----:B------:R-:W-:Y:S01]  /*b8f0*/  SHF.R.U32.HI R40, RZ, 0x3, R39 ;  /* 0x00000003ff287819 */ /* 0x000fe20000011627 */
[----:B------:R-:W-:-:S07]  /*b900*/  IMAD.MOV.U32 R41, RZ, RZ, RZ ;  /* 0x000000ffff297224 */ /* 0x000fce00078e00ff */
.L_x_3859:
        /* <DEDUP_REMOVED lines=285> */
.L_x_3862:
[----:B------:R-:W-:Y:S01]  /*cae0*/  SHF.R.U32.HI R22, RZ, 0x3, R27 ;  /* 0x00000003ff167819 */ /* 0x000fe2000001161b */
[----:B------:R-:W-:-:S07]  /*caf0*/  IMAD.MOV.U32 R23, RZ, RZ, RZ ;  /* 0x000000ffff177224 */ /* 0x000fce00078e00ff */
.L_x_3861:
[----:B------:R-:W-:-:S04]  /*cb00*/  LEA R24, P0, R22, R47, 0x3 ;  /* 0x0000002f16187211 */ /* 0x000fc800078018ff */
[----:B------:R-:W-:-:S05]  /*cb10*/  LEA.HI.X R25, R22, R21, R23, 0x3, P0 ;  /* 0x0000001516197211 */ /* 0x000fca00000f1c17 */
[----:B------:R-:W2:Y:S02]  /*cb20*/  LDG.E.64 R22, desc[UR36][R24.64] ;  /* 0x0000002418167981 */ /* 0x000ea4000c1e1b00 */
[C---:B--2---:R-:W-:Y:S02]  /*cb30*/  PRMT R28, R22.reuse, 0x7610, R28 ;  /* 0x00007610161c7816 */ /* 0x044fe4000000001c */
[----:B------:R-:W-:Y:S02]  /*cb40*/  PRMT R43, R22, 0x7632, R43 ;  /* 0x00007632162b7816 */ /* 0x000fe4000000002b */
[C---:B------:R-:W-:Y:S02]  /*cb50*/  PRMT R29, R23.reuse, 0x7610, R29 ;  /* 0x00007610171d7816 */ /* 0x040fe4000000001d */
[----:B------:R-:W-:-:S07]  /*cb60*/  PRMT R45, R23, 0x7632, R45 ;  /* 0x00007632172d7816 */ /* 0x000fce000000002d */
.L_x_3854:
[----:B------:R-:W-:Y:S05]  /*cb70*/  BSYNC.RECONVERGENT B0 ;  /* 0x0000000000007941 */ /* 0x000fea0003800200 */
.L_x_3853:
[----:B------:R-:W-:Y:S01]  /*cb80*/  ISETP.GE.U32.AND P0, PT, R31, R44, PT ;  /* 0x0000002c1f00720c */ /* 0x000fe20003f06070 */
[----:B------:R-:W-:-:S12]  /*cb90*/  BSSY.RECONVERGENT B0, `(.L_x_3863) ;  /* 0x0000043000007945 */ /* 0x000fd80003800200 */
[----:B------:R-:W-:Y:S05]  /*cba0*/  @P0 BRA `(.L_x_3864) ;  /* 0x0000000400040947 */ /* 0x000fea0003800000 */
[----:B------:R-:W-:Y:S02]  /*cbb0*/  IADD3 R31, PT, PT, R31, R46, RZ ;  /* 0x0000002e1f1f7210 */ /* 0x000fe40007ffe0ff */
[----:B------:R-:W-:Y:S02]  /*cbc0*/  PRMT R32, R32, 0x9910, RZ ;  /* 0x0000991020207816 */ /* 0x000fe400000000ff */
[----:B------:R-:W-:Y:S02]  /*cbd0*/  ISETP.GE.U32.AND P0, PT, R31, R44, PT ;  /* 0x0000002c1f00720c */ /* 0x000fe40003f06070 */
[----:B------:R-:W-:Y:S02]  /*cbe0*/  PRMT R30, R30, 0x9910, RZ ;  /* 0x000099101e1e7816 */ /* 0x000fe400000000ff */
[----:B------:R-:W-:Y:S02]  /*cbf0*/  PRMT R23, R14, 0x9910, RZ ;  /* 0x000099100e177816 */ /* 0x000fe400000000ff */
[----:B------:R-:W-:-:S02]  /*cc00*/  PRMT R20, R20, 0x9910, RZ ;  /* 0x0000991014147816 */ /* 0x000fc400000000ff */
[----:B------:R-:W-:Y:S02]  /*cc10*/  PRMT R19, R19, 0x9910, RZ ;  /* 0x0000991013137816 */ /* 0x000fe400000000ff */
[----:B------:R-:W-:Y:S01]  /*cc20*/  PRMT R21, R15, 0x9910, RZ ;  /* 0x000099100f157816 */ /* 0x000fe200000000ff */
[----:B------:R-:W-:Y:S01]  /*cc30*/  IMAD.MOV.U32 R15, RZ, RZ, R32 ;  /* 0x000000ffff0f7224 */ /* 0x000fe200078e0020 */
[----:B------:R-:W-:Y:S02]  /*cc40*/  MOV R14, R30 ;  /* 0x0000001e000e7202 */ /* 0x000fe40000000f00 */
[----:B------:R-:W-:Y:S01]  /*cc50*/  PRMT R22, R34, 0x9910, RZ ;  /* 0x0000991022167816 */ /* 0x000fe200000000ff */
[----:B------:R-:W-:Y:S01]  /*cc60*/  IMAD R20, R20, R15, RZ ;  /* 0x0000000f14147224 */ /* 0x000fe200078e02ff */
[----:B------:R-:W-:Y:S01]  /*cc70*/  PRMT R24, R33, 0x9910, RZ ;  /* 0x0000991021187816 */ /* 0x000fe200000000ff */
[----:B------:R-:W-:Y:S02]  /*cc80*/  IMAD R19, R19, R14, RZ ;  /* 0x0000000e13137224 */ /* 0x000fe400078e02ff */
[----:B------:R-:W-:-:S02]  /*cc90*/  IMAD R15, R21, R22, RZ ;  /* 0x00000016150f7224 */ /* 0x000fc400078e02ff */
        /* <DEDUP_REMOVED lines=10> */
[----:B------:R-:W-:Y:S01]  /*cd40*/  IMAD.MOV.U32 R11, RZ, RZ, R35 ;  /* 0x000000ffff0b7224 */ /* 0x000fe200078e0023 */
[----:B------:R-:W-:Y:S02]  /*cd50*/  MOV R10, R36 ;  /* 0x00000024000a7202 */ /* 0x000fe40000000f00 */
[----:B------:R-:W-:Y:S01]  /*cd60*/  PRMT R22, R38, 0x9910, RZ ;  /* 0x0000991026167816 */ /* 0x000fe200000000ff */
[----:B------:R-:W-:Y:S01]  /*cd70*/  IMAD R12, R12, R11, RZ ;  /* 0x0000000b0c0c7224 */ /* 0x000fe200078e02ff */
[----:B------:R-:W-:Y:S01]  /*cd80*/  PRMT R24, R37, 0x9910, RZ ;  /* 0x0000991025187816 */ /* 0x000fe200000000ff */
[----:B------:R-:W-:Y:S02]  /*cd90*/  IMAD R13, R13, R10, RZ ;  /* 0x0000000a0d0d7224 */ /* 0x000fe400078e02ff */
[----:B------:R-:W-:Y:S02]  /*cda0*/  IMAD R11, R21, R22, RZ ;  /* 0x00000016150b7224 */ /* 0x000fe400078e02ff */
[----:B------:R-:W-:Y:S01]  /*cdb0*/  IMAD R10, R23, R24, RZ ;  /* 0x00000018170a7224 */ /* 0x000fe200078e02ff */
[----:B------:R-:W-:Y:S06]  /*cdc0*/  @P0 BRA `(.L_x_3864) ;  /* 0x00000000007c0947 */ /* 0x000fec0003800000 */
        /* <DEDUP_REMOVED lines=17> */
[----:B------:R-:W-:Y:S02]  /*cee0*/  PRMT R28, R28, 0x9910, RZ ;  /* 0x000099101c1c7816 */ /* 0x000fe400000000ff */
[----:B------:R-:W-:Y:S02]  /*cef0*/  PRMT R43, R43, 0x9910, RZ ;  /* 0x000099102b2b7816 */ /* 0x000fe400000000ff */
[----:B------:R-:W-:Y:S02]  /*cf00*/  PRMT R21, R3, 0x9910, RZ ;  /* 0x0000991003157816 */ /* 0x000fe400000000ff */
[----:B------:R-:W-:Y:S02]  /*cf10*/  PRMT R5, R5, 0x9910, RZ ;  /* 0x0000991005057816 */ /* 0x000fe400000000ff */
[----:B------:R-:W-:Y:S02]  /*cf20*/  PRMT R4, R4, 0x9910, RZ ;  /* 0x0000991004047816 */ /* 0x000fe400000000ff */
[----:B------:R-:W-:Y:S01]  /*cf30*/  PRMT R23, R0, 0x9910, RZ ;  /* 0x0000991000177816 */ /* 0x000fe200000000ff */
[----:B------:R-:W-:Y:S01]  /*cf40*/  IMAD.MOV.U32 R0, RZ, RZ, R28 ;  /* 0x000000ffff007224 */ /* 0x000fe200078e001c */
[----:B------:R-:W-:-:S02]  /*cf50*/  MOV R3, R43 ;  /* 0x0000002b00037202 */ /* 0x000fc40000000f00 */
[----:B------:R-:W-:Y:S01]  /*cf60*/  PRMT R22, R29, 0x9910, RZ ;  /* 0x000099101d167816 */ /* 0x000fe200000000ff */
[----:B------:R-:W-:Y:S01]  /*cf70*/  IMAD R5, R5, R0, RZ ;  /* 0x0000000005057224 */ /* 0x000fe200078e02ff */
[----:B------:R-:W-:Y:S01]  /*cf80*/  PRMT R24, R45, 0x9910, RZ ;  /* 0x000099102d187816 */ /* 0x000fe200000000ff */
[----:B------:R-:W-:Y:S02]  /*cf90*/  IMAD R4, R4, R3, RZ ;  /* 0x0000000304047224 */ /* 0x000fe400078e02ff */
[----:B------:R-:W-:Y:S02]  /*cfa0*/  IMAD R3, R21, R22, RZ ;  /* 0x0000001615037224 */ /* 0x000fe400078e02ff */
[----:B------:R-:W-:-:S07]  /*cfb0*/  IMAD R0, R23, R24, RZ ;  /* 0x0000001817007224 */ /* 0x000fce00078e02ff */
.L_x_3864:
[----:B------:R-:W-:Y:S05]  /*cfc0*/  BSYNC.RECONVERGENT B0 ;  /* 0x0000000000007941 */ /* 0x000fea0003800200 */
.L_x_3863:
[----:B------:R-:W-:Y:S02]  /*cfd0*/  PRMT R20, R20, 0x9910, RZ ;  /* 0x0000991014147816 */ /* 0x000fe400000000ff */
        /* <DEDUP_REMOVED lines=8> */
[----:B------:R-:W-:Y:S01]  /*d060*/  PRMT R24, R10, 0x9910, RZ ;  /* 0x000099100a187816 */ /* 0x000fe200000000ff */
[----:B------:R-:W-:Y:S01]  /*d070*/  IMAD.MOV.U32 R10, RZ, RZ, R20 ;  /* 0x000000ffff0a7224 */ /* 0x000fe200078e0014 */
[----:B------:R-:W-:Y:S01]  /*d080*/  MOV R11, R13 ;  /* 0x0000000d000b7202 */ /* 0x000fe20000000f00 */
[----:B------:R-:W-:Y:S01]  /*d090*/  IMAD.MOV.U32 R19, RZ, RZ, R23 ;  /* 0x000000ffff137224 */ /* 0x000fe200078e0017 */
[----:B------:R-:W-:-:S02]  /*d0a0*/  MOV R13, R21 ;  /* 0x00000015000d7202 */ /* 0x000fc40000000f00 */
[----:B------:R-:W-:Y:S01]  /*d0b0*/  MOV R15, R22 ;  /* 0x00000016000f7202 */ /* 0x000fe20000000f00 */
[----:B------:R-:W-:Y:S01]  /*d0c0*/  IMAD R10, R10, R11, RZ ;  /* 0x0000000b0a0a7224 */ /* 0x000fe200078e02ff */
[----:B------:R-:W-:Y:S01]  /*d0d0*/  MOV R20, R24 ;  /* 0x0000001800147202 */ /* 0x000fe20000000f00 */
[----:B------:R-:W-:Y:S01]  /*d0e0*/  IMAD R11, R12, R13, RZ ;  /* 0x0000000d0c0b7224 */ /* 0x000fe200078e02ff */
[----:B------:R-:W-:Y:S01]  /*d0f0*/  PRMT R9, R9, 0x9910, RZ ;  /* 0x0000991009097816 */ /* 0x000fe200000000ff */
[----:B------:R-:W-:Y:S01]  /*d100*/  IMAD R12, R14, R15, RZ ;  /* 0x0000000f0e0c7224 */ /* 0x000fe200078e02ff */
[----:B------:R-:W-:Y:S01]  /*d110*/  PRMT R8, R8, 0x9910, RZ ;  /* 0x0000991008087816 */ /* 0x000fe200000000ff */
[----:B------:R-:W-:Y:S01]  /*d120*/  IMAD R13, R19, R20, RZ ;  /* 0x00000014130d7224 */ /* 0x000fe200078e02ff */
[----:B------:R-:W-:Y:S01]  /*d130*/  PRMT R15, R7, 0x9910, RZ ;  /* 0x00009910070f7816 */ /* 0x000fe200000000ff */
[----:B------:R-:W-:Y:S01]  /*d140*/  IMAD.MOV.U32 R7, RZ, RZ, R9 ;  /* 0x000000ffff077224 */ /* 0x000fe200078e0009 */
[----:B------:R-:W-:-:S02]  /*d150*/  PRMT R14, R6, 0x9910, RZ ;  /* 0x00009910060e7816 */ /* 0x000fc400000000ff */
[----:B------:R-:W-:Y:S02]  /*d160*/  MOV R9, R8 ;  /* 0x0000000800097202 */ /* 0x000fe40000000f00 */
[----:B------:R-:W-:Y:S02]  /*d170*/  PRMT R6, R10, 0x9910, RZ ;  /* 0x000099100a067816 */ /* 0x000fe400000000ff */
        /* <DEDUP_REMOVED lines=12> */
[----:B------:R-:W-:Y:S01]  /*d240*/  MOV R0, R4 ;  /* 0x0000000400007202 */ /* 0x000fe20000000f00 */
[----:B------:R-:W-:Y:S01]  /*d250*/  IMAD.MOV.U32 R4, RZ, RZ, R10 ;  /* 0x000000ffff047224 */ /* 0x000fe200078e000a */
[----:B------:R-:W-:Y:S02]  /*d260*/  MOV R5, R11 ;  /* 0x0000000b00057202 */ /* 0x000fe40000000f00 */
[----:B------:R-:W-:Y:S02]  /*d270*/  PRMT R22, R6, 0x9910, RZ ;  /* 0x0000991006167816 */ /* 0x000fe400000000ff */
[----:B------:R-:W-:Y:S02]  /*d280*/  PRMT R29, R7, 0x9910, RZ ;  /* 0x00009910071d7816 */ /* 0x000fe400000000ff */
[----:B------:R-:W-:Y:S01]  /*d290*/  PRMT R19, R8, 0x9910, RZ ;  /* 0x0000991008137816 */ /* 0x000fe200000000ff */
[----:B------:R-:W-:Y:S01]  /*d2a0*/  IMAD R22, R22, R3, RZ ;  /* 0x0000000316167224 */ /* 0x000fe200078e02ff */
[----:B------:R-:W-:Y:S01]  /*d2b0*/  PRMT R24, R9, 0x9910, RZ ;  /* 0x0000991009187816 */ /* 0x000fe200000000ff */
[----:B------:R-:W-:-:S02]  /*d2c0*/  IMAD R29, R29, R0, RZ ;  /* 0x000000001d1d7224 */ /* 0x000fc400078e02ff */
[----:B------:R-:W-:Y:S02]  /*d2d0*/  IMAD R19, R19, R4, RZ ;  /* 0x0000000413137224 */ /* 0x000fe400078e02ff */
[----:B------:R-:W-:-:S07]  /*d2e0*/  IMAD R24, R24, R5, RZ ;  /* 0x0000000518187224 */ /* 0x000fce00078e02ff */
.L_x_3815:
[----:B------:R-:W-:Y:S05]  /*d2f0*/  BSYNC.RECONVERGENT B6 ;  /* 0x0000000000067941 */ /* 0x000fea0003800200 */
.L_x_3814:
        /* <DEDUP_REMOVED lines=11> */
[----:B------:R-:W-:Y:S02]  /*d3b0*/  PRMT R4, R22, 0x5410, R29 ;  /* 0x0000541016047816 */ /* 0x000fe4000000001d */
[----:B------:R-:W-:Y:S02]  /*d3c0*/  LEA R0, R0, R3, 0x3 ;  /* 0x0000000300007211 */ /* 0x000fe400078e18ff */
[----:B---3--:R-:W-:-:S03]  /*d3d0*/  ISETP.GE.U32.AND P0, PT, R8, 0x2, PT ;  /* 0x000000020800780c */ /* 0x008fc60003f06070 */
[----:B------:R1:W-:Y:S10]  /*d3e0*/  STS.64 [R0], R4 ;  /* 0x0000000400007388 */ /* 0x0003f40000000a00 */
[----:B------:R-:W-:Y:S05]  /*d3f0*/  @!P0 BRA `(.L_x_3865) ;  /* 0x0000000000888947 */ /* 0x000fea0003800000 */
[----:B-1----:R-:W-:-:S07]  /*d400*/  IMAD.MOV.U32 R4, RZ, RZ, R8 ;  /* 0x000000ffff047224 */ /* 0x002fce00078e0008 */
.L_x_3868:
        /* <DEDUP_REMOVED lines=10> */
[----:B------:R-:W-:Y:S02]  /*d4b0*/  PRMT R22, R22, 0x9910, RZ ;  /* 0x0000991016167816 */ /* 0x000fe400000000ff */
[----:B------:R-:W-:Y:S01]  /*d4c0*/  PRMT R29, R29, 0x9910, RZ ;  /* 0x000099101d1d7816 */ /* 0x000fe200000000ff */
[----:B------:R-:W-:Y:S01]  /*d4d0*/  IMAD R4, R4, 0x8, R3 ;  /* 0x0000000804047824 */ /* 0x000fe200078e0203 */
[----:B------:R-:W-:Y:S02]  /*d4e0*/  PRMT R19, R19, 0x9910, RZ ;  /* 0x0000991013137816 */ /* 0x000fe400000000ff */
[----:B------:R-:W-:-:S03]  /*d4f0*/  PRMT R24, R24, 0x9910, RZ ;  /* 0x0000991018187816 */ /* 0x000fc600000000ff */
[----:B------:R-:W1:Y:S02]  /*d500*/  LDS.64 R4, [R4] ;  /* 0x0000000004047984 */ /* 0x000e640000000a00 */
[C---:B-1----:R-:W-:Y:S02]  /*d510*/  PRMT R6, R4.reuse, 0x9910, RZ ;  /* 0x0000991004067816 */ /* 0x042fe400000000ff */
[C---:B------:R-:W-:Y:S02]  /*d520*/  PRMT R7, R5.reuse, 0x9910, RZ ;  /* 0x0000991005077816 */ /* 0x040fe400000000ff */
[----:B------:R-:W-:Y:S02]  /*d530*/  PRMT R11, R5, 0xbb32, RZ ;  /* 0x0000bb32050b7816 */ /* 0x000fe400000000ff */
[----:B------:R-:W-:Y:S01]  /*d540*/  MOV R5, R6 ;  /* 0x0000000600057202 */ /* 0x000fe20000000f00 */
[----:B------:R-:W-:Y:S01]  /*d550*/  IMAD.MOV.U32 R6, RZ, RZ, R7 ;  /* 0x000000ffff067224 */ /* 0x000fe200078e0007 */
[----:B------:R-:W-:-:S02]  /*d560*/  PRMT R4, R4, 0xbb32, RZ ;  /* 0x0000bb3204047816 */ /* 0x000fc400000000ff */
[----:B------:R-:W-:Y:S01]  /*d570*/  MOV R7, R11 ;  /* 0x0000000b00077202 */ /* 0x000fe20000000f00 */
[----:B------:R-:W-:Y:S02]  /*d580*/  IMAD R22, R22, R5, RZ ;  /* 0x0000000516167224 */ /* 0x000fe400078e02ff */
[----:B------:R-:W-:Y:S02]  /*d590*/  IMAD R29, R29, R4, RZ ;  /* 0x000000041d1d7224 */ /* 0x000fe400078e02ff */
[----:B------:R-:W-:Y:S02]  /*d5a0*/  IMAD R19, R19, R6, RZ ;  /* 0x0000000613137224 */ /* 0x000fe400078e02ff */
[----:B------:R-:W-:Y:S01]  /*d5b0*/  IMAD R24, R24, R7, RZ ;  /* 0x0000000718187224 */ /* 0x000fe200078e02ff */
[----:B------:R-:W-:-:S04]  /*d5c0*/  PRMT R4, R22, 0x5410, R29 ;  /* 0x0000541016047816 */ /* 0x000fc8000000001d */
[----:B------:R-:W-:-:S05]  /*d5d0*/  PRMT R5, R19, 0x5410, R24 ;  /* 0x0000541013057816 */ /* 0x000fca0000000018 */
[----:B------:R1:W-:Y:S02]  /*d5e0*/  STS.64 [R0], R4 ;  /* 0x0000000400007388 */ /* 0x0003e40000000a00 */
.L_x_3867:
[----:B------:R-:W-:Y:S05]  /*d5f0*/  BSYNC.RECONVERGENT B0 ;  /* 0x0000000000007941 */ /* 0x000fea0003800200 */
.L_x_3866:
[----:B-1----:R-:W-:Y:S01]  /*d600*/  IMAD.MOV.U32 R4, RZ, RZ, R10 ;  /* 0x000000ffff047224 */ /* 0x002fe200078e000a */
[----:B------:R-:W-:Y:S06]  /*d610*/  @P1 BRA `(.L_x_3868) ;  /* 0xfffffffc007c1947 */ /* 0x000fec000383ffff */
.L_x_3865:
        /* <DEDUP_REMOVED lines=16> */
[----:B------:R-:W-:-:S04]  /*d720*/  IMAD.MOV.U32 R0, RZ, RZ, 0x20 ;  /* 0x00000020ff007424 */ /* 0x000fc800078e00ff */
[----:B------:R1:W-:Y:S01]  /*d730*/  STS.64 [R3], R4 ;  /* 0x0000000403007388 */ /* 0x0003e20000000a00 */
[----:B------:R-:W-:Y:S05]  /*d740*/  @!P0 BRA `(.L_x_3870) ;  /* 0x0000000000888947 */ /* 0x000fea0003800000 */
[----:B-1----:R-:W-:-:S07]  /*d750*/  MOV R4, R6 ;  /* 0x0000000600047202 */ /* 0x002fce0000000f00 */
.L_x_3873:
        /* <DEDUP_REMOVED lines=12> */
[----:B------:R-:W1:Y:S02]  /*d820*/  LDS.64 R4, [R4] ;  /* 0x0000000004047984 */ /* 0x000e640000000a00 */
[C---:B-1----:R-:W-:Y:S02]  /*d830*/  PRMT R10, R4.reuse, 0x9910, RZ ;  /* 0x00009910040a7816 */ /* 0x042fe400000000ff */
[----:B------:R-:W-:-:S02]  /*d840*/  PRMT R11, R4, 0xbb32, RZ ;  /* 0x0000bb32040b7816 */ /* 0x000fc400000000ff */
[C---:B------:R-:W-:Y:S02]  /*d850*/  PRMT R12, R5.reuse, 0x9910, RZ ;  /* 0x00009910050c7816 */ /* 0x040fe400000000ff */
[----:B------:R-:W-:Y:S02]  /*d860*/  PRMT R13, R5, 0xbb32, RZ ;  /* 0x0000bb32050d7816 */ /* 0x000fe400000000ff */
[----:B------:R-:W-:Y:S01]  /*d870*/  PRMT R5, R22, 0x9910, RZ ;  /* 0x0000991016057816 */ /* 0x000fe200000000ff */
[----:B------:R-:W-:Y:S01]  /*d880*/  IMAD.MOV.U32 R22, RZ, RZ, R10 ;  /* 0x000000ffff167224 */ /* 0x000fe200078e000a */
[----:B------:R-:W-:Y:S01]  /*d890*/  PRMT R4, R19, 0x9910, RZ ;  /* 0x0000991013047816 */ /* 0x000fe200000000ff */
[----:B------:R-:W-:Y:S01]  /*d8a0*/  IMAD.MOV.U32 R19, RZ, RZ, R12 ;  /* 0x000000ffff137224 */ /* 0x000fe200078e000c */
[----:B------:R-:W-:Y:S01]  /*d8b0*/  MOV R29, R11 ;  /* 0x0000000b001d7202 */ /* 0x000fe20000000f00 */
[----:B------:R-:W-:Y:S01]  /*d8c0*/  IMAD R22, R5, R22, RZ ;  /* 0x0000001605167224 */ /* 0x000fe200078e02ff */
[----:B------:R-:W-:Y:S01]  /*d8d0*/  MOV R24, R13 ;  /* 0x0000000d00187202 */ /* 0x000fe20000000f00 */
[----:B------:R-:W-:-:S02]  /*d8e0*/  IMAD R19, R4, R19, RZ ;  /* 0x0000001304137224 */ /* 0x000fc400078e02ff */
[----:B------:R-:W-:Y:S02]  /*d8f0*/  IMAD R29, R8, R29, RZ ;  /* 0x0000001d081d7224 */ /* 0x000fe400078e02ff */
[----:B------:R-:W-:-:S03]  /*d900*/  IMAD R24, R9, R24, RZ ;  /* 0x0000001809187224 */ /* 0x000fc600078e02ff */
[----:B------:R-:W-:Y:S02]  /*d910*/  PRMT R4, R22, 0x5410, R29 ;  /* 0x0000541016047816 */ /* 0x000fe4000000001d */
[----:B------:R-:W-:-:S05]  /*d920*/  PRMT R5, R19, 0x5410, R24 ;  /* 0x0000541013057816 */ /* 0x000fca0000000018 */
[----:B------:R1:W-:Y:S02]  /*d930*/  STS.64 [R3], R4 ;  /* 0x0000000403007388 */ /* 0x0003e40000000a00 */
.L_x_3872:
[----:B------:R-:W-:Y:S05]  /*d940*/  BSYNC.RECONVERGENT B0 ;  /* 0x0000000000007941 */ /* 0x000fea0003800200 */
.L_x_3871:
[----:B-1----:R-:W-:Y:S01]  /*d950*/  IMAD.MOV.U32 R4, RZ, RZ, R7 ;  /* 0x000000ffff047224 */ /* 0x002fe200078e0007 */
[----:B------:R-:W-:Y:S06]  /*d960*/  @P1 BRA `(.L_x_3873) ;  /* 0xfffffffc007c1947 */ /* 0x000fec000383ffff */
.L_x_3870:
[----:B------:R-:W-:Y:S01]  /*d970*/  ISETP.GE.U32.AND P0, PT, R0, 0x2, PT ;  /* 0x000000020000780c */ /* 0x000fe20003f06070 */
[----:B------:R-:W-:Y:S05]  /*d980*/  WARPSYNC.ALL ;  /* 0x0000000000007948 */ /* 0x000fea0003800000 */
[----:B------:R-:W-:Y:S07]  /*d990*/  BAR.SYNC.DEFER_BLOCKING 0x0 ;  /* 0x0000000000007b1d */ /* 0x000fee0000010000 */
[----:B------:R-:W-:Y:S05]  /*d9a0*/  @!P0 BRA `(.L_x_3869) ;  /* 0x0000000000608947 */ /* 0x000fea0003800000 */
[----:B-1----:R-:W-:-:S07]  /*d9b0*/  HFMA2 R3, -RZ, RZ, 0, 5.9604644775390625e-08 ;  /* 0x00000001ff037431 */ /* 0x002fce00000001ff */
.L_x_3874:
[----:B------:R-:W-:Y:S02]  /*d9c0*/  PRMT R4, R22, 0x9910, RZ ;  /* 0x0000991016047816 */ /* 0x000fe400000000ff */
[----:B------:R-:W-:Y:S02]  /*d9d0*/  PRMT R6, R29, 0x9910, RZ ;  /* 0x000099101d067816 */ /* 0x000fe400000000ff */
[----:B------:R-:W-:Y:S01]  /*d9e0*/  PRMT R8, R19, 0x9910, RZ ;  /* 0x0000991013087816 */ /* 0x000fe200000000ff */
[----:B------:R-:W1:Y:S01]  /*d9f0*/  SHFL.DOWN PT, R5, R4, R3, 0x1f ;  /* 0x08001f0304057589 */ /* 0x000e6200000e0000 */
[----:B------:R-:W-:-:S03]  /*da00*/  PRMT R10, R24, 0x9910, RZ ;  /* 0x00009910180a7816 */ /* 0x000fc600000000ff */
[----:B------:R-:W2:Y:S04]  /*da10*/  SHFL.DOWN PT, R7, R6, R3, 0x1f ;  /* 0x08001f0306077589 */ /* 0x000ea800000e0000 */
[----:B------:R-:W3:Y:S04]  /*da20*/  SHFL.DOWN PT, R9, R8, R3, 0x1f ;  /* 0x08001f0308097589 */ /* 0x000ee800000e0000 */
[----:B------:R4:W5:Y:S02]  /*da30*/  SHFL.DOWN PT, R11, R10, R3, 0x1f ;  /* 0x08001f030a0b7589 */ /* 0x00096400000e0000 */
[----:B----4-:R-:W-:Y:S01]  /*da40*/  IMAD.SHL.U32 R3, R3, 0x2, RZ ;  /* 0x0000000203037824 */ /* 0x010fe200078e00ff */
[----:B-1----:R-:W-:-:S04]  /*da50*/  PRMT R5, R5, 0x9910, RZ ;  /* 0x0000991005057816 */ /* 0x002fc800000000ff */
[----:B------:R-:W-:Y:S02]  /*da60*/  ISETP.GE.AND P0, PT, R3, R0, PT ;  /* 0x000000000300720c */ /* 0x000fe40003f06270 */
[----:B--2---:R-:W-:Y:S01]  /*da70*/  PRMT R7, R7, 0x9910, RZ ;  /* 0x0000991007077816 */ /* 0x004fe200000000ff */
[----:B------:R-:W-:Y:S01]  /*da80*/  IMAD R4, R4, R5, RZ ;  /* 0x0000000504047224 */ /* 0x000fe200078e02ff */
[----:B---3--:R-:W-:-:S03]  /*da90*/  PRMT R9, R9, 0x9910, RZ ;  /* 0x0000991009097816 */ /* 0x008fc600000000ff */
[----:B------:R-:W-:Y:S01]  /*daa0*/  IMAD R6, R6, R7, RZ ;  /* 0x0000000706067224 */ /* 0x000fe200078e02ff */
[----:B------:R-:W-:Y:S02]  /*dab0*/  PRMT R22, R4, 0x7610, R22 ;  /* 0x0000761004167816 */ /* 0x000fe40000000016 */
[----:B-----5:R-:W-:Y:S01]  /*dac0*/  PRMT R11, R11, 0x9910, RZ ;  /* 0x000099100b0b7816 */ /* 0x020fe200000000ff */
[----:B------:R-:W-:Y:S01]  /*dad0*/  IMAD R8, R8, R9, RZ ;  /* 0x0000000908087224 */ /* 0x000fe200078e02ff */
[----:B------:R-:W-:-:S03]  /*dae0*/  PRMT R29, R6, 0x7610, R29 ;  /* 0x00007610061d7816 */ /* 0x000fc6000000001d */
[----:B------:R-:W-:Y:S01]  /*daf0*/  IMAD R10, R10, R11, RZ ;  /* 0x0000000b0a0a7224 */ /* 0x000fe200078e02ff */
[----:B------:R-:W-:-:S04]  /*db00*/  PRMT R19, R8, 0x7610, R19 ;  /* 0x0000761008137816 */ /* 0x000fc80000000013 */
[----:B------:R-:W-:Y:S01]  /*db10*/  PRMT R24, R10, 0x7610, R24 ;  /* 0x000076100a187816 */ /* 0x000fe20000000018 */
[----:B------:R-:W-:Y:S06]  /*db20*/  @!P0 BRA `(.L_x_3874) ;  /* 0xfffffffc00a48947 */ /* 0x000fec000383ffff */
.L_x_3869:
        /* <DEDUP_REMOVED lines=287> */
.L_x_3875:
        /* <DEDUP_REMOVED lines=276> */
.L_x_3876:
        /* <DEDUP_REMOVED lines=276> */
.L_x_3877:
        /* <DEDUP_REMOVED lines=276> */
.L_x_3878:
[----:B------:R-:W1:Y:S01]  /*120e0*/  LDC.64 R8, c[0x0][0x768] ;  /* 0x0001da00ff087b82 */ /* 0x000e620000000a00 */
[----:B------:R-:W2:Y:S02]  /*120f0*/  LDCU UR6, c[0x0][0x3a4] ;  /* 0x00007480ff0677ac */ /* 0x000ea40008000800 */
[----:B--2---:R-:W-:Y:S01]  /*12100*/  UISETP.NE.AND UP1, UPT, UR6, URZ, UPT ;  /* 0x000000ff0600728c */ /* 0x004fe2000bf25270 */
[----:B-1----:R-:W-:Y:S02]  /*12110*/  IADD3 R4, P1, PT, R27, R8, RZ ;  /* 0x000000081b047210 */ /* 0x002fe40007f3e0ff */
[----:B------:R-:W-:-:S03]  /*12120*/  ISETP.NE.U32.AND P0, PT, R8, RZ, PT ;  /* 0x000000ff0800720c */ /* 0x000fc60003f05070 */
[----:B------:R-:W-:Y:S01]  /*12130*/  IMAD.X R0, RZ, RZ, R9, P1 ;  /* 0x000000ffff007224 */ /* 0x000fe200008e0609 */
[----:B------:R-:W-:-:S04]  /*12140*/  ISETP.NE.AND.EX P0, PT, R9, RZ, PT, P0 ;  /* 0x000000ff0900720c */ /* 0x000fc80003f05300 */
[----:B------:R-:W-:Y:S02]  /*12150*/  SEL R4, R4, RZ, P0 ;  /* 0x000000ff04047207 */ /* 0x000fe40000000000 */
[----:B------:R-:W-:Y:S01]  /*12160*/  SEL R5, R0, RZ, P0 ;  /* 0x000000ff00057207 */ /* 0x000fe20000000000 */
[----:B------:R-:W-:Y:S06]  /*12170*/  BRA.U !UP1, `(.L_x_3879) ;  /* 0x0000006509987547 */ /* 0x000fec000b800000 */
[----:B------:R-:W-:Y:S01]  /*12180*/  MOV R28, RZ ;  /* 0x000000ff001c7202 */ /* 0x000fe20000000f00 */
[----:B------:R-:W-:Y:S06]  /*12190*/  BRA.U !UP0, `(.L_x_3880) ;  /* 0x0000001108487547 */ /* 0x000fec000b800000 */
[----:B------:R-:W1:Y:S01]  /*121a0*/  LDCU.64 UR6, c[0x0][0x560] ;  /* 0x0000ac00ff0677ac */ /* 0x000e620008000a00 */
[----:B------:R-:W-:Y:S02]  /*121b0*/  HFMA2 R8, -RZ, RZ, 0, 0 ;  /* 0x00000000ff087431 */ /* 0x000fe400000001ff */
[----:B------:R-:W-:Y:S01]  /*121c0*/  IMAD.MOV.U32 R9, RZ, RZ, R7 ;  /* 0x000000ffff097224 */ /* 0x000fe200078e0007 */
        /* <DEDUP_REMOVED lines=271> */
.L_x_3880:
        /* <DEDUP_REMOVED lines=276> */
.L_x_3881:
        /* <DEDUP_REMOVED lines=276> */
.L_x_3882:
        /* <DEDUP_REMOVED lines=276> */
.L_x_3883:
        /* <DEDUP_REMOVED lines=26> */
.L_x_3885:
[----:B------:R-:W-:Y:S05]  /*16820*/  BSYNC.RECONVERGENT B0 ;  /* 0x0000000000007941 */ /* 0x000fea0003800200 */
.L_x_3884:
        /* <DEDUP_REMOVED lines=35> */
.L_x_3887:
[----:B------:R-:W-:Y:S05]  /*16a60*/  BSYNC.RECONVERGENT B0 ;  /* 0x0000000000007941 */ /* 0x000fea0003800200 */
.L_x_3886:
        /* <DEDUP_REMOVED lines=20> */
[----:B-1----:R-:W-:-:S08]  /*16bb0*/  IMAD.U32 R19, RZ, RZ, UR9 ;  /* 0x00000009ff137e24 */ /* 0x002fd0000f8e00ff */
[----:B------:R-:W-:Y:S05]  /*16bc0*/  BRA.U !UP0, `(.L_x_3889) ;  /* 0x0000000108a87547 */ /* 0x000fea000b800000 */
[----:B------:R-:W1:Y:S01]  /*16bd0*/  LDCU UR5, c[0x0][0x360] ;  /* 0x00006c00ff0577ac */ /* 0x000e620008000800 */
[----:B------:R-:W-:Y:S01]  /*16be0*/  MOV R22, UR9 ;  /* 0x0000000900167c02 */ /* 0x000fe20008000f00 */
[----:B------:R-:W-:Y:S01]  /*16bf0*/  IMAD.U32 R25, RZ, RZ, UR9 ;  /* 0x00000009ff197e24 */ /* 0x000fe2000f8e00ff */
        /* <DEDUP_REMOVED lines=10> */
[----:B------:R-:W-:-:S04]  /*16ca0*/  MOV R18, UR9 ;  /* 0x0000000900127c02 */ /* 0x000fc80008000f00 */
[----:B------:R-:W3:Y:S01]  /*16cb0*/  LDC.64 R6, c[0x0][0x770] ;  /* 0x0001dc00ff067b82 */ /* 0x000ee20000000a00 */
[----:B-1----:R-:W-:Y:S02]  /*16cc0*/  IMAD R3, R16, UR7, RZ ;  /* 0x0000000710037c24 */ /* 0x002fe4000f8e02ff */
[----:B--2---:R-:W-:-:S07]  /*16cd0*/  IMAD R11, R11, UR5, RZ ;  /* 0x000000050b0b7c24 */ /* 0x004fce000f8e02ff */
.L_x_3892:
[----:B------:R-:W-:-:S05]  /*16ce0*/  IADD3 R9, PT, PT, R3, R0, RZ ;  /* 0x0000000003097210 */ /* 0x000fca0007ffe0ff */
[----:B---3--:R-:W-:-:S05]  /*16cf0*/  IMAD.WIDE.U32 R8, R9, 0x8, R6 ;  /* 0x0000000809087825 */ /* 0x008fca00078e0006 */
[----:B------:R-:W2:Y:S04]  /*16d00*/  LDG.E.U16 R10, desc[UR36][R8.64] ;  /* 0x00000024080a7981 */ /* 0x000ea8000c1e1500 */
[----:B------:R-:W3:Y:S04]  /*16d10*/  LDG.E.U16 R14, desc[UR36][R8.64+0x6] ;  /* 0x00000624080e7981 */ /* 0x000ee8000c1e1500 */
[----:B------:R-:W4:Y:S04]  /*16d20*/  LDG.E.U16 R12, desc[UR36][R8.64+0x2] ;  /* 0x00000224080c7981 */ /* 0x000f28000c1e1500 */
[----:B------:R1:W5:Y:S01]  /*16d30*/  LDG.E.U16 R13, desc[UR36][R8.64+0x4] ;  /* 0x00000424080d7981 */ /* 0x000362000c1e1500 */
[----:B------:R-:W-:-:S05]  /*16d40*/  IMAD.IADD R0, R11, 0x1, R0 ;  /* 0x000000010b007824 */ /* 0x000fca00078e0200 */
[----:B------:R-:W-:Y:S02]  /*16d50*/  ISETP.GE.U32.AND P1, PT, R0, UR8, PT ;  /* 0x0000000800007c0c */ /* 0x000fe4000bf26070 */
[----:B------:R-:W-:Y:S02]  /*16d60*/  PRMT R19, R19, 0x9910, RZ ;  /* 0x0000991013137816 */ /* 0x000fe400000000ff */
[----:B------:R-:W-:Y:S02]  /*16d70*/  PRMT R22, R22, 0x9910, RZ ;  /* 0x0000991016167816 */ /* 0x000fe400000000ff */
[----:B------:R-:W-:Y:S02]  /*16d80*/  PRMT R18, R18, 0x9910, RZ ;  /* 0x0000991012127816 */ /* 0x000fe400000000ff */
[----:B------:R-:W-:Y:S02]  /*16d90*/  PRMT R25, R25, 0x9910, RZ ;  /* 0x0000991019197816 */ /* 0x000fe400000000ff */
[----:B--2---:R-:W-:-:S02]  /*16da0*/  PRMT R10, R10, 0x9910, RZ ;  /* 0x000099100a0a7816 */ /* 0x004fc400000000ff */
[----:B---3--:R-:W-:Y:S02]  /*16db0*/  PRMT R14, R14, 0x9910, RZ ;  /* 0x000099100e0e7816 */ /* 0x008fe400000000ff */
[----:B-1----:R-:W-:Y:S02]  /*16dc0*/  MOV R8, R10 ;  /* 0x0000000a00087202 */ /* 0x002fe40000000f00 */
[----:B----4-:R-:W-:Y:S02]  /*16dd0*/  PRMT R9, R12, 0x9910, RZ ;  /* 0x000099100c097816 */ /* 0x010fe400000000ff */
[----:B------:R-:W-:Y:S02]  /*16de0*/  MOV R10, R14 ;  /* 0x0000000e000a7202 */ /* 0x000fe40000000f00 */
[----:B-----5:R-:W-:Y:S01]  /*16df0*/  PRMT R13, R13, 0x9910, RZ ;  /* 0x000099100d0d7816 */ /* 0x020fe200000000ff */
[----:B------:R-:W-:Y:S02]  /*16e00*/  IMAD R19, R19, R8, RZ ;  /* 0x0000000813137224 */ /* 0x000fe400078e02ff */
[----:B------:R-:W-:-:S02]  /*16e10*/  IMAD R22, R22, R9, RZ ;  /* 0x0000000916167224 */ /* 0x000fc400078e02ff */
[----:B------:R-:W-:Y:S02]  /*16e20*/  IMAD R18, R18, R13, RZ ;  /* 0x0000000d12127224 */ /* 0x000fe400078e02ff */
[----:B------:R-:W-:Y:S01]  /*16e30*/  IMAD R25, R25, R10, RZ ;  /* 0x0000000a19197224 */ /* 0x000fe200078e02ff */
[----:B------:R-:W-:Y:S06]  /*16e40*/  @!P1 BRA `(.L_x_3892) ;  /* 0xfffffffc00a49947 */ /* 0x000fec000383ffff */
[----:B------:R-:W-:Y:S05]  /*16e50*/  BSYNC.RECONVERGENT B1 ;  /* 0x0000000000017941 */ /* 0x000fea0003800200 */
.L_x_3891:
[----:B------:R-:W-:Y:S05]  /*16e60*/  BRA `(.L_x_3890) ;  /* 0x00000000009c7947 */ /* 0x000fea0003800000 */
.L_x_3889:
        /* <DEDUP_REMOVED lines=15> */
.L_x_3893:
[----:B------:R-:W-:-:S04]  /*16f60*/  IMAD.IADD R9, R16, 0x1, R3 ;  /* 0x0000000110097824 */ /* 0x000fc800078e0203 */
[----:B--2---:R-:W-:-:S04]  /*16f70*/  IMAD R9, R9, R13, R2 ;  /* 0x0000000d09097224 */ /* 0x004fc800078e0202 */
[----:B---3--:R-:W-:-:S05]  /*16f80*/  IMAD.WIDE.U32 R8, R9, 0x8, R6 ;  /* 0x0000000809087825 */ /* 0x008fca00078e0006 */
[----:B------:R-:W2:Y:S04]  /*16f90*/  LDG.E.U16 R12, desc[UR36][R8.64+0x6] ;  /* 0x00000624080c7981 */ /* 0x000ea8000c1e1500 */
[----:B------:R-:W3:Y:S04]  /*16fa0*/  LDG.E.U16 R0, desc[UR36][R8.64] ;  /* 0x0000002408007981 */ /* 0x000ee8000c1e1500 */
[----:B------:R-:W5:Y:S04]  /*16fb0*/  LDG.E.U16 R10, desc[UR36][R8.64+0x2] ;  /* 0x00000224080a7981 */ /* 0x000f68000c1e1500 */
[----:B------:R-:W5:Y:S01]  /*16fc0*/  LDG.E.U16 R11, desc[UR36][R8.64+0x4] ;  /* 0x00000424080b7981 */ /* 0x000f62000c1e1500 */
[----:B----4-:R-:W-:-:S05]  /*16fd0*/  IMAD.IADD R3, R14, 0x1, R3 ;  /* 0x000000010e037824 */ /* 0x010fca00078e0203 */
[----:B------:R-:W-:Y:S02]  /*16fe0*/  ISETP.GE.U32.AND P1, PT, R3, UR7, PT ;  /* 0x0000000703007c0c */ /* 0x000fe4000bf26070 */
[----:B------:R-:W-:Y:S02]  /*16ff0*/  PRMT R25, R25, 0x9910, RZ ;  /* 0x0000991019197816 */ /* 0x000fe400000000ff */
[----:B------:R-:W-:Y:S02]  /*17000*/  PRMT R20, R19, 0x9910, RZ ;  /* 0x0000991013147816 */ /* 0x000fe400000000ff */
[----:B------:R-:W-:Y:S02]  /*17010*/  PRMT R15, R22, 0x9910, RZ ;  /* 0x00009910160f7816 */ /* 0x000fe400000000ff */
[----:B------:R-:W-:Y:S02]  /*17020*/  PRMT R21, R18, 0x9910, RZ ;  /* 0x0000991012157816 */ /* 0x000fe400000000ff */
[----:B--2---:R-:W-:-:S02]  /*17030*/  PRMT R12, R12, 0x9910, RZ ;  /* 0x000099100c0c7816 */ /* 0x004fc400000000ff */
[----:B---3--:R-:W-:Y:S02]  /*17040*/  PRMT R19, R0, 0x9910, RZ ;  /* 0x0000991000137816 */ /* 0x008fe400000000ff */
[----:B------:R-:W-:Y:S02]  /*17050*/  MOV R0, R25 ;  /* 0x0000001900007202 */ /* 0x000fe40000000f00 */
[----:B-----5:R-:W-:Y:S02]  /*17060*/  PRMT R22, R10, 0x9910, RZ ;  /* 0x000099100a167816 */ /* 0x020fe400000000ff */
[----:B------:R-:W-:Y:S02]  /*17070*/  MOV R25, R12 ;  /* 0x0000000c00197202 */ /* 0x000fe40000000f00 */
[----:B------:R-:W-:Y:S01]  /*17080*/  PRMT R18, R11, 0x9910, RZ ;  /* 0x000099100b127816 */ /* 0x000fe200000000ff */
[----:B------:R-:W-:Y:S02]  /*17090*/  IMAD R19, R20, R19, RZ ;  /* 0x0000001314137224 */ /* 0x000fe400078e02ff */
[----:B------:R-:W-:-:S02]  /*170a0*/  IMAD R22, R15, R22, RZ ;  /* 0x000000160f167224 */ /* 0x000fc400078e02ff */
[----:B------:R-:W-:Y:S02]  /*170b0*/  IMAD R18, R21, R18, RZ ;  /* 0x0000001215127224 */ /* 0x000fe400078e02ff */
[----:B------:R-:W-:Y:S01]  /*170c0*/  IMAD R25, R0, R25, RZ ;  /* 0x0000001900197224 */ /* 0x000fe200078e02ff */
[----:B------:R-:W-:Y:S06]  /*170d0*/  @!P1 BRA `(.L_x_3893) ;  /* 0xfffffffc00a09947 */ /* 0x000fec000383ffff */
.L_x_3890:
[----:B------:R-:W-:Y:S05]  /*170e0*/  BSYNC.RECONVERGENT B0 ;  /* 0x0000000000007941 */ /* 0x000fea0003800200 */
.L_x_3888:
        /* <DEDUP_REMOVED lines=12> */
.L_x_3897:
[----:B------:R-:W-:Y:S01]  /*171b0*/  USHF.R.U32.HI UR7, URZ, 0x1, UR4 ;  /* 0x00000001ff077899 */ /* 0x000fe20008011604 */
[----:B------:R-:W-:Y:S05]  /*171c0*/  BAR.SYNC.DEFER_BLOCKING 0x0 ;  /* 0x0000000000007b1d */ /* 0x000fea0000010000 */
[----:B------:R-:W-:Y:S01]  /*171d0*/  IADD3 R3, PT, PT, R17, UR7, RZ ;  /* 0x0000000711037c10 */ /* 0x000fe2000fffe0ff */
[----:B------:R-:W-:Y:S03]  /*171e0*/  BSSY.RECONVERGENT B0, `(.L_x_3895) ;  /* 0x0000019000007945 */ /* 0x000fe60003800200 */
[----:B------:R-:W-:-:S04]  /*171f0*/  ISETP.GE.U32.AND P1, PT, R3, UR6, PT ;  /* 0x0000000603007c0c */ /* 0x000fc8000bf26070 */
[----:B------:R-:W-:-:S13]  /*17200*/  ISETP.GE.U32.OR P1, PT, R17, UR7, P1 ;  /* 0x0000000711007c0c */ /* 0x000fda0008f26470 */
[----:B--2---:R-:W-:Y:S05]  /*17210*/  @P1 BRA `(.L_x_3896) ;  /* 0x0000000000541947 */ /* 0x004fea0003800000 */
[----:B------:R-:W-:Y:S01]  /*17220*/  IMAD R3, R3, UR5, R2 ;  /* 0x0000000503037c24 */ /* 0x000fe2000f8e0202 */
[----:B------:R-:W-:Y:S02]  /*17230*/  PRMT R19, R19, 0x9910, RZ ;  /* 0x0000991013137816 */ /* 0x000fe400000000ff */
[----:B------:R-:W-:Y:S02]  /*17240*/  PRMT R22, R22, 0x9910, RZ ;  /* 0x0000991016167816 */ /* 0x000fe400000000ff */
[----:B------:R-:W-:Y:S02]  /*17250*/  LEA R3, R3, UR8, 0x3 ;  /* 0x0000000803037c11 */ /* 0x000fe4000f8e18ff */
[----:B------:R-:W-:Y:S02]  /*17260*/  PRMT R18, R18, 0x9910, RZ ;  /* 0x0000991012127816 */ /* 0x000fe400000000ff */
[----:B------:R-:W-:Y:S01]  /*17270*/  PRMT R25, R25, 0x9910, RZ ;  /* 0x0000991019197816 */ /* 0x000fe200000000ff */
[----:B-1----:R-:W1:Y:S02]  /*17280*/  LDS.64 R6, [R3] ;  /* 0x0000000003067984 */ /* 0x002e640000000a00 */
[----:B-1----:R-:W-:-:S02]  /*17290*/  PRMT R8, R6, 0x9910, RZ ;  /* 0x0000991006087816 */ /* 0x002fc400000000ff */
[C---:B------:R-:W-:Y:S02]  /*172a0*/  PRMT R9, R7.reuse, 0x9910, RZ ;  /* 0x0000991007097816 */ /* 0x040fe400000000ff */
[----:B------:R-:W-:Y:S02]  /*172b0*/  PRMT R10, R7, 0xbb32, RZ ;  /* 0x0000bb32070a7816 */ /* 0x000fe400000000ff */
[----:B------:R-:W-:Y:S01]  /*172c0*/  PRMT R3, R6, 0xbb32, RZ ;  /* 0x0000bb3206037816 */ /* 0x000fe200000000ff */
[----:B------:R-:W-:Y:S01]  /*172d0*/  IMAD.MOV.U32 R7, RZ, RZ, R9 ;  /* 0x000000ffff077224 */ /* 0x000fe200078e0009 */
[----:B------:R-:W-:Y:S02]  /*172e0*/  MOV R6, R8 ;  /* 0x0000000800067202 */ /* 0x000fe40000000f00 */
[----:B------:R-:W-:Y:S01]  /*172f0*/  MOV R8, R10 ;  /* 0x0000000a00087202 */ /* 0x000fe20000000f00 */
[----:B------:R-:W-:Y:S02]  /*17300*/  IMAD R22, R22, R3, RZ ;  /* 0x0000000316167224 */ /* 0x000fe400078e02ff */
[----:B------:R-:W-:-:S02]  /*17310*/  IMAD R19, R19, R6, RZ ;  /* 0x0000000613137224 */ /* 0x000fc400078e02ff */
[----:B------:R-:W-:Y:S02]  /*17320*/  IMAD R18, R18, R7, RZ ;  /* 0x0000000712127224 */ /* 0x000fe400078e02ff */
[----:B------:R-:W-:Y:S01]  /*17330*/  IMAD R25, R25, R8, RZ ;  /* 0x0000000819197224 */ /* 0x000fe200078e02ff */
[----:B------:R-:W-:-:S04]  /*17340*/  PRMT R6, R19, 0x5410, R22 ;  /* 0x0000541013067816 */ /* 0x000fc80000000016 */
[----:B------:R-:W-:-:S05]  /*17350*/  PRMT R7, R18, 0x5410, R25 ;  /* 0x0000541012077816 */ /* 0x000fca0000000019 */
[----:B------:R2:W-:Y:S02]  /*17360*/  STS.64 [R0], R6 ;  /* 0x0000000600007388 */ /* 0x0005e40000000a00 */
.L_x_3896:
[----:B------:R-:W-:Y:S05]  /*17370*/  BSYNC.RECONVERGENT B0 ;  /* 0x0000000000007941 */ /* 0x000fea0003800200 */
.L_x_3895:
[----:B------:R-:W-:-:S03]  /*17380*/  UISETP.GT.U32.AND UP0, UPT, UR4, 0x3, UPT ;  /* 0x000000030400788c */ /* 0x000fc6000bf04070 */
[----:B------:R-:W-:-:S06]  /*17390*/  UMOV UR4, UR7 ;  /* 0x0000000700047c82 */ /* 0x000fcc0008000000 */
[----:B------:R-:W-:Y:S05]  /*173a0*/  BRA.U UP0, `(.L_x_3897) ;  /* 0xfffffffd00807547 */ /* 0x000fea000b83ffff */
.L_x_3894:
        /* <DEDUP_REMOVED lines=12> */
[----:B------:R-:W-:-:S07]  /*17470*/  MOV R3, UR5 ;  /* 0x0000000500037c02 */ /* 0x000fce0008000f00 */
.L_x_3902:
[----:B------:R-:W-:Y:S01]  /*17480*/  SHF.R.U32.HI R9, RZ, 0x1, R3 ;  /* 0x00000001ff097819 */ /* 0x000fe20000011603 */
[----:B------:R-:W-:Y:S01]  /*17490*/  BAR.SYNC.DEFER_BLOCKING 0x0 ;  /* 0x0000000000007b1d */ /* 0x000fe20000010000 */
[----:B------:R-:W-:-:S03]  /*174a0*/  ISETP.GT.U32.AND P2, PT, R3, 0x7f, PT ;  /* 0x0000007f0300780c */ /* 0x000fc60003f44070 */
[----:B-1-3--:R-:W-:Y:S02]  /*174b0*/  IMAD.IADD R6, R9, 0x1, R2 ;  /* 0x0000000109067824 */ /* 0x00afe400078e0202 */
[----:B------:R-:W-:Y:S03]  /*174c0*/  BSSY.RECONVERGENT B0, `(.L_x_3900) ;  /* 0x0000019000007945 */ /* 0x000fe60003800200 */
[----:B------:R-:W-:-:S04]  /*174d0*/  ISETP.GE.U32.AND P1, PT, R6, UR5, PT ;  /* 0x0000000506007c0c */ /* 0x000fc8000bf26070 */
[----:B------:R-:W-:-:S13]  /*174e0*/  ISETP.GE.U32.OR P1, PT, R2, R9, P1 ;  /* 0x000000090200720c */ /* 0x000fda0000f26470 */
[----:B------:R-:W-:Y:S05]  /*174f0*/  @P1 BRA `(.L_x_3901) ;  /* 0x0000000000541947 */ /* 0x000fea0003800000 */
[----:B------:R-:W-:Y:S02]  /*17500*/  LEA R3, R9, R0, 0x3 ;  /* 0x0000000009037211 */ /* 0x000fe400078e18ff */
[----:B------:R-:W-:-:S03]  /*17510*/  PRMT R8, R25, 0x9910, RZ ;  /* 0x0000991019087816 */ /* 0x000fc600000000ff */
[----:B------:R1:W2:Y:S02]  /*17520*/  LDS.64 R6, [R3] ;  /* 0x0000000003067984 */ /* 0x0002a40000000a00 */
[----:B-1----:R-:W-:Y:S02]  /*17530*/  PRMT R3, R18, 0x9910, RZ ;  /* 0x0000991012037816 */ /* 0x002fe400000000ff */
[C---:B--2---:R-:W-:Y:S02]  /*17540*/  PRMT R10, R6.reuse, 0x9910, RZ ;  /* 0x00009910060a7816 */ /* 0x044fe400000000ff */
[----:B------:R-:W-:Y:S02]  /*17550*/  PRMT R11, R6, 0xbb32, RZ ;  /* 0x0000bb32060b7816 */ /* 0x000fe400000000ff */
[C---:B------:R-:W-:Y:S02]  /*17560*/  PRMT R12, R7.reuse, 0x9910, RZ ;  /* 0x00009910070c7816 */ /* 0x040fe400000000ff */
[----:B------:R-:W-:-:S02]  /*17570*/  PRMT R13, R7, 0xbb32, RZ ;  /* 0x0000bb32070d7816 */ /* 0x000fc400000000ff */
[----:B------:R-:W-:Y:S02]  /*17580*/  PRMT R6, R19, 0x9910, RZ ;  /* 0x0000991013067816 */ /* 0x000fe400000000ff */
[----:B------:R-:W-:Y:S01]  /*17590*/  PRMT R7, R22, 0x9910, RZ ;  /* 0x0000991016077816 */ /* 0x000fe200000000ff */
[----:B------:R-:W-:Y:S01]  /*175a0*/  IMAD.MOV.U32 R22, RZ, RZ, R11 ;  /* 0x000000ffff167224 */ /* 0x000fe200078e000b */
[----:B------:R-:W-:Y:S02]  /*175b0*/  MOV R19, R10 ;  /* 0x0000000a00137202 */ /* 0x000fe40000000f00 */
[----:B------:R-:W-:Y:S01]  /*175c0*/  MOV R18, R12 ;  /* 0x0000000c00127202 */ /* 0x000fe20000000f00 */
[----:B------:R-:W-:Y:S01]  /*175d0*/  IMAD R22, R7, R22, RZ ;  /* 0x0000001607167224 */ /* 0x000fe200078e02ff */
[----:B------:R-:W-:Y:S01]  /*175e0*/  MOV R25, R13 ;  /* 0x0000000d00197202 */ /* 0x000fe20000000f00 */
[----:B------:R-:W-:Y:S02]  /*175f0*/  IMAD R19, R6, R19, RZ ;  /* 0x0000001306137224 */ /* 0x000fe400078e02ff */
[----:B------:R-:W-:-:S02]  /*17600*/  IMAD R18, R3, R18, RZ ;  /* 0x0000001203127224 */ /* 0x000fc400078e02ff */
[----:B------:R-:W-:Y:S01]  /*17610*/  IMAD R25, R8, R25, RZ ;  /* 0x0000001908197224 */ /* 0x000fe200078e02ff */
[----:B------:R-:W-:-:S04]  /*17620*/  PRMT R6, R19, 0x5410, R22 ;  /* 0x0000541013067816 */ /* 0x000fc80000000016 */
[----:B------:R-:W-:-:S05]  /*17630*/  PRMT R7, R18, 0x5410, R25 ;  /* 0x0000541012077816 */ /* 0x000fca0000000019 */
[----:B------:R1:W-:Y:S02]  /*17640*/  STS.64 [R0], R6 ;  /* 0x0000000600007388 */ /* 0x0003e40000000a00 */
.L_x_3901:
[----:B------:R-:W-:Y:S05]  /*17650*/  BSYNC.RECONVERGENT B0 ;  /* 0x0000000000007941 */ /* 0x000fea0003800200 */
.L_x_3900:
[----:B------:R-:W-:Y:S01]  /*17660*/  IMAD.MOV.U32 R3, RZ, RZ, R9 ;  /* 0x000000ffff037224 */ /* 0x000fe200078e0009 */
[----:B------:R-:W-:Y:S06]  /*17670*/  @P2 BRA `(.L_x_3902) ;  /* 0xfffffffc00802947 */ /* 0x000fec000383ffff */
.L_x_3899:
[----:B------:R-:W-:Y:S01]  /*17680*/  BAR.SYNC.DEFER_BLOCKING 0x0 ;  /* 0x0000000000007b1d */ /* 0x000fe20000010000 */
[----:B------:R-:W-:-:S09]  /*17690*/  UISETP.GE.U32.AND UP0, UPT, UR4, 0x2, UPT ;  /* 0x000000020400788c */ /* 0x000fd2000bf06070 */
[----:B------:R-:W-:Y:S05]  /*176a0*/  BRA.U !UP0, `(.L_x_3898) ;  /* 0x0000000108507547 */ /* 0x000fea000b800000 */
[----:B-123--:R-:W-:-:S07]  /*176b0*/  HFMA2 R0, -RZ, RZ, 0, 5.9604644775390625e-08 ;  /* 0x00000001ff007431 */ /* 0x00efce00000001ff */
.L_x_3903:
        /* <DEDUP_REMOVED lines=8> */
[----:B----4-:R-:W-:-:S02]  /*17740*/  SHF.L.U32 R0, R0, 0x1, RZ ;  /* 0x0000000100007819 */ /* 0x010fc400000006ff */
[----:B-1----:R-:W-:Y:S02]  /*17750*/  PRMT R19, R2, 0x9910, RZ ;  /* 0x0000991002137816 */ /* 0x002fe400000000ff */
[----:B------:R-:W-:Y:S02]  /*17760*/  ISETP.GE.AND P1, PT, R0, UR4, PT ;  /* 0x0000000400007c0c */ /* 0x000fe4000bf26270 */
[----:B--2---:R-:W-:Y:S01]  /*17770*/  PRMT R22, R3, 0x9910, RZ ;  /* 0x0000991003167816 */ /* 0x004fe200000000ff */
[----:B------:R-:W-:Y:S01]  /*17780*/  IMAD R19, R8, R19, RZ ;  /* 0x0000001308137224 */ /* 0x000fe200078e02ff */
[----:B---3--:R-:W-:-:S03]  /*17790*/  PRMT R18, R6, 0x9910, RZ ;  /* 0x0000991006127816 */ /* 0x008fc600000000ff */
[----:B------:R-:W-:Y:S01]  /*177a0*/  IMAD R22, R9, R22, RZ ;  /* 0x0000001609167224 */ /* 0x000fe200078e02ff */
[----:B-----5:R-:W-:Y:S01]  /*177b0*/  PRMT R25, R7, 0x9910, RZ ;  /* 0x0000991007197816 */ /* 0x020fe200000000ff */
[----:B------:R-:W-:-:S04]  /*177c0*/  IMAD R18, R11, R18, RZ ;  /* 0x000000120b127224 */ /* 0x000fc800078e02ff */
[----:B------:R-:W-:Y:S01]  /*177d0*/  IMAD R25, R10, R25, RZ ;  /* 0x000000190a197224 */ /* 0x000fe200078e02ff */
[----:B------:R-:W-:Y:S06]  /*177e0*/  @!P1 BRA `(.L_x_3903) ;  /* 0xfffffffc00b49947 */ /* 0x000fec000383ffff */
.L_x_3898:
        /* <DEDUP_REMOVED lines=9> */
[----:B-123--:R-:W-:Y:S02]  /*17880*/  IADD3 R6, P2, PT, R26, UR4, RZ ;  /* 0x000000041a067c10 */ /* 0x00efe4000ff5e0ff */
[----:B------:R-:W-:Y:S02]  /*17890*/  IADD3 R8, P3, PT, R27, UR4, RZ ;  /* 0x000000041b087c10 */ /* 0x000fe4000ff7e0ff */
[----:B------:R-:W-:Y:S01]  /*178a0*/  IADD3 R4, P1, PT, R23, UR4, RZ ;  /* 0x0000000417047c10 */ /* 0x000fe2000ff3e0ff */
[----:B------:R-:W-:Y:S01]  /*178b0*/  IMAD.X R7, RZ, RZ, UR5, P2 ;  /* 0x00000005ff077e24 */ /* 0x000fe200090e06ff */
[----:B------:R-:W-:-:S02]  /*178c0*/  IADD3.X R3, PT, PT, RZ, UR5, RZ, P4, !PT ;  /* 0x00000005ff037c10 */ /* 0x000fc4000a7fe4ff */
[----:B------:R-:W-:Y:S01]  /*178d0*/  IADD3.X R9, PT, PT, RZ, UR5, RZ, P3, !PT ;  /* 0x00000005ff097c10 */ /* 0x000fe20009ffe4ff */
[----:B------:R-:W-:Y:S01]  /*178e0*/  IMAD.X R5, RZ, RZ, UR5, P1 ;  /* 0x00000005ff057e24 */ /* 0x000fe200088e06ff */
[----:B------:R-:W2:Y:S04]  /*178f0*/  @P0 LDG.E.U16 R11, desc[UR36][R6.64] ;  /* 0x00000024060b0981 */ /* 0x000ea8000c1e1500 */
[----:B------:R-:W3:Y:S04]  /*17900*/  @P0 LDG.E.U16 R0, desc[UR36][R2.64] ;  /* 0x0000002402000981 */ /* 0x000ee8000c1e1500 */
[----:B------:R-:W4:Y:S04]  /*17910*/  @P0 LDG.E.U16 R10, desc[UR36][R8.64] ;  /* 0x00000024080a0981 */ /* 0x000f28000c1e1500 */
[----:B------:R-:W5:Y:S01]  /*17920*/  @P0 LDG.E.U16 R12, desc[UR36][R4.64] ;  /* 0x00000024040c0981 */ /* 0x000f62000c1e1500 */
[----:B------:R-:W1:Y:S01]  /*17930*/  LDCU.U8 UR4, c[0x0][0x789] ;  /* 0x0000f120ff0477ac */ /* 0x000e620008000000 */
[----:B------:R-:W-:-:S02]  /*17940*/  @P0 PRMT R13, R19, 0x9910, RZ ;  /* 0x00009910130d0816 */ /* 0x000fc400000000ff */
[----:B------:R-:W-:Y:S02]  /*17950*/  @P0 PRMT R15, R22, 0x9910, RZ ;  /* 0x00009910160f0816 */ /* 0x000fe400000000ff */
[----:B------:R-:W-:Y:S02]  /*17960*/  @P0 PRMT R14, R18, 0x9910, RZ ;  /* 0x00009910120e0816 */ /* 0x000fe400000000ff */
[----:B------:R-:W-:Y:S02]  /*17970*/  @P0 PRMT R17, R25, 0x9910, RZ ;  /* 0x0000991019110816 */ /* 0x000fe400000000ff */
[----:B-1----:R-:W-:Y:S02]  /*17980*/  ISETP.NE.AND P1, PT, RZ, UR4, PT ;  /* 0x00000004ff007c0c */ /* 0x002fe4000bf25270 */
[----:B--2---:R-:W-:Y:S02]  /*17990*/  @P0 PRMT R11, R11, 0x9910, RZ ;  /* 0x000099100b0b0816 */ /* 0x004fe400000000ff */
[----:B---3--:R-:W-:-:S02]  /*179a0*/  @P0 PRMT R0, R0, 0x9910, RZ ;  /* 0x0000991000000816 */ /* 0x008fc400000000ff */
[----:B----4-:R-:W-:-:S03]  /*179b0*/  @P0 PRMT R10, R10, 0x9910, RZ ;  /* 0x000099100a0a0816 */ /* 0x010fc600000000ff */
[----:B------:R-:W-:Y:S01]  /*179c0*/  @P0 IMAD R0, R13, R0, RZ ;  /* 0x000000000d000224 */ /* 0x000fe200078e02ff */
[----:B-----5:R-:W-:Y:S01]  /*179d0*/  @P0 PRMT R12, R12, 0x9910, RZ ;  /* 0x000099100c0c0816 */ /* 0x020fe200000000ff */
[----:B------:R-:W-:Y:S02]  /*179e0*/  @P0 IMAD R10, R15, R10, RZ ;  /* 0x0000000a0f0a0224 */ /* 0x000fe400078e02ff */
[----:B------:R-:W-:Y:S02]  /*179f0*/  @P0 IMAD R11, R14, R11, RZ ;  /* 0x0000000b0e0b0224 */ /* 0x000fe400078e02ff */
[----:B------:R-:W-:Y:S01]  /*17a00*/  @P0 IMAD R12, R17, R12, RZ ;  /* 0x0000000c110c0224 */ /* 0x000fe200078e02ff */
        /* <DEDUP_REMOVED lines=28> */
.L_x_3906:
        /* <DEDUP_REMOVED lines=19> */
.L_x_3907:
[----:B------:R-:W-:Y:S05]  /*17d00*/  BRA `(.L_x_3908) ;  /* 0x0000000000047947 */ /* 0x000fea0003800000 */
.L_x_3905:
[----:B------:R2:W-:Y:S02]  /*17d10*/  STG.E.U16 desc[UR36][R2.64], R19 ;  /* 0x0000001302007986 */ /* 0x0005e4000c101524 */
.L_x_3908:
        /* <DEDUP_REMOVED lines=23> */
.L_x_3910:
        /* <DEDUP_REMOVED lines=19> */
.L_x_3911:
[----:B------:R-:W-:Y:S05]  /*17fc0*/  BRA `(.L_x_3912) ;  /* 0x00000000000c7947 */ /* 0x000fea0003800000 */
.L_x_3909:
[----:B------:R-:W-:-:S04]  /*17fd0*/  IADD3 R26, P0, PT, R26, UR6, RZ ;  /* 0x000000061a1a7c10 */ /* 0x000fc8000ff1e0ff */
[----:B------:R-:W-:-:S05]  /*17fe0*/  IADD3.X R27, PT, PT, RZ, UR7, RZ, P0, !PT ;  /* 0x00000007ff1b7c10 */ /* 0x000fca00087fe4ff */
[----:B------:R2:W-:Y:S04]  /*17ff0*/  STG.E.U16 desc[UR36][R26.64], R18 ;  /* 0x000000121a007986 */ /* 0x0005e8000c101524 */
.L_x_3912:
[----:B------:R-:W1:Y:S02]  /*18000*/  LDCU.64 UR4, c[0x0][0x758] ;  /* 0x0000eb00ff0477ac */ /* 0x000e640008000a00 */
[----:B-1----:R-:W-:-:S04]  /*18010*/  IADD3 R2, P0, PT, R23, UR4, RZ ;  /* 0x0000000417027c10 */ /* 0x002fc8000ff1e0ff */
[----:B------:R-:W-:-:S05]  /*18020*/  IADD3.X R3, PT, PT, RZ, UR5, RZ, P0, !PT ;  /* 0x00000005ff037c10 */ /* 0x000fca00087fe4ff */
[----:B------:R-:W-:Y:S01]  /*18030*/  STG.E.U16 desc[UR36][R2.64], R25 ;  /* 0x0000001902007986 */ /* 0x000fe2000c101524 */
[----:B------:R-:W-:Y:S05]  /*18040*/  EXIT ;  /* 0x000000000000794d */ /* 0x000fea0003800000 */
.L_x_3904:
        /* <DEDUP_REMOVED lines=9> */
[----:B------:R-:W-:-:S02]  /*180e0*/  PRMT R8, R19, 0x9910, RZ ;  /* 0x0000991013087816 */ /* 0x000fc400000000ff */
        /* <DEDUP_REMOVED lines=10> */
[----:B------:R-:W-:-:S07]  /*18190*/  IMAD R25, R10, R25, RZ ;  /* 0x000000190a197224 */ /* 0x000fce00078e02ff */
.L_x_3913:
        /* <DEDUP_REMOVED lines=9> */
[----:B------:R-:W1:Y:S01]  /*18230*/  LDCU.64 UR6, c[0x4][0x640] ;  /* 0x0100c800ff0677ac */ /* 0x000e620008000a00 */
[----:B------:R-:W-:Y:S01]  /*18240*/  MOV R13, RZ ;  /* 0x000000ff000d7202 */ /* 0x000fe20000000f00 */
[----:B------:R-:W5:Y:S01]  /*18250*/  LDCU.64 UR8, c[0x4][0x358] ;  /* 0x01006b00ff0877ac */ /* 0x000f620008000a00 */
[----:B----4-:R-:W-:Y:S01]  /*18260*/  IMAD.U32 R4, RZ, RZ, UR4 ;  /* 0x00000004ff047e24 */ /* 0x010fe2000f8e00ff */
[----:B------:R-:W-:-:S02]  /*18270*/  MOV R5, UR5 ;  /* 0x0000000500057c02 */ /* 0x000fc40008000f00 */
[----:B-123--:R-:W-:Y:S01]  /*18280*/  MOV R6, UR6 ;  /* 0x0000000600067c02 */ /* 0x00efe20008000f00 */
[----:B------:R-:W-:Y:S01]  /*18290*/  IMAD.U32 R7, RZ, RZ, UR7 ;  /* 0x00000007ff077e24 */ /* 0x000fe2000f8e00ff */
[----:B-----5:R-:W-:Y:S02]  /*182a0*/  MOV R10, UR8 ;  /* 0x00000008000a7c02 */ /* 0x020fe40008000f00 */
[----:B------:R-:W-:-:S07]  /*182b0*/  MOV R11, UR9 ;  /* 0x00000009000b7c02 */ /* 0x000fce0008000f00 */
[----:B------:R-:W-:-:S07]  /*182c0*/  LEPC R20, `(.L_x_3916) ;  /* 0x000000001014794e */ /* 0x000fce0000000000 */
[----:B0-----:R-:W-:Y:S05]  /*182d0*/  CALL.ABS.NOINC R14 ;  /* 0x000000000e007343 */ /* 0x001fea0003c00000 */
.L_x_3916:
        /* <DEDUP_REMOVED lines=19> */
.L_x_3917:
[----:B------:R-:W-:Y:S05]  /*18410*/  BRA `(.L_x_3918) ;  /* 0x0000000000107947 */ /* 0x000fea0003800000 */
.L_x_3915:
[----:B------:R-:W4:Y:S02]  /*18420*/  LDCU.64 UR4, c[0x0][0x758] ;  /* 0x0000eb00ff0477ac */ /* 0x000f240008000a00 */
[----:B----4-:R-:W-:-:S04]  /*18430*/  IADD3 R28, P0, PT, R28, UR4, RZ ;  /* 0x000000041c1c7c10 */ /* 0x010fc8000ff1e0ff */
[----:B------:R-:W-:-:S05]  /*18440*/  IADD3.X R29, PT, PT, RZ, UR5, RZ, P0, !PT ;  /* 0x00000005ff1d7c10 */ /* 0x000fca00087fe4ff */
[----:B------:R4:W-:Y:S04]  /*18450*/  STG.E.U16 desc[UR36][R28.64], R19 ;  /* 0x000000131c007986 */ /* 0x0009e8000c101524 */
.L_x_3918:
        /* <DEDUP_REMOVED lines=9> */
[----:B------:R-:W-:Y:S02]  /*184f0*/  HFMA2 R12, -RZ, RZ, 0, 5.9604644775390625e-08 ;  /* 0x00000001ff0c7431 */ /* 0x000fe400000001ff */
[----:B------:R-:W-:Y:S01]  /*18500*/  IMAD.MOV.U32 R8, RZ, RZ, 0x2ef ;  /* 0x000002efff087424 */ /* 0x000fe200078e00ff */
[----:B------:R0:W4:Y:S01]  /*18510*/  LDC.64 R14, c[0x4][R2] ;  /* 0x01000000020e7b82 */ /* 0x0001220000000a00 */
[----:B------:R-:W1:Y:S01]  /*18520*/  LDCU.64 UR6, c[0x4][0x640] ;  /* 0x0100c800ff0677ac */ /* 0x000e620008000a00 */
[----:B------:R-:W-:Y:S01]  /*18530*/  MOV R13, RZ ;  /* 0x000000ff000d7202 */ /* 0x000fe20000000f00 */
[----:B------:R-:W5:Y:S01]  /*18540*/  LDCU.64 UR8, c[0x4][0x358] ;  /* 0x01006b00ff0877ac */ /* 0x000f620008000a00 */
[----:B0-----:R-:W-:Y:S01]  /*18550*/  IMAD.U32 R4, RZ, RZ, UR4 ;  /* 0x00000004ff047e24 */ /* 0x001fe2000f8e00ff */
[----:B------:R-:W-:-:S02]  /*18560*/  MOV R5, UR5 ;  /* 0x0000000500057c02 */ /* 0x000fc40008000f00 */
[----:B-123--:R-:W-:Y:S01]  /*18570*/  MOV R6, UR6 ;  /* 0x0000000600067c02 */ /* 0x00efe20008000f00 */
[----:B------:R-:W-:Y:S01]  /*18580*/  IMAD.U32 R7, RZ, RZ, UR7 ;  /* 0x00000007ff077e24 */ /* 0x000fe2000f8e00ff */
[----:B-----5:R-:W-:Y:S02]  /*18590*/  MOV R10, UR8 ;  /* 0x00000008000a7c02 */ /* 0x020fe40008000f00 */
[----:B------:R-:W-:-:S07]  /*185a0*/  MOV R11, UR9 ;  /* 0x00000009000b7c02 */ /* 0x000fce0008000f00 */
[----:B------:R-:W-:-:S07]  /*185b0*/  LEPC R20, `(.L_x_3920) ;  /* 0x000000001014794e */ /* 0x000fce0000000000 */
[----:B----4-:R-:W-:Y:S05]  /*185c0*/  CALL.ABS.NOINC R14 ;  /* 0x000000000e007343 */ /* 0x010fea0003c00000 */
.L_x_3920:
        /* <DEDUP_REMOVED lines=19> */
.L_x_3921:
[----:B------:R-:W-:Y:S05]  /*18700*/  BRA `(.L_x_3922) ;  /* 0x00000000000c7947 */ /* 0x000fea0003800000 */
.L_x_3919:
[----:B------:R-:W-:-:S04]  /*18710*/  IADD3 R26, P0, PT, R26, UR6, RZ ;  /* 0x000000061a1a7c10 */ /* 0x000fc8000ff1e0ff */
[----:B------:R-:W-:-:S05]  /*18720*/  IADD3.X R27, PT, PT, RZ, UR7, RZ, P0, !PT ;  /* 0x00000007ff1b7c10 */ /* 0x000fca00087fe4ff */
[----:B------:R0:W-:Y:S04]  /*18730*/  STG.E.U16 desc[UR36][R26.64], R18 ;  /* 0x000000121a007986 */ /* 0x0001e8000c101524 */
.L_x_3922:
[----:B------:R-:W0:Y:S02]  /*18740*/  LDCU.64 UR4, c[0x0][0x758] ;  /* 0x0000eb00ff0477ac */ /* 0x000e240008000a00 */
[----:B0-----:R-:W-:-:S04]  /*18750*/  IADD3 R2, P0, PT, R23, UR4, RZ ;  /* 0x0000000417027c10 */ /* 0x001fc8000ff1e0ff */
[----:B------:R-:W-:-:S05]  /*18760*/  IADD3.X R3, PT, PT, RZ, UR5, RZ, P0, !PT ;  /* 0x00000005ff037c10 */ /* 0x000fca00087fe4ff */
[----:B------:R-:W-:Y:S01]  /*18770*/  STG.E.U16 desc[UR36][R2.64], R25 ;  /* 0x0000001902007986 */ /* 0x000fe2000c101524 */
[----:B------:R-:W-:Y:S05]  /*18780*/  EXIT ;  /* 0x000000000000794d */ /* 0x000fea0003800000 */
.L_x_3914:
[----:B------:R-:W-:Y:S04]  /*18790*/  STG.E.U16 desc[UR36][R4.64], R19 ;  /* 0x0000001304007986 */ /* 0x000fe8000c101524 */
[----:B------:R-:W-:Y:S04]  /*187a0*/  STG.E.U16 desc[UR36][R4.64+0x2], R22 ;  /* 0x0000021604007986 */ /* 0x000fe8000c101524 */
[----:B------:R-:W-:Y:S04]  /*187b0*/  STG.E.U16 desc[UR36][R4.64+0x4], R18 ;  /* 0x0000041204007986 */ /* 0x000fe8000c101524 */
[----:B------:R-:W-:Y:S01]  /*187c0*/  STG.E.U16 desc[UR36][R4.64+0x6], R25 ;  /* 0x0000061904007986 */ /* 0x000fe2000c101524 */
[----:B------:R-:W-:Y:S05]  /*187d0*/  EXIT ;  /* 0x000000000000794d */ /* 0x000fea0003800000 */
.L_x_3879:
        /* <DEDUP_REMOVED lines=71> */
.L_x_3925:
        /* <DEDUP_REMOVED lines=19> */
.L_x_3926:
[----:B------:R-:W-:Y:S05]  /*18d80*/  BRA `(.L_x_3927) ;  /* 0x0000000000047947 */ /* 0x000fea0003800000 */
.L_x_3924:
[----:B------:R2:W-:Y:S02]  /*18d90*/  STG.E.U16 desc[UR36][R2.64], R22 ;  /* 0x0000001602007986 */ /* 0x0005e4000c101524 */
.L_x_3927:
        /* <DEDUP_REMOVED lines=20> */
[----:B--2---:R-:W-:-:S07]  /*18ee0*/  MOV R11, UR9 ;  /* 0x00000009000b7c02 */ /* 0x004fce0008000f00 */
[----:B------:R-:W-:-:S07]  /*18ef0*/  LEPC R20, `(.L_x_3929) ;  /* 0x000000001014794e */ /* 0x000fce0000000000 */
[----:B---34-:R-:W-:Y:S05]  /*18f00*/  CALL.ABS.NOINC R14 ;  /* 0x000000000e007343 */ /* 0x018fea0003c00000 */
.L_x_3929:
        /* <DEDUP_REMOVED lines=19> */
.L_x_3930:
[----:B------:R-:W-:Y:S05]  /*19040*/  BRA `(.L_x_3931) ;  /* 0x00000000000c7947 */ /* 0x000fea0003800000 */
.L_x_3928:
[----:B-12---:R-:W-:-:S04]  /*19050*/  IADD3 R2, P0, PT, R25, UR6, RZ ;  /* 0x0000000619027c10 */ /* 0x006fc8000ff1e0ff */
[----:B------:R-:W-:-:S05]  /*19060*/  IADD3.X R3, PT, PT, RZ, UR7, RZ, P0, !PT ;  /* 0x00000007ff037c10 */ /* 0x000fca00087fe4ff */
[----:B------:R1:W-:Y:S04]  /*19070*/  STG.E.U16 desc[UR36][R2.64], R19 ;  /* 0x0000001302007986 */ /* 0x0003e8000c101524 */
.L_x_3931:
[----:B------:R-:W1:Y:S02]  /*19080*/  LDCU.64 UR4, c[0x0][0x758] ;  /* 0x0000eb00ff0477ac */ /* 0x000e640008000a00 */
[----:B-1----:R-:W-:-:S04]  /*19090*/  IADD3 R2, P0, PT, R23, UR4, RZ ;  /* 0x0000000417027c10 */ /* 0x002fc8000ff1e0ff */
[----:B------:R-:W-:-:S05]  /*190a0*/  IADD3.X R3, PT, PT, RZ, UR5, RZ, P0, !PT ;  /* 0x00000005ff037c10 */ /* 0x000fca00087fe4ff */
[----:B------:R-:W-:Y:S01]  /*190b0*/  STG.E.U16 desc[UR36][R2.64], R24 ;  /* 0x0000001802007986 */ /* 0x000fe2000c101524 */
[----:B------:R-:W-:Y:S05]  /*190c0*/  EXIT ;  /* 0x000000000000794d */ /* 0x000fea0003800000 */
.L_x_3923:
        /* <DEDUP_REMOVED lines=21> */
.L_x_3932:
        /* <DEDUP_REMOVED lines=20> */
.L_x_3935:
        /* <DEDUP_REMOVED lines=19> */
.L_x_3936:
[----:B------:R-:W-:Y:S05]  /*19490*/  BRA `(.L_x_3937) ;  /* 0x0000000000107947 */ /* 0x000fea0003800000 */
.L_x_3934:
[----:B------:R-:W1:Y:S02]  /*194a0*/  LDCU.64 UR4, c[0x0][0x758] ;  /* 0x0000eb00ff0477ac */ /* 0x000e640008000a00 */
[----:B-1----:R-:W-:-:S04]  /*194b0*/  IADD3 R2, P0, PT, R27, UR4, RZ ;  /* 0x000000041b027c10 */ /* 0x002fc8000ff1e0ff */
[----:B------:R-:W-:-:S05]  /*194c0*/  IADD3.X R3, PT, PT, RZ, UR5, RZ, P0, !PT ;  /* 0x00000005ff037c10 */ /* 0x000fca00087fe4ff */
[----:B------:R1:W-:Y:S04]  /*194d0*/  STG.E.U16 desc[UR36][R2.64], R22 ;  /* 0x0000001602007986 */ /* 0x0003e8000c101524 */
.L_x_3937:
        /* <DEDUP_REMOVED lines=23> */
.L_x_3939:
        /* <DEDUP_REMOVED lines=19> */
.L_x_3940:
[----:B------:R-:W-:Y:S05]  /*19780*/  BRA `(.L_x_3941) ;  /* 0x00000000000c7947 */ /* 0x000fea0003800000 */
.L_x_3938:
[----:B-1----:R-:W-:-:S04]  /*19790*/  IADD3 R2, P0, PT, R25, UR6, RZ ;  /* 0x0000000619027c10 */ /* 0x002fc8000ff1e0ff */
[----:B------:R-:W-:-:S05]  /*197a0*/  IADD3.X R3, PT, PT, RZ, UR7, RZ, P0, !PT ;  /* 0x00000007ff037c10 */ /* 0x000fca00087fe4ff */
[----:B------:R1:W-:Y:S04]  /*197b0*/  STG.E.U16 desc[UR36][R2.64], R19 ;  /* 0x0000001302007986 */ /* 0x0003e8000c101524 */
.L_x_3941:
[----:B------:R-:W1:Y:S02]  /*197c0*/  LDCU.64 UR4, c[0x0][0x758] ;  /* 0x0000eb00ff0477ac */ /* 0x000e640008000a00 */
[----:B-1----:R-:W-:-:S04]  /*197d0*/  IADD3 R2, P0, PT, R23, UR4, RZ ;  /* 0x0000000417027c10 */ /* 0x002fc8000ff1e0ff */
[----:B------:R-:W-:-:S05]  /*197e0*/  IADD3.X R3, PT, PT, RZ, UR5, RZ, P0, !PT ;  /* 0x00000005ff037c10 */ /* 0x000fca00087fe4ff */
[----:B------:R-:W-:Y:S01]  /*197f0*/  STG.E.U16 desc[UR36][R2.64], R24 ;  /* 0x0000001802007986 */ /* 0x000fe2000c101524 */
[----:B------:R-:W-:Y:S05]  /*19800*/  EXIT ;  /* 0x000000000000794d */ /* 0x000fea0003800000 */
.L_x_3933:
[----:B------:R-:W-:Y:S04]  /*19810*/  STG.E.U16 desc[UR36][R4.64], R22 ;  /* 0x0000001604007986 */ /* 0x000fe8000c101524 */
[----:B------:R-:W-:Y:S04]  /*19820*/  STG.E.U16 desc[UR36][R4.64+0x2], R29 ;  /* 0x0000021d04007986 */ /* 0x000fe8000c101524 */
[----:B------:R-:W-:Y:S04]  /*19830*/  STG.E.U16 desc[UR36][R4.64+0x4], R19 ;  /* 0x0000041304007986 */ /* 0x000fe8000c101524 */
[----:B------:R-:W-:Y:S01]  /*19840*/  STG.E.U16 desc[UR36][R4.64+0x6], R24 ;  /* 0x0000061804007986 */ /* 0x000fe2000c101524 */
[----:B------:R-:W-:Y:S05]  /*19850*/  EXIT ;  /* 0x000000000000794d */ /* 0x000fea0003800000 */
.L_x_3942:
        /* <DEDUP_REMOVED lines=10> */
.L_x_8870:


//--------------------- .text._ZN2at6native13reduce_kernelILi512ELi1ENS0_8ReduceOpIlNS0_14func_wrapper_tIlNS0_55_GLOBAL__N__0955718d_22_SparseCsrTensorMath_cu_868dd54514ReductionMulOpIlEEEEjlLi4ELi4EEEEEvT1_ --------------------------
	.section	.text._ZN2at6native13reduce_kernelILi512ELi1ENS0_8ReduceOpIlNS0_14func_wrapper_tIlNS0_55_GLOBAL__N__0955718d_22_SparseCsrTensorMath_cu_868dd54514ReductionMulOpIlEEEEjlLi4ELi4EEEEEvT1_,"ax",@progbits
	.align	128
.text._ZN2at6native13reduce_kernelILi512ELi1ENS0_8ReduceOpIlNS0_14func_wrapper_tIlNS0_55_GLOBAL__N__0955718d_22_SparseCsrTensorMath_cu_868dd54514ReductionMulOpIlEEEEjlLi4ELi4EEEEEvT1_:
        .type           _ZN2at6native13reduce_kernelILi512ELi1ENS0_8ReduceOpIlNS0_14func_wrapper_tIlNS0_55_GLOBAL__N__0955718d_22_SparseCsrTensorMath_cu_868dd54514ReductionMulOpIlEEEEjlLi4ELi4EEEEEvT1_,@function
        .size           _ZN2at6native13reduce_kernelILi512ELi1ENS0_8ReduceOpIlNS0_14func_wrapper_tIlNS0_55_GLOBAL__N__0955718d_22_SparseCsrTensorMath_cu_868dd54514ReductionMulOpIlEEEEjlLi4ELi4EEEEEvT1_,(.L_x_8871 - _ZN2at6native13reduce_kernelILi512ELi1ENS0_8ReduceOpIlNS0_14func_wrapper_tIlNS0_55_GLOBAL__N__0955718d_22_SparseCsrTensorMath_cu_868dd54514ReductionMulOpIlEEEEjlLi4ELi4EEEEEvT1_)
        .other          _ZN2at6native13reduce_kernelILi512ELi1ENS0_8ReduceOpIlNS0_14func_wrapper_tIlNS0_55_GLOBAL__N__0955718d_22_SparseCsrTensorMath_cu_868dd54514ReductionMulOpIlEEEEjlLi4ELi4EEEEEvT1_,@"STO_CUDA_ENTRY STV_DEFAULT"
_ZN2at6native13reduce_kernelILi512ELi1ENS0_8ReduceOpIlNS0_14func_wrapper_tIlNS0_55_GLOBAL__N__0955718d_22_SparseCsrTensorMath_cu_868dd54514ReductionMulOpIlEEEEjlLi4ELi4EEEEEvT1_:
[----:B------:R-:W0:Y:S01]  /*0000*/  LDC R1, c[0x0][0x37c] ;  /* 0x0000df00ff017b82 */ /* 0x000e220000000800 */
[----:B------:R-:W1:Y:S01]  /*0010*/  S2R R23, SR_TID.X ;  /* 0x0000000000177919 */ /* 0x000e620000002100 */
[----:B------:R-:W1:Y:S06]  /*0020*/  LDCU.64 UR28, c[0x0][0x3b0] ;  /* 0x00007600ff1c77ac */ /* 0x000e6c0008000a00 */
[----:B------:R-:W2:Y:S01]  /*0030*/  S2UR UR5, SR_CTAID.X ;  /* 0x00000000000579c3 */ /* 0x000ea20000002500 */
[----:B0-----:R-:W-:Y:S01]  /*0040*/  IADD3 R1, PT, PT, R1, -0x8, RZ ;  /* 0xfffffff801017810 */ /* 0x001fe20007ffe0ff */
[----:B------:R-:W0:Y:S01]  /*0050*/  S2R R7, SR_TID.Y ;  /* 0x0000000000077919 */ /* 0x000e220000002200 */
[----:B------:R-:W0:Y:S01]  /*0060*/  LDCU UR6, c[0x0][0x3b8] ;  /* 0x00007700ff0677ac */ /* 0x000e220008000800 */
[----:B------:R-:W-:Y:S01]  /*0070*/  MOV R10, R8 ;  /* 0x00000008000a7202 */ /* 0x000fe20000000f00 */
[----:B------:R-:W3:Y:S01]  /*0080*/  S2R R4, SR_CTAID.Y ;  /* 0x0000000000047919 */ /* 0x000ee20000002600 */
[----:B------:R-:W4:Y:S02]  /*0090*/  LDCU UR4, c[0x0][0x564] ;  /* 0x0000ac80ff0477ac */ /* 0x000f240008000800 */
[----:B------:R-:W2:Y:S01]  /*00a0*/  LDC R3, c[0x0][0x3a0] ;  /* 0x0000e800ff037b82 */ /* 0x000ea20000000800 */
[----:B------:R-:W5:Y:S01]  /*00b0*/  LDCU.64 UR26, c[0x0][0x3a8] ;  /* 0x00007500ff1a77ac */ /* 0x000f620008000a00 */
[----:B----4-:R-:W-:Y:S01]  /*00c0*/  UISETP.NE.AND UP0, UPT, UR4, URZ, UPT ;  /* 0x000000ff0400728c */ /* 0x010fe2000bf05270 */
[----:B-1----:R-:W-:-:S02]  /*00d0*/  IMAD R0, R23, UR29, RZ ;  /* 0x0000001d17007c24 */ /* 0x002fc4000f8e02ff */
[----:B-----5:R-:W-:Y:S02]  /*00e0*/  IMAD R2, R23, UR26, RZ ;  /* 0x0000001a17027c24 */ /* 0x020fe4000f8e02ff */
[C---:B0-----:R-:W-:Y:S02]  /*00f0*/  IMAD R0, R7.reuse, UR6, R0 ;  /* 0x0000000607007c24 */ /* 0x041fe4000f8e0200 */
[----:B------:R-:W-:Y:S02]  /*0100*/  IMAD R5, R7, UR27, R2 ;  /* 0x0000001b07057c24 */ /* 0x000fe4000f8e0202 */
[----:B--2---:R-:W-:Y:S02]  /*0110*/  IMAD R9, R3, UR5, R0 ;  /* 0x0000000503097c24 */ /* 0x004fe4000f8e0200 */
[----:B------:R-:W-:Y:S02]  /*0120*/  HFMA2 R0, -RZ, RZ, 0, 0 ;  /* 0x00000000ff007431 */ /* 0x000fe400000001ff */
[----:B---3--:R-:W-:-:S02]  /*0130*/  IMAD R5, R4, UR28, R5 ;  /* 0x0000001c04057c24 */ /* 0x008fc4000f8e0205 */
[----:B------:R-:W-:Y:S01]  /*0140*/  IMAD.MOV.U32 R11, RZ, RZ, R9 ;  /* 0x000000ffff0b7224 */ /* 0x000fe200078e0009 */
[----:B------:R0:W-:Y:S01]  /*0150*/  STL [R1+0x4], R9 ;  /* 0x0000040901007387 */ /* 0x0001e20000100800 */
[----:B------:R-:W-:Y:S05]  /*0160*/  BRA.U !UP0, `(.L_x_3943) ;  /* 0x0000001108587547 */ /* 0x000fea000b800000 */
[----:B------:R-:W1:Y:S01]  /*0170*/  LDCU.64 UR6, c[0x0][0x568] ;  /* 0x0000ad00ff0677ac */ /* 0x000e620008000a00 */
[----:B------:R-:W-:Y:S01]  /*0180*/  MOV R10, RZ ;  /* 0x000000ff000a7202 */ /* 0x000fe20000000f00 */
[----:B------:R-:W2:Y:S04]  /*0190*/  LDCU UR5, c[0x0][0x570] ;  /* 0x0000ae00ff0577ac */ /* 0x000ea80008000800 */
[----:B------:R3:W-:Y:S01]  /*01a0*/  STL.64 [R1], R10 ;  /* 0x0000000a01007387 */ /* 0x0007e20000100a00 */
[----:B------:R-:W4:Y:S01]  /*01b0*/  LDCU UR8, c[0x0][0x698] ;  /* 0x0000d300ff0877ac */ /* 0x000f220008000800 */
[----:B------:R-:W-:-:S04]  /*01c0*/  UIADD3 UR4, UPT, UPT, UR4, -0x1, URZ ;  /* 0xffffffff04047890 */ /* 0x000fc8000fffe0ff */
[----:B------:R-:W-:Y:S01]  /*01d0*/  UISETP.NE.AND UP0, UPT, UR4, URZ, UPT ;  /* 0x000000ff0400728c */ /* 0x000fe2000bf05270 */
[----:B-1----:R-:W-:-:S05]  /*01e0*/  IMAD.HI.U32 R2, R11, UR7, R10 ;  /* 0x000000070b027c27 */ /* 0x002fca000f8e000a */
[----:B--2---:R-:W-:-:S05]  /*01f0*/  SHF.R.U32.HI R3, RZ, UR5, R2 ;  /* 0x00000005ff037c19 */ /* 0x004fca0008011602 */
[----:B------:R-:W-:-:S04]  /*0200*/  IMAD.MOV R0, RZ, RZ, -R3 ;  /* 0x000000ffff007224 */ /* 0x000fc800078e0a03 */
[----:B------:R-:W-:-:S04]  /*0210*/  IMAD R0, R0, UR6, R11 ;  /* 0x0000000600007c24 */ /* 0x000fc8000f8e020b */
[----:B----4-:R-:W-:Y:S01]  /*0220*/  IMAD R0, R0, UR8, RZ ;  /* 0x0000000800007c24 */ /* 0x010fe2000f8e02ff */
[----:B---3--:R-:W-:Y:S06]  /*0230*/  BRA.U !UP0, `(.L_x_3943) ;  /* 0x0000001108247547 */ /* 0x008fec000b800000 */
        /* <DEDUP_REMOVED lines=8> */
[----:B0-----:R-:W-:Y:S01]  /*02c0*/  SHF.R.U32.HI R9, RZ, UR7, R8 ;  /* 0x00000007ff097c19 */ /* 0x001fe20008011608 */
[----:B------:R-:W-:-:S03]  /*02d0*/  UISETP.NE.AND UP0, UPT, UR4, 0x2, UPT ;  /* 0x000000020400788c */ /* 0x000fc6000bf05270 */
[----:B------:R-:W-:-:S05]  /*02e0*/  IADD3 R2, PT, PT, -R9, RZ, RZ ;  /* 0x000000ff09027210 */ /* 0x000fca0007ffe1ff */
[----:B--2---:R-:W-:-:S04]  /*02f0*/  IMAD R3, R2, UR5, R3 ;  /* 0x0000000502037c24 */ /* 0x004fc8000f8e0203 */
[----:B-1----:R-:W-:Y:S01]  /*0300*/  IMAD R0, R3, UR6, R0 ;  /* 0x0000000603007c24 */ /* 0x002fe2000f8e0200 */
        /* <DEDUP_REMOVED lines=252> */
.L_x_3943:
        /* <DEDUP_REMOVED lines=14> */
[----:B0-----:R-:W-:Y:S01]  /*13b0*/  MOV R9, R11 ;  /* 0x0000000b00097202 */ /* 0x001fe20000000f00 */
        /* <DEDUP_REMOVED lines=9> */
[----:B------:R-:W-:-:S02]  /*1450*/  MOV R3, R11 ;  /* 0x0000000b00037202 */ /* 0x000fc40000000f00 */
[----:B--2---:R-:W-:Y:S01]  /*1460*/  MOV R10, R16 ;  /* 0x00000010000a7202 */ /* 0x004fe20000000f00 */
[----:B------:R-:W-:-:S05]  /*1470*/  IMAD.MOV.U32 R22, RZ, RZ, R16 ;  /* 0x000000ffff167224 */ /* 0x000fca00078e0010 */
        /* <DEDUP_REMOVED lines=22> */
[----:B0-----:R-:W-:Y:S02]  /*15e0*/  IMAD R3, R15, UR4, RZ ;  /* 0x000000040f037c24 */ /* 0x001fe4000f8e02ff */
[----:B------:R-:W-:-:S04]  /*15f0*/  IMAD.WIDE.U32 R12, R14, UR4, RZ ;  /* 0x000000040e0c7c25 */ /* 0x000fc8000f8e00ff */
[----:B------:R-:W-:Y:S01]  /*1600*/  IMAD R17, R14, UR5, R3 ;  /* 0x000000050e117c24 */ /* 0x000fe2000f8e0203 */
[----:B------:R-:W-:-:S03]  /*1610*/  MOV R3, R12 ;  /* 0x0000000c00037202 */ /* 0x000fc60000000f00 */
[----:B------:R-:W-:-:S07]  /*1620*/  IMAD.IADD R22, R13, 0x1, R17 ;  /* 0x000000010d167824 */ /* 0x000fce00078e0211 */
.L_x_3950:
[----:B------:R-:W-:Y:S05]  /*1630*/  BSYNC.RECONVERGENT B2 ;  /* 0x0000000000027941 */ /* 0x000fea0003800200 */
.L_x_3949:
[----:B------:R-:W-:Y:S02]  /*1640*/  IADD3 R8, P0, PT, R8, 0x20, RZ ;  /* 0x0000002008087810 */ /* 0x000fe40007f1e0ff */
[----:B------:R-:W-:Y:S02]  /*1650*/  IADD3 R0, PT, PT, R18, -0x4, R6 ;  /* 0xfffffffc12007810 */ /* 0x000fe40007ffe006 */
[----:B------:R-:W-:-:S09]  /*1660*/  IADD3.X R9, PT, PT, RZ, R9, RZ, P0, !PT ;  /* 0x00000009ff097210 */ /* 0x000fd200007fe4ff */
.L_x_3948:
[----:B------:R-:W-:Y:S05]  /*1670*/  BSYNC.RECONVERGENT B1 ;  /* 0x0000000000017941 */ /* 0x000fea0003800200 */
.L_x_3947:
        /* <DEDUP_REMOVED lines=12> */
[----:B------:R-:W-:Y:S01]  /*1740*/  IMAD.MOV.U32 R18, RZ, RZ, R16 ;  /* 0x000000ffff127224 */ /* 0x000fe200078e0010 */
[----:B------:R-:W-:-:S07]  /*1750*/  MOV R17, R11 ;  /* 0x0000000b00117202 */ /* 0x000fce0000000f00 */
.L_x_3953:
[C---:B------:R-:W-:Y:S01]  /*1760*/  IMAD.WIDE.U32 R12, R19.reuse, 0x20, R8 ;  /* 0x00000020130c7825 */ /* 0x040fe200078e0008 */
[----:B------:R-:W0:Y:S05]  /*1770*/  LDCU UR4, c[0x0][0x39c] ;  /* 0x00007380ff0477ac */ /* 0x000e2a0008000800 */
[----:B------:R-:W2:Y:S01]  /*1780*/  LDG.E.ENL2.256 R12, R4, desc[UR36][R12.64] ;  /* 0xfe0000240c04797e */ /* 0x000ea2000812190c */
[----:B0-----:R-:W-:-:S04]  /*1790*/  IADD3 R19, PT, PT, R19, UR4, RZ ;  /* 0x0000000413137c10 */ /* 0x001fc8000fffe0ff */
[----:B------:R-:W-:-:S04]  /*17a0*/  LEA R21, R19, 0x3, 0x2 ;  /* 0x0000000313157811 */ /* 0x000fc800078e10ff */
[----:B------:R-:W-:Y:S01]  /*17b0*/  ISETP.GE.U32.AND P1, PT, R21, R0, PT ;  /* 0x000000001500720c */ /* 0x000fe20003f26070 */
[----:B--2---:R-:W-:Y:S02]  /*17c0*/  IMAD R5, R5, R3, RZ ;  /* 0x0000000305057224 */ /* 0x004fe400078e02ff */
[----:B------:R-:W-:Y:S02]  /*17d0*/  IMAD R7, R7, R17, RZ ;  /* 0x0000001107077224 */ /* 0x000fe400078e02ff */
[C---:B------:R-:W-:Y:S02]  /*17e0*/  IMAD R22, R4.reuse, R22, R5 ;  /* 0x0000001604167224 */ /* 0x040fe400078e0205 */
[----:B------:R-:W-:-:S04]  /*17f0*/  IMAD.WIDE.U32 R4, R4, R3, RZ ;  /* 0x0000000304047225 */ /* 0x000fc800078e00ff */
[----:B------:R-:W-:Y:S02]  /*1800*/  IMAD R3, R13, R11, RZ ;  /* 0x0000000b0d037224 */ /* 0x000fe400078e02ff */
[----:B------:R-:W-:-:S04]  /*1810*/  IMAD.WIDE.U32 R20, R6, R17, RZ ;  /* 0x0000001106147225 */ /* 0x000fc800078e00ff */
[----:B------:R-:W-:Y:S02]  /*1820*/  IMAD R17, R15, R2, RZ ;  /* 0x000000020f117224 */ /* 0x000fe400078e02ff */
[----:B------:R-:W-:Y:S02]  /*1830*/  IMAD R25, R6, R18, R7 ;  /* 0x0000001206197224 */ /* 0x000fe400078e0207 */
[----:B------:R-:W-:-:S03]  /*1840*/  IMAD.WIDE.U32 R6, R12, R11, RZ ;  /* 0x0000000b0c067225 */ /* 0x000fc600078e00ff */
[----:B------:R-:W-:Y:S01]  /*1850*/  IADD3 R18, PT, PT, R21, R25, RZ ;  /* 0x0000001915127210 */ /* 0x000fe20007ffe0ff */
[----:B------:R-:W-:Y:S01]  /*1860*/  IMAD R15, R12, R16, R3 ;  /* 0x000000100c0f7224 */ /* 0x000fe200078e0203 */
[----:B------:R-:W-:Y:S01]  /*1870*/  MOV R3, R4 ;  /* 0x0000000400037202 */ /* 0x000fe20000000f00 */
[----:B------:R-:W-:-:S03]  /*1880*/  IMAD.WIDE.U32 R12, R14, R2, RZ ;  /* 0x000000020e0c7225 */ /* 0x000fc600078e00ff */
[----:B------:R-:W-:Y:S01]  /*1890*/  IADD3 R16, PT, PT, R7, R15, RZ ;  /* 0x0000000f07107210 */ /* 0x000fe20007ffe0ff */
[----:B------:R-:W-:Y:S01]  /*18a0*/  IMAD R27, R14, R10, R17 ;  /* 0x0000000a0e1b7224 */ /* 0x000fe200078e0211 */
[----:B------:R-:W-:Y:S01]  /*18b0*/  MOV R17, R20 ;  /* 0x0000001400117202 */ /* 0x000fe20000000f00 */
[----:B------:R-:W-:Y:S01]  /*18c0*/  IMAD.IADD R22, R5, 0x1, R22 ;  /* 0x0000000105167824 */ /* 0x000fe200078e0216 */
[----:B------:R-:W-:Y:S01]  /*18d0*/  MOV R2, R12 ;  /* 0x0000000c00027202 */ /* 0x000fe20000000f00 */
[----:B------:R-:W-:Y:S02]  /*18e0*/  IMAD.MOV.U32 R11, RZ, RZ, R6 ;  /* 0x000000ffff0b7224 */ /* 0x000fe400078e0006 */
[----:B------:R-:W-:Y:S01]  /*18f0*/  IMAD.IADD R10, R13, 0x1, R27 ;  /* 0x000000010d0a7824 */ /* 0x000fe200078e021b */
[----:B------:R-:W-:Y:S06]  /*1900*/  @!P1 BRA `(.L_x_3953) ;  /* 0xfffffffc00949947 */ /* 0x000fec000383ffff */
.L_x_3952:
[----:B------:R-:W-:Y:S05]  /*1910*/  BSYNC.RECONVERGENT B1 ;  /* 0x0000000000017941 */ /* 0x000fea0003800200 */
.L_x_3951:
[----:B------:R-:W-:Y:S04]  /*1920*/  BSSY.RECONVERGENT B1, `(.L_x_3954) ;  /* 0x000000d000017945 */ /* 0x000fe80003800200 */
[----:B------:R-:W-:Y:S05]  /*1930*/  @P0 BRA `(.L_x_3955) ;  /* 0x00000000002c0947 */ /* 0x000fea0003800000 */
[----:B------:R-:W-:-:S04]  /*1940*/  LOP3.LUT R4, R0, 0xfffffffc, RZ, 0xc0, !PT ;  /* 0xfffffffc00047812 */ /* 0x000fc800078ec0ff */
[----:B------:R-:W-:-:S04]  /*1950*/  IADD3 R23, PT, PT, R4, R23, RZ ;  /* 0x0000001704177210 */ /* 0x000fc80007ffe0ff */
[----:B------:R-:W-:-:S13]  /*1960*/  ISETP.GE.U32.AND P0, PT, R23, R0, PT ;  /* 0x000000001700720c */ /* 0x000fda0003f06070 */
[----:B------:R-:W-:Y:S05]  /*1970*/  @P0 BRA `(.L_x_3955) ;  /* 0x00000000001c0947 */ /* 0x000fea0003800000 */
[----:B------:R-:W-:-:S06]  /*1980*/  IMAD.WIDE R8, R23, 0x8, R8 ;  /* 0x0000000817087825 */ /* 0x000fcc00078e0208 */
[----:B------:R-:W2:Y:S02]  /*1990*/  LDG.E.64 R8, desc[UR36][R8.64] ;  /* 0x0000002408087981 */ /* 0x000ea4000c1e1b00 */
[-C--:B--2---:R-:W-:Y:S02]  /*19a0*/  IMAD R22, R22, R8.reuse, RZ ;  /* 0x0000000816167224 */ /* 0x084fe400078e02ff */
[----:B------:R-:W-:-:S04]  /*19b0*/  IMAD.WIDE.U32 R4, R3, R8, RZ ;  /* 0x0000000803047225 */ /* 0x000fc800078e00ff */
[----:B------:R-:W-:-:S05]  /*19c0*/  IMAD R3, R9, R3, R22 ;  /* 0x0000000309037224 */ /* 0x000fca00078e0216 */
[----:B------:R-:W-:Y:S01]  /*19d0*/  IADD3 R22, PT, PT, R5, R3, RZ ;  /* 0x0000000305167210 */ /* 0x000fe20007ffe0ff */
[----:B------:R-:W-:-:S07]  /*19e0*/  IMAD.MOV.U32 R3, RZ, RZ, R4 ;  /* 0x000000ffff037224 */ /* 0x000fce00078e0004 */
.L_x_3955:
[----:B------:R-:W-:Y:S05]  /*19f0*/  BSYNC.RECONVERGENT B1 ;  /* 0x0000000000017941 */ /* 0x000fea0003800200 */
.L_x_3954:
[-C--:B------:R-:W-:Y:S02]  /*1a00*/  IMAD R18, R18, R3.reuse, RZ ;  /* 0x0000000312127224 */ /* 0x080fe400078e02ff */
        /* <DEDUP_REMOVED lines=9> */
[----:B------:R-:W-:-:S04]  /*1aa0*/  IMAD R3, R2, R3, R10 ;  /* 0x0000000302037224 */ /* 0x000fc800078e020a */
[----:B------:R-:W-:Y:S01]  /*1ab0*/  IMAD.IADD R17, R17, 0x1, R3 ;  /* 0x0000000111117824 */ /* 0x000fe200078e0203 */
[----:B------:R-:W-:Y:S06]  /*1ac0*/  BRA `(.L_x_3945) ;  /* 0x0000009c00287947 */ /* 0x000fec0003800000 */
.L_x_3946:
        /* <DEDUP_REMOVED lines=8> */
[----:B------:R-:W1:Y:S08]  /*1b50*/  LDC R7, c[0x0][0x388] ;  /* 0x0000e200ff077b82 */ /* 0x000e700000000800 */
[----:B------:R-:W2:Y:S01]  /*1b60*/  LDC R0, c[0x0][0x38c] ;  /* 0x0000e300ff007b82 */ /* 0x000ea20000000800 */
[----:B0-----:R-:W-:-:S05]  /*1b70*/  IMAD R3, R25, 0x3, R5 ;  /* 0x0000000319037824 */ /* 0x001fca00078e0205 */
[----:B------:R-:W-:Y:S02]  /*1b80*/  ISETP.GE.U32.AND P0, PT, R3, R6, PT ;  /* 0x000000060300720c */ /* 0x000fe40003f06070 */
[-C--:B-1----:R-:W-:Y:S01]  /*1b90*/  MOV R4, R7.reuse ;  /* 0x0000000700047202 */ /* 0x082fe20000000f00 */
[----:B------:R-:W-:Y:S01]  /*1ba0*/  IMAD.MOV.U32 R18, RZ, RZ, R7 ;  /* 0x000000ffff127224 */ /* 0x000fe200078e0007 */
[----:B------:R-:W-:Y:S02]  /*1bb0*/  MOV R24, R7 ;  /* 0x0000000700187202 */ /* 0x000fe40000000f00 */
[-C--:B--2---:R-:W-:Y:S01]  /*1bc0*/  MOV R22, R0.reuse ;  /* 0x0000000000167202 */ /* 0x084fe20000000f00 */
[----:B------:R-:W-:Y:S01]  /*1bd0*/  IMAD.MOV.U32 R2, RZ, RZ, R0 ;  /* 0x000000ffff027224 */ /* 0x000fe200078e0000 */
[----:B------:R-:W-:-:S05]  /*1be0*/  MOV R3, R0 ;  /* 0x0000000000037202 */ /* 0x000fca0000000f00 */
[----:B------:R-:W-:Y:S05]  /*1bf0*/  @P0 BRA `(.L_x_3958) ;  /* 0x0000000000a00947 */ /* 0x000fea0003800000 */
[----:B------:R-:W-:Y:S01]  /*1c00*/  BSSY.RECONVERGENT B2, `(.L_x_3958) ;  /* 0x0000027000027945 */ /* 0x000fe20003800200 */
[-C--:B------:R-:W-:Y:S01]  /*1c10*/  MOV R24, R7.reuse ;  /* 0x0000000700187202 */ /* 0x080fe20000000f00 */
[----:B------:R-:W-:Y:S01]  /*1c20*/  IMAD.MOV.U32 R3, RZ, RZ, R0 ;  /* 0x000000ffff037224 */ /* 0x000fe200078e0000 */
[----:B------:R-:W-:Y:S02]  /*1c30*/  MOV R18, R7 ;  /* 0x0000000700127202 */ /* 0x000fe40000000f00 */
[----:B------:R-:W-:-:S07]  /*1c40*/  MOV R2, R0 ;  /* 0x0000000000027202 */ /* 0x000fce0000000f00 */
.L_x_3959:
[C---:B------:R-:W-:Y:S01]  /*1c50*/  IMAD.WIDE.U32 R10, R5.reuse, 0x8, R8 ;  /* 0x00000008050a7825 */ /* 0x040fe200078e0008 */
[----:B------:R-:W-:-:S05]  /*1c60*/  IADD3 R5, PT, PT, R5, R25, RZ ;  /* 0x0000001905057210 */ /* 0x000fca0007ffe0ff */
[C---:B------:R-:W-:Y:S01]  /*1c70*/  IMAD.IADD R14, R5.reuse, 0x1, R25 ;  /* 0x00000001050e7824 */ /* 0x040fe200078e0219 */
[----:B------:R-:W2:Y:S01]  /*1c80*/  LDG.E.64 R10, desc[UR36][R10.64] ;  /* 0x000000240a0a7981 */ /* 0x000ea2000c1e1b00 */
[----:B------:R-:W-:-:S03]  /*1c90*/  IMAD.WIDE.U32 R12, R5, 0x8, R8 ;  /* 0x00000008050c7825 */ /* 0x000fc600078e0008 */
[CC--:B------:R-:W-:Y:S01]  /*1ca0*/  IADD3 R5, PT, PT, R14.reuse, R25.reuse, RZ ;  /* 0x000000190e057210 */ /* 0x0c0fe20007ffe0ff */
[--C-:B------:R-:W-:Y:S02]  /*1cb0*/  IMAD.WIDE.U32 R14, R14, 0x8, R8.reuse ;  /* 0x000000080e0e7825 */ /* 0x100fe400078e0008 */
[----:B------:R-:W3:Y:S02]  /*1cc0*/  LDG.E.64 R12, desc[UR36][R12.64] ;  /* 0x000000240c0c7981 */ /* 0x000ee4000c1e1b00 */
[C---:B------:R-:W-:Y:S02]  /*1cd0*/  IMAD.WIDE.U32 R16, R5.reuse, 0x8, R8 ;  /* 0x0000000805107825 */ /* 0x040fe400078e0008 */
[----:B------:R-:W4:Y:S04]  /*1ce0*/  LDG.E.64 R14, desc[UR36][R14.64] ;  /* 0x000000240e0e7981 */ /* 0x000f28000c1e1b00 */
[----:B------:R-:W5:Y:S01]  /*1cf0*/  LDG.E.64 R16, desc[UR36][R16.64] ;  /* 0x0000002410107981 */ /* 0x000f62000c1e1b00 */
[----:B------:R-:W-:-:S05]  /*1d00*/  IADD3 R5, PT, PT, R5, R25, RZ ;  /* 0x0000001905057210 */ /* 0x000fca0007ffe0ff */
[----:B------:R-:W-:-:S05]  /*1d10*/  IMAD R19, R25, 0x3, R5 ;  /* 0x0000000319137824 */ /* 0x000fca00078e0205 */
[----:B------:R-:W-:Y:S01]  /*1d20*/  ISETP.GE.U32.AND P0, PT, R19, R6, PT ;  /* 0x000000061300720c */ /* 0x000fe20003f06070 */
[----:B--2---:R-:W-:-:S04]  /*1d30*/  IMAD R21, R11, R7, RZ ;  /* 0x000000070b157224 */ /* 0x004fc800078e02ff */
[C---:B------:R-:W-:Y:S02]  /*1d40*/  IMAD R23, R10.reuse, R0, R21 ;  /* 0x000000000a177224 */ /* 0x040fe400078e0215 */
[----:B------:R-:W-:-:S04]  /*1d50*/  IMAD.WIDE.U32 R20, R10, R7, RZ ;  /* 0x000000070a147225 */ /* 0x000fc800078e00ff */
[----:B------:R-:W-:Y:S01]  /*1d60*/  IMAD.IADD R0, R21, 0x1, R23 ;  /* 0x0000000115007824 */ /* 0x000fe200078e0217 */
[----:B------:R-:W-:Y:S01]  /*1d70*/  MOV R7, R20 ;  /* 0x0000001400077202 */ /* 0x000fe20000000f00 */
[----:B---3--:R-:W-:Y:S02]  /*1d80*/  IMAD R19, R13, R18, RZ ;  /* 0x000000120d137224 */ /* 0x008fe400078e02ff */
[----:B----4-:R-:W-:Y:S02]  /*1d90*/  IMAD R20, R15, R24, RZ ;  /* 0x000000180f147224 */ /* 0x010fe400078e02ff */
[----:B-----5:R-:W-:Y:S02]  /*1da0*/  IMAD R23, R17, R4, RZ ;  /* 0x0000000411177224 */ /* 0x020fe400078e02ff */
[----:B------:R-:W-:Y:S02]  /*1db0*/  IMAD R2, R12, R2, R19 ;  /* 0x000000020c027224 */ /* 0x000fe400078e0213 */
[----:B------:R-:W-:-:S02]  /*1dc0*/  IMAD R26, R16, R22, R23 ;  /* 0x00000016101a7224 */ /* 0x000fc400078e0217 */
[----:B------:R-:W-:Y:S02]  /*1dd0*/  IMAD R3, R14, R3, R20 ;  /* 0x000000030e037224 */ /* 0x000fe400078e0214 */
[----:B------:R-:W-:-:S04]  /*1de0*/  IMAD.WIDE.U32 R22, R16, R4, RZ ;  /* 0x0000000410167225 */ /* 0x000fc800078e00ff */
[----:B------:R-:W-:Y:S01]  /*1df0*/  IMAD.WIDE.U32 R18, R12, R18, RZ ;  /* 0x000000120c127225 */ /* 0x000fe200078e00ff */
[----:B------:R-:W-:-:S03]  /*1e00*/  MOV R4, R22 ;  /* 0x0000001600047202 */ /* 0x000fc60000000f00 */
[----:B------:R-:W-:Y:S01]  /*1e10*/  IMAD.WIDE.U32 R20, R14, R24, RZ ;  /* 0x000000180e147225 */ /* 0x000fe200078e00ff */
[----:B------:R-:W-:-:S03]  /*1e20*/  IADD3 R2, PT, PT, R19, R2, RZ ;  /* 0x0000000213027210 */ /* 0x000fc60007ffe0ff */
[----:B------:R-:W-:Y:S01]  /*1e30*/  IMAD.IADD R3, R21, 0x1, R3 ;  /* 0x0000000115037824 */ /* 0x000fe200078e0203 */
[----:B------:R-:W-:Y:S01]  /*1e40*/  MOV R24, R20 ;  /* 0x0000001400187202 */ /* 0x000fe20000000f00 */
[----:B------:R-:W-:Y:S01]  /*1e50*/  IMAD.IADD R22, R23, 0x1, R26 ;  /* 0x0000000117167824 */ /* 0x000fe200078e021a */
[----:B------:R-:W-:Y:S06]  /*1e60*/  @!P0 BRA `(.L_x_3959) ;  /* 0xfffffffc00788947 */ /* 0x000fec000383ffff */
[----:B------:R-:W-:Y:S05]  /*1e70*/  BSYNC.RECONVERGENT B2 ;  /* 0x0000000000027941 */ /* 0x000fea0003800200 */
.L_x_3958:
[----:B------:R-:W-:Y:S05]  /*1e80*/  BSYNC.RECONVERGENT B1 ;  /* 0x0000000000017941 */ /* 0x000fea0003800200 */
.L_x_3957:
        /* <DEDUP_REMOVED lines=19> */
.L_x_3961:
[----:B------:R-:W-:Y:S05]  /*1fc0*/  BSYNC.RECONVERGENT B1 ;  /* 0x0000000000017941 */ /* 0x000fea0003800200 */
.L_x_3960:
[----:B------:R-:W-:Y:S04]  /*1fd0*/  BSSY.RECONVERGENT B1, `(.L_x_3962) ;  /* 0x000001d000017945 */ /* 0x000fe80003800200 */
[----:B------:R-:W-:Y:S05]  /*1fe0*/  @P0 BRA `(.L_x_3963) ;  /* 0x00000000006c0947 */ /* 0x000fea0003800000 */
[----:B------:R-:W-:Y:S02]  /*1ff0*/  IMAD.IADD R19, R5, 0x1, R25 ;  /* 0x0000000105137824 */ /* 0x000fe400078e0219 */
[-C--:B-----5:R-:W-:Y:S02]  /*2000*/  IMAD R5, R11, R7.reuse, RZ ;  /* 0x000000070b057224 */ /* 0x0a0fe400078e02ff */
[----:B0-----:R-:W-:Y:S01]  /*2010*/  IMAD.WIDE.U32 R8, R10, R7, RZ ;  /* 0x000000070a087225 */ /* 0x001fe200078e00ff */
[----:B------:R-:W-:-:S03]  /*2020*/  ISETP.GE.U32.AND P0, PT, R19, R6, PT ;  /* 0x000000061300720c */ /* 0x000fc60003f06070 */
[----:B------:R-:W-:Y:S01]  /*2030*/  IMAD R5, R10, R0, R5 ;  /* 0x000000000a057224 */ /* 0x000fe200078e0205 */
[----:B------:R-:W-:-:S04]  /*2040*/  MOV R7, R8 ;  /* 0x0000000800077202 */ /* 0x000fc80000000f00 */
[----:B------:R-:W-:-:S05]  /*2050*/  IADD3 R0, PT, PT, R9, R5, RZ ;  /* 0x0000000509007210 */ /* 0x000fca0007ffe0ff */
[----:B------:R-:W-:Y:S05]  /*2060*/  @P0 BRA `(.L_x_3963) ;  /* 0x00000000004c0947 */ /* 0x000fea0003800000 */
[----:B------:R-:W-:Y:S01]  /*2070*/  IADD3 R8, PT, PT, R19, R25, RZ ;  /* 0x0000001913087210 */ /* 0x000fe20007ffe0ff */
[-C--:B------:R-:W-:Y:S02]  /*2080*/  IMAD R5, R13, R18.reuse, RZ ;  /* 0x000000120d057224 */ /* 0x080fe400078e02ff */
[----:B------:R-:W-:Y:S01]  /*2090*/  IMAD.WIDE.U32 R18, R12, R18, RZ ;  /* 0x000000120c127225 */ /* 0x000fe200078e00ff */
[----:B------:R-:W-:-:S03]  /*20a0*/  ISETP.GE.U32.AND P0, PT, R8, R6, PT ;  /* 0x000000060800720c */ /* 0x000fc60003f06070 */
[----:B------:R-:W-:-:S04]  /*20b0*/  IMAD R5, R12, R2, R5 ;  /* 0x000000020c057224 */ /* 0x000fc800078e0205 */
[----:B------:R-:W-:-:S06]  /*20c0*/  IMAD.IADD R2, R19, 0x1, R5 ;  /* 0x0000000113027824 */ /* 0x000fcc00078e0205 */
[----:B------:R-:W-:Y:S05]  /*20d0*/  @P0 BRA `(.L_x_3963) ;  /* 0x0000000000300947 */ /* 0x000fea0003800000 */
[----:B------:R-:W-:-:S04]  /*20e0*/  IADD3 R25, PT, PT, R8, R25, RZ ;  /* 0x0000001908197210 */ /* 0x000fc80007ffe0ff */
[----:B------:R-:W-:Y:S01]  /*20f0*/  ISETP.GE.U32.AND P0, PT, R25, R6, PT ;  /* 0x000000061900720c */ /* 0x000fe20003f06070 */
[-C--:B------:R-:W-:Y:S02]  /*2100*/  IMAD R6, R15, R24.reuse, RZ ;  /* 0x000000180f067224 */ /* 0x080fe400078e02ff */
[----:B------:R-:W-:Y:S01]  /*2110*/  IMAD.WIDE.U32 R24, R14, R24, RZ ;  /* 0x000000180e187225 */ /* 0x000fe200078e00ff */
[----:B------:R-:W-:Y:S02]  /*2120*/  SEL R5, R16, 0x1, !P0 ;  /* 0x0000000110057807 */ /* 0x000fe40004000000 */
[----:B------:R-:W-:Y:S01]  /*2130*/  SEL R17, R17, RZ, !P0 ;  /* 0x000000ff11117207 */ /* 0x000fe20004000000 */
[----:B------:R-:W-:Y:S02]  /*2140*/  IMAD R3, R14, R3, R6 ;  /* 0x000000030e037224 */ /* 0x000fe400078e0206 */
[----:B------:R-:W-:-:S03]  /*2150*/  IMAD R22, R22, R5, RZ ;  /* 0x0000000516167224 */ /* 0x000fc600078e02ff */
[----:B------:R-:W-:Y:S01]  /*2160*/  IADD3 R3, PT, PT, R25, R3, RZ ;  /* 0x0000000319037210 */ /* 0x000fe20007ffe0ff */
[----:B------:R-:W-:Y:S02]  /*2170*/  IMAD R17, R17, R4, R22 ;  /* 0x0000000411117224 */ /* 0x000fe400078e0216 */
[----:B------:R-:W-:-:S05]  /*2180*/  IMAD.WIDE.U32 R4, R4, R5, RZ ;  /* 0x0000000504047225 */ /* 0x000fca00078e00ff */
[----:B------:R-:W-:-:S07]  /*2190*/  IADD3 R22, PT, PT, R5, R17, RZ ;  /* 0x0000001105167210 */ /* 0x000fce0007ffe0ff */
.L_x_3963:
[----:B------:R-:W-:Y:S05]  /*21a0*/  BSYNC.RECONVERGENT B1 ;  /* 0x0000000000017941 */ /* 0x000fea0003800200 */
.L_x_3962:
[-C--:B------:R-:W-:Y:S02]  /*21b0*/  IMAD R5, R2, R7.reuse, RZ ;  /* 0x0000000702057224 */ /* 0x080fe400078e02ff */
[----:B------:R-:W-:-:S04]  /*21c0*/  IMAD.WIDE.U32 R6, R18, R7, RZ ;  /* 0x0000000712067225 */ /* 0x000fc800078e00ff */
[----:B------:R-:W-:Y:S02]  /*21d0*/  IMAD R5, R18, R0, R5 ;  /* 0x0000000012057224 */ /* 0x000fe400078e0205 */
[-C--:B------:R-:W-:Y:S02]  /*21e0*/  IMAD R3, R3, R6.reuse, RZ ;  /* 0x0000000603037224 */ /* 0x080fe400078e02ff */
[----:B------:R-:W-:Y:S02]  /*21f0*/  IMAD.IADD R5, R7, 0x1, R5 ;  /* 0x0000000107057824 */ /* 0x000fe400078e0205 */
[----:B------:R-:W-:-:S04]  /*2200*/  IMAD.WIDE.U32 R6, R24, R6, RZ ;  /* 0x0000000618067225 */ /* 0x000fc800078e00ff */
[----:B------:R-:W-:Y:S02]  /*2210*/  IMAD R3, R24, R5, R3 ;  /* 0x0000000518037224 */ /* 0x000fe400078e0203 */
[-C--:B------:R-:W-:Y:S02]  /*2220*/  IMAD R22, R22, R6.reuse, RZ ;  /* 0x0000000616167224 */ /* 0x080fe400078e02ff */
[----:B-----5:R-:W-:Y:S01]  /*2230*/  IMAD.WIDE.U32 R16, R4, R6, RZ ;  /* 0x0000000604107225 */ /* 0x020fe200078e00ff */
[----:B------:R-:W-:-:S05]  /*2240*/  IADD3 R3, PT, PT, R7, R3, RZ ;  /* 0x0000000307037210 */ /* 0x000fca0007ffe0ff */
[----:B------:R-:W-:-:S05]  /*2250*/  IMAD R3, R4, R3, R22 ;  /* 0x0000000304037224 */ /* 0x000fca00078e0216 */
[----:B------:R-:W-:Y:S01]  /*2260*/  IADD3 R17, PT, PT, R17, R3, RZ ;  /* 0x0000000311117210 */ /* 0x000fe20007ffe0ff */
[----:B------:R-:W-:Y:S06]  /*2270*/  BRA `(.L_x_3945) ;  /* 0x00000094003c7947 */ /* 0x000fec0003800000 */
.L_x_3956:
[----:B------:R-:W-:-:S13]  /*2280*/  ISETP.NE.AND P0, PT, R2, 0x1, PT ;  /* 0x000000010200780c */ /* 0x000fda0003f05270 */
        /* <DEDUP_REMOVED lines=19> */
.L_x_3967:
[----:B------:R-:W-:Y:S01]  /*23c0*/  IMAD R11, R25, R5, RZ ;  /* 0x00000005190b7224 */ /* 0x000fe200078e02ff */
[----:B------:R-:W-:-:S03]  /*23d0*/  IADD3 R5, PT, PT, R5, R26, RZ ;  /* 0x0000001a05057210 */ /* 0x000fc60007ffe0ff */
[----:B------:R-:W-:Y:S01]  /*23e0*/  IMAD.WIDE.U32 R10, R11, 0x8, R8 ;  /* 0x000000080b0a7825 */ /* 0x000fe200078e0008 */
[----:B------:R-:W-:-:S03]  /*23f0*/  IADD3 R14, PT, PT, R5, R26, RZ ;  /* 0x0000001a050e7210 */ /* 0x000fc60007ffe0ff */
[----:B------:R-:W-:Y:S02]  /*2400*/  IMAD R13, R25, R5, RZ ;  /* 0x00000005190d7224 */ /* 0x000fe400078e02ff */
[----:B------:R-:W2:Y:S01]  /*2410*/  LDG.E.64 R10, desc[UR36][R10.64] ;  /* 0x000000240a0a7981 */ /* 0x000ea2000c1e1b00 */
[----:B------:R-:W-:Y:S01]  /*2420*/  IADD3 R5, PT, PT, R14, R26, RZ ;  /* 0x0000001a0e057210 */ /* 0x000fe20007ffe0ff */
[----:B------:R-:W-:-:S04]  /*2430*/  IMAD.WIDE.U32 R12, R13, 0x8, R8 ;  /* 0x000000080d0c7825 */ /* 0x000fc800078e0008 */
[C---:B------:R-:W-:Y:S02]  /*2440*/  IMAD R15, R25.reuse, R14, RZ ;  /* 0x0000000e190f7224 */ /* 0x040fe400078e02ff */
[----:B------:R-:W-:Y:S01]  /*2450*/  IMAD R17, R25, R5, RZ ;  /* 0x0000000519117224 */ /* 0x000fe200078e02ff */
[----:B------:R-:W3:Y:S01]  /*2460*/  LDG.E.64 R12, desc[UR36][R12.64] ;  /* 0x000000240c0c7981 */ /* 0x000ee2000c1e1b00 */
[----:B------:R-:W-:-:S04]  /*2470*/  IMAD.WIDE.U32 R14, R15, 0x8, R8 ;  /* 0x000000080f0e7825 */ /* 0x000fc800078e0008 */
[----:B------:R-:W-:Y:S02]  /*2480*/  IMAD.WIDE.U32 R16, R17, 0x8, R8 ;  /* 0x0000000811107825 */ /* 0x000fe400078e0008 */
[----:B------:R-:W4:Y:S04]  /*2490*/  LDG.E.64 R14, desc[UR36][R14.64] ;  /* 0x000000240e0e7981 */ /* 0x000f28000c1e1b00 */
[----:B------:R-:W5:Y:S01]  /*24a0*/  LDG.E.64 R16, desc[UR36][R16.64] ;  /* 0x0000002410107981 */ /* 0x000f62000c1e1b00 */
[----:B------:R-:W-:Y:S02]  /*24b0*/  IMAD.IADD R5, R5, 0x1, R26 ;  /* 0x0000000105057824 */ /* 0x000fe400078e021a */
[-C--:B--2---:R-:W-:Y:S02]  /*24c0*/  IMAD R21, R11, R7.reuse, RZ ;  /* 0x000000070b157224 */ /* 0x084fe400078e02ff */
[----:B------:R-:W-:-:S04]  /*24d0*/  IMAD.WIDE.U32 R18, R10, R7, RZ ;  /* 0x000000070a127225 */ /* 0x000fc800078e00ff */
[----:B------:R-:W-:Y:S01]  /*24e0*/  IMAD R21, R10, R0, R21 ;  /* 0x000000000a157224 */ /* 0x000fe200078e0215 */
[----:B------:R-:W-:Y:S01]  /*24f0*/  MOV R7, R18 ;  /* 0x0000001200077202 */ /* 0x000fe20000000f00 */
[----:B---3--:R-:W-:-:S03]  /*2500*/  IMAD R27, R13, R22, RZ ;  /* 0x000000160d1b7224 */ /* 0x008fc600078e02ff */
[----:B------:R-:W-:Y:S01]  /*2510*/  IADD3 R0, PT, PT, R19, R21, RZ ;  /* 0x0000001513007210 */ /* 0x000fe20007ffe0ff */
[----:B------:R-:W-:Y:S02]  /*2520*/  IMAD R19, R26, 0x3, R5 ;  /* 0x000000031a137824 */ /* 0x000fe400078e0205 */
[C---:B------:R-:W-:Y:S02]  /*2530*/  IMAD R27, R12.reuse, R2, R27 ;  /* 0x000000020c1b7224 */ /* 0x040fe400078e021b */
[----:B------:R-:W-:Y:S01]  /*2540*/  IMAD.WIDE.U32 R22, R12, R22, RZ ;  /* 0x000000160c167225 */ /* 0x000fe200078e00ff */
[----:B------:R-:W-:-:S03]  /*2550*/  ISETP.GE.U32.AND P0, PT, R19, R6, PT ;  /* 0x000000061300720c */ /* 0x000fc60003f06070 */
[----:B----4-:R-:W-:Y:S01]  /*2560*/  IMAD R18, R15, R24, RZ ;  /* 0x000000180f127224 */ /* 0x010fe200078e02ff */
[----:B------:R-:W-:Y:S01]  /*2570*/  IADD3 R2, PT, PT, R23, R27, RZ ;  /* 0x0000001b17027210 */ /* 0x000fe20007ffe0ff */
[----:B-----5:R-:W-:Y:S02]  /*2580*/  IMAD R21, R17, R20, RZ ;  /* 0x0000001411157224 */ /* 0x020fe400078e02ff */
[----:B------:R-:W-:Y:S02]  /*2590*/  IMAD R3, R14, R3, R18 ;  /* 0x000000030e037224 */ /* 0x000fe400078e0212 */
[----:B------:R-:W-:Y:S02]  /*25a0*/  IMAD R23, R16, R4, R21 ;  /* 0x0000000410177224 */ /* 0x000fe400078e0215 */
[----:B------:R-:W-:-:S04]  /*25b0*/  IMAD.WIDE.U32 R18, R14, R24, RZ ;  /* 0x000000180e127225 */ /* 0x000fc800078e00ff */
[----:B------:R-:W-:Y:S01]  /*25c0*/  IMAD.WIDE.U32 R20, R16, R20, RZ ;  /* 0x0000001410147225 */ /* 0x000fe200078e00ff */
[----:B------:R-:W-:-:S03]  /*25d0*/  MOV R24, R18 ;  /* 0x0000001200187202 */ /* 0x000fc60000000f00 */
[----:B------:R-:W-:Y:S01]  /*25e0*/  IMAD.IADD R3, R19, 0x1, R3 ;  /* 0x0000000113037824 */ /* 0x000fe200078e0203 */
[----:B------:R-:W-:Y:S01]  /*25f0*/  IADD3 R4, PT, PT, R21, R23, RZ ;  /* 0x0000001715047210 */ /* 0x000fe20007ffe0ff */
[----:B------:R-:W-:Y:S06]  /*2600*/  @!P0 BRA `(.L_x_3967) ;  /* 0xfffffffc006c8947 */ /* 0x000fec000383ffff */
[----:B------:R-:W-:Y:S05]  /*2610*/  BSYNC.RECONVERGENT B2 ;  /* 0x0000000000027941 */ /* 0x000fea0003800200 */
.L_x_3966:
[----:B------:R-:W-:Y:S05]  /*2620*/  BSYNC.RECONVERGENT B1 ;  /* 0x0000000000017941 */ /* 0x000fea0003800200 */
.L_x_3965:
        /* <DEDUP_REMOVED lines=12> */
[----:B------:R-:W-:-:S05]  /*26f0*/  IMAD.IADD R19, R19, 0x1, R26 ;  /* 0x0000000113137824 */ /* 0x000fca00078e021a */
[----:B------:R-:W-:-:S13]  /*2700*/  ISETP.GE.U32.AND P1, PT, R19, R6, PT ;  /* 0x000000061300720c */ /* 0x000fda0003f26070 */
[----:B------:R-:W-:Y:S05]  /*2710*/  @P1 BRA `(.L_x_3969) ;  /* 0x0000000000201947 */ /* 0x000fea0003800000 */
[----:B------:R-:W-:Y:S01]  /*2720*/  IADD3 R14, PT, PT, R19, R26, RZ ;  /* 0x0000001a130e7210 */ /* 0x000fe20007ffe0ff */
[----:B------:R-:W-:-:S03]  /*2730*/  IMAD R15, R25, R19, RZ ;  /* 0x00000013190f7224 */ /* 0x000fc600078e02ff */
[----:B------:R-:W-:-:S13]  /*2740*/  ISETP.GE.U32.AND P1, PT, R14, R6, PT ;  /* 0x000000060e00720c */ /* 0x000fda0003f26070 */
[----:B------:R-:W-:Y:S02]  /*2750*/  @!P1 IMAD R25, R25, R14, RZ ;  /* 0x0000000e19199224 */ /* 0x000fe400078e02ff */
[----:B------:R-:W-:-:S04]  /*2760*/  IMAD.WIDE.U32 R14, R15, 0x8, R8 ;  /* 0x000000080f0e7825 */ /* 0x000fc800078e0008 */
[----:B------:R-:W-:Y:S02]  /*2770*/  @!P1 IMAD.WIDE.U32 R8, R25, 0x8, R8 ;  /* 0x0000000819089825 */ /* 0x000fe400078e0008 */
[----:B------:R-:W5:Y:S04]  /*2780*/  LDG.E.64 R14, desc[UR36][R14.64] ;  /* 0x000000240e0e7981 */ /* 0x000f68000c1e1b00 */
[----:B------:R0:W5:Y:S02]  /*2790*/  @!P1 LDG.E.64 R16, desc[UR36][R8.64] ;  /* 0x0000002408109981 */ /* 0x000164000c1e1b00 */
.L_x_3969:
[----:B------:R-:W-:Y:S05]  /*27a0*/  BSYNC.RECONVERGENT B1 ;  /* 0x0000000000017941 */ /* 0x000fea0003800200 */
.L_x_3968:
[----:B------:R-:W-:Y:S04]  /*27b0*/  BSSY.RECONVERGENT B1, `(.L_x_3970) ;  /* 0x000001d000017945 */ /* 0x000fe80003800200 */
[----:B------:R-:W-:Y:S05]  /*27c0*/  @P0 BRA `(.L_x_3971) ;  /* 0x00000000006c0947 */ /* 0x000fea0003800000 */
[----:B------:R-:W-:Y:S01]  /*27d0*/  IADD3 R19, PT, PT, R5, R26, RZ ;  /* 0x0000001a05137210 */ /* 0x000fe20007ffe0ff */
[-C--:B-----5:R-:W-:Y:S02]  /*27e0*/  IMAD R5, R11, R7.reuse, RZ ;  /* 0x000000070b057224 */ /* 0x0a0fe400078e02ff */
[----:B0-----:R-:W-:Y:S01]  /*27f0*/  IMAD.WIDE.U32 R8, R10, R7, RZ ;  /* 0x000000070a087225 */ /* 0x001fe200078e00ff */
[----:B------:R-:W-:-:S03]  /*2800*/  ISETP.GE.U32.AND P0, PT, R19, R6, PT ;  /* 0x000000061300720c */ /* 0x000fc60003f06070 */
[----:B------:R-:W-:Y:S01]  /*2810*/  IMAD R5, R10, R0, R5 ;  /* 0x000000000a057224 */ /* 0x000fe200078e0205 */
[----:B------:R-:W-:-:S03]  /*2820*/  MOV R7, R8 ;  /* 0x0000000800077202 */ /* 0x000fc60000000f00 */
[----:B------:R-:W-:-:S06]  /*2830*/  IMAD.IADD R0, R9, 0x1, R5 ;  /* 0x0000000109007824 */ /* 0x000fcc00078e0205 */
[----:B------:R-:W-:Y:S05]  /*2840*/  @P0 BRA `(.L_x_3971) ;  /* 0x00000000004c0947 */ /* 0x000fea0003800000 */
[----:B------:R-:W-:Y:S01]  /*2850*/  IADD3 R9, PT, PT, R19, R26, RZ ;  /* 0x0000001a13097210 */ /* 0x000fe20007ffe0ff */
[-C--:B------:R-:W-:Y:S02]  /*2860*/  IMAD R5, R13, R22.reuse, RZ ;  /* 0x000000160d057224 */ /* 0x080fe400078e02ff */
[----:B------:R-:W-:Y:S01]  /*2870*/  IMAD.WIDE.U32 R22, R12, R22, RZ ;  /* 0x000000160c167225 */ /* 0x000fe200078e00ff */
[----:B------:R-:W-:-:S03]  /*2880*/  ISETP.GE.U32.AND P0, PT, R9, R6, PT ;  /* 0x000000060900720c */ /* 0x000fc60003f06070 */
[----:B------:R-:W-:-:S05]  /*2890*/  IMAD R5, R12, R2, R5 ;  /* 0x000000020c057224 */ /* 0x000fca00078e0205 */
[----:B------:R-:W-:-:S05]  /*28a0*/  IADD3 R2, PT, PT, R23, R5, RZ ;  /* 0x0000000517027210 */ /* 0x000fca0007ffe0ff */
        /* <DEDUP_REMOVED lines=8> */
[----:B------:R-:W-:Y:S02]  /*2930*/  IMAD R4, R4, R21, RZ ;  /* 0x0000001504047224 */ /* 0x000fe400078e02ff */
[----:B------:R-:W-:-:S02]  /*2940*/  IMAD.IADD R3, R25, 0x1, R3 ;  /* 0x0000000119037824 */ /* 0x000fc400078e0203 */
[----:B------:R-:W-:Y:S02]  /*2950*/  IMAD R17, R17, R20, R4 ;  /* 0x0000001411117224 */ /* 0x000fe400078e0204 */
[----:B------:R-:W-:-:S05]  /*2960*/  IMAD.WIDE.U32 R20, R20, R21, RZ ;  /* 0x0000001514147225 */ /* 0x000fca00078e00ff */
[----:B------:R-:W-:-:S07]  /*2970*/  IADD3 R4, PT, PT, R21, R17, RZ ;  /* 0x0000001115047210 */ /* 0x000fce0007ffe0ff */
.L_x_3971:
[----:B------:R-:W-:Y:S05]  /*2980*/  BSYNC.RECONVERGENT B1 ;  /* 0x0000000000017941 */ /* 0x000fea0003800200 */
.L_x_3970:
        /* <DEDUP_REMOVED lines=8> */
[----:B-----5:R-:W-:Y:S01]  /*2a10*/  IMAD.WIDE.U32 R16, R20, R6, RZ ;  /* 0x0000000614107225 */ /* 0x020fe200078e00ff */
[----:B------:R-:W-:-:S05]  /*2a20*/  IADD3 R3, PT, PT, R7, R3, RZ ;  /* 0x0000000307037210 */ /* 0x000fca0007ffe0ff */
[----:B------:R-:W-:-:S04]  /*2a30*/  IMAD R3, R20, R3, R4 ;  /* 0x0000000314037224 */ /* 0x000fc800078e0204 */
[----:B------:R-:W-:Y:S01]  /*2a40*/  IMAD.IADD R17, R17, 0x1, R3 ;  /* 0x0000000111117824 */ /* 0x000fe200078e0203 */
[----:B------:R-:W-:Y:S06]  /*2a50*/  BRA `(.L_x_3945) ;  /* 0x0000008c00447947 */ /* 0x000fec0003800000 */
.L_x_3964:
[----:B------:R-:W0:Y:S01]  /*2a60*/  LDCU UR4, c[0x0][0x39c] ;  /* 0x00007380ff0477ac */ /* 0x000e220008000800 */
[----:B------:R-:W1:Y:S01]  /*2a70*/  LDC R4, c[0x0][0x388] ;  /* 0x0000e200ff047b82 */ /* 0x000e620000000800 */
[----:B------:R-:W-:Y:S01]  /*2a80*/  BSSY.RECONVERGENT B1, `(.L_x_3972) ;  /* 0x0000420000017945 */ /* 0x000fe20003800200 */
[----:B------:R-:W-:-:S06]  /*2a90*/  MOV R8, R5 ;  /* 0x0000000500087202 */ /* 0x000fcc0000000f00 */
[----:B------:R-:W2:Y:S01]  /*2aa0*/  LDC R9, c[0x0][0x38c] ;  /* 0x0000e300ff097b82 */ /* 0x000ea20000000800 */
[----:B0-----:R-:W-:-:S05]  /*2ab0*/  MOV R22, UR4 ;  /* 0x0000000400167c02 */ /* 0x001fca0008000f00 */
[----:B------:R-:W-:Y:S01]  /*2ac0*/  IMAD R3, R22, 0x3, R5 ;  /* 0x0000000316037824 */ /* 0x000fe200078e0205 */
[----:B-1----:R-:W-:Y:S01]  /*2ad0*/  MOV R7, R4 ;  /* 0x0000000400077202 */ /* 0x002fe20000000f00 */
[----:B------:R-:W-:-:S03]  /*2ae0*/  IMAD.MOV.U32 R5, RZ, RZ, R4 ;  /* 0x000000ffff057224 */ /* 0x000fc600078e0004 */
[----:B------:R-:W-:Y:S02]  /*2af0*/  ISETP.GE.U32.AND P0, PT, R3, R6, PT ;  /* 0x000000060300720c */ /* 0x000fe40003f06070 */
[----:B------:R-:W-:Y:S02]  /*2b00*/  MOV R3, R4 ;  /* 0x0000000400037202 */ /* 0x000fe40000000f00 */
[-C--:B--2---:R-:W-:Y:S01]  /*2b10*/  MOV R26, R9.reuse ;  /* 0x00000009001a7202 */ /* 0x084fe20000000f00 */
[----:B------:R-:W-:Y:S01]  /*2b20*/  IMAD.MOV.U32 R25, RZ, RZ, R9 ;  /* 0x000000ffff197224 */ /* 0x000fe200078e0009 */
[----:B------:R-:W-:-:S07]  /*2b30*/  MOV R27, R9 ;  /* 0x00000009001b7202 */ /* 0x000fce0000000f00 */
[----:B------:R-:W-:Y:S05]  /*2b40*/  @P0 BRA `(.L_x_3973) ;  /* 0x00000040004c0947 */ /* 0x000fea0003800000 */
[----:B------:R-:W-:-:S13]  /*2b50*/  ISETP.NE.AND P0, PT, R2, RZ, PT ;  /* 0x000000ff0200720c */ /* 0x000fda0003f05270 */
[----:B------:R0:W5:Y:S01]  /*2b60*/  @!P0 LDG.E.64 R12, desc[UR36][R10.64] ;  /* 0x000000240a0c8981 */ /* 0x000162000c1e1b00 */
[----:B------:R-:W-:Y:S01]  /*2b70*/  IADD3 R2, PT, PT, R2, -0x1, RZ ;  /* 0xffffffff02027810 */ /* 0x000fe20007ffe0ff */
[----:B------:R-:W-:Y:S01]  /*2b80*/  IMAD.MOV.U32 R3, RZ, RZ, R4 ;  /* 0x000000ffff037224 */ /* 0x000fe200078e0004 */
[-C--:B------:R-:W-:Y:S02]  /*2b90*/  MOV R7, R4.reuse ;  /* 0x0000000400077202 */ /* 0x080fe40000000f00 */
[----:B------:R-:W-:Y:S02]  /*2ba0*/  VIMNMX.U32 R2, PT, PT, R2, 0x18, PT ;  /* 0x0000001802027848 */ /* 0x000fe40003fe0000 */
[----:B------:R-:W-:Y:S02]  /*2bb0*/  MOV R5, R4 ;  /* 0x0000000400057202 */ /* 0x000fe40000000f00 */
[-C--:B------:R-:W-:Y:S01]  /*2bc0*/  MOV R26, R9.reuse ;  /* 0x00000009001a7202 */ /* 0x080fe20000000f00 */
[----:B------:R-:W-:Y:S01]  /*2bd0*/  VIADD R2, R2, 0x1 ;  /* 0x0000000102027836 */ /* 0x000fe20000000000 */
[----:B------:R-:W-:-:S02]  /*2be0*/  MOV R27, R9 ;  /* 0x00000009001b7202 */ /* 0x000fc40000000f00 */
[----:B0-----:R-:W-:-:S07]  /*2bf0*/  MOV R25, R9 ;  /* 0x0000000900197202 */ /* 0x001fce0000000f00 */
.L_x_3979:
        /* <DEDUP_REMOVED lines=308> */
.L_x_3975:
        /* <DEDUP_REMOVED lines=219> */
[----:B------:R-:W-:-:S05]  /*4cf0*/  SHF.R.U32.HI R15, RZ, UR25, R14 ;  /* 0x00000019ff0f7c19 */ /* 0x000fca000801160e */
[----:B------:R-:W-:-:S04]  /*4d00*/  IMAD.MOV R14, RZ, RZ, -R15 ;  /* 0x000000ffff0e7224 */ /* 0x000fc800078e0a0f */
[----:B------:R-:W-:Y:S01]  /*4d10*/  IMAD R23, R14, UR52, R21 ;  /* 0x000000340e177c24 */ /* 0x000fe2000f8e0215 */
[----:B------:R-:W-:Y:S01]  /*4d20*/  @P1 MOV R14, RZ ;  /* 0x000000ff000e1202 */ /* 0x000fe20000000f00 */
[----:B------:R-:W1:Y:S02]  /*4d30*/  @P1 LDC.64 R20, c[0x0][0x4f8] ;  /* 0x00013e00ff141b82 */ /* 0x000e640000000a00 */
[----:B------:R-:W-:Y:S02]  /*4d40*/  IMAD R6, R23, UR26, R6 ;  /* 0x0000001a17067c24 */ /* 0x000fe4000f8e0206 */
[----:B-1----:R-:W-:-:S04]  /*4d50*/  @P1 IMAD.HI.U32 R20, R15, R20, R14 ;  /* 0x000000140f141227 */ /* 0x002fc800078e000e */
[----:B------:R-:W1:Y:S01]  /*4d60*/  @P1 LDC R14, c[0x0][0x4f4] ;  /* 0x00013d00ff0e1b82 */ /* 0x000e620000000800 */
[----:B------:R-:W-:-:S04]  /*4d70*/  @P1 SHF.R.U32.HI R20, RZ, R21, R20 ;  /* 0x00000015ff141219 */ /* 0x000fc80000011614 */
[----:B------:R-:W-:-:S05]  /*4d80*/  @P1 IADD3 R21, PT, PT, -R20, RZ, RZ ;  /* 0x000000ff14151210 */ /* 0x000fca0007ffe1ff */
[----:B-1----:R-:W-:-:S04]  /*4d90*/  @P1 IMAD R14, R14, R21, R15 ;  /* 0x000000150e0e1224 */ /* 0x002fc800078e020f */
[----:B0-----:R-:W-:-:S07]  /*4da0*/  @P1 IMAD R6, R14, R29, R6 ;  /* 0x0000001d0e061224 */ /* 0x001fce00078e0206 */
.L_x_3976:
        /* <DEDUP_REMOVED lines=231> */
.L_x_3977:
        /* <DEDUP_REMOVED lines=221> */
[----:B------:R-:W-:-:S03]  /*69f0*/  @P1 MOV R18, RZ ;  /* 0x000000ff00121202 */ /* 0x000fc60000000f00 */
        /* <DEDUP_REMOVED lines=9> */
.L_x_3978:
[----:B------:R-:W-:-:S04]  /*6a90*/  LOP3.LUT R19, R6, 0xfffffff8, RZ, 0xc0, !PT ;  /* 0xfffffff806137812 */ /* 0x000fc800078ec0ff */
[----:B------:R-:W-:-:S04]  /*6aa0*/  IADD3 R18, P1, PT, R19, R10, RZ ;  /* 0x0000000a13127210 */ /* 0x000fc80007f3e0ff */
[----:B------:R-:W-:-:S06]  /*6ab0*/  IADD3.X R19, PT, PT, RZ, R11, RZ, P1, !PT ;  /* 0x0000000bff137210 */ /* 0x000fcc0000ffe4ff */
[----:B------:R-:W5:Y:S03]  /*6ac0*/  LDG.E.64 R18, desc[UR36][R18.64] ;  /* 0x0000002412127981 */ /* 0x000f66000c1e1b00 */
.L_x_3974:
[-C--:B-----5:R-:W-:Y:S01]  /*6ad0*/  IMAD R6, R17, R3.reuse, RZ ;  /* 0x0000000311067224 */ /* 0x0a0fe200078e02ff */
[----:B------:R-:W1:Y:S01]  /*6ae0*/  LDCU UR5, c[0x0][0x394] ;  /* 0x00007280ff0577ac */ /* 0x000e620008000800 */
[----:B------:R-:W-:Y:S02]  /*6af0*/  IMAD R22, R15, R4, RZ ;  /* 0x000000040f167224 */ /* 0x000fe400078e02ff */
[----:B------:R-:W-:Y:S02]  /*6b00*/  IMAD R6, R25, R16, R6 ;  /* 0x0000001019067224 */ /* 0x000fe400078e0206 */
[----:B------:R-:W-:-:S04]  /*6b10*/  IMAD.WIDE.U32 R24, R16, R3, RZ ;  /* 0x0000000310187225 */ /* 0x000fc800078e00ff */
[----:B------:R-:W-:Y:S01]  /*6b20*/  IMAD R9, R9, R14, R22 ;  /* 0x0000000e09097224 */ /* 0x000fe200078e0216 */
[----:B------:R-:W-:Y:S01]  /*6b30*/  MOV R3, R24 ;  /* 0x0000001800037202 */ /* 0x000fe20000000f00 */
[----:B------:R-:W-:-:S04]  /*6b40*/  IMAD.WIDE.U32 R22, R14, R4, RZ ;  /* 0x000000040e167225 */ /* 0x000fc800078e00ff */
[----:B------:R-:W-:Y:S01]  /*6b50*/  IMAD.IADD R25, R25, 0x1, R6 ;  /* 0x0000000119197824 */ /* 0x000fe200078e0206 */
[----:B------:R-:W-:Y:S01]  /*6b60*/  IADD3 R9, PT, PT, R23, R9, RZ ;  /* 0x0000000917097210 */ /* 0x000fe20007ffe0ff */
[-C--:B------:R-:W-:Y:S01]  /*6b70*/  IMAD R6, R21, R5.reuse, RZ ;  /* 0x0000000515067224 */ /* 0x080fe200078e02ff */
[----:B------:R-:W-:Y:S01]  /*6b80*/  MOV R4, R22 ;  /* 0x0000001600047202 */ /* 0x000fe20000000f00 */
[----:B------:R-:W-:-:S04]  /*6b90*/  IMAD.WIDE.U32 R22, R20, R5, RZ ;  /* 0x0000000514167225 */ /* 0x000fc800078e00ff */
[----:B------:R-:W-:Y:S01]  /*6ba0*/  IMAD R27, R27, R20, R6 ;  /* 0x000000141b1b7224 */ /* 0x000fe200078e0206 */
[----:B------:R-:W-:Y:S02]  /*6bb0*/  MOV R5, R22 ;  /* 0x0000001600057202 */ /* 0x000fe40000000f00 */
[----:B0-----:R-:W-:Y:S01]  /*6bc0*/  MOV R22, UR4 ;  /* 0x0000000400167c02 */ /* 0x001fe20008000f00 */
[----:B------:R-:W-:Y:S02]  /*6bd0*/  IMAD.IADD R27, R23, 0x1, R27 ;  /* 0x00000001171b7824 */ /* 0x000fe400078e021b */
[-C--:B------:R-:W-:Y:S01]  /*6be0*/  IMAD R23, R19, R7.reuse, RZ ;  /* 0x0000000713177224 */ /* 0x080fe200078e02ff */
[----:B------:R-:W-:Y:S01]  /*6bf0*/  LEA R8, R22, R8, 0x2 ;  /* 0x0000000816087211 */ /* 0x000fe200078e10ff */
[----:B------:R-:W-:-:S04]  /*6c00*/  IMAD.WIDE.U32 R6, R18, R7, RZ ;  /* 0x0000000712067225 */ /* 0x000fc800078e00ff */
[----:B------:R-:W-:-:S04]  /*6c10*/  IMAD R23, R26, R18, R23 ;  /* 0x000000121a177224 */ /* 0x000fc800078e0217 */
[----:B------:R-:W-:Y:S01]  /*6c20*/  IMAD.IADD R26, R7, 0x1, R23 ;  /* 0x00000001071a7824 */ /* 0x000fe200078e0217 */
[----:B------:R-:W-:Y:S01]  /*6c30*/  MOV R7, R6 ;  /* 0x0000000600077202 */ /* 0x000fe20000000f00 */
[----:B------:R-:W-:Y:S01]  /*6c40*/  IMAD R23, R22, 0x3, R8 ;  /* 0x0000000316177824 */ /* 0x000fe200078e0208 */
[----:B-1----:R-:W-:-:S04]  /*6c50*/  MOV R6, UR5 ;  /* 0x0000000500067c02 */ /* 0x002fc80008000f00 */
[----:B------:R-:W-:-:S13]  /*6c60*/  ISETP.GE.U32.AND P1, PT, R23, R6, PT ;  /* 0x000000061700720c */ /* 0x000fda0003f26070 */
[----:B------:R-:W-:Y:S05]  /*6c70*/  @!P1 BRA `(.L_x_3979) ;  /* 0xffffffbc00e09947 */ /* 0x000fea000383ffff */
.L_x_3973:
[----:B------:R-:W-:Y:S05]  /*6c80*/  BSYNC.RECONVERGENT B1 ;  /* 0x0000000000017941 */ /* 0x000fea0003800200 */
.L_x_3972:
[----:B------:R-:W-:Y:S01]  /*6c90*/  ISETP.GE.U32.AND P0, PT, R8, R6, PT ;  /* 0x000000060800720c */ /* 0x000fe20003f06070 */
[----:B------:R-:W-:Y:S01]  /*6ca0*/  BSSY.RECONVERGENT B1, `(.L_x_3980) ;  /* 0x000047e000017945 */ /* 0x000fe20003800200 */
[----:B------:R-:W-:Y:S01]  /*6cb0*/  MOV R28, R18 ;  /* 0x00000012001c7202 */ /* 0x000fe20000000f00 */
[----:B------:R-:W-:Y:S01]  /*6cc0*/  IMAD.MOV.U32 R29, RZ, RZ, R19 ;  /* 0x000000ffff1d7224 */ /* 0x000fe200078e0013 */
[----:B------:R-:W-:Y:S02]  /*6cd0*/  MOV R18, R14 ;  /* 0x0000000e00127202 */ /* 0x000fe40000000f00 */
[----:B------:R-:W-:-:S07]  /*6ce0*/  MOV R19, R15 ;  /* 0x0000000f00137202 */ /* 0x000fce0000000f00 */
        /* <DEDUP_REMOVED lines=282> */
.L_x_3983:
[----:B------:R-:W-:Y:S01]  /*7e90*/  SHF.R.U32.HI R10, RZ, 0x3, R10 ;  /* 0x00000003ff0a7819 */ /* 0x000fe2000001160a */
[----:B------:R-:W-:-:S07]  /*7ea0*/  IMAD.MOV.U32 R11, RZ, RZ, RZ ;  /* 0x000000ffff0b7224 */ /* 0x000fce00078e00ff */
.L_x_3982:
[----:B------:R-:W0:Y:S02]  /*7eb0*/  LDCU.64 UR4, c[0x0][0x760] ;  /* 0x0000ec00ff0477ac */ /* 0x000e240008000a00 */
[----:B0-----:R-:W-:-:S04]  /*7ec0*/  IADD3 R23, P1, PT, R0, UR4, RZ ;  /* 0x0000000400177c10 */ /* 0x001fc8000ff3e0ff */
[----:B------:R-:W-:Y:S02]  /*7ed0*/  IADD3.X R24, PT, PT, RZ, UR5, RZ, P1, !PT ;  /* 0x00000005ff187c10 */ /* 0x000fe40008ffe4ff */
        /* <DEDUP_REMOVED lines=276> */
[----:B------:R-:W1:Y:S03]  /*9020*/  LDCU UR6, c[0x0][0x4f4] ;  /* 0x00009e80ff0677ac */ /* 0x000e660008000800 */
[----:B0-----:R-:W-:Y:S01]  /*9030*/  IMAD.HI.U32 R12, R13, UR4, R12 ;  /* 0x000000040d0c7c27 */ /* 0x001fe2000f8e000c */
[----:B------:R-:W0:Y:S04]  /*9040*/  LDCU UR4, c[0x0][0x560] ;  /* 0x0000ac00ff0477ac */ /* 0x000e280008000800 */
[----:B------:R-:W-:-:S04]  /*9050*/  SHF.R.U32.HI R12, RZ, UR5, R12 ;  /* 0x00000005ff0c7c19 */ /* 0x000fc8000801160c */
[----:B------:R-:W-:-:S05]  /*9060*/  IADD3 R12, PT, PT, -R12, RZ, RZ ;  /* 0x000000ff0c0c7210 */ /* 0x000fca0007ffe1ff */
[----:B-1----:R-:W-:-:S04]  /*9070*/  IMAD R13, R12, UR6, R13 ;  /* 0x000000060c0d7c24 */ /* 0x002fc8000f8e020d */
[----:B0-----:R-:W-:-:S07]  /*9080*/  IMAD R0, R13, UR4, R0 ;  /* 0x000000040d007c24 */ /* 0x001fce000f8e0200 */
.L_x_3985:
[----:B------:R-:W-:Y:S02]  /*9090*/  SHF.R.U32.HI R12, RZ, 0x3, R0 ;  /* 0x00000003ff0c7819 */ /* 0x000fe40000011600 */
[----:B------:R-:W-:-:S07]  /*90a0*/  MOV R13, RZ ;  /* 0x000000ff000d7202 */ /* 0x000fce0000000f00 */
.L_x_3984:
        /* <DEDUP_REMOVED lines=283> */
.L_x_3987:
[----:B------:R-:W-:Y:S02]  /*a260*/  SHF.R.U32.HI R12, RZ, 0x3, R0 ;  /* 0x00000003ff0c7819 */ /* 0x000fe40000011600 */
[----:B------:R-:W-:-:S07]  /*a270*/  MOV R13, RZ ;  /* 0x000000ff000d7202 */ /* 0x000fce0000000f00 */
.L_x_3986:
[----:B------:R-:W-:-:S04]  /*a280*/  LEA R14, P1, R12, R23, 0x3 ;  /* 0x000000170c0e7211 */ /* 0x000fc800078218ff */
[----:B------:R-:W-:-:S05]  /*a290*/  LEA.HI.X R15, R12, R24, R13, 0x3, P1 ;  /* 0x000000180c0f7211 */ /* 0x000fca00008f1c0d */
[----:B------:R0:W5:Y:S01]  /*a2a0*/  LDG.E.64 R20, desc[UR36][R14.64] ;  /* 0x000000240e147981 */ /* 0x000162000c1e1b00 */
[----:B------:R-:W-:-:S05]  /*a2b0*/  IMAD.IADD R11, R11, 0x1, R22 ;  /* 0x000000010b0b7824 */ /* 0x000fca00078e0216 */
[----:B------:R-:W-:-:S13]  /*a2c0*/  ISETP.GE.U32.AND P1, PT, R11, R6, PT ;  /* 0x000000060b00720c */ /* 0x000fda0003f26070 */
[----:B0-----:R-:W-:Y:S05]  /*a2d0*/  @P1 BRA `(.L_x_3981) ;  /* 0x0000001000681947 */ /* 0x001fea0003800000 */
        /* <DEDUP_REMOVED lines=277> */
.L_x_3989:
[----:B------:R-:W-:Y:S01]  /*b430*/  SHF.R.U32.HI R12, RZ, 0x3, R0 ;  /* 0x00000003ff0c7819 */ /* 0x000fe20000011600 */
[----:B------:R-:W-:-:S07]  /*b440*/  IMAD.MOV.U32 R13, RZ, RZ, RZ ;  /* 0x000000ffff0d7224 */ /* 0x000fce00078e00ff */
.L_x_3988:
[----:B------:R-:W-:-:S04]  /*b450*/  LEA R10, P0, R12, R23, 0x3 ;  /* 0x000000170c0a7211 */ /* 0x000fc800078018ff */
[----:B------:R-:W-:-:S05]  /*b460*/  LEA.HI.X R11, R12, R24, R13, 0x3, P0 ;  /* 0x000000180c0b7211 */ /* 0x000fca00000f1c0d */
[----:B------:R0:W5:Y:S04]  /*b470*/  LDG.E.64 R28, desc[UR36][R10.64] ;  /* 0x000000240a1c7981 */ /* 0x000168000c1e1b00 */
.L_x_3981:
[----:B------:R-:W-:Y:S05]  /*b480*/  BSYNC.RECONVERGENT B1 ;  /* 0x0000000000017941 */ /* 0x000fea0003800200 */
.L_x_3980:
[----:B------:R-:W-:Y:S01]  /*b490*/  ISETP.GE.U32.AND P0, PT, R8, R6, PT ;  /* 0x000000060800720c */ /* 0x000fe20003f06070 */
[----:B------:R-:W-:-:S12]  /*b4a0*/  BSSY.RECONVERGENT B1, `(.L_x_3990) ;  /* 0x0000020000017945 */ /* 0x000fd80003800200 */
[----:B------:R-:W-:Y:S05]  /*b4b0*/  @P0 BRA `(.L_x_3991) ;  /* 0x0000000000780947 */ /* 0x000fea0003800000 */
[----:B------:R-:W-:Y:S01]  /*b4c0*/  IADD3 R13, PT, PT, R8, R22, RZ ;  /* 0x00000016080d7210 */ /* 0x000fe20007ffe0ff */
[-C--:B-----5:R-:W-:Y:S02]  /*b4d0*/  IMAD R17, R17, R3.reuse, RZ ;  /* 0x0000000311117224 */ /* 0x0a0fe400078e02ff */
[----:B0-----:R-:W-:Y:S01]  /*b4e0*/  IMAD.WIDE.U32 R10, R16, R3, RZ ;  /* 0x00000003100a7225 */ /* 0x001fe200078e00ff */
[----:B------:R-:W-:-:S03]  /*b4f0*/  ISETP.GE.U32.AND P0, PT, R13, R6, PT ;  /* 0x000000060d00720c */ /* 0x000fc60003f06070 */
[----:B------:R-:W-:Y:S01]  /*b500*/  IMAD R17, R16, R25, R17 ;  /* 0x0000001910117224 */ /* 0x000fe200078e0211 */
[----:B------:R-:W-:-:S04]  /*b510*/  MOV R3, R10 ;  /* 0x0000000a00037202 */ /* 0x000fc80000000f00 */
[----:B------:R-:W-:-:S05]  /*b520*/  IADD3 R25, PT, PT, R11, R17, RZ ;  /* 0x000000110b197210 */ /* 0x000fca0007ffe0ff */
[----:B------:R-:W-:Y:S05]  /*b530*/  @P0 BRA `(.L_x_3991) ;  /* 0x0000000000580947 */ /* 0x000fea0003800000 */
[----:B------:R-:W-:Y:S02]  /*b540*/  IMAD.IADD R13, R13, 0x1, R22 ;  /* 0x000000010d0d7824 */ /* 0x000fe400078e0216 */
[-C--:B------:R-:W-:Y:S02]  /*b550*/  IMAD R19, R19, R4.reuse, RZ ;  /* 0x0000000413137224 */ /* 0x080fe400078e02ff */
[----:B------:R-:W-:Y:S01]  /*b560*/  IMAD.WIDE.U32 R10, R18, R4, RZ ;  /* 0x00000004120a7225 */ /* 0x000fe200078e00ff */
[----:B------:R-:W-:-:S03]  /*b570*/  ISETP.GE.U32.AND P0, PT, R13, R6, PT ;  /* 0x000000060d00720c */ /* 0x000fc60003f06070 */
[----:B------:R-:W-:Y:S01]  /*b580*/  IMAD R9, R18, R9, R19 ;  /* 0x0000000912097224 */ /* 0x000fe200078e0213 */
[----:B------:R-:W-:-:S04]  /*b590*/  MOV R4, R10 ;  /* 0x0000000a00047202 */ /* 0x000fc80000000f00 */
[----:B------:R-:W-:-:S05]  /*b5a0*/  IADD3 R9, PT, PT, R11, R9, RZ ;  /* 0x000000090b097210 */ /* 0x000fca0007ffe0ff */
[----:B------:R-:W-:Y:S05]  /*b5b0*/  @P0 BRA `(.L_x_3991) ;  /* 0x0000000000380947 */ /* 0x000fea0003800000 */
[----:B------:R-:W-:Y:S01]  /*b5c0*/  IADD3 R11, PT, PT, R13, R22, RZ ;  /* 0x000000160d0b7210 */ /* 0x000fe20007ffe0ff */
[----:B------:R-:W-:-:S03]  /*b5d0*/  IMAD R21, R21, R5, RZ ;  /* 0x0000000515157224 */ /* 0x000fc600078e02ff */
[----:B------:R-:W-:Y:S01]  /*b5e0*/  ISETP.GE.U32.AND P0, PT, R11, R6, PT ;  /* 0x000000060b00720c */ /* 0x000fe20003f06070 */
[C---:B------:R-:W-:Y:S02]  /*b5f0*/  IMAD R27, R20.reuse, R27, R21 ;  /* 0x0000001b141b7224 */ /* 0x040fe400078e0215 */
[----:B------:R-:W-:Y:S01]  /*b600*/  IMAD.WIDE.U32 R20, R20, R5, RZ ;  /* 0x0000000514147225 */ /* 0x000fe200078e00ff */
[----:B------:R-:W-:Y:S02]  /*b610*/  SEL R28, R28, 0x1, !P0 ;  /* 0x000000011c1c7807 */ /* 0x000fe40004000000 */
[----:B------:R-:W-:Y:S01]  /*b620*/  SEL R0, R29, RZ, !P0 ;  /* 0x000000ff1d007207 */ /* 0x000fe20004000000 */
[----:B------:R-:W-:Y:S01]  /*b630*/  IMAD.MOV.U32 R5, RZ, RZ, R20 ;  /* 0x000000ffff057224 */ /* 0x000fe200078e0014 */
[----:B------:R-:W-:Y:S01]  /*b640*/  IADD3 R27, PT, PT, R21, R27, RZ ;  /* 0x0000001b151b7210 */ /* 0x000fe20007ffe0ff */
[----:B------:R-:W-:-:S04]  /*b650*/  IMAD R26, R26, R28, RZ ;  /* 0x0000001c1a1a7224 */ /* 0x000fc800078e02ff */
[----:B------:R-:W-:Y:S02]  /*b660*/  IMAD R11, R0, R7, R26 ;  /* 0x00000007000b7224 */ /* 0x000fe400078e021a */
[----:B------:R-:W-:-:S05]  /*b670*/  IMAD.WIDE.U32 R6, R7, R28, RZ ;  /* 0x0000001c07067225 */ /* 0x000fca00078e00ff */
[----:B------:R-:W-:Y:S02]  /*b680*/  IADD3 R26, PT, PT, R7, R11, RZ ;  /* 0x0000000b071a7210 */ /* 0x000fe40007ffe0ff */
[----:B------:R-:W-:-:S07]  /*b690*/  MOV R7, R6 ;  /* 0x0000000600077202 */ /* 0x000fce0000000f00 */
.L_x_3991:
[----:B------:R-:W-:Y:S05]  /*b6a0*/  BSYNC.RECONVERGENT B1 ;  /* 0x0000000000017941 */ /* 0x000fea0003800200 */
.L_x_3990:
        /* <DEDUP_REMOVED lines=11> */
[----:B------:R-:W-:-:S07]  /*b760*/  IADD3 R17, PT, PT, R17, R7, RZ ;  /* 0x0000000711117210 */ /* 0x000fce0007ffe0ff */
.L_x_3945:
[----:B------:R-:W-:Y:S05]  /*b770*/  BSYNC.RECONVERGENT B0 ;  /* 0x0000000000007941 */ /* 0x000fea0003800200 */
.L_x_3944:
[----:B------:R-:W1:Y:S01]  /*b780*/  LDCU UR4, c[0x0][0x3ac] ;  /* 0x00007580ff0477ac */ /* 0x000e620008000800 */
[----:B------:R-:W2:Y:S01]  /*b790*/  S2R R5, SR_TID.X ;  /* 0x0000000000057919 */ /* 0x000ea20000002100 */
[----:B------:R-:W3:Y:S01]  /*b7a0*/  S2R R0, SR_TID.Y ;  /* 0x0000000000007919 */ /* 0x000ee20000002200 */
[----:B-1----:R-:W-:-:S09]  /*b7b0*/  UISETP.NE.AND UP0, UPT, UR4, URZ, UPT ;  /* 0x000000ff0400728c */ /* 0x002fd2000bf05270 */
[----:B------:R-:W-:Y:S05]  /*b7c0*/  BRA.U !UP0, `(.L_x_3992) ;  /* 0x0000000108887547 */ /* 0x000fea000b800000 */
[----:B------:R-:W1:Y:S01]  /*b7d0*/  S2UR UR5, SR_CgaCtaId ;  /* 0x00000000000579c3 */ /* 0x000e620000008800 */
[----:B------:R-:W2:Y:S01]  /*b7e0*/  LDCU UR8, c[0x0][0x360] ;  /* 0x00006c00ff0877ac */ /* 0x000ea20008000800 */
[----:B------:R-:W-:Y:S01]  /*b7f0*/  UMOV UR4, 0x400 ;  /* 0x0000040000047882 */ /* 0x000fe20000000000 */
[----:B------:R-:W4:Y:S01]  /*b800*/  LDCU UR6, c[0x0][0x364] ;  /* 0x00006c80ff0677ac */ /* 0x000f220008000800 */
[----:B------:R-:W-:Y:S01]  /*b810*/  UIADD3 UR4, UPT, UPT, UR4, 0x10, URZ ;  /* 0x0000001004047890 */ /* 0x000fe2000fffe0ff */
[----:B--23--:R-:W-:-:S03]  /*b820*/  IMAD R2, R0, UR8, R5 ;  /* 0x0000000800027c24 */ /* 0x00cfc6000f8e0205 */
[----:B-1----:R-:W-:Y:S02]  /*b830*/  ULEA UR4, UR5, UR4, 0x18 ;  /* 0x0000000405047291 */ /* 0x002fe4000f8ec0ff */
[----:B----4-:R-:W-:-:S04]  /*b840*/  UISETP.GE.U32.AND UP0, UPT, UR6, 0x2, UPT ;  /* 0x000000020600788c */ /* 0x010fc8000bf06070 */
[----:B0-----:R-:W-:-:S05]  /*b850*/  LEA R9, R2, UR4, 0x3 ;  /* 0x0000000402097c11 */ /* 0x001fca000f8e18ff */
[----:B------:R1:W-:Y:S01]  /*b860*/  STS.64 [R9], R16 ;  /* 0x0000001009007388 */ /* 0x0003e20000000a00 */
[----:B------:R-:W-:Y:S05]  /*b870*/  BRA.U !UP0, `(.L_x_3992) ;  /* 0x00000001085c7547 */ /* 0x000fea000b800000 */
[----:B------:R-:W-:-:S05]  /*b880*/  UMOV UR5, UR6 ;  /* 0x0000000600057c82 */ /* 0x000fca0008000000 */
.L_x_3995:
[----:B------:R-:W-:Y:S01]  /*b890*/  USHF.R.U32.HI UR7, URZ, 0x1, UR5 ;  /* 0x00000001ff077899 */ /* 0x000fe20008011605 */
[----:B------:R-:W-:Y:S05]  /*b8a0*/  BAR.SYNC.DEFER_BLOCKING 0x0 ;  /* 0x0000000000007b1d */ /* 0x000fea0000010000 */
[----:B0-----:R-:W-:Y:S01]  /*b8b0*/  IADD3 R2, PT, PT, R0, UR7, RZ ;  /* 0x0000000700027c10 */ /* 0x001fe2000fffe0ff */
[----:B------:R-:W-:Y:S03]  /*b8c0*/  BSSY.RECONVERGENT B0, `(.L_x_3993) ;  /* 0x000000f000007945 */ /* 0x000fe60003800200 */
[----:B------:R-:W-:-:S04]  /*b8d0*/  ISETP.GE.U32.AND P0, PT, R2, UR6, PT ;  /* 0x0000000602007c0c */ /* 0x000fc8000bf06070 */
[----:B------:R-:W-:-:S13]  /*b8e0*/  ISETP.GE.U32.OR P0, PT, R0, UR7, P0 ;  /* 0x0000000700007c0c */ /* 0x000fda0008706470 */
[----:B------:R-:W-:Y:S05]  /*b8f0*/  @P0 BRA `(.L_x_3994) ;  /* 0x00000000002c0947 */ /* 0x000fea0003800000 */
[----:B------:R-:W-:-:S05]  /*b900*/  IMAD R2, R2, UR8, R5 ;  /* 0x0000000802027c24 */ /* 0x000fca000f8e0205 */
[----:B------:R-:W-:-:S06]  /*b910*/  LEA R2, R2, UR4, 0x3 ;  /* 0x0000000402027c11 */ /* 0x000fcc000f8e18ff */
[----:B------:R-:W0:Y:S02]  /*b920*/  LDS.64 R2, [R2] ;  /* 0x0000000002027984 */ /* 0x000e240000000a00 */
[-C--:B0-----:R-:W-:Y:S02]  /*b930*/  IMAD R3, R3, R16.reuse, RZ ;  /* 0x0000001003037224 */ /* 0x081fe400078e02ff */
[----:B------:R-:W-:-:S04]  /*b940*/  IMAD.WIDE.U32 R6, R2, R16, RZ ;  /* 0x0000001002067225 */ /* 0x000fc800078e00ff */
[----:B------:R-:W-:Y:S01]  /*b950*/  IMAD R3, R2, R17, R3 ;  /* 0x0000001102037224 */ /* 0x000fe200078e0203 */
[-C--:B------:R-:W-:Y:S02]  /*b960*/  MOV R2, R6.reuse ;  /* 0x0000000600027202 */ /* 0x080fe40000000f00 */
[----:B-1----:R-:W-:Y:S01]  /*b970*/  MOV R16, R6 ;  /* 0x0000000600107202 */ /* 0x002fe20000000f00 */
[----:B------:R-:W-:-:S05]  /*b980*/  IMAD.IADD R17, R7, 0x1, R3 ;  /* 0x0000000107117824 */ /* 0x000fca00078e0203 */
[----:B------:R-:W-:-:S05]  /*b990*/  MOV R3, R17 ;  /* 0x0000001100037202 */ /* 0x000fca0000000f00 */
[----:B------:R0:W-:Y:S02]  /*b9a0*/  STS.64 [R9], R2 ;  /* 0x0000000209007388 */ /* 0x0001e40000000a00 */
.L_x_3994:
[----:B------:R-:W-:Y:S05]  /*b9b0*/  BSYNC.RECONVERGENT B0 ;  /* 0x0000000000007941 */ /* 0x000fea0003800200 */
.L_x_3993:
[----:B------:R-:W-:-:S03]  /*b9c0*/  UISETP.GT.U32.AND UP0, UPT, UR5, 0x3, UPT ;  /* 0x000000030500788c */ /* 0x000fc6000bf04070 */
[----:B------:R-:W-:-:S06]  /*b9d0*/  UMOV UR5, UR7 ;  /* 0x0000000700057c82 */ /* 0x000fcc0008000000 */
[----:B------:R-:W-:Y:S05]  /*b9e0*/  BRA.U UP0, `(.L_x_3995) ;  /* 0xfffffffd00a87547 */ /* 0x000fea000b83ffff */
.L_x_3992:
        /* <DEDUP_REMOVED lines=9> */
[----:B0-23--:R-:W-:Y:S01]  /*ba80*/  IMAD R2, R0, UR5, R5 ;  /* 0x0000000500027c24 */ /* 0x00dfe2000f8e0205 */
[----:B------:R-:W-:Y:S02]  /*ba90*/  UIADD3 UR4, UPT, UPT, UR4, 0x10, URZ ;  /* 0x0000001004047890 */ /* 0x000fe4000fffe0ff */
[----:B------:R-:W-:Y:S02]  /*baa0*/  UISETP.GE.U32.AND UP0, UPT, UR5, 0x40, UPT ;  /* 0x000000400500788c */ /* 0x000fe4000bf06070 */
[----:B----4-:R-:W-:-:S06]  /*bab0*/  ULEA UR4, UR6, UR4, 0x18 ;  /* 0x0000000406047291 */ /* 0x010fcc000f8ec0ff */
[----:B-1----:R-:W-:Y:S01]  /*bac0*/  LEA R9, R2, UR4, 0x3 ;  /* 0x0000000402097c11 */ /* 0x002fe2000f8e18ff */
[----:B------:R-:W-:-:S04]  /*bad0*/  UMOV UR4, 0x20 ;  /* 0x0000002000047882 */ /* 0x000fc80000000000 */
[----:B------:R4:W-:Y:S01]  /*bae0*/  STS.64 [R9], R16 ;  /* 0x0000001009007388 */ /* 0x0009e20000000a00 */
[----:B------:R-:W-:Y:S05]  /*baf0*/  BRA.U !UP0, `(.L_x_3997) ;  /* 0x00000001084c7547 */ /* 0x000fea000b800000 */
[----:B------:R-:W-:-:S07]  /*bb00*/  IMAD.U32 R4, RZ, RZ, UR5 ;  /* 0x00000005ff047e24 */ /* 0x000fce000f8e00ff */
.L_x_3998:
[----:B------:R-:W-:Y:S01]  /*bb10*/  SHF.R.U32.HI R8, RZ, 0x1, R4 ;  /* 0x00000001ff087819 */ /* 0x000fe20000011604 */
[----:B------:R-:W-:Y:S01]  /*bb20*/  BAR.SYNC.DEFER_BLOCKING 0x0 ;  /* 0x0000000000007b1d */ /* 0x000fe20000010000 */
[----:B------:R-:W-:Y:S02]  /*bb30*/  ISETP.GT.U32.AND P1, PT, R4, 0x7f, PT ;  /* 0x0000007f0400780c */ /* 0x000fe40003f24070 */
[----:B0-----:R-:W-:Y:S02]  /*bb40*/  IADD3 R2, PT, PT, R8, R5, RZ ;  /* 0x0000000508027210 */ /* 0x001fe40007ffe0ff */
[----:B------:R-:W-:Y:S02]  /*bb50*/  MOV R4, R8 ;  /* 0x0000000800047202 */ /* 0x000fe40000000f00 */
[----:B------:R-:W-:-:S04]  /*bb60*/  ISETP.GE.U32.AND P0, PT, R2, UR5, PT ;  /* 0x0000000502007c0c */ /* 0x000fc8000bf06070 */
[----:B------:R-:W-:-:S13]  /*bb70*/  ISETP.GE.U32.OR P0, PT, R5, R8, P0 ;  /* 0x000000080500720c */ /* 0x000fda0000706470 */
[----:B------:R-:W-:-:S06]  /*bb80*/  @!P0 LEA R2, R8, R9, 0x3 ;  /* 0x0000000908028211 */ /* 0x000fcc00078e18ff */
[----:B------:R-:W0:Y:S02]  /*bb90*/  @!P0 LDS.64 R2, [R2] ;  /* 0x0000000002028984 */ /* 0x000e240000000a00 */
[-C--:B0-----:R-:W-:Y:S02]  /*bba0*/  @!P0 IMAD R3, R3, R16.reuse, RZ ;  /* 0x0000001003038224 */ /* 0x081fe400078e02ff */
[----:B------:R-:W-:-:S04]  /*bbb0*/  @!P0 IMAD.WIDE.U32 R6, R2, R16, RZ ;  /* 0x0000001002068225 */ /* 0x000fc800078e00ff */
[----:B------:R-:W-:Y:S01]  /*bbc0*/  @!P0 IMAD R3, R2, R17, R3 ;  /* 0x0000001102038224 */ /* 0x000fe200078e0203 */
[----:B----4-:R-:W-:Y:S01]  /*bbd0*/  @!P0 MOV R16, R6 ;  /* 0x0000000600108202 */ /* 0x010fe20000000f00 */
[----:B------:R-:W-:-:S03]  /*bbe0*/  @!P0 IMAD.MOV.U32 R2, RZ, RZ, R6 ;  /* 0x000000ffff028224 */ /* 0x000fc600078e0006 */
[----:B------:R-:W-:-:S04]  /*bbf0*/  @!P0 IADD3 R17, PT, PT, R7, R3, RZ ;  /* 0x0000000307118210 */ /* 0x000fc80007ffe0ff */
[----:B------:R-:W-:-:S05]  /*bc00*/  @!P0 MOV R3, R17 ;  /* 0x0000001100038202 */ /* 0x000fca0000000f00 */
[----:B------:R0:W-:Y:S01]  /*bc10*/  @!P0 STS.64 [R9], R2 ;  /* 0x0000000209008388 */ /* 0x0001e20000000a00 */
[----:B------:R-:W-:Y:S05]  /*bc20*/  @P1 BRA `(.L_x_3998) ;  /* 0xfffffffc00b81947 */ /* 0x000fea000383ffff */
.L_x_3997:
[----:B------:R-:W-:Y:S01]  /*bc30*/  BAR.SYNC.DEFER_BLOCKING 0x0 ;  /* 0x0000000000007b1d */ /* 0x000fe20000010000 */
[----:B------:R-:W-:-:S09]  /*bc40*/  UISETP.GE.U32.AND UP0, UPT, UR4, 0x2, UPT ;  /* 0x000000020400788c */ /* 0x000fd2000bf06070 */
[----:B------:R-:W-:Y:S05]  /*bc50*/  BRA.U !UP0, `(.L_x_3996) ;  /* 0x00000001082c7547 */ /* 0x000fea000b800000 */
[----:B------:R-:W-:-:S07]  /*bc60*/  IMAD.MOV.U32 R4, RZ, RZ, 0x1 ;  /* 0x00000001ff047424 */ /* 0x000fce00078e00ff */
.L_x_3999:
[----:B0-----:R-:W0:Y:S04]  /*bc70*/  SHFL.DOWN PT, R3, R17, R4, 0x1f ;  /* 0x08001f0411037589 */ /* 0x001e2800000e0000 */
[----:B------:R5:W1:Y:S02]  /*bc80*/  SHFL.DOWN PT, R6, R16, R4, 0x1f ;  /* 0x08001f0410067589 */ /* 0x000a6400000e0000 */
[----:B-----5:R-:W-:-:S04]  /*bc90*/  SHF.L.U32 R4, R4, 0x1, RZ ;  /* 0x0000000104047819 */ /* 0x020fc800000006ff */
[----:B------:R-:W-:Y:S01]  /*bca0*/  ISETP.GE.AND P0, PT, R4, UR4, PT ;  /* 0x0000000404007c0c */ /* 0x000fe2000bf06270 */
[-C--:B0-----:R-:W-:Y:S02]  /*bcb0*/  IMAD R7, R3, R16.reuse, RZ ;  /* 0x0000001003077224 */ /* 0x081fe400078e02ff */
[----:B-1----:R-:W-:-:S04]  /*bcc0*/  IMAD.WIDE.U32 R2, R6, R16, RZ ;  /* 0x0000001006027225 */ /* 0x002fc800078e00ff */
[----:B------:R-:W-:Y:S01]  /*bcd0*/  IMAD R7, R6, R17, R7 ;  /* 0x0000001106077224 */ /* 0x000fe200078e0207 */
[----:B----4-:R-:W-:-:S04]  /*bce0*/  MOV R16, R2 ;  /* 0x0000000200107202 */ /* 0x010fc80000000f00 */
[----:B------:R-:W-:Y:S01]  /*bcf0*/  IADD3 R17, PT, PT, R3, R7, RZ ;  /* 0x0000000703117210 */ /* 0x000fe20007ffe0ff */
[----:B------:R-:W-:Y:S06]  /*bd00*/  @!P0 BRA `(.L_x_3999) ;  /* 0xfffffffc00d88947 */ /* 0x000fec000383ffff */
.L_x_3996:
[----:B------:R-:W5:Y:S01]  /*bd10*/  LDCU UR4, c[0x0][0x564] ;  /* 0x0000ac80ff0477ac */ /* 0x000f620008000800 */
[----:B------:R-:W-:Y:S01]  /*bd20*/  IMAD.MOV.U32 R18, RZ, RZ, RZ ;  /* 0x000000ffff127224 */ /* 0x000fe200078e00ff */
[----:B-----5:R-:W-:-:S09]  /*bd30*/  UISETP.NE.AND UP0, UPT, UR4, URZ, UPT ;  /* 0x000000ff0400728c */ /* 0x020fd2000bf05270 */
[----:B------:R-:W-:Y:S05]  /*bd40*/  BRA.U !UP0, `(.L_x_4000) ;  /* 0x00000011085c7547 */ /* 0x000fea000b800000 */
[----:B------:R-:W5:Y:S01]  /*bd50*/  LDL.64 R6, [R1] ;  /* 0x0000000001067983 */ /* 0x000f620000100a00 */
[----:B------:R-:W1:Y:S01]  /*bd60*/  LDCU.64 UR8, c[0x0][0x568] ;  /* 0x0000ad00ff0877ac */ /* 0x000e620008000a00 */
[----:B0-----:R-:W-:Y:S01]  /*bd70*/  HFMA2 R2, -RZ, RZ, 0, 0 ;  /* 0x00000000ff027431 */ /* 0x001fe200000001ff */
[----:B------:R-:W0:Y:S01]  /*bd80*/  LDCU UR5, c[0x0][0x570] ;  /* 0x0000ae00ff0577ac */ /* 0x000e220008000800 */
[----:B------:R-:W2:Y:S01]  /*bd90*/  LDCU UR6, c[0x0][0x694] ;  /* 0x0000d280ff0677ac */ /* 0x000ea20008000800 */
[----:B-----5:R-:W-:-:S03]  /*bda0*/  MOV R3, R7 ;  /* 0x0000000700037202 */ /* 0x020fc60000000f00 */
[----:B-1----:R-:W-:-:S05]  /*bdb0*/  IMAD.HI.U32 R2, R7, UR9, R2 ;  /* 0x0000000907027c27 */ /* 0x002fca000f8e0002 */
[----:B0-----:R-:W-:Y:S01]  /*bdc0*/  SHF.R.U32.HI R3, RZ, UR5, R2 ;  /* 0x00000005ff037c19 */ /* 0x001fe20008011602 */
[----:B------:R-:W-:-:S03]  /*bdd0*/  UIADD3 UR5, UPT, UPT, UR4, -0x1, URZ ;  /* 0xffffffff04057890 */ /* 0x000fc6000fffe0ff */
[----:B------:R-:W-:Y:S01]  /*bde0*/  IADD3 R4, PT, PT, -R3, RZ, RZ ;  /* 0x000000ff03047210 */ /* 0x000fe20007ffe1ff */
[----:B------:R-:W-:-:S04]  /*bdf0*/  UISETP.NE.AND UP1, UPT, UR5, URZ, UPT ;  /* 0x000000ff0500728c */ /* 0x000fc8000bf25270 */
        /* <DEDUP_REMOVED lines=268> */
.L_x_4000:
[----:B------:R-:W5:Y:S01]  /*cec0*/  LDCU UR5, c[0x0][0x3b0] ;  /* 0x00007600ff0577ac */ /* 0x000f620008000800 */
[----:B------:R-:W0:Y:S01]  /*ced0*/  LDCU.64 UR6, c[0x0][0x778] ;  /* 0x0000ef00ff0677ac */ /* 0x000e220008000a00 */
[----:B-----5:R-:W-:Y:S01]  /*cee0*/  UISETP.NE.AND UP1, UPT, UR5, URZ, UPT ;  /* 0x000000ff0500728c */ /* 0x020fe2000bf25270 */
[----:B0-----:R-:W-:Y:S02]  /*cef0*/  IADD3 R2, P1, PT, R18, UR6, RZ ;  /* 0x0000000612027c10 */ /* 0x001fe4000ff3e0ff */
[----:B------:R-:W-:-:S03]  /*cf00*/  ISETP.NE.U32.AND P0, PT, RZ, UR6, PT ;  /* 0x00000006ff007c0c */ /* 0x000fc6000bf05070 */
[----:B------:R-:W-:Y:S01]  /*cf10*/  IMAD.X R3, RZ, RZ, UR7, P1 ;  /* 0x00000007ff037e24 */ /* 0x000fe200088e06ff */
[----:B------:R-:W-:-:S04]  /*cf20*/  ISETP.NE.AND.EX P0, PT, RZ, UR7, PT, P0 ;  /* 0x00000007ff007c0c */ /* 0x000fc8000bf05300 */
[----:B------:R-:W-:Y:S02]  /*cf30*/  SEL R2, R2, RZ, P0 ;  /* 0x000000ff02027207 */ /* 0x000fe40000000000 */
[----:B------:R-:W-:Y:S01]  /*cf40*/  SEL R3, R3, RZ, P0 ;  /* 0x000000ff03037207 */ /* 0x000fe20000000000 */
[----:B------:R-:W-:Y:S06]  /*cf50*/  BRA.U !UP1, `(.L_x_4001) ;  /* 0x0000002109f87547 */ /* 0x000fec000b800000 */
[----:B------:R-:W0:Y:S01]  /*cf60*/  S2R R4, SR_CTAID.X ;  /* 0x0000000000047919 */ /* 0x000e220000002500 */
[----:B------:R-:W2:Y:S01]  /*cf70*/  LDCU UR5, c[0x0][0x3b4] ;  /* 0x00007680ff0577ac */ /* 0x000ea20008000800 */
[----:B------:R-:W-:Y:S01]  /*cf80*/  HFMA2 R18, -RZ, RZ, 0, 0 ;  /* 0x00000000ff127431 */ /* 0x000fe200000001ff */
[----:B------:R-:W3:Y:S01]  /*cf90*/  LDCU UR6, c[0x0][0x3b8] ;  /* 0x00007700ff0677ac */ /* 0x000ee20008000800 */
[----:B------:R-:W0:Y:S01]  /*cfa0*/  LDCU UR7, c[0x0][0x3a0] ;  /* 0x00007400ff0777ac */ /* 0x000e220008000800 */
[----:B--2---:R-:W-:-:S04]  /*cfb0*/  IMAD R7, R5, UR5, RZ ;  /* 0x0000000505077c24 */ /* 0x004fc8000f8e02ff */
[----:B---3--:R-:W-:-:S04]  /*cfc0*/  IMAD R7, R0, UR6, R7 ;  /* 0x0000000600077c24 */ /* 0x008fc8000f8e0207 */
[----:B0-----:R-:W-:Y:S01]  /*cfd0*/  IMAD R7, R4, UR7, R7 ;  /* 0x0000000704077c24 */ /* 0x001fe2000f8e0207 */
[----:B------:R-:W-:Y:S06]  /*cfe0*/  BRA.U !UP0, `(.L_x_4002) ;  /* 0x0000001108547547 */ /* 0x000fec000b800000 */
[----:B------:R-:W0:Y:S01]  /*cff0*/  LDCU.64 UR6, c[0x0][0x568] ;  /* 0x0000ad00ff0677ac */ /* 0x000e220008000a00 */
[----:B------:R-:W-:Y:S01]  /*d000*/  MOV R6, RZ ;  /* 0x000000ff00067202 */ /* 0x000fe20000000f00 */
[----:B------:R-:W2:Y:S01]  /*d010*/  LDCU UR5, c[0x0][0x570] ;  /* 0x0000ae00ff0577ac */ /* 0x000ea20008000800 */
[----:B------:R-:W3:Y:S01]  /*d020*/  LDCU UR8, c[0x0][0x694] ;  /* 0x0000d280ff0877ac */ /* 0x000ee20008000800 */
[----:B------:R-:W-:-:S04]  /*d030*/  UIADD3 UR4, UPT, UPT, UR4, -0x1, URZ ;  /* 0xffffffff04047890 */ /* 0x000fc8000fffe0ff */
[----:B------:R-:W-:Y:S01]  /*d040*/  UISETP.NE.AND UP0, UPT, UR4, URZ, UPT ;  /* 0x000000ff0400728c */ /* 0x000fe2000bf05270 */
[----:B0-----:R-:W-:-:S05]  /*d050*/  IMAD.HI.U32 R10, R7, UR7, R6 ;  /* 0x00000007070a7c27 */ /* 0x001fca000f8e0006 */
[----:B--2---:R-:W-:-:S04]  /*d060*/  SHF.R.U32.HI R11, RZ, UR5, R10 ;  /* 0x00000005ff0b7c19 */ /* 0x004fc8000801160a */
[----:B-1--4-:R-:W-:-:S05]  /*d070*/  IADD3 R9, PT, PT, -R11, RZ, RZ ;  /* 0x000000ff0b097210 */ /* 0x012fca0007ffe1ff */
[----:B------:R-:W-:-:S04]  /*d080*/  IMAD R9, R9, UR6, R7 ;  /* 0x0000000609097c24 */ /* 0x000fc8000f8e0207 */
[----:B---3--:R-:W-:Y:S01]  /*d090*/  IMAD R18, R9, UR8, RZ ;  /* 0x0000000809127c24 */ /* 0x008fe2000f8e02ff */
        /* <DEDUP_REMOVED lines=266> */
.L_x_4002:
[----:B------:R-:W0:Y:S01]  /*e140*/  LDCU UR4, c[0x0][0x398] ;  /* 0x00007300ff0477ac */ /* 0x000e220008000800 */
[----:B------:R-:W2:Y:S01]  /*e150*/  S2UR UR8, SR_CgaCtaId ;  /* 0x00000000000879c3 */ /* 0x000ea20000008800 */
[----:B------:R-:W-:Y:S01]  /*e160*/  BSSY.RECONVERGENT B0, `(.L_x_4003) ;  /* 0x0000016000007945 */ /* 0x000fe20003800200 */
[----:B------:R-:W-:Y:S02]  /*e170*/  LOP3.LUT P3, RZ, R5, R0, RZ, 0xfc, !PT ;  /* 0x0000000005ff7212 */ /* 0x000fe4000786fcff */
[----:B------:R-:W-:Y:S02]  /*e180*/  PLOP3.LUT P0, PT, PT, PT, PT, 0x8, 0x80 ;  /* 0x000000000080781c */ /* 0x000fe40003f0e170 */
[----:B0-----:R-:W-:-:S13]  /*e190*/  ISETP.GE.AND P1, PT, R7, UR4, PT ;  /* 0x0000000407007c0c */ /* 0x001fda000bf26270 */
[----:B--2---:R-:W-:Y:S05]  /*e1a0*/  @P1 BRA `(.L_x_4004) ;  /* 0x0000000000441947 */ /* 0x004fea0003800000 */
[----:B-1--4-:R-:W0:Y:S02]  /*e1b0*/  LDC.64 R8, c[0x0][0x3a8] ;  /* 0x0000ea00ff087b82 */ /* 0x012e240000000a00 */
        /* <DEDUP_REMOVED lines=15> */
[----:B------:R0:W-:Y:S05]  /*e2b0*/  STG.E.64 desc[UR36][R6.64], R16 ;  /* 0x0000001006007986 */ /* 0x0001ea000c101b24 */
.L_x_4004:
[----:B------:R-:W-:Y:S05]  /*e2c0*/  BSYNC.RECONVERGENT B0 ;  /* 0x0000000000007941 */ /* 0x000fea0003800200 */
.L_x_4003:
        /* <DEDUP_REMOVED lines=14> */
[----:B------:R-:W2:Y:S01]  /*e3b0*/  S2R R11, SR_LANEID ;  /* 0x00000000000b7919 */ /* 0x000ea20000000000 */
[----:B------:R-:W-:Y:S01]  /*e3c0*/  VOTEU.ANY UR5, UPT, PT ;  /* 0x0000000000057886 */ /* 0x000fe200038e0100 */
[----:B0-----:R-:W0:Y:S01]  /*e3d0*/  LDC.64 R6, c[0x0][0x788] ;  /* 0x0001e200ff067b82 */ /* 0x001e220000000a00 */
[----:B------:R-:W2:Y:S01]  /*e3e0*/  FLO.U32 R10, UR5 ;  /* 0x00000005000a7d00 */ /* 0x000ea200080e0000 */
[----:B-1--4-:R-:W1:Y:S01]  /*e3f0*/  POPC R9, UR5 ;  /* 0x0000000500097d09 */ /* 0x012e620008000000 */
[----:B0-----:R-:W-:Y:S01]  /*e400*/  IMAD.WIDE.U32 R6, R4, 0x4, R6 ;  /* 0x0000000404067825 */ /* 0x001fe200078e0006 */
[----:B--2---:R-:W-:-:S13]  /*e410*/  ISETP.EQ.U32.AND P1, PT, R10, R11, PT ;  /* 0x0000000b0a00720c */ /* 0x004fda0003f22070 */
[----:B-1----:R-:W2:Y:S01]  /*e420*/  @P1 ATOMG.E.ADD.STRONG.GPU PT, R7, desc[UR36][R6.64], R9 ;  /* 0x80000009060719a8 */ /* 0x002ea200081ef124 */
        /* <DEDUP_REMOVED lines=13> */
.L_x_4006:
[----:B------:R-:W-:Y:S05]  /*e500*/  BSYNC.RECONVERGENT B0 ;  /* 0x0000000000007941 */ /* 0x000fea0003800200 */
.L_x_4005:
[----:B------:R-:W-:Y:S01]  /*e510*/  BAR.SYNC.DEFER_BLOCKING 0x0 ;  /* 0x0000000000007b1d */ /* 0x000fe20000010000 */
[----:B------:R-:W-:-:S09]  /*e520*/  ULEA UR4, UR8, UR7, 0x18 ;  /* 0x0000000708047291 */ /* 0x000fd2000f8ec0ff */
[----:B0-2---:R-:W0:Y:S02]  /*e530*/  LDS.U8 R6, [UR4] ;  /* 0x00000004ff067984 */ /* 0x005e240008000000 */
        /* <DEDUP_REMOVED lines=13> */
[----:B------:R-:W1:Y:S01]  /*e610*/  LDCU.64 UR10, c[0x0][0x388] ;  /* 0x00007100ff0a77ac */ /* 0x000e620008000a00 */
[----:B0-----:R-:W-:Y:S01]  /*e620*/  UISETP.NE.AND UP0, UPT, UR4, URZ, UPT ;  /* 0x000000ff0400728c */ /* 0x001fe2000bf05270 */
[----:B-1--4-:R-:W-:-:S02]  /*e630*/  MOV R16, UR10 ;  /* 0x0000000a00107c02 */ /* 0x012fc40008000f00 */
[----:B------:R-:W-:-:S06]  /*e640*/  MOV R17, UR11 ;  /* 0x0000000b00117c02 */ /* 0x000fcc0008000f00 */
        /* <DEDUP_REMOVED lines=13> */
.L_x_4011:
[----:B------:R-:W-:-:S04]  /*e720*/  IMAD.IADD R9, R13, 0x1, R12 ;  /* 0x000000010d097824 */ /* 0x000fc800078e020c */
[----:B--2---:R-:W-:-:S06]  /*e730*/  IMAD.WIDE.U32 R8, R9, 0x8, R6 ;  /* 0x0000000809087825 */ /* 0x004fcc00078e0006 */
[----:B------:R-:W2:Y:S01]  /*e740*/  LDG.E.64 R8, desc[UR36][R8.64] ;  /* 0x0000002408087981 */ /* 0x000ea2000c1e1b00 */
[----:B------:R-:W-:-:S04]  /*e750*/  IADD3 R12, PT, PT, R15, R12, RZ ;  /* 0x0000000c0f0c7210 */ /* 0x000fc80007ffe0ff */
[----:B------:R-:W-:Y:S01]  /*e760*/  ISETP.GE.U32.AND P1, PT, R12, UR6, PT ;  /* 0x000000060c007c0c */ /* 0x000fe2000bf26070 */
[-C--:B--2---:R-:W-:Y:S02]  /*e770*/  IMAD R17, R17, R8.reuse, RZ ;  /* 0x0000000811117224 */ /* 0x084fe400078e02ff */
[----:B------:R-:W-:-:S04]  /*e780*/  IMAD.WIDE.U32 R10, R16, R8, RZ ;  /* 0x00000008100a7225 */ /* 0x000fc800078e00ff */
[----:B------:R-:W-:Y:S01]  /*e790*/  IMAD R17, R9, R16, R17 ;  /* 0x0000001009117224 */ /* 0x000fe200078e0211 */
[----:B------:R-:W-:-:S04]  /*e7a0*/  MOV R16, R10 ;  /* 0x0000000a00107202 */ /* 0x000fc80000000f00 */
[----:B------:R-:W-:Y:S01]  /*e7b0*/  IADD3 R17, PT, PT, R11, R17, RZ ;  /* 0x000000110b117210 */ /* 0x000fe20007ffe0ff */
[----:B------:R-:W-:Y:S06]  /*e7c0*/  @!P1 BRA `(.L_x_4011) ;  /* 0xfffffffc00d49947 */ /* 0x000fec000383ffff */
[----:B------:R-:W-:Y:S05]  /*e7d0*/  BSYNC.RECONVERGENT B1 ;  /* 0x0000000000017941 */ /* 0x000fea0003800200 */
.L_x_4010:
[----:B------:R-:W-:Y:S05]  /*e7e0*/  BRA `(.L_x_4009) ;  /* 0x0000000000547947 */ /* 0x000fea0003800000 */
.L_x_4008:
        /* <DEDUP_REMOVED lines=9> */
.L_x_4012:
[----:B------:R-:W-:-:S05]  /*e880*/  IADD3 R8, PT, PT, R4, R13, RZ ;  /* 0x0000000d04087210 */ /* 0x000fca0007ffe0ff */
[----:B-1----:R-:W-:-:S04]  /*e890*/  IMAD R11, R8, R12, R5 ;  /* 0x0000000c080b7224 */ /* 0x002fc800078e0205 */
[----:B--2---:R-:W-:-:S06]  /*e8a0*/  IMAD.WIDE.U32 R10, R11, 0x8, R6 ;  /* 0x000000080b0a7825 */ /* 0x004fcc00078e0006 */
[----:B------:R-:W2:Y:S01]  /*e8b0*/  LDG.E.64 R10, desc[UR36][R10.64] ;  /* 0x000000240a0a7981 */ /* 0x000ea2000c1e1b00 */
[----:B---3--:R-:W-:-:S04]  /*e8c0*/  IADD3 R13, PT, PT, R14, R13, RZ ;  /* 0x0000000d0e0d7210 */ /* 0x008fc80007ffe0ff */
[----:B------:R-:W-:Y:S01]  /*e8d0*/  ISETP.GE.U32.AND P1, PT, R13, UR5, PT ;  /* 0x000000050d007c0c */ /* 0x000fe2000bf26070 */
[-C--:B--2---:R-:W-:Y:S02]  /*e8e0*/  IMAD R17, R17, R10.reuse, RZ ;  /* 0x0000000a11117224 */ /* 0x084fe400078e02ff */
[----:B------:R-:W-:-:S04]  /*e8f0*/  IMAD.WIDE.U32 R8, R16, R10, RZ ;  /* 0x0000000a10087225 */ /* 0x000fc800078e00ff */
[----:B------:R-:W-:Y:S02]  /*e900*/  IMAD R17, R11, R16, R17 ;  /* 0x000000100b117224 */ /* 0x000fe400078e0211 */
[----:B------:R-:W-:-:S03]  /*e910*/  IMAD.MOV.U32 R16, RZ, RZ, R8 ;  /* 0x000000ffff107224 */ /* 0x000fc600078e0008 */
[----:B------:R-:W-:Y:S01]  /*e920*/  IADD3 R17, PT, PT, R9, R17, RZ ;  /* 0x0000001109117210 */ /* 0x000fe20007ffe0ff */
[----:B------:R-:W-:Y:S06]  /*e930*/  @!P1 BRA `(.L_x_4012) ;  /* 0xfffffffc00d09947 */ /* 0x000fec000383ffff */
.L_x_4009:
[----:B------:R-:W-:Y:S05]  /*e940*/  BSYNC.RECONVERGENT B0 ;  /* 0x0000000000007941 */ /* 0x000fea0003800200 */
.L_x_4007:
[----:B------:R-:W0:Y:S01]  /*e950*/  LDCU UR5, c[0x0][0x360] ;  /* 0x00006c00ff0577ac */ /* 0x000e220008000800 */
[----:B------:R-:W-:Y:S01]  /*e960*/  UIADD3 UR7, UPT, UPT, UR7, 0x10, URZ ;  /* 0x0000001007077890 */ /* 0x000fe2000fffe0ff */
[----:B------:R-:W1:Y:S03]  /*e970*/  LDCU UR6, c[0x0][0x364] ;  /* 0x00006c80ff0677ac */ /* 0x000e660008000800 */
[----:B------:R-:W-:Y:S01]  /*e980*/  ULEA UR8, UR8, UR7, 0x18 ;  /* 0x0000000708087291 */ /* 0x000fe2000f8ec0ff */
[----:B0-----:R-:W-:-:S05]  /*e990*/  IMAD R4, R0, UR5, R5 ;  /* 0x0000000500047c24 */ /* 0x001fca000f8e0205 */
[----:B------:R-:W-:Y:S01]  /*e9a0*/  LEA R4, R4, UR8, 0x3 ;  /* 0x0000000804047c11 */ /* 0x000fe2000f8e18ff */
[----:B-1----:R-:W-:-:S04]  /*e9b0*/  UISETP.GE.U32.AND UP0, UPT, UR6, 0x2, UPT ;  /* 0x000000020600788c */ /* 0x002fc8000bf06070 */
[----:B------:R0:W-:Y:S05]  /*e9c0*/  STS.64 [R4], R16 ;  /* 0x0000001004007388 */ /* 0x0001ea0000000a00 */
[----:B------:R-:W-:Y:S05]  /*e9d0*/  BRA.U !UP0, `(.L_x_4013) ;  /* 0x00000001085c7547 */ /* 0x000fea000b800000 */
[----:B------:R-:W-:-:S05]  /*e9e0*/  UMOV UR4, UR6 ;  /* 0x0000000600047c82 */ /* 0x000fca0008000000 */
.L_x_4016:
[----:B------:R-:W-:Y:S01]  /*e9f0*/  USHF.R.U32.HI UR7, URZ, 0x1, UR4 ;  /* 0x00000001ff077899 */ /* 0x000fe20008011604 */
[----:B------:R-:W-:Y:S05]  /*ea00*/  BAR.SYNC.DEFER_BLOCKING 0x0 ;  /* 0x0000000000007b1d */ /* 0x000fea0000010000 */
[----:B-1----:R-:W-:Y:S01]  /*ea10*/  IADD3 R6, PT, PT, R0, UR7, RZ ;  /* 0x0000000700067c10 */ /* 0x002fe2000fffe0ff */
[----:B------:R-:W-:Y:S03]  /*ea20*/  BSSY.RECONVERGENT B0, `(.L_x_4014) ;  /* 0x000000f000007945 */ /* 0x000fe60003800200 */
[----:B------:R-:W-:-:S04]  /*ea30*/  ISETP.GE.U32.AND P1, PT, R6, UR6, PT ;  /* 0x0000000606007c0c */ /* 0x000fc8000bf26070 */
[----:B------:R-:W-:-:S13]  /*ea40*/  ISETP.GE.U32.OR P1, PT, R0, UR7, P1 ;  /* 0x0000000700007c0c */ /* 0x000fda0008f26470 */
[----:B------:R-:W-:Y:S05]  /*ea50*/  @P1 BRA `(.L_x_4015) ;  /* 0x00000000002c1947 */ /* 0x000fea0003800000 */
[----:B------:R-:W-:-:S05]  /*ea60*/  IMAD R6, R6, UR5, R5 ;  /* 0x0000000506067c24 */ /* 0x000fca000f8e0205 */
[----:B------:R-:W-:-:S06]  /*ea70*/  LEA R6, R6, UR8, 0x3 ;  /* 0x0000000806067c11 */ /* 0x000fcc000f8e18ff */
[----:B------:R-:W1:Y:S02]  /*ea80*/  LDS.64 R6, [R6] ;  /* 0x0000000006067984 */ /* 0x000e640000000a00 */
[-C--:B-1----:R-:W-:Y:S02]  /*ea90*/  IMAD R7, R7, R16.reuse, RZ ;  /* 0x0000001007077224 */ /* 0x082fe400078e02ff */
[----:B------:R-:W-:-:S04]  /*eaa0*/  IMAD.WIDE.U32 R8, R6, R16, RZ ;  /* 0x0000001006087225 */ /* 0x000fc800078e00ff */
[----:B------:R-:W-:Y:S01]  /*eab0*/  IMAD R7, R6, R17, R7 ;  /* 0x0000001106077224 */ /* 0x000fe200078e0207 */
[-C--:B------:R-:W-:Y:S02]  /*eac0*/  MOV R6, R8.reuse ;  /* 0x0000000800067202 */ /* 0x080fe40000000f00 */
[----:B0-----:R-:W-:Y:S02]  /*ead0*/  MOV R16, R8 ;  /* 0x0000000800107202 */ /* 0x001fe40000000f00 */
[----:B------:R-:W-:-:S05]  /*eae0*/  IADD3 R17, PT, PT, R9, R7, RZ ;  /* 0x0000000709117210 */ /* 0x000fca0007ffe0ff */
[----:B------:R-:W-:-:S05]  /*eaf0*/  IMAD.MOV.U32 R7, RZ, RZ, R17 ;  /* 0x000000ffff077224 */ /* 0x000fca00078e0011 */
[----:B------:R1:W-:Y:S02]  /*eb00*/  STS.64 [R4], R6 ;  /* 0x0000000604007388 */ /* 0x0003e40000000a00 */
.L_x_4015:
[----:B------:R-:W-:Y:S05]  /*eb10*/  BSYNC.RECONVERGENT B0 ;  /* 0x0000000000007941 */ /* 0x000fea0003800200 */
.L_x_4014:
[----:B------:R-:W-:-:S03]  /*eb20*/  UISETP.GT.U32.AND UP0, UPT, UR4, 0x3, UPT ;  /* 0x000000030400788c */ /* 0x000fc6000bf04070 */
[----:B------:R-:W-:-:S06]  /*eb30*/  UMOV UR4, UR7 ;  /* 0x0000000700047c82 */ /* 0x000fcc0008000000 */
[----:B------:R-:W-:Y:S05]  /*eb40*/  BRA.U UP0, `(.L_x_4016) ;  /* 0xfffffffd00a87547 */ /* 0x000fea000b83ffff */
.L_x_4013:
[----:B------:R-:W2:Y:S02]  /*eb50*/  LDCU UR4, c[0x0][0x3a8] ;  /* 0x00007500ff0477ac */ /* 0x000ea40008000800 */
[----:B--2---:R-:W-:-:S09]  /*eb60*/  UISETP.NE.AND UP0, UPT, UR4, URZ, UPT ;  /* 0x000000ff0400728c */ /* 0x004fd2000bf05270 */
        /* <DEDUP_REMOVED lines=8> */
[----:B------:R-:W-:-:S07]  /*ebf0*/  MOV R0, UR5 ;  /* 0x0000000500007c02 */ /* 0x000fce0008000f00 */
.L_x_4019:
[----:B------:R-:W-:Y:S01]  /*ec00*/  SHF.R.U32.HI R10, RZ, 0x1, R0 ;  /* 0x00000001ff0a7819 */ /* 0x000fe20000011600 */
[----:B------:R-:W-:Y:S01]  /*ec10*/  BAR.SYNC.DEFER_BLOCKING 0x0 ;  /* 0x0000000000007b1d */ /* 0x000fe20000010000 */
[----:B------:R-:W-:Y:S02]  /*ec20*/  ISETP.GT.U32.AND P2, PT, R0, 0x7f, PT ;  /* 0x0000007f0000780c */ /* 0x000fe40003f44070 */
[----:B-1-3--:R-:W-:Y:S01]  /*ec30*/  IADD3 R6, PT, PT, R10, R5, RZ ;  /* 0x000000050a067210 */ /* 0x00afe20007ffe0ff */
[----:B------:R-:W-:-:S03]  /*ec40*/  IMAD.MOV.U32 R0, RZ, RZ, R10 ;  /* 0x000000ffff007224 */ /* 0x000fc600078e000a */
[----:B------:R-:W-:-:S04]  /*ec50*/  ISETP.GE.U32.AND P1, PT, R6, UR5, PT ;  /* 0x0000000506007c0c */ /* 0x000fc8000bf26070 */
[----:B------:R-:W-:-:S13]  /*ec60*/  ISETP.GE.U32.OR P1, PT, R5, R10, P1 ;  /* 0x0000000a0500720c */ /* 0x000fda0000f26470 */
[----:B------:R-:W-:-:S06]  /*ec70*/  @!P1 IMAD R6, R10, 0x8, R4 ;  /* 0x000000080a069824 */ /* 0x000fcc00078e0204 */
[----:B------:R-:W1:Y:S02]  /*ec80*/  @!P1 LDS.64 R6, [R6] ;  /* 0x0000000006069984 */ /* 0x000e640000000a00 */
[-C--:B-1----:R-:W-:Y:S02]  /*ec90*/  @!P1 IMAD R7, R7, R16.reuse, RZ ;  /* 0x0000001007079224 */ /* 0x082fe400078e02ff */
[----:B------:R-:W-:-:S04]  /*eca0*/  @!P1 IMAD.WIDE.U32 R8, R6, R16, RZ ;  /* 0x0000001006089225 */ /* 0x000fc800078e00ff */
[----:B------:R-:W-:Y:S01]  /*ecb0*/  @!P1 IMAD R7, R6, R17, R7 ;  /* 0x0000001106079224 */ /* 0x000fe200078e0207 */
[-C--:B------:R-:W-:Y:S02]  /*ecc0*/  @!P1 MOV R6, R8.reuse ;  /* 0x0000000800069202 */ /* 0x080fe40000000f00 */
[----:B0-2---:R-:W-:Y:S02]  /*ecd0*/  @!P1 MOV R16, R8 ;  /* 0x0000000800109202 */ /* 0x005fe40000000f00 */
[----:B------:R-:W-:-:S04]  /*ece0*/  @!P1 IADD3 R17, PT, PT, R9, R7, RZ ;  /* 0x0000000709119210 */ /* 0x000fc80007ffe0ff */
[----:B------:R-:W-:-:S05]  /*ecf0*/  @!P1 MOV R7, R17 ;  /* 0x0000001100079202 */ /* 0x000fca0000000f00 */
[----:B------:R3:W-:Y:S01]  /*ed00*/  @!P1 STS.64 [R4], R6 ;  /* 0x0000000604009388 */ /* 0x0007e20000000a00 */
[----:B------:R-:W-:Y:S05]  /*ed10*/  @P2 BRA `(.L_x_4019) ;  /* 0xfffffffc00b82947 */ /* 0x000fea000383ffff */
.L_x_4018:
[----:B------:R-:W-:Y:S01]  /*ed20*/  BAR.SYNC.DEFER_BLOCKING 0x0 ;  /* 0x0000000000007b1d */ /* 0x000fe20000010000 */
[----:B------:R-:W-:-:S09]  /*ed30*/  UISETP.GE.U32.AND UP0, UPT, UR4, 0x2, UPT ;  /* 0x000000020400788c */ /* 0x000fd2000bf06070 */
[----:B------:R-:W-:Y:S05]  /*ed40*/  BRA.U !UP0, `(.L_x_4017) ;  /* 0x00000001082c7547 */ /* 0x000fea000b800000 */
[----:B------:R-:W-:-:S07]  /*ed50*/  HFMA2 R0, -RZ, RZ, 0, 5.9604644775390625e-08 ;  /* 0x00000001ff007431 */ /* 0x000fce00000001ff */
.L_x_4020:
[----:B------:R-:W4:Y:S04]  /*ed60*/  SHFL.DOWN PT, R5, R17, R0, 0x1f ;  /* 0x08001f0011057589 */ /* 0x000f2800000e0000 */
[----:B-1-3--:R1:W0:Y:S02]  /*ed70*/  SHFL.DOWN PT, R6, R16, R0, 0x1f ;  /* 0x08001f0010067589 */ /* 0x00a22400000e0000 */
[----:B-1----:R-:W-:-:S04]  /*ed80*/  SHF.L.U32 R0, R0, 0x1, RZ ;  /* 0x0000000100007819 */ /* 0x002fc800000006ff */
[----:B------:R-:W-:Y:S01]  /*ed90*/  ISETP.GE.AND P1, PT, R0, UR4, PT ;  /* 0x0000000400007c0c */ /* 0x000fe2000bf26270 */
[-C--:B----4-:R-:W-:Y:S02]  /*eda0*/  IMAD R7, R5, R16.reuse, RZ ;  /* 0x0000001005077224 */ /* 0x090fe400078e02ff */
[----:B0-2---:R-:W-:-:S04]  /*edb0*/  IMAD.WIDE.U32 R4, R6, R16, RZ ;  /* 0x0000001006047225 */ /* 0x005fc800078e00ff */
[----:B------:R-:W-:Y:S02]  /*edc0*/  IMAD R7, R6, R17, R7 ;  /* 0x0000001106077224 */ /* 0x000fe400078e0207 */
[----:B------:R-:W-:-:S03]  /*edd0*/  IMAD.MOV.U32 R16, RZ, RZ, R4 ;  /* 0x000000ffff107224 */ /* 0x000fc600078e0004 */
[----:B------:R-:W-:Y:S01]  /*ede0*/  IADD3 R17, PT, PT, R5, R7, RZ ;  /* 0x0000000705117210 */ /* 0x000fe20007ffe0ff */
[----:B------:R-:W-:Y:S06]  /*edf0*/  @!P1 BRA `(.L_x_4020) ;  /* 0xfffffffc00d89947 */ /* 0x000fec000383ffff */
.L_x_4017:
[----:B------:R-:W-:Y:S05]  /*ee00*/  @!P0 EXIT ;  /* 0x000000000000894d */ /* 0x000fea0003800000 */
[----:B------:R-:W4:Y:S02]  /*ee10*/  LDCU.64 UR4, c[0x0][0x778] ;  /* 0x0000ef00ff0477ac */ /* 0x000f240008000a00 */
[----:B----4-:R-:W-:-:S04]  /*ee20*/  UISETP.NE.U32.AND UP0, UPT, UR4, URZ, UPT ;  /* 0x000000ff0400728c */ /* 0x010fc8000bf05070 */
[----:B------:R-:W-:-:S09]  /*ee30*/  UISETP.NE.AND.EX UP0, UPT, UR5, URZ, UPT, UP0 ;  /* 0x000000ff0500728c */ /* 0x000fd2000bf05300 */
[----:B------:R-:W-:Y:S05]  /*ee40*/  BRA.U UP0, `(.L_x_4021) ;  /* 0x0000000100a47547 */ /* 0x000fea000b800000 */
[----:B------:R-:W4:Y:S01]  /*ee50*/  LDCU.U8 UR6, c[0x0][0x798] ;  /* 0x0000f300ff0677ac */ /* 0x000f220008000000 */
[----:B------:R-:W1:Y:S01]  /*ee60*/  LDCU.64 UR4, c[0x0][0x768] ;  /* 0x0000ed00ff0477ac */ /* 0x000e620008000a00 */
[----:B------:R-:W5:Y:S01]  /*ee70*/  LDCU.U8 UR7, c[0x0][0x799] ;  /* 0x0000f320ff0777ac */ /* 0x000f620008000000 */
[----:B----4-:R-:W-:Y:S01]  /*ee80*/  UISETP.NE.AND UP0, UPT, UR6, URZ, UPT ;  /* 0x000000ff0600728c */ /* 0x010fe2000bf05270 */
[----:B-1-3--:R-:W-:-:S04]  /*ee90*/  IADD3 R6, P0, PT, R18, UR4, RZ ;  /* 0x0000000412067c10 */ /* 0x00afc8000ff1e0ff */
[----:B------:R-:W-:Y:S01]  /*eea0*/  IADD3.X R7, PT, PT, RZ, UR5, RZ, P0, !PT ;  /* 0x00000005ff077c10 */ /* 0x000fe200087fe4ff */
[----:B-----5:R-:W-:-:S03]  /*eeb0*/  UISETP.NE.AND UP1, UPT, UR7, URZ, UPT ;  /* 0x000000ff0700728c */ /* 0x020fc6000bf25270 */
[----:B------:R-:W-:Y:S08]  /*eec0*/  BRA.U !UP0, `(.L_x_4022) ;  /* 0x0000000108187547 */ /* 0x000ff0000b800000 */
[----:B------:R-:W3:Y:S02]  /*eed0*/  LDG.E.64 R2, desc[UR36][R6.64] ;  /* 0x0000002406027981 */ /* 0x000ee4000c1e1b00 */
[-C--:B---3--:R-:W-:Y:S02]  /*eee0*/  IMAD R0, R3, R16.reuse, RZ ;  /* 0x0000001003007224 */ /* 0x088fe400078e02ff */
[----:B0-2---:R-:W-:-:S04]  /*eef0*/  IMAD.WIDE.U32 R4, R2, R16, RZ ;  /* 0x0000001002047225 */ /* 0x005fc800078e00ff */
[----:B------:R-:W-:Y:S01]  /*ef00*/  IMAD R17, R2, R17, R0 ;  /* 0x0000001102117224 */ /* 0x000fe200078e0200 */
[----:B------:R-:W-:-:S03]  /*ef10*/  MOV R16, R4 ;  /* 0x0000000400107202 */ /* 0x000fc60000000f00 */
[----:B------:R-:W-:-:S07]  /*ef20*/  IMAD.IADD R17, R5, 0x1, R17 ;  /* 0x0000000105117824 */ /* 0x000fce00078e0211 */
.L_x_4022:
[----:B------:R-:W-:Y:S05]  /*ef30*/  BRA.U !UP1, `(.L_x_4023) ;  /* 0x0000000109607547 */ /* 0x000fea000b800000 */
[----:B------:R-:W1:Y:S02]  /*ef40*/  LDCU UR4, c[0x0][0x79c] ;  /* 0x0000f380ff0477ac */ /* 0x000e640008000800 */
[----:B-1----:R-:W-:-:S09]  /*ef50*/  UISETP.NE.AND UP0, UPT, UR4, 0x1, UPT ;  /* 0x000000010400788c */ /* 0x002fd2000bf05270 */
[----:B------:R-:W-:Y:S05]  /*ef60*/  BRA.U !UP0, `(.L_x_4024) ;  /* 0x0000000108407547 */ /* 0x000fea000b800000 */
[----:B------:R-:W-:Y:S01]  /*ef70*/  MOV R2, 0x660 ;  /* 0x0000066000027802 */ /* 0x000fe20000000f00 */
[----:B------:R-:W0:Y:S01]  /*ef80*/  LDCU.64 UR4, c[0x4][0x650] ;  /* 0x0100ca00ff0477ac */ /* 0x000e220008000a00 */
[----:B------:R-:W-:Y:S02]  /*ef90*/  HFMA2 R8, -RZ, RZ, 0, 4.4763088226318359375e-05 ;  /* 0x000002efff087431 */ /* 0x000fe400000001ff */
[----:B------:R-:W-:Y:S01]  /*efa0*/  IMAD.MOV.U32 R12, RZ, RZ, 0x1 ;  /* 0x00000001ff0c7424 */ /* 0x000fe200078e00ff */
[----:B------:R-:W-:Y:S01]  /*efb0*/  MOV R13, RZ ;  /* 0x000000ff000d7202 */ /* 0x000fe20000000f00 */
[----:B------:R-:W1:Y:S01]  /*efc0*/  LDCU.64 UR6, c[0x4][0x640] ;  /* 0x0100c800ff0677ac */ /* 0x000e620008000a00 */
[----:B------:R-:W3:Y:S01]  /*efd0*/  LDC.64 R2, c[0x4][R2] ;  /* 0x0100000002027b82 */ /* 0x000ee20000000a00 */
[----:B------:R-:W4:Y:S01]  /*efe0*/  LDCU.64 UR8, c[0x4][0x320] ;  /* 0x01006400ff0877ac */ /* 0x000f220008000a00 */
[----:B0-2---:R-:W-:Y:S02]  /*eff0*/  MOV R4, UR4 ;  /* 0x0000000400047c02 */ /* 0x005fe40008000f00 */
[----:B------:R-:W-:-:S02]  /*f000*/  MOV R5, UR5 ;  /* 0x0000000500057c02 */ /* 0x000fc40008000f00 */
[----:B-1----:R-:W-:Y:S01]  /*f010*/  MOV R6, UR6 ;  /* 0x0000000600067c02 */ /* 0x002fe20008000f00 */
[----:B------:R-:W-:Y:S01]  /*f020*/  IMAD.U32 R7, RZ, RZ, UR7 ;  /* 0x00000007ff077e24 */ /* 0x000fe2000f8e00ff */
[----:B----4-:R-:W-:Y:S02]  /*f030*/  MOV R10, UR8 ;  /* 0x00000008000a7c02 */ /* 0x010fe40008000f00 */
[----:B------:R-:W-:-:S07]  /*f040*/  MOV R11, UR9 ;  /* 0x00000009000b7c02 */ /* 0x000fce0008000f00 */
[----:B------:R-:W-:-:S07]  /*f050*/  LEPC R20, `(.L_x_4024) ;  /* 0x000000001014794e */ /* 0x000fce0000000000 */
[----:B---3--:R-:W-:Y:S05]  /*f060*/  CALL.ABS.NOINC R2 ;  /* 0x0000000002007343 */ /* 0x008fea0003c00000 */
.L_x_4024:
[----:B------:R-:W1:Y:S02]  /*f070*/  LDCU.64 UR4, c[0x0][0x768] ;  /* 0x0000ed00ff0477ac */ /* 0x000e640008000a00 */
[----:B-1----:R-:W-:-:S04]  /*f080*/  IADD3 R18, P0, PT, R18, UR4, RZ ;  /* 0x0000000412127c10 */ /* 0x002fc8000ff1e0ff */
[----:B------:R-:W-:-:S05]  /*f090*/  IADD3.X R19, PT, PT, RZ, UR5, RZ, P0, !PT ;  /* 0x00000005ff137c10 */ /* 0x000fca00087fe4ff */
[----:B------:R-:W-:Y:S01]  /*f0a0*/  STG.E.64 desc[UR36][R18.64], R16 ;  /* 0x0000001012007986 */ /* 0x000fe2000c101b24 */
[----:B------:R-:W-:Y:S05]  /*f0b0*/  EXIT ;  /* 0x000000000000794d */ /* 0x000fea0003800000 */
.L_x_4023:
[----:B------:R-:W-:Y:S01]  /*f0c0*/  STG.E.64 desc[UR36][R6.64], R16 ;  /* 0x0000001006007986 */ /* 0x000fe2000c101b24 */
[----:B------:R-:W-:Y:S05]  /*f0d0*/  EXIT ;  /* 0x000000000000794d */ /* 0x000fea0003800000 */
.L_x_4021:
[----:B------:R-:W4:Y:S01]  /*f0e0*/  LDCU.U8 UR4, c[0x0][0x798] ;  /* 0x0000f300ff0477ac */ /* 0x000f220008000000 */
[----:B------:R-:W5:Y:S01]  /*f0f0*/  LDCU.U8 UR5, c[0x0][0x799] ;  /* 0x0000f320ff0577ac */ /* 0x000f620008000000 */
[----:B----4-:R-:W-:Y:S02]  /*f100*/  UISETP.NE.AND UP0, UPT, UR4, URZ, UPT ;  /* 0x000000ff0400728c */ /* 0x010fe4000bf05270 */
[----:B-----5:R-:W-:-:S07]  /*f110*/  UISETP.NE.AND UP1, UPT, UR5, URZ, UPT ;  /* 0x000000ff0500728c */ /* 0x020fce000bf25270 */
[----:B------:R-:W-:Y:S05]  /*f120*/  BRA.U !UP0, `(.L_x_4025) ;  /* 0x0000000108187547 */ /* 0x000fea000b800000 */
[----:B0123--:R-:W2:Y:S02]  /*f130*/  LDG.E.64 R4, desc[UR36][R2.64] ;  /* 0x0000002402047981 */ /* 0x00fea4000c1e1b00 */
[-C--:B--2---:R-:W-:Y:S02]  /*f140*/  IMAD R17, R17, R4.reuse, RZ ;  /* 0x0000000411117224 */ /* 0x084fe400078e02ff */
[----:B------:R-:W-:-:S04]  /*f150*/  IMAD.WIDE.U32 R6, R16, R4, RZ ;  /* 0x0000000410067225 */ /* 0x000fc800078e00ff */
[----:B------:R-:W-:Y:S02]  /*f160*/  IMAD R17, R5, R16, R17 ;  /* 0x0000001005117224 */ /* 0x000fe400078e0211 */
[----:B------:R-:W-:-:S03]  /*f170*/  IMAD.MOV.U32 R16, RZ, RZ, R6 ;  /* 0x000000ffff107224 */ /* 0x000fc600078e0006 */
[----:B------:R-:W-:-:S07]  /*f180*/  IADD3 R17, PT, PT, R7, R17, RZ ;  /* 0x0000001107117210 */ /* 0x000fce0007ffe0ff */
.L_x_4025:
[----:B------:R-:W-:Y:S05]  /*f190*/  BRA.U !UP1, `(.L_x_4026) ;  /* 0x0000000109607547 */ /* 0x000fea000b800000 */
[----:B------:R-:W4:Y:S02]  /*f1a0*/  LDCU UR4, c[0x0][0x79c] ;  /* 0x0000f380ff0477ac */ /* 0x000f240008000800 */
[----:B----4-:R-:W-:-:S09]  /*f1b0*/  UISETP.NE.AND UP0, UPT, UR4, 0x1, UPT ;  /* 0x000000010400788c */ /* 0x010fd2000bf05270 */
[----:B------:R-:W-:Y:S05]  /*f1c0*/  BRA.U !UP0, `(.L_x_4027) ;  /* 0x0000000108407547 */ /* 0x000fea000b800000 */
[----:B------:R-:W-:Y:S01]  /*f1d0*/  MOV R2, 0x660 ;  /* 0x0000066000027802 */ /* 0x000fe20000000f00 */
[----:B------:R-:W0:Y:S01]  /*f1e0*/  LDCU.64 UR4, c[0x4][0x650] ;  /* 0x0100ca00ff0477ac */ /* 0x000e220008000a00 */
[----:B------:R-:W-:Y:S02]  /*f1f0*/  HFMA2 R8, -RZ, RZ, 0, 4.4763088226318359375e-05 ;  /* 0x000002efff087431 */ /* 0x000fe400000001ff */
[----:B------:R-:W-:Y:S01]  /*f200*/  IMAD.MOV.U32 R12, RZ, RZ, 0x1 ;  /* 0x00000001ff0c7424 */ /* 0x000fe200078e00ff */
[----:B------:R-:W-:Y:S01]  /*f210*/  MOV R13, RZ ;  /* 0x000000ff000d7202 */ /* 0x000fe20000000f00 */
[----:B------:R-:W4:Y:S01]  /*f220*/  LDCU.64 UR6, c[0x4][0x640] ;  /* 0x0100c800ff0677ac */ /* 0x000f220008000a00 */
[----:B------:R-:W4:Y:S01]  /*f230*/  LDC.64 R2, c[0x4][R2] ;  /* 0x0100000002027b82 */ /* 0x000f220000000a00 */
[----:B------:R-:W5:Y:S01]  /*f240*/  LDCU.64 UR8, c[0x4][0x320] ;  /* 0x01006400ff0877ac */ /* 0x000f620008000a00 */
[----:B0123--:R-:W-:Y:S02]  /*f250*/  MOV R4, UR4 ;  /* 0x0000000400047c02 */ /* 0x00ffe40008000f00 */
[----:B------:R-:W-:-:S02]  /*f260*/  MOV R5, UR5 ;  /* 0x0000000500057c02 */ /* 0x000fc40008000f00 */
[----:B----4-:R-:W-:Y:S01]  /*f270*/  MOV R6, UR6 ;  /* 0x0000000600067c02 */ /* 0x010fe20008000f00 */
[----:B------:R-:W-:Y:S01]  /*f280*/  IMAD.U32 R7, RZ, RZ, UR7 ;  /* 0x00000007ff077e24 */ /* 0x000fe2000f8e00ff */
[----:B-----5:R-:W-:Y:S02]  /*f290*/  MOV R10, UR8 ;  /* 0x00000008000a7c02 */ /* 0x020fe40008000f00 */
[----:B------:R-:W-:-:S07]  /*f2a0*/  MOV R11, UR9 ;  /* 0x00000009000b7c02 */ /* 0x000fce0008000f00 */
[----:B------:R-:W-:-:S07]  /*f2b0*/  LEPC R20, `(.L_x_4027) ;  /* 0x000000001014794e */ /* 0x000fce0000000000 */
[----:B------:R-:W-:Y:S05]  /*f2c0*/  CALL.ABS.NOINC R2 ;  /* 0x0000000002007343 */ /* 0x000fea0003c00000 */
.L_x_4027:
[----:B------:R-:W4:Y:S02]  /*f2d0*/  LDCU.64 UR4, c[0x0][0x768] ;  /* 0x0000ed00ff0477ac */ /* 0x000f240008000a00 */
[----:B----4-:R-:W-:-:S04]  /*f2e0*/  IADD3 R18, P0, PT, R18, UR4, RZ ;  /* 0x0000000412127c10 */ /* 0x010fc8000ff1e0ff */
[----:B------:R-:W-:-:S05]  /*f2f0*/  IADD3.X R19, PT, PT, RZ, UR5, RZ, P0, !PT ;  /* 0x00000005ff137c10 */ /* 0x000fca00087fe4ff */
[----:B------:R-:W-:Y:S01]  /*f300*/  STG.E.64 desc[UR36][R18.64], R16 ;  /* 0x0000001012007986 */ /* 0x000fe2000c101b24 */
[----:B------:R-:W-:Y:S05]  /*f310*/  EXIT ;  /* 0x000000000000794d */ /* 0x000fea0003800000 */
.L_x_4026:
[----:B------:R-:W-:Y:S01]  /*f320*/  STG.E.64 desc[UR36][R2.64], R16 ;  /* 0x0000001002007986 */ /* 0x000fe2000c101b24 */
[----:B------:R-:W-:Y:S05]  /*f330*/  EXIT ;  /* 0x000000000000794d */ /* 0x000fea0003800000 */
.L_x_4001:
[----:B------:R-:W5:Y:S01]  /*f340*/  LDL.LU.64 R6, [R1] ;  /* 0x0000000001067983 */ /* 0x000f620000300a00 */
[----:B------:R-:W5:Y:S02]  /*f350*/  LDCU UR4, c[0x0][0x398] ;  /* 0x00007300ff0477ac */ /* 0x000f640008000800 */
[----:B-----5:R-:W-:-:S13]  /*f360*/  ISETP.GE.AND P0, PT, R7, UR4, PT ;  /* 0x0000000407007c0c */ /* 0x020fda000bf06270 */
[----:B------:R-:W-:Y:S05]  /*f370*/  @P0 EXIT ;  /* 0x000000000000094d */ /* 0x000fea0003800000 */
[----:B------:R-:W0:Y:S01]  /*f380*/  LDCU UR4, c[0x0][0x3a8] ;  /* 0x00007500ff0477ac */ /* 0x000e220008000800 */
[----:B--2---:R-:W-:Y:S02]  /*f390*/  ISETP.NE.AND P1, PT, R5, RZ, PT ;  /* 0x000000ff0500720c */ /* 0x004fe40003f25270 */
[----:B0-----:R-:W-:-:S13]  /*f3a0*/  ISETP.NE.AND P0, PT, RZ, UR4, PT ;  /* 0x00000004ff007c0c */ /* 0x001fda000bf05270 */
[----:B------:R-:W-:Y:S05]  /*f3b0*/  @P0 EXIT P1 ;  /* 0x000000000000094d */ /* 0x000fea0000800000 */
[----:B------:R-:W0:Y:S01]  /*f3c0*/  LDCU UR4, c[0x0][0x3ac] ;  /* 0x00007580ff0477ac */ /* 0x000e220008000800 */
[----:B---3--:R-:W-:Y:S02]  /*f3d0*/  ISETP.NE.AND P1, PT, R0, RZ, PT ;  /* 0x000000ff0000720c */ /* 0x008fe40003f25270 */
[----:B0-----:R-:W-:-:S13]  /*f3e0*/  ISETP.NE.AND P0, PT, RZ, UR4, PT ;  /* 0x00000004ff007c0c */ /* 0x001fda000bf05270 */
[----:B------:R-:W-:Y:S05]  /*f3f0*/  @P0 EXIT P1 ;  /* 0x000000000000094d */ /* 0x000fea0000800000 */
[----:B------:R-:W-:-:S04]  /*f400*/  UISETP.NE.U32.AND UP0, UPT, UR6, URZ, UPT ;  /* 0x000000ff0600728c */ /* 0x000fc8000bf05070 */
[----:B------:R-:W-:-:S09]  /*f410*/  UISETP.NE.AND.EX UP0, UPT, UR7, URZ, UPT, UP0 ;  /* 0x000000ff0700728c */ /* 0x000fd2000bf05300 */
[----:B------:R-:W-:Y:S05]  /*f420*/  BRA.U UP0, `(.L_x_4028) ;  /* 0x0000000100a47547 */ /* 0x000fea000b800000 */
[----:B------:R-:W0:Y:S01]  /*f430*/  LDCU.U8 UR6, c[0x0][0x798] ;  /* 0x0000f300ff0677ac */ /* 0x000e220008000000 */
[----:B------:R-:W2:Y:S01]  /*f440*/  LDCU.64 UR4, c[0x0][0x768] ;  /* 0x0000ed00ff0477ac */ /* 0x000ea20008000a00 */
[----:B------:R-:W3:Y:S01]  /*f450*/  LDCU.U8 UR7, c[0x0][0x799] ;  /* 0x0000f320ff0777ac */ /* 0x000ee20008000000 */
[----:B0-----:R-:W-:Y:S01]  /*f460*/  UISETP.NE.AND UP0, UPT, UR6, URZ, UPT ;  /* 0x000000ff0600728c */ /* 0x001fe2000bf05270 */
[----:B--2---:R-:W-:-:S04]  /*f470*/  IADD3 R6, P0, PT, R18, UR4, RZ ;  /* 0x0000000412067c10 */ /* 0x004fc8000ff1e0ff */
[----:B------:R-:W-:Y:S01]  /*f480*/  IADD3.X R7, PT, PT, RZ, UR5, RZ, P0, !PT ;  /* 0x00000005ff077c10 */ /* 0x000fe200087fe4ff */
[----:B---3--:R-:W-:-:S03]  /*f490*/  UISETP.NE.AND UP1, UPT, UR7, URZ, UPT ;  /* 0x000000ff0700728c */ /* 0x008fc6000bf25270 */
[----:B------:R-:W-:Y:S08]  /*f4a0*/  BRA.U !UP0, `(.L_x_4029) ;  /* 0x0000000108187547 */ /* 0x000ff0000b800000 */
[----:B------:R-:W2:Y:S02]  /*f4b0*/  LDG.E.64 R2, desc[UR36][R6.64] ;  /* 0x0000002406027981 */ /* 0x000ea4000c1e1b00 */
[-C--:B--2---:R-:W-:Y:S02]  /*f4c0*/  IMAD R0, R3, R16.reuse, RZ ;  /* 0x0000001003007224 */ /* 0x084fe400078e02ff */
[----:B------:R-:W-:-:S04]  /*f4d0*/  IMAD.WIDE.U32 R4, R2, R16, RZ ;  /* 0x0000001002047225 */ /* 0x000fc800078e00ff */
[----:B-1--4-:R-:W-:Y:S02]  /*f4e0*/  IMAD R17, R2, R17, R0 ;  /* 0x0000001102117224 */ /* 0x012fe400078e0200 */
[----:B------:R-:W-:-:S03]  /*f4f0*/  IMAD.MOV.U32 R16, RZ, RZ, R4 ;  /* 0x000000ffff107224 */ /* 0x000fc600078e0004 */
[----:B------:R-:W-:-:S07]  /*f500*/  IADD3 R17, PT, PT, R5, R17, RZ ;  /* 0x0000001105117210 */ /* 0x000fce0007ffe0ff */
.L_x_4029:
        /* <DEDUP_REMOVED lines=9> */
[----:B------:R-:W2:Y:S01]  /*f5a0*/  LDCU.64 UR6, c[0x4][0x640] ;  /* 0x0100c800ff0677ac */ /* 0x000ea20008000a00 */
[----:B------:R-:W3:Y:S01]  /*f5b0*/  LDC.64 R2, c[0x4][R2] ;  /* 0x0100000002027b82 */ /* 0x000ee20000000a00 */
[----:B------:R-:W5:Y:S01]  /*f5c0*/  LDCU.64 UR8, c[0x4][0x320] ;  /* 0x01006400ff0877ac */ /* 0x000f620008000a00 */
[----:B0-----:R-:W-:Y:S02]  /*f5d0*/  MOV R4, UR4 ;  /* 0x0000000400047c02 */ /* 0x001fe40008000f00 */
[----:B------:R-:W-:Y:S01]  /*f5e0*/  MOV R5, UR5 ;  /* 0x0000000500057c02 */ /* 0x000fe20008000f00 */
[----:B--2---:R-:W-:Y:S01]  /*f5f0*/  IMAD.U32 R6, RZ, RZ, UR6 ;  /* 0x00000006ff067e24 */ /* 0x004fe2000f8e00ff */
[----:B------:R-:W-:-:S02]  /*f600*/  MOV R7, UR7 ;  /* 0x0000000700077c02 */ /* 0x000fc40008000f00 */
[----:B-----5:R-:W-:Y:S02]  /*f610*/  MOV R10, UR8 ;  /* 0x00000008000a7c02 */ /* 0x020fe40008000f00 */
[----:B------:R-:W-:-:S07]  /*f620*/  MOV R11, UR9 ;  /* 0x00000009000b7c02 */ /* 0x000fce0008000f00 */
[----:B------:R-:W-:-:S07]  /*f630*/  LEPC R20, `(.L_x_4031) ;  /* 0x000000001014794e */ /* 0x000fce0000000000 */
[----:B-1-34-:R-:W-:Y:S05]  /*f640*/  CALL.ABS.NOINC R2 ;  /* 0x0000000002007343 */ /* 0x01afea0003c00000 */
.L_x_4031:
[----:B------:R-:W0:Y:S02]  /*f650*/  LDCU.64 UR4, c[0x0][0x768] ;  /* 0x0000ed00ff0477ac */ /* 0x000e240008000a00 */
[----:B0-----:R-:W-:-:S04]  /*f660*/  IADD3 R18, P0, PT, R18, UR4, RZ ;  /* 0x0000000412127c10 */ /* 0x001fc8000ff1e0ff */
[----:B------:R-:W-:-:S05]  /*f670*/  IADD3.X R19, PT, PT, RZ, UR5, RZ, P0, !PT ;  /* 0x00000005ff137c10 */ /* 0x000fca00087fe4ff */
[----:B------:R-:W-:Y:S01]  /*f680*/  STG.E.64 desc[UR36][R18.64], R16 ;  /* 0x0000001012007986 */ /* 0x000fe2000c101b24 */
[----:B------:R-:W-:Y:S05]  /*f690*/  EXIT ;  /* 0x000000000000794d */ /* 0x000fea0003800000 */
.L_x_4030:
[----:B------:R-:W-:Y:S01]  /*f6a0*/  STG.E.64 desc[UR36][R6.64], R16 ;  /* 0x0000001006007986 */ /* 0x000fe2000c101b24 */
[----:B------:R-:W-:Y:S05]  /*f6b0*/  EXIT ;  /* 0x000000000000794d */ /* 0x000fea0003800000 */
.L_x_4028:
[----:B------:R-:W0:Y:S01]  /*f6c0*/  LDCU.U8 UR4, c[0x0][0x798] ;  /* 0x0000f300ff0477ac */ /* 0x000e220008000000 */
[----:B------:R-:W2:Y:S01]  /*f6d0*/  LDCU.U8 UR5, c[0x0][0x799] ;  /* 0x0000f320ff0577ac */ /* 0x000ea20008000000 */
[----:B0-----:R-:W-:Y:S02]  /*f6e0*/  UISETP.NE.AND UP0, UPT, UR4, URZ, UPT ;  /* 0x000000ff0400728c */ /* 0x001fe4000bf05270 */
[----:B--2---:R-:W-:-:S07]  /*f6f0*/  UISETP.NE.AND UP1, UPT, UR5, URZ, UPT ;  /* 0x000000ff0500728c */ /* 0x004fce000bf25270 */
[----:B------:R-:W-:Y:S05]  /*f700*/  BRA.U !UP0, `(.L_x_4032) ;  /* 0x0000000108187547 */ /* 0x000fea000b800000 */
[----:B------:R-:W2:Y:S02]  /*f710*/  LDG.E.64 R4, desc[UR36][R2.64] ;  /* 0x0000002402047981 */ /* 0x000ea4000c1e1b00 */
[-C--:B--2---:R-:W-:Y:S02]  /*f720*/  IMAD R0, R5, R16.reuse, RZ ;  /* 0x0000001005007224 */ /* 0x084fe400078e02ff */
[----:B------:R-:W-:-:S04]  /*f730*/  IMAD.WIDE.U32 R6, R4, R16, RZ ;  /* 0x0000001004067225 */ /* 0x000fc800078e00ff */
[----:B-1--4-:R-:W-:Y:S02]  /*f740*/  IMAD R17, R4, R17, R0 ;  /* 0x0000001104117224 */ /* 0x012fe400078e0200 */
[----:B------:R-:W-:-:S03]  /*f750*/  IMAD.MOV.U32 R16, RZ, RZ, R6 ;  /* 0x000000ffff107224 */ /* 0x000fc600078e0006 */
[----:B------:R-:W-:-:S07]  /*f760*/  IADD3 R17, PT, PT, R7, R17, RZ ;  /* 0x0000001107117210 */ /* 0x000fce0007ffe0ff */
.L_x_4032:
        /* <DEDUP_REMOVED lines=20> */
.L_x_4034:
[----:B------:R-:W0:Y:S02]  /*f8b0*/  LDCU.64 UR4, c[0x0][0x768] ;  /* 0x0000ed00ff0477ac */ /* 0x000e240008000a00 */
[----:B0-----:R-:W-:-:S04]  /*f8c0*/  IADD3 R18, P0, PT, R18, UR4, RZ ;  /* 0x0000000412127c10 */ /* 0x001fc8000ff1e0ff */
[----:B------:R-:W-:-:S05]  /*f8d0*/  IADD3.X R19, PT, PT, RZ, UR5, RZ, P0, !PT ;  /* 0x00000005ff137c10 */ /* 0x000fca00087fe4ff */
[----:B------:R-:W-:Y:S01]  /*f8e0*/  STG.E.64 desc[UR36][R18.64], R16 ;  /* 0x0000001012007986 */ /* 0x000fe2000c101b24 */
[----:B------:R-:W-:Y:S05]  /*f8f0*/  EXIT ;  /* 0x000000000000794d */ /* 0x000fea0003800000 */
.L_x_4033:
[----:B------:R-:W-:Y:S01]  /*f900*/  STG.E.64 desc[UR36][R2.64], R16 ;  /* 0x0000001002007986 */ /* 0x000fe2000c101b24 */
[----:B------:R-:W-:Y:S05]  /*f910*/  EXIT ;  /* 0x000000000000794d */ /* 0x000fea0003800000 */
.L_x_4035:
        /* <DEDUP_REMOVED lines=14> */
.L_x_8871:


//--------------------- .text._ZN2at6native13reduce_kernelILi256ELi2ENS0_8ReduceOpIlNS0_14func_wrapper_tIlNS0_55_GLOBAL__N__0955718d_22_SparseCsrTensorMath_cu_868dd54514ReductionMulOpIlEEEEjlLi4ELi4EEEEEvT1_ --------------------------
	.section	.text._ZN2at6native13reduce_kernelILi256ELi2ENS0_8ReduceOpIlNS0_14func_wrapper_tIlNS0_55_GLOBAL__N__0955718d_22_SparseCsrTensorMath_cu_868dd54514ReductionMulOpIlEEEEjlLi4ELi4EEEEEvT1_,"ax",@progbits
	.align	128
.text._ZN2at6native13reduce_kernelILi256ELi2ENS0_8ReduceOpIlNS0_14func_wrapper_tIlNS0_55_GLOBAL__N__0955718d_22_SparseCsrTensorMath_cu_868dd54514ReductionMulOpIlEEEEjlLi4ELi4EEEEEvT1_:
        .type           _ZN2at6native13reduce_kernelILi256ELi2ENS0_8ReduceOpIlNS0_14func_wrapper_tIlNS0_55_GLOBAL__N__0955718d_22_SparseCsrTensorMath_cu_868dd54514ReductionMulOpIlEEEEjlLi4ELi4EEEEEvT1_,@function
        .size           _ZN2at6native13reduce_kernelILi256ELi2ENS0_8ReduceOpIlNS0_14func_wrapper_tIlNS0_55_GLOBAL__N__0955718d_22_SparseCsrTensorMath_cu_868dd54514ReductionMulOpIlEEEEjlLi4ELi4EEEEEvT1_,(.L_x_8872 - _ZN2at6native13reduce_kernelILi256ELi2ENS0_8ReduceOpIlNS0_14func_wrapper_tIlNS0_55_GLOBAL__N__0955718d_22_SparseCsrTensorMath_cu_868dd54514ReductionMulOpIlEEEEjlLi4ELi4EEEEEvT1_)
        .other          _ZN2at6native13reduce_kernelILi256ELi2ENS0_8ReduceOpIlNS0_14func_wrapper_tIlNS0_55_GLOBAL__N__0955718d_22_SparseCsrTensorMath_cu_868dd54514ReductionMulOpIlEEEEjlLi4ELi4EEEEEvT1_,@"STO_CUDA_ENTRY STV_DEFAULT"
_ZN2at6native13reduce_kernelILi256ELi2ENS0_8ReduceOpIlNS0_14func_wrapper_tIlNS0_55_GLOBAL__N__0955718d_22_SparseCsrTensorMath_cu_868dd54514ReductionMulOpIlEEEEjlLi4ELi4EEEEEvT1_:
        /* <DEDUP_REMOVED lines=297> */
.L_x_4036:
        /* <DEDUP_REMOVED lines=12> */
[----:B------:R-:W-:Y:S01]  /*1350*/  MOV R54, R52 ;  /* 0x0000003400367202 */ /* 0x000fe20000000f00 */
[----:B------:R-:W-:-:S05]  /*1360*/  IMAD.X R53, RZ, RZ, UR5, P0 ;  /* 0x00000005ff357e24 */ /* 0x000fca00080e06ff */
[----:B------:R-:W-:Y:S01]  /*1370*/  MOV R55, R53 ;  /* 0x0000003500377202 */ /* 0x000fe20000000f00 */
[----:B------:R-:W-:Y:S06]  /*1380*/  BRA.U !UP0, `(.L_x_4039) ;  /* 0x00000009081c7547 */ /* 0x000fec000b800000 */
        /* <DEDUP_REMOVED lines=8> */
[----:B------:R-:W0:Y:S01]  /*1410*/  LDCU UR4, c[0x0][0x394] ;  /* 0x00007280ff0477ac */ /* 0x000e220008000800 */
[----:B-1----:R-:W-:Y:S01]  /*1420*/  IMAD.U32 R4, RZ, RZ, UR6 ;  /* 0x00000006ff047e24 */ /* 0x002fe2000f8e00ff */
[----:B------:R-:W-:-:S02]  /*1430*/  MOV R5, UR7 ;  /* 0x0000000700057c02 */ /* 0x000fc40008000f00 */
[----:B----4-:R-:W-:Y:S01]  /*1440*/  MOV R6, UR8 ;  /* 0x0000000800067c02 */ /* 0x010fe20008000f00 */
[----:B------:R-:W-:Y:S01]  /*1450*/  IMAD.U32 R7, RZ, RZ, UR9 ;  /* 0x00000009ff077e24 */ /* 0x000fe2000f8e00ff */
[----:B-----5:R-:W-:Y:S02]  /*1460*/  MOV R10, UR10 ;  /* 0x0000000a000a7c02 */ /* 0x020fe40008000f00 */
[----:B------:R-:W-:Y:S01]  /*1470*/  MOV R11, UR11 ;  /* 0x0000000b000b7c02 */ /* 0x000fe20008000f00 */
[----:B0-2---:R-:W-:-:S07]  /*1480*/  IMAD.U32 R18, RZ, RZ, UR4 ;  /* 0x00000004ff127e24 */ /* 0x005fce000f8e00ff */
[----:B------:R-:W-:-:S07]  /*1490*/  LEPC R20, `(.L_x_4040) ;  /* 0x000000001014794e */ /* 0x000fce0000000000 */
[----:B---3--:R-:W-:Y:S05]  /*14a0*/  CALL.ABS.NOINC R14 ;  /* 0x000000000e007343 */ /* 0x008fea0003c00000 */
.L_x_4040:
[----:B------:R-:W0:Y:S01]  /*14b0*/  LDC R21, c[0x0][0x388] ;  /* 0x0000e200ff157b82 */ /* 0x000e220000000800 */
[----:B------:R-:W-:Y:S01]  /*14c0*/  SHF.R.U32.HI R52, RZ, 0x3, R52 ;  /* 0x00000003ff347819 */ /* 0x000fe20000011634 */
[----:B------:R-:W-:Y:S03]  /*14d0*/  BSSY.RECONVERGENT B0, `(.L_x_4041) ;  /* 0x0000028000007945 */ /* 0x000fe60003800200 */
[----:B------:R-:W-:-:S03]  /*14e0*/  LOP3.LUT P0, R52, R52, 0x3, RZ, 0xc0, !PT ;  /* 0x0000000334347812 */ /* 0x000fc6000780c0ff */
[----:B------:R-:W1:Y:S01]  /*14f0*/  LDC R23, c[0x0][0x38c] ;  /* 0x0000e300ff177b82 */ /* 0x000e620000000800 */
[-C--:B0-----:R-:W-:Y:S02]  /*1500*/  MOV R3, R21.reuse ;  /* 0x0000001500037202 */ /* 0x081fe40000000f00 */
[----:B------:R-:W-:Y:S01]  /*1510*/  MOV R14, R21 ;  /* 0x00000015000e7202 */ /* 0x000fe20000000f00 */
[----:B-1----:R-:W-:Y:S01]  /*1520*/  IMAD.MOV.U32 R13, RZ, RZ, R23 ;  /* 0x000000ffff0d7224 */ /* 0x002fe200078e0017 */
[----:B------:R-:W-:-:S05]  /*1530*/  MOV R25, R23 ;  /* 0x0000001700197202 */ /* 0x000fca0000000f00 */
        /* <DEDUP_REMOVED lines=24> */
[----:B0-----:R-:W-:Y:S02]  /*16c0*/  IMAD R7, R5, UR4, RZ ;  /* 0x0000000405077c24 */ /* 0x001fe4000f8e02ff */
[----:B------:R-:W-:-:S04]  /*16d0*/  IMAD.WIDE.U32 R14, R4, UR4, RZ ;  /* 0x00000004040e7c25 */ /* 0x000fc8000f8e00ff */
[----:B------:R-:W-:-:S05]  /*16e0*/  IMAD R7, R4, UR5, R7 ;  /* 0x0000000504077c24 */ /* 0x000fca000f8e0207 */
[----:B------:R-:W-:-:S07]  /*16f0*/  IADD3 R25, PT, PT, R15, R7, RZ ;  /* 0x000000070f197210 */ /* 0x000fce0007ffe0ff */
.L_x_4044:
[----:B------:R-:W-:Y:S05]  /*1700*/  BSYNC.RECONVERGENT B1 ;  /* 0x0000000000017941 */ /* 0x000fea0003800200 */
.L_x_4043:
[----:B------:R-:W0:Y:S01]  /*1710*/  LDC R5, c[0x0][0x394] ;  /* 0x0000e500ff057b82 */ /* 0x000e220000000800 */
[----:B------:R-:W-:-:S04]  /*1720*/  IADD3 R54, P0, PT, R54, 0x20, RZ ;  /* 0x0000002036367810 */ /* 0x000fc80007f1e0ff */
[----:B------:R-:W-:Y:S02]  /*1730*/  IADD3.X R55, PT, PT, RZ, R55, RZ, P0, !PT ;  /* 0x00000037ff377210 */ /* 0x000fe400007fe4ff */
[----:B0-----:R-:W-:-:S07]  /*1740*/  IADD3 R18, PT, PT, R52, -0x4, R5 ;  /* 0xfffffffc34127810 */ /* 0x001fce0007ffe005 */
.L_x_4042:
[----:B------:R-:W-:Y:S05]  /*1750*/  BSYNC.RECONVERGENT B0 ;  /* 0x0000000000007941 */ /* 0x000fea0003800200 */
.L_x_4041:
[----:B------:R-:W0:Y:S01]  /*1760*/  LDC.64 R4, c[0x0][0x3a8] ;  /* 0x0000ea00ff047b82 */ /* 0x000e220000000a00 */
[----:B------:R-:W-:Y:S01]  /*1770*/  BSSY.RECONVERGENT B0, `(.L_x_4045) ;  /* 0x000002b000007945 */ /* 0x000fe20003800200 */
[----:B------:R-:W-:Y:S01]  /*1780*/  IMAD.MOV.U32 R27, RZ, RZ, R21 ;  /* 0x000000ffff1b7224 */ /* 0x000fe200078e0015 */
[----:B------:R-:W-:-:S05]  /*1790*/  MOV R29, R23 ;  /* 0x00000017001d7202 */ /* 0x000fca0000000f00 */
        /* <DEDUP_REMOVED lines=14> */
.L_x_4047:
[C---:B------:R-:W-:Y:S01]  /*1880*/  IMAD.WIDE.U32 R4, R31.reuse, 0x20, R54 ;  /* 0x000000201f047825 */ /* 0x040fe200078e0036 */
[----:B------:R-:W0:Y:S05]  /*1890*/  LDCU UR4, c[0x0][0x39c] ;  /* 0x00007380ff0477ac */ /* 0x000e2a0008000800 */
[----:B------:R-:W2:Y:S01]  /*18a0*/  LDG.E.ENL2.256 R4, R8, desc[UR36][R4.64] ;  /* 0xfe0000240408797e */ /* 0x000ea20008121904 */
[----:B0-----:R-:W-:-:S05]  /*18b0*/  VIADD R31, R31, UR4 ;  /* 0x000000041f1f7c36 */ /* 0x001fca0008000000 */
[----:B------:R-:W-:-:S04]  /*18c0*/  LEA R33, R31, 0x3, 0x2 ;  /* 0x000000031f217811 */ /* 0x000fc800078e10ff */
[----:B------:R-:W-:Y:S01]  /*18d0*/  ISETP.GE.U32.AND P1, PT, R33, R18, PT ;  /* 0x000000122100720c */ /* 0x000fe20003f26070 */
[-C--:B--2---:R-:W-:Y:S02]  /*18e0*/  IMAD R0, R9, R14.reuse, RZ ;  /* 0x0000000e09007224 */ /* 0x084fe400078e02ff */
[----:B------:R-:W-:Y:S02]  /*18f0*/  IMAD R11, R11, R27, RZ ;  /* 0x0000001b0b0b7224 */ /* 0x000fe400078e02ff */
[C---:B------:R-:W-:Y:S02]  /*1900*/  IMAD R25, R8.reuse, R25, R0 ;  /* 0x0000001908197224 */ /* 0x040fe400078e0200 */
[----:B------:R-:W-:Y:S02]  /*1910*/  IMAD R0, R5, R21, RZ ;  /* 0x0000001505007224 */ /* 0x000fe400078e02ff */
[----:B------:R-:W-:Y:S02]  /*1920*/  IMAD R7, R7, R3, RZ ;  /* 0x0000000307077224 */ /* 0x000fe400078e02ff */
[----:B------:R-:W-:-:S04]  /*1930*/  IMAD.WIDE.U32 R14, R8, R14, RZ ;  /* 0x0000000e080e7225 */ /* 0x000fc800078e00ff */
[----:B------:R-:W-:Y:S01]  /*1940*/  IMAD.WIDE.U32 R8, R10, R27, RZ ;  /* 0x0000001b0a087225 */ /* 0x000fe200078e00ff */
[----:B------:R-:W-:-:S03]  /*1950*/  IADD3 R25, PT, PT, R15, R25, RZ ;  /* 0x000000190f197210 */ /* 0x000fc60007ffe0ff */
[----:B------:R-:W-:Y:S01]  /*1960*/  IMAD R29, R10, R29, R11 ;  /* 0x0000001d0a1d7224 */ /* 0x000fe200078e020b */
[----:B------:R-:W-:Y:S01]  /*1970*/  MOV R27, R8 ;  /* 0x00000008001b7202 */ /* 0x000fe20000000f00 */
[----:B------:R-:W-:-:S03]  /*1980*/  IMAD.WIDE.U32 R10, R4, R21, RZ ;  /* 0x00000015040a7225 */ /* 0x000fc600078e00ff */
[----:B------:R-:W-:Y:S01]  /*1990*/  IADD3 R29, PT, PT, R9, R29, RZ ;  /* 0x0000001d091d7210 */ /* 0x000fe20007ffe0ff */
[----:B------:R-:W-:Y:S02]  /*19a0*/  IMAD R23, R4, R23, R0 ;  /* 0x0000001704177224 */ /* 0x000fe400078e0200 */
[----:B------:R-:W-:-:S03]  /*19b0*/  IMAD.WIDE.U32 R4, R6, R3, RZ ;  /* 0x0000000306047225 */ /* 0x000fc600078e00ff */
[----:B------:R-:W-:Y:S01]  /*19c0*/  IADD3 R23, PT, PT, R11, R23, RZ ;  /* 0x000000170b177210 */ /* 0x000fe20007ffe0ff */
[----:B------:R-:W-:Y:S01]  /*19d0*/  IMAD R7, R6, R13, R7 ;  /* 0x0000000d06077224 */ /* 0x000fe200078e0207 */
[----:B------:R-:W-:Y:S01]  /*19e0*/  MOV R3, R4 ;  /* 0x0000000400037202 */ /* 0x000fe20000000f00 */
[----:B------:R-:W-:-:S03]  /*19f0*/  IMAD.MOV.U32 R21, RZ, RZ, R10 ;  /* 0x000000ffff157224 */ /* 0x000fc600078e000a */
[----:B------:R-:W-:Y:S01]  /*1a00*/  IADD3 R13, PT, PT, R5, R7, RZ ;  /* 0x00000007050d7210 */ /* 0x000fe20007ffe0ff */
[----:B------:R-:W-:Y:S06]  /*1a10*/  @!P1 BRA `(.L_x_4047) ;  /* 0xfffffffc00989947 */ /* 0x000fec000383ffff */
.L_x_4046:
[----:B------:R-:W-:Y:S05]  /*1a20*/  BSYNC.RECONVERGENT B0 ;  /* 0x0000000000007941 */ /* 0x000fea0003800200 */
.L_x_4045:
[----:B------:R-:W-:Y:S04]  /*1a30*/  BSSY.RECONVERGENT B0, `(.L_x_4048) ;  /* 0x000000d000007945 */ /* 0x000fe80003800200 */
[----:B------:R-:W-:Y:S05]  /*1a40*/  @P0 BRA `(.L_x_4049) ;  /* 0x00000000002c0947 */ /* 0x000fea0003800000 */
[----:B------:R-:W-:-:S05]  /*1a50*/  LOP3.LUT R0, R18, 0xfffffffc, RZ, 0xc0, !PT ;  /* 0xfffffffc12007812 */ /* 0x000fca00078ec0ff */
[----:B------:R-:W-:-:S05]  /*1a60*/  IMAD.IADD R5, R0, 0x1, R19 ;  /* 0x0000000100057824 */ /* 0x000fca00078e0213 */
[----:B------:R-:W-:-:S13]  /*1a70*/  ISETP.GE.U32.AND P0, PT, R5, R18, PT ;  /* 0x000000120500720c */ /* 0x000fda0003f06070 */
[----:B------:R-:W-:Y:S05]  /*1a80*/  @P0 BRA `(.L_x_4049) ;  /* 0x00000000001c0947 */ /* 0x000fea0003800000 */
[----:B------:R-:W-:-:S06]  /*1a90*/  IMAD.WIDE R54, R5, 0x8, R54 ;  /* 0x0000000805367825 */ /* 0x000fcc00078e0236 */
[----:B------:R-:W2:Y:S02]  /*1aa0*/  LDG.E.64 R54, desc[UR36][R54.64] ;  /* 0x0000002436367981 */ /* 0x000ea4000c1e1b00 */
[-C--:B--2---:R-:W-:Y:S02]  /*1ab0*/  IMAD R25, R25, R54.reuse, RZ ;  /* 0x0000003619197224 */ /* 0x084fe400078e02ff */
[----:B------:R-:W-:-:S04]  /*1ac0*/  IMAD.WIDE.U32 R4, R14, R54, RZ ;  /* 0x000000360e047225 */ /* 0x000fc800078e00ff */
[----:B------:R-:W-:Y:S01]  /*1ad0*/  IMAD R25, R55, R14, R25 ;  /* 0x0000000e37197224 */ /* 0x000fe200078e0219 */
[----:B------:R-:W-:-:S04]  /*1ae0*/  MOV R14, R4 ;  /* 0x00000004000e7202 */ /* 0x000fc80000000f00 */
[----:B------:R-:W-:-:S07]  /*1af0*/  IADD3 R25, PT, PT, R5, R25, RZ ;  /* 0x0000001905197210 */ /* 0x000fce0007ffe0ff */
.L_x_4049:
[----:B------:R-:W-:Y:S05]  /*1b00*/  BSYNC.RECONVERGENT B0 ;  /* 0x0000000000007941 */ /* 0x000fea0003800200 */
.L_x_4048:
[-C--:B------:R-:W-:Y:S01]  /*1b10*/  IMAD R0, R29, R14.reuse, RZ ;  /* 0x0000000e1d007224 */ /* 0x080fe200078e02ff */
[----:B------:R-:W-:Y:S01]  /*1b20*/  CS2R R6, SRZ ;  /* 0x0000000000067805 */ /* 0x000fe2000001ff00 */
        /* <DEDUP_REMOVED lines=9> */
[----:B------:R-:W-:Y:S01]  /*1bc0*/  IMAD R3, R3, R0, R13 ;  /* 0x0000000003037224 */ /* 0x000fe200078e020d */
[----:B------:R-:W-:-:S04]  /*1bd0*/  MOV R0, R14 ;  /* 0x0000000e00007202 */ /* 0x000fc80000000f00 */
[----:B------:R-:W-:Y:S01]  /*1be0*/  IADD3 R3, PT, PT, R15, R3, RZ ;  /* 0x000000030f037210 */ /* 0x000fe20007ffe0ff */
[----:B------:R-:W-:Y:S06]  /*1bf0*/  BRA `(.L_x_4038) ;  /* 0x000000ac001c7947 */ /* 0x000fec0003800000 */
.L_x_4039:
        /* <DEDUP_REMOVED lines=9> */
[----:B------:R-:W2:Y:S08]  /*1c90*/  LDC R0, c[0x0][0x388] ;  /* 0x0000e200ff007b82 */ /* 0x000eb00000000800 */
[----:B------:R-:W3:Y:S01]  /*1ca0*/  LDC R33, c[0x0][0x38c] ;  /* 0x0000e300ff217b82 */ /* 0x000ee20000000800 */
[----:B-1----:R-:W-:-:S05]  /*1cb0*/  IMAD R3, R18, 0x3, R49 ;  /* 0x0000000312037824 */ /* 0x002fca00078e0231 */
[----:B------:R-:W-:Y:S01]  /*1cc0*/  ISETP.GE.U32.AND P0, PT, R3, R38, PT ;  /* 0x000000260300720c */ /* 0x000fe20003f06070 */
[--C-:B--2---:R-:W-:Y:S01]  /*1cd0*/  IMAD.MOV.U32 R29, RZ, RZ, R0.reuse ;  /* 0x000000ffff1d7224 */ /* 0x104fe200078e0000 */
[-C--:B------:R-:W-:Y:S01]  /*1ce0*/  MOV R27, R0.reuse ;  /* 0x00000000001b7202 */ /* 0x080fe20000000f00 */
[----:B------:R-:W-:Y:S01]  /*1cf0*/  IMAD.MOV.U32 R43, RZ, RZ, R0 ;  /* 0x000000ffff2b7224 */ /* 0x000fe200078e0000 */
[-C--:B------:R-:W-:Y:S02]  /*1d00*/  MOV R25, R0.reuse ;  /* 0x0000000000197202 */ /* 0x080fe40000000f00 */
[-C--:B------:R-:W-:Y:S02]  /*1d10*/  MOV R3, R0.reuse ;  /* 0x0000000000037202 */ /* 0x080fe40000000f00 */
[-C--:B------:R-:W-:Y:S01]  /*1d20*/  MOV R47, R0.reuse ;  /* 0x00000000002f7202 */ /* 0x080fe20000000f00 */
[--C-:B---3--:R-:W-:Y:S01]  /*1d30*/  IMAD.MOV.U32 R35, RZ, RZ, R33.reuse ;  /* 0x000000ffff237224 */ /* 0x108fe200078e0021 */
[----:B------:R-:W-:Y:S01]  /*1d40*/  MOV R24, R0 ;  /* 0x0000000000187202 */ /* 0x000fe20000000f00 */
[----:B------:R-:W-:Y:S01]  /*1d50*/  IMAD.MOV.U32 R45, RZ, RZ, R33 ;  /* 0x000000ffff2d7224 */ /* 0x000fe200078e0021 */
        /* <DEDUP_REMOVED lines=18> */
[----:B------:R-:W-:-:S07]  /*1e80*/  MOV R49, R33 ;  /* 0x0000002100317202 */ /* 0x000fce0000000f00 */
.L_x_4053:
[----:B------:R-:W-:Y:S02]  /*1e90*/  SHF.R.U32.HI R13, RZ, 0x1, R53 ;  /* 0x00000001ff0d7819 */ /* 0x000fe40000011635 */
[-C--:B------:R-:W-:Y:S02]  /*1ea0*/  IADD3 R53, PT, PT, R53, R18.reuse, RZ ;  /* 0x0000001235357210 */ /* 0x080fe40007ffe0ff */
[C---:B------:R-:W-:Y:S01]  /*1eb0*/  IADD3 R4, PT, PT, R13.reuse, R18, RZ ;  /* 0x000000120d047210 */ /* 0x040fe20007ffe0ff */
[----:B------:R-:W-:Y:S01]  /*1ec0*/  IMAD.WIDE.U32 R12, R13, 0x10, R54 ;  /* 0x000000100d0c7825 */ /* 0x000fe200078e0036 */
[----:B------:R-:W-:-:S03]  /*1ed0*/  SHF.R.U32.HI R21, RZ, 0x1, R53 ;  /* 0x00000001ff157819 */ /* 0x000fc60000011635 */
[----:B------:R-:W-:Y:S01]  /*1ee0*/  IMAD.SHL.U32 R5, R4, 0x10, RZ ;  /* 0x0000001004057824 */ /* 0x000fe200078e00ff */
[----:B------:R-:W-:Y:S01]  /*1ef0*/  SHF.R.U32.HI R4, RZ, 0x1c, R4 ;  /* 0x0000001cff047819 */ /* 0x000fe20000011604 */
[----:B------:R-:W-:Y:S01]  /*1f00*/  IMAD.WIDE.U32 R20, R21, 0x10, R54 ;  /* 0x0000001015147825 */ /* 0x000fe200078e0036 */
[----:B------:R-:W2:Y:S01]  /*1f10*/  LDG.E.128 R12, desc[UR36][R12.64] ;  /* 0x000000240c0c7981 */ /* 0x000ea2000c1e1d00 */
[----:B------:R-:W-:Y:S02]  /*1f20*/  LEA R53, R18, R53, 0x1 ;  /* 0x0000003512357211 */ /* 0x000fe400078e08ff */
[----:B------:R-:W-:Y:S02]  /*1f30*/  LOP3.LUT R5, R5, 0xfffffff0, RZ, 0xc0, !PT ;  /* 0xfffffff005057812 */ /* 0x000fe400078ec0ff */
[----:B------:R-:W-:Y:S01]  /*1f40*/  LOP3.LUT R7, R4, 0x7, RZ, 0xc0, !PT ;  /* 0x0000000704077812 */ /* 0x000fe200078ec0ff */
[----:B------:R-:W3:Y:S01]  /*1f50*/  LDG.E.128 R20, desc[UR36][R20.64] ;  /* 0x0000002414147981 */ /* 0x000ee2000c1e1d00 */
[----:B------:R-:W-:-:S02]  /*1f60*/  IADD3 R4, P0, PT, R54, R5, RZ ;  /* 0x0000000536047210 */ /* 0x000fc40007f1e0ff */
[----:B------:R-:W-:Y:S02]  /*1f70*/  SHF.R.U32.HI R9, RZ, 0x1, R53 ;  /* 0x00000001ff097819 */ /* 0x000fe40000011635 */
[----:B------:R-:W-:-:S03]  /*1f80*/  IADD3.X R5, PT, PT, R55, R7, RZ, P0, !PT ;  /* 0x0000000737057210 */ /* 0x000fc600007fe4ff */
[----:B------:R-:W-:-:S03]  /*1f90*/  IMAD.WIDE.U32 R8, R9, 0x10, R54 ;  /* 0x0000001009087825 */ /* 0x000fc600078e0036 */
[----:B------:R-:W4:Y:S04]  /*1fa0*/  LDG.E.128 R4, desc[UR36][R4.64] ;  /* 0x0000002404047981 */ /* 0x000f28000c1e1d00 */
[----:B------:R-:W5:Y:S01]  /*1fb0*/  LDG.E.128 R8, desc[UR36][R8.64] ;  /* 0x0000002408087981 */ /* 0x000f62000c1e1d00 */
[----:B------:R-:W-:-:S05]  /*1fc0*/  IADD3 R53, PT, PT, R53, R18, RZ ;  /* 0x0000001235357210 */ /* 0x000fca0007ffe0ff */
[----:B------:R-:W-:-:S05]  /*1fd0*/  IMAD R61, R18, 0x3, R53 ;  /* 0x00000003123d7824 */ /* 0x000fca00078e0235 */
[----:B------:R-:W-:Y:S01]  /*1fe0*/  ISETP.GE.U32.AND P0, PT, R61, R38, PT ;  /* 0x000000263d00720c */ /* 0x000fe20003f06070 */
[----:B--2---:R-:W-:Y:S02]  /*1ff0*/  IMAD R26, R13, R24, RZ ;  /* 0x000000180d1a7224 */ /* 0x004fe400078e02ff */
[----:B------:R-:W-:Y:S02]  /*2000*/  IMAD R28, R15, R47, RZ ;  /* 0x0000002f0f1c7224 */ /* 0x000fe400078e02ff */
[----:B------:R-:W-:Y:S02]  /*2010*/  IMAD R49, R12, R49, R26 ;  /* 0x000000310c317224 */ /* 0x000fe400078e021a */
[----:B------:R-:W-:-:S04]  /*2020*/  IMAD.WIDE.U32 R56, R14, R47, RZ ;  /* 0x0000002f0e387225 */ /* 0x000fc800078e00ff */
[----:B------:R-:W-:Y:S02]  /*2030*/  IMAD R45, R14, R45, R28 ;  /* 0x0000002d0e2d7224 */ /* 0x000fe400078e021c */
[----:B---3--:R-:W-:Y:S01]  /*2040*/  IMAD R26, R21, R43, RZ ;  /* 0x0000002b151a7224 */ /* 0x008fe200078e02ff */
[----:B------:R-:W-:Y:S01]  /*2050*/  MOV R47, R56 ;  /* 0x00000038002f7202 */ /* 0x000fe20000000f00 */
[----:B------:R-:W-:Y:S01]  /*2060*/  IMAD.WIDE.U32 R58, R12, R24, RZ ;  /* 0x000000180c3a7225 */ /* 0x000fe200078e00ff */
[----:B------:R-:W-:-:S03]  /*2070*/  IADD3 R45, PT, PT, R57, R45, RZ ;  /* 0x0000002d392d7210 */ /* 0x000fc60007ffe0ff */
[C---:B------:R-:W-:Y:S02]  /*2080*/  IMAD R41, R20.reuse, R41, R26 ;  /* 0x0000002914297224 */ /* 0x040fe400078e021a */
[----:B----4-:R-:W-:Y:S02]  /*2090*/  IMAD R26, R5, R3, RZ ;  /* 0x00000003051a7224 */ /* 0x010fe400078e02ff */
[----:B------:R-:W-:Y:S02]  /*20a0*/  IMAD R28, R23, R0, RZ ;  /* 0x00000000171c7224 */ /* 0x000fe400078e02ff */
[----:B------:R-:W-:Y:S01]  /*20b0*/  IMAD.WIDE.U32 R56, R20, R43, RZ ;  /* 0x0000002b14387225 */ /* 0x000fe200078e00ff */
[----:B------:R-:W-:-:S03]  /*20c0*/  IADD3 R49, PT, PT, R59, R49, RZ ;  /* 0x000000313b317210 */ /* 0x000fc60007ffe0ff */
[----:B------:R-:W-:Y:S02]  /*20d0*/  IMAD.MOV.U32 R24, RZ, RZ, R58 ;  /* 0x000000ffff187224 */ /* 0x000fe400078e003a */
[----:B------:R-:W-:Y:S01]  /*20e0*/  IMAD R61, R4, R37, R26 ;  /* 0x00000025043d7224 */ /* 0x000fe200078e021a */
[----:B------:R-:W-:Y:S01]  /*20f0*/  IADD3 R41, PT, PT, R57, R41, RZ ;  /* 0x0000002939297210 */ /* 0x000fe20007ffe0ff */
[C---:B------:R-:W-:Y:S02]  /*2100*/  IMAD R39, R22.reuse, R39, R28 ;  /* 0x0000002716277224 */ /* 0x040fe400078e021c */
[----:B------:R-:W-:-:S04]  /*2110*/  IMAD.WIDE.U32 R58, R22, R0, RZ ;  /* 0x00000000163a7225 */ /* 0x000fc800078e00ff */
[----:B------:R-:W-:Y:S01]  /*2120*/  IMAD.WIDE.U32 R36, R4, R3, RZ ;  /* 0x0000000304247225 */ /* 0x000fe200078e00ff */
[----:B------:R-:W-:-:S03]  /*2130*/  IADD3 R39, PT, PT, R59, R39, RZ ;  /* 0x000000273b277210 */ /* 0x000fc60007ffe0ff */
[----:B------:R-:W-:Y:S02]  /*2140*/  IMAD R57, R7, R25, RZ ;  /* 0x0000001907397224 */ /* 0x000fe400078e02ff */
[----:B-----5:R-:W-:Y:S02]  /*2150*/  IMAD R26, R9, R27, RZ ;  /* 0x0000001b091a7224 */ /* 0x020fe400078e02ff */
[----:B------:R-:W-:Y:S01]  /*2160*/  IMAD R28, R11, R29, RZ ;  /* 0x0000001d0b1c7224 */ /* 0x000fe200078e02ff */
[----:B------:R-:W-:Y:S01]  /*2170*/  IADD3 R37, PT, PT, R37, R61, RZ ;  /* 0x0000003d25257210 */ /* 0x000fe20007ffe0ff */
[----:B------:R-:W-:Y:S02]  /*2180*/  IMAD R57, R6, R35, R57 ;  /* 0x0000002306397224 */ /* 0x000fe400078e0239 */
[----:B------:R-:W-:Y:S02]  /*2190*/  IMAD R59, R8, R33, R26 ;  /* 0x00000021083b7224 */ /* 0x000fe400078e021a */
[----:B------:R-:W-:-:S02]  /*21a0*/  IMAD R61, R10, R31, R28 ;  /* 0x0000001f0a3d7224 */ /* 0x000fc400078e021c */
[----:B------:R-:W-:-:S04]  /*21b0*/  IMAD.WIDE.U32 R34, R6, R25, RZ ;  /* 0x0000001906227225 */ /* 0x000fc800078e00ff */
[----:B------:R-:W-:-:S04]  /*21c0*/  IMAD.WIDE.U32 R32, R8, R27, RZ ;  /* 0x0000001b08207225 */ /* 0x000fc800078e00ff */
[----:B------:R-:W-:Y:S01]  /*21d0*/  IMAD.WIDE.U32 R30, R10, R29, RZ ;  /* 0x0000001d0a1e7225 */ /* 0x000fe200078e00ff */
[----:B------:R-:W-:Y:S02]  /*21e0*/  MOV R0, R58 ;  /* 0x0000003a00007202 */ /* 0x000fe40000000f00 */
[----:B------:R-:W-:Y:S01]  /*21f0*/  MOV R25, R34 ;  /* 0x0000002200197202 */ /* 0x000fe20000000f00 */
[----:B------:R-:W-:Y:S01]  /*2200*/  IMAD.MOV.U32 R43, RZ, RZ, R56 ;  /* 0x000000ffff2b7224 */ /* 0x000fe200078e0038 */
[----:B------:R-:W-:Y:S01]  /*2210*/  IADD3 R35, PT, PT, R35, R57, RZ ;  /* 0x0000003923237210 */ /* 0x000fe20007ffe0ff */
[----:B------:R-:W-:Y:S01]  /*2220*/  IMAD.MOV.U32 R3, RZ, RZ, R36 ;  /* 0x000000ffff037224 */ /* 0x000fe200078e0024 */
[----:B------:R-:W-:Y:S01]  /*2230*/  IADD3 R33, PT, PT, R33, R59, RZ ;  /* 0x0000003b21217210 */ /* 0x000fe20007ffe0ff */
[----:B------:R-:W-:Y:S01]  /*2240*/  IMAD.MOV.U32 R27, RZ, RZ, R32 ;  /* 0x000000ffff1b7224 */ /* 0x000fe200078e0020 */
[----:B------:R-:W-:Y:S02]  /*2250*/  MOV R29, R30 ;  /* 0x0000001e001d7202 */ /* 0x000fe40000000f00 */
[----:B------:R-:W-:Y:S01]  /*2260*/  IADD3 R31, PT, PT, R31, R61, RZ ;  /* 0x0000003d1f1f7210 */ /* 0x000fe20007ffe0ff */
[----:B------:R-:W-:Y:S06]  /*2270*/  @!P0 BRA `(.L_x_4053) ;  /* 0xfffffffc00048947 */ /* 0x000fec000383ffff */
[----:B------:R-:W-:Y:S05]  /*2280*/  BSYNC.RECONVERGENT B1 ;  /* 0x0000000000017941 */ /* 0x000fea0003800200 */
.L_x_4052:
[----:B------:R-:W-:Y:S05]  /*2290*/  BSYNC.RECONVERGENT B0 ;  /* 0x0000000000007941 */ /* 0x000fea0003800200 */
.L_x_4051:
[----:B------:R-:W-:Y:S01]  /*22a0*/  ISETP.GE.U32.AND P0, PT, R53, R38, PT ;  /* 0x000000263500720c */ /* 0x000fe20003f06070 */
[----:B------:R-:W-:-:S12]  /*22b0*/  BSSY.RECONVERGENT B0, `(.L_x_4054) ;  /* 0x0000016000007945 */ /* 0x000fd80003800200 */
[----:B------:R-:W-:Y:S05]  /*22c0*/  @P0 BRA `(.L_x_4055) ;  /* 0x0000000000500947 */ /* 0x000fea0003800000 */
[----:B------:R-:W-:-:S05]  /*22d0*/  SHF.R.U32.HI R13, RZ, 0x1, R53 ;  /* 0x00000001ff0d7819 */ /* 0x000fca0000011635 */
[----:B------:R-:W-:-:S06]  /*22e0*/  IMAD.WIDE.U32 R12, R13, 0x10, R54 ;  /* 0x000000100d0c7825 */ /* 0x000fcc00078e0036 */
[----:B------:R-:W5:Y:S01]  /*22f0*/  LDG.E.128 R12, desc[UR36][R12.64] ;  /* 0x000000240c0c7981 */ /* 0x000f62000c1e1d00 */
[----:B------:R-:W-:-:S05]  /*2300*/  IMAD.IADD R57, R53, 0x1, R18 ;  /* 0x0000000135397824 */ /* 0x000fca00078e0212 */
        /* <DEDUP_REMOVED lines=16> */
.L_x_4055:
[----:B------:R-:W-:Y:S05]  /*2410*/  BSYNC.RECONVERGENT B0 ;  /* 0x0000000000007941 */ /* 0x000fea0003800200 */
.L_x_4054:
[----:B------:R-:W-:Y:S04]  /*2420*/  BSSY.RECONVERGENT B0, `(.L_x_4056) ;  /* 0x0000032000007945 */ /* 0x000fe80003800200 */
[----:B------:R-:W-:Y:S05]  /*2430*/  @P0 BRA `(.L_x_4057) ;  /* 0x0000000000c00947 */ /* 0x000fea0003800000 */
[----:B-1----:R-:W-:Y:S01]  /*2440*/  IADD3 R55, PT, PT, R53, R18, RZ ;  /* 0x0000001235377210 */ /* 0x002fe20007ffe0ff */
[----:B-----5:R-:W-:Y:S02]  /*2450*/  IMAD R13, R13, R24, RZ ;  /* 0x000000180d0d7224 */ /* 0x020fe400078e02ff */
[----:B------:R-:W-:Y:S01]  /*2460*/  IMAD R15, R15, R47, RZ ;  /* 0x0000002f0f0f7224 */ /* 0x000fe200078e02ff */
[----:B------:R-:W-:Y:S01]  /*2470*/  ISETP.GE.U32.AND P0, PT, R55, R38, PT ;  /* 0x000000263700720c */ /* 0x000fe20003f06070 */
[----:B------:R-:W-:-:S04]  /*2480*/  IMAD.WIDE.U32 R52, R12, R24, RZ ;  /* 0x000000180c347225 */ /* 0x000fc800078e00ff */
[----:B------:R-:W-:Y:S02]  /*2490*/  IMAD R49, R12, R49, R13 ;  /* 0x000000310c317224 */ /* 0x000fe400078e020d */
[----:B------:R-:W-:-:S03]  /*24a0*/  IMAD.WIDE.U32 R12, R14, R47, RZ ;  /* 0x0000002f0e0c7225 */ /* 0x000fc600078e00ff */
[----:B------:R-:W-:Y:S01]  /*24b0*/  IADD3 R49, PT, PT, R53, R49, RZ ;  /* 0x0000003135317210 */ /* 0x000fe20007ffe0ff */
[----:B------:R-:W-:Y:S01]  /*24c0*/  IMAD R15, R14, R45, R15 ;  /* 0x0000002d0e0f7224 */ /* 0x000fe200078e020f */
[----:B------:R-:W-:Y:S01]  /*24d0*/  MOV R47, R12 ;  /* 0x0000000c002f7202 */ /* 0x000fe20000000f00 */
[----:B------:R-:W-:-:S03]  /*24e0*/  IMAD.MOV.U32 R24, RZ, RZ, R52 ;  /* 0x000000ffff187224 */ /* 0x000fc600078e0034 */
[----:B------:R-:W-:Y:S01]  /*24f0*/  IADD3 R45, PT, PT, R13, R15, RZ ;  /* 0x0000000f0d2d7210 */ /* 0x000fe20007ffe0ff */
[----:B------:R-:W-:Y:S06]  /*2500*/  @P0 BRA `(.L_x_4057) ;  /* 0x00000000008c0947 */ /* 0x000fec0003800000 */
[----:B------:R-:W-:Y:S02]  /*2510*/  IMAD.IADD R53, R55, 0x1, R18 ;  /* 0x0000000137357824 */ /* 0x000fe400078e0212 */
[----:B------:R-:W-:Y:S02]  /*2520*/  IMAD R14, R21, R43, RZ ;  /* 0x0000002b150e7224 */ /* 0x000fe400078e02ff */
[----:B------:R-:W-:Y:S01]  /*2530*/  IMAD R21, R23, R0, RZ ;  /* 0x0000000017157224 */ /* 0x000fe200078e02ff */
[----:B------:R-:W-:Y:S01]  /*2540*/  ISETP.GE.U32.AND P0, PT, R53, R38, PT ;  /* 0x000000263500720c */ /* 0x000fe20003f06070 */
[C---:B------:R-:W-:Y:S02]  /*2550*/  IMAD R41, R20.reuse, R41, R14 ;  /* 0x0000002914297224 */ /* 0x040fe400078e020e */
[----:B------:R-:W-:-:S04]  /*2560*/  IMAD.WIDE.U32 R12, R20, R43, RZ ;  /* 0x0000002b140c7225 */ /* 0x000fc800078e00ff */
[C---:B------:R-:W-:Y:S01]  /*2570*/  IMAD.WIDE.U32 R14, R22.reuse, R0, RZ ;  /* 0x00000000160e7225 */ /* 0x040fe200078e00ff */
[----:B------:R-:W-:Y:S02]  /*2580*/  MOV R43, R12 ;  /* 0x0000000c002b7202 */ /* 0x000fe40000000f00 */
[----:B------:R-:W-:Y:S01]  /*2590*/  IADD3 R41, PT, PT, R13, R41, RZ ;  /* 0x000000290d297210 */ /* 0x000fe20007ffe0ff */
[----:B------:R-:W-:Y:S01]  /*25a0*/  IMAD R21, R22, R39, R21 ;  /* 0x0000002716157224 */ /* 0x000fe200078e0215 */
[----:B------:R-:W-:-:S03]  /*25b0*/  MOV R0, R14 ;  /* 0x0000000e00007202 */ /* 0x000fc60000000f00 */
[----:B------:R-:W-:Y:S01]  /*25c0*/  IMAD.IADD R39, R15, 0x1, R21 ;  /* 0x000000010f277824 */ /* 0x000fe200078e0215 */
[----:B------:R-:W-:Y:S06]  /*25d0*/  @P0 BRA `(.L_x_4057) ;  /* 0x0000000000580947 */ /* 0x000fec0003800000 */
[----:B------:R-:W-:Y:S01]  /*25e0*/  IADD3 R13, PT, PT, R53, R18, RZ ;  /* 0x00000012350d7210 */ /* 0x000fe20007ffe0ff */
[----:B------:R-:W-:Y:S02]  /*25f0*/  IMAD R5, R5, R3, RZ ;  /* 0x0000000305057224 */ /* 0x000fe400078e02ff */
[----:B------:R-:W-:Y:S01]  /*2600*/  IMAD R7, R7, R25, RZ ;  /* 0x0000001907077224 */ /* 0x000fe200078e02ff */
[----:B------:R-:W-:Y:S01]  /*2610*/  ISETP.GE.U32.AND P0, PT, R13, R38, PT ;  /* 0x000000260d00720c */ /* 0x000fe20003f06070 */
[----:B------:R-:W-:-:S04]  /*2620*/  IMAD.WIDE.U32 R12, R4, R3, RZ ;  /* 0x00000003040c7225 */ /* 0x000fc800078e00ff */
[----:B------:R-:W-:Y:S01]  /*2630*/  IMAD R37, R4, R37, R5 ;  /* 0x0000002504257224 */ /* 0x000fe200078e0205 */
[----:B------:R-:W-:Y:S01]  /*2640*/  MOV R3, R12 ;  /* 0x0000000c00037202 */ /* 0x000fe20000000f00 */
[----:B------:R-:W-:-:S03]  /*2650*/  IMAD.WIDE.U32 R4, R6, R25, RZ ;  /* 0x0000001906047225 */ /* 0x000fc600078e00ff */
[----:B------:R-:W-:Y:S01]  /*2660*/  IADD3 R37, PT, PT, R13, R37, RZ ;  /* 0x000000250d257210 */ /* 0x000fe20007ffe0ff */
[----:B------:R-:W-:Y:S02]  /*2670*/  IMAD R7, R6, R35, R7 ;  /* 0x0000002306077224 */ /* 0x000fe400078e0207 */
[----:B------:R-:W-:Y:S02]  /*2680*/  @!P0 IMAD R6, R9, R27, RZ ;  /* 0x0000001b09068224 */ /* 0x000fe400078e02ff */
[----:B------:R-:W-:Y:S01]  /*2690*/  @!P0 IMAD R11, R11, R29, RZ ;  /* 0x0000001d0b0b8224 */ /* 0x000fe200078e02ff */
[----:B------:R-:W-:Y:S01]  /*26a0*/  IADD3 R35, PT, PT, R5, R7, RZ ;  /* 0x0000000705237210 */ /* 0x000fe20007ffe0ff */
[----:B------:R-:W-:Y:S02]  /*26b0*/  @!P0 IMAD R13, R8, R33, R6 ;  /* 0x00000021080d8224 */ /* 0x000fe400078e0206 */
[----:B------:R-:W-:Y:S02]  /*26c0*/  @!P0 IMAD R15, R10, R31, R11 ;  /* 0x0000001f0a0f8224 */ /* 0x000fe400078e020b */
[----:B------:R-:W-:-:S04]  /*26d0*/  @!P0 IMAD.WIDE.U32 R8, R8, R27, RZ ;  /* 0x0000001b08088225 */ /* 0x000fc800078e00ff */
[----:B------:R-:W-:Y:S01]  /*26e0*/  @!P0 IMAD.WIDE.U32 R10, R10, R29, RZ ;  /* 0x0000001d0a0a8225 */ /* 0x000fe200078e00ff */
[----:B------:R-:W-:Y:S02]  /*26f0*/  @!P0 MOV R27, R8 ;  /* 0x00000008001b8202 */ /* 0x000fe40000000f00 */
[----:B------:R-:W-:Y:S01]  /*2700*/  @!P0 IADD3 R33, PT, PT, R9, R13, RZ ;  /* 0x0000000d09218210 */ /* 0x000fe20007ffe0ff */
[----:B------:R-:W-:Y:S01]  /*2710*/  IMAD.MOV.U32 R25, RZ, RZ, R4 ;  /* 0x000000ffff197224 */ /* 0x000fe200078e0004 */
[----:B------:R-:W-:Y:S01]  /*2720*/  @!P0 IADD3 R31, PT, PT, R11, R15, RZ ;  /* 0x0000000f0b1f8210 */ /* 0x000fe20007ffe0ff */
[----:B------:R-:W-:-:S07]  /*2730*/  @!P0 IMAD.MOV.U32 R29, RZ, RZ, R10 ;  /* 0x000000ffff1d8224 */ /* 0x000fce00078e000a */
.L_x_4057:
[----:B------:R-:W-:Y:S05]  /*2740*/  BSYNC.RECONVERGENT B0 ;  /* 0x0000000000007941 */ /* 0x000fea0003800200 */
.L_x_4056:
[-C--:B-----5:R-:W-:Y:S02]  /*2750*/  IMAD R6, R41, R24.reuse, RZ ;  /* 0x0000001829067224 */ /* 0x0a0fe400078e02ff */
[----:B------:R-:W-:Y:S02]  /*2760*/  IMAD R39, R39, R47, RZ ;  /* 0x0000002f27277224 */ /* 0x000fe400078e02ff */
[----:B------:R-:W-:-:S04]  /*2770*/  IMAD.WIDE.U32 R4, R43, R24, RZ ;  /* 0x000000182b047225 */ /* 0x000fc800078e00ff */
[----:B------:R-:W-:Y:S02]  /*2780*/  IMAD R43, R43, R49, R6 ;  /* 0x000000312b2b7224 */ /* 0x000fe400078e0206 */
[C---:B------:R-:W-:Y:S02]  /*2790*/  IMAD R39, R0.reuse, R45, R39 ;  /* 0x0000002d00277224 */ /* 0x040fe400078e0227 */
[----:B------:R-:W-:Y:S01]  /*27a0*/  IMAD.WIDE.U32 R6, R0, R47, RZ ;  /* 0x0000002f00067225 */ /* 0x000fe200078e00ff */
[----:B------:R-:W-:-:S03]  /*27b0*/  IADD3 R8, PT, PT, R5, R43, RZ ;  /* 0x0000002b05087210 */ /* 0x000fc60007ffe0ff */
[----:B------:R-:W-:Y:S01]  /*27c0*/  IMAD R35, R35, R6, RZ ;  /* 0x0000000623237224 */ /* 0x000fe200078e02ff */
[----:B------:R-:W-:Y:S01]  /*27d0*/  IADD3 R0, PT, PT, R7, R39, RZ ;  /* 0x0000002707007210 */ /* 0x000fe20007ffe0ff */
[----:B------:R-:W-:Y:S02]  /*27e0*/  IMAD R37, R37, R4, RZ ;  /* 0x0000000425257224 */ /* 0x000fe400078e02ff */
[----:B------:R-:W-:-:S04]  /*27f0*/  IMAD.WIDE.U32 R6, R25, R6, RZ ;  /* 0x0000000619067225 */ /* 0x000fc800078e00ff */
[----:B------:R-:W-:Y:S02]  /*2800*/  IMAD R35, R25, R0, R35 ;  /* 0x0000000019237224 */ /* 0x000fe400078e0223 */
[----:B------:R-:W-:-:S03]  /*2810*/  IMAD.WIDE.U32 R4, R3, R4, RZ ;  /* 0x0000000403047225 */ /* 0x000fc600078e00ff */
[----:B------:R-:W-:Y:S01]  /*2820*/  IADD3 R0, PT, PT, R7, R35, RZ ;  /* 0x0000002307007210 */ /* 0x000fe20007ffe0ff */
[----:B------:R-:W-:Y:S02]  /*2830*/  IMAD R37, R3, R8, R37 ;  /* 0x0000000803257224 */ /* 0x000fe400078e0225 */
[----:B------:R-:W-:Y:S02]  /*2840*/  IMAD R33, R33, R4, RZ ;  /* 0x0000000421217224 */ /* 0x000fe400078e02ff */
[----:B------:R-:W-:Y:S02]  /*2850*/  IMAD.IADD R8, R5, 0x1, R37 ;  /* 0x0000000105087824 */ /* 0x000fe400078e0225 */
[----:B------:R-:W-:Y:S02]  /*2860*/  IMAD R31, R31, R6, RZ ;  /* 0x000000061f1f7224 */ /* 0x000fe400078e02ff */
[----:B------:R-:W-:-:S04]  /*2870*/  IMAD.WIDE.U32 R4, R27, R4, RZ ;  /* 0x000000041b047225 */ /* 0x000fc800078e00ff */
[----:B------:R-:W-:Y:S02]  /*2880*/  IMAD R33, R27, R8, R33 ;  /* 0x000000081b217224 */ /* 0x000fe400078e0221 */
[----:B------:R-:W-:-:S03]  /*2890*/  IMAD.WIDE.U32 R6, R29, R6, RZ ;  /* 0x000000061d067225 */ /* 0x000fc600078e00ff */
[----:B------:R-:W-:Y:S01]  /*28a0*/  IADD3 R3, PT, PT, R5, R33, RZ ;  /* 0x0000002105037210 */ /* 0x000fe20007ffe0ff */
[----:B------:R-:W-:Y:S01]  /*28b0*/  IMAD R31, R29, R0, R31 ;  /* 0x000000001d1f7224 */ /* 0x000fe200078e021f */
[----:B------:R-:W-:-:S03]  /*28c0*/  MOV R0, R4 ;  /* 0x0000000400007202 */ /* 0x000fc60000000f00 */
[----:B------:R-:W-:Y:S01]  /*28d0*/  IMAD.IADD R7, R7, 0x1, R31 ;  /* 0x0000000107077824 */ /* 0x000fe200078e021f */
[----:B------:R-:W-:Y:S06]  /*28e0*/  BRA `(.L_x_4038) ;  /* 0x0000009c00e07947 */ /* 0x000fec0003800000 */
.L_x_4050:
[----:B------:R-:W-:-:S13]  /*28f0*/  ISETP.NE.AND P0, PT, R12, 0x1, PT ;  /* 0x000000010c00780c */ /* 0x000fda0003f05270 */
[----:B------:R-:W-:Y:S05]  /*2900*/  @P0 BRA `(.L_x_4058) ;  /* 0x0000000c00340947 */ /* 0x000fea0003800000 */
[----:B------:R-:W1:Y:S01]  /*2910*/  LDC R18, c[0x0][0x39c] ;  /* 0x0000e700ff127b82 */ /* 0x000e620000000800 */
[----:B------:R-:W-:Y:S01]  /*2920*/  BSSY.RECONVERGENT B0, `(.L_x_4059) ;  /* 0x0000062000007945 */ /* 0x000fe20003800200 */
[----:B------:R-:W-:-:S06]  /*2930*/  MOV R53, R49 ;  /* 0x0000003100357202 */ /* 0x000fcc0000000f00 */
[----:B------:R-:W2:Y:S08]  /*2940*/  LDC R24, c[0x0][0x388] ;  /* 0x0000e200ff187b82 */ /* 0x000eb00000000800 */
[----:B------:R-:W3:Y:S01]  /*2950*/  LDC R25, c[0x0][0x38c] ;  /* 0x0000e300ff197b82 */ /* 0x000ee20000000800 */
        /* <DEDUP_REMOVED lines=8> */
[----:B------:R-:W-:Y:S01]  /*29e0*/  MOV R35, R24 ;  /* 0x0000001800237202 */ /* 0x000fe20000000f00 */
[----:B---3--:R-:W-:Y:S01]  /*29f0*/  IMAD.MOV.U32 R27, RZ, RZ, R25 ;  /* 0x000000ffff1b7224 */ /* 0x008fe200078e0019 */
[----:B------:R-:W-:-:S02]  /*2a00*/  MOV R33, R25 ;  /* 0x0000001900217202 */ /* 0x000fc40000000f00 */
[-C--:B------:R-:W-:Y:S02]  /*2a10*/  MOV R31, R25.reuse ;  /* 0x00000019001f7202 */ /* 0x080fe40000000f00 */
[-C--:B------:R-:W-:Y:S02]  /*2a20*/  MOV R29, R25.reuse ;  /* 0x00000019001d7202 */ /* 0x080fe40000000f00 */
[-C--:B------:R-:W-:Y:S02]  /*2a30*/  MOV R3, R25.reuse ;  /* 0x0000001900037202 */ /* 0x080fe40000000f00 */
[-C--:B------:R-:W-:Y:S02]  /*2a40*/  MOV R47, R25.reuse ;  /* 0x00000019002f7202 */ /* 0x080fe40000000f00 */
[----:B------:R-:W-:Y:S01]  /*2a50*/  MOV R49, R25 ;  /* 0x0000001900317202 */ /* 0x000fe20000000f00 */
[----:B------:R-:W-:Y:S06]  /*2a60*/  @P0 BRA `(.L_x_4060) ;  /* 0x0000000400340947 */ /* 0x000fec0003800000 */
[----:B------:R-:W-:Y:S01]  /*2a70*/  BSSY.RECONVERGENT B1, `(.L_x_4060) ;  /* 0x000004c000017945 */ /* 0x000fe20003800200 */
[--C-:B------:R-:W-:Y:S01]  /*2a80*/  IMAD.MOV.U32 R43, RZ, RZ, R24.reuse ;  /* 0x000000ffff2b7224 */ /* 0x100fe200078e0018 */
[-C--:B------:R-:W-:Y:S01]  /*2a90*/  MOV R41, R24.reuse ;  /* 0x0000001800297202 */ /* 0x080fe20000000f00 */
[----:B------:R-:W-:Y:S01]  /*2aa0*/  IMAD.MOV.U32 R35, RZ, RZ, R24 ;  /* 0x000000ffff237224 */ /* 0x000fe200078e0018 */
        /* <DEDUP_REMOVED lines=9> */
.L_x_4061:
[----:B------:R-:W-:Y:S02]  /*2b40*/  IMAD R4, R0, R53, RZ ;  /* 0x0000003500047224 */ /* 0x000fe400078e02ff */
[----:B------:R-:W-:-:S03]  /*2b50*/  IMAD.IADD R53, R53, 0x1, R18 ;  /* 0x0000000135357824 */ /* 0x000fc600078e0212 */
[----:B------:R-:W-:Y:S01]  /*2b60*/  SHF.R.U32.HI R13, RZ, 0x1, R4 ;  /* 0x00000001ff0d7819 */ /* 0x000fe20000011604 */
[----:B------:R-:W-:Y:S01]  /*2b70*/  IMAD R4, R0, R53, RZ ;  /* 0x0000003500047224 */ /* 0x000fe200078e02ff */
[----:B------:R-:W-:-:S03]  /*2b80*/  IADD3 R53, PT, PT, R53, R18, RZ ;  /* 0x0000001235357210 */ /* 0x000fc60007ffe0ff */
[----:B------:R-:W-:Y:S01]  /*2b90*/  IMAD.WIDE.U32 R12, R13, 0x10, R54 ;  /* 0x000000100d0c7825 */ /* 0x000fe200078e0036 */
[----:B------:R-:W-:-:S03]  /*2ba0*/  SHF.R.U32.HI R21, RZ, 0x1, R4 ;  /* 0x00000001ff157819 */ /* 0x000fc60000011604 */
[C---:B------:R-:W-:Y:S01]  /*2bb0*/  IMAD R4, R0.reuse, R53, RZ ;  /* 0x0000003500047224 */ /* 0x040fe200078e02ff */
[----:B------:R-:W-:Y:S01]  /*2bc0*/  IADD3 R53, PT, PT, R53, R18, RZ ;  /* 0x0000001235357210 */ /* 0x000fe20007ffe0ff */
[----:B------:R-:W2:Y:S01]  /*2bd0*/  LDG.E.128 R12, desc[UR36][R12.64] ;  /* 0x000000240c0c7981 */ /* 0x000ea2000c1e1d00 */
[----:B------:R-:W-:Y:S02]  /*2be0*/  IMAD.WIDE.U32 R20, R21, 0x10, R54 ;  /* 0x0000001015147825 */ /* 0x000fe400078e0036 */
[----:B------:R-:W-:Y:S02]  /*2bf0*/  SHF.R.U32.HI R5, RZ, 0x1, R4 ;  /* 0x00000001ff057819 */ /* 0x000fe40000011604 */
[----:B------:R-:W-:Y:S02]  /*2c00*/  IMAD R6, R0, R53, RZ ;  /* 0x0000003500067224 */ /* 0x000fe400078e02ff */
[----:B------:R-:W3:Y:S01]  /*2c10*/  LDG.E.128 R20, desc[UR36][R20.64] ;  /* 0x0000002414147981 */ /* 0x000ee2000c1e1d00 */
[----:B------:R-:W-:-:S02]  /*2c20*/  IMAD.WIDE.U32 R4, R5, 0x10, R54 ;  /* 0x0000001005047825 */ /* 0x000fc400078e0036 */
[----:B------:R-:W-:-:S04]  /*2c30*/  SHF.R.U32.HI R9, RZ, 0x1, R6 ;  /* 0x00000001ff097819 */ /* 0x000fc80000011606 */
[----:B------:R-:W4:Y:S01]  /*2c40*/  LDG.E.128 R4, desc[UR36][R4.64] ;  /* 0x0000002404047981 */ /* 0x000f22000c1e1d00 */
[----:B------:R-:W-:-:S06]  /*2c50*/  IMAD.WIDE.U32 R8, R9, 0x10, R54 ;  /* 0x0000001009087825 */ /* 0x000fcc00078e0036 */
[----:B------:R-:W5:Y:S01]  /*2c60*/  LDG.E.128 R8, desc[UR36][R8.64] ;  /* 0x0000002408087981 */ /* 0x000f62000c1e1d00 */
[----:B------:R-:W-:-:S05]  /*2c70*/  IADD3 R53, PT, PT, R53, R18, RZ ;  /* 0x0000001235357210 */ /* 0x000fca0007ffe0ff */
[----:B------:R-:W-:-:S05]  /*2c80*/  IMAD R61, R18, 0x3, R53 ;  /* 0x00000003123d7824 */ /* 0x000fca00078e0235 */
[----:B------:R-:W-:Y:S01]  /*2c90*/  ISETP.GE.U32.AND P0, PT, R61, R38, PT ;  /* 0x000000263d00720c */ /* 0x000fe20003f06070 */
[----:B--2---:R-:W-:Y:S02]  /*2ca0*/  IMAD R28, R13, R26, RZ ;  /* 0x0000001a0d1c7224 */ /* 0x004fe400078e02ff */
[----:B------:R-:W-:Y:S02]  /*2cb0*/  IMAD R30, R15, R24, RZ ;  /* 0x000000180f1e7224 */ /* 0x000fe400078e02ff */
[----:B------:R-:W-:-:S04]  /*2cc0*/  IMAD.WIDE.U32 R56, R12, R26, RZ ;  /* 0x0000001a0c387225 */ /* 0x000fc800078e00ff */
[----:B------:R-:W-:Y:S02]  /*2cd0*/  IMAD R49, R12, R49, R28 ;  /* 0x000000310c317224 */ /* 0x000fe400078e021c */
[----:B------:R-:W-:-:S03]  /*2ce0*/  IMAD.WIDE.U32 R58, R14, R24, RZ ;  /* 0x000000180e3a7225 */ /* 0x000fc600078e00ff */
[----:B------:R-:W-:Y:S01]  /*2cf0*/  IADD3 R49, PT, PT, R57, R49, RZ ;  /* 0x0000003139317210 */ /* 0x000fe20007ffe0ff */
[----:B------:R-:W-:Y:S01]  /*2d00*/  IMAD R47, R14, R47, R30 ;  /* 0x0000002f0e2f7224 */ /* 0x000fe200078e021e */
[----:B------:R-:W-:Y:S01]  /*2d10*/  MOV R24, R58 ;  /* 0x0000003a00187202 */ /* 0x000fe20000000f00 */
[----:B---3--:R-:W-:Y:S02]  /*2d20*/  IMAD R28, R21, R35, RZ ;  /* 0x00000023151c7224 */ /* 0x008fe400078e02ff */
[----:B------:R-:W-:Y:S01]  /*2d30*/  IMAD R30, R23, R37, RZ ;  /* 0x00000025171e7224 */ /* 0x000fe200078e02ff */
[----:B------:R-:W-:Y:S01]  /*2d40*/  IADD3 R47, PT, PT, R59, R47, RZ ;  /* 0x0000002f3b2f7210 */ /* 0x000fe20007ffe0ff */
[----:B------:R-:W-:Y:S02]  /*2d50*/  IMAD.MOV.U32 R26, RZ, RZ, R56 ;  /* 0x000000ffff1a7224 */ /* 0x000fe400078e0038 */
[----:B------:R-:W-:-:S04]  /*2d60*/  IMAD.WIDE.U32 R56, R20, R35, RZ ;  /* 0x0000002314387225 */ /* 0x000fc800078e00ff */
[----:B------:R-:W-:Y:S02]  /*2d70*/  IMAD R3, R20, R3, R28 ;  /* 0x0000000314037224 */ /* 0x000fe400078e021c */
[C---:B------:R-:W-:Y:S02]  /*2d80*/  IMAD R25, R22.reuse, R25, R30 ;  /* 0x0000001916197224 */ /* 0x040fe400078e021e */
[----:B------:R-:W-:Y:S01]  /*2d90*/  IMAD.WIDE.U32 R58, R22, R37, RZ ;  /* 0x00000025163a7225 */ /* 0x000fe200078e00ff */
[----:B------:R-:W-:-:S03]  /*2da0*/  IADD3 R3, PT, PT, R57, R3, RZ ;  /* 0x0000000339037210 */ /* 0x000fc60007ffe0ff */
[----:B----4-:R-:W-:Y:S01]  /*2db0*/  IMAD R28, R5, R39, RZ ;  /* 0x00000027051c7224 */ /* 0x010fe200078e02ff */
[----:B------:R-:W-:Y:S01]  /*2dc0*/  IADD3 R25, PT, PT, R59, R25, RZ ;  /* 0x000000193b197210 */ /* 0x000fe20007ffe0ff */
[----:B------:R-:W-:Y:S01]  /*2dd0*/  IMAD R30, R7, R41, RZ ;  /* 0x00000029071e7224 */ /* 0x000fe200078e02ff */
[----:B------:R-:W-:Y:S01]  /*2de0*/  MOV R37, R58 ;  /* 0x0000003a00257202 */ /* 0x000fe20000000f00 */
[----:B------:R-:W-:Y:S02]  /*2df0*/  IMAD.MOV.U32 R35, RZ, RZ, R56 ;  /* 0x000000ffff237224 */ /* 0x000fe400078e0038 */
[----:B------:R-:W-:-:S04]  /*2e00*/  IMAD.WIDE.U32 R56, R4, R39, RZ ;  /* 0x0000002704387225 */ /* 0x000fc800078e00ff */
[----:B------:R-:W-:Y:S02]  /*2e10*/  IMAD R27, R4, R27, R28 ;  /* 0x0000001b041b7224 */ /* 0x000fe400078e021c */
[----:B------:R-:W-:Y:S02]  /*2e20*/  IMAD R59, R6, R29, R30 ;  /* 0x0000001d063b7224 */ /* 0x000fe400078e021e */
[----:B-----5:R-:W-:Y:S01]  /*2e30*/  IMAD R30, R9, R43, RZ ;  /* 0x0000002b091e7224 */ /* 0x020fe200078e02ff */
[----:B------:R-:W-:Y:S01]  /*2e40*/  IADD3 R27, PT, PT, R57, R27, RZ ;  /* 0x0000001b391b7210 */ /* 0x000fe20007ffe0ff */
[----:B------:R-:W-:Y:S02]  /*2e50*/  IMAD R32, R11, R45, RZ ;  /* 0x0000002d0b207224 */ /* 0x000fe400078e02ff */
[----:B------:R-:W-:Y:S02]  /*2e60*/  IMAD R57, R8, R31, R30 ;  /* 0x0000001f08397224 */ /* 0x000fe400078e021e */
[----:B------:R-:W-:-:S02]  /*2e70*/  IMAD R61, R10, R33, R32 ;  /* 0x000000210a3d7224 */ /* 0x000fc400078e0220 */
[----:B------:R-:W-:-:S04]  /*2e80*/  IMAD.WIDE.U32 R28, R6, R41, RZ ;  /* 0x00000029061c7225 */ /* 0x000fc800078e00ff */
[----:B------:R-:W-:Y:S01]  /*2e90*/  IMAD.WIDE.U32 R30, R8, R43, RZ ;  /* 0x0000002b081e7225 */ /* 0x000fe200078e00ff */
[----:B------:R-:W-:Y:S02]  /*2ea0*/  MOV R41, R28 ;  /* 0x0000001c00297202 */ /* 0x000fe40000000f00 */
[----:B------:R-:W-:Y:S01]  /*2eb0*/  IADD3 R29, PT, PT, R29, R59, RZ ;  /* 0x0000003b1d1d7210 */ /* 0x000fe20007ffe0ff */
[----:B------:R-:W-:Y:S01]  /*2ec0*/  IMAD.WIDE.U32 R32, R10, R45, RZ ;  /* 0x0000002d0a207225 */ /* 0x000fe200078e00ff */
[----:B------:R-:W-:-:S03]  /*2ed0*/  IADD3 R31, PT, PT, R31, R57, RZ ;  /* 0x000000391f1f7210 */ /* 0x000fc60007ffe0ff */
[----:B------:R-:W-:Y:S01]  /*2ee0*/  IMAD.MOV.U32 R39, RZ, RZ, R56 ;  /* 0x000000ffff277224 */ /* 0x000fe200078e0038 */
[----:B------:R-:W-:Y:S01]  /*2ef0*/  MOV R45, R32 ;  /* 0x00000020002d7202 */ /* 0x000fe20000000f00 */
[----:B------:R-:W-:Y:S01]  /*2f00*/  IMAD.MOV.U32 R43, RZ, RZ, R30 ;  /* 0x000000ffff2b7224 */ /* 0x000fe200078e001e */
[----:B------:R-:W-:Y:S01]  /*2f10*/  IADD3 R33, PT, PT, R33, R61, RZ ;  /* 0x0000003d21217210 */ /* 0x000fe20007ffe0ff */
[----:B------:R-:W-:Y:S06]  /*2f20*/  @!P0 BRA `(.L_x_4061) ;  /* 0xfffffffc00048947 */ /* 0x000fec000383ffff */
[----:B------:R-:W-:Y:S05]  /*2f30*/  BSYNC.RECONVERGENT B1 ;  /* 0x0000000000017941 */ /* 0x000fea0003800200 */
.L_x_4060:
[----:B------:R-:W-:Y:S05]  /*2f40*/  BSYNC.RECONVERGENT B0 ;  /* 0x0000000000007941 */ /* 0x000fea0003800200 */
.L_x_4059:
        /* <DEDUP_REMOVED lines=27> */
.L_x_4063:
[----:B------:R-:W-:Y:S05]  /*3100*/  BSYNC.RECONVERGENT B0 ;  /* 0x0000000000007941 */ /* 0x000fea0003800200 */
.L_x_4062:
        /* <DEDUP_REMOVED lines=50> */
.L_x_4065:
[----:B------:R-:W-:Y:S05]  /*3430*/  BSYNC.RECONVERGENT B0 ;  /* 0x0000000000007941 */ /* 0x000fea0003800200 */
.L_x_4064:
[----:B-----5:R-:W-:Y:S02]  /*3440*/  IMAD R6, R25, R24, RZ ;  /* 0x0000001819067224 */ /* 0x020fe400078e02ff */
[-C--:B------:R-:W-:Y:S02]  /*3450*/  IMAD R0, R3, R26.reuse, RZ ;  /* 0x0000001a03007224 */ /* 0x080fe400078e02ff */
[----:B------:R-:W-:-:S04]  /*3460*/  IMAD.WIDE.U32 R4, R35, R26, RZ ;  /* 0x0000001a23047225 */ /* 0x000fc800078e00ff */
[C---:B------:R-:W-:Y:S02]  /*3470*/  IMAD R47, R37.reuse, R47, R6 ;  /* 0x0000002f252f7224 */ /* 0x040fe400078e0206 */
[----:B------:R-:W-:-:S04]  /*3480*/  IMAD.WIDE.U32 R24, R37, R24, RZ ;  /* 0x0000001825187225 */ /* 0x000fc800078e00ff */
[----:B------:R-:W-:Y:S01]  /*3490*/  IMAD R35, R35, R49, R0 ;  /* 0x0000003123237224 */ /* 0x000fe200078e0200 */
[----:B------:R-:W-:Y:S01]  /*34a0*/  IADD3 R0, PT, PT, R25, R47, RZ ;  /* 0x0000002f19007210 */ /* 0x000fe20007ffe0ff */
[----:B------:R-:W-:Y:S02]  /*34b0*/  IMAD R29, R29, R24, RZ ;  /* 0x000000181d1d7224 */ /* 0x000fe400078e02ff */
[----:B------:R-:W-:Y:S01]  /*34c0*/  IMAD R27, R27, R4, RZ ;  /* 0x000000041b1b7224 */ /* 0x000fe200078e02ff */
[----:B------:R-:W-:Y:S01]  /*34d0*/  IADD3 R6, PT, PT, R5, R35, RZ ;  /* 0x0000002305067210 */ /* 0x000fe20007ffe0ff */
        /* <DEDUP_REMOVED lines=16> */
.L_x_4058:
[----:B------:R-:W1:Y:S01]  /*35e0*/  LDCU UR4, c[0x0][0x39c] ;  /* 0x00007380ff0477ac */ /* 0x000e620008000800 */
[----:B------:R-:W2:Y:S01]  /*35f0*/  LDC R0, c[0x0][0x388] ;  /* 0x0000e200ff007b82 */ /* 0x000ea20000000800 */
[----:B------:R-:W-:Y:S07]  /*3600*/  BSSY.RECONVERGENT B0, `(.L_x_4066) ;  /* 0x0000464000007945 */ /* 0x000fee0003800200 */
[----:B------:R-:W3:Y:S01]  /*3610*/  LDC R33, c[0x0][0x38c] ;  /* 0x0000e300ff217b82 */ /* 0x000ee20000000800 */
        /* <DEDUP_REMOVED lines=20> */
[----:B------:R-:W-:Y:S01]  /*3760*/  VIADD R12, R12, 0xffffffff ;  /* 0xffffffff0c0c7836 */ /* 0x000fe20000000000 */
[-C--:B------:R-:W-:Y:S01]  /*3770*/  MOV R3, R0.reuse ;  /* 0x0000000000037202 */ /* 0x080fe20000000f00 */
[----:B------:R-:W-:Y:S01]  /*3780*/  IMAD.MOV.U32 R6, RZ, RZ, R0 ;  /* 0x000000ffff067224 */ /* 0x000fe200078e0000 */
[-C--:B------:R-:W-:Y:S01]  /*3790*/  MOV R4, R0.reuse ;  /* 0x0000000000047202 */ /* 0x080fe20000000f00 */
[--C-:B------:R-:W-:Y:S01]  /*37a0*/  IMAD.MOV.U32 R35, RZ, RZ, R33.reuse ;  /* 0x000000ffff237224 */ /* 0x100fe200078e0021 */
[----:B------:R-:W-:Y:S01]  /*37b0*/  VIMNMX.U32 R12, PT, PT, R12, 0x18, PT ;  /* 0x000000180c0c7848 */ /* 0x000fe20003fe0000 */
        /* <DEDUP_REMOVED lines=11> */
.L_x_4073:
[----:B------:R-:W1:Y:S01]  /*3870*/  LDCU UR4, c[0x0][0x39c] ;  /* 0x00007380ff0477ac */ /* 0x000e620008000800 */
[----:B-----5:R-:W-:Y:S01]  /*3880*/  @!P0 IMAD.MOV.U32 R12, RZ, RZ, R8 ;  /* 0x000000ffff0c8224 */ /* 0x020fe200078e0008 */
[----:B------:R-:W-:Y:S01]  /*3890*/  @!P0 MOV R13, R9 ;  /* 0x00000009000d8202 */ /* 0x000fe20000000f00 */
[--C-:B------:R-:W-:Y:S01]  /*38a0*/  @!P0 IMAD.MOV.U32 R22, RZ, RZ, R10.reuse ;  /* 0x000000ffff168224 */ /* 0x100fe200078e000a */
[----:B------:R-:W-:Y:S01]  /*38b0*/  @!P0 MOV R14, R10 ;  /* 0x0000000a000e8202 */ /* 0x000fe20000000f00 */
[--C-:B------:R-:W-:Y:S01]  /*38c0*/  @!P0 IMAD.MOV.U32 R26, RZ, RZ, R10.reuse ;  /* 0x000000ffff1a8224 */ /* 0x100fe200078e000a */
[-C--:B------:R-:W-:Y:S01]  /*38d0*/  @!P0 MOV R15, R11.reuse ;  /* 0x0000000b000f8202 */ /* 0x080fe20000000f00 */
        /* <DEDUP_REMOVED lines=305> */
.L_x_4069:
        /* <DEDUP_REMOVED lines=241> */
.L_x_4070:
        /* <DEDUP_REMOVED lines=241> */
.L_x_4071:
        /* <DEDUP_REMOVED lines=240> */
.L_x_4072:
[----:B------:R-:W-:-:S04]  /*7910*/  LOP3.LUT R13, R36, 0xfffffff0, RZ, 0xc0, !PT ;  /* 0xfffffff0240d7812 */ /* 0x000fc800078ec0ff */
[----:B------:R-:W-:-:S04]  /*7920*/  IADD3 R12, P1, PT, R13, R52, RZ ;  /* 0x000000340d0c7210 */ /* 0x000fc80007f3e0ff */
[----:B------:R-:W-:-:S06]  /*7930*/  IADD3.X R13, PT, PT, RZ, R53, RZ, P1, !PT ;  /* 0x00000035ff0d7210 */ /* 0x000fcc0000ffe4ff */
[----:B------:R-:W5:Y:S03]  /*7940*/  LDG.E.128 R12, desc[UR36][R12.64] ;  /* 0x000000240c0c7981 */ /* 0x000f66000c1e1d00 */
.L_x_4068:
[----:B-----5:R-:W-:Y:S01]  /*7950*/  IMAD R36, R25, R7, RZ ;  /* 0x0000000719247224 */ /* 0x020fe200078e02ff */
[----:B------:R-:W1:Y:S01]  /*7960*/  LDCU UR5, c[0x0][0x394] ;  /* 0x00007280ff0577ac */ /* 0x000e620008000800 */
[----:B------:R-:W-:Y:S02]  /*7970*/  IMAD R42, R31, R18, RZ ;  /* 0x000000121f2a7224 */ /* 0x000fe400078e02ff */
[----:B------:R-:W-:Y:S02]  /*7980*/  IMAD R43, R43, R24, R36 ;  /* 0x000000182b2b7224 */ /* 0x000fe400078e0224 */
[----:B------:R-:W-:Y:S02]  /*7990*/  IMAD R36, R23, R4, RZ ;  /* 0x0000000417247224 */ /* 0x000fe400078e02ff */
[----:B------:R-:W-:Y:S02]  /*79a0*/  IMAD R38, R29, R32, RZ ;  /* 0x000000201d267224 */ /* 0x000fe400078e02ff */
[----:B------:R-:W-:-:S02]  /*79b0*/  IMAD R37, R37, R22, R36 ;  /* 0x0000001625257224 */ /* 0x000fc400078e0224 */
[----:B------:R-:W-:Y:S02]  /*79c0*/  IMAD R36, R15, R0, RZ ;  /* 0x000000000f247224 */ /* 0x000fe400078e02ff */
[----:B------:R-:W-:Y:S02]  /*79d0*/  IMAD R45, R45, R30, R42 ;  /* 0x0000001e2d2d7224 */ /* 0x000fe400078e022a */
[----:B------:R-:W-:-:S04]  /*79e0*/  IMAD.WIDE.U32 R54, R30, R18, RZ ;  /* 0x000000121e367225 */ /* 0x000fc800078e00ff */
[----:B------:R-:W-:Y:S01]  /*79f0*/  IMAD R47, R47, R28, R38 ;  /* 0x0000001c2f2f7224 */ /* 0x000fe200078e0226 */
[----:B------:R-:W-:Y:S01]  /*7a00*/  IADD3 R45, PT, PT, R55, R45, RZ ;  /* 0x0000002d372d7210 */ /* 0x000fe20007ffe0ff */
[----:B------:R-:W-:Y:S02]  /*7a10*/  IMAD R38, R27, R6, RZ ;  /* 0x000000061b267224 */ /* 0x000fe400078e02ff */
[----:B------:R-:W-:Y:S01]  /*7a20*/  IMAD R33, R33, R14, R36 ;  /* 0x0000000e21217224 */ /* 0x000fe200078e0224 */
[----:B------:R-:W-:Y:S01]  /*7a30*/  MOV R36, UR4 ;  /* 0x0000000400247c02 */ /* 0x000fe20008000f00 */
[----:B------:R-:W-:Y:S02]  /*7a40*/  IMAD.MOV.U32 R18, RZ, RZ, R54 ;  /* 0x000000ffff127224 */ /* 0x000fe400078e0036 */
[----:B------:R-:W-:Y:S01]  /*7a50*/  IMAD R41, R41, R26, R38 ;  /* 0x0000001a29297224 */ /* 0x000fe200078e0226 */
[----:B------:R-:W-:Y:S01]  /*7a60*/  LEA R49, R36, R49, 0x2 ;  /* 0x0000003124317211 */ /* 0x000fe200078e10ff */
[----:B------:R-:W-:-:S04]  /*7a70*/  IMAD.WIDE.U32 R54, R26, R6, RZ ;  /* 0x000000061a367225 */ /* 0x000fc800078e00ff */
[----:B------:R-:W-:Y:S01]  /*7a80*/  IMAD R38, R13, R3, RZ ;  /* 0x000000030d267224 */ /* 0x000fe200078e02ff */
[----:B------:R-:W-:Y:S01]  /*7a90*/  IADD3 R41, PT, PT, R55, R41, RZ ;  /* 0x0000002937297210 */ /* 0x000fe20007ffe0ff */
[----:B------:R-:W-:Y:S01]  /*7aa0*/  IMAD.WIDE.U32 R56, R28, R32, RZ ;  /* 0x000000201c387225 */ /* 0x000fe200078e00ff */
[----:B------:R-:W-:-:S03]  /*7ab0*/  MOV R6, R54 ;  /* 0x0000003600067202 */ /* 0x000fc60000000f00 */
[----:B------:R-:W-:Y:S01]  /*7ac0*/  IMAD R35, R35, R12, R38 ;  /* 0x0000000c23237224 */ /* 0x000fe200078e0226 */
[----:B------:R-:W-:Y:S01]  /*7ad0*/  MOV R32, R56 ;  /* 0x0000003800207202 */ /* 0x000fe20000000f00 */
[----:B------:R-:W-:Y:S01]  /*7ae0*/  IMAD R55, R36, 0x3, R49 ;  /* 0x0000000324377824 */ /* 0x000fe200078e0231 */
[----:B------:R-:W-:Y:S01]  /*7af0*/  IADD3 R47, PT, PT, R57, R47, RZ ;  /* 0x0000002f392f7210 */ /* 0x000fe20007ffe0ff */
[----:B-1----:R-:W-:Y:S02]  /*7b00*/  IMAD.U32 R38, RZ, RZ, UR5 ;  /* 0x00000005ff267e24 */ /* 0x002fe4000f8e00ff */
[----:B------:R-:W-:-:S03]  /*7b10*/  IMAD.WIDE.U32 R56, R24, R7, RZ ;  /* 0x0000000718387225 */ /* 0x000fc600078e00ff */
[----:B------:R-:W-:Y:S01]  /*7b20*/  ISETP.GE.U32.AND P1, PT, R55, R38, PT ;  /* 0x000000263700720c */ /* 0x000fe20003f26070 */
[-C--:B------:R-:W-:Y:S01]  /*7b30*/  IMAD R42, R21, R5.reuse, RZ ;  /* 0x00000005152a7224 */ /* 0x080fe200078e02ff */
[----:B------:R-:W-:Y:S01]  /*7b40*/  MOV R7, R56 ;  /* 0x0000003800077202 */ /* 0x000fe20000000f00 */
[----:B------:R-:W-:Y:S02]  /*7b50*/  IMAD.IADD R43, R57, 0x1, R43 ;  /* 0x00000001392b7824 */ /* 0x000fe400078e022b */
[----:B------:R-:W-:Y:S02]  /*7b60*/  IMAD R39, R39, R20, R42 ;  /* 0x0000001427277224 */ /* 0x000fe400078e022a */
[----:B------:R-:W-:-:S04]  /*7b70*/  IMAD.WIDE.U32 R56, R20, R5, RZ ;  /* 0x0000000514387225 */ /* 0x000fc800078e00ff */
[----:B------:R-:W-:Y:S01]  /*7b80*/  IMAD.WIDE.U32 R58, R22, R4, RZ ;  /* 0x00000004163a7225 */ /* 0x000fe200078e00ff */
[----:B------:R-:W-:Y:S02]  /*7b90*/  MOV R5, R56 ;  /* 0x0000003800057202 */ /* 0x000fe40000000f00 */
[----:B------:R-:W-:Y:S01]  /*7ba0*/  IADD3 R39, PT, PT, R57, R39, RZ ;  /* 0x0000002739277210 */ /* 0x000fe20007ffe0ff */
[----:B------:R-:W-:Y:S01]  /*7bb0*/  IMAD.WIDE.U32 R56, R12, R3, RZ ;  /* 0x000000030c387225 */ /* 0x000fe200078e00ff */
[----:B------:R-:W-:-:S03]  /*7bc0*/  MOV R4, R58 ;  /* 0x0000003a00047202 */ /* 0x000fc60000000f00 */
[----:B------:R-:W-:Y:S01]  /*7bd0*/  IMAD.WIDE.U32 R54, R14, R0, RZ ;  /* 0x000000000e367225 */ /* 0x000fe200078e00ff */
[----:B------:R-:W-:Y:S02]  /*7be0*/  MOV R3, R56 ;  /* 0x0000003800037202 */ /* 0x000fe40000000f00 */
[----:B------:R-:W-:Y:S01]  /*7bf0*/  IADD3 R35, PT, PT, R57, R35, RZ ;  /* 0x0000002339237210 */ /* 0x000fe20007ffe0ff */
[----:B------:R-:W-:Y:S01]  /*7c00*/  IMAD.IADD R37, R59, 0x1, R37 ;  /* 0x000000013b257824 */ /* 0x000fe200078e0225 */
[----:B------:R-:W-:Y:S01]  /*7c10*/  MOV R0, R54 ;  /* 0x0000003600007202 */ /* 0x000fe20000000f00 */
[----:B------:R-:W-:Y:S01]  /*7c20*/  IMAD.IADD R33, R55, 0x1, R33 ;  /* 0x0000000137217824 */ /* 0x000fe200078e0221 */
[----:B------:R-:W-:Y:S06]  /*7c30*/  @!P1 BRA `(.L_x_4073) ;  /* 0xffffffbc000c9947 */ /* 0x000fec000383ffff */
.L_x_4067:
[----:B0-----:R-:W-:Y:S05]  /*7c40*/  BSYNC.RECONVERGENT B0 ;  /* 0x0000000000007941 */ /* 0x001fea0003800200 */
.L_x_4066:
[----:B------:R-:W-:Y:S01]  /*7c50*/  ISETP.GE.U32.AND P0, PT, R49, R38, PT ;  /* 0x000000263100720c */ /* 0x000fe20003f06070 */
[----:B------:R-:W-:-:S12]  /*7c60*/  BSSY.RECONVERGENT B0, `(.L_x_4074) ;  /* 0x0000473000007945 */ /* 0x000fd80003800200 */
        /* <DEDUP_REMOVED lines=281> */
.L_x_4077:
[----:B------:R-:W-:Y:S02]  /*8e00*/  SHF.R.U32.HI R28, RZ, 0x4, R28 ;  /* 0x00000004ff1c7819 */ /* 0x000fe4000001161c */
[----:B------:R-:W-:-:S07]  /*8e10*/  MOV R29, RZ ;  /* 0x000000ff001d7202 */ /* 0x000fce0000000f00 */
.L_x_4076:
        /* <DEDUP_REMOVED lines=284> */
.L_x_4079:
[----:B------:R-:W-:Y:S02]  /*9fe0*/  SHF.R.U32.HI R26, RZ, 0x4, R26 ;  /* 0x00000004ff1a7819 */ /* 0x000fe4000001161a */
[----:B------:R-:W-:-:S07]  /*9ff0*/  MOV R27, RZ ;  /* 0x000000ff001b7202 */ /* 0x000fce0000000f00 */
.L_x_4078:
        /* <DEDUP_REMOVED lines=281> */
.L_x_4081:
[----:B------:R-:W-:Y:S02]  /*b190*/  SHF.R.U32.HI R22, RZ, 0x4, R22 ;  /* 0x00000004ff167819 */ /* 0x000fe40000011616 */
[----:B------:R-:W-:-:S07]  /*b1a0*/  MOV R23, RZ ;  /* 0x000000ff00177202 */ /* 0x000fce0000000f00 */
.L_x_4080:
        /* <DEDUP_REMOVED lines=281> */
.L_x_4083:
[----:B------:R-:W-:Y:S02]  /*c340*/  SHF.R.U32.HI R12, RZ, 0x4, R12 ;  /* 0x00000004ff0c7819 */ /* 0x000fe4000001160c */
[----:B------:R-:W-:-:S07]  /*c350*/  MOV R13, RZ ;  /* 0x000000ff000d7202 */ /* 0x000fce0000000f00 */
.L_x_4082:
[----:B------:R-:W-:-:S04]  /*c360*/  LEA R14, P0, R12, R44, 0x4 ;  /* 0x0000002c0c0e7211 */ /* 0x000fc800078020ff */
[----:B------:R-:W-:-:S06]  /*c370*/  LEA.HI.X R15, R12, R34, R13, 0x4, P0 ;  /* 0x000000220c0f7211 */ /* 0x000fcc00000f240d */
[----:B------:R-:W5:Y:S03]  /*c380*/  LDG.E.128 R12, desc[UR36][R14.64] ;  /* 0x000000240e0c7981 */ /* 0x000f66000c1e1d00 */
.L_x_4075:
[----:B------:R-:W-:Y:S05]  /*c390*/  BSYNC.RECONVERGENT B0 ;  /* 0x0000000000007941 */ /* 0x000fea0003800200 */
.L_x_4074:
[----:B------:R-:W-:Y:S01]  /*c3a0*/  ISETP.GE.U32.AND P0, PT, R49, R38, PT ;  /* 0x000000263100720c */ /* 0x000fe20003f06070 */
[----:B------:R-:W-:-:S12]  /*c3b0*/  BSSY.RECONVERGENT B0, `(.L_x_4084) ;  /* 0x0000032000007945 */ /* 0x000fd80003800200 */
[----:B------:R-:W-:Y:S05]  /*c3c0*/  @P0 BRA `(.L_x_4085) ;  /* 0x0000000000c00947 */ /* 0x000fea0003800000 */
[----:B------:R-:W-:Y:S01]  /*c3d0*/  IADD3 R11, PT, PT, R49, R36, RZ ;  /* 0x00000024310b7210 */ /* 0x000fe20007ffe0ff */
[----:B-----5:R-:W-:Y:S02]  /*c3e0*/  IMAD R29, R29, R32, RZ ;  /* 0x000000201d1d7224 */ /* 0x020fe400078e02ff */
[----:B------:R-:W-:Y:S01]  /*c3f0*/  IMAD R31, R31, R18, RZ ;  /* 0x000000121f1f7224 */ /* 0x000fe200078e02ff */
[----:B------:R-:W-:Y:S01]  /*c400*/  ISETP.GE.U32.AND P0, PT, R11, R38, PT ;  /* 0x000000260b00720c */ /* 0x000fe20003f06070 */
[C---:B------:R-:W-:Y:S02]  /*c410*/  IMAD R47, R28.reuse, R47, R29 ;  /* 0x0000002f1c2f7224 */ /* 0x040fe400078e021d */
[----:B------:R-:W-:-:S04]  /*c420*/  IMAD.WIDE.U32 R28, R28, R32, RZ ;  /* 0x000000201c1c7225 */ /* 0x000fc800078e00ff */
[----:B------:R-:W-:Y:S01]  /*c430*/  IMAD.WIDE.U32 R8, R30, R18, RZ ;  /* 0x000000121e087225 */ /* 0x000fe200078e00ff */
[----:B------:R-:W-:-:S03]  /*c440*/  IADD3 R47, PT, PT, R29, R47, RZ ;  /* 0x0000002f1d2f7210 */ /* 0x000fc60007ffe0ff */
        /* <DEDUP_REMOVED lines=19> */
[-C--:B------:R-:W-:Y:S02]  /*c580*/  IMAD R21, R21, R5.reuse, RZ ;  /* 0x0000000515157224 */ /* 0x080fe400078e02ff */
[----:B------:R-:W-:Y:S01]  /*c590*/  IMAD R23, R23, R4, RZ ;  /* 0x0000000417177224 */ /* 0x000fe200078e02ff */
[----:B------:R-:W-:Y:S01]  /*c5a0*/  ISETP.GE.U32.AND P0, PT, R9, R38, PT ;  /* 0x000000260900720c */ /* 0x000fe20003f06070 */
[----:B------:R-:W-:-:S04]  /*c5b0*/  IMAD.WIDE.U32 R8, R20, R5, RZ ;  /* 0x0000000514087225 */ /* 0x000fc800078e00ff */
[----:B------:R-:W-:Y:S01]  /*c5c0*/  IMAD R21, R20, R39, R21 ;  /* 0x0000002714157224 */ /* 0x000fe200078e0215 */
[----:B------:R-:W-:Y:S01]  /*c5d0*/  MOV R5, R8 ;  /* 0x0000000800057202 */ /* 0x000fe20000000f00 */
[C---:B------:R-:W-:Y:S02]  /*c5e0*/  IMAD R37, R22.reuse, R37, R23 ;  /* 0x0000002516257224 */ /* 0x040fe400078e0217 */
[----:B------:R-:W-:Y:S01]  /*c5f0*/  IMAD.WIDE.U32 R22, R22, R4, RZ ;  /* 0x0000000416167225 */ /* 0x000fe200078e00ff */
[----:B------:R-:W-:-:S03]  /*c600*/  IADD3 R39, PT, PT, R9, R21, RZ ;  /* 0x0000001509277210 */ /* 0x000fc60007ffe0ff */
[----:B------:R-:W-:Y:S01]  /*c610*/  @!P0 IMAD R13, R13, R3, RZ ;  /* 0x000000030d0d8224 */ /* 0x000fe200078e02ff */
[----:B------:R-:W-:Y:S01]  /*c620*/  IADD3 R37, PT, PT, R23, R37, RZ ;  /* 0x0000002517257210 */ /* 0x000fe20007ffe0ff */
[----:B------:R-:W-:Y:S02]  /*c630*/  @!P0 IMAD R15, R15, R0, RZ ;  /* 0x000000000f0f8224 */ /* 0x000fe400078e02ff */
        /* <DEDUP_REMOVED lines=9> */
.L_x_4085:
[----:B------:R-:W-:Y:S05]  /*c6d0*/  BSYNC.RECONVERGENT B0 ;  /* 0x0000000000007941 */ /* 0x000fea0003800200 */
.L_x_4084:
[----:B------:R-:W-:Y:S02]  /*c6e0*/  IMAD R10, R43, R32, RZ ;  /* 0x000000202b0a7224 */ /* 0x000fe400078e02ff */
        /* <DEDUP_REMOVED lines=11> */
[----:B------:R-:W-:-:S04]  /*c7a0*/  IMAD.WIDE.U32 R6, R4, R6, RZ ;  /* 0x0000000604067225 */ /* 0x000fc800078e00ff */
[----:B------:R-:W-:Y:S02]  /*c7b0*/  IMAD R5, R11, R4, R37 ;  /* 0x000000040b057224 */ /* 0x000fe400078e0225 */
[----:B------:R-:W-:Y:S02]  /*c7c0*/  IMAD.IADD R4, R9, 0x1, R39 ;  /* 0x0000000109047824 */ /* 0x000fe400078e0227 */
[----:B------:R-:W-:Y:S01]  /*c7d0*/  IMAD R35, R35, R8, RZ ;  /* 0x0000000823237224 */ /* 0x000fe200078e02ff */
[----:B------:R-:W-:Y:S01]  /*c7e0*/  IADD3 R5, PT, PT, R7, R5, RZ ;  /* 0x0000000507057210 */ /* 0x000fe20007ffe0ff */
[----:B------:R-:W-:Y:S02]  /*c7f0*/  IMAD R33, R33, R6, RZ ;  /* 0x0000000621217224 */ /* 0x000fe400078e02ff */
[----:B------:R-:W-:-:S04]  /*c800*/  IMAD.WIDE.U32 R8, R3, R8, RZ ;  /* 0x0000000803087225 */ /* 0x000fc800078e00ff */
[----:B------:R-:W-:Y:S02]  /*c810*/  IMAD R3, R4, R3, R35 ;  /* 0x0000000304037224 */ /* 0x000fe400078e0223 */
[----:B------:R-:W-:-:S03]  /*c820*/  IMAD.WIDE.U32 R6, R0, R6, RZ ;  /* 0x0000000600067225 */ /* 0x000fc600078e00ff */
[----:B------:R-:W-:Y:S01]  /*c830*/  IADD3 R3, PT, PT, R9, R3, RZ ;  /* 0x0000000309037210 */ /* 0x000fe20007ffe0ff */
[----:B------:R-:W-:Y:S01]  /*c840*/  IMAD R5, R5, R0, R33 ;  /* 0x0000000005057224 */ /* 0x000fe200078e0221 */
[----:B------:R-:W-:-:S03]  /*c850*/  MOV R0, R8 ;  /* 0x0000000800007202 */ /* 0x000fc60000000f00 */
[----:B------:R-:W-:-:S07]  /*c860*/  IMAD.IADD R7, R7, 0x1, R5 ;  /* 0x0000000107077824 */ /* 0x000fce00078e0205 */
.L_x_4038:
[----:B------:R-:W-:Y:S05]  /*c870*/  BSYNC.RECONVERGENT B6 ;  /* 0x0000000000067941 */ /* 0x000fea0003800200 */
.L_x_4037:
[----:B------:R-:W2:Y:S02]  /*c880*/  LDCU UR4, c[0x0][0x3ac] ;  /* 0x00007580ff0477ac */ /* 0x000ea40008000800 */
[----:B--2---:R-:W-:-:S09]  /*c890*/  UISETP.NE.AND UP0, UPT, UR4, URZ, UPT ;  /* 0x000000ff0400728c */ /* 0x004fd2000bf05270 */
[----:B------:R-:W-:Y:S05]  /*c8a0*/  BRA.U !UP0, `(.L_x_4086) ;  /* 0x0000000108b07547 */ /* 0x000fea000b800000 */
[----:B------:R-:W2:Y:S01]  /*c8b0*/  S2R R8, SR_CgaCtaId ;  /* 0x0000000000087919 */ /* 0x000ea20000008800 */
[----:B-----5:R-:W3:Y:S01]  /*c8c0*/  LDC R14, c[0x0][0x360] ;  /* 0x0000d800ff0e7b82 */ /* 0x020ee20000000800 */
[----:B------:R-:W-:-:S04]  /*c8d0*/  MOV R4, 0x400 ;  /* 0x0000040000047802 */ /* 0x000fc80000000f00 */
[----:B------:R-:W-:-:S03]  /*c8e0*/  IADD3 R5, PT, PT, R4, 0x10, RZ ;  /* 0x0000001004057810 */ /* 0x000fc60007ffe0ff */
[----:B------:R-:W4:Y:S01]  /*c8f0*/  LDC R18, c[0x0][0x364] ;  /* 0x0000d900ff127b82 */ /* 0x000f220000000800 */
[----:B---3--:R-:W-:Y:S01]  /*c900*/  IMAD R4, R16, R14, R19 ;  /* 0x0000000e10047224 */ /* 0x008fe200078e0213 */
[----:B--2---:R-:W-:Y:S01]  /*c910*/  LEA R15, R8, R5, 0x18 ;  /* 0x00000005080f7211 */ /* 0x004fe200078ec0ff */
[----:B------:R-:W-:Y:S01]  /*c920*/  IMAD.MOV.U32 R5, RZ, RZ, R3 ;  /* 0x000000ffff057224 */ /* 0x000fe200078e0003 */
[----:B----4-:R-:W-:Y:S02]  /*c930*/  ISETP.GE.U32.AND P0, PT, R18, 0x2, PT ;  /* 0x000000021200780c */ /* 0x010fe40003f06070 */
[----:B------:R-:W-:Y:S02]  /*c940*/  LEA R21, R4, R15, 0x4 ;  /* 0x0000000f04157211 */ /* 0x000fe400078e20ff */
[----:B------:R-:W-:-:S05]  /*c950*/  MOV R4, R0 ;  /* 0x0000000000047202 */ /* 0x000fca0000000f00 */
[----:B------:R2:W-:Y:S04]  /*c960*/  STS.128 [R21], R4 ;  /* 0x0000000415007388 */ /* 0x0005e80000000c00 */
[----:B------:R-:W-:Y:S05]  /*c970*/  @!P0 BRA `(.L_x_4086) ;  /* 0x00000000007c8947 */ /* 0x000fea0003800000 */
[----:B--2---:R-:W-:-:S07]  /*c980*/  MOV R4, R18 ;  /* 0x0000001200047202 */ /* 0x004fce0000000f00 */
.L_x_4089:
        /* <DEDUP_REMOVED lines=10> */
[----:B------:R-:W-:-:S06]  /*ca30*/  LEA R8, R4, R15, 0x4 ;  /* 0x0000000f04087211 */ /* 0x000fcc00078e20ff */
[----:B------:R-:W2:Y:S02]  /*ca40*/  LDS.128 R8, [R8] ;  /* 0x0000000008087984 */ /* 0x000ea40000000c00 */
[----:B--2---:R-:W-:Y:S02]  /*ca50*/  IMAD R9, R9, R0, RZ ;  /* 0x0000000009097224 */ /* 0x004fe400078e02ff */
[----:B------:R-:W-:Y:S02]  /*ca60*/  IMAD R11, R11, R6, RZ ;  /* 0x000000060b0b7224 */ /* 0x000fe400078e02ff */
[----:B------:R-:W-:-:S04]  /*ca70*/  IMAD.WIDE.U32 R4, R8, R0, RZ ;  /* 0x0000000008047225 */ /* 0x000fc800078e00ff */
[----:B------:R-:W-:Y:S01]  /*ca80*/  IMAD R9, R8, R3, R9 ;  /* 0x0000000308097224 */ /* 0x000fe200078e0209 */
[----:B------:R-:W-:Y:S01]  /*ca90*/  MOV R8, R4 ;  /* 0x0000000400087202 */ /* 0x000fe20000000f00 */
[----:B------:R-:W-:Y:S01]  /*caa0*/  IMAD.WIDE.U32 R12, R10, R6, RZ ;  /* 0x000000060a0c7225 */ /* 0x000fe200078e00ff */
[----:B------:R-:W-:-:S03]  /*cab0*/  MOV R0, R4 ;  /* 0x0000000400007202 */ /* 0x000fc60000000f00 */
[----:B------:R-:W-:Y:S01]  /*cac0*/  IMAD R11, R10, R7, R11 ;  /* 0x000000070a0b7224 */ /* 0x000fe200078e020b */
[----:B------:R-:W-:Y:S01]  /*cad0*/  MOV R6, R12 ;  /* 0x0000000c00067202 */ /* 0x000fe20000000f00 */
[----:B------:R-:W-:Y:S02]  /*cae0*/  IMAD.IADD R3, R5, 0x1, R9 ;  /* 0x0000000105037824 */ /* 0x000fe400078e0209 */
[----:B------:R-:W-:Y:S01]  /*caf0*/  IMAD.MOV.U32 R10, RZ, RZ, R12 ;  /* 0x000000ffff0a7224 */ /* 0x000fe200078e000c */
[----:B------:R-:W-:Y:S02]  /*cb00*/  IADD3 R7, PT, PT, R13, R11, RZ ;  /* 0x0000000b0d077210 */ /* 0x000fe40007ffe0ff */
[----:B------:R-:W-:Y:S02]  /*cb10*/  MOV R9, R3 ;  /* 0x0000000300097202 */ /* 0x000fe40000000f00 */
[----:B------:R-:W-:-:S05]  /*cb20*/  MOV R11, R7 ;  /* 0x00000007000b7202 */ /* 0x000fca0000000f00 */
[----:B------:R2:W-:Y:S02]  /*cb30*/  STS.128 [R21], R8 ;  /* 0x0000000815007388 */ /* 0x0005e40000000c00 */
.L_x_4088:
[----:B------:R-:W-:Y:S05]  /*cb40*/  BSYNC.RECONVERGENT B0 ;  /* 0x0000000000007941 */ /* 0x000fea0003800200 */
.L_x_4087:
[----:B------:R-:W-:Y:S01]  /*cb50*/  IMAD.MOV.U32 R4, RZ, RZ, R23 ;  /* 0x000000ffff047224 */ /* 0x000fe200078e0017 */
[----:B------:R-:W-:Y:S06]  /*cb60*/  @P1 BRA `(.L_x_4089) ;  /* 0xfffffffc00881947 */ /* 0x000fec000383ffff */
.L_x_4086:
[----:B------:R-:W3:Y:S02]  /*cb70*/  LDCU UR4, c[0x0][0x3a8] ;  /* 0x00007500ff0477ac */ /* 0x000ee40008000800 */
[----:B---3--:R-:W-:-:S09]  /*cb80*/  UISETP.NE.AND UP0, UPT, UR4, URZ, UPT ;  /* 0x000000ff0400728c */ /* 0x008fd2000bf05270 */
[----:B------:R-:W-:Y:S05]  /*cb90*/  BRA.U !UP0, `(.L_x_4090) ;  /* 0x0000000508107547 */ /* 0x000fea000b800000 */
[----:B------:R-:W3:Y:S02]  /*cba0*/  LDC R18, c[0x0][0x360] ;  /* 0x0000d800ff127b82 */ /* 0x000ee40000000800 */
[----:B---3--:R-:W-:Y:S02]  /*cbb0*/  ISETP.GE.U32.AND P0, PT, R18, 0x21, PT ;  /* 0x000000211200780c */ /* 0x008fe40003f06070 */
[----:B-----5:R-:W-:-:S11]  /*cbc0*/  MOV R14, R18 ;  /* 0x00000012000e7202 */ /* 0x020fd60000000f00 */
[----:B------:R-:W-:Y:S05]  /*cbd0*/  @!P0 BRA `(.L_x_4091) ;  /* 0x0000000000a88947 */ /* 0x000fea0003800000 */
[----:B------:R-:W3:Y:S01]  /*cbe0*/  S2UR UR5, SR_CgaCtaId ;  /* 0x00000000000579c3 */ /* 0x000ee20000008800 */
[----:B------:R-:W-:Y:S01]  /*cbf0*/  UMOV UR4, 0x400 ;  /* 0x0000040000047882 */ /* 0x000fe20000000000 */
[----:B--2---:R-:W-:Y:S01]  /*cc00*/  IMAD R4, R16, R18, R19 ;  /* 0x0000001210047224 */ /* 0x004fe200078e0213 */
[----:B------:R-:W-:Y:S01]  /*cc10*/  UIADD3 UR4, UPT, UPT, UR4, 0x10, URZ ;  /* 0x0000001004047890 */ /* 0x000fe2000fffe0ff */
[----:B------:R-:W-:Y:S01]  /*cc20*/  MOV R5, R3 ;  /* 0x0000000300057202 */ /* 0x000fe20000000f00 */
[----:B------:R-:W-:Y:S01]  /*cc30*/  IMAD.MOV.U32 R14, RZ, RZ, 0x20 ;  /* 0x00000020ff0e7424 */ /* 0x000fe200078e00ff */
[----:B------:R-:W-:Y:S01]  /*cc40*/  ISETP.GE.U32.AND P0, PT, R18, 0x40, PT ;  /* 0x000000401200780c */ /* 0x000fe20003f06070 */
[----:B---3--:R-:W-:-:S06]  /*cc50*/  ULEA UR4, UR5, UR4, 0x18 ;  /* 0x0000000405047291 */ /* 0x008fcc000f8ec0ff */
[----:B------:R-:W-:Y:S02]  /*cc60*/  LEA R15, R4, UR4, 0x4 ;  /* 0x00000004040f7c11 */ /* 0x000fe4000f8e20ff */
[----:B------:R-:W-:-:S05]  /*cc70*/  MOV R4, R0 ;  /* 0x0000000000047202 */ /* 0x000fca0000000f00 */
[----:B------:R3:W-:Y:S01]  /*cc80*/  STS.128 [R15], R4 ;  /* 0x000000040f007388 */ /* 0x0007e20000000c00 */
[----:B------:R-:W-:Y:S05]  /*cc90*/  @!P0 BRA `(.L_x_4091) ;  /* 0x0000000000788947 */ /* 0x000fea0003800000 */
[----:B---3--:R-:W-:-:S07]  /*cca0*/  MOV R4, R18 ;  /* 0x0000001200047202 */ /* 0x008fce0000000f00 */
.L_x_4094:
        /* <DEDUP_REMOVED lines=26> */
.L_x_4093:
[----:B------:R-:W-:Y:S05]  /*ce50*/  BSYNC.RECONVERGENT B0 ;  /* 0x0000000000007941 */ /* 0x000fea0003800200 */
.L_x_4092:
[----:B------:R-:W-:Y:S01]  /*ce60*/  IMAD.MOV.U32 R4, RZ, RZ, R20 ;  /* 0x000000ffff047224 */ /* 0x000fe200078e0014 */
[----:B------:R-:W-:Y:S06]  /*ce70*/  @P1 BRA `(.L_x_4094) ;  /* 0xfffffffc008c1947 */ /* 0x000fec000383ffff */
.L_x_4091:
[----:B------:R-:W-:Y:S01]  /*ce80*/  ISETP.GE.U32.AND P0, PT, R14, 0x2, PT ;  /* 0x000000020e00780c */ /* 0x000fe20003f06070 */
[----:B------:R-:W-:Y:S05]  /*ce90*/  WARPSYNC.ALL ;  /* 0x0000000000007948 */ /* 0x000fea0003800000 */
[----:B------:R-:W-:Y:S07]  /*cea0*/  BAR.SYNC.DEFER_BLOCKING 0x0 ;  /* 0x0000000000007b1d */ /* 0x000fee0000010000 */
[----:B------:R-:W-:Y:S05]  /*ceb0*/  @!P0 BRA `(.L_x_4090) ;  /* 0x0000000000488947 */ /* 0x000fea0003800000 */
[----:B--2---:R-:W-:-:S07]  /*cec0*/  HFMA2 R11, -RZ, RZ, 0, 5.9604644775390625e-08 ;  /* 0x00000001ff0b7431 */ /* 0x004fce00000001ff */
.L_x_4095:
[----:B---3--:R-:W2:Y:S04]  /*ced0*/  SHFL.DOWN PT, R4, R0, R11, 0x1f ;  /* 0x08001f0b00047589 */ /* 0x008ea800000e0000 */
[----:B------:R-:W3:Y:S04]  /*cee0*/  SHFL.DOWN PT, R8, R6, R11, 0x1f ;  /* 0x08001f0b06087589 */ /* 0x000ee800000e0000 */
[----:B------:R-:W4:Y:S04]  /*cef0*/  SHFL.DOWN PT, R5, R3, R11, 0x1f ;  /* 0x08001f0b03057589 */ /* 0x000f2800000e0000 */
[----:B------:R5:W0:Y:S02]  /*cf00*/  SHFL.DOWN PT, R9, R7, R11, 0x1f ;  /* 0x08001f0b07097589 */ /* 0x000a2400000e0000 */
[----:B-----5:R-:W-:Y:S01]  /*cf10*/  SHF.L.U32 R11, R11, 0x1, RZ ;  /* 0x000000010b0b7819 */ /* 0x020fe200000006ff */
[----:B--2---:R-:W-:-:S03]  /*cf20*/  IMAD R10, R3, R4, RZ ;  /* 0x00000004030a7224 */ /* 0x004fc600078e02ff */
[----:B------:R-:W-:Y:S01]  /*cf30*/  ISETP.GE.AND P0, PT, R11, R14, PT ;  /* 0x0000000e0b00720c */ /* 0x000fe20003f06270 */
[----:B---3--:R-:W-:Y:S02]  /*cf40*/  IMAD R12, R7, R8, RZ ;  /* 0x00000008070c7224 */ /* 0x008fe400078e02ff */
[----:B----4-:R-:W-:Y:S02]  /*cf50*/  IMAD R13, R5, R0, R10 ;  /* 0x00000000050d7224 */ /* 0x010fe400078e020a */
[----:B------:R-:W-:-:S04]  /*cf60*/  IMAD.WIDE.U32 R4, R0, R4, RZ ;  /* 0x0000000400047225 */ /* 0x000fc800078e00ff */
[----:B0-----:R-:W-:Y:S01]  /*cf70*/  IMAD R15, R9, R6, R12 ;  /* 0x00000006090f7224 */ /* 0x001fe200078e020c */
[----:B------:R-:W-:Y:S01]  /*cf80*/  IADD3 R3, PT, PT, R5, R13, RZ ;  /* 0x0000000d05037210 */ /* 0x000fe20007ffe0ff */
[----:B------:R-:W-:-:S04]  /*cf90*/  IMAD.WIDE.U32 R8, R6, R8, RZ ;  /* 0x0000000806087225 */ /* 0x000fc800078e00ff */
[----:B------:R-:W-:Y:S01]  /*cfa0*/  IMAD.MOV.U32 R0, RZ, RZ, R4 ;  /* 0x000000ffff007224 */ /* 0x000fe200078e0004 */
[----:B------:R-:W-:Y:S02]  /*cfb0*/  IADD3 R7, PT, PT, R9, R15, RZ ;  /* 0x0000000f09077210 */ /* 0x000fe40007ffe0ff */
[----:B------:R-:W-:Y:S01]  /*cfc0*/  MOV R6, R8 ;  /* 0x0000000800067202 */ /* 0x000fe20000000f00 */
[----:B------:R-:W-:Y:S06]  /*cfd0*/  @!P0 BRA `(.L_x_4095) ;  /* 0xfffffffc00bc8947 */ /* 0x000fec000383ffff */
.L_x_4090:
[----:B------:R-:W4:Y:S01]  /*cfe0*/  LDCU UR6, c[0x0][0x564] ;  /* 0x0000ac80ff0677ac */ /* 0x000f220008000800 */
[----:B-----5:R-:W-:Y:S01]  /*cff0*/  MOV R23, RZ ;  /* 0x000000ff00177202 */ /* 0x020fe20000000f00 */
[----:B----4-:R-:W-:-:S04]  /*d000*/  UIADD3 UR5, UPT, UPT, UR6, -0x1, URZ ;  /* 0xffffffff06057890 */ /* 0x010fc8000fffe0ff */
[----:B------:R-:W-:-:S04]  /*d010*/  UISETP.LT.U32.AND UP0, UPT, UR5, 0x18, UPT ;  /* 0x000000180500788c */ /* 0x000fc8000bf01070 */
[----:B------:R-:W-:Y:S02]  /*d020*/  USEL UR4, UR5, 0x18, UP0 ;  /* 0x0000001805047887 */ /* 0x000fe40008000000 */
[----:B------:R-:W-:Y:S02]  /*d030*/  UISETP.NE.AND UP0, UPT, UR6, URZ, UPT ;  /* 0x000000ff0600728c */ /* 0x000fe4000bf05270 */
[----:B------:R-:W-:-:S07]  /*d040*/  UIADD3 UR4, UPT, UPT, UR4, 0x1, URZ ;  /* 0x0000000104047890 */ /* 0x000fce000fffe0ff */
[----:B------:R-:W-:Y:S05]  /*d050*/  BRA.U !UP0, `(.L_x_4096) ;  /* 0x0000001108487547 */ /* 0x000fea000b800000 */
[----:B------:R-:W4:Y:S01]  /*d060*/  LDCU.64 UR8, c[0x0][0x568] ;  /* 0x0000ad00ff0877ac */ /* 0x000f220008000a00 */
[----:B--23--:R-:W-:Y:S01]  /*d070*/  MOV R5, R51 ;  /* 0x0000003300057202 */ /* 0x00cfe20000000f00 */
[----:B------:R-:W-:Y:S01]  /*d080*/  IMAD.MOV.U32 R4, RZ, RZ, RZ ;  /* 0x000000ffff047224 */ /* 0x000fe200078e00ff */
[----:B------:R-:W2:Y:S01]  /*d090*/  LDCU UR7, c[0x0][0x570] ;  /* 0x0000ae00ff0777ac */ /* 0x000ea20008000800 */
[----:B------:R-:W3:Y:S01]  /*d0a0*/  LDCU UR6, c[0x0][0x694] ;  /* 0x0000d280ff0677ac */ /* 0x000ee20008000800 */
[----:B------:R-:W-:Y:S01]  /*d0b0*/  UISETP.NE.AND UP1, UPT, UR5, URZ, UPT ;  /* 0x000000ff0500728c */ /* 0x000fe2000bf25270 */
[----:B----4-:R-:W-:-:S05]  /*d0c0*/  IMAD.HI.U32 R4, R51, UR9, R4 ;  /* 0x0000000933047c27 */ /* 0x010fca000f8e0004 */
[----:B--2---:R-:W-:-:S04]  /*d0d0*/  SHF.R.U32.HI R5, RZ, UR7, R4 ;  /* 0x00000007ff057c19 */ /* 0x004fc80008011604 */
[----:B------:R-:W-:-:S05]  /*d0e0*/  IADD3 R9, PT, PT, -R5, RZ, RZ ;  /* 0x000000ff05097210 */ /* 0x000fca0007ffe1ff */
[----:B------:R-:W-:-:S04]  /*d0f0*/  IMAD R9, R9, UR8, R51 ;  /* 0x0000000809097c24 */ /* 0x000fc8000f8e0233 */
[----:B---3--:R-:W-:Y:S01]  /*d100*/  IMAD R23, R9, UR6, RZ ;  /* 0x0000000609177c24 */ /* 0x008fe2000f8e02ff */
[----:B------:R-:W-:Y:S06]  /*d110*/  BRA.U !UP1, `(.L_x_4096) ;  /* 0x0000001109187547 */ /* 0x000fec000b800000 */
[----:B------:R-:W2:Y:S01]  /*d120*/  LDCU.64 UR8, c[0x0][0x578] ;  /* 0x0000af00ff0877ac */ /* 0x000ea20008000a00 */
[----:B------:R-:W-:Y:S01]  /*d130*/  HFMA2 R4, -RZ, RZ, 0, 0 ;  /* 0x00000000ff047431 */ /* 0x000fe200000001ff */
        /* <DEDUP_REMOVED lines=260> */
.L_x_4096:
[----:B------:R-:W-:Y:S01]  /*e180*/  MOV R18, RZ ;  /* 0x000000ff00127202 */ /* 0x000fe20000000f00 */
[----:B------:R-:W-:Y:S06]  /*e190*/  BRA.U !UP0, `(.L_x_4097) ;  /* 0x0000001108487547 */ /* 0x000fec000b800000 */
[----:B------:R-:W4:Y:S01]  /*e1a0*/  LDCU.64 UR8, c[0x0][0x568] ;  /* 0x0000ad00ff0877ac */ /* 0x000f220008000a00 */
[----:B--23--:R-:W-:Y:S02]  /*e1b0*/  HFMA2 R4, -RZ, RZ, 0, 0 ;  /* 0x00000000ff047431 */ /* 0x00cfe400000001ff */
[----:B------:R-:W-:Y:S01]  /*e1c0*/  VIADD R5, R51, 0x1 ;  /* 0x0000000133057836 */ /* 0x000fe20000000000 */
        /* <DEDUP_REMOVED lines=271> */
.L_x_4097:
[----:B--2---:R-:W2:Y:S01]  /*f2c0*/  LDC.64 R8, c[0x0][0x778] ;  /* 0x0001de00ff087b82 */ /* 0x004ea20000000a00 */
[----:B------:R-:W4:Y:S02]  /*f2d0*/  LDCU UR6, c[0x0][0x3b0] ;  /* 0x00007600ff0677ac */ /* 0x000f240008000800 */
[----:B----4-:R-:W-:Y:S01]  /*f2e0*/  UISETP.NE.AND UP1, UPT, UR6, URZ, UPT ;  /* 0x000000ff0600728c */ /* 0x010fe2000bf25270 */
[----:B--2---:R-:W-:Y:S02]  /*f2f0*/  ISETP.NE.U32.AND P0, PT, R8, RZ, PT ;  /* 0x000000ff0800720c */ /* 0x004fe40003f05070 */
[----:B---3--:R-:W-:Y:S02]  /*f300*/  IADD3 R4, P1, PT, R23, R8, RZ ;  /* 0x0000000817047210 */ /* 0x008fe40007f3e0ff */
[----:B------:R-:W-:Y:S02]  /*f310*/  ISETP.NE.AND.EX P0, PT, R9, RZ, PT, P0 ;  /* 0x000000ff0900720c */ /* 0x000fe40003f05300 */
[----:B------:R-:W-:-:S02]  /*f320*/  IADD3.X R5, PT, PT, RZ, R9, RZ, P1, !PT ;  /* 0x00000009ff057210 */ /* 0x000fc40000ffe4ff */
        /* <DEDUP_REMOVED lines=285> */
.L_x_4099:
        /* <DEDUP_REMOVED lines=276> */
.L_x_4100:
        /* <DEDUP_REMOVED lines=20> */
[----:B---3--:R-:W-:-:S04]  /*11780*/  IMAD.WIDE.U32 R8, R2, 0x10, R8 ;  /* 0x0000001002087825 */ /* 0x008fc800078e0008 */
[----:B------:R-:W-:Y:S01]  /*11790*/  IMAD.MOV.U32 R2, RZ, RZ, R0 ;  /* 0x000000ffff027224 */ /* 0x000fe200078e0000 */
[----:B------:R2:W-:Y:S04]  /*117a0*/  STG.E.64 desc[UR36][R8.64+0x8], R6 ;  /* 0x0000080608007986 */ /* 0x0005e8000c101b24 */
[----:B------:R2:W-:Y:S02]  /*117b0*/  STG.E.64 desc[UR36][R8.64], R2 ;  /* 0x0000000208007986 */ /* 0x0005e4000c101b24 */
.L_x_4102:
[----:B------:R-:W-:Y:S05]  /*117c0*/  BSYNC.RECONVERGENT B0 ;  /* 0x0000000000007941 */ /* 0x000fea0003800200 */
.L_x_4101:
        /* <DEDUP_REMOVED lines=14> */
[----:B--2---:R-:W2:Y:S01]  /*118b0*/  S2R R9, SR_LANEID ;  /* 0x0000000000097919 */ /* 0x004ea20000000000 */
[----:B------:R-:W-:Y:S01]  /*118c0*/  VOTEU.ANY UR5, UPT, PT ;  /* 0x0000000000057886 */ /* 0x000fe200038e0100 */
[----:B------:R-:W3:Y:S01]  /*118d0*/  LDC.64 R2, c[0x0][0x788] ;  /* 0x0001e200ff027b82 */ /* 0x000ee20000000a00 */
[----:B------:R-:W2:Y:S01]  /*118e0*/  FLO.U32 R6, UR5 ;  /* 0x0000000500067d00 */ /* 0x000ea200080e0000 */
[----:B------:R-:W4:Y:S01]  /*118f0*/  POPC R7, UR5 ;  /* 0x0000000500077d09 */ /* 0x000f220008000000 */
[----:B---3--:R-:W-:Y:S01]  /*11900*/  IMAD.WIDE.U32 R2, R17, 0x4, R2 ;  /* 0x0000000411027825 */ /* 0x008fe200078e0002 */
[----:B--2---:R-:W-:-:S13]  /*11910*/  ISETP.EQ.U32.AND P1, PT, R6, R9, PT ;  /* 0x000000090600720c */ /* 0x004fda0003f22070 */
        /* <DEDUP_REMOVED lines=10> */
[----:B---3--:R-:W-:-:S04]  /*119c0*/  IADD3 R0, PT, PT, R0, R9, RZ ;  /* 0x0000000900007210 */ /* 0x008fc80007ffe0ff */
[----:B------:R-:W-:-:S04]  /*119d0*/  ISETP.NE.AND P1, PT, R0, UR4, PT ;  /* 0x0000000400007c0c */ /* 0x000fc8000bf25270 */
[----:B------:R-:W-:-:S05]  /*119e0*/  SEL R0, RZ, 0x1, P1 ;  /* 0x00000001ff007807 */ /* 0x000fca0000800000 */
[----:B------:R3:W-:Y:S04]  /*119f0*/  STS.U8 [UR5], R0 ;  /* 0x00000000ff007988 */ /* 0x0007e80008000005 */
.L_x_4104:
[----:B------:R-:W-:Y:S05]  /*11a00*/  BSYNC.RECONVERGENT B0 ;  /* 0x0000000000007941 */ /* 0x000fea0003800200 */
.L_x_4103:
        /* <DEDUP_REMOVED lines=18> */
[----:B------:R-:W2:Y:S01]  /*11b30*/  LDCU.64 UR10, c[0x0][0x388] ;  /* 0x00007100ff0a77ac */ /* 0x000ea20008000a00 */
[----:B---3--:R-:W-:Y:S01]  /*11b40*/  UISETP.NE.AND UP0, UPT, UR5, URZ, UPT ;  /* 0x000000ff0500728c */ /* 0x008fe2000bf05270 */
[----:B--2---:R-:W-:-:S02]  /*11b50*/  MOV R6, UR10 ;  /* 0x0000000a00067c02 */ /* 0x004fc40008000f00 */
[----:B------:R-:W-:-:S06]  /*11b60*/  MOV R7, UR11 ;  /* 0x0000000b00077c02 */ /* 0x000fcc0008000f00 */
[----:B------:R-:W-:Y:S05]  /*11b70*/  BRA.U !UP0, `(.L_x_4106) ;  /* 0x0000000108887547 */ /* 0x000fea000b800000 */
[----:B------:R-:W2:Y:S01]  /*11b80*/  LDCU UR5, c[0x0][0x360] ;  /* 0x00006c00ff0577ac */ /* 0x000ea20008000800 */
[----:B------:R-:W-:Y:S01]  /*11b90*/  IMAD.U32 R0, RZ, RZ, UR10 ;  /* 0x0000000aff007e24 */ /* 0x000fe2000f8e00ff */
        /* <DEDUP_REMOVED lines=8> */
[----:B------:R-:W-:Y:S02]  /*11c20*/  MOV R0, UR10 ;  /* 0x0000000a00007c02 */ /* 0x000fe40008000f00 */
[----:B------:R-:W-:-:S04]  /*11c30*/  MOV R3, UR11 ;  /* 0x0000000b00037c02 */ /* 0x000fc80008000f00 */
[----:B------:R-:W4:Y:S01]  /*11c40*/  LDC.64 R20, c[0x0][0x780] ;  /* 0x0001e000ff147b82 */ /* 0x000f220000000a00 */
[----:B--2---:R-:W-:Y:S02]  /*11c50*/  IMAD R17, R17, UR7, RZ ;  /* 0x0000000711117c24 */ /* 0x004fe4000f8e02ff */
[----:B---3--:R-:W-:-:S07]  /*11c60*/  IMAD R23, R23, UR5, RZ ;  /* 0x0000000517177c24 */ /* 0x008fce000f8e02ff */
.L_x_4109:
[----:B------:R-:W-:-:S04]  /*11c70*/  IMAD.IADD R9, R17, 0x1, R2 ;  /* 0x0000000111097824 */ /* 0x000fc800078e0202 */
[----:B----4-:R-:W-:-:S05]  /*11c80*/  IMAD.WIDE.U32 R8, R9, 0x10, R20 ;  /* 0x0000001009087825 */ /* 0x010fca00078e0014 */
[----:B------:R-:W2:Y:S04]  /*11c90*/  LDG.E.64 R10, desc[UR36][R8.64] ;  /* 0x00000024080a7981 */ /* 0x000ea8000c1e1b00 */
[----:B------:R-:W3:Y:S01]  /*11ca0*/  LDG.E.64 R12, desc[UR36][R8.64+0x8] ;  /* 0x00000824080c7981 */ /* 0x000ee2000c1e1b00 */
[----:B------:R-:W-:-:S04]  /*11cb0*/  IADD3 R2, PT, PT, R23, R2, RZ ;  /* 0x0000000217027210 */ /* 0x000fc80007ffe0ff */
[----:B------:R-:W-:Y:S01]  /*11cc0*/  ISETP.GE.U32.AND P1, PT, R2, UR8, PT ;  /* 0x0000000802007c0c */ /* 0x000fe2000bf26070 */
[-C--:B--2---:R-:W-:Y:S02]  /*11cd0*/  IMAD R11, R11, R6.reuse, RZ ;  /* 0x000000060b0b7224 */ /* 0x084fe400078e02ff */
[----:B------:R-:W-:-:S04]  /*11ce0*/  IMAD.WIDE.U32 R14, R10, R6, RZ ;  /* 0x000000060a0e7225 */ /* 0x000fc800078e00ff */
[-C--:B---3--:R-:W-:Y:S02]  /*11cf0*/  IMAD R6, R13, R0.reuse, RZ ;  /* 0x000000000d067224 */ /* 0x088fe400078e02ff */
        /* <DEDUP_REMOVED lines=8> */
[----:B------:R-:W-:Y:S05]  /*11d80*/  BSYNC.RECONVERGENT B1 ;  /* 0x0000000000017941 */ /* 0x000fea0003800200 */
.L_x_4108:
[----:B------:R-:W-:Y:S05]  /*11d90*/  BRA `(.L_x_4107) ;  /* 0x00000000007c7947 */ /* 0x000fea0003800000 */
.L_x_4106:
[----:B------:R-:W2:Y:S01]  /*11da0*/  LDCU UR7, c[0x0][0x3a4] ;  /* 0x00007480ff0777ac */ /* 0x000ea20008000800 */
[----:B------:R-:W-:Y:S02]  /*11db0*/  MOV R0, UR10 ;  /* 0x0000000a00007c02 */ /* 0x000fe40008000f00 */
[----:B------:R-:W-:Y:S02]  /*11dc0*/  MOV R3, UR11 ;  /* 0x0000000b00037c02 */ /* 0x000fe40008000f00 */
[----:B--2---:R-:W-:-:S13]  /*11dd0*/  ISETP.GE.U32.AND P1, PT, R16, UR7, PT ;  /* 0x0000000710007c0c */ /* 0x004fda000bf26070 */
[----:B------:R-:W-:Y:S05]  /*11de0*/  @P1 BRA `(.L_x_4107) ;  /* 0x0000000000681947 */ /* 0x000fea0003800000 */
[----:B------:R-:W2:Y:S01]  /*11df0*/  LDCU UR5, c[0x0][0x374] ;  /* 0x00006e80ff0577ac */ /* 0x000ea20008000800 */
[----:B------:R-:W3:Y:S01]  /*11e00*/  LDC R23, c[0x0][0x360] ;  /* 0x0000d800ff177b82 */ /* 0x000ee20000000800 */
[----:B------:R-:W-:Y:S01]  /*11e10*/  IMAD.U32 R0, RZ, RZ, UR10 ;  /* 0x0000000aff007e24 */ /* 0x000fe2000f8e00ff */
[----:B------:R-:W-:Y:S02]  /*11e20*/  MOV R3, UR11 ;  /* 0x0000000b00037c02 */ /* 0x000fe40008000f00 */
[----:B------:R-:W-:-:S04]  /*11e30*/  MOV R2, R16 ;  /* 0x0000001000027202 */ /* 0x000fc80000000f00 */
[----:B------:R-:W4:Y:S08]  /*11e40*/  LDC.64 R20, c[0x0][0x780] ;  /* 0x0001e000ff147b82 */ /* 0x000f300000000a00 */
[----:B------:R-:W0:Y:S01]  /*11e50*/  LDC R25, c[0x0][0x364] ;  /* 0x0000d900ff197b82 */ /* 0x000e220000000800 */
[----:B--2---:R-:W-:-:S07]  /*11e60*/  IMAD R17, R17, UR5, RZ ;  /* 0x0000000511117c24 */ /* 0x004fce000f8e02ff */
.L_x_4110:
[----:B------:R-:W-:-:S05]  /*11e70*/  IADD3 R8, PT, PT, R17, R2, RZ ;  /* 0x0000000211087210 */ /* 0x000fca0007ffe0ff */
[----:B---3--:R-:W-:-:S04]  /*11e80*/  IMAD R9, R8, R23, R19 ;  /* 0x0000001708097224 */ /* 0x008fc800078e0213 */
[----:B----4-:R-:W-:-:S05]  /*11e90*/  IMAD.WIDE.U32 R8, R9, 0x10, R20 ;  /* 0x0000001009087825 */ /* 0x010fca00078e0014 */
[----:B------:R-:W2:Y:S04]  /*11ea0*/  LDG.E.64 R10, desc[UR36][R8.64] ;  /* 0x00000024080a7981 */ /* 0x000ea8000c1e1b00 */
[----:B------:R-:W3:Y:S01]  /*11eb0*/  LDG.E.64 R12, desc[UR36][R8.64+0x8] ;  /* 0x00000824080c7981 */ /* 0x000ee2000c1e1b00 */
[----:B0-----:R-:W-:-:S05]  /*11ec0*/  IMAD.IADD R2, R25, 0x1, R2 ;  /* 0x0000000119027824 */ /* 0x001fca00078e0202 */
[----:B------:R-:W-:Y:S01]  /*11ed0*/  ISETP.GE.U32.AND P1, PT, R2, UR7, PT ;  /* 0x0000000702007c0c */ /* 0x000fe2000bf26070 */
[-C--:B--2---:R-:W-:Y:S02]  /*11ee0*/  IMAD R11, R11, R6.reuse, RZ ;  /* 0x000000060b0b7224 */ /* 0x084fe400078e02ff */
[----:B------:R-:W-:-:S04]  /*11ef0*/  IMAD.WIDE.U32 R14, R10, R6, RZ ;  /* 0x000000060a0e7225 */ /* 0x000fc800078e00ff */
[----:B---3--:R-:W-:Y:S01]  /*11f00*/  IMAD R13, R13, R0, RZ ;  /* 0x000000000d0d7224 */ /* 0x008fe200078e02ff */
[----:B------:R-:W-:Y:S01]  /*11f10*/  MOV R6, R14 ;  /* 0x0000000e00067202 */ /* 0x000fe20000000f00 */
[----:B------:R-:W-:Y:S02]  /*11f20*/  IMAD R7, R10, R7, R11 ;  /* 0x000000070a077224 */ /* 0x000fe400078e020b */
[----:B------:R-:W-:-:S03]  /*11f30*/  IMAD.WIDE.U32 R10, R12, R0, RZ ;  /* 0x000000000c0a7225 */ /* 0x000fc600078e00ff */
[----:B------:R-:W-:Y:S01]  /*11f40*/  IADD3 R7, PT, PT, R15, R7, RZ ;  /* 0x000000070f077210 */ /* 0x000fe20007ffe0ff */
[----:B------:R-:W-:Y:S01]  /*11f50*/  IMAD R13, R12, R3, R13 ;  /* 0x000000030c0d7224 */ /* 0x000fe200078e020d */
[----:B------:R-:W-:-:S03]  /*11f60*/  MOV R0, R10 ;  /* 0x0000000a00007202 */ /* 0x000fc60000000f00 */
[----:B------:R-:W-:Y:S01]  /*11f70*/  IMAD.IADD R3, R11, 0x1, R13 ;  /* 0x000000010b037824 */ /* 0x000fe200078e020d */
[----:B------:R-:W-:Y:S06]  /*11f80*/  @!P1 BRA `(.L_x_4110) ;  /* 0xfffffffc00b89947 */ /* 0x000fec000383ffff */
.L_x_4107:
[----:B------:R-:W-:Y:S05]  /*11f90*/  BSYNC.RECONVERGENT B0 ;  /* 0x0000000000007941 */ /* 0x000fea0003800200 */
.L_x_4105:
[----:B------:R-:W2:Y:S01]  /*11fa0*/  LDCU UR5, c[0x0][0x360] ;  /* 0x00006c00ff0577ac */ /* 0x000ea20008000800 */
[----:B------:R-:W-:Y:S01]  /*11fb0*/  MOV R8, R6 ;  /* 0x0000000600087202 */ /* 0x000fe20000000f00 */
[----:B------:R-:W-:Y:S01]  /*11fc0*/  IMAD.MOV.U32 R11, RZ, RZ, R3 ;  /* 0x000000ffff0b7224 */ /* 0x000fe200078e0003 */
[----:B------:R-:W-:Y:S01]  /*11fd0*/  MOV R9, R7 ;  /* 0x0000000700097202 */ /* 0x000fe20000000f00 */
[----:B------:R-:W-:Y:S01]  /*11fe0*/  UIADD3 UR4, UPT, UPT, UR4, 0x10, URZ ;  /* 0x0000001004047890 */ /* 0x000fe2000fffe0ff */
[----:B------:R-:W-:-:S03]  /*11ff0*/  MOV R10, R0 ;  /* 0x00000000000a7202 */ /* 0x000fc60000000f00 */
        /* <DEDUP_REMOVED lines=8> */
.L_x_4114:
[----:B------:R-:W-:Y:S01]  /*12080*/  USHF.R.U32.HI UR7, URZ, 0x1, UR4 ;  /* 0x00000001ff077899 */ /* 0x000fe20008011604 */
[----:B------:R-:W-:Y:S05]  /*12090*/  BAR.SYNC.DEFER_BLOCKING 0x0 ;  /* 0x0000000000007b1d */ /* 0x000fea0000010000 */
[----:B--2---:R-:W-:Y:S01]  /*120a0*/  IADD3 R8, PT, PT, R16, UR7, RZ ;  /* 0x0000000710087c10 */ /* 0x004fe2000fffe0ff */
[----:B------:R-:W-:Y:S03]  /*120b0*/  BSSY.RECONVERGENT B0, `(.L_x_4112) ;  /* 0x0000015000007945 */ /* 0x000fe60003800200 */
[----:B------:R-:W-:-:S04]  /*120c0*/  ISETP.GE.U32.AND P1, PT, R8, UR6, PT ;  /* 0x0000000608007c0c */ /* 0x000fc8000bf26070 */
[----:B------:R-:W-:-:S13]  /*120d0*/  ISETP.GE.U32.OR P1, PT, R16, UR7, P1 ;  /* 0x0000000710007c0c */ /* 0x000fda0008f26470 */
[----:B------:R-:W-:Y:S05]  /*120e0*/  @P1 BRA `(.L_x_4113) ;  /* 0x0000000000441947 */ /* 0x000fea0003800000 */
[----:B------:R-:W-:-:S05]  /*120f0*/  IMAD R8, R8, UR5, R19 ;  /* 0x0000000508087c24 */ /* 0x000fca000f8e0213 */
[----:B------:R-:W-:-:S06]  /*12100*/  LEA R10, R8, UR8, 0x4 ;  /* 0x00000008080a7c11 */ /* 0x000fcc000f8e20ff */
[----:B------:R-:W2:Y:S02]  /*12110*/  LDS.128 R8, [R10] ;  /* 0x000000000a087984 */ /* 0x000ea40000000c00 */
[----:B--2---:R-:W-:Y:S02]  /*12120*/  IMAD R9, R9, R6, RZ ;  /* 0x0000000609097224 */ /* 0x004fe400078e02ff */
[----:B------:R-:W-:Y:S02]  /*12130*/  IMAD R11, R11, R0, RZ ;  /* 0x000000000b0b7224 */ /* 0x000fe400078e02ff */
[----:B------:R-:W-:-:S04]  /*12140*/  IMAD.WIDE.U32 R12, R8, R6, RZ ;  /* 0x00000006080c7225 */ /* 0x000fc800078e00ff */
[----:B------:R-:W-:Y:S01]  /*12150*/  IMAD R7, R8, R7, R9 ;  /* 0x0000000708077224 */ /* 0x000fe200078e0209 */
[----:B------:R-:W-:Y:S01]  /*12160*/  MOV R6, R12 ;  /* 0x0000000c00067202 */ /* 0x000fe20000000f00 */
[----:B------:R-:W-:-:S03]  /*12170*/  IMAD.WIDE.U32 R8, R10, R0, RZ ;  /* 0x000000000a087225 */ /* 0x000fc600078e00ff */
[----:B------:R-:W-:Y:S01]  /*12180*/  IADD3 R7, PT, PT, R13, R7, RZ ;  /* 0x000000070d077210 */ /* 0x000fe20007ffe0ff */
[----:B------:R-:W-:Y:S01]  /*12190*/  IMAD R11, R10, R3, R11 ;  /* 0x000000030a0b7224 */ /* 0x000fe200078e020b */
[----:B------:R-:W-:Y:S01]  /*121a0*/  MOV R14, R8 ;  /* 0x00000008000e7202 */ /* 0x000fe20000000f00 */
[----:B------:R-:W-:Y:S02]  /*121b0*/  IMAD.MOV.U32 R0, RZ, RZ, R8 ;  /* 0x000000ffff007224 */ /* 0x000fe400078e0008 */
[----:B------:R-:W-:Y:S01]  /*121c0*/  IMAD.MOV.U32 R13, RZ, RZ, R7 ;  /* 0x000000ffff0d7224 */ /* 0x000fe200078e0007 */
[----:B------:R-:W-:-:S04]  /*121d0*/  IADD3 R3, PT, PT, R9, R11, RZ ;  /* 0x0000000b09037210 */ /* 0x000fc80007ffe0ff */
[----:B------:R-:W-:-:S05]  /*121e0*/  MOV R15, R3 ;  /* 0x00000003000f7202 */ /* 0x000fca0000000f00 */
[----:B------:R2:W-:Y:S02]  /*121f0*/  STS.128 [R2], R12 ;  /* 0x0000000c02007388 */ /* 0x0005e40000000c00 */
.L_x_4113:
[----:B------:R-:W-:Y:S05]  /*12200*/  BSYNC.RECONVERGENT B0 ;  /* 0x0000000000007941 */ /* 0x000fea0003800200 */
.L_x_4112:
[----:B------:R-:W-:-:S03]  /*12210*/  UISETP.GT.U32.AND UP0, UPT, UR4, 0x3, UPT ;  /* 0x000000030400788c */ /* 0x000fc6000bf04070 */
[----:B------:R-:W-:-:S06]  /*12220*/  UMOV UR4, UR7 ;  /* 0x0000000700047c82 */ /* 0x000fcc0008000000 */
[----:B------:R-:W-:Y:S05]  /*12230*/  BRA.U UP0, `(.L_x_4114) ;  /* 0xfffffffd00907547 */ /* 0x000fea000b83ffff */
.L_x_4111:
[----:B------:R-:W3:Y:S02]  /*12240*/  LDCU UR4, c[0x0][0x3a8] ;  /* 0x00007500ff0477ac */ /* 0x000ee40008000800 */
[----:B---3--:R-:W-:-:S09]  /*12250*/  UISETP.NE.AND UP0, UPT, UR4, URZ, UPT ;  /* 0x000000ff0400728c */ /* 0x008fd2000bf05270 */
[----:B------:R-:W-:Y:S05]  /*12260*/  BRA.U !UP0, `(.L_x_4115) ;  /* 0x0000000108f07547 */ /* 0x000fea000b800000 */
[----:B------:R-:W-:Y:S02]  /*12270*/  UISETP.GE.U32.AND UP0, UPT, UR5, 0x21, UPT ;  /* 0x000000210500788c */ /* 0x000fe4000bf06070 */
[----:B------:R-:W-:-:S07]  /*12280*/  UMOV UR4, UR5 ;  /* 0x0000000500047c82 */ /* 0x000fce0008000000 */
[----:B------:R-:W-:Y:S05]  /*12290*/  BRA.U !UP0, `(.L_x_4116) ;  /* 0x0000000108907547 */ /* 0x000fea000b800000 */
[----:B--2---:R-:W-:Y:S01]  /*122a0*/  MOV R8, R6 ;  /* 0x0000000600087202 */ /* 0x004fe20000000f00 */
[----:B------:R-:W-:Y:S01]  /*122b0*/  IMAD.MOV.U32 R11, RZ, RZ, R3 ;  /* 0x000000ffff0b7224 */ /* 0x000fe200078e0003 */
[----:B------:R-:W-:Y:S01]  /*122c0*/  MOV R9, R7 ;  /* 0x0000000700097202 */ /* 0x000fe20000000f00 */
[----:B------:R-:W-:Y:S01]  /*122d0*/  UISETP.GE.U32.AND UP0, UPT, UR5, 0x40, UPT ;  /* 0x000000400500788c */ /* 0x000fe2000bf06070 */
[----:B------:R-:W-:Y:S01]  /*122e0*/  MOV R10, R0 ;  /* 0x00000000000a7202 */ /* 0x000fe20000000f00 */
[----:B------:R-:W-:-:S04]  /*122f0*/  UMOV UR4, 0x20 ;  /* 0x0000002000047882 */ /* 0x000fc80000000000 */
[----:B------:R3:W-:Y:S03]  /*12300*/  STS.128 [R2], R8 ;  /* 0x0000000802007388 */ /* 0x0007e60000000c00 */
[----:B------:R-:W-:Y:S05]  /*12310*/  BRA.U !UP0, `(.L_x_4116) ;  /* 0x0000000108707547 */ /* 0x000fea000b800000 */
[----:B---3--:R-:W-:-:S07]  /*12320*/  MOV R8, UR5 ;  /* 0x0000000500087c02 */ /* 0x008fce0008000f00 */
.L_x_4119:
[----:B------:R-:W-:Y:S01]  /*12330*/  SHF.R.U32.HI R16, RZ, 0x1, R8 ;  /* 0x00000001ff107819 */ /* 0x000fe20000011608 */
[----:B------:R-:W-:Y:S01]  /*12340*/  BAR.SYNC.DEFER_BLOCKING 0x0 ;  /* 0x0000000000007b1d */ /* 0x000fe20000010000 */
[----:B------:R-:W-:Y:S02]  /*12350*/  ISETP.GT.U32.AND P2, PT, R8, 0x7f, PT ;  /* 0x0000007f0800780c */ /* 0x000fe40003f44070 */
[----:B------:R-:W-:-:S03]  /*12360*/  IADD3 R9, PT, PT, R16, R19, RZ ;  /* 0x0000001310097210 */ /* 0x000fc60007ffe0ff */
[----:B------:R-:W-:Y:S01]  /*12370*/  BSSY.RECONVERGENT B0, `(.L_x_4117) ;  /* 0x0000014000007945 */ /* 0x000fe20003800200 */
[----:B------:R-:W-:-:S04]  /*12380*/  ISETP.GE.U32.AND P1, PT, R9, UR5, PT ;  /* 0x0000000509007c0c */ /* 0x000fc8000bf26070 */
        /* <DEDUP_REMOVED lines=9> */
[----:B------:R-:W-:-:S04]  /*12420*/  IMAD.WIDE.U32 R8, R10, R0, RZ ;  /* 0x000000000a087225 */ /* 0x000fc800078e00ff */
[----:B------:R-:W-:Y:S01]  /*12430*/  IMAD R11, R10, R3, R11 ;  /* 0x000000030a0b7224 */ /* 0x000fe200078e020b */
[-C--:B------:R-:W-:Y:S01]  /*12440*/  MOV R14, R8.reuse ;  /* 0x00000008000e7202 */ /* 0x080fe20000000f00 */
[----:B------:R-:W-:Y:S01]  /*12450*/  IMAD.IADD R7, R13, 0x1, R7 ;  /* 0x000000010d077824 */ /* 0x000fe200078e0207 */
[----:B------:R-:W-:Y:S02]  /*12460*/  MOV R0, R8 ;  /* 0x0000000800007202 */ /* 0x000fe40000000f00 */
[----:B------:R-:W-:Y:S02]  /*12470*/  IADD3 R3, PT, PT, R9, R11, RZ ;  /* 0x0000000b09037210 */ /* 0x000fe40007ffe0ff */
[----:B------:R-:W-:-:S03]  /*12480*/  MOV R13, R7 ;  /* 0x00000007000d7202 */ /* 0x000fc60000000f00 */
[----:B------:R-:W-:-:S05]  /*12490*/  IMAD.MOV.U32 R15, RZ, RZ, R3 ;  /* 0x000000ffff0f7224 */ /* 0x000fca00078e0003 */
[----:B------:R2:W-:Y:S02]  /*124a0*/  STS.128 [R2], R12 ;  /* 0x0000000c02007388 */ /* 0x0005e40000000c00 */
.L_x_4118:
[----:B------:R-:W-:Y:S05]  /*124b0*/  BSYNC.RECONVERGENT B0 ;  /* 0x0000000000007941 */ /* 0x000fea0003800200 */
.L_x_4117:
[----:B------:R-:W-:Y:S01]  /*124c0*/  MOV R8, R16 ;  /* 0x0000001000087202 */ /* 0x000fe20000000f00 */
[----:B------:R-:W-:Y:S06]  /*124d0*/  @P2 BRA `(.L_x_4119) ;  /* 0xfffffffc00942947 */ /* 0x000fec000383ffff */
.L_x_4116:
[----:B------:R-:W-:Y:S01]  /*124e0*/  BAR.SYNC.DEFER_BLOCKING 0x0 ;  /* 0x0000000000007b1d */ /* 0x000fe20000010000 */
[----:B------:R-:W-:-:S09]  /*124f0*/  UISETP.GE.U32.AND UP0, UPT, UR4, 0x2, UPT ;  /* 0x000000020400788c */ /* 0x000fd2000bf06070 */
[----:B------:R-:W-:Y:S05]  /*12500*/  BRA.U !UP0, `(.L_x_4115) ;  /* 0x0000000108487547 */ /* 0x000fea000b800000 */
[----:B--23--:R-:W-:-:S07]  /*12510*/  IMAD.MOV.U32 R2, RZ, RZ, 0x1 ;  /* 0x00000001ff027424 */ /* 0x00cfce00078e00ff */
.L_x_4120:
[----:B------:R-:W2:Y:S04]  /*12520*/  SHFL.DOWN PT, R8, R6, R2, 0x1f ;  /* 0x08001f0206087589 */ /* 0x000ea800000e0000 */
[----:B------:R-:W3:Y:S04]  /*12530*/  SHFL.DOWN PT, R10, R0, R2, 0x1f ;  /* 0x08001f02000a7589 */ /* 0x000ee800000e0000 */
[----:B------:R-:W4:Y:S04]  /*12540*/  SHFL.DOWN PT, R9, R7, R2, 0x1f ;  /* 0x08001f0207097589 */ /* 0x000f2800000e0000 */
[----:B------:R5:W0:Y:S02]  /*12550*/  SHFL.DOWN PT, R11, R3, R2, 0x1f ;  /* 0x08001f02030b7589 */ /* 0x000a2400000e0000 */
[----:B-----5:R-:W-:Y:S01]  /*12560*/  SHF.L.U32 R2, R2, 0x1, RZ ;  /* 0x0000000102027819 */ /* 0x020fe200000006ff */
[----:B--2---:R-:W-:-:S03]  /*12570*/  IMAD R12, R7, R8, RZ ;  /* 0x00000008070c7224 */ /* 0x004fc600078e02ff */
[----:B------:R-:W-:Y:S01]  /*12580*/  ISETP.GE.AND P1, PT, R2, UR4, PT ;  /* 0x0000000402007c0c */ /* 0x000fe2000bf26270 */
[----:B---3--:R-:W-:Y:S02]  /*12590*/  IMAD R14, R3, R10, RZ ;  /* 0x0000000a030e7224 */ /* 0x008fe400078e02ff */
[----:B----4-:R-:W-:Y:S02]  /*125a0*/  IMAD R13, R9, R6, R12 ;  /* 0x00000006090d7224 */ /* 0x010fe400078e020c */
[----:B------:R-:W-:-:S04]  /*125b0*/  IMAD.WIDE.U32 R8, R6, R8, RZ ;  /* 0x0000000806087225 */ /* 0x000fc800078e00ff */
[----:B0-----:R-:W-:Y:S01]  /*125c0*/  IMAD R15, R11, R0, R14 ;  /* 0x000000000b0f7224 */ /* 0x001fe200078e020e */
[----:B------:R-:W-:Y:S01]  /*125d0*/  IADD3 R7, PT, PT, R9, R13, RZ ;  /* 0x0000000d09077210 */ /* 0x000fe20007ffe0ff */
[----:B------:R-:W-:Y:S01]  /*125e0*/  IMAD.WIDE.U32 R10, R0, R10, RZ ;  /* 0x0000000a000a7225 */ /* 0x000fe200078e00ff */
[----:B------:R-:W-:-:S03]  /*125f0*/  MOV R6, R8 ;  /* 0x0000000800067202 */ /* 0x000fc60000000f00 */
[----:B------:R-:W-:Y:S01]  /*12600*/  IMAD.IADD R3, R11, 0x1, R15 ;  /* 0x000000010b037824 */ /* 0x000fe200078e020f */
[----:B------:R-:W-:Y:S01]  /*12610*/  MOV R0, R10 ;  /* 0x0000000a00007202 */ /* 0x000fe20000000f00 */
[----:B------:R-:W-:Y:S06]  /*12620*/  @!P1 BRA `(.L_x_4120) ;  /* 0xfffffffc00bc9947 */ /* 0x000fec000383ffff */
.L_x_4115:
[----:B------:R-:W-:Y:S05]  /*12630*/  @!P0 EXIT ;  /* 0x000000000000894d */ /* 0x000fea0003800000 */
[----:B------:R-:W4:Y:S02]  /*12640*/  LDCU.64 UR4, c[0x0][0x778] ;  /* 0x0000ef00ff0477ac */ /* 0x000f240008000a00 */
[----:B----4-:R-:W-:-:S04]  /*12650*/  UISETP.NE.U32.AND UP0, UPT, UR4, URZ, UPT ;  /* 0x000000ff0400728c */ /* 0x010fc8000bf05070 */
[----:B------:R-:W-:-:S09]  /*12660*/  UISETP.NE.AND.EX UP0, UPT, UR5, URZ, UPT, UP0 ;  /* 0x000000ff0500728c */ /* 0x000fd2000bf05300 */
[----:B------:R-:W-:Y:S05]  /*12670*/  BRA.U UP0, `(.L_x_4121) ;  /* 0x0000000500247547 */ /* 0x000fea000b800000 */
[----:B------:R-:W4:Y:S01]  /*12680*/  LDCU.U8 UR6, c[0x0][0x798] ;  /* 0x0000f300ff0677ac */ /* 0x000f220008000000 */
[----:B------:R-:W2:Y:S01]  /*12690*/  LDCU.64 UR4, c[0x0][0x768] ;  /* 0x0000ed00ff0477ac */ /* 0x000ea20008000a00 */
[----:B----4-:R-:W-:Y:S02]  /*126a0*/  ISETP.NE.AND P0, PT, RZ, UR6, PT ;  /* 0x00000006ff007c0c */ /* 0x010fe4000bf05270 */
[----:B--2---:R-:W-:Y:S02]  /*126b0*/  IADD3 R12, P2, PT, R22, UR4, RZ ;  /* 0x00000004160c7c10 */ /* 0x004fe4000ff5e0ff */
[----:B---3--:R-:W-:Y:S02]  /*126c0*/  IADD3 R10, P1, PT, R18, UR4, RZ ;  /* 0x00000004120a7c10 */ /* 0x008fe4000ff3e0ff */
[----:B------:R-:W-:Y:S02]  /*126d0*/  IADD3.X R13, PT, PT, RZ, UR5, RZ, P2, !PT ;  /* 0x00000005ff0d7c10 */ /* 0x000fe400097fe4ff */
[----:B------:R-:W-:-:S05]  /*126e0*/  IADD3.X R11, PT, PT, RZ, UR5, RZ, P1, !PT ;  /* 0x00000005ff0b7c10 */ /* 0x000fca0008ffe4ff */
[----:B------:R-:W2:Y:S04]  /*126f0*/  @P0 LDG.E.64 R4, desc[UR36][R12.64] ;  /* 0x000000240c040981 */ /* 0x000ea8000c1e1b00 */
[----:B------:R-:W3:Y:S01]  /*12700*/  @P0 LDG.E.64 R8, desc[UR36][R10.64] ;  /* 0x000000240a080981 */ /* 0x000ee2000c1e1b00 */
[----:B------:R-:W4:Y:S02]  /*12710*/  LDCU.U8 UR4, c[0x0][0x799] ;  /* 0x0000f320ff0477ac */ /* 0x000f240008000000 */
[----:B----4-:R-:W-:Y:S01]  /*12720*/  ISETP.NE.AND P1, PT, RZ, UR4, PT ;  /* 0x00000004ff007c0c */ /* 0x010fe2000bf25270 */
[----:B--2---:R-:W-:Y:S02]  /*12730*/  @P0 IMAD R15, R7, R4, RZ ;  /* 0x00000004070f0224 */ /* 0x004fe400078e02ff */
[----:B---3--:R-:W-:-:S02]  /*12740*/  @P0 IMAD R17, R3, R8, RZ ;  /* 0x0000000803110224 */ /* 0x008fc400078e02ff */
[----:B------:R-:W-:Y:S02]  /*12750*/  @P0 IMAD R15, R5, R6, R15 ;  /* 0x00000006050f0224 */ /* 0x000fe400078e020f */
[----:B------:R-:W-:-:S04]  /*12760*/  @P0 IMAD.WIDE.U32 R4, R6, R4, RZ ;  /* 0x0000000406040225 */ /* 0x000fc800078e00ff */
[----:B------:R-:W-:Y:S01]  /*12770*/  @P0 IMAD R17, R9, R0, R17 ;  /* 0x0000000009110224 */ /* 0x000fe200078e0211 */
[----:B------:R-:W-:Y:S01]  /*12780*/  @P0 MOV R6, R4 ;  /* 0x0000000400060202 */ /* 0x000fe20000000f00 */
[----:B------:R-:W-:-:S04]  /*12790*/  @P0 IMAD.WIDE.U32 R8, R0, R8, RZ ;  /* 0x0000000800080225 */ /* 0x000fc800078e00ff */
[----:B------:R-:W-:Y:S01]  /*127a0*/  @P0 IMAD.IADD R7, R5, 0x1, R15 ;  /* 0x0000000105070824 */ /* 0x000fe200078e020f */
[----:B------:R-:W-:Y:S01]  /*127b0*/  @P0 IADD3 R3, PT, PT, R9, R17, RZ ;  /* 0x0000001109030210 */ /* 0x000fe20007ffe0ff */
[----:B------:R-:W-:Y:S01]  /*127c0*/  IMAD.MOV.U32 R16, RZ, RZ, R6 ;  /* 0x000000ffff107224 */ /* 0x000fe200078e0006 */
[----:B------:R-:W-:Y:S02]  /*127d0*/  @P0 MOV R0, R8 ;  /* 0x0000000800000202 */ /* 0x000fe40000000f00 */
[----:B------:R-:W-:Y:S02]  /*127e0*/  MOV R17, R7 ;  /* 0x0000000700117202 */ /* 0x000fe40000000f00 */
[----:B------:R-:W-:Y:S02]  /*127f0*/  MOV R24, R0 ;  /* 0x0000000000187202 */ /* 0x000fe40000000f00 */
[----:B------:R-:W-:Y:S01]  /*12800*/  MOV R25, R3 ;  /* 0x0000000300197202 */ /* 0x000fe20000000f00 */
[----:B------:R2:W-:Y:S04]  /*12810*/  @!P1 STG.E.64 desc[UR36][R12.64], R16 ;  /* 0x000000100c009986 */ /* 0x0005e8000c101b24 */
[----:B------:R2:W-:Y:S01]  /*12820*/  @!P1 STG.E.64 desc[UR36][R10.64], R24 ;  /* 0x000000180a009986 */ /* 0x0005e2000c101b24 */
[----:B------:R-:W-:Y:S05]  /*12830*/  @!P1 EXIT ;  /* 0x000000000000994d */ /* 0x000fea0003800000 */
[----:B------:R-:W3:Y:S02]  /*12840*/  LDCU UR4, c[0x0][0x79c] ;  /* 0x0000f380ff0477ac */ /* 0x000ee40008000800 */
[----:B---3--:R-:W-:-:S09]  /*12850*/  UISETP.NE.AND UP0, UPT, UR4, 0x1, UPT ;  /* 0x000000010400788c */ /* 0x008fd2000bf05270 */
[----:B------:R-:W-:Y:S05]  /*12860*/  BRA.U !UP0, `(.L_x_4122) ;  /* 0x0000000108907547 */ /* 0x000fea000b800000 */
[----:B------:R-:W-:Y:S01]  /*12870*/  MOV R2, 0x660 ;  /* 0x0000066000027802 */ /* 0x000fe20000000f00 */
[----:B------:R-:W3:Y:S01]  /*12880*/  LDCU.64 UR4, c[0x4][0x650] ;  /* 0x0100ca00ff0477ac */ /* 0x000ee20008000a00 */
[----:B------:R-:W-:Y:S01]  /*12890*/  HFMA2 R8, -RZ, RZ, 0, 4.4763088226318359375e-05 ;  /* 0x000002efff087431 */ /* 0x000fe200000001ff */
[----:B--2---:R-:W-:Y:S01]  /*128a0*/  MOV R12, 0x1 ;  /* 0x00000001000c7802 */ /* 0x004fe20000000f00 */
[----:B------:R2:W4:Y:S01]  /*128b0*/  LDC.64 R14, c[0x4][R2] ;  /* 0x01000000020e7b82 */ /* 0x0005220000000a00 */
[----:B------:R-:W5:Y:S01]  /*128c0*/  LDCU.64 UR8, c[0x4][0x640] ;  /* 0x0100c800ff0877ac */ /* 0x000f620008000a00 */
[----:B------:R-:W-:Y:S01]  /*128d0*/  IMAD.MOV.U32 R13, RZ, RZ, RZ ;  /* 0x000000ffff0d7224 */ /* 0x000fe200078e00ff */
[----:B------:R-:W0:Y:S01]  /*128e0*/  LDCU.64 UR6, c[0x4][0x320] ;  /* 0x01006400ff0677ac */ /* 0x000e220008000a00 */
[----:B---3--:R-:W-:Y:S01]  /*128f0*/  IMAD.U32 R4, RZ, RZ, UR4 ;  /* 0x00000004ff047e24 */ /* 0x008fe2000f8e00ff */
[----:B------:R-:W-:Y:S02]  /*12900*/  MOV R5, UR5 ;  /* 0x0000000500057c02 */ /* 0x000fe40008000f00 */
[----:B-----5:R-:W-:-:S02]  /*12910*/  MOV R6, UR8 ;  /* 0x0000000800067c02 */ /* 0x020fc40008000f00 */
[----:B------:R-:W-:Y:S01]  /*12920*/  MOV R7, UR9 ;  /* 0x0000000900077c02 */ /* 0x000fe20008000f00 */
[----:B0-----:R-:W-:Y:S01]  /*12930*/  IMAD.U32 R10, RZ, RZ, UR6 ;  /* 0x00000006ff0a7e24 */ /* 0x001fe2000f8e00ff */
[----:B--2---:R-:W-:-:S07]  /*12940*/  MOV R11, UR7 ;  /* 0x00000007000b7c02 */ /* 0x004fce0008000f00 */
[----:B------:R-:W-:-:S07]  /*12950*/  LEPC R20, `(.L_x_4123) ;  /* 0x000000001014794e */ /* 0x000fce0000000000 */
[----:B-1--4-:R-:W-:Y:S05]  /*12960*/  CALL.ABS.NOINC R14 ;  /* 0x000000000e007343 */ /* 0x012fea0003c00000 */
.L_x_4123:
        /* <DEDUP_REMOVED lines=19> */
.L_x_4124:
[----:B------:R-:W-:Y:S05]  /*12aa0*/  BRA `(.L_x_4125) ;  /* 0x0000000000047947 */ /* 0x000fea0003800000 */
.L_x_4122:
[----:B------:R3:W-:Y:S02]  /*12ab0*/  STG.E.64 desc[UR36][R12.64], R16 ;  /* 0x000000100c007986 */ /* 0x0007e4000c101b24 */
.L_x_4125:
[----:B------:R-:W4:Y:S02]  /*12ac0*/  LDCU.64 UR4, c[0x0][0x768] ;  /* 0x0000ed00ff0477ac */ /* 0x000f240008000a00 */
[----:B----4-:R-:W-:-:S04]  /*12ad0*/  IADD3 R18, P0, PT, R18, UR4, RZ ;  /* 0x0000000412127c10 */ /* 0x010fc8000ff1e0ff */
[----:B------:R-:W-:-:S05]  /*12ae0*/  IADD3.X R19, PT, PT, RZ, UR5, RZ, P0, !PT ;  /* 0x00000005ff137c10 */ /* 0x000fca00087fe4ff */
[----:B------:R-:W-:Y:S01]  /*12af0*/  STG.E.64 desc[UR36][R18.64], R24 ;  /* 0x0000001812007986 */ /* 0x000fe2000c101b24 */
[----:B------:R-:W-:Y:S05]  /*12b00*/  EXIT ;  /* 0x000000000000794d */ /* 0x000fea0003800000 */
.L_x_4121:
[----:B------:R-:W4:Y:S01]  /*12b10*/  LDCU.U8 UR4, c[0x0][0x798] ;  /* 0x0000f300ff0477ac */ /* 0x000f220008000000 */
[----:B------:R-:W5:Y:S01]  /*12b20*/  LDCU.U8 UR5, c[0x0][0x799] ;  /* 0x0000f320ff0577ac */ /* 0x000f620008000000 */
[----:B----4-:R-:W-:Y:S02]  /*12b30*/  UISETP.NE.AND UP1, UPT, UR4, URZ, UPT ;  /* 0x000000ff0400728c */ /* 0x010fe4000bf25270 */
[----:B-----5:R-:W-:-:S07]  /*12b40*/  UISETP.NE.AND UP0, UPT, UR5, URZ, UPT ;  /* 0x000000ff0500728c */ /* 0x020fce000bf05270 */
[----:B------:R-:W-:Y:S05]  /*12b50*/  BRA.U !UP1, `(.L_x_4126) ;  /* 0x0000000109307547 */ /* 0x000fea000b800000 */
[----:B--23--:R-:W2:Y:S04]  /*12b60*/  LDG.E.64 R8, desc[UR36][R4.64] ;  /* 0x0000002404087981 */ /* 0x00cea8000c1e1b00 */
[----:B------:R-:W3:Y:S01]  /*12b70*/  LDG.E.64 R10, desc[UR36][R4.64+0x8] ;  /* 0x00000824040a7981 */ /* 0x000ee2000c1e1b00 */
[----:B--2---:R-:W-:Y:S02]  /*12b80*/  IMAD R7, R7, R8, RZ ;  /* 0x0000000807077224 */ /* 0x004fe400078e02ff */
[----:B---3--:R-:W-:Y:S02]  /*12b90*/  IMAD R13, R3, R10, RZ ;  /* 0x0000000a030d7224 */ /* 0x008fe400078e02ff */
[----:B------:R-:W-:-:S04]  /*12ba0*/  IMAD.WIDE.U32 R2, R6, R8, RZ ;  /* 0x0000000806027225 */ /* 0x000fc800078e00ff */
[----:B------:R-:W-:Y:S01]  /*12bb0*/  IMAD R7, R9, R6, R7 ;  /* 0x0000000609077224 */ /* 0x000fe200078e0207 */
[----:B------:R-:W-:Y:S01]  /*12bc0*/  MOV R6, R2 ;  /* 0x0000000200067202 */ /* 0x000fe20000000f00 */
[----:B------:R-:W-:-:S04]  /*12bd0*/  IMAD.WIDE.U32 R8, R0, R10, RZ ;  /* 0x0000000a00087225 */ /* 0x000fc800078e00ff */
[----:B------:R-:W-:Y:S01]  /*12be0*/  IMAD R13, R11, R0, R13 ;  /* 0x000000000b0d7224 */ /* 0x000fe200078e020d */
[----:B------:R-:W-:Y:S01]  /*12bf0*/  MOV R0, R8 ;  /* 0x0000000800007202 */ /* 0x000fe20000000f00 */
[----:B------:R-:W-:-:S03]  /*12c00*/  IMAD.IADD R7, R3, 0x1, R7 ;  /* 0x0000000103077824 */ /* 0x000fc600078e0207 */
[----:B------:R-:W-:-:S07]  /*12c10*/  IADD3 R3, PT, PT, R9, R13, RZ ;  /* 0x0000000d09037210 */ /* 0x000fce0007ffe0ff */
.L_x_4126:
[----:B------:R-:W-:Y:S01]  /*12c20*/  IMAD.MOV.U32 R16, RZ, RZ, R6 ;  /* 0x000000ffff107224 */ /* 0x000fe200078e0006 */
[----:B------:R-:W-:Y:S02]  /*12c30*/  MOV R17, R7 ;  /* 0x0000000700117202 */ /* 0x000fe40000000f00 */
[----:B------:R-:W-:Y:S02]  /*12c40*/  MOV R24, R0 ;  /* 0x0000000000187202 */ /* 0x000fe40000000f00 */
[----:B------:R-:W-:Y:S01]  /*12c50*/  MOV R25, R3 ;  /* 0x0000000300197202 */ /* 0x000fe20000000f00 */
[----:B------:R-:W-:Y:S06]  /*12c60*/  BRA.U !UP0, `(.L_x_4127) ;  /* 0x0000000108c07547 */ /* 0x000fec000b800000 */
[----:B------:R-:W4:Y:S02]  /*12c70*/  LDCU UR4, c[0x0][0x79c] ;  /* 0x0000f380ff0477ac */ /* 0x000f240008000800 */
[----:B----4-:R-:W-:-:S09]  /*12c80*/  UISETP.NE.AND UP0, UPT, UR4, 0x1, UPT ;  /* 0x000000010400788c */ /* 0x010fd2000bf05270 */
[----:B------:R-:W-:Y:S05]  /*12c90*/  BRA.U !UP0, `(.L_x_4128) ;  /* 0x0000000108907547 */ /* 0x000fea000b800000 */
[----:B--23--:R-:W-:Y:S01]  /*12ca0*/  MOV R2, 0x660 ;  /* 0x0000066000027802 */ /* 0x00cfe20000000f00 */
[----:B------:R-:W2:Y:S01]  /*12cb0*/  LDCU.64 UR4, c[0x4][0x650] ;  /* 0x0100ca00ff0477ac */ /* 0x000ea20008000a00 */
[----:B------:R-:W-:Y:S01]  /*12cc0*/  HFMA2 R8, -RZ, RZ, 0, 4.4763088226318359375e-05 ;  /* 0x000002efff087431 */ /* 0x000fe200000001ff */
[----:B------:R-:W-:Y:S01]  /*12cd0*/  MOV R12, 0x1 ;  /* 0x00000001000c7802 */ /* 0x000fe20000000f00 */
[----:B------:R3:W4:Y:S01]  /*12ce0*/  LDC.64 R14, c[0x4][R2] ;  /* 0x01000000020e7b82 */ /* 0x0007220000000a00 */
[----:B------:R-:W5:Y:S01]  /*12cf0*/  LDCU.64 UR6, c[0x4][0x640] ;  /* 0x0100c800ff0677ac */ /* 0x000f620008000a00 */
[----:B------:R-:W-:Y:S01]  /*12d00*/  IMAD.MOV.U32 R13, RZ, RZ, RZ ;  /* 0x000000ffff0d7224 */ /* 0x000fe200078e00ff */
[----:B------:R-:W0:Y:S01]  /*12d10*/  LDCU.64 UR8, c[0x4][0x320] ;  /* 0x01006400ff0877ac */ /* 0x000e220008000a00 */
[----:B--2---:R-:W-:Y:S01]  /*12d20*/  IMAD.U32 R4, RZ, RZ, UR4 ;  /* 0x00000004ff047e24 */ /* 0x004fe2000f8e00ff */
[----:B------:R-:W-:Y:S02]  /*12d30*/  MOV R5, UR5 ;  /* 0x0000000500057c02 */ /* 0x000fe40008000f00 */
[----:B-----5:R-:W-:-:S02]  /*12d40*/  MOV R6, UR6 ;  /* 0x0000000600067c02 */ /* 0x020fc40008000f00 */
[----:B------:R-:W-:Y:S01]  /*12d50*/  MOV R7, UR7 ;  /* 0x0000000700077c02 */ /* 0x000fe20008000f00 */
[----:B0-----:R-:W-:Y:S01]  /*12d60*/  IMAD.U32 R10, RZ, RZ, UR8 ;  /* 0x00000008ff0a7e24 */ /* 0x001fe2000f8e00ff */
[----:B---3--:R-:W-:-:S07]  /*12d70*/  MOV R11, UR9 ;  /* 0x00000009000b7c02 */ /* 0x008fce0008000f00 */
[----:B------:R-:W-:-:S07]  /*12d80*/  LEPC R20, `(.L_x_4129) ;  /* 0x000000001014794e */ /* 0x000fce0000000000 */
[----:B-1--4-:R-:W-:Y:S05]  /*12d90*/  CALL.ABS.NOINC R14 ;  /* 0x000000000e007343 */ /* 0x012fea0003c00000 */
.L_x_4129:
        /* <DEDUP_REMOVED lines=19> */
.L_x_4130:
[----:B------:R-:W-:Y:S05]  /*12ed0*/  BRA `(.L_x_4131) ;  /* 0x0000000000107947 */ /* 0x000fea0003800000 */
.L_x_4128:
[----:B------:R-:W4:Y:S02]  /*12ee0*/  LDCU.64 UR4, c[0x0][0x768] ;  /* 0x0000ed00ff0477ac */ /* 0x000f240008000a00 */
[----:B----4-:R-:W-:-:S04]  /*12ef0*/  IADD3 R22, P0, PT, R22, UR4, RZ ;  /* 0x0000000416167c10 */ /* 0x010fc8000ff1e0ff */
[----:B------:R-:W-:-:S05]  /*12f00*/  IADD3.X R23, PT, PT, RZ, UR5, RZ, P0, !PT ;  /* 0x00000005ff177c10 */ /* 0x000fca00087fe4ff */
[----:B------:R4:W-:Y:S04]  /*12f10*/  STG.E.64 desc[UR36][R22.64], R16 ;  /* 0x0000001016007986 */ /* 0x0009e8000c101b24 */
.L_x_4131:
[----:B------:R-:W5:Y:S02]  /*12f20*/  LDCU.64 UR4, c[0x0][0x768] ;  /* 0x0000ed00ff0477ac */ /* 0x000f640008000a00 */
[----:B-----5:R-:W-:-:S05]  /*12f30*/  IADD3 R18, P0, PT, R18, UR4, RZ ;  /* 0x0000000412127c10 */ /* 0x020fca000ff1e0ff */
[----:B------:R-:W-:-:S05]  /*12f40*/  IMAD.X R19, RZ, RZ, UR5, P0 ;  /* 0x00000005ff137e24 */ /* 0x000fca00080e06ff */
[----:B------:R-:W-:Y:S01]  /*12f50*/  STG.E.64 desc[UR36][R18.64], R24 ;  /* 0x0000001812007986 */ /* 0x000fe2000c101b24 */
[----:B------:R-:W-:Y:S05]  /*12f60*/  EXIT ;  /* 0x000000000000794d */ /* 0x000fea0003800000 */
.L_x_4127:
[----:B------:R-:W-:Y:S04]  /*12f70*/  STG.E.64 desc[UR36][R4.64], R16 ;  /* 0x0000001004007986 */ /* 0x000fe8000c101b24 */
[----:B------:R-:W-:Y:S01]  /*12f80*/  STG.E.64 desc[UR36][R4.64+0x8], R24 ;  /* 0x0000081804007986 */ /* 0x000fe2000c101b24 */
[----:B------:R-:W-:Y:S05]  /*12f90*/  EXIT ;  /* 0x000000000000794d */ /* 0x000fea0003800000 */
.L_x_4098:
        /* <DEDUP_REMOVED lines=30> */
[----:B------:R-:W-:Y:S01]  /*13180*/  @P2 IADD3 R3, PT, PT, R5, R15, RZ ;  /* 0x0000000f05032210 */ /* 0x000fe20007ffe0ff */
[----:B------:R-:W-:-:S04]  /*13190*/  @P2 IMAD.WIDE.U32 R8, R6, R8, RZ ;  /* 0x0000000806082225 */ /* 0x000fc800078e00ff */
[----:B------:R-:W-:Y:S01]  /*131a0*/  @P2 IMAD.MOV.U32 R0, RZ, RZ, R4 ;  /* 0x000000ffff002224 */ /* 0x000fe200078e0004 */
        /* <DEDUP_REMOVED lines=18> */
[----:B------:R-:W-:Y:S01]  /*132d0*/  HFMA2 R13, -RZ, RZ, 0, 0 ;  /* 0x00000000ff0d7431 */ /* 0x000fe200000001ff */
[----:B------:R-:W0:Y:S01]  /*132e0*/  LDCU.64 UR8, c[0x4][0x320] ;  /* 0x01006400ff0877ac */ /* 0x000e220008000a00 */
[----:B---3--:R-:W-:Y:S01]  /*132f0*/  MOV R4, UR4 ;  /* 0x0000000400047c02 */ /* 0x008fe20008000f00 */
[----:B------:R-:W-:Y:S01]  /*13300*/  IMAD.U32 R5, RZ, RZ, UR5 ;  /* 0x00000005ff057e24 */ /* 0x000fe2000f8e00ff */
[----:B-----5:R-:W-:-:S02]  /*13310*/  MOV R6, UR6 ;  /* 0x0000000600067c02 */ /* 0x020fc40008000f00 */
[----:B------:R-:W-:Y:S02]  /*13320*/  MOV R7, UR7 ;  /* 0x0000000700077c02 */ /* 0x000fe40008000f00 */
[----:B0-----:R-:W-:Y:S01]  /*13330*/  MOV R10, UR8 ;  /* 0x00000008000a7c02 */ /* 0x001fe20008000f00 */
[----:B--2---:R-:W-:-:S07]  /*13340*/  IMAD.U32 R11, RZ, RZ, UR9 ;  /* 0x00000009ff0b7e24 */ /* 0x004fce000f8e00ff */
[----:B------:R-:W-:-:S07]  /*13350*/  LEPC R20, `(.L_x_4134) ;  /* 0x000000001014794e */ /* 0x000fce0000000000 */
[----:B-1--4-:R-:W-:Y:S05]  /*13360*/  CALL.ABS.NOINC R14 ;  /* 0x000000000e007343 */ /* 0x012fea0003c00000 */
.L_x_4134:
        /* <DEDUP_REMOVED lines=19> */
.L_x_4135:
[----:B------:R-:W-:Y:S05]  /*134a0*/  BRA `(.L_x_4136) ;  /* 0x0000000000047947 */ /* 0x000fea0003800000 */
.L_x_4133:
[----:B------:R3:W-:Y:S02]  /*134b0*/  STG.E.64 desc[UR36][R12.64], R16 ;  /* 0x000000100c007986 */ /* 0x0007e4000c101b24 */
.L_x_4136:
[----:B------:R-:W4:Y:S02]  /*134c0*/  LDCU.64 UR4, c[0x0][0x768] ;  /* 0x0000ed00ff0477ac */ /* 0x000f240008000a00 */
[----:B----4-:R-:W-:-:S04]  /*134d0*/  IADD3 R18, P0, PT, R18, UR4, RZ ;  /* 0x0000000412127c10 */ /* 0x010fc8000ff1e0ff */
[----:B------:R-:W-:-:S05]  /*134e0*/  IADD3.X R19, PT, PT, RZ, UR5, RZ, P0, !PT ;  /* 0x00000005ff137c10 */ /* 0x000fca00087fe4ff */
[----:B------:R-:W-:Y:S01]  /*134f0*/  STG.E.64 desc[UR36][R18.64], R24 ;  /* 0x0000001812007986 */ /* 0x000fe2000c101b24 */
[----:B------:R-:W-:Y:S05]  /*13500*/  EXIT ;  /* 0x000000000000794d */ /* 0x000fea0003800000 */
.L_x_4132:
[----:B------:R-:W2:Y:S01]  /*13510*/  LDCU.U8 UR4, c[0x0][0x798] ;  /* 0x0000f300ff0477ac */ /* 0x000ea20008000000 */
[----:B------:R-:W3:Y:S01]  /*13520*/  LDCU.U8 UR5, c[0x0][0x799] ;  /* 0x0000f320ff0577ac */ /* 0x000ee20008000000 */
[----:B--2---:R-:W-:Y:S02]  /*13530*/  UISETP.NE.AND UP0, UPT, UR4, URZ, UPT ;  /* 0x000000ff0400728c */ /* 0x004fe4000bf05270 */
[----:B---3--:R-:W-:-:S07]  /*13540*/  UISETP.NE.AND UP1, UPT, UR5, URZ, UPT ;  /* 0x000000ff0500728c */ /* 0x008fce000bf25270 */
[----:B------:R-:W-:Y:S05]  /*13550*/  BRA.U !UP0, `(.L_x_4137) ;  /* 0x0000000108307547 */ /* 0x000fea000b800000 */
[----:B------:R-:W2:Y:S04]  /*13560*/  LDG.E.64 R8, desc[UR36][R4.64] ;  /* 0x0000002404087981 */ /* 0x000ea8000c1e1b00 */
[----:B------:R-:W3:Y:S01]  /*13570*/  LDG.E.64 R10, desc[UR36][R4.64+0x8] ;  /* 0x00000824040a7981 */ /* 0x000ee2000c1e1b00 */
[-C--:B--2---:R-:W-:Y:S02]  /*13580*/  IMAD R13, R3, R8.reuse, RZ ;  /* 0x00000008030d7224 */ /* 0x084fe400078e02ff */
[----:B------:R-:W-:-:S04]  /*13590*/  IMAD.WIDE.U32 R2, R0, R8, RZ ;  /* 0x0000000800027225 */ /* 0x000fc800078e00ff */
[----:B---3--:R-:W-:Y:S02]  /*135a0*/  IMAD R7, R7, R10, RZ ;  /* 0x0000000a07077224 */ /* 0x008fe400078e02ff */
[----:B------:R-:W-:Y:S02]  /*135b0*/  IMAD R13, R9, R0, R13 ;  /* 0x00000000090d7224 */ /* 0x000fe400078e020d */
[----:B------:R-:W-:-:S03]  /*135c0*/  IMAD.WIDE.U32 R8, R6, R10, RZ ;  /* 0x0000000a06087225 */ /* 0x000fc600078e00ff */
[----:B------:R-:W-:Y:S01]  /*135d0*/  IADD3 R3, PT, PT, R3, R13, RZ ;  /* 0x0000000d03037210 */ /* 0x000fe20007ffe0ff */
[----:B------:R-:W-:Y:S01]  /*135e0*/  IMAD R7, R11, R6, R7 ;  /* 0x000000060b077224 */ /* 0x000fe200078e0207 */
[----:B------:R-:W-:Y:S01]  /*135f0*/  MOV R6, R8 ;  /* 0x0000000800067202 */ /* 0x000fe20000000f00 */
[----:B------:R-:W-:-:S03]  /*13600*/  IMAD.MOV.U32 R0, RZ, RZ, R2 ;  /* 0x000000ffff007224 */ /* 0x000fc600078e0002 */
[----:B------:R-:W-:-:S07]  /*13610*/  IADD3 R7, PT, PT, R9, R7, RZ ;  /* 0x0000000709077210 */ /* 0x000fce0007ffe0ff */
.L_x_4137:
[----:B------:R-:W-:Y:S01]  /*13620*/  MOV R16, R0 ;  /* 0x0000000000107202 */ /* 0x000fe20000000f00 */
[----:B------:R-:W-:Y:S01]  /*13630*/  IMAD.MOV.U32 R17, RZ, RZ, R3 ;  /* 0x000000ffff117224 */ /* 0x000fe200078e0003 */
[----:B------:R-:W-:Y:S02]  /*13640*/  MOV R24, R6 ;  /* 0x0000000600187202 */ /* 0x000fe40000000f00 */
[----:B------:R-:W-:Y:S01]  /*13650*/  MOV R25, R7 ;  /* 0x0000000700197202 */ /* 0x000fe20000000f00 */
[----:B------:R-:W-:Y:S06]  /*13660*/  BRA.U !UP1, `(.L_x_4138) ;  /* 0x0000000109c07547 */ /* 0x000fec000b800000 */
[----:B------:R-:W2:Y:S02]  /*13670*/  LDCU UR4, c[0x0][0x79c] ;  /* 0x0000f380ff0477ac */ /* 0x000ea40008000800 */
[----:B--2---:R-:W-:-:S09]  /*13680*/  UISETP.NE.AND UP0, UPT, UR4, 0x1, UPT ;  /* 0x000000010400788c */ /* 0x004fd2000bf05270 */
[----:B------:R-:W-:Y:S05]  /*13690*/  BRA.U !UP0, `(.L_x_4139) ;  /* 0x0000000108907547 */ /* 0x000fea000b800000 */
[----:B------:R-:W-:Y:S01]  /*136a0*/  MOV R2, 0x660 ;  /* 0x0000066000027802 */ /* 0x000fe20000000f00 */
[----:B------:R-:W2:Y:S01]  /*136b0*/  LDCU.64 UR4, c[0x4][0x650] ;  /* 0x0100ca00ff0477ac */ /* 0x000ea20008000a00 */
[----:B------:R-:W-:Y:S01]  /*136c0*/  HFMA2 R8, -RZ, RZ, 0, 4.4763088226318359375e-05 ;  /* 0x000002efff087431 */ /* 0x000fe200000001ff */
[----:B------:R-:W-:Y:S01]  /*136d0*/  MOV R12, 0x1 ;  /* 0x00000001000c7802 */ /* 0x000fe20000000f00 */
[----:B------:R3:W4:Y:S01]  /*136e0*/  LDC.64 R14, c[0x4][R2] ;  /* 0x01000000020e7b82 */ /* 0x0007220000000a00 */
[----:B------:R-:W5:Y:S01]  /*136f0*/  LDCU.64 UR6, c[0x4][0x640] ;  /* 0x0100c800ff0677ac */ /* 0x000f620008000a00 */
[----:B------:R-:W-:Y:S01]  /*13700*/  HFMA2 R13, -RZ, RZ, 0, 0 ;  /* 0x00000000ff0d7431 */ /* 0x000fe200000001ff */
[----:B------:R-:W0:Y:S01]  /*13710*/  LDCU.64 UR8, c[0x4][0x320] ;  /* 0x01006400ff0877ac */ /* 0x000e220008000a00 */
[----:B--2---:R-:W-:Y:S01]  /*13720*/  MOV R4, UR4 ;  /* 0x0000000400047c02 */ /* 0x004fe20008000f00 */
[----:B------:R-:W-:Y:S01]  /*13730*/  IMAD.U32 R5, RZ, RZ, UR5 ;  /* 0x00000005ff057e24 */ /* 0x000fe2000f8e00ff */
[----:B-----5:R-:W-:-:S02]  /*13740*/  MOV R6, UR6 ;  /* 0x0000000600067c02 */ /* 0x020fc40008000f00 */
[----:B------:R-:W-:Y:S02]  /*13750*/  MOV R7, UR7 ;  /* 0x0000000700077c02 */ /* 0x000fe40008000f00 */
[----:B0-----:R-:W-:Y:S01]  /*13760*/  MOV R10, UR8 ;  /* 0x00000008000a7c02 */ /* 0x001fe20008000f00 */
[----:B---3--:R-:W-:-:S07]  /*13770*/  IMAD.U32 R11, RZ, RZ, UR9 ;  /* 0x00000009ff0b7e24 */ /* 0x008fce000f8e00ff */
[----:B------:R-:W-:-:S07]  /*13780*/  LEPC R20, `(.L_x_4140) ;  /* 0x000000001014794e */ /* 0x000fce0000000000 */
[----:B-1--4-:R-:W-:Y:S05]  /*13790*/  CALL.ABS.NOINC R14 ;  /* 0x000000000e007343 */ /* 0x012fea0003c00000 */
.L_x_4140:
        /* <DEDUP_REMOVED lines=19> */
.L_x_4141:
[----:B------:R-:W-:Y:S05]  /*138d0*/  BRA `(.L_x_4142) ;  /* 0x0000000000107947 */ /* 0x000fea0003800000 */
.L_x_4139:
[----:B------:R-:W2:Y:S02]  /*138e0*/  LDCU.64 UR4, c[0x0][0x768] ;  /* 0x0000ed00ff0477ac */ /* 0x000ea40008000a00 */
[----:B--2---:R-:W-:-:S04]  /*138f0*/  IADD3 R2, P0, PT, R23, UR4, RZ ;  /* 0x0000000417027c10 */ /* 0x004fc8000ff1e0ff */
[----:B------:R-:W-:-:S05]  /*13900*/  IADD3.X R3, PT, PT, RZ, UR5, RZ, P0, !PT ;  /* 0x00000005ff037c10 */ /* 0x000fca00087fe4ff */
[----:B------:R2:W-:Y:S04]  /*13910*/  STG.E.64 desc[UR36][R2.64], R16 ;  /* 0x0000001002007986 */ /* 0x0005e8000c101b24 */
.L_x_4142:
[----:B------:R-:W3:Y:S02]  /*13920*/  LDCU.64 UR4, c[0x0][0x768] ;  /* 0x0000ed00ff0477ac */ /* 0x000ee40008000a00 */
[----:B---3--:R-:W-:-:S04]  /*13930*/  IADD3 R18, P0, PT, R18, UR4, RZ ;  /* 0x0000000412127c10 */ /* 0x008fc8000ff1e0ff */
[----:B------:R-:W-:-:S05]  /*13940*/  IADD3.X R19, PT, PT, RZ, UR5, RZ, P0, !PT ;  /* 0x00000005ff137c10 */ /* 0x000fca00087fe4ff */
[----:B------:R-:W-:Y:S01]  /*13950*/  STG.E.64 desc[UR36][R18.64], R24 ;  /* 0x0000001812007986 */ /* 0x000fe2000c101b24 */
[----:B------:R-:W-:Y:S05]  /*13960*/  EXIT ;  /* 0x000000000000794d */ /* 0x000fea0003800000 */
.L_x_4138:
[----:B------:R-:W-:Y:S04]  /*13970*/  STG.E.64 desc[UR36][R4.64], R16 ;  /* 0x0000001004007986 */ /* 0x000fe8000c101b24 */
[----:B------:R-:W-:Y:S01]  /*13980*/  STG.E.64 desc[UR36][R4.64+0x8], R24 ;  /* 0x0000081804007986 */ /* 0x000fe2000c101b24 */
[----:B------:R-:W-:Y:S05]  /*13990*/  EXIT ;  /* 0x000000000000794d */ /* 0x000fea0003800000 */
.L_x_4143:
        /* <DEDUP_REMOVED lines=14> */
.L_x_8872:


//--------------------- .text._ZN2at6native13reduce_kernelILi128ELi4ENS0_8ReduceOpIlNS0_14func_wrapper_tIlNS0_55_GLOBAL__N__0955718d_22_SparseCsrTensorMath_cu_868dd54514ReductionMulOpIlEEEEjlLi4ELi4EEEEEvT1_ --------------------------
	.section	.text._ZN2at6native13reduce_kernelILi128ELi4ENS0_8ReduceOpIlNS0_14func_wrapper_tIlNS0_55_GLOBAL__N__0955718d_22_SparseCsrTensorMath_cu_868dd54514ReductionMulOpIlEEEEjlLi4ELi4EEEEEvT1_,"ax",@progbits
	.align	128
.text._ZN2at6native13reduce_kernelILi128ELi4ENS0_8ReduceOpIlNS0_14func_wrapper_tIlNS0_55_GLOBAL__N__0955718d_22_SparseCsrTensorMath_cu_868dd54514ReductionMulOpIlEEEEjlLi4ELi4EEEEEvT1_:
        .type           _ZN2at6native13reduce_kernelILi128ELi4ENS0_8ReduceOpIlNS0_14func_wrapper_tIlNS0_55_GLOBAL__N__0955718d_22_SparseCsrTensorMath_cu_868dd54514ReductionMulOpIlEEEEjlLi4ELi4EEEEEvT1_,@function
        .size           _ZN2at6native13reduce_kernelILi128ELi4ENS0_8ReduceOpIlNS0_14func_wrapper_tIlNS0_55_GLOBAL__N__0955718d_22_SparseCsrTensorMath_cu_868dd54514ReductionMulOpIlEEEEjlLi4ELi4EEEEEvT1_,(.L_x_8873 - _ZN2at6native13reduce_kernelILi128ELi4ENS0_8ReduceOpIlNS0_14func_wrapper_tIlNS0_55_GLOBAL__N__0955718d_22_SparseCsrTensorMath_cu_868dd54514ReductionMulOpIlEEEEjlLi4ELi4EEEEEvT1_)
        .other          _ZN2at6native13reduce_kernelILi128ELi4ENS0_8ReduceOpIlNS0_14func_wrapper_tIlNS0_55_GLOBAL__N__0955718d_22_SparseCsrTensorMath_cu_868dd54514ReductionMulOpIlEEEEjlLi4ELi4EEEEEvT1_,@"STO_CUDA_ENTRY STV_DEFAULT"
_ZN2at6native13reduce_kernelILi128ELi4ENS0_8ReduceOpIlNS0_14func_wrapper_tIlNS0_55_GLOBAL__N__0955718d_22_SparseCsrTensorMath_cu_868dd54514ReductionMulOpIlEEEEjlLi4ELi4EEEEEvT1_:
        /* <DEDUP_REMOVED lines=8> */
[----:B------:R-:W3:Y:S03]  /*0080*/  LDCU UR6, c[0x0][0x3b8] ;  /* 0x00007700ff0677ac */ /* 0x000ee60008000800 */
        /* <DEDUP_REMOVED lines=8> */
[----:B-----5:R-:W-:-:S03]  /*0110*/  IMAD R68, R17, UR10, R68 ;  /* 0x0000000a11447c24 */ /* 0x020fc6000f8e0244 */
        /* <DEDUP_REMOVED lines=279> */
.L_x_4144:
        /* <DEDUP_REMOVED lines=12> */
[----:B------:R-:W-:Y:S02]  /*1350*/  IADD3.X R83, PT, PT, RZ, UR5, RZ, P0, !PT ;  /* 0x00000005ff537c10 */ /* 0x000fe400087fe4ff */
[----:B------:R-:W-:-:S03]  /*1360*/  MOV R70, R82 ;  /* 0x0000005200467202 */ /* 0x000fc60000000f00 */
[----:B------:R-:W-:Y:S01]  /*1370*/  IMAD.MOV.U32 R71, RZ, RZ, R83 ;  /* 0x000000ffff477224 */ /* 0x000fe200078e0053 */
[----:B------:R-:W-:Y:S06]  /*1380*/  BRA.U !UP0, `(.L_x_4147) ;  /* 0x0000000908307547 */ /* 0x000fec000b800000 */
        /* <DEDUP_REMOVED lines=9> */
[----:B0-----:R-:W-:-:S02]  /*1420*/  MOV R4, UR6 ;  /* 0x0000000600047c02 */ /* 0x001fc40008000f00 */
[----:B------:R-:W-:Y:S02]  /*1430*/  MOV R5, UR7 ;  /* 0x0000000700057c02 */ /* 0x000fe40008000f00 */
[----:B---3--:R-:W-:Y:S01]  /*1440*/  MOV R6, UR8 ;  /* 0x0000000800067c02 */ /* 0x008fe20008000f00 */
[----:B------:R-:W-:Y:S01]  /*1450*/  IMAD.U32 R7, RZ, RZ, UR9 ;  /* 0x00000009ff077e24 */ /* 0x000fe2000f8e00ff */
[----:B----4-:R-:W-:Y:S02]  /*1460*/  MOV R10, UR10 ;  /* 0x0000000a000a7c02 */ /* 0x010fe40008000f00 */
[----:B------:R-:W-:Y:S02]  /*1470*/  MOV R11, UR11 ;  /* 0x0000000b000b7c02 */ /* 0x000fe40008000f00 */
[----:B-1---5:R-:W-:-:S07]  /*1480*/  MOV R18, UR4 ;  /* 0x0000000400127c02 */ /* 0x022fce0008000f00 */
[----:B------:R-:W-:-:S07]  /*1490*/  LEPC R20, `(.L_x_4148) ;  /* 0x000000001014794e */ /* 0x000fce0000000000 */
[----:B--2---:R-:W-:Y:S05]  /*14a0*/  CALL.ABS.NOINC R14 ;  /* 0x000000000e007343 */ /* 0x004fea0003c00000 */
.L_x_4148:
[----:B------:R-:W0:Y:S01]  /*14b0*/  LDC R21, c[0x0][0x388] ;  /* 0x0000e200ff157b82 */ /* 0x000e220000000800 */
[----:B------:R-:W-:Y:S01]  /*14c0*/  SHF.R.U32.HI R82, RZ, 0x3, R82 ;  /* 0x00000003ff527819 */ /* 0x000fe20000011652 */
[----:B------:R-:W-:Y:S03]  /*14d0*/  BSSY.RECONVERGENT B0, `(.L_x_4149) ;  /* 0x0000029000007945 */ /* 0x000fe60003800200 */
[----:B------:R-:W-:-:S03]  /*14e0*/  LOP3.LUT P0, R9, R82, 0x3, RZ, 0xc0, !PT ;  /* 0x0000000352097812 */ /* 0x000fc6000780c0ff */
[----:B------:R-:W1:Y:S01]  /*14f0*/  LDC R19, c[0x0][0x38c] ;  /* 0x0000e300ff137b82 */ /* 0x000e620000000800 */
[----:B0-----:R-:W-:Y:S01]  /*1500*/  MOV R27, R21 ;  /* 0x00000015001b7202 */ /* 0x001fe20000000f00 */
[----:B------:R-:W-:Y:S01]  /*1510*/  IMAD.MOV.U32 R12, RZ, RZ, R21 ;  /* 0x000000ffff0c7224 */ /* 0x000fe200078e0015 */
[-C--:B-1----:R-:W-:Y:S02]  /*1520*/  MOV R29, R19.reuse ;  /* 0x00000013001d7202 */ /* 0x082fe40000000f00 */
        /* <DEDUP_REMOVED lines=27> */
[----:B------:R-:W-:Y:S01]  /*16e0*/  IMAD R3, R4, UR5, R3 ;  /* 0x0000000504037c24 */ /* 0x000fe2000f8e0203 */
[----:B------:R-:W-:-:S04]  /*16f0*/  MOV R12, R6 ;  /* 0x00000006000c7202 */ /* 0x000fc80000000f00 */
[----:B------:R-:W-:-:S07]  /*1700*/  IADD3 R25, PT, PT, R7, R3, RZ ;  /* 0x0000000307197210 */ /* 0x000fce0007ffe0ff */
.L_x_4152:
[----:B------:R-:W-:Y:S05]  /*1710*/  BSYNC.RECONVERGENT B1 ;  /* 0x0000000000017941 */ /* 0x000fea0003800200 */
.L_x_4151:
[----:B------:R-:W0:Y:S01]  /*1720*/  LDC R18, c[0x0][0x394] ;  /* 0x0000e500ff127b82 */ /* 0x000e220000000800 */
[----:B------:R-:W-:-:S05]  /*1730*/  IADD3 R70, P0, PT, R70, 0x20, RZ ;  /* 0x0000002046467810 */ /* 0x000fca0007f1e0ff */
[----:B------:R-:W-:Y:S01]  /*1740*/  IMAD.X R71, RZ, RZ, R71, P0 ;  /* 0x000000ffff477224 */ /* 0x000fe200000e0647 */
[----:B0-----:R-:W-:-:S07]  /*1750*/  IADD3 R18, PT, PT, R9, -0x4, R18 ;  /* 0xfffffffc09127810 */ /* 0x001fce0007ffe012 */
.L_x_4150:
[----:B------:R-:W-:Y:S05]  /*1760*/  BSYNC.RECONVERGENT B0 ;  /* 0x0000000000007941 */ /* 0x000fea0003800200 */
.L_x_4149:
        /* <DEDUP_REMOVED lines=13> */
[----:B------:R-:W-:Y:S02]  /*1840*/  PLOP3.LUT P0, PT, P0, P1, PT, 0xf8, 0x8f ;  /* 0x00000000008f781c */ /* 0x000fe40000703f70 */
[----:B------:R-:W-:-:S09]  /*1850*/  MOV R17, R21 ;  /* 0x0000001500117202 */ /* 0x000fd20000000f00 */
[----:B------:R-:W-:Y:S05]  /*1860*/  @P2 BRA `(.L_x_4154) ;  /* 0x0000000000742947 */ /* 0x000fea0003800000 */
[----:B------:R-:W-:Y:S01]  /*1870*/  MOV R3, R4 ;  /* 0x0000000400037202 */ /* 0x000fe20000000f00 */
[----:B------:R-:W-:Y:S01]  /*1880*/  IMAD.MOV.U32 R17, RZ, RZ, R21 ;  /* 0x000000ffff117224 */ /* 0x000fe200078e0015 */
[----:B------:R-:W-:-:S07]  /*1890*/  MOV R23, R19 ;  /* 0x0000001300177202 */ /* 0x000fce0000000f00 */
.L_x_4155:
[C---:B------:R-:W-:Y:S01]  /*18a0*/  IMAD.WIDE.U32 R4, R3.reuse, 0x20, R70 ;  /* 0x0000002003047825 */ /* 0x040fe200078e0046 */
[----:B------:R-:W0:Y:S05]  /*18b0*/  LDCU UR4, c[0x0][0x39c] ;  /* 0x00007380ff0477ac */ /* 0x000e2a0008000800 */
[----:B------:R-:W2:Y:S01]  /*18c0*/  LDG.E.ENL2.256 R4, R8, desc[UR36][R4.64] ;  /* 0xfe0000240408797e */ /* 0x000ea20008121904 */
[----:B0-----:R-:W-:-:S04]  /*18d0*/  IADD3 R3, PT, PT, R3, UR4, RZ ;  /* 0x0000000403037c10 */ /* 0x001fc8000fffe0ff */
        /* <DEDUP_REMOVED lines=10> */
[----:B------:R-:W-:Y:S02]  /*1980*/  IMAD R19, R10, R19, R11 ;  /* 0x000000130a137224 */ /* 0x000fe400078e020b */
[----:B------:R-:W-:-:S03]  /*1990*/  IMAD.WIDE.U32 R10, R4, R21, RZ ;  /* 0x00000015040a7225 */ /* 0x000fc600078e00ff */
[----:B------:R-:W-:Y:S01]  /*19a0*/  IADD3 R19, PT, PT, R9, R19, RZ ;  /* 0x0000001309137210 */ /* 0x000fe20007ffe0ff */
[----:B------:R-:W-:Y:S01]  /*19b0*/  IMAD R23, R4, R23, R0 ;  /* 0x0000001704177224 */ /* 0x000fe200078e0200 */
[----:B------:R-:W-:Y:S01]  /*19c0*/  MOV R21, R10 ;  /* 0x0000000a00157202 */ /* 0x000fe20000000f00 */
[----:B------:R-:W-:-:S03]  /*19d0*/  IMAD.WIDE.U32 R4, R6, R27, RZ ;  /* 0x0000001b06047225 */ /* 0x000fc600078e00ff */
[----:B------:R-:W-:Y:S01]  /*19e0*/  IADD3 R23, PT, PT, R11, R23, RZ ;  /* 0x000000170b177210 */ /* 0x000fe20007ffe0ff */
[----:B------:R-:W-:Y:S02]  /*19f0*/  IMAD R7, R6, R29, R7 ;  /* 0x0000001d06077224 */ /* 0x000fe400078e0207 */
[----:B------:R-:W-:Y:S02]  /*1a00*/  IMAD.MOV.U32 R17, RZ, RZ, R8 ;  /* 0x000000ffff117224 */ /* 0x000fe400078e0008 */
[----:B------:R-:W-:Y:S01]  /*1a10*/  IMAD.MOV.U32 R27, RZ, RZ, R4 ;  /* 0x000000ffff1b7224 */ /* 0x000fe200078e0004 */
[----:B------:R-:W-:Y:S01]  /*1a20*/  IADD3 R29, PT, PT, R5, R7, RZ ;  /* 0x00000007051d7210 */ /* 0x000fe20007ffe0ff */
[----:B------:R-:W-:Y:S06]  /*1a30*/  @!P1 BRA `(.L_x_4155) ;  /* 0xfffffffc00989947 */ /* 0x000fec000383ffff */
.L_x_4154:
[----:B------:R-:W-:Y:S05]  /*1a40*/  BSYNC.RECONVERGENT B0 ;  /* 0x0000000000007941 */ /* 0x000fea0003800200 */
.L_x_4153:
        /* <DEDUP_REMOVED lines=10> */
[----:B------:R-:W-:Y:S02]  /*1af0*/  IMAD R25, R71, R12, R25 ;  /* 0x0000000c47197224 */ /* 0x000fe400078e0219 */
[----:B------:R-:W-:-:S03]  /*1b00*/  IMAD.MOV.U32 R12, RZ, RZ, R4 ;  /* 0x000000ffff0c7224 */ /* 0x000fc600078e0004 */
[----:B------:R-:W-:-:S07]  /*1b10*/  IADD3 R25, PT, PT, R5, R25, RZ ;  /* 0x0000001905197210 */ /* 0x000fce0007ffe0ff */
.L_x_4157:
[----:B------:R-:W-:Y:S05]  /*1b20*/  BSYNC.RECONVERGENT B0 ;  /* 0x0000000000007941 */ /* 0x000fea0003800200 */
.L_x_4156:
[-C--:B------:R-:W-:Y:S02]  /*1b30*/  IMAD R0, R19, R12.reuse, RZ ;  /* 0x0000000c13007224 */ /* 0x080fe400078e02ff */
[----:B------:R-:W-:Y:S02]  /*1b40*/  HFMA2 R8, -RZ, RZ, 0, 0 ;  /* 0x00000000ff087431 */ /* 0x000fe400000001ff */
[----:B------:R-:W-:Y:S01]  /*1b50*/  IMAD.WIDE.U32 R4, R17, R12, RZ ;  /* 0x0000000c11047225 */ /* 0x000fe200078e00ff */
[----:B------:R-:W-:Y:S02]  /*1b60*/  MOV R3, RZ ;  /* 0x000000ff00037202 */ /* 0x000fe40000000f00 */
[----:B------:R-:W-:Y:S02]  /*1b70*/  CS2R R18, SRZ ;  /* 0x0000000000127805 */ /* 0x000fe4000001ff00 */
[----:B------:R-:W-:Y:S01]  /*1b80*/  CS2R R6, SRZ ;  /* 0x0000000000067805 */ /* 0x000fe2000001ff00 */
[----:B------:R-:W-:-:S02]  /*1b90*/  IMAD R17, R25, R17, R0 ;  /* 0x0000001119117224 */ /* 0x000fc400078e0200 */
        /* <DEDUP_REMOVED lines=8> */
[----:B------:R-:W-:-:S03]  /*1c20*/  IMAD.MOV.U32 R0, RZ, RZ, R4 ;  /* 0x000000ffff007224 */ /* 0x000fc600078e0004 */
[----:B------:R-:W-:Y:S01]  /*1c30*/  IADD3 R17, PT, PT, R5, R29, RZ ;  /* 0x0000001d05117210 */ /* 0x000fe20007ffe0ff */
[----:B------:R-:W-:Y:S06]  /*1c40*/  BRA `(.L_x_4146) ;  /* 0x000000c800407947 */ /* 0x000fec0003800000 */
.L_x_4147:
        /* <DEDUP_REMOVED lines=21> */
[--C-:B--2---:R-:W-:Y:S01]  /*1da0*/  IMAD.MOV.U32 R49, RZ, RZ, R19.reuse ;  /* 0x000000ffff317224 */ /* 0x104fe200078e0013 */
        /* <DEDUP_REMOVED lines=49> */
[----:B------:R-:W-:-:S07]  /*20c0*/  MOV R64, R19 ;  /* 0x0000001300407202 */ /* 0x000fce0000000f00 */
.L_x_4161:
[----:B------:R-:W-:-:S05]  /*20d0*/  SHF.R.U32.HI R33, RZ, 0x2, R68 ;  /* 0x00000002ff217819 */ /* 0x000fca0000011644 */
[----:B------:R-:W-:Y:S01]  /*20e0*/  IMAD.WIDE.U32 R32, R33, 0x20, R70 ;  /* 0x0000002021207825 */ /* 0x000fe200078e0046 */
[----:B------:R-:W-:-:S05]  /*20f0*/  IADD3 R68, PT, PT, R68, R17, RZ ;  /* 0x0000001144447210 */ /* 0x000fca0007ffe0ff */
[----:B------:R-:W2:Y:S01]  /*2100*/  LDG.E.ENL2.256 R36, R32, desc[UR36][R32.64] ;  /* 0xfe0000242020797e */ /* 0x000ea20008121924 */
[----:B------:R-:W-:-:S05]  /*2110*/  SHF.R.U32.HI R41, RZ, 0x2, R68 ;  /* 0x00000002ff297819 */ /* 0x000fca0000011644 */
[----:B------:R-:W-:Y:S01]  /*2120*/  IMAD.WIDE.U32 R40, R41, 0x20, R70 ;  /* 0x0000002029287825 */ /* 0x000fe200078e0046 */
[----:B------:R-:W-:-:S05]  /*2130*/  IADD3 R68, PT, PT, R68, R17, RZ ;  /* 0x0000001144447210 */ /* 0x000fca0007ffe0ff */
[----:B------:R-:W3:Y:S01]  /*2140*/  LDG.E.ENL2.256 R44, R40, desc[UR36][R40.64] ;  /* 0xfe0000242828797e */ /* 0x000ee2000812192c */
[----:B------:R-:W-:Y:S02]  /*2150*/  SHF.R.U32.HI R13, RZ, 0x2, R68 ;  /* 0x00000002ff0d7819 */ /* 0x000fe40000011644 */
[----:B------:R-:W-:-:S03]  /*2160*/  IADD3 R68, PT, PT, R68, R17, RZ ;  /* 0x0000001144447210 */ /* 0x000fc60007ffe0ff */
        /* <DEDUP_REMOVED lines=8> */
[----:B--2---:R-:W-:Y:S02]  /*21f0*/  IMAD R73, R33, R67, RZ ;  /* 0x0000004321497224 */ /* 0x004fe400078e02ff */
[----:B------:R-:W-:Y:S02]  /*2200*/  IMAD R85, R39, R61, RZ ;  /* 0x0000003d27557224 */ /* 0x000fe400078e02ff */
[C---:B------:R-:W-:Y:S02]  /*2210*/  IMAD R69, R32.reuse, R66, R73 ;  /* 0x0000004220457224 */ /* 0x040fe400078e0249 */
[----:B------:R-:W-:-:S04]  /*2220*/  IMAD.WIDE.U32 R72, R32, R67, RZ ;  /* 0x0000004320487225 */ /* 0x000fc800078e00ff */
[----:B------:R-:W-:Y:S01]  /*2230*/  IMAD R75, R35, R65, RZ ;  /* 0x00000041234b7224 */ /* 0x000fe200078e02ff */
[----:B------:R-:W-:Y:S01]  /*2240*/  MOV R67, R72 ;  /* 0x0000004800437202 */ /* 0x000fe20000000f00 */
[----:B------:R-:W-:Y:S01]  /*2250*/  IMAD R77, R37, R63, RZ ;  /* 0x0000003f254d7224 */ /* 0x000fe200078e02ff */
[----:B------:R-:W-:Y:S01]  /*2260*/  IADD3 R66, PT, PT, R73, R69, RZ ;  /* 0x0000004549427210 */ /* 0x000fe20007ffe0ff */
[C---:B------:R-:W-:Y:S02]  /*2270*/  IMAD R85, R38.reuse, R60, R85 ;  /* 0x0000003c26557224 */ /* 0x040fe400078e0255 */
[----:B------:R-:W-:-:S04]  /*2280*/  IMAD.WIDE.U32 R72, R38, R61, RZ ;  /* 0x0000003d26487225 */ /* 0x000fc800078e00ff */
[----:B------:R-:W-:Y:S01]  /*2290*/  IMAD R79, R34, R64, R75 ;  /* 0x00000040224f7224 */ /* 0x000fe200078e024b */
[----:B------:R-:W-:Y:S01]  /*22a0*/  MOV R61, R72 ;  /* 0x00000048003d7202 */ /* 0x000fe20000000f00 */
[----:B------:R-:W-:Y:S02]  /*22b0*/  IMAD R83, R36, R62, R77 ;  /* 0x0000003e24537224 */ /* 0x000fe400078e024d */
[----:B------:R-:W-:-:S04]  /*22c0*/  IMAD.WIDE.U32 R76, R34, R65, RZ ;  /* 0x00000041224c7225 */ /* 0x000fc800078e00ff */
[----:B------:R-:W-:Y:S01]  /*22d0*/  IMAD.WIDE.U32 R74, R36, R63, RZ ;  /* 0x0000003f244a7225 */ /* 0x000fe200078e00ff */
[----:B------:R-:W-:-:S03]  /*22e0*/  MOV R65, R76 ;  /* 0x0000004c00417202 */ /* 0x000fc60000000f00 */
[----:B------:R-:W-:Y:S01]  /*22f0*/  IMAD.IADD R60, R73, 0x1, R85 ;  /* 0x00000001493c7824 */ /* 0x000fe200078e0255 */
[----:B------:R-:W-:Y:S01]  /*2300*/  IADD3 R62, PT, PT, R75, R83, RZ ;  /* 0x000000534b3e7210 */ /* 0x000fe20007ffe0ff */
[----:B---3--:R-:W-:Y:S01]  /*2310*/  IMAD R69, R41, R59, RZ ;  /* 0x0000003b29457224 */ /* 0x008fe200078e02ff */
[----:B------:R-:W-:Y:S01]  /*2320*/  MOV R63, R74 ;  /* 0x0000004a003f7202 */ /* 0x000fe20000000f00 */
[----:B------:R-:W-:Y:S02]  /*2330*/  IMAD R73, R43, R57, RZ ;  /* 0x000000392b497224 */ /* 0x000fe400078e02ff */
[----:B------:R-:W-:Y:S02]  /*2340*/  IMAD.IADD R64, R77, 0x1, R79 ;  /* 0x000000014d407824 */ /* 0x000fe400078e024f */
[----:B------:R-:W-:Y:S02]  /*2350*/  IMAD R69, R40, R58, R69 ;  /* 0x0000003a28457224 */ /* 0x000fe400078e0245 */
[----:B------:R-:W-:-:S02]  /*2360*/  IMAD R77, R42, R56, R73 ;  /* 0x000000382a4d7224 */ /* 0x000fc400078e0249 */
[----:B------:R-:W-:Y:S02]  /*2370*/  IMAD R58, R45, R0, RZ ;  /* 0x000000002d3a7224 */ /* 0x000fe400078e02ff */
[----:B------:R-:W-:Y:S02]  /*2380*/  IMAD R75, R47, R3, RZ ;  /* 0x000000032f4b7224 */ /* 0x000fe400078e02ff */
[----:B------:R-:W-:-:S04]  /*2390*/  IMAD.WIDE.U32 R72, R40, R59, RZ ;  /* 0x0000003b28487225 */ /* 0x000fc800078e00ff */
[----:B------:R-:W-:Y:S01]  /*23a0*/  IMAD R79, R44, R55, R58 ;  /* 0x000000372c4f7224 */ /* 0x000fe200078e023a */
[----:B------:R-:W-:Y:S01]  /*23b0*/  MOV R59, R72 ;  /* 0x00000048003b7202 */ /* 0x000fe20000000f00 */
[----:B------:R-:W-:Y:S01]  /*23c0*/  IMAD R83, R46, R54, R75 ;  /* 0x000000362e537224 */ /* 0x000fe200078e024b */
[----:B------:R-:W-:Y:S01]  /*23d0*/  IADD3 R58, PT, PT, R73, R69, RZ ;  /* 0x00000045493a7210 */ /* 0x000fe20007ffe0ff */
[----:B------:R-:W-:-:S04]  /*23e0*/  IMAD.WIDE.U32 R54, R44, R0, RZ ;  /* 0x000000002c367225 */ /* 0x000fc800078e00ff */
[----:B------:R-:W-:Y:S01]  /*23f0*/  IMAD.WIDE.U32 R72, R46, R3, RZ ;  /* 0x000000032e487225 */ /* 0x000fe200078e00ff */
[----:B------:R-:W-:Y:S02]  /*2400*/  MOV R0, R54 ;  /* 0x0000003600007202 */ /* 0x000fe40000000f00 */
[----:B------:R-:W-:Y:S01]  /*2410*/  IADD3 R55, PT, PT, R55, R79, RZ ;  /* 0x0000004f37377210 */ /* 0x000fe20007ffe0ff */
[----:B------:R-:W-:Y:S01]  /*2420*/  IMAD.WIDE.U32 R74, R42, R57, RZ ;  /* 0x000000392a4a7225 */ /* 0x000fe200078e00ff */
[----:B------:R-:W-:-:S03]  /*2430*/  MOV R3, R72 ;  /* 0x0000004800037202 */ /* 0x000fc60000000f00 */
[----:B------:R-:W-:Y:S01]  /*2440*/  IMAD.IADD R56, R75, 0x1, R77 ;  /* 0x000000014b387824 */ /* 0x000fe200078e024d */
[----:B------:R-:W-:Y:S01]  /*2450*/  MOV R57, R74 ;  /* 0x0000004a00397202 */ /* 0x000fe20000000f00 */
[----:B------:R-:W-:Y:S02]  /*2460*/  IMAD.IADD R54, R73, 0x1, R83 ;  /* 0x0000000149367824 */ /* 0x000fe400078e0253 */
[----:B----4-:R-:W-:Y:S02]  /*2470*/  IMAD R69, R13, R4, RZ ;  /* 0x000000040d457224 */ /* 0x010fe400078e02ff */
[----:B------:R-:W-:Y:S02]  /*2480*/  IMAD R73, R15, R5, RZ ;  /* 0x000000050f497224 */ /* 0x000fe400078e02ff */
[----:B------:R-:W-:Y:S02]  /*2490*/  IMAD R72, R21, R6, RZ ;  /* 0x0000000615487224 */ /* 0x000fe400078e02ff */
[----:B------:R-:W-:-:S02]  /*24a0*/  IMAD R75, R23, R7, RZ ;  /* 0x00000007174b7224 */ /* 0x000fc400078e02ff */
[----:B------:R-:W-:Y:S02]  /*24b0*/  IMAD R69, R12, R53, R69 ;  /* 0x000000350c457224 */ /* 0x000fe400078e0245 */
[----:B------:R-:W-:Y:S02]  /*24c0*/  IMAD R77, R14, R52, R73 ;  /* 0x000000340e4d7224 */ /* 0x000fe400078e0249 */
[----:B------:R-:W-:Y:S02]  /*24d0*/  IMAD R79, R20, R51, R72 ;  /* 0x00000033144f7224 */ /* 0x000fe400078e0248 */
[----:B------:R-:W-:Y:S02]  /*24e0*/  IMAD R83, R22, R50, R75 ;  /* 0x0000003216537224 */ /* 0x000fe400078e024b */
[----:B------:R-:W-:-:S04]  /*24f0*/  IMAD.WIDE.U32 R52, R12, R4, RZ ;  /* 0x000000040c347225 */ /* 0x000fc800078e00ff */
[----:B------:R-:W-:Y:S01]  /*2500*/  IMAD.WIDE.U32 R50, R20, R6, RZ ;  /* 0x0000000614327225 */ /* 0x000fe200078e00ff */
[----:B------:R-:W-:Y:S02]  /*2510*/  MOV R4, R52 ;  /* 0x0000003400047202 */ /* 0x000fe40000000f00 */
[----:B------:R-:W-:Y:S01]  /*2520*/  IADD3 R53, PT, PT, R53, R69, RZ ;  /* 0x0000004535357210 */ /* 0x000fe20007ffe0ff */
        /* <DEDUP_REMOVED lines=8> */
[----:B-----5:R-:W-:Y:S02]  /*25b0*/  IMAD R69, R25, R8, RZ ;  /* 0x0000000819457224 */ /* 0x020fe400078e02ff */
        /* <DEDUP_REMOVED lines=18> */
[----:B------:R-:W-:Y:S01]  /*26e0*/  IMAD.IADD R18, R73, 0x1, R83 ;  /* 0x0000000149127824 */ /* 0x000fe200078e0253 */
[----:B------:R-:W-:Y:S06]  /*26f0*/  @!P0 BRA `(.L_x_4161) ;  /* 0xfffffff800748947 */ /* 0x000fec000383ffff */
[----:B------:R-:W-:Y:S05]  /*2700*/  BSYNC.RECONVERGENT B1 ;  /* 0x0000000000017941 */ /* 0x000fea0003800200 */
.L_x_4160:
[----:B------:R-:W-:Y:S05]  /*2710*/  BSYNC.RECONVERGENT B0 ;  /* 0x0000000000007941 */ /* 0x000fea0003800200 */
.L_x_4159:
        /* <DEDUP_REMOVED lines=23> */
.L_x_4163:
[----:B------:R-:W-:Y:S05]  /*2890*/  BSYNC.RECONVERGENT B0 ;  /* 0x0000000000007941 */ /* 0x000fea0003800200 */
.L_x_4162:
[----:B------:R-:W-:Y:S04]  /*28a0*/  BSSY.RECONVERGENT B0, `(.L_x_4164) ;  /* 0x000005b000007945 */ /* 0x000fe80003800200 */
[----:B------:R-:W-:Y:S05]  /*28b0*/  @P0 BRA `(.L_x_4165) ;  /* 0x0000000400640947 */ /* 0x000fea0003800000 */
[----:B------:R-:W-:Y:S02]  /*28c0*/  IMAD.IADD R68, R68, 0x1, R17 ;  /* 0x0000000144447824 */ /* 0x000fe400078e0211 */
[----:B-----5:R-:W-:Y:S02]  /*28d0*/  IMAD R33, R33, R67, RZ ;  /* 0x0000004321217224 */ /* 0x020fe400078e02ff */
[----:B------:R-:W-:Y:S01]  /*28e0*/  IMAD R35, R35, R65, RZ ;  /* 0x0000004123237224 */ /* 0x000fe200078e02ff */
[----:B------:R-:W-:Y:S01]  /*28f0*/  ISETP.GE.U32.AND P0, PT, R68, R78, PT ;  /* 0x0000004e4400720c */ /* 0x000fe20003f06070 */
[----:B0-----:R-:W-:-:S04]  /*2900*/  IMAD.WIDE.U32 R70, R32, R67, RZ ;  /* 0x0000004320467225 */ /* 0x001fc800078e00ff */
[----:B------:R-:W-:Y:S01]  /*2910*/  IMAD R69, R32, R66, R33 ;  /* 0x0000004220457224 */ /* 0x000fe200078e0221 */
[----:B------:R-:W-:Y:S01]  /*2920*/  MOV R67, R70 ;  /* 0x0000004600437202 */ /* 0x000fe20000000f00 */
[----:B------:R-:W-:-:S03]  /*2930*/  IMAD.WIDE.U32 R32, R34, R65, RZ ;  /* 0x0000004122207225 */ /* 0x000fc600078e00ff */
[----:B------:R-:W-:Y:S01]  /*2940*/  IADD3 R66, PT, PT, R71, R69, RZ ;  /* 0x0000004547427210 */ /* 0x000fe20007ffe0ff */
[-C--:B------:R-:W-:Y:S01]  /*2950*/  IMAD R37, R37, R63.reuse, RZ ;  /* 0x0000003f25257224 */ /* 0x080fe200078e02ff */
[----:B------:R-:W-:Y:S01]  /*2960*/  MOV R65, R32 ;  /* 0x0000002000417202 */ /* 0x000fe20000000f00 */
[----:B------:R-:W-:Y:S02]  /*2970*/  IMAD R73, R34, R64, R35 ;  /* 0x0000004022497224 */ /* 0x000fe400078e0223 */
[----:B------:R-:W-:-:S04]  /*2980*/  IMAD.WIDE.U32 R34, R36, R63, RZ ;  /* 0x0000003f24227225 */ /* 0x000fc800078e00ff */
[-C--:B------:R-:W-:Y:S02]  /*2990*/  IMAD R63, R39, R61.reuse, RZ ;  /* 0x0000003d273f7224 */ /* 0x080fe400078e02ff */
[----:B------:R-:W-:Y:S02]  /*29a0*/  IMAD R39, R36, R62, R37 ;  /* 0x0000003e24277224 */ /* 0x000fe400078e0225 */
[----:B------:R-:W-:-:S03]  /*29b0*/  IMAD.WIDE.U32 R36, R38, R61, RZ ;  /* 0x0000003d26247225 */ /* 0x000fc600078e00ff */
[----:B------:R-:W-:Y:S01]  /*29c0*/  IADD3 R62, PT, PT, R35, R39, RZ ;  /* 0x00000027233e7210 */ /* 0x000fe20007ffe0ff */
[----:B------:R-:W-:Y:S01]  /*29d0*/  IMAD R75, R38, R60, R63 ;  /* 0x0000003c264b7224 */ /* 0x000fe200078e023f */
[----:B------:R-:W-:Y:S01]  /*29e0*/  MOV R63, R34 ;  /* 0x00000022003f7202 */ /* 0x000fe20000000f00 */
[----:B------:R-:W-:Y:S01]  /*29f0*/  IMAD.IADD R64, R33, 0x1, R73 ;  /* 0x0000000121407824 */ /* 0x000fe200078e0249 */
[----:B------:R-:W-:Y:S01]  /*2a00*/  MOV R61, R36 ;  /* 0x00000024003d7202 */ /* 0x000fe20000000f00 */
[----:B------:R-:W-:Y:S01]  /*2a10*/  IMAD.IADD R60, R37, 0x1, R75 ;  /* 0x00000001253c7824 */ /* 0x000fe200078e024b */
[----:B------:R-:W-:Y:S06]  /*2a20*/  @P0 BRA `(.L_x_4165) ;  /* 0x0000000400080947 */ /* 0x000fec0003800000 */
[-C--:B------:R-:W-:Y:S02]  /*2a30*/  IMAD R35, R41, R59.reuse, RZ ;  /* 0x0000003b29237224 */ /* 0x080fe400078e02ff */
[----:B------:R-:W-:-:S04]  /*2a40*/  IMAD.WIDE.U32 R32, R40, R59, RZ ;  /* 0x0000003b28207225 */ /* 0x000fc800078e00ff */
[----:B------:R-:W-:Y:S01]  /*2a50*/  IMAD R41, R40, R58, R35 ;  /* 0x0000003a28297224 */ /* 0x000fe200078e0223 */
[----:B------:R-:W-:Y:S01]  /*2a60*/  IADD3 R40, PT, PT, R68, R17, RZ ;  /* 0x0000001144287210 */ /* 0x000fe20007ffe0ff */
[----:B------:R-:W-:Y:S01]  /*2a70*/  IMAD R37, R43, R57, RZ ;  /* 0x000000392b257224 */ /* 0x000fe200078e02ff */
[----:B------:R-:W-:Y:S01]  /*2a80*/  MOV R59, R32 ;  /* 0x00000020003b7202 */ /* 0x000fe20000000f00 */
[----:B------:R-:W-:Y:S01]  /*2a90*/  IMAD R38, R45, R0, RZ ;  /* 0x000000002d267224 */ /* 0x000fe200078e02ff */
[----:B------:R-:W-:Y:S01]  /*2aa0*/  ISETP.GE.U32.AND P0, PT, R40, R78, PT ;  /* 0x0000004e2800720c */ /* 0x000fe20003f06070 */
[----:B------:R-:W-:Y:S01]  /*2ab0*/  IMAD R45, R47, R3, RZ ;  /* 0x000000032f2d7224 */ /* 0x000fe200078e02ff */
[----:B------:R-:W-:Y:S01]  /*2ac0*/  IADD3 R58, PT, PT, R33, R41, RZ ;  /* 0x00000029213a7210 */ /* 0x000fe20007ffe0ff */
[----:B------:R-:W-:Y:S02]  /*2ad0*/  IMAD R43, R42, R56, R37 ;  /* 0x000000382a2b7224 */ /* 0x000fe400078e0225 */
[----:B------:R-:W-:-:S02]  /*2ae0*/  IMAD R55, R44, R55, R38 ;  /* 0x000000372c377224 */ /* 0x000fc400078e0226 */
[----:B------:R-:W-:-:S04]  /*2af0*/  IMAD.WIDE.U32 R34, R42, R57, RZ ;  /* 0x000000392a227225 */ /* 0x000fc800078e00ff */
[----:B------:R-:W-:Y:S01]  /*2b00*/  IMAD.WIDE.U32 R36, R44, R0, RZ ;  /* 0x000000002c247225 */ /* 0x000fe200078e00ff */
[----:B------:R-:W-:-:S03]  /*2b10*/  IADD3 R56, PT, PT, R35, R43, RZ ;  /* 0x0000002b23387210 */ /* 0x000fc60007ffe0ff */
[C---:B------:R-:W-:Y:S01]  /*2b20*/  IMAD.WIDE.U32 R38, R46.reuse, R3, RZ ;  /* 0x000000032e267225 */ /* 0x040fe200078e00ff */
[----:B------:R-:W-:Y:S02]  /*2b30*/  MOV R0, R36 ;  /* 0x0000002400007202 */ /* 0x000fe40000000f00 */
[----:B------:R-:W-:Y:S01]  /*2b40*/  IADD3 R55, PT, PT, R37, R55, RZ ;  /* 0x0000003725377210 */ /* 0x000fe20007ffe0ff */
[----:B------:R-:W-:Y:S02]  /*2b50*/  IMAD R45, R46, R54, R45 ;  /* 0x000000362e2d7224 */ /* 0x000fe400078e022d */
[----:B------:R-:W-:Y:S02]  /*2b60*/  IMAD.MOV.U32 R57, RZ, RZ, R34 ;  /* 0x000000ffff397224 */ /* 0x000fe400078e0022 */
[----:B------:R-:W-:Y:S01]  /*2b70*/  IMAD.MOV.U32 R3, RZ, RZ, R38 ;  /* 0x000000ffff037224 */ /* 0x000fe200078e0026 */
[----:B------:R-:W-:Y:S01]  /*2b80*/  IADD3 R54, PT, PT, R39, R45, RZ ;  /* 0x0000002d27367210 */ /* 0x000fe20007ffe0ff */
[----:B------:R-:W-:Y:S06]  /*2b90*/  @P0 BRA `(.L_x_4165) ;  /* 0x0000000000ac0947 */ /* 0x000fec0003800000 */
[----:B------:R-:W-:Y:S01]  /*2ba0*/  IADD3 R17, PT, PT, R40, R17, RZ ;  /* 0x0000001128117210 */ /* 0x000fe20007ffe0ff */
[-C--:B------:R-:W-:Y:S02]  /*2bb0*/  IMAD R13, R13, R4.reuse, RZ ;  /* 0x000000040d0d7224 */ /* 0x080fe400078e02ff */
[----:B------:R-:W-:Y:S01]  /*2bc0*/  IMAD.WIDE.U32 R32, R12, R4, RZ ;  /* 0x000000040c207225 */ /* 0x000fe200078e00ff */
[----:B------:R-:W-:-:S03]  /*2bd0*/  ISETP.GE.U32.AND P0, PT, R17, R78, PT ;  /* 0x0000004e1100720c */ /* 0x000fc60003f06070 */
[----:B------:R-:W-:Y:S02]  /*2be0*/  IMAD R15, R15, R5, RZ ;  /* 0x000000050f0f7224 */ /* 0x000fe400078e02ff */
[----:B------:R-:W-:Y:S02]  /*2bf0*/  IMAD R53, R12, R53, R13 ;  /* 0x000000350c357224 */ /* 0x000fe400078e020d */
[----:B------:R-:W-:-:S04]  /*2c00*/  IMAD.WIDE.U32 R12, R14, R5, RZ ;  /* 0x000000050e0c7225 */ /* 0x000fc800078e00ff */
[----:B------:R-:W-:Y:S02]  /*2c10*/  IMAD R4, R21, R6, RZ ;  /* 0x0000000615047224 */ /* 0x000fe400078e02ff */
[----:B------:R-:W-:Y:S02]  /*2c20*/  IMAD R5, R23, R7, RZ ;  /* 0x0000000717057224 */ /* 0x000fe400078e02ff */
[----:B------:R-:W-:Y:S02]  /*2c30*/  IMAD R35, R14, R52, R15 ;  /* 0x000000340e237224 */ /* 0x000fe400078e020f */
[----:B------:R-:W-:-:S03]  /*2c40*/  IMAD.WIDE.U32 R14, R20, R6, RZ ;  /* 0x00000006140e7225 */ /* 0x000fc600078e00ff */
[----:B------:R-:W-:Y:S01]  /*2c50*/  IADD3 R52, PT, PT, R13, R35, RZ ;  /* 0x000000230d347210 */ /* 0x000fe20007ffe0ff */
[----:B------:R-:W-:Y:S01]  /*2c60*/  IMAD R51, R20, R51, R4 ;  /* 0x0000003314337224 */ /* 0x000fe200078e0204 */
[----:B------:R-:W-:Y:S01]  /*2c70*/  MOV R4, R32 ;  /* 0x0000002000047202 */ /* 0x000fe20000000f00 */
[----:B------:R-:W-:Y:S01]  /*2c80*/  IMAD.WIDE.U32 R20, R22, R7, RZ ;  /* 0x0000000716147225 */ /* 0x000fe200078e00ff */
[----:B------:R-:W-:-:S03]  /*2c90*/  MOV R6, R14 ;  /* 0x0000000e00067202 */ /* 0x000fc60000000f00 */
[----:B------:R-:W-:Y:S01]  /*2ca0*/  IMAD R23, R22, R50, R5 ;  /* 0x0000003216177224 */ /* 0x000fe200078e0205 */
[----:B------:R-:W-:Y:S01]  /*2cb0*/  MOV R5, R12 ;  /* 0x0000000c00057202 */ /* 0x000fe20000000f00 */
[----:B------:R-:W-:Y:S01]  /*2cc0*/  IMAD.IADD R53, R33, 0x1, R53 ;  /* 0x0000000121357824 */ /* 0x000fe200078e0235 */
[----:B------:R-:W-:Y:S01]  /*2cd0*/  MOV R7, R20 ;  /* 0x0000001400077202 */ /* 0x000fe20000000f00 */
[----:B------:R-:W-:Y:S01]  /*2ce0*/  IMAD.IADD R51, R15, 0x1, R51 ;  /* 0x000000010f337824 */ /* 0x000fe200078e0233 */
[----:B------:R-:W-:Y:S01]  /*2cf0*/  IADD3 R50, PT, PT, R21, R23, RZ ;  /* 0x0000001715327210 */ /* 0x000fe20007ffe0ff */
[----:B------:R-:W-:Y:S06]  /*2d00*/  @P0 BRA `(.L_x_4165) ;  /* 0x0000000000500947 */ /* 0x000fec0003800000 */
[----:B------:R-:W-:Y:S02]  /*2d10*/  IMAD R14, R25, R8, RZ ;  /* 0x00000008190e7224 */ /* 0x000fe400078e02ff */
[----:B------:R-:W-:Y:S02]  /*2d20*/  IMAD R17, R27, R9, RZ ;  /* 0x000000091b117224 */ /* 0x000fe400078e02ff */
[----:B------:R-:W-:Y:S02]  /*2d30*/  IMAD R49, R24, R49, R14 ;  /* 0x0000003118317224 */ /* 0x000fe400078e020e */
[----:B------:R-:W-:-:S04]  /*2d40*/  IMAD.WIDE.U32 R14, R26, R9, RZ ;  /* 0x000000091a0e7225 */ /* 0x000fc800078e00ff */
[----:B------:R-:W-:-:S04]  /*2d50*/  IMAD.WIDE.U32 R12, R24, R8, RZ ;  /* 0x00000008180c7225 */ /* 0x000fc800078e00ff */
[----:B------:R-:W-:Y:S02]  /*2d60*/  IMAD R9, R31, R11, RZ ;  /* 0x0000000b1f097224 */ /* 0x000fe400078e02ff */
[----:B------:R-:W-:Y:S02]  /*2d70*/  IMAD R8, R29, R10, RZ ;  /* 0x0000000a1d087224 */ /* 0x000fe400078e02ff */
[----:B------:R-:W-:Y:S02]  /*2d80*/  IMAD R17, R26, R48, R17 ;  /* 0x000000301a117224 */ /* 0x000fe400078e0211 */
[----:B------:R-:W-:-:S03]  /*2d90*/  IMAD.WIDE.U32 R20, R28, R10, RZ ;  /* 0x0000000a1c147225 */ /* 0x000fc600078e00ff */
[----:B------:R-:W-:Y:S01]  /*2da0*/  IADD3 R48, PT, PT, R15, R17, RZ ;  /* 0x000000110f307210 */ /* 0x000fe20007ffe0ff */
[----:B------:R-:W-:Y:S01]  /*2db0*/  IMAD.WIDE.U32 R22, R30, R11, RZ ;  /* 0x0000000b1e167225 */ /* 0x000fe200078e00ff */
[----:B------:R-:W-:-:S03]  /*2dc0*/  MOV R10, R20 ;  /* 0x00000014000a7202 */ /* 0x000fc60000000f00 */
[----:B------:R-:W-:Y:S01]  /*2dd0*/  IMAD R31, R30, R18, R9 ;  /* 0x000000121e1f7224 */ /* 0x000fe200078e0209 */
[----:B------:R-:W-:Y:S01]  /*2de0*/  MOV R9, R14 ;  /* 0x0000000e00097202 */ /* 0x000fe20000000f00 */
[----:B------:R-:W-:Y:S01]  /*2df0*/  IMAD R19, R28, R19, R8 ;  /* 0x000000131c137224 */ /* 0x000fe200078e0208 */
[----:B------:R-:W-:Y:S01]  /*2e00*/  MOV R8, R12 ;  /* 0x0000000c00087202 */ /* 0x000fe20000000f00 */
[----:B------:R-:W-:Y:S01]  /*2e10*/  IMAD.IADD R49, R13, 0x1, R49 ;  /* 0x000000010d317824 */ /* 0x000fe200078e0231 */
[----:B------:R-:W-:Y:S01]  /*2e20*/  MOV R11, R22 ;  /* 0x00000016000b7202 */ /* 0x000fe20000000f00 */
[----:B------:R-:W-:Y:S01]  /*2e30*/  IMAD.IADD R19, R21, 0x1, R19 ;  /* 0x0000000115137824 */ /* 0x000fe200078e0213 */
[----:B------:R-:W-:-:S07]  /*2e40*/  IADD3 R18, PT, PT, R23, R31, RZ ;  /* 0x0000001f17127210 */ /* 0x000fce0007ffe0ff */
.L_x_4165:
[----:B------:R-:W-:Y:S05]  /*2e50*/  BSYNC.RECONVERGENT B0 ;  /* 0x0000000000007941 */ /* 0x000fea0003800200 */
.L_x_4164:
[-C--:B------:R-:W-:Y:S02]  /*2e60*/  IMAD R58, R58, R67.reuse, RZ ;  /* 0x000000433a3a7224 */ /* 0x080fe400078e02ff */
[----:B-----5:R-:W-:-:S04]  /*2e70*/  IMAD.WIDE.U32 R12, R59, R67, RZ ;  /* 0x000000433b0c7225 */ /* 0x020fc800078e00ff */
[----:B------:R-:W-:Y:S02]  /*2e80*/  IMAD R17, R59, R66, R58 ;  /* 0x000000423b117224 */ /* 0x000fe400078e023a */
[----:B------:R-:W-:Y:S02]  /*2e90*/  IMAD R56, R56, R65, RZ ;  /* 0x0000004138387224 */ /* 0x000fe400078e02ff */
[----:B------:R-:W-:Y:S01]  /*2ea0*/  IMAD R55, R55, R63, RZ ;  /* 0x0000003f37377224 */ /* 0x000fe200078e02ff */
[----:B------:R-:W-:Y:S01]  /*2eb0*/  IADD3 R13, PT, PT, R13, R17, RZ ;  /* 0x000000110d0d7210 */ /* 0x000fe20007ffe0ff */
[----:B------:R-:W-:Y:S02]  /*2ec0*/  IMAD R53, R53, R12, RZ ;  /* 0x0000000c35357224 */ /* 0x000fe400078e02ff */
[----:B------:R-:W-:Y:S02]  /*2ed0*/  IMAD R54, R54, R61, RZ ;  /* 0x0000003d36367224 */ /* 0x000fe400078e02ff */
[----:B------:R-:W-:-:S02]  /*2ee0*/  IMAD R25, R57, R64, R56 ;  /* 0x0000004039197224 */ /* 0x000fc400078e0238 */
[----:B------:R-:W-:-:S04]  /*2ef0*/  IMAD.WIDE.U32 R14, R57, R65, RZ ;  /* 0x00000041390e7225 */ /* 0x000fc800078e00ff */
[C---:B------:R-:W-:Y:S02]  /*2f00*/  IMAD R55, R0.reuse, R62, R55 ;  /* 0x0000003e00377224 */ /* 0x040fe400078e0237 */
[----:B------:R-:W-:-:S04]  /*2f10*/  IMAD.WIDE.U32 R20, R0, R63, RZ ;  /* 0x0000003f00147225 */ /* 0x000fc800078e00ff */
[----:B------:R-:W-:-:S04]  /*2f20*/  IMAD.WIDE.U32 R22, R4, R12, RZ ;  /* 0x0000000c04167225 */ /* 0x000fc800078e00ff */
[----:B------:R-:W-:Y:S02]  /*2f30*/  IMAD R53, R4, R13, R53 ;  /* 0x0000000d04357224 */ /* 0x000fe400078e0235 */
[----:B------:R-:W-:Y:S02]  /*2f40*/  IMAD R27, R3, R60, R54 ;  /* 0x0000003c031b7224 */ /* 0x000fe400078e0236 */
[----:B------:R-:W-:Y:S02]  /*2f50*/  IMAD.IADD R0, R15, 0x1, R25 ;  /* 0x000000010f007824 */ /* 0x000fe400078e0219 */
[----:B------:R-:W-:Y:S02]  /*2f60*/  IMAD R52, R52, R14, RZ ;  /* 0x0000000e34347224 */ /* 0x000fe400078e02ff */
[----:B------:R-:W-:Y:S01]  /*2f70*/  IMAD.WIDE.U32 R12, R3, R61, RZ ;  /* 0x0000003d030c7225 */ /* 0x000fe200078e00ff */
[----:B------:R-:W-:-:S03]  /*2f80*/  IADD3 R3, PT, PT, R21, R55, RZ ;  /* 0x0000003715037210 */ /* 0x000fc60007ffe0ff */
[----:B------:R-:W-:-:S04]  /*2f90*/  IMAD.WIDE.U32 R14, R5, R14, RZ ;  /* 0x0000000e050e7225 */ /* 0x000fc800078e00ff */
[----:B------:R-:W-:Y:S01]  /*2fa0*/  IMAD R5, R5, R0, R52 ;  /* 0x0000000005057224 */ /* 0x000fe200078e0234 */
[----:B------:R-:W-:Y:S01]  /*2fb0*/  IADD3 R0, PT, PT, R13, R27, RZ ;  /* 0x0000001b0d007210 */ /* 0x000fe20007ffe0ff */
[----:B------:R-:W-:Y:S02]  /*2fc0*/  IMAD R51, R51, R20, RZ ;  /* 0x0000001433337224 */ /* 0x000fe400078e02ff */
[----:B------:R-:W-:Y:S02]  /*2fd0*/  IMAD R50, R50, R12, RZ ;  /* 0x0000000c32327224 */ /* 0x000fe400078e02ff */
[C---:B------:R-:W-:Y:S01]  /*2fe0*/  IMAD R51, R6.reuse, R3, R51 ;  /* 0x0000000306337224 */ /* 0x040fe200078e0233 */
[----:B------:R-:W-:Y:S01]  /*2ff0*/  IADD3 R3, PT, PT, R23, R53, RZ ;  /* 0x0000003517037210 */ /* 0x000fe20007ffe0ff */
[----:B------:R-:W-:-:S04]  /*3000*/  IMAD.WIDE.U32 R20, R6, R20, RZ ;  /* 0x0000001406147225 */ /* 0x000fc800078e00ff */
[----:B------:R-:W-:Y:S02]  /*3010*/  IMAD R17, R7, R0, R50 ;  /* 0x0000000007117224 */ /* 0x000fe400078e0232 */
[----:B------:R-:W-:Y:S02]  /*3020*/  IMAD R49, R49, R22, RZ ;  /* 0x0000001631317224 */ /* 0x000fe400078e02ff */
[----:B------:R-:W-:-:S04]  /*3030*/  IMAD.WIDE.U32 R12, R7, R12, RZ ;  /* 0x0000000c070c7225 */ /* 0x000fc800078e00ff */
[----:B------:R-:W-:Y:S02]  /*3040*/  IMAD.IADD R0, R15, 0x1, R5 ;  /* 0x000000010f007824 */ /* 0x000fe400078e0205 */
[----:B------:R-:W-:Y:S02]  /*3050*/  IMAD R48, R48, R14, RZ ;  /* 0x0000000e30307224 */ /* 0x000fe400078e02ff */
[----:B------:R-:W-:Y:S01]  /*3060*/  IMAD R49, R8, R3, R49 ;  /* 0x0000000308317224 */ /* 0x000fe200078e0231 */
[----:B------:R-:W-:Y:S01]  /*3070*/  IADD3 R3, PT, PT, R21, R51, RZ ;  /* 0x0000003315037210 */ /* 0x000fe20007ffe0ff */
[----:B------:R-:W-:Y:S01]  /*3080*/  IMAD R5, R9, R0, R48 ;  /* 0x0000000009057224 */ /* 0x000fe200078e0230 */
[----:B------:R-:W-:Y:S01]  /*3090*/  IADD3 R0, PT, PT, R13, R17, RZ ;  /* 0x000000110d007210 */ /* 0x000fe20007ffe0ff */
[----:B------:R-:W-:Y:S02]  /*30a0*/  IMAD R4, R19, R20, RZ ;  /* 0x0000001413047224 */ /* 0x000fe400078e02ff */
[----:B------:R-:W-:-:S02]  /*30b0*/  IMAD R13, R18, R12, RZ ;  /* 0x0000000c120d7224 */ /* 0x000fc400078e02ff */
[----:B------:R-:W-:-:S04]  /*30c0*/  IMAD.WIDE.U32 R22, R8, R22, RZ ;  /* 0x0000001608167225 */ /* 0x000fc800078e00ff */
        /* <DEDUP_REMOVED lines=8> */
[----:B------:R-:W-:-:S03]  /*3150*/  IMAD.IADD R17, R23, 0x1, R49 ;  /* 0x0000000117117824 */ /* 0x000fc600078e0231 */
[----:B------:R-:W-:Y:S01]  /*3160*/  IADD3 R3, PT, PT, R9, R13, RZ ;  /* 0x0000000d09037210 */ /* 0x000fe20007ffe0ff */
[----:B------:R-:W-:Y:S06]  /*3170*/  BRA `(.L_x_4146) ;  /* 0x000000b000f47947 */ /* 0x000fec0003800000 */
.L_x_4158:
[----:B------:R-:W-:-:S13]  /*3180*/  ISETP.NE.AND P0, PT, R24, 0x1, PT ;  /* 0x000000011800780c */ /* 0x000fda0003f05270 */
[----:B------:R-:W-:Y:S05]  /*3190*/  @P0 BRA `(.L_x_4166) ;  /* 0x0000001400580947 */ /* 0x000fea0003800000 */
[----:B------:R-:W0:Y:S01]  /*31a0*/  LDC R58, c[0x0][0x39c] ;  /* 0x0000e700ff3a7b82 */ /* 0x000e220000000800 */
[----:B------:R-:W-:Y:S01]  /*31b0*/  BSSY.RECONVERGENT B0, `(.L_x_4167) ;  /* 0x00000aa000007945 */ /* 0x000fe20003800200 */
[----:B------:R-:W-:-:S06]  /*31c0*/  IMAD.MOV.U32 R69, RZ, RZ, R68 ;  /* 0x000000ffff457224 */ /* 0x000fcc00078e0044 */
        /* <DEDUP_REMOVED lines=9> */
[----:B------:R-:W-:Y:S01]  /*3260*/  IMAD.MOV.U32 R62, RZ, RZ, R19 ;  /* 0x000000ffff3e7224 */ /* 0x000fe200078e0013 */
[-C--:B------:R-:W-:Y:S02]  /*3270*/  MOV R53, R19.reuse ;  /* 0x0000001300357202 */ /* 0x080fe40000000f00 */
        /* <DEDUP_REMOVED lines=53> */
.L_x_4169:
[----:B------:R-:W-:Y:S01]  /*35d0*/  IMAD R12, R0, R69, RZ ;  /* 0x00000045000c7224 */ /* 0x000fe200078e02ff */
[----:B------:R-:W-:-:S04]  /*35e0*/  IADD3 R69, PT, PT, R69, R58, RZ ;  /* 0x0000003a45457210 */ /* 0x000fc80007ffe0ff */
[----:B------:R-:W-:-:S05]  /*35f0*/  SHF.R.U32.HI R33, RZ, 0x2, R12 ;  /* 0x00000002ff217819 */ /* 0x000fca000001160c */
[----:B------:R-:W-:-:S04]  /*3600*/  IMAD.WIDE.U32 R32, R33, 0x20, R70 ;  /* 0x0000002021207825 */ /* 0x000fc800078e0046 */
[----:B------:R-:W-:Y:S02]  /*3610*/  IMAD R12, R0, R69, RZ ;  /* 0x00000045000c7224 */ /* 0x000fe400078e02ff */
[----:B------:R-:W2:Y:S01]  /*3620*/  LDG.E.ENL2.256 R36, R32, desc[UR36][R32.64] ;  /* 0xfe0000242020797e */ /* 0x000ea20008121924 */
[----:B------:R-:W-:Y:S02]  /*3630*/  IMAD.IADD R69, R69, 0x1, R58 ;  /* 0x0000000145457824 */ /* 0x000fe400078e023a */
[----:B------:R-:W-:-:S05]  /*3640*/  SHF.R.U32.HI R41, RZ, 0x2, R12 ;  /* 0x00000002ff297819 */ /* 0x000fca000001160c */
[----:B------:R-:W-:-:S04]  /*3650*/  IMAD.WIDE.U32 R40, R41, 0x20, R70 ;  /* 0x0000002029287825 */ /* 0x000fc800078e0046 */
[----:B------:R-:W-:Y:S02]  /*3660*/  IMAD R12, R0, R69, RZ ;  /* 0x00000045000c7224 */ /* 0x000fe400078e02ff */
[----:B------:R-:W3:Y:S01]  /*3670*/  LDG.E.ENL2.256 R44, R40, desc[UR36][R40.64] ;  /* 0xfe0000242828797e */ /* 0x000ee2000812192c */
[----:B------:R-:W-:Y:S02]  /*3680*/  IADD3 R69, PT, PT, R69, R58, RZ ;  /* 0x0000003a45457210 */ /* 0x000fe40007ffe0ff */
[----:B------:R-:W-:-:S05]  /*3690*/  SHF.R.U32.HI R13, RZ, 0x2, R12 ;  /* 0x00000002ff0d7819 */ /* 0x000fca000001160c */
[----:B------:R-:W-:-:S04]  /*36a0*/  IMAD.WIDE.U32 R12, R13, 0x20, R70 ;  /* 0x000000200d0c7825 */ /* 0x000fc800078e0046 */
[----:B------:R-:W-:Y:S02]  /*36b0*/  IMAD R24, R0, R69, RZ ;  /* 0x0000004500187224 */ /* 0x000fe400078e02ff */
[----:B------:R-:W4:Y:S03]  /*36c0*/  LDG.E.ENL2.256 R20, R12, desc[UR36][R12.64] ;  /* 0xfe0000240c0c797e */ /* 0x000f260008121914 */
[----:B------:R-:W-:-:S05]  /*36d0*/  SHF.R.U32.HI R25, RZ, 0x2, R24 ;  /* 0x00000002ff197819 */ /* 0x000fca0000011618 */
[----:B------:R-:W-:-:S06]  /*36e0*/  IMAD.WIDE.U32 R24, R25, 0x20, R70 ;  /* 0x0000002019187825 */ /* 0x000fcc00078e0046 */
[----:B------:R-:W5:Y:S01]  /*36f0*/  LDG.E.ENL2.256 R28, R24, desc[UR36][R24.64] ;  /* 0xfe0000241818797e */ /* 0x000f62000812191c */
[----:B------:R-:W-:-:S05]  /*3700*/  IADD3 R69, PT, PT, R69, R58, RZ ;  /* 0x0000003a45457210 */ /* 0x000fca0007ffe0ff */
[----:B------:R-:W-:-:S05]  /*3710*/  IMAD R73, R58, 0x3, R69 ;  /* 0x000000033a497824 */ /* 0x000fca00078e0245 */
[----:B------:R-:W-:Y:S01]  /*3720*/  ISETP.GE.U32.AND P0, PT, R73, R78, PT ;  /* 0x0000004e4900720c */ /* 0x000fe20003f06070 */
[----:B--2---:R-:W-:Y:S02]  /*3730*/  IMAD R72, R33, R68, RZ ;  /* 0x0000004421487224 */ /* 0x004fe400078e02ff */
[----:B------:R-:W-:Y:S02]  /*3740*/  IMAD R73, R35, R66, RZ ;  /* 0x0000004223497224 */ /* 0x000fe400078e02ff */
[----:B------:R-:W-:Y:S02]  /*3750*/  IMAD R67, R32, R67, R72 ;  /* 0x0000004320437224 */ /* 0x000fe400078e0248 */
[----:B------:R-:W-:Y:S02]  /*3760*/  IMAD R65, R34, R65, R73 ;  /* 0x0000004122417224 */ /* 0x000fe400078e0249 */
[----:B------:R-:W-:-:S04]  /*3770*/  IMAD.WIDE.U32 R72, R32, R68, RZ ;  /* 0x0000004420487225 */ /* 0x000fc800078e00ff */
[----:B------:R-:W-:Y:S01]  /*3780*/  IMAD R74, R37, R64, RZ ;  /* 0x00000040254a7224 */ /* 0x000fe200078e02ff */
[----:B------:R-:W-:Y:S01]  /*3790*/  MOV R68, R72 ;  /* 0x0000004800447202 */ /* 0x000fe20000000f00 */
[-C--:B------:R-:W-:Y:S02]  /*37a0*/  IMAD R75, R39, R62.reuse, RZ ;  /* 0x0000003e274b7224 */ /* 0x080fe400078e02ff */
[----:B------:R-:W-:Y:S02]  /*37b0*/  IMAD.IADD R67, R73, 0x1, R67 ;  /* 0x0000000149437824 */ /* 0x000fe400078e0243 */
[----:B------:R-:W-:Y:S02]  /*37c0*/  IMAD R63, R36, R63, R74 ;  /* 0x0000003f243f7224 */ /* 0x000fe400078e024a */
[C---:B------:R-:W-:Y:S02]  /*37d0*/  IMAD R61, R38.reuse, R61, R75 ;  /* 0x0000003d263d7224 */ /* 0x040fe400078e024b */
[----:B------:R-:W-:-:S04]  /*37e0*/  IMAD.WIDE.U32 R72, R38, R62, RZ ;  /* 0x0000003e26487225 */ /* 0x000fc800078e00ff */
[----:B------:R-:W-:Y:S01]  /*37f0*/  IMAD.WIDE.U32 R74, R36, R64, RZ ;  /* 0x00000040244a7225 */ /* 0x000fe200078e00ff */
[----:B------:R-:W-:Y:S02]  /*3800*/  MOV R62, R72 ;  /* 0x00000048003e7202 */ /* 0x000fe40000000f00 */
[----:B------:R-:W-:Y:S01]  /*3810*/  IADD3 R61, PT, PT, R73, R61, RZ ;  /* 0x0000003d493d7210 */ /* 0x000fe20007ffe0ff */
[----:B---3--:R-:W-:Y:S01]  /*3820*/  IMAD R72, R43, R19, RZ ;  /* 0x000000132b487224 */ /* 0x008fe200078e02ff */
[----:B------:R-:W-:Y:S01]  /*3830*/  MOV R64, R74 ;  /* 0x0000004a00407202 */ /* 0x000fe20000000f00 */
[----:B------:R-:W-:Y:S02]  /*3840*/  IMAD R74, R41, R60, RZ ;  /* 0x0000003c294a7224 */ /* 0x000fe400078e02ff */
[----:B------:R-:W-:-:S04]  /*3850*/  IMAD.WIDE.U32 R76, R34, R66, RZ ;  /* 0x00000042224c7225 */ /* 0x000fc800078e00ff */
[----:B------:R-:W-:Y:S01]  /*3860*/  IMAD R3, R42, R3, R72 ;  /* 0x000000032a037224 */ /* 0x000fe200078e0248 */
[----:B------:R-:W-:Y:S01]  /*3870*/  IADD3 R65, PT, PT, R77, R65, RZ ;  /* 0x000000414d417210 */ /* 0x000fe20007ffe0ff */
[----:B------:R-:W-:Y:S01]  /*3880*/  IMAD.IADD R63, R75, 0x1, R63 ;  /* 0x000000014b3f7824 */ /* 0x000fe200078e023f */
[----:B------:R-:W-:Y:S01]  /*3890*/  MOV R66, R76 ;  /* 0x0000004c00427202 */ /* 0x000fe20000000f00 */
[C---:B------:R-:W-:Y:S02]  /*38a0*/  IMAD R59, R40.reuse, R59, R74 ;  /* 0x0000003b283b7224 */ /* 0x040fe400078e024a */
[----:B------:R-:W-:-:S04]  /*38b0*/  IMAD.WIDE.U32 R72, R40, R60, RZ ;  /* 0x0000003c28487225 */ /* 0x000fc800078e00ff */
[----:B------:R-:W-:Y:S01]  /*38c0*/  IMAD R75, R45, R48, RZ ;  /* 0x000000302d4b7224 */ /* 0x000fe200078e02ff */
[----:B------:R-:W-:Y:S01]  /*38d0*/  MOV R60, R72 ;  /* 0x00000048003c7202 */ /* 0x000fe20000000f00 */
[----:B------:R-:W-:Y:S02]  /*38e0*/  IMAD R74, R47, R49, RZ ;  /* 0x000000312f4a7224 */ /* 0x000fe400078e02ff */
[----:B------:R-:W-:Y:S02]  /*38f0*/  IMAD R77, R44, R4, R75 ;  /* 0x000000042c4d7224 */ /* 0x000fe400078e024b */
[----:B------:R-:W-:Y:S02]  /*3900*/  IMAD R79, R46, R5, R74 ;  /* 0x000000052e4f7224 */ /* 0x000fe400078e024a */
[----:B------:R-:W-:Y:S02]  /*3910*/  IMAD.IADD R59, R73, 0x1, R59 ;  /* 0x00000001493b7824 */ /* 0x000fe400078e023b */
[----:B------:R-:W-:-:S04]  /*3920*/  IMAD.WIDE.U32 R74, R42, R19, RZ ;  /* 0x000000132a4a7225 */ /* 0x000fc800078e00ff */
[----:B------:R-:W-:Y:S01]  /*3930*/  IMAD.WIDE.U32 R72, R46, R49, RZ ;  /* 0x000000312e487225 */ /* 0x000fe200078e00ff */
[----:B------:R-:W-:Y:S02]  /*3940*/  IADD3 R3, PT, PT, R75, R3, RZ ;  /* 0x000000034b037210 */ /* 0x000fe40007ffe0ff */
[----:B------:R-:W-:Y:S01]  /*3950*/  MOV R19, R74 ;  /* 0x0000004a00137202 */ /* 0x000fe20000000f00 */
[----:B------:R-:W-:Y:S01]  /*3960*/  IMAD.WIDE.U32 R4, R44, R48, RZ ;  /* 0x000000302c047225 */ /* 0x000fe200078e00ff */
[----:B------:R-:W-:-:S03]  /*3970*/  MOV R49, R72 ;  /* 0x0000004800317202 */ /* 0x000fc60000000f00 */
[----:B----4-:R-:W-:Y:S01]  /*3980*/  IMAD R75, R13, R50, RZ ;  /* 0x000000320d4b7224 */ /* 0x010fe200078e02ff */
[----:B------:R-:W-:Y:S01]  /*3990*/  MOV R48, R4 ;  /* 0x0000000400307202 */ /* 0x000fe20000000f00 */
[----:B------:R-:W-:Y:S02]  /*39a0*/  IMAD R72, R15, R51, RZ ;  /* 0x000000330f487224 */ /* 0x000fe400078e02ff */
[----:B------:R-:W-:Y:S01]  /*39b0*/  IMAD.IADD R4, R5, 0x1, R77 ;  /* 0x0000000105047824 */ /* 0x000fe200078e024d */
[----:B------:R-:W-:Y:S01]  /*39c0*/  IADD3 R5, PT, PT, R73, R79, RZ ;  /* 0x0000004f49057210 */ /* 0x000fe20007ffe0ff */
[----:B------:R-:W-:Y:S02]  /*39d0*/  IMAD R73, R12, R6, R75 ;  /* 0x000000060c497224 */ /* 0x000fe400078e024b */
[----:B------:R-:W-:Y:S02]  /*39e0*/  IMAD R77, R14, R7, R72 ;  /* 0x000000070e4d7224 */ /* 0x000fe400078e0248 */
        /* <DEDUP_REMOVED lines=13> */
[----:B-----5:R-:W-:Y:S01]  /*3ac0*/  IMAD R75, R25, R54, RZ ;  /* 0x00000036194b7224 */ /* 0x020fe200078e02ff */
        /* <DEDUP_REMOVED lines=15> */
[----:B------:R-:W-:Y:S02]  /*3bc0*/  MOV R55, R76 ;  /* 0x0000004c00377202 */ /* 0x000fe40000000f00 */
[----:B------:R-:W-:Y:S01]  /*3bd0*/  IADD3 R11, PT, PT, R77, R79, RZ ;  /* 0x0000004f4d0b7210 */ /* 0x000fe20007ffe0ff */
[----:B------:R-:W-:Y:S01]  /*3be0*/  IMAD.WIDE.U32 R72, R30, R57, RZ ;  /* 0x000000391e487225 */ /* 0x000fe200078e00ff */
[----:B------:R-:W-:-:S03]  /*3bf0*/  MOV R56, R74 ;  /* 0x0000004a00387202 */ /* 0x000fc60000000f00 */
[----:B------:R-:W-:Y:S01]  /*3c00*/  IMAD.IADD R17, R75, 0x1, R17 ;  /* 0x000000014b117824 */ /* 0x000fe200078e0211 */
[----:B------:R-:W-:Y:S02]  /*3c10*/  MOV R57, R72 ;  /* 0x0000004800397202 */ /* 0x000fe40000000f00 */
[----:B------:R-:W-:Y:S01]  /*3c20*/  IADD3 R18, PT, PT, R73, R83, RZ ;  /* 0x0000005349127210 */ /* 0x000fe20007ffe0ff */
[----:B------:R-:W-:Y:S06]  /*3c30*/  @!P0 BRA `(.L_x_4169) ;  /* 0xfffffff800648947 */ /* 0x000fec000383ffff */
[----:B------:R-:W-:Y:S05]  /*3c40*/  BSYNC.RECONVERGENT B1 ;  /* 0x0000000000017941 */ /* 0x000fea0003800200 */
.L_x_4168:
[----:B------:R-:W-:Y:S05]  /*3c50*/  BSYNC.RECONVERGENT B0 ;  /* 0x0000000000007941 */ /* 0x000fea0003800200 */
.L_x_4167:
        /* <DEDUP_REMOVED lines=27> */
.L_x_4171:
[----:B------:R-:W-:Y:S05]  /*3e10*/  BSYNC.RECONVERGENT B0 ;  /* 0x0000000000007941 */ /* 0x000fea0003800200 */
.L_x_4170:
[----:B------:R-:W-:Y:S04]  /*3e20*/  BSSY.RECONVERGENT B0, `(.L_x_4172) ;  /* 0x000005b000007945 */ /* 0x000fe80003800200 */
[----:B------:R-:W-:Y:S05]  /*3e30*/  @P0 BRA `(.L_x_4173) ;  /* 0x0000000400640947 */ /* 0x000fea0003800000 */
[----:B------:R-:W-:Y:S01]  /*3e40*/  IADD3 R69, PT, PT, R69, R58, RZ ;  /* 0x0000003a45457210 */ /* 0x000fe20007ffe0ff */
[----:B-----5:R-:W-:Y:S02]  /*3e50*/  IMAD R0, R33, R68, RZ ;  /* 0x0000004421007224 */ /* 0x020fe400078e02ff */
[----:B------:R-:W-:Y:S01]  /*3e60*/  IMAD R35, R35, R66, RZ ;  /* 0x0000004223237224 */ /* 0x000fe200078e02ff */
[----:B------:R-:W-:Y:S01]  /*3e70*/  ISETP.GE.U32.AND P0, PT, R69, R78, PT ;  /* 0x0000004e4500720c */ /* 0x000fe20003f06070 */
[C---:B------:R-:W-:Y:S02]  /*3e80*/  IMAD R67, R32.reuse, R67, R0 ;  /* 0x0000004320437224 */ /* 0x040fe400078e0200 */
[----:B------:R-:W-:Y:S02]  /*3e90*/  IMAD R0, R37, R64, RZ ;  /* 0x0000004025007224 */ /* 0x000fe400078e02ff */
[----:B------:R-:W-:Y:S02]  /*3ea0*/  IMAD R39, R39, R62, RZ ;  /* 0x0000003e27277224 */ /* 0x000fe400078e02ff */
[----:B0-----:R-:W-:-:S04]  /*3eb0*/  IMAD.WIDE.U32 R70, R32, R68, RZ ;  /* 0x0000004420467225 */ /* 0x001fc800078e00ff */
[----:B------:R-:W-:Y:S01]  /*3ec0*/  IMAD.WIDE.U32 R32, R34, R66, RZ ;  /* 0x0000004222207225 */ /* 0x000fe200078e00ff */
[----:B------:R-:W-:-:S03]  /*3ed0*/  MOV R68, R70 ;  /* 0x0000004600447202 */ /* 0x000fc60000000f00 */
[----:B------:R-:W-:Y:S01]  /*3ee0*/  IMAD R65, R34, R65, R35 ;  /* 0x0000004122417224 */ /* 0x000fe200078e0223 */
[----:B------:R-:W-:Y:S01]  /*3ef0*/  MOV R66, R32 ;  /* 0x0000002000427202 */ /* 0x000fe20000000f00 */
[----:B------:R-:W-:-:S03]  /*3f00*/  IMAD.WIDE.U32 R34, R36, R64, RZ ;  /* 0x0000004024227225 */ /* 0x000fc600078e00ff */
[----:B------:R-:W-:Y:S01]  /*3f10*/  IADD3 R65, PT, PT, R33, R65, RZ ;  /* 0x0000004121417210 */ /* 0x000fe20007ffe0ff */
[----:B------:R-:W-:Y:S01]  /*3f20*/  IMAD R63, R36, R63, R0 ;  /* 0x0000003f243f7224 */ /* 0x000fe200078e0200 */
[----:B------:R-:W-:Y:S01]  /*3f30*/  MOV R64, R34 ;  /* 0x0000002200407202 */ /* 0x000fe20000000f00 */
[----:B------:R-:W-:-:S04]  /*3f40*/  IMAD.WIDE.U32 R36, R38, R62, RZ ;  /* 0x0000003e26247225 */ /* 0x000fc800078e00ff */
[----:B------:R-:W-:Y:S01]  /*3f50*/  IMAD R39, R38, R61, R39 ;  /* 0x0000003d26277224 */ /* 0x000fe200078e0227 */
[----:B------:R-:W-:Y:S01]  /*3f60*/  MOV R62, R36 ;  /* 0x00000024003e7202 */ /* 0x000fe20000000f00 */
[----:B------:R-:W-:Y:S02]  /*3f70*/  IMAD.IADD R67, R71, 0x1, R67 ;  /* 0x0000000147437824 */ /* 0x000fe400078e0243 */
[----:B------:R-:W-:Y:S01]  /*3f80*/  IMAD.IADD R63, R35, 0x1, R63 ;  /* 0x00000001233f7824 */ /* 0x000fe200078e023f */
[----:B------:R-:W-:Y:S01]  /*3f90*/  IADD3 R61, PT, PT, R37, R39, RZ ;  /* 0x00000027253d7210 */ /* 0x000fe20007ffe0ff */
[----:B------:R-:W-:Y:S06]  /*3fa0*/  @P0 BRA `(.L_x_4173) ;  /* 0x0000000400080947 */ /* 0x000fec0003800000 */
[----:B------:R-:W-:Y:S01]  /*3fb0*/  IMAD R0, R41, R60, RZ ;  /* 0x0000003c29007224 */ /* 0x000fe200078e02ff */
[----:B------:R-:W-:Y:S01]  /*3fc0*/  IADD3 R41, PT, PT, R69, R58, RZ ;  /* 0x0000003a45297210 */ /* 0x000fe20007ffe0ff */
[----:B------:R-:W-:Y:S02]  /*3fd0*/  IMAD R36, R43, R19, RZ ;  /* 0x000000132b247224 */ /* 0x000fe400078e02ff */
[----:B------:R-:W-:Y:S01]  /*3fe0*/  IMAD R59, R40, R59, R0 ;  /* 0x0000003b283b7224 */ /* 0x000fe200078e0200 */
[----:B------:R-:W-:Y:S01]  /*3ff0*/  ISETP.GE.U32.AND P0, PT, R41, R78, PT ;  /* 0x0000004e2900720c */ /* 0x000fe20003f06070 */
[----:B------:R-:W-:-:S04]  /*4000*/  IMAD.WIDE.U32 R34, R42, R19, RZ ;  /* 0x000000132a227225 */ /* 0x000fc800078e00ff */
[----:B------:R-:W-:Y:S02]  /*4010*/  IMAD R19, R45, R48, RZ ;  /* 0x000000302d137224 */ /* 0x000fe400078e02ff */
[----:B------:R-:W-:Y:S02]  /*4020*/  IMAD R0, R47, R49, RZ ;  /* 0x000000312f007224 */ /* 0x000fe400078e02ff */
[----:B------:R-:W-:Y:S02]  /*4030*/  IMAD R3, R42, R3, R36 ;  /* 0x000000032a037224 */ /* 0x000fe400078e0224 */
[----:B------:R-:W-:-:S03]  /*4040*/  IMAD.WIDE.U32 R32, R40, R60, RZ ;  /* 0x0000003c28207225 */ /* 0x000fc600078e00ff */
[----:B------:R-:W-:Y:S01]  /*4050*/  IADD3 R3, PT, PT, R35, R3, RZ ;  /* 0x0000000323037210 */ /* 0x000fe20007ffe0ff */
[----:B------:R-:W-:Y:S01]  /*4060*/  IMAD.WIDE.U32 R36, R44, R48, RZ ;  /* 0x000000302c247225 */ /* 0x000fe200078e00ff */
[----:B------:R-:W-:-:S03]  /*4070*/  IADD3 R59, PT, PT, R33, R59, RZ ;  /* 0x0000003b213b7210 */ /* 0x000fc60007ffe0ff */
        /* <DEDUP_REMOVED lines=8> */
[----:B------:R-:W-:Y:S01]  /*4100*/  IADD3 R5, PT, PT, R39, R5, RZ ;  /* 0x0000000527057210 */ /* 0x000fe20007ffe0ff */
[----:B------:R-:W-:Y:S06]  /*4110*/  @P0 BRA `(.L_x_4173) ;  /* 0x0000000000ac0947 */ /* 0x000fec0003800000 */
[----:B------:R-:W-:Y:S02]  /*4120*/  IMAD.IADD R35, R41, 0x1, R58 ;  /* 0x0000000129237824 */ /* 0x000fe400078e023a */
[----:B------:R-:W-:Y:S02]  /*4130*/  IMAD R0, R15, R51, RZ ;  /* 0x000000330f007224 */ /* 0x000fe400078e02ff */
[----:B------:R-:W-:Y:S01]  /*4140*/  IMAD R13, R13, R50, RZ ;  /* 0x000000320d0d7224 */ /* 0x000fe200078e02ff */
[----:B------:R-:W-:Y:S01]  /*4150*/  ISETP.GE.U32.AND P0, PT, R35, R78, PT ;  /* 0x0000004e2300720c */ /* 0x000fe20003f06070 */
[----:B------:R-:W-:Y:S02]  /*4160*/  IMAD R21, R21, R52, RZ ;  /* 0x0000003415157224 */ /* 0x000fe400078e02ff */
[----:B------:R-:W-:Y:S02]  /*4170*/  IMAD R7, R14, R7, R0 ;  /* 0x000000070e077224 */ /* 0x000fe400078e0200 */
[----:B------:R-:W-:-:S04]  /*4180*/  IMAD.WIDE.U32 R32, R12, R50, RZ ;  /* 0x000000320c207225 */ /* 0x000fc800078e00ff */
[----:B------:R-:W-:Y:S01]  /*4190*/  IMAD R37, R12, R6, R13 ;  /* 0x000000060c257224 */ /* 0x000fe200078e020d */
[----:B------:R-:W-:Y:S01]  /*41a0*/  MOV R50, R32 ;  /* 0x0000002000327202 */ /* 0x000fe20000000f00 */
[----:B------:R-:W-:Y:S02]  /*41b0*/  IMAD R0, R23, R53, RZ ;  /* 0x0000003517007224 */ /* 0x000fe400078e02ff */
[----:B------:R-:W-:Y:S01]  /*41c0*/  IMAD.WIDE.U32 R12, R14, R51, RZ ;  /* 0x000000330e0c7225 */ /* 0x000fe200078e00ff */
[----:B------:R-:W-:-:S03]  /*41d0*/  IADD3 R6, PT, PT, R33, R37, RZ ;  /* 0x0000002521067210 */ /* 0x000fc60007ffe0ff */
        /* <DEDUP_REMOVED lines=8> */
[----:B------:R-:W-:Y:S02]  /*4260*/  IMAD.IADD R7, R13, 0x1, R7 ;  /* 0x000000010d077824 */ /* 0x000fe400078e0207 */
[----:B------:R-:W-:Y:S01]  /*4270*/  IMAD.IADD R9, R21, 0x1, R9 ;  /* 0x0000000115097824 */ /* 0x000fe200078e0209 */
[----:B------:R-:W-:Y:S06]  /*4280*/  @P0 BRA `(.L_x_4173) ;  /* 0x0000000000500947 */ /* 0x000fec0003800000 */
[----:B------:R-:W-:Y:S02]  /*4290*/  IMAD R15, R25, R54, RZ ;  /* 0x00000036190f7224 */ /* 0x000fe400078e02ff */
[----:B------:R-:W-:Y:S02]  /*42a0*/  IMAD R0, R27, R55, RZ ;  /* 0x000000371b007224 */ /* 0x000fe400078e02ff */
[C---:B------:R-:W-:Y:S02]  /*42b0*/  IMAD R25, R24.reuse, R10, R15 ;  /* 0x0000000a18197224 */ /* 0x040fe400078e020f */
[----:B------:R-:W-:Y:S02]  /*42c0*/  IMAD R10, R29, R56, RZ ;  /* 0x000000381d0a7224 */ /* 0x000fe400078e02ff */
[----:B------:R-:W-:Y:S02]  /*42d0*/  IMAD R27, R31, R57, RZ ;  /* 0x000000391f1b7224 */ /* 0x000fe400078e02ff */
[----:B------:R-:W-:-:S04]  /*42e0*/  IMAD.WIDE.U32 R12, R24, R54, RZ ;  /* 0x00000036180c7225 */ /* 0x000fc800078e00ff */
[----:B------:R-:W-:Y:S01]  /*42f0*/  IMAD.WIDE.U32 R14, R26, R55, RZ ;  /* 0x000000371a0e7225 */ /* 0x000fe200078e00ff */
[----:B------:R-:W-:-:S03]  /*4300*/  MOV R54, R12 ;  /* 0x0000000c00367202 */ /* 0x000fc60000000f00 */
[----:B------:R-:W-:Y:S01]  /*4310*/  IMAD.WIDE.U32 R20, R28, R56, RZ ;  /* 0x000000381c147225 */ /* 0x000fe200078e00ff */
[----:B------:R-:W-:-:S03]  /*4320*/  MOV R55, R14 ;  /* 0x0000000e00377202 */ /* 0x000fc60000000f00 */
[----:B------:R-:W-:Y:S01]  /*4330*/  IMAD R17, R28, R17, R10 ;  /* 0x000000111c117224 */ /* 0x000fe200078e020a */
[----:B------:R-:W-:Y:S01]  /*4340*/  IADD3 R10, PT, PT, R13, R25, RZ ;  /* 0x000000190d0a7210 */ /* 0x000fe20007ffe0ff */
[----:B------:R-:W-:Y:S01]  /*4350*/  IMAD.WIDE.U32 R22, R30, R57, RZ ;  /* 0x000000391e167225 */ /* 0x000fe200078e00ff */
[----:B------:R-:W-:Y:S02]  /*4360*/  MOV R56, R20 ;  /* 0x0000001400387202 */ /* 0x000fe40000000f00 */
[----:B------:R-:W-:Y:S01]  /*4370*/  IADD3 R17, PT, PT, R21, R17, RZ ;  /* 0x0000001115117210 */ /* 0x000fe20007ffe0ff */
[----:B------:R-:W-:Y:S01]  /*4380*/  IMAD R11, R26, R11, R0 ;  /* 0x0000000b1a0b7224 */ /* 0x000fe200078e0200 */
[----:B------:R-:W-:Y:S01]  /*4390*/  MOV R57, R22 ;  /* 0x0000001600397202 */ /* 0x000fe20000000f00 */
[----:B------:R-:W-:Y:S02]  /*43a0*/  IMAD R27, R30, R18, R27 ;  /* 0x000000121e1b7224 */ /* 0x000fe400078e021b */
[----:B------:R-:W-:-:S02]  /*43b0*/  IMAD.IADD R11, R15, 0x1, R11 ;  /* 0x000000010f0b7824 */ /* 0x000fc400078e020b */
[----:B------:R-:W-:-:S07]  /*43c0*/  IMAD.IADD R18, R23, 0x1, R27 ;  /* 0x0000000117127824 */ /* 0x000fce00078e021b */
.L_x_4173:
[----:B------:R-:W-:Y:S05]  /*43d0*/  BSYNC.RECONVERGENT B0 ;  /* 0x0000000000007941 */ /* 0x000fea0003800200 */
.L_x_4172:
[----:B------:R-:W-:Y:S02]  /*43e0*/  IMAD R59, R59, R68, RZ ;  /* 0x000000443b3b7224 */ /* 0x000fe400078e02ff */
[----:B------:R-:W-:Y:S02]  /*43f0*/  IMAD R0, R3, R66, RZ ;  /* 0x0000004203007224 */ /* 0x000fe400078e02ff */
[C---:B------:R-:W-:Y:S02]  /*4400*/  IMAD R3, R60.reuse, R67, R59 ;  /* 0x000000433c037224 */ /* 0x040fe400078e023b */
[----:B------:R-:W-:-:S04]  /*4410*/  IMAD.WIDE.U32 R68, R60, R68, RZ ;  /* 0x000000443c447225 */ /* 0x000fc800078e00ff */
[----:B-----5:R-:W-:Y:S01]  /*4420*/  IMAD R12, R5, R62, RZ ;  /* 0x0000003e050c7224 */ /* 0x020fe200078e02ff */
[----:B------:R-:W-:Y:S01]  /*4430*/  IADD3 R3, PT, PT, R69, R3, RZ ;  /* 0x0000000345037210 */ /* 0x000fe20007ffe0ff */
[----:B------:R-:W-:Y:S02]  /*4440*/  IMAD R4, R4, R64, RZ ;  /* 0x0000004004047224 */ /* 0x000fe400078e02ff */
[C---:B------:R-:W-:Y:S02]  /*4450*/  IMAD R5, R19.reuse, R65, R0 ;  /* 0x0000004113057224 */ /* 0x040fe400078e0200 */
[----:B------:R-:W-:-:S04]  /*4460*/  IMAD.WIDE.U32 R66, R19, R66, RZ ;  /* 0x0000004213427225 */ /* 0x000fc800078e00ff */
[C---:B------:R-:W-:Y:S01]  /*4470*/  IMAD R13, R48.reuse, R63, R4 ;  /* 0x0000003f300d7224 */ /* 0x040fe200078e0204 */
[----:B------:R-:W-:Y:S01]  /*4480*/  IADD3 R0, PT, PT, R67, R5, RZ ;  /* 0x0000000543007210 */ /* 0x000fe20007ffe0ff */
[----:B------:R-:W-:-:S04]  /*4490*/  IMAD.WIDE.U32 R64, R48, R64, RZ ;  /* 0x0000004030407225 */ /* 0x000fc800078e00ff */
[----:B------:R-:W-:Y:S02]  /*44a0*/  IMAD R6, R6, R68, RZ ;  /* 0x0000004406067224 */ /* 0x000fe400078e02ff */
[----:B------:R-:W-:Y:S02]  /*44b0*/  IMAD R7, R7, R66, RZ ;  /* 0x0000004207077224 */ /* 0x000fe400078e02ff */
[C---:B------:R-:W-:Y:S02]  /*44c0*/  IMAD R61, R49.reuse, R61, R12 ;  /* 0x0000003d313d7224 */ /* 0x040fe400078e020c */
[----:B------:R-:W-:-:S04]  /*44d0*/  IMAD.WIDE.U32 R62, R49, R62, RZ ;  /* 0x0000003e313e7225 */ /* 0x000fc800078e00ff */
[C---:B------:R-:W-:Y:S01]  /*44e0*/  IMAD R5, R50.reuse, R3, R6 ;  /* 0x0000000332057224 */ /* 0x040fe200078e0206 */
[----:B------:R-:W-:Y:S01]  /*44f0*/  IADD3 R3, PT, PT, R65, R13, RZ ;  /* 0x0000000d41037210 */ /* 0x000fe20007ffe0ff */
[----:B------:R-:W-:-:S04]  /*4500*/  IMAD.WIDE.U32 R68, R50, R68, RZ ;  /* 0x0000004432447225 */ /* 0x000fc800078e00ff */
[C---:B------:R-:W-:Y:S02]  /*4510*/  IMAD R7, R51.reuse, R0, R7 ;  /* 0x0000000033077224 */ /* 0x040fe400078e0207 */
[----:B------:R-:W-:Y:S02]  /*4520*/  IMAD R8, R8, R64, RZ ;  /* 0x0000004008087224 */ /* 0x000fe400078e02ff */
[----:B------:R-:W-:-:S04]  /*4530*/  IMAD.WIDE.U32 R66, R51, R66, RZ ;  /* 0x0000004233427225 */ /* 0x000fc800078e00ff */
[----:B------:R-:W-:Y:S02]  /*4540*/  IMAD.IADD R0, R63, 0x1, R61 ;  /* 0x000000013f007824 */ /* 0x000fe400078e023d */
[-C--:B------:R-:W-:Y:S02]  /*4550*/  IMAD R4, R9, R62.reuse, RZ ;  /* 0x0000003e09047224 */ /* 0x080fe400078e02ff */
[----:B------:R-:W-:Y:S01]  /*4560*/  IMAD R9, R52, R3, R8 ;  /* 0x0000000334097224 */ /* 0x000fe200078e0208 */
[----:B------:R-:W-:Y:S01]  /*4570*/  IADD3 R3, PT, PT, R69, R5, RZ ;  /* 0x0000000545037210 */ /* 0x000fe20007ffe0ff */
[----:B------:R-:W-:-:S04]  /*4580*/  IMAD.WIDE.U32 R62, R53, R62, RZ ;  /* 0x0000003e353e7225 */ /* 0x000fc800078e00ff */
[----:B------:R-:W-:Y:S01]  /*4590*/  IMAD R53, R53, R0, R4 ;  /* 0x0000000035357224 */ /* 0x000fe200078e0204 */
[----:B------:R-:W-:Y:S01]  /*45a0*/  IADD3 R0, PT, PT, R67, R7, RZ ;  /* 0x0000000743007210 */ /* 0x000fe20007ffe0ff */
[----:B------:R-:W-:-:S04]  /*45b0*/  IMAD.WIDE.U32 R64, R52, R64, RZ ;  /* 0x0000004034407225 */ /* 0x000fc800078e00ff */
[----:B------:R-:W-:Y:S02]  /*45c0*/  IMAD R10, R10, R68, RZ ;  /* 0x000000440a0a7224 */ /* 0x000fe400078e02ff */
[----:B------:R-:W-:Y:S02]  /*45d0*/  IMAD R11, R11, R66, RZ ;  /* 0x000000420b0b7224 */ /* 0x000fe400078e02ff */
[----:B------:R-:W-:Y:S01]  /*45e0*/  IMAD R5, R54, R3, R10 ;  /* 0x0000000336057224 */ /* 0x000fe200078e020a */
[----:B------:R-:W-:Y:S01]  /*45f0*/  IADD3 R3, PT, PT, R65, R9, RZ ;  /* 0x0000000941037210 */ /* 0x000fe20007ffe0ff */
[----:B------:R-:W-:Y:S02]  /*4600*/  IMAD R11, R55, R0, R11 ;  /* 0x00000000370b7224 */ /* 0x000fe400078e020b */
[----:B------:R-:W-:Y:S02]  /*4610*/  IMAD R17, R17, R64, RZ ;  /* 0x0000004011117224 */ /* 0x000fe400078e02ff */
[----:B------:R-:W-:-:S02]  /*4620*/  IMAD.IADD R0, R63, 0x1, R53 ;  /* 0x000000013f007824 */ /* 0x000fc400078e0235 */
[-C--:B------:R-:W-:Y:S02]  /*4630*/  IMAD R4, R18, R62.reuse, RZ ;  /* 0x0000003e12047224 */ /* 0x080fe400078e02ff */
[----:B------:R-:W-:-:S04]  /*4640*/  IMAD.WIDE.U32 R8, R57, R62, RZ ;  /* 0x0000003e39087225 */ /* 0x000fc800078e00ff */
[----:B------:R-:W-:-:S04]  /*4650*/  IMAD.WIDE.U32 R68, R54, R68, RZ ;  /* 0x0000004436447225 */ /* 0x000fc800078e00ff */
[----:B------:R-:W-:-:S04]  /*4660*/  IMAD.WIDE.U32 R6, R55, R66, RZ ;  /* 0x0000004237067225 */ /* 0x000fc800078e00ff */
[----:B------:R-:W-:Y:S01]  /*4670*/  IMAD.WIDE.U32 R18, R56, R64, RZ ;  /* 0x0000004038127225 */ /* 0x000fe200078e00ff */
[----:B------:R-:W-:-:S03]  /*4680*/  IADD3 R7, PT, PT, R7, R11, RZ ;  /* 0x0000000b07077210 */ /* 0x000fc60007ffe0ff */
[----:B------:R-:W-:Y:S01]  /*4690*/  IMAD R3, R56, R3, R17 ;  /* 0x0000000338037224 */ /* 0x000fe200078e0211 */
[----:B------:R-:W-:Y:S01]  /*46a0*/  IADD3 R17, PT, PT, R69, R5, RZ ;  /* 0x0000000545117210 */ /* 0x000fe20007ffe0ff */
[----:B------:R-:W-:Y:S01]  /*46b0*/  IMAD R57, R57, R0, R4 ;  /* 0x0000000039397224 */ /* 0x000fe200078e0204 */
[----:B------:R-:W-:Y:S01]  /*46c0*/  MOV R0, R68 ;  /* 0x0000004400007202 */ /* 0x000fe20000000f00 */
[----:B------:R-:W-:-:S03]  /*46d0*/  IMAD.IADD R19, R19, 0x1, R3 ;  /* 0x0000000113137824 */ /* 0x000fc600078e0203 */
[----:B------:R-:W-:Y:S01]  /*46e0*/  IADD3 R3, PT, PT, R9, R57, RZ ;  /* 0x0000003909037210 */ /* 0x000fe20007ffe0ff */
[----:B------:R-:W-:Y:S06]  /*46f0*/  BRA `(.L_x_4146) ;  /* 0x0000009c00947947 */ /* 0x000fec0003800000 */
.L_x_4166:
[----:B------:R-:W0:Y:S01]  /*4700*/  LDCU UR4, c[0x0][0x39c] ;  /* 0x00007380ff0477ac */ /* 0x000e220008000800 */
[----:B------:R-:W1:Y:S01]  /*4710*/  LDC R0, c[0x0][0x388] ;  /* 0x0000e200ff007b82 */ /* 0x000e620000000800 */
[----:B------:R-:W-:Y:S01]  /*4720*/  BSSY.RECONVERGENT B0, `(.L_x_4174) ;  /* 0x00004bf000007945 */ /* 0x000fe20003800200 */
[----:B------:R-:W-:-:S06]  /*4730*/  MOV R75, R68 ;  /* 0x00000044004b7202 */ /* 0x000fcc0000000f00 */
[----:B------:R-:W2:Y:S01]  /*4740*/  LDC R11, c[0x0][0x38c] ;  /* 0x0000e300ff0b7b82 */ /* 0x000ea20000000800 */
[----:B0-----:R-:W-:-:S05]  /*4750*/  MOV R77, UR4 ;  /* 0x00000004004d7c02 */ /* 0x001fca0008000f00 */
[----:B------:R-:W-:Y:S02]  /*4760*/  IMAD R3, R77, 0x3, R68 ;  /* 0x000000034d037824 */ /* 0x000fe400078e0244 */
[--C-:B-1----:R-:W-:Y:S01]  /*4770*/  IMAD.MOV.U32 R10, RZ, RZ, R0.reuse ;  /* 0x000000ffff0a7224 */ /* 0x102fe200078e0000 */
[----:B------:R-:W-:Y:S01]  /*4780*/  MOV R9, R0 ;  /* 0x0000000000097202 */ /* 0x000fe20000000f00 */
[--C-:B------:R-:W-:Y:S01]  /*4790*/  IMAD.MOV.U32 R6, RZ, RZ, R0.reuse ;  /* 0x000000ffff067224 */ /* 0x100fe200078e0000 */
[----:B------:R-:W-:Y:S01]  /*47a0*/  ISETP.GE.U32.AND P0, PT, R3, R78, PT ;  /* 0x0000004e0300720c */ /* 0x000fe20003f06070 */
        /* <DEDUP_REMOVED lines=62> */
[----:B0-----:R-:W-:-:S07]  /*4b90*/  IADD3 R79, PT, PT, R24, 0x1, RZ ;  /* 0x00000001184f7810 */ /* 0x001fce0007ffe0ff */
.L_x_4181:
[----:B0-----:R-:W0:Y:S01]  /*4ba0*/  LDCU UR4, c[0x0][0x39c] ;  /* 0x00007380ff0477ac */ /* 0x001e220008000800 */
[----:B-----5:R-:W-:Y:S01]  /*4bb0*/  @!P0 MOV R24, R12 ;  /* 0x0000000c00188202 */ /* 0x020fe20000000f00 */
        /* <DEDUP_REMOVED lines=30> */
[----:B------:R-:W-:Y:S01]  /*4da0*/  @!P0 MOV R53, R13 ;  /* 0x0000000d00358202 */ /* 0x000fe20000000f00 */
[----:B0-----:R-:W-:Y:S06]  /*4db0*/  @!P0 BRA `(.L_x_4176) ;  /* 0x0000003c00f88947 */ /* 0x001fec0003800000 */
[----:B------:R-:W0:Y:S01]  /*4dc0*/  LDCU.128 UR20, c[0x0][0x3d0] ;  /* 0x00007a00ff1477ac */ /* 0x000e220008000c00 */
[----:B------:R-:W-:Y:S01]  /*4dd0*/  HFMA2 R24, -RZ, RZ, 0, 0 ;  /* 0x00000000ff187431 */ /* 0x000fe200000001ff */
[----:B------:R-:W-:Y:S01]  /*4de0*/  MOV R25, R75 ;  /* 0x0000004b00197202 */ /* 0x000fe20000000f00 */
        /* <DEDUP_REMOVED lines=8> */
[----:B------:R-:W0:Y:S04]  /*4e70*/  LDCU UR73, c[0x0][0x400] ;  /* 0x00008000ff4977ac */ /* 0x000e280008000800 */
[----:B------:R-:W-:Y:S01]  /*4e80*/  IMAD.MOV R26, RZ, RZ, -R27 ;  /* 0x000000ffff1a7224 */ /* 0x000fe200078e0a1b */
[----:B------:R-:W0:Y:S03]  /*4e90*/  LDCU UR72, c[0x0][0x50c] ;  /* 0x0000a180ff4877ac */ /* 0x000e260008000800 */
        /* <DEDUP_REMOVED lines=273> */
[----:B------:R-:W2:Y:S01]  /*5fb0*/  @P1 LDC R31, c[0x0][0x560] ;  /* 0x00015800ff1f1b82 */ /* 0x000ea20000000800 */
[----:B-1----:R-:W-:-:S05]  /*5fc0*/  @P1 IMAD.HI.U32 R24, R29, R24, R28 ;  /* 0x000000181d181227 */ /* 0x002fca00078e001c */
[----:B------:R-:W-:Y:S01]  /*5fd0*/  @P1 SHF.R.U32.HI R24, RZ, R25, R24 ;  /* 0x00000019ff181219 */ /* 0x000fe20000011618 */
[----:B------:R-:W-:-:S03]  /*5fe0*/  IMAD R25, R27, UR52, R32 ;  /* 0x000000341b197c24 */ /* 0x000fc6000f8e0220 */
[----:B------:R-:W-:Y:S01]  /*5ff0*/  @P1 IADD3 R27, PT, PT, -R24, RZ, RZ ;  /* 0x000000ff181b1210 */ /* 0x000fe20007ffe1ff */
[----:B------:R-:W-:-:S04]  /*6000*/  IMAD R26, R25, UR31, R26 ;  /* 0x0000001f191a7c24 */ /* 0x000fc8000f8e021a */
[----:B0-----:R-:W-:-:S04]  /*6010*/  @P1 IMAD R29, R27, R30, R29 ;  /* 0x0000001e1b1d1224 */ /* 0x001fc800078e021d */
[----:B--2---:R-:W-:-:S07]  /*6020*/  @P1 IMAD R26, R29, R31, R26 ;  /* 0x0000001f1d1a1224 */ /* 0x004fce00078e021a */
.L_x_4177:
[----:B------:R-:W-:-:S04]  /*6030*/  LOP3.LUT R49, R26, 0xffffffe0, RZ, 0xc0, !PT ;  /* 0xffffffe01a317812 */ /* 0x000fc800078ec0ff */
[----:B------:R-:W-:-:S05]  /*6040*/  IADD3 R48, P1, PT, R49, R82, RZ ;  /* 0x0000005231307210 */ /* 0x000fca0007f3e0ff */
[----:B------:R-:W-:-:S06]  /*6050*/  IMAD.X R49, RZ, RZ, R83, P1 ;  /* 0x000000ffff317224 */ /* 0x000fcc00008e0653 */
        /* <DEDUP_REMOVED lines=238> */
.L_x_4178:
        /* <DEDUP_REMOVED lines=241> */
.L_x_4179:
[----:B------:R-:W-:-:S04]  /*7e50*/  LOP3.LUT R33, R30, 0xffffffe0, RZ, 0xc0, !PT ;  /* 0xffffffe01e217812 */ /* 0x000fc800078ec0ff */
[----:B------:R-:W-:-:S04]  /*7e60*/  IADD3 R32, P1, PT, R33, R82, RZ ;  /* 0x0000005221207210 */ /* 0x000fc80007f3e0ff */
[----:B------:R-:W-:-:S06]  /*7e70*/  IADD3.X R33, PT, PT, RZ, R83, RZ, P1, !PT ;  /* 0x00000053ff217210 */ /* 0x000fcc0000ffe4ff */
        /* <DEDUP_REMOVED lines=238> */
.L_x_4180:
[----:B------:R-:W-:-:S04]  /*8d60*/  LOP3.LUT R25, R28, 0xffffffe0, RZ, 0xc0, !PT ;  /* 0xffffffe01c197812 */ /* 0x000fc800078ec0ff */
[----:B------:R-:W-:-:S04]  /*8d70*/  IADD3 R24, P1, PT, R25, R82, RZ ;  /* 0x0000005219187210 */ /* 0x000fc80007f3e0ff */
[----:B------:R-:W-:-:S06]  /*8d80*/  IADD3.X R25, PT, PT, RZ, R83, RZ, P1, !PT ;  /* 0x00000053ff197210 */ /* 0x000fcc0000ffe4ff */
[----:B------:R-:W5:Y:S03]  /*8d90*/  LDG.E.ENL2.256 R28, R24, desc[UR36][R24.64] ;  /* 0xfe0000241818797e */ /* 0x000f66000812191c */
.L_x_4176:
[----:B-----5:R-:W-:Y:S01]  /*8da0*/  IMAD R77, R53, R74, RZ ;  /* 0x0000004a354d7224 */ /* 0x020fe200078e02ff */
[----:B------:R-:W1:Y:S01]  /*8db0*/  LDCU UR5, c[0x0][0x394] ;  /* 0x00007280ff0577ac */ /* 0x000e620008000800 */
[----:B------:R-:W-:Y:S02]  /*8dc0*/  IMAD R84, R49, R70, RZ ;  /* 0x0000004631547224 */ /* 0x000fe400078e02ff */
[----:B------:R-:W-:Y:S02]  /*8dd0*/  IMAD R73, R73, R52, R77 ;  /* 0x0000003449497224 */ /* 0x000fe400078e024d */
[----:B------:R-:W-:Y:S02]  /*8de0*/  IMAD R77, R51, R68, RZ ;  /* 0x00000044334d7224 */ /* 0x000fe400078e02ff */
[----:B------:R-:W-:Y:S02]  /*8df0*/  IMAD R69, R69, R48, R84 ;  /* 0x0000003045457224 */ /* 0x000fe400078e0254 */
[----:B------:R-:W-:-:S02]  /*8e00*/  IMAD R84, R47, R64, RZ ;  /* 0x000000402f547224 */ /* 0x000fc400078e02ff */
[----:B------:R-:W-:Y:S02]  /*8e10*/  IMAD R85, R43, R0, RZ ;  /* 0x000000002b557224 */ /* 0x000fe400078e02ff */
[----:B------:R-:W-:Y:S02]  /*8e20*/  IMAD R67, R67, R50, R77 ;  /* 0x0000003243437224 */ /* 0x000fe400078e024d */
[----:B------:R-:W-:Y:S02]  /*8e30*/  IMAD R77, R41, R62, RZ ;  /* 0x0000003e294d7224 */ /* 0x000fe400078e02ff */
[----:B------:R-:W-:Y:S02]  /*8e40*/  IMAD R63, R63, R46, R84 ;  /* 0x0000002e3f3f7224 */ /* 0x000fe400078e0254 */
[----:B------:R-:W-:Y:S02]  /*8e50*/  IMAD R60, R60, R42, R85 ;  /* 0x0000002a3c3c7224 */ /* 0x000fe400078e0255 */
[----:B------:R-:W-:-:S02]  /*8e60*/  IMAD R84, R25, R7, RZ ;  /* 0x0000000719547224 */ /* 0x000fc400078e02ff */
[----:B------:R-:W-:Y:S02]  /*8e70*/  IMAD R85, R27, R8, RZ ;  /* 0x000000081b557224 */ /* 0x000fe400078e02ff */
[----:B------:R-:W-:Y:S02]  /*8e80*/  IMAD R78, R55, R72, RZ ;  /* 0x00000048374e7224 */ /* 0x000fe400078e02ff */
[----:B------:R-:W-:Y:S02]  /*8e90*/  IMAD R61, R61, R40, R77 ;  /* 0x000000283d3d7224 */ /* 0x000fe400078e024d */
[----:B------:R-:W-:Y:S02]  /*8ea0*/  IMAD R77, R39, R4, RZ ;  /* 0x00000004274d7224 */ /* 0x000fe400078e02ff */
[----:B------:R-:W-:Y:S02]  /*8eb0*/  IMAD R19, R19, R24, R84 ;  /* 0x0000001813137224 */ /* 0x000fe400078e0254 */
[----:B------:R-:W-:-:S02]  /*8ec0*/  IMAD R18, R18, R26, R85 ;  /* 0x0000001a12127224 */ /* 0x000fc400078e0255 */
[----:B------:R-:W-:Y:S02]  /*8ed0*/  IMAD R71, R71, R54, R78 ;  /* 0x0000003647477224 */ /* 0x000fe400078e024e */
[----:B------:R-:W-:-:S04]  /*8ee0*/  IMAD.WIDE.U32 R84, R54, R72, RZ ;  /* 0x0000004836547225 */ /* 0x000fc800078e00ff */
[----:B------:R-:W-:Y:S01]  /*8ef0*/  IMAD R78, R45, R66, RZ ;  /* 0x000000422d4e7224 */ /* 0x000fe200078e02ff */
[----:B------:R-:W-:Y:S01]  /*8f00*/  IADD3 R71, PT, PT, R85, R71, RZ ;  /* 0x0000004755477210 */ /* 0x000fe20007ffe0ff */
[----:B------:R-:W-:Y:S02]  /*8f10*/  IMAD R58, R58, R38, R77 ;  /* 0x000000263a3a7224 */ /* 0x000fe400078e024d */
[----:B------:R-:W-:Y:S02]  /*8f20*/  IMAD R77, R35, R6, RZ ;  /* 0x00000006234d7224 */ /* 0x000fe400078e02ff */
[----:B------:R-:W-:Y:S02]  /*8f30*/  IMAD R65, R65, R44, R78 ;  /* 0x0000002c41417224 */ /* 0x000fe400078e024e */
[----:B------:R-:W-:Y:S02]  /*8f40*/  IMAD.MOV.U32 R72, RZ, RZ, R84 ;  /* 0x000000ffff487224 */ /* 0x000fe400078e0054 */
[----:B------:R-:W-:-:S02]  /*8f50*/  IMAD R78, R37, R3, RZ ;  /* 0x00000003254e7224 */ /* 0x000fc400078e02ff */
[----:B------:R-:W-:Y:S02]  /*8f60*/  IMAD R56, R56, R34, R77 ;  /* 0x0000002238387224 */ /* 0x000fe400078e024d */
[----:B------:R-:W-:-:S04]  /*8f70*/  IMAD.WIDE.U32 R84, R50, R68, RZ ;  /* 0x0000004432547225 */ /* 0x000fc800078e00ff */
[----:B------:R-:W-:Y:S01]  /*8f80*/  IMAD R77, R29, R9, RZ ;  /* 0x000000091d4d7224 */ /* 0x000fe200078e02ff */
[----:B------:R-:W-:Y:S01]  /*8f90*/  IADD3 R67, PT, PT, R85, R67, RZ ;  /* 0x0000004355437210 */ /* 0x000fe20007ffe0ff */
[----:B------:R-:W-:Y:S02]  /*8fa0*/  IMAD R59, R59, R36, R78 ;  /* 0x000000243b3b7224 */ /* 0x000fe400078e024e */
[----:B------:R-:W-:Y:S02]  /*8fb0*/  IMAD R78, R33, R5, RZ ;  /* 0x00000005214e7224 */ /* 0x000fe400078e02ff */
[----:B------:R-:W-:Y:S01]  /*8fc0*/  IMAD R17, R17, R28, R77 ;  /* 0x0000001c11117224 */ /* 0x000fe200078e024d */
[----:B------:R-:W-:Y:S01]  /*8fd0*/  MOV R77, UR4 ;  /* 0x00000004004d7c02 */ /* 0x000fe20008000f00 */
[----:B------:R-:W-:Y:S02]  /*8fe0*/  IMAD.MOV.U32 R68, RZ, RZ, R84 ;  /* 0x000000ffff447224 */ /* 0x000fe400078e0054 */
[----:B------:R-:W-:Y:S01]  /*8ff0*/  IMAD.WIDE.U32 R86, R48, R70, RZ ;  /* 0x0000004630567225 */ /* 0x000fe200078e00ff */
[----:B------:R-:W-:-:S03]  /*9000*/  LEA R75, R77, R75, 0x2 ;  /* 0x0000004b4d4b7211 */ /* 0x000fc600078e10ff */
[----:B------:R-:W-:Y:S01]  /*9010*/  IMAD.WIDE.U32 R84, R40, R62, RZ ;  /* 0x0000003e28547225 */ /* 0x000fe200078e00ff */
[----:B------:R-:W-:Y:S02]  /*9020*/  MOV R70, R86 ;  /* 0x0000005600467202 */ /* 0x000fe40000000f00 */
[----:B------:R-:W-:Y:S01]  /*9030*/  IADD3 R69, PT, PT, R87, R69, RZ ;  /* 0x0000004557457210 */ /* 0x000fe20007ffe0ff */
[----:B------:R-:W-:Y:S01]  /*9040*/  IMAD R57, R57, R32, R78 ;  /* 0x0000002039397224 */ /* 0x000fe200078e024e */
[----:B------:R-:W-:Y:S01]  /*9050*/  MOV R62, R84 ;  /* 0x00000054003e7202 */ /* 0x000fe20000000f00 */
[----:B------:R-:W-:Y:S01]  /*9060*/  IMAD R78, R31, R10, RZ ;  /* 0x0000000a1f4e7224 */ /* 0x000fe200078e02ff */
[----:B------:R-:W-:Y:S01]  /*9070*/  IADD3 R61, PT, PT, R85, R61, RZ ;  /* 0x0000003d553d7210 */ /* 0x000fe20007ffe0ff */
[----:B------:R-:W-:-:S04]  /*9080*/  IMAD.WIDE.U32 R88, R52, R74, RZ ;  /* 0x0000004a34587225 */ /* 0x000fc800078e00ff */
[----:B------:R-:W-:Y:S01]  /*9090*/  IMAD.WIDE.U32 R86, R46, R64, RZ ;  /* 0x000000402e567225 */ /* 0x000fe200078e00ff */
[----:B------:R-:W-:Y:S02]  /*90a0*/  MOV R74, R88 ;  /* 0x00000058004a7202 */ /* 0x000fe40000000f00 */
[----:B------:R-:W-:Y:S01]  /*90b0*/  IADD3 R73, PT, PT, R89, R73, RZ ;  /* 0x0000004959497210 */ /* 0x000fe20007ffe0ff */
[----:B------:R-:W-:Y:S01]  /*90c0*/  IMAD.WIDE.U32 R84, R36, R3, RZ ;  /* 0x0000000324547225 */ /* 0x000fe200078e00ff */
[----:B------:R-:W-:-:S03]  /*90d0*/  IADD3 R63, PT, PT, R87, R63, RZ ;  /* 0x0000003f573f7210 */ /* 0x000fc60007ffe0ff */
[----:B------:R-:W-:Y:S01]  /*90e0*/  IMAD R11, R11, R30, R78 ;  /* 0x0000001e0b0b7224 */ /* 0x000fe200078e024e */
[----:B------:R-:W-:Y:S01]  /*90f0*/  MOV R3, R84 ;  /* 0x0000005400037202 */ /* 0x000fe20000000f00 */
[----:B------:R-:W-:Y:S01]  /*9100*/  IMAD R91, R77, 0x3, R75 ;  /* 0x000000034d5b7824 */ /* 0x000fe200078e024b */
[----:B------:R-:W-:Y:S01]  /*9110*/  IADD3 R59, PT, PT, R85, R59, RZ ;  /* 0x0000003b553b7210 */ /* 0x000fe20007ffe0ff */
[----:B-1----:R-:W-:Y:S02]  /*9120*/  IMAD.U32 R78, RZ, RZ, UR5 ;  /* 0x00000005ff4e7e24 */ /* 0x002fe4000f8e00ff */
[----:B------:R-:W-:Y:S02]  /*9130*/  IMAD.MOV.U32 R64, RZ, RZ, R86 ;  /* 0x000000ffff407224 */ /* 0x000fe400078e0056 */
[----:B------:R-:W-:Y:S01]  /*9140*/  IMAD.WIDE.U32 R88, R44, R66, RZ ;  /* 0x000000422c587225 */ /* 0x000fe200078e00ff */
[----:B------:R-:W-:-:S03]  /*9150*/  ISETP.GE.U32.AND P1, PT, R91, R78, PT ;  /* 0x0000004e5b00720c */ /* 0x000fc60003f26070 */
[----:B------:R-:W-:Y:S01]  /*9160*/  IMAD.WIDE.U32 R86, R38, R4, RZ ;  /* 0x0000000426567225 */ /* 0x000fe200078e00ff */
[----:B------:R-:W-:Y:S02]  /*9170*/  MOV R66, R88 ;  /* 0x0000005800427202 */ /* 0x000fe40000000f00 */
[----:B------:R-:W-:Y:S01]  /*9180*/  IADD3 R65, PT, PT, R89, R65, RZ ;  /* 0x0000004159417210 */ /* 0x000fe20007ffe0ff */
[----:B------:R-:W-:Y:S01]  /*9190*/  IMAD.WIDE.U32 R84, R32, R5, RZ ;  /* 0x0000000520547225 */ /* 0x000fe200078e00ff */
[----:B------:R-:W-:-:S03]  /*91a0*/  IADD3 R58, PT, PT, R87, R58, RZ ;  /* 0x0000003a573a7210 */ /* 0x000fc60007ffe0ff */
[----:B------:R-:W-:Y:S01]  /*91b0*/  IMAD.MOV.U32 R4, RZ, RZ, R86 ;  /* 0x000000ffff047224 */ /* 0x000fe200078e0056 */
[----:B------:R-:W-:Y:S01]  /*91c0*/  MOV R5, R84 ;  /* 0x0000005400057202 */ /* 0x000fe20000000f00 */
[----:B------:R-:W-:Y:S02]  /*91d0*/  IMAD.IADD R57, R85, 0x1, R57 ;  /* 0x0000000155397824 */ /* 0x000fe400078e0239 */
[----:B------:R-:W-:-:S04]  /*91e0*/  IMAD.WIDE.U32 R88, R42, R0, RZ ;  /* 0x000000002a587225 */ /* 0x000fc800078e00ff */
[----:B------:R-:W-:Y:S01]  /*91f0*/  IMAD.WIDE.U32 R86, R34, R6, RZ ;  /* 0x0000000622567225 */ /* 0x000fe200078e00ff */
[----:B------:R-:W-:-:S03]  /*9200*/  IADD3 R60, PT, PT, R89, R60, RZ ;  /* 0x0000003c593c7210 */ /* 0x000fc60007ffe0ff */
[----:B------:R-:W-:Y:S01]  /*9210*/  IMAD.WIDE.U32 R84, R24, R7, RZ ;  /* 0x0000000718547225 */ /* 0x000fe200078e00ff */
[----:B------:R-:W-:Y:S02]  /*9220*/  MOV R6, R86 ;  /* 0x0000005600067202 */ /* 0x000fe40000000f00 */
[----:B------:R-:W-:Y:S01]  /*9230*/  IADD3 R56, PT, PT, R87, R56, RZ ;  /* 0x0000003857387210 */ /* 0x000fe20007ffe0ff */
[----:B------:R-:W-:Y:S01]  /*9240*/  IMAD.MOV.U32 R0, RZ, RZ, R88 ;  /* 0x000000ffff007224 */ /* 0x000fe200078e0058 */
[----:B------:R-:W-:Y:S01]  /*9250*/  MOV R7, R84 ;  /* 0x0000005400077202 */ /* 0x000fe20000000f00 */
[----:B------:R-:W-:Y:S01]  /*9260*/  IMAD.WIDE.U32 R88, R26, R8, RZ ;  /* 0x000000081a587225 */ /* 0x000fe200078e00ff */
[----:B------:R-:W-:-:S03]  /*9270*/  IADD3 R19, PT, PT, R85, R19, RZ ;  /* 0x0000001355137210 */ /* 0x000fc60007ffe0ff */
        /* <DEDUP_REMOVED lines=9> */
.L_x_4175:
[----:B0-----:R-:W-:Y:S05]  /*9310*/  BSYNC.RECONVERGENT B0 ;  /* 0x0000000000007941 */ /* 0x001fea0003800200 */
.L_x_4174:
[----:B------:R-:W-:Y:S01]  /*9320*/  ISETP.GE.U32.AND P0, PT, R75, R78, PT ;  /* 0x0000004e4b00720c */ /* 0x000fe20003f06070 */
[----:B------:R-:W-:Y:S01]  /*9330*/  IMAD.MOV.U32 R15, RZ, RZ, R27 ;  /* 0x000000ffff0f7224 */ /* 0x000fe200078e001b */
[----:B------:R-:W-:Y:S01]  /*9340*/  MOV R12, R24 ;  /* 0x00000018000c7202 */ /* 0x000fe20000000f00 */
[----:B------:R-:W-:Y:S01]  /*9350*/  IMAD.MOV.U32 R23, RZ, RZ, R31 ;  /* 0x000000ffff177224 */ /* 0x000fe200078e001f */
[----:B------:R-:W-:Y:S01]  /*9360*/  MOV R13, R25 ;  /* 0x00000019000d7202 */ /* 0x000fe20000000f00 */
[----:B------:R-:W-:Y:S01]  /*9370*/  BSSY.RECONVERGENT B0, `(.L_x_4182) ;  /* 0x0000490000007945 */ /* 0x000fe20003800200 */
        /* <DEDUP_REMOVED lines=27> */
[----:B------:R-:W-:Y:S01]  /*9530*/  MOV R45, R53 ;  /* 0x00000035002d7202 */ /* 0x000fe20000000f00 */
[----:B------:R-:W-:Y:S06]  /*9540*/  @P0 BRA `(.L_x_4183) ;  /* 0x0000004400c80947 */ /* 0x000fec0003800000 */
        /* <DEDUP_REMOVED lines=281> */
.L_x_4185:
[----:B------:R-:W-:Y:S02]  /*a6e0*/  SHF.R.U32.HI R44, RZ, 0x5, R44 ;  /* 0x00000005ff2c7819 */ /* 0x000fe4000001162c */
[----:B------:R-:W-:-:S07]  /*a6f0*/  MOV R45, RZ ;  /* 0x000000ff002d7202 */ /* 0x000fce0000000f00 */
.L_x_4184:
        /* <DEDUP_REMOVED lines=284> */
.L_x_4187:
[----:B------:R-:W-:Y:S01]  /*b8c0*/  SHF.R.U32.HI R36, RZ, 0x5, R36 ;  /* 0x00000005ff247819 */ /* 0x000fe20000011624 */
[----:B------:R-:W-:-:S07]  /*b8d0*/  IMAD.MOV.U32 R37, RZ, RZ, RZ ;  /* 0x000000ffff257224 */ /* 0x000fce00078e00ff */
.L_x_4186:
        /* <DEDUP_REMOVED lines=281> */
.L_x_4189:
[----:B------:R-:W-:Y:S02]  /*ca70*/  SHF.R.U32.HI R28, RZ, 0x5, R28 ;  /* 0x00000005ff1c7819 */ /* 0x000fe4000001161c */
[----:B------:R-:W-:-:S07]  /*ca80*/  MOV R29, RZ ;  /* 0x000000ff001d7202 */ /* 0x000fce0000000f00 */
.L_x_4188:
        /* <DEDUP_REMOVED lines=281> */
.L_x_4191:
[----:B------:R-:W-:Y:S02]  /*dc20*/  SHF.R.U32.HI R20, RZ, 0x5, R20 ;  /* 0x00000005ff147819 */ /* 0x000fe40000011614 */
[----:B------:R-:W-:-:S07]  /*dc30*/  MOV R21, RZ ;  /* 0x000000ff00157202 */ /* 0x000fce0000000f00 */
.L_x_4190:
[----:B------:R-:W-:-:S04]  /*dc40*/  LEA R12, P0, R20, R76, 0x5 ;  /* 0x0000004c140c7211 */ /* 0x000fc800078028ff */
[----:B------:R-:W-:-:S06]  /*dc50*/  LEA.HI.X R13, R20, R52, R21, 0x5, P0 ;  /* 0x00000034140d7211 */ /* 0x000fcc00000f2c15 */
[----:B------:R-:W5:Y:S03]  /*dc60*/  LDG.E.ENL2.256 R20, R12, desc[UR36][R12.64] ;  /* 0xfe0000240c0c797e */ /* 0x000f660008121914 */
.L_x_4183:
[----:B------:R-:W-:Y:S05]  /*dc70*/  BSYNC.RECONVERGENT B0 ;  /* 0x0000000000007941 */ /* 0x000fea0003800200 */
.L_x_4182:
[----:B------:R-:W-:Y:S01]  /*dc80*/  ISETP.GE.U32.AND P0, PT, R75, R78, PT ;  /* 0x0000004e4b00720c */ /* 0x000fe20003f06070 */
[----:B------:R-:W-:-:S12]  /*dc90*/  BSSY.RECONVERGENT B0, `(.L_x_4192) ;  /* 0x000005a000007945 */ /* 0x000fd80003800200 */
[----:B------:R-:W-:Y:S05]  /*dca0*/  @P0 BRA `(.L_x_4193) ;  /* 0x0000000400600947 */ /* 0x000fea0003800000 */
[----:B------:R-:W-:Y:S02]  /*dcb0*/  IMAD.IADD R75, R75, 0x1, R77 ;  /* 0x000000014b4b7824 */ /* 0x000fe400078e024d */
[----:B-----5:R-:W-:Y:S02]  /*dcc0*/  IMAD R45, R45, R74, RZ ;  /* 0x0000004a2d2d7224 */ /* 0x020fe400078e02ff */
[----:B------:R-:W-:Y:S01]  /*dcd0*/  IMAD R47, R47, R72, RZ ;  /* 0x000000482f2f7224 */ /* 0x000fe200078e02ff */
[----:B------:R-:W-:Y:S01]  /*dce0*/  ISETP.GE.U32.AND P0, PT, R75, R78, PT ;  /* 0x0000004e4b00720c */ /* 0x000fe20003f06070 */
[----:B------:R-:W-:Y:S02]  /*dcf0*/  IMAD R41, R41, R70, RZ ;  /* 0x0000004629297224 */ /* 0x000fe400078e02ff */
[----:B------:R-:W-:Y:S02]  /*dd00*/  IMAD R43, R43, R68, RZ ;  /* 0x000000442b2b7224 */ /* 0x000fe400078e02ff */
[----:B------:R-:W-:-:S02]  /*dd10*/  IMAD R73, R44, R73, R45 ;  /* 0x000000492c497224 */ /* 0x000fc400078e022d */
        /* <DEDUP_REMOVED lines=11> */
[----:B------:R-:W-:-:S03]  /*ddd0*/  IADD3 R69, PT, PT, R41, R69, RZ ;  /* 0x0000004529457210 */ /* 0x000fc60007ffe0ff */
[----:B------:R-:W-:Y:S01]  /*dde0*/  IMAD.MOV.U32 R70, RZ, RZ, R40 ;  /* 0x000000ffff467224 */ /* 0x000fe200078e0028 */
[----:B------:R-:W-:Y:S02]  /*ddf0*/  MOV R68, R42 ;  /* 0x0000002a00447202 */ /* 0x000fe40000000f00 */
[----:B------:R-:W-:Y:S01]  /*de00*/  IADD3 R67, PT, PT, R43, R67, RZ ;  /* 0x000000432b437210 */ /* 0x000fe20007ffe0ff */
[----:B------:R-:W-:Y:S06]  /*de10*/  @P0 BRA `(.L_x_4193) ;  /* 0x0000000400040947 */ /* 0x000fec0003800000 */
[----:B------:R-:W-:Y:S01]  /*de20*/  IADD3 R40, PT, PT, R75, R77, RZ ;  /* 0x0000004d4b287210 */ /* 0x000fe20007ffe0ff */
[----:B------:R-:W-:Y:S02]  /*de30*/  IMAD R37, R37, R66, RZ ;  /* 0x0000004225257224 */ /* 0x000fe400078e02ff */
[----:B------:R-:W-:Y:S01]  /*de40*/  IMAD R39, R39, R64, RZ ;  /* 0x0000004027277224 */ /* 0x000fe200078e02ff */
[----:B------:R-:W-:Y:S01]  /*de50*/  ISETP.GE.U32.AND P0, PT, R40, R78, PT ;  /* 0x0000004e2800720c */ /* 0x000fe20003f06070 */
[----:B------:R-:W-:Y:S02]  /*de60*/  IMAD R33, R33, R62, RZ ;  /* 0x0000003e21217224 */ /* 0x000fe400078e02ff */
[----:B------:R-:W-:Y:S02]  /*de70*/  IMAD R35, R35, R0, RZ ;  /* 0x0000000023237224 */ /* 0x000fe400078e02ff */
[----:B------:R-:W-:Y:S02]  /*de80*/  IMAD R65, R36, R65, R37 ;  /* 0x0000004124417224 */ /* 0x000fe400078e0225 */
[----:B------:R-:W-:-:S02]  /*de90*/  IMAD R63, R38, R63, R39 ;  /* 0x0000003f263f7224 */ /* 0x000fc400078e0227 */
[----:B------:R-:W-:Y:S02]  /*dea0*/  IMAD R61, R32, R61, R33 ;  /* 0x0000003d203d7224 */ /* 0x000fe400078e0221 */
[----:B------:R-:W-:Y:S02]  /*deb0*/  IMAD R41, R34, R60, R35 ;  /* 0x0000003c22297224 */ /* 0x000fe400078e0223 */
[----:B------:R-:W-:-:S04]  /*dec0*/  IMAD.WIDE.U32 R36, R36, R66, RZ ;  /* 0x0000004224247225 */ /* 0x000fc800078e00ff */
[----:B------:R-:W-:Y:S01]  /*ded0*/  IMAD.WIDE.U32 R38, R38, R64, RZ ;  /* 0x0000004026267225 */ /* 0x000fe200078e00ff */
[----:B------:R-:W-:-:S03]  /*dee0*/  IADD3 R65, PT, PT, R37, R65, RZ ;  /* 0x0000004125417210 */ /* 0x000fc60007ffe0ff */
[----:B------:R-:W-:Y:S01]  /*def0*/  IMAD.WIDE.U32 R32, R32, R62, RZ ;  /* 0x0000003e20207225 */ /* 0x000fe200078e00ff */
[----:B------:R-:W-:Y:S02]  /*df00*/  MOV R64, R38 ;  /* 0x0000002600407202 */ /* 0x000fe40000000f00 */
[----:B------:R-:W-:Y:S01]  /*df10*/  IADD3 R63, PT, PT, R39, R63, RZ ;  /* 0x0000003f273f7210 */ /* 0x000fe20007ffe0ff */
[----:B------:R-:W-:Y:S01]  /*df20*/  IMAD.WIDE.U32 R34, R34, R0, RZ ;  /* 0x0000000022227225 */ /* 0x000fe200078e00ff */
[----:B------:R-:W-:-:S03]  /*df30*/  MOV R62, R32 ;  /* 0x00000020003e7202 */ /* 0x000fc60000000f00 */
[----:B------:R-:W-:Y:S01]  /*df40*/  IMAD.MOV.U32 R66, RZ, RZ, R36 ;  /* 0x000000ffff427224 */ /* 0x000fe200078e0024 */
[----:B------:R-:W-:Y:S01]  /*df50*/  MOV R0, R34 ;  /* 0x0000002200007202 */ /* 0x000fe20000000f00 */
[----:B------:R-:W-:Y:S01]  /*df60*/  IMAD.IADD R61, R33, 0x1, R61 ;  /* 0x00000001213d7824 */ /* 0x000fe200078e023d */
        /* <DEDUP_REMOVED lines=14> */
[----:B------:R-:W-:-:S03]  /*e050*/  MOV R3, R28 ;  /* 0x0000001c00037202 */ /* 0x000fc60000000f00 */
[----:B------:R-:W-:Y:S01]  /*e060*/  IMAD.WIDE.U32 R24, R24, R5, RZ ;  /* 0x0000000518187225 */ /* 0x000fe200078e00ff */
[----:B------:R-:W-:Y:S02]  /*e070*/  MOV R4, R30 ;  /* 0x0000001e00047202 */ /* 0x000fe40000000f00 */
[----:B------:R-:W-:Y:S01]  /*e080*/  IADD3 R58, PT, PT, R31, R33, RZ ;  /* 0x000000211f3a7210 */ /* 0x000fe20007ffe0ff */
[----:B------:R-:W-:Y:S01]  /*e090*/  IMAD.WIDE.U32 R26, R26, R6, RZ ;  /* 0x000000061a1a7225 */ /* 0x000fe200078e00ff */
[----:B------:R-:W-:Y:S02]  /*e0a0*/  MOV R5, R24 ;  /* 0x0000001800057202 */ /* 0x000fe40000000f00 */
[----:B------:R-:W-:Y:S01]  /*e0b0*/  IADD3 R57, PT, PT, R25, R57, RZ ;  /* 0x0000003919397210 */ /* 0x000fe20007ffe0ff */
[----:B------:R-:W-:Y:S01]  /*e0c0*/  IMAD.IADD R59, R29, 0x1, R59 ;  /* 0x000000011d3b7824 */ /* 0x000fe200078e023b */
[----:B------:R-:W-:Y:S01]  /*e0d0*/  IADD3 R56, PT, PT, R27, R35, RZ ;  /* 0x000000231b387210 */ /* 0x000fe20007ffe0ff */
[----:B------:R-:W-:Y:S01]  /*e0e0*/  IMAD.MOV.U32 R6, RZ, RZ, R26 ;  /* 0x000000ffff067224 */ /* 0x000fe200078e001a */
[----:B------:R-:W-:Y:S06]  /*e0f0*/  @P0 BRA `(.L_x_4193) ;  /* 0x00000000004c0947 */ /* 0x000fec0003800000 */
[----:B------:R-:W-:Y:S02]  /*e100*/  IMAD R13, R13, R7, RZ ;  /* 0x000000070d0d7224 */ /* 0x000fe400078e02ff */
[----:B------:R-:W-:Y:S02]  /*e110*/  IMAD R15, R15, R8, RZ ;  /* 0x000000080f0f7224 */ /* 0x000fe400078e02ff */
        /* <DEDUP_REMOVED lines=16> */
[----:B------:R-:W-:-:S07]  /*e220*/  IADD3 R11, PT, PT, R11, R23, RZ ;  /* 0x000000170b0b7210 */ /* 0x000fce0007ffe0ff */
.L_x_4193:
[----:B------:R-:W-:Y:S05]  /*e230*/  BSYNC.RECONVERGENT B0 ;  /* 0x0000000000007941 */ /* 0x000fea0003800200 */
.L_x_4192:
[----:B------:R-:W-:Y:S02]  /*e240*/  IMAD R65, R65, R74, RZ ;  /* 0x0000004a41417224 */ /* 0x000fe400078e02ff */
[----:B------:R-:W-:Y:S02]  /*e250*/  IMAD R63, R63, R72, RZ ;  /* 0x000000483f3f7224 */ /* 0x000fe400078e02ff */
[----:B------:R-:W-:Y:S02]  /*e260*/  IMAD R61, R61, R70, RZ ;  /* 0x000000463d3d7224 */ /* 0x000fe400078e02ff */
[C---:B------:R-:W-:Y:S02]  /*e270*/  IMAD R73, R66.reuse, R73, R65 ;  /* 0x0000004942497224 */ /* 0x040fe400078e0241 */
[----:B------:R-:W-:-:S04]  /*e280*/  IMAD.WIDE.U32 R74, R66, R74, RZ ;  /* 0x0000004a424a7225 */ /* 0x000fc800078e00ff */
[----:B------:R-:W-:Y:S01]  /*e290*/  IMAD R60, R60, R68, RZ ;  /* 0x000000443c3c7224 */ /* 0x000fe200078e02ff */
[----:B-----5:R-:W-:Y:S01]  /*e2a0*/  IADD3 R12, PT, PT, R75, R73, RZ ;  /* 0x000000494b0c7210 */ /* 0x020fe20007ffe0ff */
[----:B------:R-:W-:Y:S02]  /*e2b0*/  IMAD R13, R64, R71, R63 ;  /* 0x00000047400d7224 */ /* 0x000fe400078e023f */
[----:B------:R-:W-:Y:S02]  /*e2c0*/  IMAD R61, R62, R69, R61 ;  /* 0x000000453e3d7224 */ /* 0x000fe400078e023d */
[----:B------:R-:W-:-:S04]  /*e2d0*/  IMAD.WIDE.U32 R64, R64, R72, RZ ;  /* 0x0000004840407225 */ /* 0x000fc800078e00ff */
[----:B------:R-:W-:-:S04]  /*e2e0*/  IMAD.WIDE.U32 R62, R62, R70, RZ ;  /* 0x000000463e3e7225 */ /* 0x000fc800078e00ff */
[C---:B------:R-:W-:Y:S02]  /*e2f0*/  IMAD R67, R0.reuse, R67, R60 ;  /* 0x0000004300437224 */ /* 0x040fe400078e023c */
[----:B------:R-:W-:Y:S02]  /*e300*/  IMAD R59, R59, R74, RZ ;  /* 0x0000004a3b3b7224 */ /* 0x000fe400078e02ff */
[----:B------:R-:W-:Y:S01]  /*e310*/  IMAD.WIDE.U32 R68, R0, R68, RZ ;  /* 0x0000004400447225 */ /* 0x000fe200078e00ff */
[----:B------:R-:W-:-:S03]  /*e320*/  IADD3 R0, PT, PT, R63, R61, RZ ;  /* 0x0000003d3f007210 */ /* 0x000fc60007ffe0ff */
[----:B------:R-:W-:Y:S02]  /*e330*/  IMAD.IADD R13, R65, 0x1, R13 ;  /* 0x00000001410d7824 */ /* 0x000fe400078e020d */
[----:B------:R-:W-:Y:S02]  /*e340*/  IMAD R58, R58, R64, RZ ;  /* 0x000000403a3a7224 */ /* 0x000fe400078e02ff */
[----:B------:R-:W-:-:S04]  /*e350*/  IMAD.WIDE.U32 R74, R3, R74, RZ ;  /* 0x0000004a034a7225 */ /* 0x000fc800078e00ff */
[----:B------:R-:W-:Y:S01]  /*e360*/  IMAD R59, R12, R3, R59 ;  /* 0x000000030c3b7224 */ /* 0x000fe200078e023b */
[----:B------:R-:W-:Y:S01]  /*e370*/  IADD3 R3, PT, PT, R69, R67, RZ ;  /* 0x0000004345037210 */ /* 0x000fe20007ffe0ff */
[----:B------:R-:W-:Y:S02]  /*e380*/  IMAD R57, R57, R62, RZ ;  /* 0x0000003e39397224 */ /* 0x000fe400078e02ff */
[----:B------:R-:W-:-:S04]  /*e390*/  IMAD.WIDE.U32 R64, R4, R64, RZ ;  /* 0x0000004004407225 */ /* 0x000fc800078e00ff */
[----:B------:R-:W-:Y:S02]  /*e3a0*/  IMAD R13, R13, R4, R58 ;  /* 0x000000040d0d7224 */ /* 0x000fe400078e023a */
[----:B------:R-:W-:Y:S02]  /*e3b0*/  IMAD R56, R56, R68, RZ ;  /* 0x0000004438387224 */ /* 0x000fe400078e02ff */
[----:B------:R-:W-:-:S04]  /*e3c0*/  IMAD.WIDE.U32 R62, R5, R62, RZ ;  /* 0x0000003e053e7225 */ /* 0x000fc800078e00ff */
[----:B------:R-:W-:Y:S01]  /*e3d0*/  IMAD R57, R0, R5, R57 ;  /* 0x0000000500397224 */ /* 0x000fe200078e0239 */
[----:B------:R-:W-:Y:S01]  /*e3e0*/  IADD3 R0, PT, PT, R75, R59, RZ ;  /* 0x0000003b4b007210 */ /* 0x000fe20007ffe0ff */
[----:B------:R-:W-:Y:S01]  /*e3f0*/  IMAD R5, R3, R6, R56 ;  /* 0x0000000603057224 */ /* 0x000fe200078e0238 */
[----:B------:R-:W-:Y:S01]  /*e400*/  IADD3 R3, PT, PT, R65, R13, RZ ;  /* 0x0000000d41037210 */ /* 0x000fe20007ffe0ff */
[----:B------:R-:W-:-:S04]  /*e410*/  IMAD.WIDE.U32 R68, R6, R68, RZ ;  /* 0x0000004406447225 */ /* 0x000fc800078e00ff */
[----:B------:R-:W-:Y:S02]  /*e420*/  IMAD R19, R19, R74, RZ ;  /* 0x0000004a13137224 */ /* 0x000fe400078e02ff */
[----:B------:R-:W-:Y:S02]  /*e430*/  IMAD R18, R18, R64, RZ ;  /* 0x0000004012127224 */ /* 0x000fe400078e02ff */
[----:B------:R-:W-:Y:S02]  /*e440*/  IMAD R13, R0, R7, R19 ;  /* 0x00000007000d7224 */ /* 0x000fe400078e0213 */
[----:B------:R-:W-:Y:S01]  /*e450*/  IMAD R15, R3, R8, R18 ;  /* 0x00000008030f7224 */ /* 0x000fe200078e0212 */
[----:B------:R-:W-:Y:S01]  /*e460*/  IADD3 R3, PT, PT, R69, R5, RZ ;  /* 0x0000000545037210 */ /* 0x000fe20007ffe0ff */
[----:B------:R-:W-:Y:S02]  /*e470*/  IMAD.IADD R0, R63, 0x1, R57 ;  /* 0x000000013f007824 */ /* 0x000fe400078e0239 */
[----:B------:R-:W-:-:S02]  /*e480*/  IMAD R17, R17, R62, RZ ;  /* 0x0000003e11117224 */ /* 0x000fc400078e02ff */
[----:B------:R-:W-:Y:S02]  /*e490*/  IMAD R11, R11, R68, RZ ;  /* 0x000000440b0b7224 */ /* 0x000fe400078e02ff */
[----:B------:R-:W-:-:S04]  /*e4a0*/  IMAD.WIDE.U32 R74, R7, R74, RZ ;  /* 0x0000004a074a7225 */ /* 0x000fc800078e00ff */
[----:B------:R-:W-:-:S04]  /*e4b0*/  IMAD.WIDE.U32 R6, R8, R64, RZ ;  /* 0x0000004008067225 */ /* 0x000fc800078e00ff */
[----:B------:R-:W-:Y:S01]  /*e4c0*/  IMAD.WIDE.U32 R18, R9, R62, RZ ;  /* 0x0000003e09127225 */ /* 0x000fe200078e00ff */
[----:B------:R-:W-:-:S03]  /*e4d0*/  IADD3 R7, PT, PT, R7, R15, RZ ;  /* 0x0000000f07077210 */ /* 0x000fc60007ffe0ff */
[----:B------:R-:W-:Y:S01]  /*e4e0*/  IMAD R5, R0, R9, R17 ;  /* 0x0000000900057224 */ /* 0x000fe200078e0211 */
[----:B------:R-:W-:Y:S01]  /*e4f0*/  MOV R0, R74 ;  /* 0x0000004a00007202 */ /* 0x000fe20000000f00 */
[----:B------:R-:W-:Y:S01]  /*e500*/  IMAD.WIDE.U32 R8, R10, R68, RZ ;  /* 0x000000440a087225 */ /* 0x000fe200078e00ff */
[----:B------:R-:W-:-:S03]  /*e510*/  IADD3 R17, PT, PT, R75, R13, RZ ;  /* 0x0000000d4b117210 */ /* 0x000fc60007ffe0ff */
[----:B------:R-:W-:Y:S02]  /*e520*/  IMAD R3, R3, R10, R11 ;  /* 0x0000000a03037224 */ /* 0x000fe400078e020b */
[----:B------:R-:W-:-:S03]  /*e530*/  IMAD.IADD R19, R19, 0x1, R5 ;  /* 0x0000000113137824 */ /* 0x000fc600078e0205 */
[----:B------:R-:W-:-:S07]  /*e540*/  IADD3 R3, PT, PT, R9, R3, RZ ;  /* 0x0000000309037210 */ /* 0x000fce0007ffe0ff */
.L_x_4146:
[----:B------:R-:W-:Y:S05]  /*e550*/  BSYNC.RECONVERGENT B6 ;  /* 0x0000000000067941 */ /* 0x000fea0003800200 */
.L_x_4145:
[----:B------:R-:W1:Y:S02]  /*e560*/  LDCU UR4, c[0x0][0x3ac] ;  /* 0x00007580ff0477ac */ /* 0x000e640008000800 */
[----:B-1----:R-:W-:-:S09]  /*e570*/  UISETP.NE.AND UP0, UPT, UR4, URZ, UPT ;  /* 0x000000ff0400728c */ /* 0x002fd2000bf05270 */
[----:B------:R-:W-:Y:S05]  /*e580*/  BRA.U !UP0, `(.L_x_4194) ;  /* 0x0000000108fc7547 */ /* 0x000fea000b800000 */
[----:B------:R-:W1:Y:S01]  /*e590*/  S2R R10, SR_CgaCtaId ;  /* 0x00000000000a7919 */ /* 0x000e620000008800 */
[----:B------:R-:W2:Y:S01]  /*e5a0*/  LDC R29, c[0x0][0x360] ;  /* 0x0000d800ff1d7b82 */ /* 0x000ea20000000800 */
[----:B------:R-:W-:Y:S02]  /*e5b0*/  MOV R4, 0x400 ;  /* 0x0000040000047802 */ /* 0x000fe40000000f00 */
[----:B------:R-:W-:Y:S02]  /*e5c0*/  MOV R12, R18 ;  /* 0x00000012000c7202 */ /* 0x000fe40000000f00 */
[----:B------:R-:W-:Y:S02]  /*e5d0*/  IADD3 R5, PT, PT, R4, 0x10, RZ ;  /* 0x0000001004057810 */ /* 0x000fe40007ffe0ff */
[----:B------:R-:W-:Y:S01]  /*e5e0*/  MOV R13, R19 ;  /* 0x00000013000d7202 */ /* 0x000fe20000000f00 */
[----:B------:R-:W3:Y:S01]  /*e5f0*/  LDC R24, c[0x0][0x364] ;  /* 0x0000d900ff187b82 */ /* 0x000ee20000000800 */
[----:B------:R-:W-:-:S02]  /*e600*/  MOV R14, R8 ;  /* 0x00000008000e7202 */ /* 0x000fc40000000f00 */
[----:B------:R-:W-:Y:S01]  /*e610*/  MOV R15, R3 ;  /* 0x00000003000f7202 */ /* 0x000fe20000000f00 */
[----:B--2---:R-:W-:Y:S01]  /*e620*/  IMAD R4, R2, R29, R16 ;  /* 0x0000001d02047224 */ /* 0x004fe200078e0210 */
[----:B-1----:R-:W-:Y:S01]  /*e630*/  LEA R25, R10, R5, 0x18 ;  /* 0x000000050a197211 */ /* 0x002fe200078ec0ff */
[----:B------:R-:W-:Y:S01]  /*e640*/  IMAD.MOV.U32 R5, RZ, RZ, R17 ;  /* 0x000000ffff057224 */ /* 0x000fe200078e0011 */
[----:B---3--:R-:W-:Y:S02]  /*e650*/  ISETP.GE.U32.AND P0, PT, R24, 0x2, PT ;  /* 0x000000021800780c */ /* 0x008fe40003f06070 */
[----:B------:R-:W-:Y:S02]  /*e660*/  LEA R27, R4, R25, 0x5 ;  /* 0x00000019041b7211 */ /* 0x000fe400078e28ff */
[----:B------:R-:W-:-:S03]  /*e670*/  MOV R4, R0 ;  /* 0x0000000000047202 */ /* 0x000fc60000000f00 */
[----:B------:R1:W-:Y:S04]  /*e680*/  STS.128 [R27+0x10], R12 ;  /* 0x0000100c1b007388 */ /* 0x0003e80000000c00 */
[----:B------:R1:W-:Y:S02]  /*e690*/  STS.128 [R27], R4 ;  /* 0x000000041b007388 */ /* 0x0003e40000000c00 */
[----:B------:R-:W-:Y:S05]  /*e6a0*/  @!P0 BRA `(.L_x_4194) ;  /* 0x0000000000b48947 */ /* 0x000fea0003800000 */
[----:B-1----:R-:W-:-:S07]  /*e6b0*/  IMAD.MOV.U32 R4, RZ, RZ, R24 ;  /* 0x000000ffff047224 */ /* 0x002fce00078e0018 */
.L_x_4197:
        /* <DEDUP_REMOVED lines=8> */
[----:B-1----:R-:W-:Y:S05]  /*e740*/  @P0 BRA `(.L_x_4196) ;  /* 0x0000000000800947 */ /* 0x002fea0003800000 */
[----:B------:R-:W-:-:S05]  /*e750*/  IMAD R4, R5, R29, R16 ;  /* 0x0000001d05047224 */ /* 0x000fca00078e0210 */
[----:B------:R-:W-:-:S05]  /*e760*/  LEA R9, R4, R25, 0x5 ;  /* 0x0000001904097211 */ /* 0x000fca00078e28ff */
[----:B------:R-:W1:Y:S04]  /*e770*/  LDS.128 R20, [R9] ;  /* 0x0000000009147984 */ /* 0x000e680000000c00 */
[----:B------:R-:W2:Y:S01]  /*e780*/  LDS.128 R12, [R9+0x10] ;  /* 0x00001000090c7984 */ /* 0x000ea20000000c00 */
[-C--:B-1----:R-:W-:Y:S02]  /*e790*/  IMAD R10, R21, R0.reuse, RZ ;  /* 0x00000000150a7224 */ /* 0x082fe400078e02ff */
[----:B------:R-:W-:-:S04]  /*e7a0*/  IMAD.WIDE.U32 R4, R20, R0, RZ ;  /* 0x0000000014047225 */ /* 0x000fc800078e00ff */
[-C--:B------:R-:W-:Y:S02]  /*e7b0*/  IMAD R0, R23, R6.reuse, RZ ;  /* 0x0000000617007224 */ /* 0x080fe400078e02ff */
[----:B------:R-:W-:Y:S02]  /*e7c0*/  IMAD R17, R20, R17, R10 ;  /* 0x0000001114117224 */ /* 0x000fe400078e020a */
[----:B------:R-:W-:-:S03]  /*e7d0*/  IMAD.WIDE.U32 R10, R22, R6, RZ ;  /* 0x00000006160a7225 */ /* 0x000fc600078e00ff */
[----:B------:R-:W-:Y:S01]  /*e7e0*/  IADD3 R17, PT, PT, R5, R17, RZ ;  /* 0x0000001105117210 */ /* 0x000fe20007ffe0ff */
[----:B------:R-:W-:Y:S02]  /*e7f0*/  IMAD R7, R22, R7, R0 ;  /* 0x0000000716077224 */ /* 0x000fe400078e0200 */
[----:B--2---:R-:W-:Y:S01]  /*e800*/  IMAD R6, R13, R18, RZ ;  /* 0x000000120d067224 */ /* 0x004fe200078e02ff */
[----:B------:R-:W-:Y:S01]  /*e810*/  MOV R13, R17 ;  /* 0x00000011000d7202 */ /* 0x000fe20000000f00 */
[----:B------:R-:W-:Y:S01]  /*e820*/  IMAD R0, R15, R8, RZ ;  /* 0x000000080f007224 */ /* 0x000fe200078e02ff */
[----:B------:R-:W-:Y:S01]  /*e830*/  IADD3 R7, PT, PT, R11, R7, RZ ;  /* 0x000000070b077210 */ /* 0x000fe20007ffe0ff */
[----:B------:R-:W-:-:S04]  /*e840*/  IMAD.WIDE.U32 R20, R12, R18, RZ ;  /* 0x000000120c147225 */ /* 0x000fc800078e00ff */
        /* <DEDUP_REMOVED lines=8> */
[----:B------:R-:W-:Y:S01]  /*e8d0*/  IMAD.MOV.U32 R15, RZ, RZ, R7 ;  /* 0x000000ffff0f7224 */ /* 0x000fe200078e0007 */
[----:B------:R-:W-:Y:S01]  /*e8e0*/  IADD3 R3, PT, PT, R9, R3, RZ ;  /* 0x0000000309037210 */ /* 0x000fe20007ffe0ff */
[----:B------:R-:W-:Y:S01]  /*e8f0*/  IMAD.MOV.U32 R6, RZ, RZ, R10 ;  /* 0x000000ffff067224 */ /* 0x000fe200078e000a */
[----:B------:R-:W-:Y:S02]  /*e900*/  MOV R21, R19 ;  /* 0x0000001300157202 */ /* 0x000fe40000000f00 */
[----:B------:R-:W-:Y:S01]  /*e910*/  MOV R23, R3 ;  /* 0x0000000300177202 */ /* 0x000fe20000000f00 */
[----:B------:R1:W-:Y:S01]  /*e920*/  STS.128 [R27], R12 ;  /* 0x0000000c1b007388 */ /* 0x0003e20000000c00 */
[----:B------:R-:W-:-:S03]  /*e930*/  MOV R0, R4 ;  /* 0x0000000400007202 */ /* 0x000fc60000000f00 */
[----:B------:R1:W-:Y:S04]  /*e940*/  STS.128 [R27+0x10], R20 ;  /* 0x000010141b007388 */ /* 0x0003e80000000c00 */
.L_x_4196:
[----:B------:R-:W-:Y:S05]  /*e950*/  BSYNC.RECONVERGENT B0 ;  /* 0x0000000000007941 */ /* 0x000fea0003800200 */
.L_x_4195:
[----:B------:R-:W-:Y:S01]  /*e960*/  MOV R4, R31 ;  /* 0x0000001f00047202 */ /* 0x000fe20000000f00 */
[----:B------:R-:W-:Y:S06]  /*e970*/  @P1 BRA `(.L_x_4197) ;  /* 0xfffffffc00501947 */ /* 0x000fec000383ffff */
.L_x_4194:
[----:B------:R-:W2:Y:S02]  /*e980*/  LDCU UR4, c[0x0][0x3a8] ;  /* 0x00007500ff0477ac */ /* 0x000ea40008000800 */
[----:B--2---:R-:W-:-:S09]  /*e990*/  UISETP.NE.AND UP0, UPT, UR4, URZ, UPT ;  /* 0x000000ff0400728c */ /* 0x004fd2000bf05270 */
[----:B------:R-:W-:Y:S05]  /*e9a0*/  BRA.U !UP0, `(.L_x_4198) ;  /* 0x0000000508887547 */ /* 0x000fea000b800000 */
[----:B-1----:R-:W1:Y:S02]  /*e9b0*/  LDC R27, c[0x0][0x360] ;  /* 0x0000d800ff1b7b82 */ /* 0x002e640000000800 */
[----:B-1----:R-:W-:Y:S02]  /*e9c0*/  ISETP.GE.U32.AND P0, PT, R27, 0x21, PT ;  /* 0x000000211b00780c */ /* 0x002fe40003f06070 */
[----:B------:R-:W-:-:S11]  /*e9d0*/  MOV R24, R27 ;  /* 0x0000001b00187202 */ /* 0x000fd60000000f00 */
[----:B------:R-:W-:Y:S05]  /*e9e0*/  @!P0 BRA `(.L_x_4199) ;  /* 0x0000000000f48947 */ /* 0x000fea0003800000 */
[----:B------:R-:W1:Y:S01]  /*e9f0*/  S2UR UR5, SR_CgaCtaId ;  /* 0x00000000000579c3 */ /* 0x000e620000008800 */
[----:B------:R-:W-:Y:S01]  /*ea00*/  UMOV UR4, 0x400 ;  /* 0x0000040000047882 */ /* 0x000fe20000000000 */
[----:B------:R-:W-:Y:S01]  /*ea10*/  IMAD R4, R2, R27, R16 ;  /* 0x0000001b02047224 */ /* 0x000fe200078e0210 */
[----:B------:R-:W-:Y:S01]  /*ea20*/  UIADD3 UR4, UPT, UPT, UR4, 0x10, URZ ;  /* 0x0000001004047890 */ /* 0x000fe2000fffe0ff */
[----:B------:R-:W-:Y:S01]  /*ea30*/  IMAD.MOV.U32 R5, RZ, RZ, R17 ;  /* 0x000000ffff057224 */ /* 0x000fe200078e0011 */
[----:B------:R-:W-:Y:S01]  /*ea40*/  MOV R12, R18 ;  /* 0x00000012000c7202 */ /* 0x000fe20000000f00 */
[----:B------:R-:W-:Y:S01]  /*ea50*/  IMAD.MOV.U32 R24, RZ, RZ, 0x20 ;  /* 0x00000020ff187424 */ /* 0x000fe200078e00ff */
[----:B------:R-:W-:Y:S02]  /*ea60*/  MOV R13, R19 ;  /* 0x00000013000d7202 */ /* 0x000fe40000000f00 */
[----:B------:R-:W-:Y:S02]  /*ea70*/  MOV R14, R8 ;  /* 0x00000008000e7202 */ /* 0x000fe40000000f00 */
[----:B------:R-:W-:-:S02]  /*ea80*/  MOV R15, R3 ;  /* 0x00000003000f7202 */ /* 0x000fc40000000f00 */
[----:B------:R-:W-:Y:S01]  /*ea90*/  ISETP.GE.U32.AND P0, PT, R27, 0x40, PT ;  /* 0x000000401b00780c */ /* 0x000fe20003f06070 */
[----:B-1----:R-:W-:-:S06]  /*eaa0*/  ULEA UR4, UR5, UR4, 0x18 ;  /* 0x0000000405047291 */ /* 0x002fcc000f8ec0ff */
[----:B------:R-:W-:Y:S02]  /*eab0*/  LEA R25, R4, UR4, 0x5 ;  /* 0x0000000404197c11 */ /* 0x000fe4000f8e28ff */
[----:B------:R-:W-:-:S03]  /*eac0*/  MOV R4, R0 ;  /* 0x0000000000047202 */ /* 0x000fc60000000f00 */
[----:B------:R1:W-:Y:S04]  /*ead0*/  STS.128 [R25+0x10], R12 ;  /* 0x0000100c19007388 */ /* 0x0003e80000000c00 */
[----:B------:R1:W-:Y:S01]  /*eae0*/  STS.128 [R25], R4 ;  /* 0x0000000419007388 */ /* 0x0003e20000000c00 */
[----:B------:R-:W-:Y:S05]  /*eaf0*/  @!P0 BRA `(.L_x_4199) ;  /* 0x0000000000b08947 */ /* 0x000fea0003800000 */
[----:B-1----:R-:W-:-:S07]  /*eb00*/  MOV R4, R27 ;  /* 0x0000001b00047202 */ /* 0x002fce0000000f00 */
.L_x_4202:
        /* <DEDUP_REMOVED lines=21> */
[----:B------:R-:W-:Y:S02]  /*ec60*/  IMAD R0, R15, R8, RZ ;  /* 0x000000080f007224 */ /* 0x000fe400078e02ff */
[----:B------:R-:W-:-:S04]  /*ec70*/  IMAD.WIDE.U32 R20, R12, R18, RZ ;  /* 0x000000120c147225 */ /* 0x000fc800078e00ff */
[----:B------:R-:W-:Y:S01]  /*ec80*/  IMAD R19, R12, R19, R6 ;  /* 0x000000130c137224 */ /* 0x000fe200078e0206 */
[----:B------:R-:W-:Y:S01]  /*ec90*/  MOV R12, R4 ;  /* 0x00000004000c7202 */ /* 0x000fe20000000f00 */
[C---:B------:R-:W-:Y:S01]  /*eca0*/  IMAD.WIDE.U32 R8, R14.reuse, R8, RZ ;  /* 0x000000080e087225 */ /* 0x040fe200078e00ff */
[----:B------:R-:W-:Y:S02]  /*ecb0*/  MOV R6, R10 ;  /* 0x0000000a00067202 */ /* 0x000fe40000000f00 */
[----:B------:R-:W-:Y:S01]  /*ecc0*/  IADD3 R19, PT, PT, R21, R19, RZ ;  /* 0x0000001315137210 */ /* 0x000fe20007ffe0ff */
[----:B------:R-:W-:Y:S01]  /*ecd0*/  IMAD R3, R14, R3, R0 ;  /* 0x000000030e037224 */ /* 0x000fe200078e0200 */
[----:B------:R-:W-:Y:S01]  /*ece0*/  MOV R22, R8 ;  /* 0x0000000800167202 */ /* 0x000fe20000000f00 */
[----:B------:R-:W-:Y:S01]  /*ecf0*/  IMAD.IADD R7, R11, 0x1, R7 ;  /* 0x000000010b077824 */ /* 0x000fe200078e0207 */
[----:B------:R-:W-:Y:S01]  /*ed00*/  MOV R21, R19 ;  /* 0x0000001300157202 */ /* 0x000fe20000000f00 */
[----:B------:R-:W-:Y:S01]  /*ed10*/  IMAD.MOV.U32 R14, RZ, RZ, R10 ;  /* 0x000000ffff0e7224 */ /* 0x000fe200078e000a */
[----:B------:R-:W-:Y:S01]  /*ed20*/  IADD3 R3, PT, PT, R9, R3, RZ ;  /* 0x0000000309037210 */ /* 0x000fe20007ffe0ff */
[----:B------:R-:W-:Y:S01]  /*ed30*/  IMAD.MOV.U32 R0, RZ, RZ, R4 ;  /* 0x000000ffff007224 */ /* 0x000fe200078e0004 */
[----:B------:R-:W-:-:S02]  /*ed40*/  MOV R15, R7 ;  /* 0x00000007000f7202 */ /* 0x000fc40000000f00 */
[----:B------:R-:W-:Y:S02]  /*ed50*/  MOV R23, R3 ;  /* 0x0000000300177202 */ /* 0x000fe40000000f00 */
[----:B------:R-:W-:Y:S01]  /*ed60*/  MOV R18, R20 ;  /* 0x0000001400127202 */ /* 0x000fe20000000f00 */
[----:B------:R1:W-:Y:S04]  /*ed70*/  STS.128 [R25], R12 ;  /* 0x0000000c19007388 */ /* 0x0003e80000000c00 */
[----:B------:R1:W-:Y:S02]  /*ed80*/  STS.128 [R25+0x10], R20 ;  /* 0x0000101419007388 */ /* 0x0003e40000000c00 */
.L_x_4201:
[----:B------:R-:W-:Y:S05]  /*ed90*/  BSYNC.RECONVERGENT B0 ;  /* 0x0000000000007941 */ /* 0x000fea0003800200 */
.L_x_4200:
[----:B------:R-:W-:Y:S01]  /*eda0*/  MOV R4, R29 ;  /* 0x0000001d00047202 */ /* 0x000fe20000000f00 */
[----:B------:R-:W-:Y:S06]  /*edb0*/  @P1 BRA `(.L_x_4202) ;  /* 0xfffffffc00541947 */ /* 0x000fec000383ffff */
.L_x_4199:
[----:B------:R-:W-:Y:S01]  /*edc0*/  ISETP.GE.U32.AND P0, PT, R24, 0x2, PT ;  /* 0x000000021800780c */ /* 0x000fe20003f06070 */
[----:B------:R-:W-:Y:S05]  /*edd0*/  WARPSYNC.ALL ;  /* 0x0000000000007948 */ /* 0x000fea0003800000 */
[----:B------:R-:W-:Y:S07]  /*ede0*/  BAR.SYNC.DEFER_BLOCKING 0x0 ;  /* 0x0000000000007b1d */ /* 0x000fee0000010000 */
[----:B------:R-:W-:Y:S05]  /*edf0*/  @!P0 BRA `(.L_x_4198) ;  /* 0x0000000000748947 */ /* 0x000fea0003800000 */
[----:B------:R-:W-:-:S07]  /*ee00*/  HFMA2 R11, -RZ, RZ, 0, 5.9604644775390625e-08 ;  /* 0x00000001ff0b7431 */ /* 0x000fce00000001ff */
.L_x_4203:
[----:B-1----:R-:W1:Y:S04]  /*ee10*/  SHFL.DOWN PT, R4, R0, R11, 0x1f ;  /* 0x08001f0b00047589 */ /* 0x002e6800000e0000 */
[----:B------:R-:W2:Y:S04]  /*ee20*/  SHFL.DOWN PT, R5, R17, R11, 0x1f ;  /* 0x08001f0b11057589 */ /* 0x000ea800000e0000 */
[----:B------:R-:W3:Y:S04]  /*ee30*/  SHFL.DOWN PT, R10, R6, R11, 0x1f ;  /* 0x08001f0b060a7589 */ /* 0x000ee800000e0000 */
[----:B------:R-:W4:Y:S04]  /*ee40*/  SHFL.DOWN PT, R12, R18, R11, 0x1f ;  /* 0x08001f0b120c7589 */ /* 0x000f2800000e0000 */
[----:B------:R-:W5:Y:S04]  /*ee50*/  SHFL.DOWN PT, R14, R8, R11, 0x1f ;  /* 0x08001f0b080e7589 */ /* 0x000f6800000e0000 */
[----:B------:R-:W0:Y:S04]  /*ee60*/  SHFL.DOWN PT, R9, R7, R11, 0x1f ;  /* 0x08001f0b07097589 */ /* 0x000e2800000e0000 */
[----:B------:R-:W0:Y:S01]  /*ee70*/  SHFL.DOWN PT, R13, R19, R11, 0x1f ;  /* 0x08001f0b130d7589 */ /* 0x000e2200000e0000 */
[----:B-1----:R-:W-:-:S03]  /*ee80*/  IMAD R20, R17, R4, RZ ;  /* 0x0000000411147224 */ /* 0x002fc600078e02ff */
[----:B------:R1:W0:Y:S01]  /*ee90*/  SHFL.DOWN PT, R15, R3, R11, 0x1f ;  /* 0x08001f0b030f7589 */ /* 0x00022200000e0000 */
[----:B--2---:R-:W-:Y:S02]  /*eea0*/  IMAD R21, R5, R0, R20 ;  /* 0x0000000005157224 */ /* 0x004fe400078e0214 */
[----:B------:R-:W-:-:S04]  /*eeb0*/  IMAD.WIDE.U32 R4, R0, R4, RZ ;  /* 0x0000000400047225 */ /* 0x000fc800078e00ff */
[----:B---3--:R-:W-:Y:S01]  /*eec0*/  IMAD R22, R7, R10, RZ ;  /* 0x0000000a07167224 */ /* 0x008fe200078e02ff */
[----:B------:R-:W-:Y:S01]  /*eed0*/  IADD3 R17, PT, PT, R5, R21, RZ ;  /* 0x0000001505117210 */ /* 0x000fe20007ffe0ff */
[----:B----4-:R-:W-:Y:S01]  /*eee0*/  IMAD R20, R19, R12, RZ ;  /* 0x0000000c13147224 */ /* 0x010fe200078e02ff */
[----:B------:R-:W-:Y:S01]  /*eef0*/  MOV R0, R4 ;  /* 0x0000000400007202 */ /* 0x000fe20000000f00 */
[----:B-1----:R-:W-:Y:S02]  /*ef00*/  IMAD.SHL.U32 R11, R11, 0x2, RZ ;  /* 0x000000020b0b7824 */ /* 0x002fe400078e00ff */
[----:B-----5:R-:W-:-:S03]  /*ef10*/  IMAD R25, R3, R14, RZ ;  /* 0x0000000e03197224 */ /* 0x020fc600078e02ff */
[----:B------:R-:W-:Y:S01]  /*ef20*/  ISETP.GE.AND P0, PT, R11, R24, PT ;  /* 0x000000180b00720c */ /* 0x000fe20003f06270 */
[----:B0-----:R-:W-:Y:S02]  /*ef30*/  IMAD R23, R9, R6, R22 ;  /* 0x0000000609177224 */ /* 0x001fe400078e0216 */
[----:B------:R-:W-:-:S04]  /*ef40*/  IMAD.WIDE.U32 R6, R6, R10, RZ ;  /* 0x0000000a06067225 */ /* 0x000fc800078e00ff */
[----:B------:R-:W-:Y:S01]  /*ef50*/  IMAD R13, R13, R18, R20 ;  /* 0x000000120d0d7224 */ /* 0x000fe200078e0214 */
[----:B------:R-:W-:Y:S01]  /*ef60*/  IADD3 R7, PT, PT, R7, R23, RZ ;  /* 0x0000001707077210 */ /* 0x000fe20007ffe0ff */
[----:B------:R-:W-:Y:S02]  /*ef70*/  IMAD R15, R15, R8, R25 ;  /* 0x000000080f0f7224 */ /* 0x000fe400078e0219 */
[----:B------:R-:W-:-:S04]  /*ef80*/  IMAD.WIDE.U32 R18, R18, R12, RZ ;  /* 0x0000000c12127225 */ /* 0x000fc800078e00ff */
[----:B------:R-:W-:Y:S01]  /*ef90*/  IMAD.WIDE.U32 R8, R8, R14, RZ ;  /* 0x0000000e08087225 */ /* 0x000fe200078e00ff */
[----:B------:R-:W-:-:S03]  /*efa0*/  IADD3 R19, PT, PT, R19, R13, RZ ;  /* 0x0000000d13137210 */ /* 0x000fc60007ffe0ff */
[----:B------:R-:W-:Y:S01]  /*efb0*/  IMAD.IADD R3, R9, 0x1, R15 ;  /* 0x0000000109037824 */ /* 0x000fe200078e020f */
[----:B------:R-:W-:Y:S06]  /*efc0*/  @!P0 BRA `(.L_x_4203) ;  /* 0xfffffffc00908947 */ /* 0x000fec000383ffff */
.L_x_4198:
[----:B------:R-:W2:Y:S01]  /*efd0*/  LDCU UR6, c[0x0][0x564] ;  /* 0x0000ac80ff0677ac */ /* 0x000ea20008000800 */
[----:B-1----:R-:W-:Y:S01]  /*efe0*/  MOV R25, RZ ;  /* 0x000000ff00197202 */ /* 0x002fe20000000f00 */
[----:B--2---:R-:W-:-:S04]  /*eff0*/  UIADD3 UR5, UPT, UPT, UR6, -0x1, URZ ;  /* 0xffffffff06057890 */ /* 0x004fc8000fffe0ff */
        /* <DEDUP_REMOVED lines=279> */
.L_x_4204:
        /* <DEDUP_REMOVED lines=276> */
.L_x_4205:
        /* <DEDUP_REMOVED lines=276> */
.L_x_4206:
        /* <DEDUP_REMOVED lines=276> */
.L_x_4207:
        /* <DEDUP_REMOVED lines=293> */
.L_x_4209:
        /* <DEDUP_REMOVED lines=276> */
.L_x_4210:
        /* <DEDUP_REMOVED lines=276> */
.L_x_4211:
        /* <DEDUP_REMOVED lines=276> */
.L_x_4212:
        /* <DEDUP_REMOVED lines=18> */
[----:B-1----:R-:W-:Y:S01]  /*17c60*/  IMAD R13, R9, UR4, R12 ;  /* 0x00000004090d7c24 */ /* 0x002fe2000f8e020c */
[----:B------:R-:W-:-:S10]  /*17c70*/  MOV R12, R0 ;  /* 0x00000000000c7202 */ /* 0x000fd40000000f00 */
[----:B---3--:R-:W-:Y:S01]  /*17c80*/  @!P0 IMAD R13, R13, UR5, R16 ;  /* 0x000000050d0d8c24 */ /* 0x008fe2000f8e0210 */
[----:B------:R-:W-:-:S03]  /*17c90*/  PLOP3.LUT P0, PT, PT, PT, PT, 0x80, 0x8 ;  /* 0x000000000008781c */ /* 0x000fc60003f0f070 */
[----:B--2---:R-:W-:Y:S01]  /*17ca0*/  IMAD.WIDE.U32 R10, R13, 0x20, R10 ;  /* 0x000000200d0a7825 */ /* 0x004fe200078e000a */
[----:B------:R-:W-:-:S04]  /*17cb0*/  MOV R13, R17 ;  /* 0x00000011000d7202 */ /* 0x000fc80000000f00 */
[----:B------:R1:W-:Y:S04]  /*17cc0*/  STG.E.64 desc[UR36][R10.64+0x8], R6 ;  /* 0x000008060a007986 */ /* 0x0003e8000c101b24 */
[----:B------:R2:W-:Y:S04]  /*17cd0*/  STG.E.64 desc[UR36][R10.64], R12 ;  /* 0x0000000c0a007986 */ /* 0x0005e8000c101b24 */
[----:B------:R2:W-:Y:S01]  /*17ce0*/  STG.E.64 desc[UR36][R10.64+0x10], R18 ;  /* 0x000010120a007986 */ /* 0x0005e2000c101b24 */
[----:B-1----:R-:W-:Y:S01]  /*17cf0*/  IMAD.MOV.U32 R6, RZ, RZ, R8 ;  /* 0x000000ffff067224 */ /* 0x002fe200078e0008 */
[----:B------:R-:W-:-:S05]  /*17d00*/  MOV R7, R3 ;  /* 0x0000000300077202 */ /* 0x000fca0000000f00 */
[----:B------:R2:W-:Y:S02]  /*17d10*/  STG.E.64 desc[UR36][R10.64+0x18], R6 ;  /* 0x000018060a007986 */ /* 0x0005e4000c101b24 */
.L_x_4214:
[----:B------:R-:W-:Y:S05]  /*17d20*/  BSYNC.RECONVERGENT B0 ;  /* 0x0000000000007941 */ /* 0x000fea0003800200 */
.L_x_4213:
        /* <DEDUP_REMOVED lines=14> */
[----:B--2---:R-:W1:Y:S01]  /*17e10*/  S2R R11, SR_LANEID ;  /* 0x00000000000b7919 */ /* 0x004e620000000000 */
[----:B------:R-:W-:Y:S01]  /*17e20*/  VOTEU.ANY UR5, UPT, PT ;  /* 0x0000000000057886 */ /* 0x000fe200038e0100 */
[----:B------:R-:W2:Y:S01]  /*17e30*/  LDC.64 R6, c[0x0][0x788] ;  /* 0x0001e200ff067b82 */ /* 0x000ea20000000a00 */
        /* <DEDUP_REMOVED lines=18> */
.L_x_4216:
[----:B------:R-:W-:Y:S05]  /*17f60*/  BSYNC.RECONVERGENT B0 ;  /* 0x0000000000007941 */ /* 0x000fea0003800200 */
.L_x_4215:
[----:B------:R-:W3:Y:S08]  /*17f70*/  S2UR UR6, SR_CgaCtaId ;  /* 0x00000000000679c3 */ /* 0x000ef00000008800 */
[----:B------:R-:W-:Y:S06]  /*17f80*/  BAR.SYNC.DEFER_BLOCKING 0x0 ;  /* 0x0000000000007b1d */ /* 0x000fec0000010000 */
[----:B------:R-:W-:-:S02]  /*17f90*/  UMOV UR4, 0x400 ;  /* 0x0000040000047882 */ /* 0x000fc40000000000 */
[----:B---3--:R-:W-:-:S09]  /*17fa0*/  ULEA UR5, UR6, UR4, 0x18 ;  /* 0x0000000406057291 */ /* 0x008fd2000f8ec0ff */
        /* <DEDUP_REMOVED lines=14> */
[----:B------:R-:W3:Y:S01]  /*18090*/  LDCU.64 UR10, c[0x0][0x388] ;  /* 0x00007100ff0a77ac */ /* 0x000ee20008000a00 */
[----:B-1----:R-:W-:Y:S01]  /*180a0*/  UISETP.NE.AND UP0, UPT, UR5, URZ, UPT ;  /* 0x000000ff0500728c */ /* 0x002fe2000bf05270 */
[----:B---3--:R-:W-:-:S02]  /*180b0*/  MOV R8, UR10 ;  /* 0x0000000a00087c02 */ /* 0x008fc40008000f00 */
[----:B------:R-:W-:-:S06]  /*180c0*/  MOV R17, UR11 ;  /* 0x0000000b00117c02 */ /* 0x000fcc0008000f00 */
[----:B------:R-:W-:Y:S05]  /*180d0*/  BRA.U !UP0, `(.L_x_4218) ;  /* 0x0000000108d87547 */ /* 0x000fea000b800000 */
[----:B------:R-:W1:Y:S01]  /*180e0*/  LDCU UR5, c[0x0][0x360] ;  /* 0x00006c00ff0577ac */ /* 0x000e620008000800 */
[----:B--2---:R-:W-:Y:S01]  /*180f0*/  IMAD.U32 R6, RZ, RZ, UR10 ;  /* 0x0000000aff067e24 */ /* 0x004fe2000f8e00ff */
        /* <DEDUP_REMOVED lines=12> */
[----:B------:R-:W-:Y:S01]  /*181c0*/  MOV R30, R10 ;  /* 0x0000000a001e7202 */ /* 0x000fe20000000f00 */
        /* <DEDUP_REMOVED lines=9> */
.L_x_4221:
[----:B------:R-:W-:-:S05]  /*18260*/  IADD3 R11, PT, PT, R31, R30, RZ ;  /* 0x0000001e1f0b7210 */ /* 0x000fca0007ffe0ff */
[----:B---3--:R-:W-:-:S05]  /*18270*/  IMAD.WIDE.U32 R10, R11, 0x20, R28 ;  /* 0x000000200b0a7825 */ /* 0x008fca00078e001c */
[----:B------:R-:W2:Y:S04]  /*18280*/  LDG.E.64 R12, desc[UR36][R10.64] ;  /* 0x000000240a0c7981 */ /* 0x000ea8000c1e1b00 */
[----:B------:R-:W3:Y:S04]  /*18290*/  LDG.E.64 R14, desc[UR36][R10.64+0x8] ;  /* 0x000008240a0e7981 */ /* 0x000ee8000c1e1b00 */
[----:B------:R-:W4:Y:S04]  /*182a0*/  LDG.E.64 R20, desc[UR36][R10.64+0x10] ;  /* 0x000010240a147981 */ /* 0x000f28000c1e1b00 */
[----:B------:R4:W5:Y:S01]  /*182b0*/  LDG.E.64 R26, desc[UR36][R10.64+0x18] ;  /* 0x000018240a1a7981 */ /* 0x000962000c1e1b00 */
[----:B------:R-:W-:-:S05]  /*182c0*/  IMAD.IADD R30, R33, 0x1, R30 ;  /* 0x00000001211e7824 */ /* 0x000fca00078e021e */
[----:B------:R-:W-:Y:S01]  /*182d0*/  ISETP.GE.U32.AND P1, PT, R30, UR8, PT ;  /* 0x000000081e007c0c */ /* 0x000fe2000bf26070 */
[-C--:B--2---:R-:W-:Y:S02]  /*182e0*/  IMAD R13, R13, R8.reuse, RZ ;  /* 0x000000080d0d7224 */ /* 0x084fe400078e02ff */
[----:B------:R-:W-:-:S04]  /*182f0*/  IMAD.WIDE.U32 R8, R12, R8, RZ ;  /* 0x000000080c087225 */ /* 0x000fc800078e00ff */
[----:B------:R-:W-:Y:S02]  /*18300*/  IMAD R13, R12, R17, R13 ;  /* 0x000000110c0d7224 */ /* 0x000fe400078e020d */
[----:B---3--:R-:W-:Y:S02]  /*18310*/  IMAD R15, R15, R6, RZ ;  /* 0x000000060f0f7224 */ /* 0x008fe400078e02ff */
[----:B----4-:R-:W-:Y:S01]  /*18320*/  IMAD.WIDE.U32 R10, R20, R18, RZ ;  /* 0x00000012140a7225 */ /* 0x010fe200078e00ff */
[----:B------:R-:W-:-:S03]  /*18330*/  IADD3 R17, PT, PT, R9, R13, RZ ;  /* 0x0000000d09117210 */ /* 0x000fc60007ffe0ff */
[----:B------:R-:W-:-:S04]  /*18340*/  IMAD.WIDE.U32 R12, R14, R6, RZ ;  /* 0x000000060e0c7225 */ /* 0x000fc800078e00ff */
[----:B------:R-:W-:Y:S01]  /*18350*/  IMAD R6, R21, R18, RZ ;  /* 0x0000001215067224 */ /* 0x000fe200078e02ff */
[----:B------:R-:W-:Y:S01]  /*18360*/  MOV R18, R10 ;  /* 0x0000000a00127202 */ /* 0x000fe20000000f00 */
[----:B-----5:R-:W-:Y:S02]  /*18370*/  IMAD R9, R27, R0, RZ ;  /* 0x000000001b097224 */ /* 0x020fe400078e02ff */
[----:B------:R-:W-:Y:S02]  /*18380*/  IMAD R7, R14, R7, R15 ;  /* 0x000000070e077224 */ /* 0x000fe400078e020f */
[----:B------:R-:W-:Y:S01]  /*18390*/  IMAD R19, R20, R19, R6 ;  /* 0x0000001314137224 */ /* 0x000fe200078e0206 */
[----:B------:R-:W-:Y:S01]  /*183a0*/  MOV R6, R12 ;  /* 0x0000000c00067202 */ /* 0x000fe20000000f00 */
[C---:B------:R-:W-:Y:S01]  /*183b0*/  IMAD.WIDE.U32 R14, R26.reuse, R0, RZ ;  /* 0x000000001a0e7225 */ /* 0x040fe200078e00ff */
[----:B------:R-:W-:Y:S02]  /*183c0*/  IADD3 R7, PT, PT, R13, R7, RZ ;  /* 0x000000070d077210 */ /* 0x000fe40007ffe0ff */
[----:B------:R-:W-:Y:S01]  /*183d0*/  IADD3 R19, PT, PT, R11, R19, RZ ;  /* 0x000000130b137210 */ /* 0x000fe20007ffe0ff */
[----:B------:R-:W-:-:S02]  /*183e0*/  IMAD R3, R26, R3, R9 ;  /* 0x000000031a037224 */ /* 0x000fc400078e0209 */
[----:B------:R-:W-:-:S03]  /*183f0*/  IMAD.MOV.U32 R0, RZ, RZ, R14 ;  /* 0x000000ffff007224 */ /* 0x000fc600078e000e */
[----:B------:R-:W-:Y:S01]  /*18400*/  IADD3 R3, PT, PT, R15, R3, RZ ;  /* 0x000000030f037210 */ /* 0x000fe20007ffe0ff */
[----:B------:R-:W-:Y:S06]  /*18410*/  @!P1 BRA `(.L_x_4221) ;  /* 0xfffffffc00909947 */ /* 0x000fec000383ffff */
[----:B------:R-:W-:Y:S05]  /*18420*/  BSYNC.RECONVERGENT B1 ;  /* 0x0000000000017941 */ /* 0x000fea0003800200 */
.L_x_4220:
[----:B------:R-:W-:Y:S05]  /*18430*/  BRA `(.L_x_4219) ;  /* 0x0000000000c87947 */ /* 0x000fea0003800000 */
.L_x_4218:
[----:B------:R-:W1:Y:S01]  /*18440*/  LDCU UR7, c[0x0][0x3a4] ;  /* 0x00007480ff0777ac */ /* 0x000e620008000800 */
[----:B--2---:R-:W-:Y:S01]  /*18450*/  MOV R6, UR10 ;  /* 0x0000000a00067c02 */ /* 0x004fe20008000f00 */
[----:B------:R-:W-:Y:S01]  /*18460*/  IMAD.U32 R19, RZ, RZ, UR11 ;  /* 0x0000000bff137e24 */ /* 0x000fe2000f8e00ff */
[----:B------:R-:W-:Y:S02]  /*18470*/  MOV R7, UR11 ;  /* 0x0000000b00077c02 */ /* 0x000fe40008000f00 */
[----:B------:R-:W-:Y:S02]  /*18480*/  MOV R18, UR10 ;  /* 0x0000000a00127c02 */ /* 0x000fe40008000f00 */
        /* <DEDUP_REMOVED lines=9> */
[----:B------:R-:W-:Y:S02]  /*18520*/  MOV R19, UR11 ;  /* 0x0000000b00137c02 */ /* 0x000fe40008000f00 */
[----:B------:R-:W-:Y:S01]  /*18530*/  MOV R0, UR10 ;  /* 0x0000000a00007c02 */ /* 0x000fe20008000f00 */
[----:B------:R-:W3:Y:S01]  /*18540*/  LDC.64 R28, c[0x0][0x780] ;  /* 0x0001e000ff1c7b82 */ /* 0x000ee20000000a00 */
[----:B------:R-:W-:-:S02]  /*18550*/  MOV R3, UR11 ;  /* 0x0000000b00037c02 */ /* 0x000fc40008000f00 */
[----:B------:R-:W-:-:S05]  /*18560*/  MOV R31, R2 ;  /* 0x00000002001f7202 */ /* 0x000fca0000000f00 */
[----:B------:R-:W4:Y:S01]  /*18570*/  LDC R34, c[0x0][0x364] ;  /* 0x0000d900ff227b82 */ /* 0x000f220000000800 */
[----:B-1----:R-:W-:-:S07]  /*18580*/  IMAD R30, R9, UR5, RZ ;  /* 0x00000005091e7c24 */ /* 0x002fce000f8e02ff */
.L_x_4222:
[----:B------:R-:W-:-:S04]  /*18590*/  IMAD.IADD R9, R30, 0x1, R31 ;  /* 0x000000011e097824 */ /* 0x000fc800078e021f */
        /* <DEDUP_REMOVED lines=16> */
[----:B-----5:R-:W-:Y:S02]  /*186a0*/  IMAD R9, R21, R18, RZ ;  /* 0x0000001215097224 */ /* 0x020fe400078e02ff */
[----:B------:R-:W-:Y:S01]  /*186b0*/  IMAD R14, R27, R0, RZ ;  /* 0x000000001b0e7224 */ /* 0x000fe200078e02ff */
[----:B------:R-:W-:Y:S01]  /*186c0*/  IADD3 R7, PT, PT, R13, R15, RZ ;  /* 0x0000000f0d077210 */ /* 0x000fe20007ffe0ff */
        /* <DEDUP_REMOVED lines=9> */
.L_x_4219:
[----:B------:R-:W-:Y:S05]  /*18760*/  BSYNC.RECONVERGENT B0 ;  /* 0x0000000000007941 */ /* 0x000fea0003800200 */
.L_x_4217:
[----:B------:R-:W1:Y:S01]  /*18770*/  LDCU UR5, c[0x0][0x360] ;  /* 0x00006c00ff0577ac */ /* 0x000e620008000800 */
[----:B------:R-:W-:Y:S01]  /*18780*/  MOV R12, R8 ;  /* 0x00000008000c7202 */ /* 0x000fe20000000f00 */
[----:B------:R-:W-:Y:S01]  /*18790*/  IMAD.MOV.U32 R13, RZ, RZ, R17 ;  /* 0x000000ffff0d7224 */ /* 0x000fe200078e0011 */
[----:B------:R-:W-:Y:S01]  /*187a0*/  MOV R14, R6 ;  /* 0x00000006000e7202 */ /* 0x000fe20000000f00 */
[----:B------:R-:W-:Y:S01]  /*187b0*/  UIADD3 UR4, UPT, UPT, UR4, 0x10, URZ ;  /* 0x0000001004047890 */ /* 0x000fe2000fffe0ff */
[----:B------:R-:W-:Y:S01]  /*187c0*/  MOV R15, R7 ;  /* 0x00000007000f7202 */ /* 0x000fe20000000f00 */
[----:B------:R-:W-:Y:S01]  /*187d0*/  IMAD.MOV.U32 R30, RZ, RZ, R0 ;  /* 0x000000ffff1e7224 */ /* 0x000fe200078e0000 */
[----:B------:R-:W-:Y:S01]  /*187e0*/  MOV R28, R18 ;  /* 0x00000012001c7202 */ /* 0x000fe20000000f00 */
[----:B------:R-:W-:Y:S01]  /*187f0*/  ULEA UR8, UR6, UR4, 0x18 ;  /* 0x0000000406087291 */ /* 0x000fe2000f8ec0ff */
[----:B------:R-:W-:Y:S01]  /*18800*/  MOV R29, R19 ;  /* 0x00000013001d7202 */ /* 0x000fe20000000f00 */
[----:B------:R-:W2:Y:S01]  /*18810*/  LDCU UR6, c[0x0][0x364] ;  /* 0x00006c80ff0677ac */ /* 0x000ea20008000800 */
[----:B------:R-:W-:Y:S01]  /*18820*/  MOV R31, R3 ;  /* 0x00000003001f7202 */ /* 0x000fe20000000f00 */
[----:B-1----:R-:W-:-:S05]  /*18830*/  IMAD R9, R2, UR5, R16 ;  /* 0x0000000502097c24 */ /* 0x002fca000f8e0210 */
[----:B------:R-:W-:-:S05]  /*18840*/  LEA R9, R9, UR8, 0x5 ;  /* 0x0000000809097c11 */ /* 0x000fca000f8e28ff */
[----:B------:R1:W-:Y:S01]  /*18850*/  STS.128 [R9], R12 ;  /* 0x0000000c09007388 */ /* 0x0003e20000000c00 */
[----:B--2---:R-:W-:-:S03]  /*18860*/  UISETP.GE.U32.AND UP0, UPT, UR6, 0x2, UPT ;  /* 0x000000020600788c */ /* 0x004fc6000bf06070 */
[----:B------:R1:W-:Y:S06]  /*18870*/  STS.128 [R9+0x10], R28 ;  /* 0x0000101c09007388 */ /* 0x0003ec0000000c00 */
[----:B------:R-:W-:Y:S05]  /*18880*/  BRA.U !UP0, `(.L_x_4223) ;  /* 0x0000000108b87547 */ /* 0x000fea000b800000 */
[----:B------:R-:W-:-:S05]  /*18890*/  UMOV UR4, UR6 ;  /* 0x0000000600047c82 */ /* 0x000fca0008000000 */
.L_x_4226:
        /* <DEDUP_REMOVED lines=9> */
[----:B-1----:R-:W1:Y:S04]  /*18930*/  LDS.128 R28, [R32] ;  /* 0x00000000201c7984 */ /* 0x002e680000000c00 */
[----:B------:R-:W2:Y:S01]  /*18940*/  LDS.128 R12, [R32+0x10] ;  /* 0x00001000200c7984 */ /* 0x000ea20000000c00 */
[-C--:B-1----:R-:W-:Y:S02]  /*18950*/  IMAD R20, R29, R8.reuse, RZ ;  /* 0x000000081d147224 */ /* 0x082fe400078e02ff */
[----:B------:R-:W-:-:S04]  /*18960*/  IMAD.WIDE.U32 R10, R28, R8, RZ ;  /* 0x000000081c0a7225 */ /* 0x000fc800078e00ff */
[----:B------:R-:W-:Y:S02]  /*18970*/  IMAD R8, R31, R6, RZ ;  /* 0x000000061f087224 */ /* 0x000fe400078e02ff */
[----:B------:R-:W-:Y:S01]  /*18980*/  IMAD R17, R28, R17, R20 ;  /* 0x000000111c117224 */ /* 0x000fe200078e0214 */
[----:B------:R-:W-:Y:S01]  /*18990*/  MOV R28, R10 ;  /* 0x0000000a001c7202 */ /* 0x000fe20000000f00 */
[----:B------:R-:W-:-:S03]  /*189a0*/  IMAD.WIDE.U32 R20, R30, R6, RZ ;  /* 0x000000061e147225 */ /* 0x000fc600078e00ff */
[----:B------:R-:W-:Y:S01]  /*189b0*/  IADD3 R17, PT, PT, R11, R17, RZ ;  /* 0x000000110b117210 */ /* 0x000fe20007ffe0ff */
[----:B--2---:R-:W-:Y:S02]  /*189c0*/  IMAD R6, R13, R18, RZ ;  /* 0x000000120d067224 */ /* 0x004fe400078e02ff */
[----:B------:R-:W-:Y:S01]  /*189d0*/  IMAD R7, R30, R7, R8 ;  /* 0x000000071e077224 */ /* 0x000fe200078e0208 */
[----:B------:R-:W-:Y:S01]  /*189e0*/  MOV R29, R17 ;  /* 0x00000011001d7202 */ /* 0x000fe20000000f00 */
[----:B------:R-:W-:Y:S01]  /*189f0*/  IMAD R8, R15, R0, RZ ;  /* 0x000000000f087224 */ /* 0x000fe200078e02ff */
[----:B------:R-:W-:Y:S01]  /*18a00*/  MOV R30, R20 ;  /* 0x00000014001e7202 */ /* 0x000fe20000000f00 */
[----:B------:R-:W-:Y:S01]  /*18a10*/  IMAD.WIDE.U32 R26, R12, R18, RZ ;  /* 0x000000120c1a7225 */ /* 0x000fe200078e00ff */
[----:B------:R-:W-:-:S03]  /*18a20*/  IADD3 R7, PT, PT, R21, R7, RZ ;  /* 0x0000000715077210 */ /* 0x000fc60007ffe0ff */
[----:B------:R-:W-:Y:S01]  /*18a30*/  IMAD R19, R12, R19, R6 ;  /* 0x000000130c137224 */ /* 0x000fe200078e0206 */
[----:B------:R-:W-:Y:S01]  /*18a40*/  MOV R32, R26 ;  /* 0x0000001a00207202 */ /* 0x000fe20000000f00 */
[C---:B------:R-:W-:Y:S01]  /*18a50*/  IMAD.WIDE.U32 R12, R14.reuse, R0, RZ ;  /* 0x000000000e0c7225 */ /* 0x040fe200078e00ff */
[----:B------:R-:W-:Y:S02]  /*18a60*/  MOV R6, R20 ;  /* 0x0000001400067202 */ /* 0x000fe40000000f00 */
[----:B------:R-:W-:Y:S01]  /*18a70*/  MOV R18, R26 ;  /* 0x0000001a00127202 */ /* 0x000fe20000000f00 */
[----:B------:R-:W-:Y:S01]  /*18a80*/  IMAD R3, R14, R3, R8 ;  /* 0x000000030e037224 */ /* 0x000fe200078e0208 */
[-C--:B------:R-:W-:Y:S01]  /*18a90*/  MOV R34, R12.reuse ;  /* 0x0000000c00227202 */ /* 0x080fe20000000f00 */
[----:B------:R-:W-:Y:S01]  /*18aa0*/  IMAD.IADD R19, R27, 0x1, R19 ;  /* 0x000000011b137824 */ /* 0x000fe200078e0213 */
[----:B------:R-:W-:Y:S01]  /*18ab0*/  MOV R0, R12 ;  /* 0x0000000c00007202 */ /* 0x000fe20000000f00 */
[----:B------:R-:W-:Y:S01]  /*18ac0*/  IMAD.MOV.U32 R31, RZ, RZ, R7 ;  /* 0x000000ffff1f7224 */ /* 0x000fe200078e0007 */
[----:B------:R-:W-:Y:S01]  /*18ad0*/  IADD3 R3, PT, PT, R13, R3, RZ ;  /* 0x000000030d037210 */ /* 0x000fe20007ffe0ff */
[----:B------:R-:W-:Y:S01]  /*18ae0*/  IMAD.MOV.U32 R8, RZ, RZ, R10 ;  /* 0x000000ffff087224 */ /* 0x000fe200078e000a */
[----:B------:R-:W-:-:S02]  /*18af0*/  MOV R33, R19 ;  /* 0x0000001300217202 */ /* 0x000fc40000000f00 */
[----:B------:R-:W-:Y:S01]  /*18b00*/  MOV R35, R3 ;  /* 0x0000000300237202 */ /* 0x000fe20000000f00 */
[----:B------:R2:W-:Y:S04]  /*18b10*/  STS.128 [R9], R28 ;  /* 0x0000001c09007388 */ /* 0x0005e80000000c00 */
[----:B------:R2:W-:Y:S02]  /*18b20*/  STS.128 [R9+0x10], R32 ;  /* 0x0000102009007388 */ /* 0x0005e40000000c00 */
.L_x_4225:
[----:B------:R-:W-:Y:S05]  /*18b30*/  BSYNC.RECONVERGENT B0 ;  /* 0x0000000000007941 */ /* 0x000fea0003800200 */
.L_x_4224:
[----:B------:R-:W-:-:S03]  /*18b40*/  UISETP.GT.U32.AND UP0, UPT, UR4, 0x3, UPT ;  /* 0x000000030400788c */ /* 0x000fc6000bf04070 */
[----:B------:R-:W-:-:S06]  /*18b50*/  UMOV UR4, UR7 ;  /* 0x0000000700047c82 */ /* 0x000fcc0008000000 */
[----:B------:R-:W-:Y:S05]  /*18b60*/  BRA.U UP0, `(.L_x_4226) ;  /* 0xfffffffd004c7547 */ /* 0x000fea000b83ffff */
.L_x_4223:
[----:B------:R-:W3:Y:S02]  /*18b70*/  LDCU UR4, c[0x0][0x3a8] ;  /* 0x00007500ff0477ac */ /* 0x000ee40008000800 */
[----:B---3--:R-:W-:-:S09]  /*18b80*/  UISETP.NE.AND UP0, UPT, UR4, URZ, UPT ;  /* 0x000000ff0400728c */ /* 0x008fd2000bf05270 */
[----:B------:R-:W-:Y:S05]  /*18b90*/  BRA.U !UP0, `(.L_x_4227) ;  /* 0x0000000508747547 */ /* 0x000fea000b800000 */
[----:B------:R-:W-:Y:S02]  /*18ba0*/  UISETP.GE.U32.AND UP0, UPT, UR5, 0x21, UPT ;  /* 0x000000210500788c */ /* 0x000fe4000bf06070 */
[----:B------:R-:W-:-:S07]  /*18bb0*/  UMOV UR4, UR5 ;  /* 0x0000000500047c82 */ /* 0x000fce0008000000 */
[----:B------:R-:W-:Y:S05]  /*18bc0*/  BRA.U !UP0, `(.L_x_4228) ;  /* 0x0000000108e87547 */ /* 0x000fea000b800000 */
[----:B-1----:R-:W-:Y:S01]  /*18bd0*/  MOV R12, R8 ;  /* 0x00000008000c7202 */ /* 0x002fe20000000f00 */
[----:B------:R-:W-:Y:S01]  /*18be0*/  IMAD.MOV.U32 R13, RZ, RZ, R17 ;  /* 0x000000ffff0d7224 */ /* 0x000fe200078e0011 */
[----:B------:R-:W-:Y:S01]  /*18bf0*/  MOV R14, R6 ;  /* 0x00000006000e7202 */ /* 0x000fe20000000f00 */
[----:B--2---:R-:W-:Y:S01]  /*18c00*/  IMAD.MOV.U32 R30, RZ, RZ, R0 ;  /* 0x000000ffff1e7224 */ /* 0x004fe200078e0000 */
[----:B------:R-:W-:Y:S01]  /*18c10*/  MOV R15, R7 ;  /* 0x00000007000f7202 */ /* 0x000fe20000000f00 */
[----:B------:R-:W-:Y:S01]  /*18c20*/  UISETP.GE.U32.AND UP0, UPT, UR5, 0x40, UPT ;  /* 0x000000400500788c */ /* 0x000fe2000bf06070 */
[----:B------:R-:W-:Y:S01]  /*18c30*/  MOV R28, R18 ;  /* 0x00000012001c7202 */ /* 0x000fe20000000f00 */
[----:B------:R-:W-:Y:S01]  /*18c40*/  UMOV UR4, 0x20 ;  /* 0x0000002000047882 */ /* 0x000fe20000000000 */
[----:B------:R-:W-:Y:S01]  /*18c50*/  MOV R29, R19 ;  /* 0x00000013001d7202 */ /* 0x000fe20000000f00 */
[----:B------:R3:W-:Y:S01]  /*18c60*/  STS.128 [R9], R12 ;  /* 0x0000000c09007388 */ /* 0x0007e20000000c00 */
[----:B------:R-:W-:-:S05]  /*18c70*/  MOV R31, R3 ;  /* 0x00000003001f7202 */ /* 0x000fca0000000f00 */
[----:B------:R3:W-:Y:S01]  /*18c80*/  STS.128 [R9+0x10], R28 ;  /* 0x0000101c09007388 */ /* 0x0007e20000000c00 */
[----:B------:R-:W-:Y:S05]  /*18c90*/  BRA.U !UP0, `(.L_x_4228) ;  /* 0x0000000108b47547 */ /* 0x000fea000b800000 */
[----:B------:R-:W-:-:S07]  /*18ca0*/  MOV R2, UR5 ;  /* 0x0000000500027c02 */ /* 0x000fce0008000f00 */
.L_x_4231:
        /* <DEDUP_REMOVED lines=8> */
[----:B------:R-:W-:-:S05]  /*18d30*/  LEA R2, R37, R9, 0x5 ;  /* 0x0000000925027211 */ /* 0x000fca00078e28ff */
[----:B---3--:R-:W1:Y:S04]  /*18d40*/  LDS.128 R28, [R2] ;  /* 0x00000000021c7984 */ /* 0x008e680000000c00 */
[----:B------:R-:W2:Y:S01]  /*18d50*/  LDS.128 R12, [R2+0x10] ;  /* 0x00001000020c7984 */ /* 0x000ea20000000c00 */
[-C--:B-1----:R-:W-:Y:S02]  /*18d60*/  IMAD R20, R29, R8.reuse, RZ ;  /* 0x000000081d147224 */ /* 0x082fe400078e02ff */
[----:B------:R-:W-:-:S04]  /*18d70*/  IMAD.WIDE.U32 R10, R28, R8, RZ ;  /* 0x000000081c0a7225 */ /* 0x000fc800078e00ff */
[----:B------:R-:W-:Y:S02]  /*18d80*/  IMAD R8, R31, R6, RZ ;  /* 0x000000061f087224 */ /* 0x000fe400078e02ff */
[----:B------:R-:W-:Y:S01]  /*18d90*/  IMAD R17, R28, R17, R20 ;  /* 0x000000111c117224 */ /* 0x000fe200078e0214 */
[----:B------:R-:W-:Y:S01]  /*18da0*/  MOV R28, R10 ;  /* 0x0000000a001c7202 */ /* 0x000fe20000000f00 */
[----:B------:R-:W-:-:S04]  /*18db0*/  IMAD.WIDE.U32 R20, R30, R6, RZ ;  /* 0x000000061e147225 */ /* 0x000fc800078e00ff */
[----:B--2---:R-:W-:Y:S02]  /*18dc0*/  IMAD R6, R13, R18, RZ ;  /* 0x000000120d067224 */ /* 0x004fe400078e02ff */
[----:B------:R-:W-:Y:S01]  /*18dd0*/  IMAD R7, R30, R7, R8 ;  /* 0x000000071e077224 */ /* 0x000fe200078e0208 */
[----:B------:R-:W-:Y:S01]  /*18de0*/  MOV R30, R20 ;  /* 0x00000014001e7202 */ /* 0x000fe20000000f00 */
[----:B------:R-:W-:Y:S02]  /*18df0*/  IMAD R8, R15, R0, RZ ;  /* 0x000000000f087224 */ /* 0x000fe400078e02ff */
[----:B------:R-:W-:Y:S01]  /*18e00*/  IMAD.WIDE.U32 R26, R12, R18, RZ ;  /* 0x000000120c1a7225 */ /* 0x000fe200078e00ff */
[----:B------:R-:W-:-:S03]  /*18e10*/  IADD3 R7, PT, PT, R21, R7, RZ ;  /* 0x0000000715077210 */ /* 0x000fc60007ffe0ff */
        /* <DEDUP_REMOVED lines=9> */
[--C-:B------:R-:W-:Y:S01]  /*18eb0*/  IMAD.MOV.U32 R34, RZ, RZ, R12.reuse ;  /* 0x000000ffff227224 */ /* 0x100fe200078e000c */
[----:B------:R-:W-:Y:S01]  /*18ec0*/  IADD3 R3, PT, PT, R13, R3, RZ ;  /* 0x000000030d037210 */ /* 0x000fe20007ffe0ff */
[----:B------:R-:W-:Y:S01]  /*18ed0*/  IMAD.MOV.U32 R29, RZ, RZ, R17 ;  /* 0x000000ffff1d7224 */ /* 0x000fe200078e0011 */
[----:B------:R-:W-:Y:S01]  /*18ee0*/  MOV R6, R20 ;  /* 0x0000001400067202 */ /* 0x000fe20000000f00 */
[----:B------:R-:W-:Y:S01]  /*18ef0*/  IMAD.MOV.U32 R0, RZ, RZ, R12 ;  /* 0x000000ffff007224 */ /* 0x000fe200078e000c */
[----:B------:R-:W-:-:S02]  /*18f00*/  MOV R35, R3 ;  /* 0x0000000300237202 */ /* 0x000fc40000000f00 */
[----:B------:R1:W-:Y:S01]  /*18f10*/  STS.128 [R9], R28 ;  /* 0x0000001c09007388 */ /* 0x0003e20000000c00 */
[----:B------:R-:W-:-:S03]  /*18f20*/  MOV R18, R26 ;  /* 0x0000001a00127202 */ /* 0x000fc60000000f00 */
[----:B------:R1:W-:Y:S04]  /*18f30*/  STS.128 [R9+0x10], R32 ;  /* 0x0000102009007388 */ /* 0x0003e80000000c00 */
.L_x_4230:
[----:B------:R-:W-:Y:S05]  /*18f40*/  BSYNC.RECONVERGENT B0 ;  /* 0x0000000000007941 */ /* 0x000fea0003800200 */
.L_x_4229:
[----:B------:R-:W-:Y:S01]  /*18f50*/  MOV R2, R37 ;  /* 0x0000002500027202 */ /* 0x000fe20000000f00 */
[----:B------:R-:W-:Y:S06]  /*18f60*/  @P2 BRA `(.L_x_4231) ;  /* 0xfffffffc00502947 */ /* 0x000fec000383ffff */
.L_x_4228:
[----:B------:R-:W-:Y:S01]  /*18f70*/  BAR.SYNC.DEFER_BLOCKING 0x0 ;  /* 0x0000000000007b1d */ /* 0x000fe20000010000 */
[----:B------:R-:W-:-:S09]  /*18f80*/  UISETP.GE.U32.AND UP0, UPT, UR4, 0x2, UPT ;  /* 0x000000020400788c */ /* 0x000fd2000bf06070 */
[----:B------:R-:W-:Y:S05]  /*18f90*/  BRA.U !UP0, `(.L_x_4227) ;  /* 0x0000000108747547 */ /* 0x000fea000b800000 */
[----:B------:R-:W-:-:S07]  /*18fa0*/  HFMA2 R10, -RZ, RZ, 0, 5.9604644775390625e-08 ;  /* 0x00000001ff0a7431 */ /* 0x000fce00000001ff */
.L_x_4232:
[----:B------:R-:W4:Y:S04]  /*18fb0*/  SHFL.DOWN PT, R2, R8, R10, 0x1f ;  /* 0x08001f0a08027589 */ /* 0x000f2800000e0000 */
[----:B-123--:R-:W1:Y:S04]  /*18fc0*/  SHFL.DOWN PT, R9, R17, R10, 0x1f ;  /* 0x08001f0a11097589 */ /* 0x00ee6800000e0000 */
[----:B------:R-:W2:Y:S04]  /*18fd0*/  SHFL.DOWN PT, R14, R18, R10, 0x1f ;  /* 0x08001f0a120e7589 */ /* 0x000ea800000e0000 */
[----:B------:R-:W3:Y:S04]  /*18fe0*/  SHFL.DOWN PT, R12, R6, R10, 0x1f ;  /* 0x08001f0a060c7589 */ /* 0x000ee800000e0000 */
[----:B------:R-:W5:Y:S04]  /*18ff0*/  SHFL.DOWN PT, R16, R0, R10, 0x1f ;  /* 0x08001f0a00107589 */ /* 0x000f6800000e0000 */
[----:B------:R-:W0:Y:S04]  /*19000*/  SHFL.DOWN PT, R13, R19, R10, 0x1f ;  /* 0x08001f0a130d7589 */ /* 0x000e2800000e0000 */
[----:B------:R-:W0:Y:S01]  /*19010*/  SHFL.DOWN PT, R11, R7, R10, 0x1f ;  /* 0x08001f0a070b7589 */ /* 0x000e2200000e0000 */
[----:B----4-:R-:W-:-:S03]  /*19020*/  IMAD R20, R17, R2, RZ ;  /* 0x0000000211147224 */ /* 0x010fc600078e02ff */
[----:B------:R4:W0:Y:S01]  /*19030*/  SHFL.DOWN PT, R15, R3, R10, 0x1f ;  /* 0x08001f0a030f7589 */ /* 0x00082200000e0000 */
[----:B-1----:R-:W-:Y:S02]  /*19040*/  IMAD R21, R9, R8, R20 ;  /* 0x0000000809157224 */ /* 0x002fe400078e0214 */
[----:B------:R-:W-:-:S04]  /*19050*/  IMAD.WIDE.U32 R8, R8, R2, RZ ;  /* 0x0000000208087225 */ /* 0x000fc800078e00ff */
[----:B--2---:R-:W-:Y:S01]  /*19060*/  IMAD R20, R19, R14, RZ ;  /* 0x0000000e13147224 */ /* 0x004fe200078e02ff */
[----:B------:R-:W-:Y:S01]  /*19070*/  IADD3 R17, PT, PT, R9, R21, RZ ;  /* 0x0000001509117210 */ /* 0x000fe20007ffe0ff */
[----:B---3--:R-:W-:Y:S01]  /*19080*/  IMAD R26, R7, R12, RZ ;  /* 0x0000000c071a7224 */ /* 0x008fe200078e02ff */
[----:B----4-:R-:W-:Y:S01]  /*19090*/  SHF.L.U32 R10, R10, 0x1, RZ ;  /* 0x000000010a0a7819 */ /* 0x010fe200000006ff */
[----:B-----5:R-:W-:-:S03]  /*190a0*/  IMAD R27, R3, R16, RZ ;  /* 0x00000010031b7224 */ /* 0x020fc600078e02ff */
[----:B------:R-:W-:Y:S01]  /*190b0*/  ISETP.GE.AND P1, PT, R10, UR4, PT ;  /* 0x000000040a007c0c */ /* 0x000fe2000bf26270 */
[----:B------:R-:W-:-:S04]  /*190c0*/  IMAD.WIDE.U32 R2, R0, R16, RZ ;  /* 0x0000001000027225 */ /* 0x000fc800078e00ff */
[----:B0-----:R-:W-:Y:S02]  /*190d0*/  IMAD R13, R13, R18, R20 ;  /* 0x000000120d0d7224 */ /* 0x001fe400078e0214 */
[----:B------:R-:W-:Y:S02]  /*190e0*/  IMAD R11, R11, R6, R26 ;  /* 0x000000060b0b7224 */ /* 0x000fe400078e021a */
[----:B------:R-:W-:-:S04]  /*190f0*/  IMAD.WIDE.U32 R18, R18, R14, RZ ;  /* 0x0000000e12127225 */ /* 0x000fc800078e00ff */
[----:B------:R-:W-:Y:S01]  /*19100*/  IMAD R15, R15, R0, R27 ;  /* 0x000000000f0f7224 */ /* 0x000fe200078e021b */
[----:B------:R-:W-:Y:S01]  /*19110*/  IADD3 R19, PT, PT, R19, R13, RZ ;  /* 0x0000000d13137210 */ /* 0x000fe20007ffe0ff */
[----:B------:R-:W-:Y:S01]  /*19120*/  IMAD.WIDE.U32 R6, R6, R12, RZ ;  /* 0x0000000c06067225 */ /* 0x000fe200078e00ff */
[----:B------:R-:W-:Y:S02]  /*19130*/  MOV R0, R2 ;  /* 0x0000000200007202 */ /* 0x000fe40000000f00 */
[----:B------:R-:W-:Y:S01]  /*19140*/  IADD3 R3, PT, PT, R3, R15, RZ ;  /* 0x0000000f03037210 */ /* 0x000fe20007ffe0ff */
[----:B------:R-:W-:Y:S01]  /*19150*/  IMAD.IADD R7, R7, 0x1, R11 ;  /* 0x0000000107077824 */ /* 0x000fe200078e020b */
[----:B------:R-:W-:Y:S06]  /*19160*/  @!P1 BRA `(.L_x_4232) ;  /* 0xfffffffc00909947 */ /* 0x000fec000383ffff */
.L_x_4227:
[----:B------:R-:W-:Y:S05]  /*19170*/  @!P0 EXIT ;  /* 0x000000000000894d */ /* 0x000fea0003800000 */
[----:B------:R-:W4:Y:S02]  /*19180*/  LDCU.64 UR4, c[0x0][0x778] ;  /* 0x0000ef00ff0477ac */ /* 0x000f240008000a00 */
[----:B----4-:R-:W-:-:S04]  /*19190*/  UISETP.NE.U32.AND UP0, UPT, UR4, URZ, UPT ;  /* 0x000000ff0400728c */ /* 0x010fc8000bf05070 */
[----:B------:R-:W-:-:S09]  /*191a0*/  UISETP.NE.AND.EX UP0, UPT, UR5, URZ, UPT, UP0 ;  /* 0x000000ff0500728c */ /* 0x000fd2000bf05300 */
[----:B------:R-:W-:Y:S05]  /*191b0*/  BRA.U UP0, `(.L_x_4233) ;  /* 0x0000000900287547 */ /* 0x000fea000b800000 */
[----:B------:R-:W4:Y:S01]  /*191c0*/  LDCU.U8 UR6, c[0x0][0x798] ;  /* 0x0000f300ff0677ac */ /* 0x000f220008000000 */
[----:B------:R-:W1:Y:S01]  /*191d0*/  LDCU.64 UR4, c[0x0][0x768] ;  /* 0x0000ed00ff0477ac */ /* 0x000e620008000a00 */
[----:B----4-:R-:W-:Y:S02]  /*191e0*/  ISETP.NE.AND P0, PT, RZ, UR6, PT ;  /* 0x00000006ff007c0c */ /* 0x010fe4000bf05270 */
[----:B-123--:R-:W-:-:S04]  /*191f0*/  IADD3 R30, P1, PT, R25, UR4, RZ ;  /* 0x00000004191e7c10 */ /* 0x00efc8000ff3e0ff */
[----:B------:R-:W-:Y:S02]  /*19200*/  IADD3.X R31, PT, PT, RZ, UR5, RZ, P1, !PT ;  /* 0x00000005ff1f7c10 */ /* 0x000fe40008ffe4ff */
[----:B------:R-:W-:-:S05]  /*19210*/  IADD3 R28, P3, PT, R24, UR4, RZ ;  /* 0x00000004181c7c10 */ /* 0x000fca000ff7e0ff */
[----:B------:R-:W2:Y:S01]  /*19220*/  @P0 LDG.E.64 R4, desc[UR36][R30.64] ;  /* 0x000000241e040981 */ /* 0x000ea2000c1e1b00 */
[----:B------:R-:W-:Y:S01]  /*19230*/  IADD3 R20, P1, PT, R22, UR4, RZ ;  /* 0x0000000416147c10 */ /* 0x000fe2000ff3e0ff */
[----:B------:R-:W-:Y:S01]  /*19240*/  IMAD.X R29, RZ, RZ, UR5, P3 ;  /* 0x00000005ff1d7e24 */ /* 0x000fe200098e06ff */
[----:B------:R-:W-:Y:S02]  /*19250*/  IADD3 R26, P2, PT, R23, UR4, RZ ;  /* 0x00000004171a7c10 */ /* 0x000fe4000ff5e0ff */
[----:B------:R-:W-:Y:S02]  /*19260*/  IADD3.X R21, PT, PT, RZ, UR5, RZ, P1, !PT ;  /* 0x00000005ff157c10 */ /* 0x000fe40008ffe4ff */
[----:B------:R-:W-:Y:S01]  /*19270*/  IADD3.X R27, PT, PT, RZ, UR5, RZ, P2, !PT ;  /* 0x00000005ff1b7c10 */ /* 0x000fe200097fe4ff */
[----:B------:R-:W3:Y:S04]  /*19280*/  @P0 LDG.E.64 R10, desc[UR36][R28.64] ;  /* 0x000000241c0a0981 */ /* 0x000ee8000c1e1b00 */
[----:B------:R-:W4:Y:S04]  /*19290*/  @P0 LDG.E.64 R14, desc[UR36][R20.64] ;  /* 0x00000024140e0981 */ /* 0x000f28000c1e1b00 */
[----:B------:R-:W5:Y:S01]  /*192a0*/  @P0 LDG.E.64 R12, desc[UR36][R26.64] ;  /* 0x000000241a0c0981 */ /* 0x000f62000c1e1b00 */
[----:B------:R-:W1:Y:S02]  /*192b0*/  LDCU.U8 UR4, c[0x0][0x799] ;  /* 0x0000f320ff0477ac */ /* 0x000e640008000000 */
[----:B-1----:R-:W-:Y:S01]  /*192c0*/  ISETP.NE.AND P1, PT, RZ, UR4, PT ;  /* 0x00000004ff007c0c */ /* 0x002fe2000bf25270 */
[----:B--2---:R-:W-:-:S04]  /*192d0*/  @P0 IMAD R9, R17, R4, RZ ;  /* 0x0000000411090224 */ /* 0x004fc800078e02ff */
[----:B------:R-:W-:Y:S02]  /*192e0*/  @P0 IMAD R9, R5, R8, R9 ;  /* 0x0000000805090224 */ /* 0x000fe400078e0209 */
[----:B------:R-:W-:-:S05]  /*192f0*/  @P0 IMAD.WIDE.U32 R4, R8, R4, RZ ;  /* 0x0000000408040225 */ /* 0x000fca00078e00ff */
[----:B------:R-:W-:Y:S01]  /*19300*/  @P0 IADD3 R17, PT, PT, R5, R9, RZ ;  /* 0x0000000905110210 */ /* 0x000fe20007ffe0ff */
[----:B---3--:R-:W-:Y:S02]  /*19310*/  @P0 IMAD R5, R7, R10, RZ ;  /* 0x0000000a07050224 */ /* 0x008fe400078e02ff */
[----:B----4-:R-:W-:Y:S02]  /*19320*/  @P0 IMAD R33, R3, R14, RZ ;  /* 0x0000000e03210224 */ /* 0x010fe400078e02ff */
[----:B------:R-:W-:Y:S02]  /*19330*/  @P0 IMAD R5, R11, R6, R5 ;  /* 0x000000060b050224 */ /* 0x000fe400078e0205 */
[----:B-----5:R-:W-:Y:S02]  /*19340*/  @P0 IMAD R9, R19, R12, RZ ;  /* 0x0000000c13090224 */ /* 0x020fe400078e02ff */
[----:B------:R-:W-:-:S04]  /*19350*/  @P0 IMAD.WIDE.U32 R10, R6, R10, RZ ;  /* 0x0000000a060a0225 */ /* 0x000fc800078e00ff */
[----:B------:R-:W-:Y:S02]  /*19360*/  @P0 IMAD R33, R15, R0, R33 ;  /* 0x000000000f210224 */ /* 0x000fe400078e0221 */
[----:B------:R-:W-:Y:S01]  /*19370*/  @P0 IMAD.WIDE.U32 R14, R0, R14, RZ ;  /* 0x0000000e000e0225 */ /* 0x000fe200078e00ff */
[----:B------:R-:W-:Y:S02]  /*19380*/  @P0 MOV R8, R4 ;  /* 0x0000000400080202 */ /* 0x000fe40000000f00 */
[----:B------:R-:W-:Y:S01]  /*19390*/  @P0 MOV R6, R10 ;  /* 0x0000000a00060202 */ /* 0x000fe20000000f00 */
[----:B------:R-:W-:Y:S02]  /*193a0*/  @P0 IMAD R9, R13, R18, R9 ;  /* 0x000000120d090224 */ /* 0x000fe400078e0209 */
[----:B------:R-:W-:Y:S01]  /*193b0*/  @P0 IMAD.IADD R7, R11, 0x1, R5 ;  /* 0x000000010b070824 */ /* 0x000fe200078e0205 */
[----:B------:R-:W-:Y:S01]  /*193c0*/  @P0 IADD3 R3, PT, PT, R15, R33, RZ ;  /* 0x000000210f030210 */ /* 0x000fe20007ffe0ff */
[----:B------:R-:W-:Y:S01]  /*193d0*/  @P0 IMAD.WIDE.U32 R12, R18, R12, RZ ;  /* 0x0000000c120c0225 */ /* 0x000fe200078e00ff */
[----:B------:R-:W-:-:S03]  /*193e0*/  MOV R16, R8 ;  /* 0x0000000800107202 */ /* 0x000fc60000000f00 */
[----:B------:R-:W-:Y:S01]  /*193f0*/  @P0 IMAD.MOV.U32 R0, RZ, RZ, R14 ;  /* 0x000000ffff000224 */ /* 0x000fe200078e000e */
[----:B------:R-:W-:Y:S02]  /*19400*/  MOV R32, R6 ;  /* 0x0000000600207202 */ /* 0x000fe40000000f00 */
[----:B------:R-:W-:Y:S01]  /*19410*/  MOV R33, R7 ;  /* 0x0000000700217202 */ /* 0x000fe20000000f00 */
[----:B------:R-:W-:Y:S01]  /*19420*/  IMAD.MOV.U32 R35, RZ, RZ, R3 ;  /* 0x000000ffff237224 */ /* 0x000fe200078e0003 */
[----:B------:R-:W-:Y:S02]  /*19430*/  @P0 IADD3 R19, PT, PT, R13, R9, RZ ;  /* 0x000000090d130210 */ /* 0x000fe40007ffe0ff */
[----:B------:R-:W-:Y:S02]  /*19440*/  @P0 MOV R18, R12 ;  /* 0x0000000c00120202 */ /* 0x000fe40000000f00 */
[----:B------:R-:W-:Y:S01]  /*19450*/  MOV R34, R0 ;  /* 0x0000000000227202 */ /* 0x000fe20000000f00 */
        /* <DEDUP_REMOVED lines=16> */
[----:B--2---:R-:W-:Y:S02]  /*19560*/  MOV R4, UR4 ;  /* 0x0000000400047c02 */ /* 0x004fe40008000f00 */
[----:B------:R-:W-:-:S02]  /*19570*/  MOV R5, UR5 ;  /* 0x0000000500057c02 */ /* 0x000fc40008000f00 */
[----:B-----5:R-:W-:Y:S02]  /*19580*/  MOV R6, UR8 ;  /* 0x0000000800067c02 */ /* 0x020fe40008000f00 */
[----:B------:R-:W-:Y:S01]  /*19590*/  MOV R7, UR9 ;  /* 0x0000000900077c02 */ /* 0x000fe20008000f00 */
[----:B0-----:R-:W-:Y:S01]  /*195a0*/  IMAD.U32 R10, RZ, RZ, UR6 ;  /* 0x00000006ff0a7e24 */ /* 0x001fe2000f8e00ff */
[----:B---3--:R-:W-:-:S07]  /*195b0*/  MOV R11, UR7 ;  /* 0x00000007000b7c02 */ /* 0x008fce0008000f00 */
[----:B-1----:R-:W-:-:S07]  /*195c0*/  LEPC R20, `(.L_x_4235) ;  /* 0x000000001014794e */ /* 0x002fce0000000000 */
[----:B----4-:R-:W-:Y:S05]  /*195d0*/  CALL.ABS.NOINC R14 ;  /* 0x000000000e007343 */ /* 0x010fea0003c00000 */
.L_x_4235:
        /* <DEDUP_REMOVED lines=14> */
[----:B------:R-:W-:Y:S01]  /*196c0*/  MOV R7, UR9 ;  /* 0x0000000900077c02 */ /* 0x000fe20008000f00 */
[----:B0-----:R-:W-:Y:S01]  /*196d0*/  IMAD.U32 R10, RZ, RZ, UR4 ;  /* 0x00000004ff0a7e24 */ /* 0x001fe2000f8e00ff */
[----:B--2---:R-:W-:-:S07]  /*196e0*/  MOV R11, UR5 ;  /* 0x00000005000b7c02 */ /* 0x004fce0008000f00 */
[----:B------:R-:W-:-:S07]  /*196f0*/  LEPC R20, `(.L_x_4236) ;  /* 0x000000001014794e */ /* 0x000fce0000000000 */
[----:B-1----:R-:W-:Y:S05]  /*19700*/  CALL.ABS.NOINC R2 ;  /* 0x0000000002007343 */ /* 0x002fea0003c00000 */
.L_x_4236:
[----:B------:R-:W-:Y:S05]  /*19710*/  BRA `(.L_x_4237) ;  /* 0x0000000000047947 */ /* 0x000fea0003800000 */
.L_x_4234:
[----:B------:R2:W-:Y:S02]  /*19720*/  STG.E.64 desc[UR36][R30.64], R16 ;  /* 0x000000101e007986 */ /* 0x0005e4000c101b24 */
.L_x_4237:
[----:B------:R-:W3:Y:S01]  /*19730*/  LDCU.64 UR6, c[0x0][0x768] ;  /* 0x0000ed00ff0677ac */ /* 0x000ee20008000a00 */
[----:B------:R-:W4:Y:S01]  /*19740*/  LDCU UR4, c[0x0][0x79c] ;  /* 0x0000f380ff0477ac */ /* 0x000f220008000800 */
[----:B---3--:R-:W-:Y:S01]  /*19750*/  IADD3 R24, P0, PT, R24, UR6, RZ ;  /* 0x0000000618187c10 */ /* 0x008fe2000ff1e0ff */
[----:B----4-:R-:W-:-:S04]  /*19760*/  UISETP.NE.AND UP0, UPT, UR4, 0x1, UPT ;  /* 0x000000010400788c */ /* 0x010fc8000bf05270 */
[----:B------:R-:W-:-:S05]  /*19770*/  IMAD.X R25, RZ, RZ, UR7, P0 ;  /* 0x00000007ff197e24 */ /* 0x000fca00080e06ff */
[----:B------:R3:W-:Y:S01]  /*19780*/  STG.E.64 desc[UR36][R24.64], R32 ;  /* 0x0000002018007986 */ /* 0x0007e2000c101b24 */
[----:B------:R-:W-:Y:S05]  /*19790*/  BRA.U !UP0, `(.L_x_4238) ;  /* 0x0000000108907547 */ /* 0x000fea000b800000 */
[----:B------:R-:W-:Y:S01]  /*197a0*/  MOV R2, 0x660 ;  /* 0x0000066000027802 */ /* 0x000fe20000000f00 */
[----:B------:R-:W4:Y:S01]  /*197b0*/  LDCU.64 UR4, c[0x4][0x650] ;  /* 0x0100ca00ff0477ac */ /* 0x000f220008000a00 */
[----:B------:R-:W-:Y:S01]  /*197c0*/  HFMA2 R8, -RZ, RZ, 0, 4.4763088226318359375e-05 ;  /* 0x000002efff087431 */ /* 0x000fe200000001ff */
[----:B------:R-:W-:Y:S01]  /*197d0*/  MOV R12, 0x1 ;  /* 0x00000001000c7802 */ /* 0x000fe20000000f00 */
[----:B------:R0:W0:Y:S01]  /*197e0*/  LDC.64 R14, c[0x4][R2] ;  /* 0x01000000020e7b82 */ /* 0x0000220000000a00 */
[----:B------:R-:W5:Y:S01]  /*197f0*/  LDCU.64 UR6, c[0x4][0x640] ;  /* 0x0100c800ff0677ac */ /* 0x000f620008000a00 */
[----:B------:R-:W-:Y:S01]  /*19800*/  HFMA2 R13, -RZ, RZ, 0, 0 ;  /* 0x00000000ff0d7431 */ /* 0x000fe200000001ff */
[----:B------:R-:W1:Y:S01]  /*19810*/  LDCU.64 UR8, c[0x4][0x320] ;  /* 0x01006400ff0877ac */ /* 0x000e620008000a00 */
[----:B----4-:R-:W-:Y:S02]  /*19820*/  MOV R4, UR4 ;  /* 0x0000000400047c02 */ /* 0x010fe40008000f00 */
[----:B------:R-:W-:-:S02]  /*19830*/  MOV R5, UR5 ;  /* 0x0000000500057c02 */ /* 0x000fc40008000f00 */
[----:B-----5:R-:W-:Y:S02]  /*19840*/  MOV R6, UR6 ;  /* 0x0000000600067c02 */ /* 0x020fe40008000f00 */
[----:B------:R-:W-:Y:S01]  /*19850*/  MOV R7, UR7 ;  /* 0x0000000700077c02 */ /* 0x000fe20008000f00 */
[----:B-1----:R-:W-:Y:S01]  /*19860*/  IMAD.U32 R10, RZ, RZ, UR8 ;  /* 0x00000008ff0a7e24 */ /* 0x002fe2000f8e00ff */
[----:B------:R-:W-:-:S07]  /*19870*/  MOV R11, UR9 ;  /* 0x00000009000b7c02 */ /* 0x000fce0008000f00 */
[----:B------:R-:W-:-:S07]  /*19880*/  LEPC R20, `(.L_x_4239) ;  /* 0x000000001014794e */ /* 0x000fce0000000000 */
[----:B0-23--:R-:W-:Y:S05]  /*19890*/  CALL.ABS.NOINC R14 ;  /* 0x000000000e007343 */ /* 0x00dfea0003c00000 */
.L_x_4239:
        /* <DEDUP_REMOVED lines=19> */
.L_x_4240:
[----:B------:R-:W-:Y:S05]  /*199d0*/  BRA `(.L_x_4241) ;  /* 0x00000000000c7947 */ /* 0x000fea0003800000 */
.L_x_4238:
[----:B------:R-:W-:-:S05]  /*199e0*/  IADD3 R2, P0, PT, R23, UR6, RZ ;  /* 0x0000000617027c10 */ /* 0x000fca000ff1e0ff */
[----:B------:R-:W-:-:S05]  /*199f0*/  IMAD.X R3, RZ, RZ, UR7, P0 ;  /* 0x00000007ff037e24 */ /* 0x000fca00080e06ff */
[----:B------:R4:W-:Y:S03]  /*19a00*/  STG.E.64 desc[UR36][R2.64], R18 ;  /* 0x0000001202007986 */ /* 0x0009e6000c101b24 */
.L_x_4241:
[----:B------:R-:W5:Y:S02]  /*19a10*/  LDCU.64 UR4, c[0x0][0x768] ;  /* 0x0000ed00ff0477ac */ /* 0x000f640008000a00 */
[----:B-----5:R-:W-:-:S04]  /*19a20*/  IADD3 R22, P0, PT, R22, UR4, RZ ;  /* 0x0000000416167c10 */ /* 0x020fc8000ff1e0ff */
[----:B------:R-:W-:-:S05]  /*19a30*/  IADD3.X R23, PT, PT, RZ, UR5, RZ, P0, !PT ;  /* 0x00000005ff177c10 */ /* 0x000fca00087fe4ff */
[----:B------:R-:W-:Y:S01]  /*19a40*/  STG.E.64 desc[UR36][R22.64], R34 ;  /* 0x0000002216007986 */ /* 0x000fe2000c101b24 */
[----:B------:R-:W-:Y:S05]  /*19a50*/  EXIT ;  /* 0x000000000000794d */ /* 0x000fea0003800000 */
.L_x_4233:
[----:B------:R-:W4:Y:S01]  /*19a60*/  LDCU.U8 UR4, c[0x0][0x798] ;  /* 0x0000f300ff0477ac */ /* 0x000f220008000000 */
[----:B------:R-:W5:Y:S01]  /*19a70*/  LDCU.U8 UR5, c[0x0][0x799] ;  /* 0x0000f320ff0577ac */ /* 0x000f620008000000 */
[----:B----4-:R-:W-:Y:S02]  /*19a80*/  UISETP.NE.AND UP1, UPT, UR4, URZ, UPT ;  /* 0x000000ff0400728c */ /* 0x010fe4000bf25270 */
[----:B-----5:R-:W-:-:S07]  /*19a90*/  UISETP.NE.AND UP0, UPT, UR5, URZ, UPT ;  /* 0x000000ff0500728c */ /* 0x020fce000bf05270 */
[----:B------:R-:W-:Y:S05]  /*19aa0*/  BRA.U !UP1, `(.L_x_4242) ;  /* 0x0000000109607547 */ /* 0x000fea000b800000 */
[----:B------:R-:W2:Y:S04]  /*19ab0*/  LDG.E.64 R10, desc[UR36][R4.64] ;  /* 0x00000024040a7981 */ /* 0x000ea8000c1e1b00 */
[----:B-1-3--:R-:W3:Y:S04]  /*19ac0*/  LDG.E.64 R12, desc[UR36][R4.64+0x8] ;  /* 0x00000824040c7981 */ /* 0x00aee8000c1e1b00 */
[----:B------:R-:W4:Y:S04]  /*19ad0*/  LDG.E.64 R14, desc[UR36][R4.64+0x10] ;  /* 0x00001024040e7981 */ /* 0x000f28000c1e1b00 */
[----:B------:R-:W5:Y:S01]  /*19ae0*/  LDG.E.64 R20, desc[UR36][R4.64+0x18] ;  /* 0x0000182404147981 */ /* 0x000f62000c1e1b00 */
[----:B--2---:R-:W-:-:S02]  /*19af0*/  IMAD R9, R17, R10, RZ ;  /* 0x0000000a11097224 */ /* 0x004fc400078e02ff */
[----:B------:R-:W-:-:S04]  /*19b00*/  IMAD.WIDE.U32 R16, R8, R10, RZ ;  /* 0x0000000a08107225 */ /* 0x000fc800078e00ff */
[----:B------:R-:W-:Y:S01]  /*19b10*/  IMAD R9, R11, R8, R9 ;  /* 0x000000080b097224 */ /* 0x000fe200078e0209 */
[----:B------:R-:W-:Y:S01]  /*19b20*/  MOV R8, R16 ;  /* 0x0000001000087202 */ /* 0x000fe20000000f00 */
[----:B---3--:R-:W-:Y:S02]  /*19b30*/  IMAD R7, R7, R12, RZ ;  /* 0x0000000c07077224 */ /* 0x008fe400078e02ff */
[----:B----4-:R-:W-:Y:S01]  /*19b40*/  IMAD R19, R19, R14, RZ ;  /* 0x0000000e13137224 */ /* 0x010fe200078e02ff */
[----:B------:R-:W-:Y:S01]  /*19b50*/  IADD3 R17, PT, PT, R17, R9, RZ ;  /* 0x0000000911117210 */ /* 0x000fe20007ffe0ff */
[----:B-----5:R-:W-:Y:S02]  /*19b60*/  IMAD R9, R3, R20, RZ ;  /* 0x0000001403097224 */ /* 0x020fe400078e02ff */
[----:B------:R-:W-:-:S04]  /*19b70*/  IMAD.WIDE.U32 R10, R6, R12, RZ ;  /* 0x0000000c060a7225 */ /* 0x000fc800078e00ff */
        /* <DEDUP_REMOVED lines=9> */
[----:B------:R-:W-:-:S03]  /*19c10*/  IMAD.MOV.U32 R6, RZ, RZ, R10 ;  /* 0x000000ffff067224 */ /* 0x000fc600078e000a */
[----:B------:R-:W-:-:S07]  /*19c20*/  IADD3 R3, PT, PT, R13, R9, RZ ;  /* 0x000000090d037210 */ /* 0x000fce0007ffe0ff */
.L_x_4242:
[----:B------:R-:W-:Y:S01]  /*19c30*/  IMAD.MOV.U32 R16, RZ, RZ, R8 ;  /* 0x000000ffff107224 */ /* 0x000fe200078e0008 */
[----:B------:R-:W-:Y:S02]  /*19c40*/  MOV R26, R6 ;  /* 0x00000006001a7202 */ /* 0x000fe40000000f00 */
[----:B------:R-:W-:Y:S02]  /*19c50*/  MOV R27, R7 ;  /* 0x00000007001b7202 */ /* 0x000fe40000000f00 */
[----:B-123--:R-:W-:Y:S02]  /*19c60*/  MOV R28, R0 ;  /* 0x00000000001c7202 */ /* 0x00efe40000000f00 */
[----:B------:R-:W-:Y:S01]  /*19c70*/  MOV R29, R3 ;  /* 0x00000003001d7202 */ /* 0x000fe20000000f00 */
[----:B------:R-:W-:Y:S06]  /*19c80*/  BRA.U !UP0, `(.L_x_4243) ;  /* 0x0000000508787547 */ /* 0x000fec000b800000 */
        /* <DEDUP_REMOVED lines=19> */
.L_x_4245:
        /* <DEDUP_REMOVED lines=14> */
[----:B------:R-:W-:Y:S02]  /*19ea0*/  MOV R7, UR9 ;  /* 0x0000000900077c02 */ /* 0x000fe40008000f00 */
[----:B0-----:R-:W-:Y:S01]  /*19eb0*/  MOV R10, UR4 ;  /* 0x00000004000a7c02 */ /* 0x001fe20008000f00 */
[----:B--2---:R-:W-:-:S07]  /*19ec0*/  IMAD.U32 R11, RZ, RZ, UR5 ;  /* 0x00000005ff0b7e24 */ /* 0x004fce000f8e00ff */
[----:B------:R-:W-:-:S07]  /*19ed0*/  LEPC R20, `(.L_x_4246) ;  /* 0x000000001014794e */ /* 0x000fce0000000000 */
[----:B-1----:R-:W-:Y:S05]  /*19ee0*/  CALL.ABS.NOINC R2 ;  /* 0x0000000002007343 */ /* 0x002fea0003c00000 */
.L_x_4246:
[----:B------:R-:W-:Y:S05]  /*19ef0*/  BRA `(.L_x_4247) ;  /* 0x0000000000107947 */ /* 0x000fea0003800000 */
.L_x_4244:
[----:B------:R-:W1:Y:S02]  /*19f00*/  LDCU.64 UR4, c[0x0][0x768] ;  /* 0x0000ed00ff0477ac */ /* 0x000e640008000a00 */
[----:B-1----:R-:W-:-:S04]  /*19f10*/  IADD3 R2, P0, PT, R25, UR4, RZ ;  /* 0x0000000419027c10 */ /* 0x002fc8000ff1e0ff */
[----:B------:R-:W-:-:S05]  /*19f20*/  IADD3.X R3, PT, PT, RZ, UR5, RZ, P0, !PT ;  /* 0x00000005ff037c10 */ /* 0x000fca00087fe4ff */
[----:B------:R1:W-:Y:S04]  /*19f30*/  STG.E.64 desc[UR36][R2.64], R16 ;  /* 0x0000001002007986 */ /* 0x0003e8000c101b24 */
.L_x_4247:
[----:B------:R-:W2:Y:S01]  /*19f40*/  LDCU.64 UR6, c[0x0][0x768] ;  /* 0x0000ed00ff0677ac */ /* 0x000ea20008000a00 */
[----:B------:R-:W3:Y:S01]  /*19f50*/  LDCU UR4, c[0x0][0x79c] ;  /* 0x0000f380ff0477ac */ /* 0x000ee20008000800 */
[----:B--2---:R-:W-:Y:S01]  /*19f60*/  IADD3 R24, P0, PT, R24, UR6, RZ ;  /* 0x0000000618187c10 */ /* 0x004fe2000ff1e0ff */
[----:B---3--:R-:W-:-:S04]  /*19f70*/  UISETP.NE.AND UP0, UPT, UR4, 0x1, UPT ;  /* 0x000000010400788c */ /* 0x008fc8000bf05270 */
[----:B------:R-:W-:-:S05]  /*19f80*/  IMAD.X R25, RZ, RZ, UR7, P0 ;  /* 0x00000007ff197e24 */ /* 0x000fca00080e06ff */
[----:B------:R2:W-:Y:S01]  /*19f90*/  STG.E.64 desc[UR36][R24.64], R26 ;  /* 0x0000001a18007986 */ /* 0x0005e2000c101b24 */
        /* <DEDUP_REMOVED lines=9> */
[----:B-1----:R-:W-:Y:S02]  /*1a030*/  MOV R4, UR4 ;  /* 0x0000000400047c02 */ /* 0x002fe40008000f00 */
[----:B------:R-:W-:-:S02]  /*1a040*/  MOV R5, UR5 ;  /* 0x0000000500057c02 */ /* 0x000fc40008000f00 */
[----:B-----5:R-:W-:Y:S02]  /*1a050*/  MOV R6, UR6 ;  /* 0x0000000600067c02 */ /* 0x020fe40008000f00 */
[----:B------:R-:W-:Y:S01]  /*1a060*/  MOV R7, UR7 ;  /* 0x0000000700077c02 */ /* 0x000fe20008000f00 */
[----:B0-----:R-:W-:Y:S01]  /*1a070*/  IMAD.U32 R10, RZ, RZ, UR8 ;  /* 0x00000008ff0a7e24 */ /* 0x001fe2000f8e00ff */
[----:B---3--:R-:W-:-:S07]  /*1a080*/  MOV R11, UR9 ;  /* 0x00000009000b7c02 */ /* 0x008fce0008000f00 */
[----:B------:R-:W-:-:S07]  /*1a090*/  LEPC R20, `(.L_x_4249) ;  /* 0x000000001014794e */ /* 0x000fce0000000000 */
[----:B--2-4-:R-:W-:Y:S05]  /*1a0a0*/  CALL.ABS.NOINC R14 ;  /* 0x000000000e007343 */ /* 0x014fea0003c00000 */
.L_x_4249:
        /* <DEDUP_REMOVED lines=19> */
.L_x_4250:
[----:B------:R-:W-:Y:S05]  /*1a1e0*/  BRA `(.L_x_4251) ;  /* 0x00000000000c7947 */ /* 0x000fea0003800000 */
.L_x_4248:
[----:B-1----:R-:W-:-:S05]  /*1a1f0*/  IADD3 R2, P0, PT, R23, UR6, RZ ;  /* 0x0000000617027c10 */ /* 0x002fca000ff1e0ff */
[----:B------:R-:W-:-:S05]  /*1a200*/  IMAD.X R3, RZ, RZ, UR7, P0 ;  /* 0x00000007ff037e24 */ /* 0x000fca00080e06ff */
[----:B------:R1:W-:Y:S03]  /*1a210*/  STG.E.64 desc[UR36][R2.64], R18 ;  /* 0x0000001202007986 */ /* 0x0003e6000c101b24 */
.L_x_4251:
[----:B------:R-:W3:Y:S02]  /*1a220*/  LDCU.64 UR4, c[0x0][0x768] ;  /* 0x0000ed00ff0477ac */ /* 0x000ee40008000a00 */
[----:B---3--:R-:W-:-:S04]  /*1a230*/  IADD3 R22, P0, PT, R22, UR4, RZ ;  /* 0x0000000416167c10 */ /* 0x008fc8000ff1e0ff */
[----:B------:R-:W-:-:S05]  /*1a240*/  IADD3.X R23, PT, PT, RZ, UR5, RZ, P0, !PT ;  /* 0x00000005ff177c10 */ /* 0x000fca00087fe4ff */
[----:B------:R-:W-:Y:S01]  /*1a250*/  STG.E.64 desc[UR36][R22.64], R28 ;  /* 0x0000001c16007986 */ /* 0x000fe2000c101b24 */
[----:B------:R-:W-:Y:S05]  /*1a260*/  EXIT ;  /* 0x000000000000794d */ /* 0x000fea0003800000 */
.L_x_4243:
[----:B------:R-:W-:Y:S04]  /*1a270*/  STG.E.64 desc[UR36][R4.64], R16 ;  /* 0x0000001004007986 */ /* 0x000fe8000c101b24 */
[----:B------:R-:W-:Y:S04]  /*1a280*/  STG.E.64 desc[UR36][R4.64+0x8], R26 ;  /* 0x0000081a04007986 */ /* 0x000fe8000c101b24 */
[----:B------:R-:W-:Y:S04]  /*1a290*/  STG.E.64 desc[UR36][R4.64+0x10], R18 ;  /* 0x0000101204007986 */ /* 0x000fe8000c101b24 */
[----:B------:R-:W-:Y:S01]  /*1a2a0*/  STG.E.64 desc[UR36][R4.64+0x18], R28 ;  /* 0x0000181c04007986 */ /* 0x000fe2000c101b24 */
[----:B------:R-:W-:Y:S05]  /*1a2b0*/  EXIT ;  /* 0x000000000000794d */ /* 0x000fea0003800000 */
.L_x_4208:
        /* <DEDUP_REMOVED lines=17> */
[----:B--2---:R-:W-:-:S04]  /*1a3d0*/  IADD3 R30, P1, PT, R25, UR4, RZ ;  /* 0x00000004191e7c10 */ /* 0x004fc8000ff3e0ff */
[----:B------:R-:W-:Y:S02]  /*1a3e0*/  IADD3.X R31, PT, PT, RZ, UR5, RZ, P1, !PT ;  /* 0x00000005ff1f7c10 */ /* 0x000fe40008ffe4ff */
[----:B------:R-:W-:-:S05]  /*1a3f0*/  IADD3 R28, P3, PT, R24, UR4, RZ ;  /* 0x00000004181c7c10 */ /* 0x000fca000ff7e0ff */
[----:B------:R-:W2:Y:S01]  /*1a400*/  @P0 LDG.E.64 R4, desc[UR36][R30.64] ;  /* 0x000000241e040981 */ /* 0x000ea2000c1e1b00 */
[----:B------:R-:W-:Y:S02]  /*1a410*/  IADD3 R20, P1, PT, R22, UR4, RZ ;  /* 0x0000000416147c10 */ /* 0x000fe4000ff3e0ff */
[----:B------:R-:W-:Y:S02]  /*1a420*/  IADD3.X R29, PT, PT, RZ, UR5, RZ, P3, !PT ;  /* 0x00000005ff1d7c10 */ /* 0x000fe40009ffe4ff */
[----:B------:R-:W-:Y:S01]  /*1a430*/  IADD3 R26, P2, PT, R23, UR4, RZ ;  /* 0x00000004171a7c10 */ /* 0x000fe2000ff5e0ff */
[----:B------:R-:W-:Y:S02]  /*1a440*/  IMAD.X R21, RZ, RZ, UR5, P1 ;  /* 0x00000005ff157e24 */ /* 0x000fe400088e06ff */
[----:B------:R-:W3:Y:S01]  /*1a450*/  @P0 LDG.E.64 R10, desc[UR36][R28.64] ;  /* 0x000000241c0a0981 */ /* 0x000ee2000c1e1b00 */
[----:B------:R-:W-:-:S03]  /*1a460*/  IADD3.X R27, PT, PT, RZ, UR5, RZ, P2, !PT ;  /* 0x00000005ff1b7c10 */ /* 0x000fc600097fe4ff */
        /* <DEDUP_REMOVED lines=11> */
[----:B------:R-:W-:-:S04]  /*1a520*/  @P0 IMAD.WIDE.U32 R10, R6, R10, RZ ;  /* 0x0000000a060a0225 */ /* 0x000fc800078e00ff */
[----:B-----5:R-:W-:Y:S02]  /*1a530*/  @P0 IMAD R9, R19, R12, RZ ;  /* 0x0000000c13090224 */ /* 0x020fe400078e02ff */
[----:B------:R-:W-:Y:S02]  /*1a540*/  @P0 IMAD R33, R15, R8, R33 ;  /* 0x000000080f210224 */ /* 0x000fe400078e0221 */
[----:B------:R-:W-:Y:S01]  /*1a550*/  @P0 IMAD.WIDE.U32 R14, R8, R14, RZ ;  /* 0x0000000e080e0225 */ /* 0x000fe200078e00ff */
[----:B------:R-:W-:Y:S02]  /*1a560*/  @P0 MOV R0, R4 ;  /* 0x0000000400000202 */ /* 0x000fe40000000f00 */
[----:B------:R-:W-:Y:S01]  /*1a570*/  @P0 MOV R6, R10 ;  /* 0x0000000a00060202 */ /* 0x000fe20000000f00 */
[----:B------:R-:W-:Y:S01]  /*1a580*/  @P0 IMAD R9, R13, R18, R9 ;  /* 0x000000120d090224 */ /* 0x000fe200078e0209 */
[----:B------:R-:W-:Y:S01]  /*1a590*/  @P0 IADD3 R7, PT, PT, R11, R5, RZ ;  /* 0x000000050b070210 */ /* 0x000fe20007ffe0ff */
[----:B------:R-:W-:Y:S01]  /*1a5a0*/  @P0 IMAD.WIDE.U32 R12, R18, R12, RZ ;  /* 0x0000000c120c0225 */ /* 0x000fe200078e00ff */
[----:B------:R-:W-:-:S02]  /*1a5b0*/  @P0 IADD3 R3, PT, PT, R15, R33, RZ ;  /* 0x000000210f030210 */ /* 0x000fc40007ffe0ff */
[----:B------:R-:W-:Y:S01]  /*1a5c0*/  @P0 MOV R8, R14 ;  /* 0x0000000e00080202 */ /* 0x000fe20000000f00 */
[----:B------:R-:W-:Y:S01]  /*1a5d0*/  IMAD.MOV.U32 R34, RZ, RZ, R6 ;  /* 0x000000ffff227224 */ /* 0x000fe200078e0006 */
[----:B------:R-:W-:Y:S01]  /*1a5e0*/  MOV R16, R0 ;  /* 0x0000000000107202 */ /* 0x000fe20000000f00 */
[----:B------:R-:W-:Y:S01]  /*1a5f0*/  @P0 IMAD.IADD R19, R13, 0x1, R9 ;  /* 0x000000010d130824 */ /* 0x000fe200078e0209 */
[----:B------:R-:W-:Y:S02]  /*1a600*/  MOV R35, R7 ;  /* 0x0000000700237202 */ /* 0x000fe40000000f00 */
[----:B------:R-:W-:Y:S02]  /*1a610*/  @P0 MOV R18, R12 ;  /* 0x0000000c00120202 */ /* 0x000fe40000000f00 */
[----:B------:R-:W-:Y:S02]  /*1a620*/  MOV R32, R8 ;  /* 0x0000000800207202 */ /* 0x000fe40000000f00 */
        /* <DEDUP_REMOVED lines=23> */
[----:B-1----:R-:W-:-:S07]  /*1a7a0*/  LEPC R20, `(.L_x_4254) ;  /* 0x000000001014794e */ /* 0x002fce0000000000 */
[----:B----4-:R-:W-:Y:S05]  /*1a7b0*/  CALL.ABS.NOINC R14 ;  /* 0x000000000e007343 */ /* 0x010fea0003c00000 */
.L_x_4254:
        /* <DEDUP_REMOVED lines=19> */
.L_x_4255:
[----:B------:R-:W-:Y:S05]  /*1a8f0*/  BRA `(.L_x_4256) ;  /* 0x0000000000047947 */ /* 0x000fea0003800000 */
.L_x_4253:
[----:B------:R2:W-:Y:S02]  /*1a900*/  STG.E.64 desc[UR36][R30.64], R16 ;  /* 0x000000101e007986 */ /* 0x0005e4000c101b24 */
.L_x_4256:
[----:B------:R-:W3:Y:S01]  /*1a910*/  LDCU.64 UR6, c[0x0][0x768] ;  /* 0x0000ed00ff0677ac */ /* 0x000ee20008000a00 */
[----:B------:R-:W4:Y:S01]  /*1a920*/  LDCU UR4, c[0x0][0x79c] ;  /* 0x0000f380ff0477ac */ /* 0x000f220008000800 */
[----:B---3--:R-:W-:-:S04]  /*1a930*/  IADD3 R24, P0, PT, R24, UR6, RZ ;  /* 0x0000000618187c10 */ /* 0x008fc8000ff1e0ff */
[----:B------:R-:W-:Y:S01]  /*1a940*/  IADD3.X R25, PT, PT, RZ, UR7, RZ, P0, !PT ;  /* 0x00000007ff197c10 */ /* 0x000fe200087fe4ff */
[----:B----4-:R-:W-:-:S04]  /*1a950*/  UISETP.NE.AND UP0, UPT, UR4, 0x1, UPT ;  /* 0x000000010400788c */ /* 0x010fc8000bf05270 */
[----:B------:R3:W-:Y:S05]  /*1a960*/  STG.E.64 desc[UR36][R24.64], R34 ;  /* 0x0000002218007986 */ /* 0x0007ea000c101b24 */
        /* <DEDUP_REMOVED lines=9> */
[----:B----4-:R-:W-:Y:S01]  /*1aa00*/  MOV R4, UR4 ;  /* 0x0000000400047c02 */ /* 0x010fe20008000f00 */
[----:B------:R-:W-:Y:S01]  /*1aa10*/  IMAD.U32 R5, RZ, RZ, UR5 ;  /* 0x00000005ff057e24 */ /* 0x000fe2000f8e00ff */
[----:B-----5:R-:W-:-:S02]  /*1aa20*/  MOV R6, UR6 ;  /* 0x0000000600067c02 */ /* 0x020fc40008000f00 */
[----:B------:R-:W-:Y:S02]  /*1aa30*/  MOV R7, UR7 ;  /* 0x0000000700077c02 */ /* 0x000fe40008000f00 */
[----:B-1----:R-:W-:Y:S02]  /*1aa40*/  MOV R10, UR8 ;  /* 0x00000008000a7c02 */ /* 0x002fe40008000f00 */
[----:B------:R-:W-:-:S07]  /*1aa50*/  MOV R11, UR9 ;  /* 0x00000009000b7c02 */ /* 0x000fce0008000f00 */
[----:B------:R-:W-:-:S07]  /*1aa60*/  LEPC R20, `(.L_x_4258) ;  /* 0x000000001014794e */ /* 0x000fce0000000000 */
[----:B0-23--:R-:W-:Y:S05]  /*1aa70*/  CALL.ABS.NOINC R14 ;  /* 0x000000000e007343 */ /* 0x00dfea0003c00000 */
.L_x_4258:
        /* <DEDUP_REMOVED lines=19> */
.L_x_4259:
[----:B------:R-:W-:Y:S05]  /*1abb0*/  BRA `(.L_x_4260) ;  /* 0x00000000000c7947 */ /* 0x000fea0003800000 */
.L_x_4257:
[----:B------:R-:W-:-:S04]  /*1abc0*/  IADD3 R2, P0, PT, R23, UR6, RZ ;  /* 0x0000000617027c10 */ /* 0x000fc8000ff1e0ff */
[----:B------:R-:W-:-:S05]  /*1abd0*/  IADD3.X R3, PT, PT, RZ, UR7, RZ, P0, !PT ;  /* 0x00000007ff037c10 */ /* 0x000fca00087fe4ff */
[----:B------:R4:W-:Y:S04]  /*1abe0*/  STG.E.64 desc[UR36][R2.64], R18 ;  /* 0x0000001202007986 */ /* 0x0009e8000c101b24 */
.L_x_4260:
[----:B------:R-:W5:Y:S02]  /*1abf0*/  LDCU.64 UR4, c[0x0][0x768] ;  /* 0x0000ed00ff0477ac */ /* 0x000f640008000a00 */
[----:B-----5:R-:W-:-:S04]  /*1ac00*/  IADD3 R22, P0, PT, R22, UR4, RZ ;  /* 0x0000000416167c10 */ /* 0x020fc8000ff1e0ff */
[----:B------:R-:W-:-:S05]  /*1ac10*/  IADD3.X R23, PT, PT, RZ, UR5, RZ, P0, !PT ;  /* 0x00000005ff177c10 */ /* 0x000fca00087fe4ff */
[----:B------:R-:W-:Y:S01]  /*1ac20*/  STG.E.64 desc[UR36][R22.64], R32 ;  /* 0x0000002016007986 */ /* 0x000fe2000c101b24 */
[----:B------:R-:W-:Y:S05]  /*1ac30*/  EXIT ;  /* 0x000000000000794d */ /* 0x000fea0003800000 */
.L_x_4252:
        /* <DEDUP_REMOVED lines=9> */
[----:B--2---:R-:W-:-:S02]  /*1acd0*/  IMAD R9, R17, R10, RZ ;  /* 0x0000000a11097224 */ /* 0x004fc400078e02ff */
[----:B------:R-:W-:-:S04]  /*1ace0*/  IMAD.WIDE.U32 R16, R0, R10, RZ ;  /* 0x0000000a00107225 */ /* 0x000fc800078e00ff */
[----:B------:R-:W-:Y:S01]  /*1acf0*/  IMAD R9, R11, R0, R9 ;  /* 0x000000000b097224 */ /* 0x000fe200078e0209 */
[----:B------:R-:W-:Y:S01]  /*1ad00*/  MOV R0, R16 ;  /* 0x0000001000007202 */ /* 0x000fe20000000f00 */
[----:B---3--:R-:W-:Y:S02]  /*1ad10*/  IMAD R7, R7, R12, RZ ;  /* 0x0000000c07077224 */ /* 0x008fe400078e02ff */
[----:B------:R-:W-:Y:S02]  /*1ad20*/  IMAD.IADD R17, R17, 0x1, R9 ;  /* 0x0000000111117824 */ /* 0x000fe400078e0209 */
[----:B----4-:R-:W-:Y:S02]  /*1ad30*/  IMAD R19, R19, R14, RZ ;  /* 0x0000000e13137224 */ /* 0x010fe400078e02ff */
[----:B-----5:R-:W-:Y:S02]  /*1ad40*/  IMAD R9, R3, R20, RZ ;  /* 0x0000001403097224 */ /* 0x020fe400078e02ff */
[----:B------:R-:W-:-:S04]  /*1ad50*/  IMAD.WIDE.U32 R10, R6, R12, RZ ;  /* 0x0000000c060a7225 */ /* 0x000fc800078e00ff */
        /* <DEDUP_REMOVED lines=10> */
[----:B------:R-:W-:-:S07]  /*1ae00*/  IADD3 R3, PT, PT, R13, R9, RZ ;  /* 0x000000090d037210 */ /* 0x000fce0007ffe0ff */
.L_x_4261:
[----:B------:R-:W-:Y:S01]  /*1ae10*/  MOV R16, R0 ;  /* 0x0000000000107202 */ /* 0x000fe20000000f00 */
[----:B------:R-:W-:Y:S01]  /*1ae20*/  IMAD.MOV.U32 R27, RZ, RZ, R3 ;  /* 0x000000ffff1b7224 */ /* 0x000fe200078e0003 */
[----:B------:R-:W-:Y:S02]  /*1ae30*/  MOV R26, R8 ;  /* 0x00000008001a7202 */ /* 0x000fe40000000f00 */
[----:B------:R-:W-:Y:S02]  /*1ae40*/  MOV R28, R6 ;  /* 0x00000006001c7202 */ /* 0x000fe40000000f00 */
[----:B------:R-:W-:Y:S01]  /*1ae50*/  MOV R29, R7 ;  /* 0x00000007001d7202 */ /* 0x000fe20000000f00 */
[----:B------:R-:W-:Y:S06]  /*1ae60*/  BRA.U !UP1, `(.L_x_4262) ;  /* 0x0000000509787547 */ /* 0x000fec000b800000 */
        /* <DEDUP_REMOVED lines=19> */
.L_x_4264:
        /* <DEDUP_REMOVED lines=19> */
.L_x_4265:
[----:B------:R-:W-:Y:S05]  /*1b0d0*/  BRA `(.L_x_4266) ;  /* 0x0000000000107947 */ /* 0x000fea0003800000 */
.L_x_4263:
[----:B------:R-:W1:Y:S02]  /*1b0e0*/  LDCU.64 UR4, c[0x0][0x768] ;  /* 0x0000ed00ff0477ac */ /* 0x000e640008000a00 */
[----:B-1----:R-:W-:-:S04]  /*1b0f0*/  IADD3 R2, P0, PT, R25, UR4, RZ ;  /* 0x0000000419027c10 */ /* 0x002fc8000ff1e0ff */
[----:B------:R-:W-:-:S05]  /*1b100*/  IADD3.X R3, PT, PT, RZ, UR5, RZ, P0, !PT ;  /* 0x00000005ff037c10 */ /* 0x000fca00087fe4ff */
[----:B------:R1:W-:Y:S04]  /*1b110*/  STG.E.64 desc[UR36][R2.64], R16 ;  /* 0x0000001002007986 */ /* 0x0003e8000c101b24 */
.L_x_4266:
        /* <DEDUP_REMOVED lines=23> */
.L_x_4268:
        /* <DEDUP_REMOVED lines=19> */
.L_x_4269:
[----:B------:R-:W-:Y:S05]  /*1b3c0*/  BRA `(.L_x_4270) ;  /* 0x00000000000c7947 */ /* 0x000fea0003800000 */
.L_x_4267:
[----:B-1----:R-:W-:-:S04]  /*1b3d0*/  IADD3 R2, P0, PT, R23, UR6, RZ ;  /* 0x0000000617027c10 */ /* 0x002fc8000ff1e0ff */
[----:B------:R-:W-:-:S05]  /*1b3e0*/  IADD3.X R3, PT, PT, RZ, UR7, RZ, P0, !PT ;  /* 0x00000007ff037c10 */ /* 0x000fca00087fe4ff */
[----:B------:R1:W-:Y:S04]  /*1b3f0*/  STG.E.64 desc[UR36][R2.64], R18 ;  /* 0x0000001202007986 */ /* 0x0003e8000c101b24 */
.L_x_4270:
[----:B------:R-:W3:Y:S02]  /*1b400*/  LDCU.64 UR4, c[0x0][0x768] ;  /* 0x0000ed00ff0477ac */ /* 0x000ee40008000a00 */
[----:B---3--:R-:W-:-:S04]  /*1b410*/  IADD3 R22, P0, PT, R22, UR4, RZ ;  /* 0x0000000416167c10 */ /* 0x008fc8000ff1e0ff */
[----:B------:R-:W-:-:S05]  /*1b420*/  IADD3.X R23, PT, PT, RZ, UR5, RZ, P0, !PT ;  /* 0x00000005ff177c10 */ /* 0x000fca00087fe4ff */
[----:B------:R-:W-:Y:S01]  /*1b430*/  STG.E.64 desc[UR36][R22.64], R26 ;  /* 0x0000001a16007986 */ /* 0x000fe2000c101b24 */
[----:B------:R-:W-:Y:S05]  /*1b440*/  EXIT ;  /* 0x000000000000794d */ /* 0x000fea0003800000 */
.L_x_4262:
[----:B------:R-:W-:Y:S04]  /*1b450*/  STG.E.64 desc[UR36][R4.64], R16 ;  /* 0x0000001004007986 */ /* 0x000fe8000c101b24 */
[----:B------:R-:W-:Y:S04]  /*1b460*/  STG.E.64 desc[UR36][R4.64+0x8], R28 ;  /* 0x0000081c04007986 */ /* 0x000fe8000c101b24 */
[----:B------:R-:W-:Y:S04]  /*1b470*/  STG.E.64 desc[UR36][R4.64+0x10], R18 ;  /* 0x0000101204007986 */ /* 0x000fe8000c101b24 */
[----:B------:R-:W-:Y:S01]  /*1b480*/  STG.E.64 desc[UR36][R4.64+0x18], R26 ;  /* 0x0000181a04007986 */ /* 0x000fe2000c101b24 */
[----:B------:R-:W-:Y:S05]  /*1b490*/  EXIT ;  /* 0x000000000000794d */ /* 0x000fea0003800000 */
.L_x_4271:
        /* <DEDUP_REMOVED lines=14> */
.L_x_8873:


//--------------------- .text._ZN2at6native13reduce_kernelILi512ELi1ENS0_8ReduceOpIiNS0_14func_wrapper_tIiNS0_55_GLOBAL__N__0955718d_22_SparseCsrTensorMath_cu_868dd54514ReductionMulOpIiEEEEjiLi4ELi4EEEEEvT1_ --------------------------
	.section	.text._ZN2at6native13reduce_kernelILi512ELi1ENS0_8ReduceOpIiNS0_14func_wrapper_tIiNS0_55_GLOBAL__N__0955718d_22_SparseCsrTensorMath_cu_868dd54514ReductionMulOpIiEEEEjiLi4ELi4EEEEEvT1_,"ax",@progbits
	.align	128
.text._ZN2at6native13reduce_kernelILi512ELi1ENS0_8ReduceOpIiNS0_14func_wrapper_tIiNS0_55_GLOBAL__N__0955718d_22_SparseCsrTensorMath_cu_868dd54514ReductionMulOpIiEEEEjiLi4ELi4EEEEEvT1_:
        .type           _ZN2at6native13reduce_kernelILi512ELi1ENS0_8ReduceOpIiNS0_14func_wrapper_tIiNS0_55_GLOBAL__N__0955718d_22_SparseCsrTensorMath_cu_868dd54514ReductionMulOpIiEEEEjiLi4ELi4EEEEEvT1_,@function
        .size           _ZN2at6native13reduce_kernelILi512ELi1ENS0_8ReduceOpIiNS0_14func_wrapper_tIiNS0_55_GLOBAL__N__0955718d_22_SparseCsrTensorMath_cu_868dd54514ReductionMulOpIiEEEEjiLi4ELi4EEEEEvT1_,(.L_x_8874 - _ZN2at6native13reduce_kernelILi512ELi1ENS0_8ReduceOpIiNS0_14func_wrapper_tIiNS0_55_GLOBAL__N__0955718d_22_SparseCsrTensorMath_cu_868dd54514ReductionMulOpIiEEEEjiLi4ELi4EEEEEvT1_)
        .other          _ZN2at6native13reduce_kernelILi512ELi1ENS0_8ReduceOpIiNS0_14func_wrapper_tIiNS0_55_GLOBAL__N__0955718d_22_SparseCsrTensorMath_cu_868dd54514ReductionMulOpIiEEEEjiLi4ELi4EEEEEvT1_,@"STO_CUDA_ENTRY STV_DEFAULT"
_ZN2at6native13reduce_kernelILi512ELi1ENS0_8ReduceOpIiNS0_14func_wrapper_tIiNS0_55_GLOBAL__N__0955718d_22_SparseCsrTensorMath_cu_868dd54514ReductionMulOpIiEEEEjiLi4ELi4EEEEEvT1_:
        /* <DEDUP_REMOVED lines=295> */
.L_x_4272:
        /* <DEDUP_REMOVED lines=43> */
[----:B0-----:R-:W-:-:S07]  /*1520*/  IMAD R9, R2, UR4, RZ ;  /* 0x0000000402097c24 */ /* 0x001fce000f8e02ff */
.L_x_4279:
[----:B------:R-:W-:Y:S05]  /*1530*/  BSYNC.RECONVERGENT B2 ;  /* 0x0000000000027941 */ /* 0x000fea0003800200 */
.L_x_4278:
[----:B------:R-:W-:Y:S02]  /*1540*/  IADD3 R2, P0, PT, R4, 0x10, RZ ;  /* 0x0000001004027810 */ /* 0x000fe40007f1e0ff */
[----:B------:R-:W-:-:S03]  /*1550*/  IADD3 R10, PT, PT, R11, -0x4, R24 ;  /* 0xfffffffc0b0a7810 */ /* 0x000fc60007ffe018 */
[----:B------:R-:W-:-:S08]  /*1560*/  IMAD.X R3, RZ, RZ, R5, P0 ;  /* 0x000000ffff037224 */ /* 0x000fd000000e0605 */
.L_x_4277:
[----:B------:R-:W-:Y:S05]  /*1570*/  BSYNC.RECONVERGENT B1 ;  /* 0x0000000000017941 */ /* 0x000fea0003800200 */
.L_x_4276:
        /* <DEDUP_REMOVED lines=11> */
.L_x_4282:
[C---:B------:R-:W-:Y:S01]  /*1630*/  IMAD.WIDE.U32 R4, R21.reuse, 0x10, R2 ;  /* 0x0000001015047825 */ /* 0x040fe200078e0002 */
[----:B------:R-:W0:Y:S05]  /*1640*/  LDCU UR4, c[0x0][0x394] ;  /* 0x00007280ff0477ac */ /* 0x000e2a0008000800 */
[----:B------:R-:W2:Y:S01]  /*1650*/  LDG.E.128 R4, desc[UR36][R4.64] ;  /* 0x0000002404047981 */ /* 0x000ea2000c1e1d00 */
[----:B0-----:R-:W-:-:S05]  /*1660*/  VIADD R21, R21, UR4 ;  /* 0x0000000415157c36 */ /* 0x001fca0008000000 */
[----:B------:R-:W-:-:S04]  /*1670*/  LEA R13, R21, 0x3, 0x2 ;  /* 0x00000003150d7811 */ /* 0x000fc800078e10ff */
[----:B------:R-:W-:Y:S01]  /*1680*/  ISETP.GE.U32.AND P1, PT, R13, R10, PT ;  /* 0x0000000a0d00720c */ /* 0x000fe20003f26070 */
[----:B--2---:R-:W-:Y:S02]  /*1690*/  IMAD R9, R4, R9, RZ ;  /* 0x0000000904097224 */ /* 0x004fe400078e02ff */
[----:B------:R-:W-:Y:S02]  /*16a0*/  IMAD R12, R5, R12, RZ ;  /* 0x0000000c050c7224 */ /* 0x000fe400078e02ff */
[----:B------:R-:W-:Y:S02]  /*16b0*/  IMAD R11, R6, R11, RZ ;  /* 0x0000000b060b7224 */ /* 0x000fe400078e02ff */
[----:B------:R-:W-:-:S06]  /*16c0*/  IMAD R8, R7, R8, RZ ;  /* 0x0000000807087224 */ /* 0x000fcc00078e02ff */
[----:B------:R-:W-:Y:S05]  /*16d0*/  @!P1 BRA `(.L_x_4282) ;  /* 0xfffffffc00d49947 */ /* 0x000fea000383ffff */
.L_x_4281:
[----:B------:R-:W-:Y:S05]  /*16e0*/  BSYNC.RECONVERGENT B1 ;  /* 0x0000000000017941 */ /* 0x000fea0003800200 */
.L_x_4280:
        /* <DEDUP_REMOVED lines=8> */
[----:B--2---:R-:W-:-:S07]  /*1770*/  IMAD R9, R9, R2, RZ ;  /* 0x0000000209097224 */ /* 0x004fce00078e02ff */
.L_x_4284:
[----:B------:R-:W-:Y:S05]  /*1780*/  BSYNC.RECONVERGENT B1 ;  /* 0x0000000000017941 */ /* 0x000fea0003800200 */
.L_x_4283:
[----:B------:R-:W-:-:S04]  /*1790*/  IMAD R12, R12, R9, RZ ;  /* 0x000000090c0c7224 */ /* 0x000fc800078e02ff */
[----:B------:R-:W-:-:S04]  /*17a0*/  IMAD R11, R12, R11, RZ ;  /* 0x0000000b0c0b7224 */ /* 0x000fc800078e02ff */
[----:B------:R-:W-:Y:S01]  /*17b0*/  IMAD R19, R11, R8, RZ ;  /* 0x000000080b137224 */ /* 0x000fe200078e02ff */
[----:B------:R-:W-:Y:S06]  /*17c0*/  BRA `(.L_x_4274) ;  /* 0x0000009000fc7947 */ /* 0x000fec0003800000 */
.L_x_4275:
        /* <DEDUP_REMOVED lines=18> */
.L_x_4289:
        /* <DEDUP_REMOVED lines=14> */
[----:B--2---:R-:W-:Y:S02]  /*19d0*/  IMAD R4, R11, R4, RZ ;  /* 0x000000040b047224 */ /* 0x004fe400078e02ff */
[----:B---3--:R-:W-:Y:S02]  /*19e0*/  IMAD R7, R6, R7, RZ ;  /* 0x0000000706077224 */ /* 0x008fe400078e02ff */
[----:B----4-:R-:W-:Y:S02]  /*19f0*/  IMAD R5, R14, R5, RZ ;  /* 0x000000050e057224 */ /* 0x010fe400078e02ff */
[----:B-----5:R-:W-:-:S06]  /*1a00*/  IMAD R19, R8, R19, RZ ;  /* 0x0000001308137224 */ /* 0x020fcc00078e02ff */
[----:B------:R-:W-:Y:S05]  /*1a10*/  @!P0 BRA `(.L_x_4289) ;  /* 0xfffffffc00b48947 */ /* 0x000fea000383ffff */
[----:B------:R-:W-:Y:S05]  /*1a20*/  BSYNC.RECONVERGENT B2 ;  /* 0x0000000000027941 */ /* 0x000fea0003800200 */
.L_x_4288:
[----:B------:R-:W-:-:S07]  /*1a30*/  MOV R10, R8 ;  /* 0x00000008000a7202 */ /* 0x000fce0000000f00 */
.L_x_4287:
[----:B------:R-:W-:Y:S05]  /*1a40*/  BSYNC.RECONVERGENT B1 ;  /* 0x0000000000017941 */ /* 0x000fea0003800200 */
.L_x_4286:
        /* <DEDUP_REMOVED lines=19> */
.L_x_4291:
[----:B------:R-:W-:Y:S05]  /*1b80*/  BSYNC.RECONVERGENT B1 ;  /* 0x0000000000017941 */ /* 0x000fea0003800200 */
.L_x_4290:
[----:B------:R-:W-:Y:S04]  /*1b90*/  BSSY.RECONVERGENT B1, `(.L_x_4292) ;  /* 0x000000e000017945 */ /* 0x000fe80003800200 */
[----:B------:R-:W-:Y:S05]  /*1ba0*/  @P0 BRA `(.L_x_4293) ;  /* 0x0000000000300947 */ /* 0x000fea0003800000 */
[----:B0-----:R-:W-:Y:S02]  /*1bb0*/  IMAD.IADD R3, R21, 0x1, R0 ;  /* 0x0000000115037824 */ /* 0x001fe400078e0200 */
[----:B-----5:R-:W-:-:S03]  /*1bc0*/  IMAD R4, R4, R11, RZ ;  /* 0x0000000b04047224 */ /* 0x020fc600078e02ff */
[----:B------:R-:W-:-:S13]  /*1bd0*/  ISETP.GE.U32.AND P0, PT, R3, R24, PT ;  /* 0x000000180300720c */ /* 0x000fda0003f06070 */
[----:B------:R-:W-:Y:S05]  /*1be0*/  @P0 BRA `(.L_x_4293) ;  /* 0x0000000000200947 */ /* 0x000fea0003800000 */
[----:B------:R-:W-:Y:S01]  /*1bf0*/  IADD3 R3, PT, PT, R3, R0, RZ ;  /* 0x0000000003037210 */ /* 0x000fe20007ffe0ff */
[----:B------:R-:W-:-:S03]  /*1c00*/  IMAD R7, R7, R6, RZ ;  /* 0x0000000607077224 */ /* 0x000fc600078e02ff */
[----:B------:R-:W-:-:S13]  /*1c10*/  ISETP.GE.U32.AND P0, PT, R3, R24, PT ;  /* 0x000000180300720c */ /* 0x000fda0003f06070 */
[----:B------:R-:W-:Y:S01]  /*1c20*/  @!P0 IADD3 R3, PT, PT, R3, R0, RZ ;  /* 0x0000000003038210 */ /* 0x000fe20007ffe0ff */
[----:B------:R-:W-:-:S03]  /*1c30*/  @!P0 IMAD R5, R5, R14, RZ ;  /* 0x0000000e05058224 */ /* 0x000fc600078e02ff */
[----:B------:R-:W-:-:S04]  /*1c40*/  @!P0 ISETP.GE.U32.AND P1, PT, R3, R24, PT ;  /* 0x000000180300820c */ /* 0x000fc80003f26070 */
[----:B------:R-:W-:-:S05]  /*1c50*/  @!P0 SEL R10, R10, 0x1, !P1 ;  /* 0x000000010a0a8807 */ /* 0x000fca0004800000 */
[----:B------:R-:W-:-:S07]  /*1c60*/  @!P0 IMAD R19, R19, R10, RZ ;  /* 0x0000000a13138224 */ /* 0x000fce00078e02ff */
.L_x_4293:
[----:B------:R-:W-:Y:S05]  /*1c70*/  BSYNC.RECONVERGENT B1 ;  /* 0x0000000000017941 */ /* 0x000fea0003800200 */
.L_x_4292:
[----:B------:R-:W-:-:S04]  /*1c80*/  IMAD R4, R4, R7, RZ ;  /* 0x0000000704047224 */ /* 0x000fc800078e02ff */
[----:B------:R-:W-:-:S04]  /*1c90*/  IMAD R4, R4, R5, RZ ;  /* 0x0000000504047224 */ /* 0x000fc800078e02ff */
[----:B------:R-:W-:Y:S01]  /*1ca0*/  IMAD R19, R4, R19, RZ ;  /* 0x0000001304137224 */ /* 0x000fe200078e02ff */
[----:B------:R-:W-:Y:S06]  /*1cb0*/  BRA `(.L_x_4274) ;  /* 0x0000008c00c07947 */ /* 0x000fec0003800000 */
.L_x_4285:
        /* <DEDUP_REMOVED lines=14> */
.L_x_4298:
        /* <DEDUP_REMOVED lines=24> */
.L_x_4297:
[----:B------:R-:W-:Y:S01]  /*1f20*/  IMAD.MOV.U32 R12, RZ, RZ, R14 ;  /* 0x000000ffff0c7224 */ /* 0x000fe200078e000e */
[----:B------:R-:W-:Y:S01]  /*1f30*/  MOV R14, R10 ;  /* 0x0000000a000e7202 */ /* 0x000fe20000000f00 */
[----:B------:R-:W-:Y:S01]  /*1f40*/  IMAD.MOV.U32 R10, RZ, RZ, R18 ;  /* 0x000000ffff0a7224 */ /* 0x000fe200078e0012 */
[----:B------:R-:W-:-:S07]  /*1f50*/  MOV R11, R9 ;  /* 0x00000009000b7202 */ /* 0x000fce0000000f00 */
.L_x_4296:
[----:B------:R-:W-:Y:S05]  /*1f60*/  BSYNC.RECONVERGENT B1 ;  /* 0x0000000000017941 */ /* 0x000fea0003800200 */
.L_x_4295:
        /* <DEDUP_REMOVED lines=23> */
.L_x_4300:
[----:B------:R-:W-:Y:S05]  /*20e0*/  BSYNC.RECONVERGENT B1 ;  /* 0x0000000000017941 */ /* 0x000fea0003800200 */
.L_x_4299:
[----:B------:R-:W-:Y:S04]  /*20f0*/  BSSY.RECONVERGENT B1, `(.L_x_4301) ;  /* 0x000000e000017945 */ /* 0x000fe80003800200 */
[----:B------:R-:W-:Y:S05]  /*2100*/  @P0 BRA `(.L_x_4302) ;  /* 0x0000000000300947 */ /* 0x000fea0003800000 */
[----:B0-----:R-:W-:Y:S01]  /*2110*/  IADD3 R3, PT, PT, R21, R4, RZ ;  /* 0x0000000415037210 */ /* 0x001fe20007ffe0ff */
[----:B-----5:R-:W-:-:S03]  /*2120*/  IMAD R7, R7, R12, RZ ;  /* 0x0000000c07077224 */ /* 0x020fc600078e02ff */
[----:B------:R-:W-:-:S13]  /*2130*/  ISETP.GE.U32.AND P0, PT, R3, R24, PT ;  /* 0x000000180300720c */ /* 0x000fda0003f06070 */
[----:B------:R-:W-:Y:S05]  /*2140*/  @P0 BRA `(.L_x_4302) ;  /* 0x0000000000200947 */ /* 0x000fea0003800000 */
[----:B------:R-:W-:Y:S01]  /*2150*/  IADD3 R3, PT, PT, R3, R4, RZ ;  /* 0x0000000403037210 */ /* 0x000fe20007ffe0ff */
[----:B------:R-:W-:-:S03]  /*2160*/  IMAD R6, R6, R11, RZ ;  /* 0x0000000b06067224 */ /* 0x000fc600078e02ff */
[----:B------:R-:W-:-:S13]  /*2170*/  ISETP.GE.U32.AND P0, PT, R3, R24, PT ;  /* 0x000000180300720c */ /* 0x000fda0003f06070 */
[----:B------:R-:W-:Y:S02]  /*2180*/  @!P0 IMAD.IADD R3, R3, 0x1, R4 ;  /* 0x0000000103038824 */ /* 0x000fe400078e0204 */
[----:B------:R-:W-:-:S03]  /*2190*/  @!P0 IMAD R5, R5, R14, RZ ;  /* 0x0000000e05058224 */ /* 0x000fc600078e02ff */
[----:B------:R-:W-:-:S04]  /*21a0*/  @!P0 ISETP.GE.U32.AND P1, PT, R3, R24, PT ;  /* 0x000000180300820c */ /* 0x000fc80003f26070 */
[----:B------:R-:W-:-:S05]  /*21b0*/  @!P0 SEL R10, R10, 0x1, !P1 ;  /* 0x000000010a0a8807 */ /* 0x000fca0004800000 */
[----:B------:R-:W-:-:S07]  /*21c0*/  @!P0 IMAD R19, R19, R10, RZ ;  /* 0x0000000a13138224 */ /* 0x000fce00078e02ff */
.L_x_4302:
[----:B------:R-:W-:Y:S05]  /*21d0*/  BSYNC.RECONVERGENT B1 ;  /* 0x0000000000017941 */ /* 0x000fea0003800200 */
.L_x_4301:
[----:B------:R-:W-:-:S04]  /*21e0*/  IMAD R6, R7, R6, RZ ;  /* 0x0000000607067224 */ /* 0x000fc800078e02ff */
[----:B------:R-:W-:-:S04]  /*21f0*/  IMAD R6, R6, R5, RZ ;  /* 0x0000000506067224 */ /* 0x000fc800078e02ff */
[----:B------:R-:W-:Y:S01]  /*2200*/  IMAD R19, R6, R19, RZ ;  /* 0x0000001306137224 */ /* 0x000fe200078e02ff */
[----:B------:R-:W-:Y:S06]  /*2210*/  BRA `(.L_x_4274) ;  /* 0x0000008800687947 */ /* 0x000fec0003800000 */
.L_x_4294:
        /* <DEDUP_REMOVED lines=18> */
.L_x_4310:
[----:B------:R-:W0:Y:S01]  /*2340*/  LDCU UR4, c[0x0][0x394] ;  /* 0x00007280ff0477ac */ /* 0x000e220008000800 */
[-C--:B-----5:R-:W-:Y:S01]  /*2350*/  @!P0 MOV R13, R2.reuse ;  /* 0x00000002000d8202 */ /* 0x0a0fe20000000f00 */
[----:B------:R-:W-:Y:S01]  /*2360*/  @!P0 IMAD.MOV.U32 R7, RZ, RZ, R2 ;  /* 0x000000ffff078224 */ /* 0x000fe200078e0002 */
[-C--:B------:R-:W-:Y:S02]  /*2370*/  @!P0 MOV R0, R2.reuse ;  /* 0x0000000200008202 */ /* 0x080fe40000000f00 */
[----:B------:R-:W-:Y:S01]  /*2380*/  @!P0 MOV R6, R2 ;  /* 0x0000000200068202 */ /* 0x000fe20000000f00 */
[----:B-1----:R-:W-:Y:S06]  /*2390*/  @!P0 BRA `(.L_x_4305) ;  /* 0x0000003c00b08947 */ /* 0x002fec0003800000 */
[----:B------:R-:W1:Y:S01]  /*23a0*/  LDCU.64 UR30, c[0x0][0x3d0] ;  /* 0x00007a00ff1e77ac */ /* 0x000e620008000a00 */
[----:B------:R-:W-:Y:S02]  /*23b0*/  HFMA2 R6, -RZ, RZ, 0, 0 ;  /* 0x00000000ff067431 */ /* 0x000fe400000001ff */
[----:B------:R-:W-:Y:S01]  /*23c0*/  IMAD.MOV.U32 R7, RZ, RZ, R21 ;  /* 0x000000ffff077224 */ /* 0x000fe200078e0015 */
        /* <DEDUP_REMOVED lines=293> */
.L_x_4306:
[----:B------:R-:W-:Y:S01]  /*3620*/  LOP3.LUT R7, R0, 0xfffffffc, RZ, 0xc0, !PT ;  /* 0xfffffffc00077812 */ /* 0x000fe200078ec0ff */
[----:B------:R-:W-:Y:S01]  /*3630*/  IMAD.MOV.U32 R18, RZ, RZ, RZ ;  /* 0x000000ffff127224 */ /* 0x000fe200078e00ff */
[----:B0-----:R-:W-:Y:S01]  /*3640*/  IADD3 R19, PT, PT, R21, UR4, RZ ;  /* 0x0000000415137c10 */ /* 0x001fe2000fffe0ff */
        /* <DEDUP_REMOVED lines=217> */
[----:B------:R-:W-:Y:S01]  /*43e0*/  SHF.R.U32.HI R23, RZ, UR27, R22 ;  /* 0x0000001bff177c19 */ /* 0x000fe20008011616 */
[----:B------:R-:W-:-:S03]  /*43f0*/  @P2 IMAD.MOV.U32 R22, RZ, RZ, RZ ;  /* 0x000000ffff162224 */ /* 0x000fc600078e00ff */
[----:B------:R-:W-:-:S05]  /*4400*/  IADD3 R7, PT, PT, -R23, RZ, RZ ;  /* 0x000000ff17077210 */ /* 0x000fca0007ffe1ff */
[----:B------:R-:W-:Y:S02]  /*4410*/  IMAD R7, R7, UR52, R15 ;  /* 0x0000003407077c24 */ /* 0x000fe4000f8e020f */
[----:B------:R-:W2:Y:S02]  /*4420*/  @P2 LDC R15, c[0x0][0x4ec] ;  /* 0x00013b00ff0f2b82 */ /* 0x000ea40000000800 */
[----:B------:R-:W-:Y:S02]  /*4430*/  IMAD R0, R7, UR28, R0 ;  /* 0x0000001c07007c24 */ /* 0x000fe4000f8e0200 */
[----:B0-----:R-:W-:-:S05]  /*4440*/  @P2 IMAD.HI.U32 R12, R23, R12, R22 ;  /* 0x0000000c170c2227 */ /* 0x001fca00078e0016 */
[----:B------:R-:W-:-:S04]  /*4450*/  @P2 SHF.R.U32.HI R12, RZ, R13, R12 ;  /* 0x0000000dff0c2219 */ /* 0x000fc8000001160c */
[----:B------:R-:W-:-:S05]  /*4460*/  @P2 IADD3 R13, PT, PT, -R12, RZ, RZ ;  /* 0x000000ff0c0d2210 */ /* 0x000fca0007ffe1ff */
[----:B--2---:R-:W-:-:S04]  /*4470*/  @P2 IMAD R23, R15, R13, R23 ;  /* 0x0000000d0f172224 */ /* 0x004fc800078e0217 */
[----:B-1----:R-:W-:-:S07]  /*4480*/  @P2 IMAD R0, R23, R24, R0 ;  /* 0x0000001817002224 */ /* 0x002fce00078e0200 */
.L_x_4307:
[----:B------:R-:W-:Y:S01]  /*4490*/  LOP3.LUT R13, R0, 0xfffffffc, RZ, 0xc0, !PT ;  /* 0xfffffffc000d7812 */ /* 0x000fe200078ec0ff */
[----:B------:R-:W-:Y:S01]  /*44a0*/  VIADD R19, R19, UR4 ;  /* 0x0000000413137c36 */ /* 0x000fe20008000000 */
[----:B------:R-:W-:Y:S01]  /*44b0*/  MOV R18, RZ ;  /* 0x000000ff00127202 */ /* 0x000fe20000000f00 */
        /* <DEDUP_REMOVED lines=239> */
.L_x_4308:
[----:B------:R-:W-:Y:S01]  /*53b0*/  LOP3.LUT R13, R0, 0xfffffffc, RZ, 0xc0, !PT ;  /* 0xfffffffc000d7812 */ /* 0x000fe200078ec0ff */
[----:B------:R-:W-:Y:S02]  /*53c0*/  HFMA2 R18, -RZ, RZ, 0, 0 ;  /* 0x00000000ff127431 */ /* 0x000fe400000001ff */
[----:B------:R-:W-:Y:S01]  /*53d0*/  VIADD R19, R19, UR4 ;  /* 0x0000000413137c36 */ /* 0x000fe20008000000 */
[----:B------:R-:W0:Y:S01]  /*53e0*/  LDCU UR52, c[0x0][0x3cc] ;  /* 0x00007980ff3477ac */ /* 0x000e220008000800 */
[----:B------:R-:W-:Y:S02]  /*53f0*/  IADD3 R12, P2, PT, R13, R4, RZ ;  /* 0x000000040d0c7210 */ /* 0x000fe40007f5e0ff */
[----:B------:R-:W-:Y:S02]  /*5400*/  IMAD.HI.U32 R15, R19, UR30, R18 ;  /* 0x0000001e130f7c27 */ /* 0x000fe4000f8e0012 */
[----:B------:R-:W-:-:S05]  /*5410*/  IADD3.X R13, PT, PT, RZ, R5, RZ, P2, !PT ;  /* 0x00000005ff0d7210 */ /* 0x000fca00017fe4ff */
[----:B------:R1:W5:Y:S02]  /*5420*/  LDG.E R0, desc[UR36][R12.64] ;  /* 0x000000240c007981 */ /* 0x000364000c1e1900 */
[----:B-1----:R-:W-:-:S04]  /*5430*/  SHF.R.U32.HI R13, RZ, UR31, R15 ;  /* 0x0000001fff0d7c19 */ /* 0x002fc8000801160f */
[----:B------:R-:W-:-:S05]  /*5440*/  IADD3 R15, PT, PT, -R13, RZ, RZ ;  /* 0x000000ff0d0f7210 */ /* 0x000fca0007ffe1ff */
[----:B0-----:R-:W-:-:S04]  /*5450*/  IMAD R15, R15, UR52, R19 ;  /* 0x000000340f0f7c24 */ /* 0x001fc8000f8e0213 */
        /* <DEDUP_REMOVED lines=220> */
.L_x_4309:
[----:B------:R-:W-:-:S04]  /*6220*/  LOP3.LUT R13, R15, 0xfffffffc, RZ, 0xc0, !PT ;  /* 0xfffffffc0f0d7812 */ /* 0x000fc800078ec0ff */
[----:B------:R-:W-:-:S05]  /*6230*/  IADD3 R12, P1, PT, R13, R4, RZ ;  /* 0x000000040d0c7210 */ /* 0x000fca0007f3e0ff */
[----:B------:R-:W-:-:S06]  /*6240*/  IMAD.X R13, RZ, RZ, R5, P1 ;  /* 0x000000ffff0d7224 */ /* 0x000fcc00008e0605 */
[----:B------:R1:W5:Y:S02]  /*6250*/  LDG.E R13, desc[UR36][R12.64] ;  /* 0x000000240c0d7981 */ /* 0x000364000c1e1900 */
.L_x_4305:
[----:B------:R-:W2:Y:S01]  /*6260*/  LDCU UR5, c[0x0][0x38c] ;  /* 0x00007180ff0577ac */ /* 0x000ea20008000800 */
[----:B0-----:R-:W-:Y:S01]  /*6270*/  MOV R22, UR4 ;  /* 0x0000000400167c02 */ /* 0x001fe20008000f00 */
[----:B-----5:R-:W-:Y:S02]  /*6280*/  IMAD R9, R6, R9, RZ ;  /* 0x0000000906097224 */ /* 0x020fe400078e02ff */
[----:B------:R-:W-:Y:S01]  /*6290*/  IMAD R10, R7, R10, RZ ;  /* 0x0000000a070a7224 */ /* 0x000fe200078e02ff */
[----:B------:R-:W-:Y:S01]  /*62a0*/  LEA R21, R22, R21, 0x2 ;  /* 0x0000001516157211 */ /* 0x000fe200078e10ff */
[----:B------:R-:W-:Y:S02]  /*62b0*/  IMAD R11, R0, R11, RZ ;  /* 0x0000000b000b7224 */ /* 0x000fe400078e02ff */
[----:B------:R-:W-:Y:S02]  /*62c0*/  IMAD R20, R13, R20, RZ ;  /* 0x000000140d147224 */ /* 0x000fe400078e02ff */
[----:B------:R-:W-:-:S02]  /*62d0*/  IMAD R15, R22, 0x3, R21 ;  /* 0x00000003160f7824 */ /* 0x000fc400078e0215 */
[----:B--2---:R-:W-:-:S05]  /*62e0*/  IMAD.U32 R24, RZ, RZ, UR5 ;  /* 0x00000005ff187e24 */ /* 0x004fca000f8e00ff */
[----:B------:R-:W-:-:S13]  /*62f0*/  ISETP.GE.U32.AND P1, PT, R15, R24, PT ;  /* 0x000000180f00720c */ /* 0x000fda0003f26070 */
[----:B------:R-:W-:Y:S05]  /*6300*/  @!P1 BRA `(.L_x_4310) ;  /* 0xffffffc0000c9947 */ /* 0x000fea000383ffff */
.L_x_4304:
[----:B------:R-:W-:Y:S05]  /*6310*/  BSYNC.RECONVERGENT B1 ;  /* 0x0000000000017941 */ /* 0x000fea0003800200 */
.L_x_4303:
[----:B------:R-:W-:Y:S01]  /*6320*/  ISETP.GE.U32.AND P0, PT, R21, R24, PT ;  /* 0x000000181500720c */ /* 0x000fe20003f06070 */
[----:B------:R-:W-:Y:S01]  /*6330*/  BSSY.RECONVERGENT B1, `(.L_x_4311) ;  /* 0x0000475000017945 */ /* 0x000fe20003800200 */
[----:B------:R-:W-:-:S11]  /*6340*/  MOV R8, R13 ;  /* 0x0000000d00087202 */ /* 0x000fd60000000f00 */
[----:B------:R-:W-:Y:S05]  /*6350*/  @P0 BRA `(.L_x_4312) ;  /* 0x0000004400c80947 */ /* 0x000fea0003800000 */
[----:B------:R-:W0:Y:S01]  /*6360*/  LDC R2, c[0x0][0x3c8] ;  /* 0x0000f200ff027b82 */ /* 0x000e220000000800 */
[----:B-1----:R-:W-:Y:S02]  /*6370*/  CS2R R12, SRZ ;  /* 0x00000000000c7805 */ /* 0x002fe4000001ff00 */
        /* <DEDUP_REMOVED lines=279> */
.L_x_4314:
[----:B------:R-:W-:Y:S02]  /*74f0*/  SHF.R.U32.HI R12, RZ, 0x2, R6 ;  /* 0x00000002ff0c7819 */ /* 0x000fe40000011606 */
[----:B------:R-:W-:-:S07]  /*7500*/  MOV R13, RZ ;  /* 0x000000ff000d7202 */ /* 0x000fce0000000f00 */
.L_x_4313:
        /* <DEDUP_REMOVED lines=284> */
.L_x_4316:
[----:B------:R-:W-:Y:S01]  /*86d0*/  SHF.R.U32.HI R18, RZ, 0x2, R7 ;  /* 0x00000002ff127819 */ /* 0x000fe20000011607 */
[----:B------:R-:W-:-:S07]  /*86e0*/  IMAD.MOV.U32 R19, RZ, RZ, RZ ;  /* 0x000000ffff137224 */ /* 0x000fce00078e00ff */
.L_x_4315:
        /* <DEDUP_REMOVED lines=281> */
.L_x_4318:
[----:B------:R-:W-:Y:S01]  /*9880*/  SHF.R.U32.HI R18, RZ, 0x2, R0 ;  /* 0x00000002ff127819 */ /* 0x000fe20000011600 */
[----:B------:R-:W-:-:S07]  /*9890*/  IMAD.MOV.U32 R19, RZ, RZ, RZ ;  /* 0x000000ffff137224 */ /* 0x000fce00078e00ff */
.L_x_4317:
        /* <DEDUP_REMOVED lines=281> */
.L_x_4320:
[----:B------:R-:W-:Y:S01]  /*aa30*/  SHF.R.U32.HI R12, RZ, 0x2, R5 ;  /* 0x00000002ff0c7819 */ /* 0x000fe20000011605 */
[----:B------:R-:W-:-:S07]  /*aa40*/  IMAD.MOV.U32 R13, RZ, RZ, RZ ;  /* 0x000000ffff0d7224 */ /* 0x000fce00078e00ff */
.L_x_4319:
[----:B------:R-:W-:-:S04]  /*aa50*/  LEA R4, P0, R12, R3, 0x2 ;  /* 0x000000030c047211 */ /* 0x000fc800078010ff */
[----:B------:R-:W-:-:S05]  /*aa60*/  LEA.HI.X R5, R12, R2, R13, 0x2, P0 ;  /* 0x000000020c057211 */ /* 0x000fca00000f140d */
[----:B------:R0:W5:Y:S04]  /*aa70*/  LDG.E R8, desc[UR36][R4.64] ;  /* 0x0000002404087981 */ /* 0x000168000c1e1900 */
.L_x_4312:
[----:B------:R-:W-:Y:S05]  /*aa80*/  BSYNC.RECONVERGENT B1 ;  /* 0x0000000000017941 */ /* 0x000fea0003800200 */
.L_x_4311:
[----:B------:R-:W-:Y:S01]  /*aa90*/  ISETP.GE.U32.AND P0, PT, R21, R24, PT ;  /* 0x000000181500720c */ /* 0x000fe20003f06070 */
[----:B------:R-:W-:-:S12]  /*aaa0*/  BSSY.RECONVERGENT B1, `(.L_x_4321) ;  /* 0x000000e000017945 */ /* 0x000fd80003800200 */
[----:B------:R-:W-:Y:S05]  /*aab0*/  @P0 BRA `(.L_x_4322) ;  /* 0x0000000000300947 */ /* 0x000fea0003800000 */
[----:B------:R-:W-:Y:S01]  /*aac0*/  IADD3 R3, PT, PT, R21, R22, RZ ;  /* 0x0000001615037210 */ /* 0x000fe20007ffe0ff */
        /* <DEDUP_REMOVED lines=11> */
.L_x_4322:
[----:B------:R-:W-:Y:S05]  /*ab80*/  BSYNC.RECONVERGENT B1 ;  /* 0x0000000000017941 */ /* 0x000fea0003800200 */
.L_x_4321:
[----:B------:R-:W-:-:S04]  /*ab90*/  IMAD R10, R10, R9, RZ ;  /* 0x000000090a0a7224 */ /* 0x000fc800078e02ff */
[----:B------:R-:W-:-:S04]  /*aba0*/  IMAD R11, R10, R11, RZ ;  /* 0x0000000b0a0b7224 */ /* 0x000fc800078e02ff */
[----:B------:R-:W-:-:S07]  /*abb0*/  IMAD R19, R11, R20, RZ ;  /* 0x000000140b137224 */ /* 0x000fce00078e02ff */
.L_x_4274:
[----:B------:R-:W-:Y:S05]  /*abc0*/  BSYNC.RECONVERGENT B0 ;  /* 0x0000000000007941 */ /* 0x000fea0003800200 */
.L_x_4273:
[----:B------:R-:W2:Y:S01]  /*abd0*/  LDCU UR4, c[0x0][0x3a4] ;  /* 0x00007480ff0477ac */ /* 0x000ea20008000800 */
[----:B-----5:R-:W3:Y:S01]  /*abe0*/  S2R R0, SR_TID.X ;  /* 0x0000000000007919 */ /* 0x020ee20000002100 */
[----:B0-----:R-:W0:Y:S01]  /*abf0*/  S2R R5, SR_TID.Y ;  /* 0x0000000000057919 */ /* 0x001e220000002200 */
[----:B--2---:R-:W-:-:S09]  /*ac00*/  UISETP.NE.AND UP0, UPT, UR4, URZ, UPT ;  /* 0x000000ff0400728c */ /* 0x004fd2000bf05270 */
[----:B------:R-:W-:Y:S05]  /*ac10*/  BRA.U !UP0, `(.L_x_4323) ;  /* 0x0000000108647547 */ /* 0x000fea000b800000 */
[----:B------:R-:W2:Y:S01]  /*ac20*/  S2UR UR5, SR_CgaCtaId ;  /* 0x00000000000579c3 */ /* 0x000ea20000008800 */
[----:B------:R-:W0:Y:S01]  /*ac30*/  LDCU UR8, c[0x0][0x360] ;  /* 0x00006c00ff0877ac */ /* 0x000e220008000800 */
[----:B------:R-:W-:Y:S01]  /*ac40*/  UMOV UR4, 0x400 ;  /* 0x0000040000047882 */ /* 0x000fe20000000000 */
[----:B------:R-:W4:Y:S01]  /*ac50*/  LDCU UR6, c[0x0][0x364] ;  /* 0x00006c80ff0677ac */ /* 0x000f220008000800 */
[----:B------:R-:W-:Y:S01]  /*ac60*/  UIADD3 UR4, UPT, UPT, UR4, 0x10, URZ ;  /* 0x0000001004047890 */ /* 0x000fe2000fffe0ff */
[----:B0--3--:R-:W-:-:S03]  /*ac70*/  IMAD R2, R5, UR8, R0 ;  /* 0x0000000805027c24 */ /* 0x009fc6000f8e0200 */
[----:B--2---:R-:W-:Y:S02]  /*ac80*/  ULEA UR4, UR5, UR4, 0x18 ;  /* 0x0000000405047291 */ /* 0x004fe4000f8ec0ff */
[----:B----4-:R-:W-:-:S04]  /*ac90*/  UISETP.GE.U32.AND UP0, UPT, UR6, 0x2, UPT ;  /* 0x000000020600788c */ /* 0x010fc8000bf06070 */
[----:B------:R-:W-:-:S05]  /*aca0*/  LEA R2, R2, UR4, 0x2 ;  /* 0x0000000402027c11 */ /* 0x000fca000f8e10ff */
[----:B------:R2:W-:Y:S01]  /*acb0*/  STS [R2], R19 ;  /* 0x0000001302007388 */ /* 0x0005e20000000800 */
[----:B------:R-:W-:Y:S05]  /*acc0*/  BRA.U !UP0, `(.L_x_4323) ;  /* 0x0000000108387547 */ /* 0x000fea000b800000 */
[----:B------:R-:W-:-:S05]  /*acd0*/  UMOV UR5, UR6 ;  /* 0x0000000600057c82 */ /* 0x000fca0008000000 */
.L_x_4324:
        /* <DEDUP_REMOVED lines=9> */
[----:B------:R-:W2:Y:S02]  /*ad70*/  @!P0 LDS R4, [R3] ;  /* 0x0000000003048984 */ /* 0x000ea40000000800 */
[----:B--2-4-:R-:W-:-:S05]  /*ad80*/  @!P0 IMAD R19, R19, R4, RZ ;  /* 0x0000000413138224 */ /* 0x014fca00078e02ff */
[----:B------:R4:W-:Y:S01]  /*ad90*/  @!P0 STS [R2], R19 ;  /* 0x0000001302008388 */ /* 0x0009e20000000800 */
[----:B------:R-:W-:Y:S05]  /*ada0*/  BRA.U UP0, `(.L_x_4324) ;  /* 0xfffffffd00cc7547 */ /* 0x000fea000b83ffff */
.L_x_4323:
        /* <DEDUP_REMOVED lines=9> */
[----:B0-234-:R-:W-:Y:S01]  /*ae40*/  IMAD R2, R5, UR5, R0 ;  /* 0x0000000505027c24 */ /* 0x01dfe2000f8e0200 */
[----:B------:R-:W-:Y:S02]  /*ae50*/  UIADD3 UR4, UPT, UPT, UR4, 0x10, URZ ;  /* 0x0000001004047890 */ /* 0x000fe4000fffe0ff */
[----:B------:R-:W-:Y:S02]  /*ae60*/  UISETP.GE.U32.AND UP0, UPT, UR5, 0x40, UPT ;  /* 0x000000400500788c */ /* 0x000fe4000bf06070 */
[----:B-----5:R-:W-:-:S06]  /*ae70*/  ULEA UR4, UR6, UR4, 0x18 ;  /* 0x0000000406047291 */ /* 0x020fcc000f8ec0ff */
[----:B------:R-:W-:Y:S01]  /*ae80*/  LEA R2, R2, UR4, 0x2 ;  /* 0x0000000402027c11 */ /* 0x000fe2000f8e10ff */
[----:B------:R-:W-:-:S04]  /*ae90*/  UMOV UR4, 0x20 ;  /* 0x0000002000047882 */ /* 0x000fc80000000000 */
[----:B------:R0:W-:Y:S01]  /*aea0*/  STS [R2], R19 ;  /* 0x0000001302007388 */ /* 0x0001e20000000800 */
[----:B------:R-:W-:Y:S05]  /*aeb0*/  BRA.U !UP0, `(.L_x_4326) ;  /* 0x0000000108347547 */ /* 0x000fea000b800000 */
[----:B------:R-:W-:-:S07]  /*aec0*/  MOV R3, UR5 ;  /* 0x0000000500037c02 */ /* 0x000fce0008000f00 */
.L_x_4327:
[----:B------:R-:W-:Y:S01]  /*aed0*/  SHF.R.U32.HI R7, RZ, 0x1, R3 ;  /* 0x00000001ff077819 */ /* 0x000fe20000011603 */
[----:B------:R-:W-:Y:S03]  /*aee0*/  BAR.SYNC.DEFER_BLOCKING 0x0 ;  /* 0x0000000000007b1d */ /* 0x000fe60000010000 */
[----:B------:R-:W-:-:S04]  /*aef0*/  IADD3 R4, PT, PT, R7, R0, RZ ;  /* 0x0000000007047210 */ /* 0x000fc80007ffe0ff */
[----:B------:R-:W-:-:S04]  /*af00*/  ISETP.GE.U32.AND P0, PT, R4, UR5, PT ;  /* 0x0000000504007c0c */ /* 0x000fc8000bf06070 */
[----:B------:R-:W-:-:S13]  /*af10*/  ISETP.GE.U32.OR P0, PT, R0, R7, P0 ;  /* 0x000000070000720c */ /* 0x000fda0000706470 */
[----:B------:R-:W-:-:S06]  /*af20*/  @!P0 LEA R4, R7, R2, 0x2 ;  /* 0x0000000207048211 */ /* 0x000fcc00078e10ff */
[----:B------:R-:W0:Y:S02]  /*af30*/  @!P0 LDS R4, [R4] ;  /* 0x0000000004048984 */ /* 0x000e240000000800 */
[----:B0-----:R-:W-:-:S05]  /*af40*/  @!P0 IMAD R19, R19, R4, RZ ;  /* 0x0000000413138224 */ /* 0x001fca00078e02ff */
[----:B------:R0:W-:Y:S01]  /*af50*/  @!P0 STS [R2], R19 ;  /* 0x0000001302008388 */ /* 0x0001e20000000800 */
[----:B------:R-:W-:Y:S01]  /*af60*/  ISETP.GT.U32.AND P0, PT, R3, 0x7f, PT ;  /* 0x0000007f0300780c */ /* 0x000fe20003f04070 */
[----:B------:R-:W-:-:S12]  /*af70*/  IMAD.MOV.U32 R3, RZ, RZ, R7 ;  /* 0x000000ffff037224 */ /* 0x000fd800078e0007 */
[----:B0-----:R-:W-:Y:S05]  /*af80*/  @P0 BRA `(.L_x_4327) ;  /* 0xfffffffc00d00947 */ /* 0x001fea000383ffff */
.L_x_4326:
[----:B------:R-:W-:Y:S01]  /*af90*/  BAR.SYNC.DEFER_BLOCKING 0x0 ;  /* 0x0000000000007b1d */ /* 0x000fe20000010000 */
[----:B------:R-:W-:-:S09]  /*afa0*/  UISETP.GE.U32.AND UP0, UPT, UR4, 0x2, UPT ;  /* 0x000000020400788c */ /* 0x000fd2000bf06070 */
[----:B------:R-:W-:Y:S05]  /*afb0*/  BRA.U !UP0, `(.L_x_4325) ;  /* 0x0000000108187547 */ /* 0x000fea000b800000 */
[----:B0-2-4-:R-:W-:-:S07]  /*afc0*/  HFMA2 R2, -RZ, RZ, 0, 5.9604644775390625e-08 ;  /* 0x00000001ff027431 */ /* 0x015fce00000001ff */
.L_x_4328:
[----:B------:R0:W2:Y:S02]  /*afd0*/  SHFL.DOWN PT, R4, R19, R2, 0x1f ;  /* 0x08001f0213047589 */ /* 0x0000a400000e0000 */
[----:B0-----:R-:W-:-:S04]  /*afe0*/  SHF.L.U32 R2, R2, 0x1, RZ ;  /* 0x0000000102027819 */ /* 0x001fc800000006ff */
[----:B------:R-:W-:Y:S01]  /*aff0*/  ISETP.GE.AND P0, PT, R2, UR4, PT ;  /* 0x0000000402007c0c */ /* 0x000fe2000bf06270 */
[----:B--2---:R-:W-:-:S12]  /*b000*/  IMAD R19, R4, R19, RZ ;  /* 0x0000001304137224 */ /* 0x004fd800078e02ff */
[----:B------:R-:W-:Y:S05]  /*b010*/  @!P0 BRA `(.L_x_4328) ;  /* 0xfffffffc00ec8947 */ /* 0x000fea000383ffff */
.L_x_4325:
[----:B------:R-:W5:Y:S01]  /*b020*/  LDCU UR4, c[0x0][0x55c] ;  /* 0x0000ab80ff0477ac */ /* 0x000f620008000800 */
[----:B------:R-:W-:Y:S01]  /*b030*/  MOV R18, RZ ;  /* 0x000000ff00127202 */ /* 0x000fe20000000f00 */
[----:B-----5:R-:W-:-:S09]  /*b040*/  UISETP.NE.AND UP0, UPT, UR4, URZ, UPT ;  /* 0x000000ff0400728c */ /* 0x020fd2000bf05270 */
[----:B------:R-:W-:Y:S05]  /*b050*/  BRA.U !UP0, `(.L_x_4329) ;  /* 0x0000001108587547 */ /* 0x000fea000b800000 */
[----:B------:R-:W5:Y:S01]  /*b060*/  LDCU.64 UR8, c[0x0][0x560] ;  /* 0x0000ac00ff0877ac */ /* 0x000f620008000a00 */
[----:B------:R-:W-:Y:S01]  /*b070*/  MOV R3, R17 ;  /* 0x0000001100037202 */ /* 0x000fe20000000f00 */
[----:B0-2-4-:R-:W-:Y:S01]  /*b080*/  IMAD.MOV.U32 R2, RZ, RZ, RZ ;  /* 0x000000ffff027224 */ /* 0x015fe200078e00ff */
[----:B------:R-:W0:Y:S01]  /*b090*/  LDCU UR5, c[0x0][0x568] ;  /* 0x0000ad00ff0577ac */ /* 0x000e220008000800 */
[----:B------:R-:W2:Y:S02]  /*b0a0*/  LDCU UR6, c[0x0][0x68c] ;  /* 0x0000d180ff0677ac */ /* 0x000ea40008000800 */
[----:B-----5:R-:W-:-:S05]  /*b0b0*/  IMAD.HI.U32 R2, R17, UR9, R2 ;  /* 0x0000000911027c27 */ /* 0x020fca000f8e0002 */
        /* <DEDUP_REMOVED lines=8> */
[----:B------:R-:W-:Y:S01]  /*b140*/  HFMA2 R2, -RZ, RZ, 0, 0 ;  /* 0x00000000ff027431 */ /* 0x000fe200000001ff */
[----:B------:R-:W-:Y:S01]  /*b150*/  UISETP.LT.U32.AND UP1, UPT, UR5, 0x18, UPT ;  /* 0x000000180500788c */ /* 0x000fe2000bf21070 */
[----:B------:R-:W2:Y:S03]  /*b160*/  LDCU UR8, c[0x0][0x56c] ;  /* 0x0000ad80ff0877ac */ /* 0x000ea60008000800 */
[----:B------:R-:W-:-:S04]  /*b170*/  USEL UR5, UR5, 0x18, UP1 ;  /* 0x0000001805057887 */ /* 0x000fc80008800000 */
[----:B------:R-:W-:Y:S01]  /*b180*/  UIADD3 UR5, UPT, UPT, UR5, 0x1, URZ ;  /* 0x0000000105057890 */ /* 0x000fe2000fffe0ff */
[----:B0-----:R-:W-:Y:S01]  /*b190*/  IMAD.HI.U32 R6, R3, UR6, R2 ;  /* 0x0000000603067c27 */ /* 0x001fe2000f8e0002 */
[----:B------:R-:W0:Y:S04]  /*b1a0*/  LDCU UR6, c[0x0][0x694] ;  /* 0x0000d280ff0677ac */ /* 0x000e280008000800 */
[----:B------:R-:W-:Y:S01]  /*b1b0*/  SHF.R.U32.HI R7, RZ, UR7, R6 ;  /* 0x00000007ff077c19 */ /* 0x000fe20008011606 */
[----:B------:R-:W-:-:S04]  /*b1c0*/  UISETP.NE.AND UP1, UPT, UR5, 0x2, UPT ;  /* 0x000000020500788c */ /* 0x000fc8000bf25270 */
[----:B------:R-:W-:-:S04]  /*b1d0*/  IMAD.MOV R2, RZ, RZ, -R7 ;  /* 0x000000ffff027224 */ /* 0x000fc800078e0a07 */
[----:B--2---:R-:W-:-:S04]  /*b1e0*/  IMAD R3, R2, UR8, R3 ;  /* 0x0000000802037c24 */ /* 0x004fc8000f8e0203 */
[----:B0-----:R-:W-:Y:S01]  /*b1f0*/  IMAD R18, R3, UR6, R18 ;  /* 0x0000000603127c24 */ /* 0x001fe2000f8e0212 */
[----:B------:R-:W-:Y:S06]  /*b200*/  BRA.U !UP1, `(.L_x_4329) ;  /* 0x0000000d09ec7547 */ /* 0x000fec000b800000 */
[----:B------:R-:W0:Y:S01]  /*b210*/  LDCU.64 UR8, c[0x0][0x578] ;  /* 0x0000af00ff0877ac */ /* 0x000e220008000a00 */
[----:B------:R-:W-:Y:S01]  /*b220*/  MOV R6, RZ ;  /* 0x000000ff00067202 */ /* 0x000fe20000000f00 */
[----:B------:R-:W2:Y:S01]  /*b230*/  LDCU UR7, c[0x0][0x580] ;  /* 0x0000b000ff0777ac */ /* 0x000ea20008000800 */
[----:B------:R-:W4:Y:S01]  /*b240*/  LDCU UR6, c[0x0][0x69c] ;  /* 0x0000d380ff0677ac */ /* 0x000f220008000800 */
[----:B------:R-:W-:Y:S02]  /*b250*/  UISETP.NE.AND UP1, UPT, UR5, 0x3, UPT ;  /* 0x000000030500788c */ /* 0x000fe4000bf25270 */
[----:B0-----:R-:W-:-:S05]  /*b260*/  IMAD.HI.U32 R2, R7, UR9, R6 ;  /* 0x0000000907027c27 */ /* 0x001fca000f8e0006 */
[----:B--2---:R-:W-:-:S04]  /*b270*/  SHF.R.U32.HI R3, RZ, UR7, R2 ;  /* 0x00000007ff037c19 */ /* 0x004fc80008011602 */
[----:B------:R-:W-:-:S05]  /*b280*/  IADD3 R6, PT, PT, -R3, RZ, RZ ;  /* 0x000000ff03067210 */ /* 0x000fca0007ffe1ff */
[----:B------:R-:W-:-:S04]  /*b290*/  IMAD R7, R6, UR8, R7 ;  /* 0x0000000806077c24 */ /* 0x000fc8000f8e0207 */
[----:B----4-:R-:W-:Y:S01]  /*b2a0*/  IMAD R18, R7, UR6, R18 ;  /* 0x0000000607127c24 */ /* 0x010fe2000f8e0212 */
[----:B------:R-:W-:Y:S06]  /*b2b0*/  BRA.U !UP1, `(.L_x_4329) ;  /* 0x0000000d09c07547 */ /* 0x000fec000b800000 */
[----:B------:R-:W0:Y:S01]  /*b2c0*/  LDCU.64 UR8, c[0x0][0x588] ;  /* 0x0000b100ff0877ac */ /* 0x000e220008000a00 */
[----:B------:R-:W-:Y:S01]  /*b2d0*/  MOV R2, RZ ;  /* 0x000000ff00027202 */ /* 0x000fe20000000f00 */
[----:B------:R-:W2:Y:S01]  /*b2e0*/  LDCU UR7, c[0x0][0x584] ;  /* 0x0000b080ff0777ac */ /* 0x000ea20008000800 */
[----:B------:R-:W4:Y:S01]  /*b2f0*/  LDCU UR6, c[0x0][0x6a4] ;  /* 0x0000d480ff0677ac */ /* 0x000f220008000800 */
[----:B------:R-:W-:Y:S02]  /*b300*/  UISETP.NE.AND UP1, UPT, UR5, 0x4, UPT ;  /* 0x000000040500788c */ /* 0x000fe4000bf25270 */
[----:B0-----:R-:W-:-:S05]  /*b310*/  IMAD.HI.U32 R6, R3, UR8, R2 ;  /* 0x0000000803067c27 */ /* 0x001fca000f8e0002 */
[----:B------:R-:W-:-:S05]  /*b320*/  SHF.R.U32.HI R7, RZ, UR9, R6 ;  /* 0x00000009ff077c19 */ /* 0x000fca0008011606 */
[----:B------:R-:W-:-:S04]  /*b330*/  IMAD.MOV R2, RZ, RZ, -R7 ;  /* 0x000000ffff027224 */ /* 0x000fc800078e0a07 */
[----:B--2---:R-:W-:-:S04]  /*b340*/  IMAD R3, R2, UR7, R3 ;  /* 0x0000000702037c24 */ /* 0x004fc8000f8e0203 */
[----:B----4-:R-:W-:Y:S01]  /*b350*/  IMAD R18, R3, UR6, R18 ;  /* 0x0000000603127c24 */ /* 0x010fe2000f8e0212 */
[----:B------:R-:W-:Y:S06]  /*b360*/  BRA.U !UP1, `(.L_x_4329) ;  /* 0x0000000d09947547 */ /* 0x000fec000b800000 */
[----:B------:R-:W0:Y:S01]  /*b370*/  LDCU.64 UR8, c[0x0][0x590] ;  /* 0x0000b200ff0877ac */ /* 0x000e220008000a00 */
[----:B------:R-:W-:Y:S01]  /*b380*/  HFMA2 R6, -RZ, RZ, 0, 0 ;  /* 0x00000000ff067431 */ /* 0x000fe200000001ff */
        /* <DEDUP_REMOVED lines=221> */
[----:B------:R-:W4:Y:S03]  /*c160*/  LDCU UR5, c[0x0][0x74c] ;  /* 0x0000e980ff0577ac */ /* 0x000f260008000800 */
[----:B0-----:R-:W-:-:S05]  /*c170*/  IMAD.HI.U32 R2, R7, UR9, R6 ;  /* 0x0000000907027c27 */ /* 0x001fca000f8e0006 */
[----:B--2---:R-:W-:-:S04]  /*c180*/  SHF.R.U32.HI R2, RZ, UR6, R2 ;  /* 0x00000006ff027c19 */ /* 0x004fc80008011602 */
[----:B------:R-:W-:-:S05]  /*c190*/  IADD3 R3, PT, PT, -R2, RZ, RZ ;  /* 0x000000ff02037210 */ /* 0x000fca0007ffe1ff */
[----:B------:R-:W-:-:S04]  /*c1a0*/  IMAD R3, R3, UR8, R7 ;  /* 0x0000000803037c24 */ /* 0x000fc8000f8e0207 */
[----:B----4-:R-:W-:-:S07]  /*c1b0*/  IMAD R18, R3, UR5, R18 ;  /* 0x0000000503127c24 */ /* 0x010fce000f8e0212 */
.L_x_4329:
[----:B------:R-:W5:Y:S01]  /*c1c0*/  LDCU UR5, c[0x0][0x3a8] ;  /* 0x00007500ff0577ac */ /* 0x000f620008000800 */
[----:B------:R-:W0:Y:S01]  /*c1d0*/  LDCU.64 UR6, c[0x0][0x770] ;  /* 0x0000ee00ff0677ac */ /* 0x000e220008000a00 */
[----:B-----5:R-:W-:Y:S01]  /*c1e0*/  UISETP.NE.AND UP1, UPT, UR5, URZ, UPT ;  /* 0x000000ff0500728c */ /* 0x020fe2000bf25270 */
[----:B0-----:R-:W-:Y:S02]  /*c1f0*/  ISETP.NE.U32.AND P0, PT, RZ, UR6, PT ;  /* 0x00000006ff007c0c */ /* 0x001fe4000bf05070 */
[----:B--2-4-:R-:W-:Y:S02]  /*c200*/  IADD3 R2, P1, PT, R18, UR6, RZ ;  /* 0x0000000612027c10 */ /* 0x014fe4000ff3e0ff */
[----:B------:R-:W-:Y:S02]  /*c210*/  ISETP.NE.AND.EX P0, PT, RZ, UR7, PT, P0 ;  /* 0x00000007ff007c0c */ /* 0x000fe4000bf05300 */
[----:B------:R-:W-:Y:S02]  /*c220*/  IADD3.X R3, PT, PT, RZ, UR7, RZ, P1, !PT ;  /* 0x00000007ff037c10 */ /* 0x000fe40008ffe4ff */
[----:B------:R-:W-:-:S02]  /*c230*/  SEL R2, R2, RZ, P0 ;  /* 0x000000ff02027207 */ /* 0x000fc40000000000 */
[----:B------:R-:W-:Y:S01]  /*c240*/  SEL R3, R3, RZ, P0 ;  /* 0x000000ff03037207 */ /* 0x000fe20000000000 */
[----:B------:R-:W-:Y:S06]  /*c250*/  BRA.U !UP1, `(.L_x_4330) ;  /* 0x0000002109647547 */ /* 0x000fec000b800000 */
[----:B------:R-:W0:Y:S01]  /*c260*/  S2R R4, SR_CTAID.X ;  /* 0x0000000000047919 */ /* 0x000e220000002500 */
[----:B------:R-:W3:Y:S01]  /*c270*/  LDCU UR5, c[0x0][0x3ac] ;  /* 0x00007580ff0577ac */ /* 0x000ee20008000800 */
[----:B------:R-:W-:Y:S01]  /*c280*/  IMAD.MOV.U32 R16, RZ, RZ, RZ ;  /* 0x000000ffff107224 */ /* 0x000fe200078e00ff */
[----:B------:R-:W2:Y:S01]  /*c290*/  LDCU UR6, c[0x0][0x3b0] ;  /* 0x00007600ff0677ac */ /* 0x000ea20008000800 */
[----:B------:R-:W0:Y:S01]  /*c2a0*/  LDCU UR7, c[0x0][0x398] ;  /* 0x00007300ff0777ac */ /* 0x000e220008000800 */
[----:B---3--:R-:W-:-:S04]  /*c2b0*/  IMAD R6, R0, UR5, RZ ;  /* 0x0000000500067c24 */ /* 0x008fc8000f8e02ff */
[----:B--2---:R-:W-:-:S04]  /*c2c0*/  IMAD R7, R5, UR6, R6 ;  /* 0x0000000605077c24 */ /* 0x004fc8000f8e0206 */
[----:B0-----:R-:W-:Y:S01]  /*c2d0*/  IMAD R7, R4, UR7, R7 ;  /* 0x0000000704077c24 */ /* 0x001fe2000f8e0207 */
[----:B------:R-:W-:Y:S06]  /*c2e0*/  BRA.U !UP0, `(.L_x_4331) ;  /* 0x0000001108547547 */ /* 0x000fec000b800000 */
[----:B------:R-:W0:Y:S01]  /*c2f0*/  LDCU.64 UR6, c[0x0][0x560] ;  /* 0x0000ac00ff0677ac */ /* 0x000e220008000a00 */
[----:B------:R-:W-:Y:S01]  /*c300*/  HFMA2 R6, -RZ, RZ, 0, 0 ;  /* 0x00000000ff067431 */ /* 0x000fe200000001ff */
[----:B------:R-:W2:Y:S01]  /*c310*/  LDCU UR5, c[0x0][0x568] ;  /* 0x0000ad00ff0577ac */ /* 0x000ea20008000800 */
[----:B------:R-:W3:Y:S01]  /*c320*/  LDCU UR8, c[0x0][0x68c] ;  /* 0x0000d180ff0877ac */ /* 0x000ee20008000800 */
[----:B------:R-:W-:-:S04]  /*c330*/  UIADD3 UR4, UPT, UPT, UR4, -0x1, URZ ;  /* 0xffffffff04047890 */ /* 0x000fc8000fffe0ff */
[----:B------:R-:W-:Y:S01]  /*c340*/  UISETP.NE.AND UP0, UPT, UR4, URZ, UPT ;  /* 0x000000ff0400728c */ /* 0x000fe2000bf05270 */
[----:B0-----:R-:W-:-:S05]  /*c350*/  IMAD.HI.U32 R8, R7, UR7, R6 ;  /* 0x0000000707087c27 */ /* 0x001fca000f8e0006 */
[----:B--2---:R-:W-:-:S04]  /*c360*/  SHF.R.U32.HI R9, RZ, UR5, R8 ;  /* 0x00000005ff097c19 */ /* 0x004fc80008011608 */
[----:B------:R-:W-:-:S05]  /*c370*/  IADD3 R11, PT, PT, -R9, RZ, RZ ;  /* 0x000000ff090b7210 */ /* 0x000fca0007ffe1ff */
[----:B------:R-:W-:-:S04]  /*c380*/  IMAD R11, R11, UR6, R7 ;  /* 0x000000060b0b7c24 */ /* 0x000fc8000f8e0207 */
[----:B---3--:R-:W-:Y:S01]  /*c390*/  IMAD R16, R11, UR8, RZ ;  /* 0x000000080b107c24 */ /* 0x008fe2000f8e02ff */
[----:B------:R-:W-:Y:S06]  /*c3a0*/  BRA.U !UP0, `(.L_x_4331) ;  /* 0x0000001108247547 */ /* 0x000fec000b800000 */
[----:B------:R-:W0:Y:S01]  /*c3b0*/  LDCU.64 UR6, c[0x0][0x570] ;  /* 0x0000ae00ff0677ac */ /* 0x000e220008000a00 */
[----:B------:R-:W-:Y:S01]  /*c3c0*/  MOV R8, RZ ;  /* 0x000000ff00087202 */ /* 0x000fe20000000f00 */
        /* <DEDUP_REMOVED lines=263> */
.L_x_4331:
[----:B------:R-:W0:Y:S01]  /*d440*/  LDCU UR4, c[0x0][0x390] ;  /* 0x00007200ff0477ac */ /* 0x000e220008000800 */
[----:B------:R-:W2:Y:S01]  /*d450*/  S2UR UR8, SR_CgaCtaId ;  /* 0x00000000000879c3 */ /* 0x000ea20000008800 */
[----:B------:R-:W-:Y:S01]  /*d460*/  BSSY.RECONVERGENT B0, `(.L_x_4332) ;  /* 0x0000016000007945 */ /* 0x000fe20003800200 */
[----:B------:R-:W-:Y:S02]  /*d470*/  LOP3.LUT P3, RZ, R0, R5, RZ, 0xfc, !PT ;  /* 0x0000000500ff7212 */ /* 0x000fe4000786fcff */
[----:B------:R-:W-:Y:S02]  /*d480*/  PLOP3.LUT P0, PT, PT, PT, PT, 0x8, 0x80 ;  /* 0x000000000080781c */ /* 0x000fe40003f0e170 */
[----:B0-----:R-:W-:-:S13]  /*d490*/  ISETP.GE.AND P1, PT, R7, UR4, PT ;  /* 0x0000000407007c0c */ /* 0x001fda000bf26270 */
[----:B--2---:R-:W-:Y:S05]  /*d4a0*/  @P1 BRA `(.L_x_4333) ;  /* 0x0000000000441947 */ /* 0x004fea0003800000 */
        /* <DEDUP_REMOVED lines=9> */
[----:B------:R-:W2:Y:S01]  /*d540*/  LDC.64 R6, c[0x0][0x778] ;  /* 0x0001de00ff067b82 */ /* 0x000ea20000000a00 */
[----:B------:R-:W-:Y:S01]  /*d550*/  ISETP.NE.AND P0, PT, R8, RZ, PT ;  /* 0x000000ff0800720c */ /* 0x000fe20003f05270 */
[----:B------:R-:W3:Y:S01]  /*d560*/  LDCU UR5, c[0x0][0x360] ;  /* 0x00006c00ff0577ac */ /* 0x000ee20008000800 */
[----:B0-----:R-:W-:-:S11]  /*d570*/  IMAD R9, R4, UR4, R9 ;  /* 0x0000000404097c24 */ /* 0x001fd6000f8e0209 */
[----:B---3--:R-:W-:Y:S01]  /*d580*/  @!P0 IMAD R9, R9, UR5, R0 ;  /* 0x0000000509098c24 */ /* 0x008fe2000f8e0200 */
[----:B------:R-:W-:-:S03]  /*d590*/  PLOP3.LUT P0, PT, PT, PT, PT, 0x80, 0x8 ;  /* 0x000000000008781c */ /* 0x000fc60003f0f070 */
[----:B--2---:R-:W-:-:S05]  /*d5a0*/  IMAD.WIDE.U32 R6, R9, 0x4, R6 ;  /* 0x0000000409067825 */ /* 0x004fca00078e0006 */
[----:B------:R0:W-:Y:S05]  /*d5b0*/  STG.E desc[UR36][R6.64], R19 ;  /* 0x0000001306007986 */ /* 0x0001ea000c101924 */
.L_x_4333:
[----:B------:R-:W-:Y:S05]  /*d5c0*/  BSYNC.RECONVERGENT B0 ;  /* 0x0000000000007941 */ /* 0x000fea0003800200 */
.L_x_4332:
        /* <DEDUP_REMOVED lines=18> */
[----:B------:R-:W3:Y:S01]  /*d6f0*/  POPC R9, UR5 ;  /* 0x0000000500097d09 */ /* 0x000ee20008000000 */
[----:B0-----:R-:W-:Y:S01]  /*d700*/  IMAD.WIDE.U32 R6, R4, 0x4, R6 ;  /* 0x0000000404067825 */ /* 0x001fe200078e0006 */
[----:B--2---:R-:W-:-:S13]  /*d710*/  ISETP.EQ.U32.AND P1, PT, R10, R11, PT ;  /* 0x0000000b0a00720c */ /* 0x004fda0003f22070 */
[----:B---3--:R-:W2:Y:S01]  /*d720*/  @P1 ATOMG.E.ADD.STRONG.GPU PT, R7, desc[UR36][R6.64], R9 ;  /* 0x80000009060719a8 */ /* 0x008ea200081ef124 */
[----:B------:R-:W0:Y:S01]  /*d730*/  S2UR UR6, SR_CgaCtaId ;  /* 0x00000000000679c3 */ /* 0x000e220000008800 */
[----:B------:R-:W3:Y:S01]  /*d740*/  LDCU UR4, c[0x0][0x374] ;  /* 0x00006e80ff0477ac */ /* 0x000ee20008000800 */
[----:B------:R-:W4:Y:S01]  /*d750*/  S2R R11, SR_LTMASK ;  /* 0x00000000000b7919 */ /* 0x000f220000003900 */
[----:B---3--:R-:W-:Y:S01]  /*d760*/  UIADD3 UR4, UPT, UPT, UR4, -0x1, URZ ;  /* 0xffffffff04047890 */ /* 0x008fe2000fffe0ff */
        /* <DEDUP_REMOVED lines=9> */
.L_x_4335:
[----:B------:R-:W-:Y:S05]  /*d800*/  BSYNC.RECONVERGENT B0 ;  /* 0x0000000000007941 */ /* 0x000fea0003800200 */
.L_x_4334:
        /* <DEDUP_REMOVED lines=16> */
[----:B------:R-:W2:Y:S01]  /*d910*/  LDCU UR5, c[0x0][0x384] ;  /* 0x00007080ff0577ac */ /* 0x000ea20008000800 */
[----:B0-----:R-:W-:Y:S01]  /*d920*/  UISETP.NE.AND UP0, UPT, UR4, URZ, UPT ;  /* 0x000000ff0400728c */ /* 0x001fe2000bf05270 */
[----:B--2---:R-:W-:-:S08]  /*d930*/  IMAD.U32 R17, RZ, RZ, UR5 ;  /* 0x00000005ff117e24 */ /* 0x004fd0000f8e00ff */
[----:B------:R-:W-:Y:S05]  /*d940*/  BRA.U !UP0, `(.L_x_4337) ;  /* 0x0000000108547547 */ /* 0x000fea000b800000 */
[----:B------:R-:W0:Y:S01]  /*d950*/  LDCU UR4, c[0x0][0x360] ;  /* 0x00006c00ff0477ac */ /* 0x000e220008000800 */
[----:B------:R-:W2:Y:S01]  /*d960*/  LDCU UR6, c[0x0][0x39c] ;  /* 0x00007380ff0677ac */ /* 0x000ea20008000800 */
[----:B0-----:R-:W-:-:S05]  /*d970*/  IMAD R8, R5, UR4, R0 ;  /* 0x0000000405087c24 */ /* 0x001fca000f8e0200 */
[----:B--2---:R-:W-:-:S13]  /*d980*/  ISETP.GE.U32.AND P1, PT, R8, UR6, PT ;  /* 0x0000000608007c0c */ /* 0x004fda000bf26070 */
[----:B------:R-:W-:Y:S05]  /*d990*/  @P1 BRA `(.L_x_4338) ;  /* 0x0000000000841947 */ /* 0x000fea0003800000 */
[----:B------:R-:W0:Y:S01]  /*d9a0*/  LDCU UR5, c[0x0][0x374] ;  /* 0x00006e80ff0577ac */ /* 0x000e220008000800 */
[----:B------:R-:W2:Y:S01]  /*d9b0*/  LDC R13, c[0x0][0x364] ;  /* 0x0000d900ff0d7b82 */ /* 0x000ea20000000800 */
[----:B------:R-:W-:Y:S01]  /*d9c0*/  BSSY.RECONVERGENT B1, `(.L_x_4339) ;  /* 0x000000c000017945 */ /* 0x000fe20003800200 */
[----:B------:R-:W-:-:S06]  /*d9d0*/  MOV R10, R8 ;  /* 0x00000008000a7202 */ /* 0x000fcc0000000f00 */
[----:B------:R-:W3:Y:S01]  /*d9e0*/  LDC.64 R6, c[0x0][0x778] ;  /* 0x0001de00ff067b82 */ /* 0x000ee20000000a00 */
[----:B0-----:R-:W-:Y:S02]  /*d9f0*/  IMAD R11, R4, UR5, RZ ;  /* 0x00000005040b7c24 */ /* 0x001fe4000f8e02ff */
[----:B--2---:R-:W-:-:S07]  /*da00*/  IMAD R13, R13, UR4, RZ ;  /* 0x000000040d0d7c24 */ /* 0x004fce000f8e02ff */
.L_x_4340:
[----:B------:R-:W-:-:S05]  /*da10*/  IADD3 R9, PT, PT, R11, R10, RZ ;  /* 0x0000000a0b097210 */ /* 0x000fca0007ffe0ff */
[----:B---3--:R-:W-:-:S06]  /*da20*/  IMAD.WIDE.U32 R8, R9, 0x4, R6 ;  /* 0x0000000409087825 */ /* 0x008fcc00078e0006 */
[----:B------:R-:W2:Y:S01]  /*da30*/  LDG.E R8, desc[UR36][R8.64] ;  /* 0x0000002408087981 */ /* 0x000ea2000c1e1900 */
[----:B------:R-:W-:-:S04]  /*da40*/  IADD3 R10, PT, PT, R13, R10, RZ ;  /* 0x0000000a0d0a7210 */ /* 0x000fc80007ffe0ff */
[----:B------:R-:W-:Y:S01]  /*da50*/  ISETP.GE.U32.AND P1, PT, R10, UR6, PT ;  /* 0x000000060a007c0c */ /* 0x000fe2000bf26070 */
[----:B--2---:R-:W-:-:S12]  /*da60*/  IMAD R17, R8, R17, RZ ;  /* 0x0000001108117224 */ /* 0x004fd800078e02ff */
[----:B------:R-:W-:Y:S05]  /*da70*/  @!P1 BRA `(.L_x_4340) ;  /* 0xfffffffc00e49947 */ /* 0x000fea000383ffff */
[----:B------:R-:W-:Y:S05]  /*da80*/  BSYNC.RECONVERGENT B1 ;  /* 0x0000000000017941 */ /* 0x000fea0003800200 */
.L_x_4339:
[----:B------:R-:W-:Y:S05]  /*da90*/  BRA `(.L_x_4338) ;  /* 0x0000000000447947 */ /* 0x000fea0003800000 */
.L_x_4337:
[----:B------:R-:W0:Y:S02]  /*daa0*/  LDCU UR5, c[0x0][0x39c] ;  /* 0x00007380ff0577ac */ /* 0x000e240008000800 */
[----:B0-----:R-:W-:-:S13]  /*dab0*/  ISETP.GE.U32.AND P1, PT, R5, UR5, PT ;  /* 0x0000000505007c0c */ /* 0x001fda000bf26070 */
[----:B------:R-:W-:Y:S05]  /*dac0*/  @P1 BRA `(.L_x_4338) ;  /* 0x0000000000381947 */ /* 0x000fea0003800000 */
[----:B------:R-:W0:Y:S01]  /*dad0*/  LDCU UR4, c[0x0][0x374] ;  /* 0x00006e80ff0477ac */ /* 0x000e220008000800 */
[----:B------:R-:W2:Y:S01]  /*dae0*/  LDC R10, c[0x0][0x360] ;  /* 0x0000d800ff0a7b82 */ /* 0x000ea20000000800 */
[----:B------:R-:W-:-:S07]  /*daf0*/  IMAD.MOV.U32 R11, RZ, RZ, R5 ;  /* 0x000000ffff0b7224 */ /* 0x000fce00078e0005 */
[----:B------:R-:W3:Y:S08]  /*db00*/  LDC.64 R6, c[0x0][0x778] ;  /* 0x0001de00ff067b82 */ /* 0x000ef00000000a00 */
[----:B-1----:R-:W1:Y:S01]  /*db10*/  LDC R12, c[0x0][0x364] ;  /* 0x0000d900ff0c7b82 */ /* 0x002e620000000800 */
[----:B0-----:R-:W-:-:S07]  /*db20*/  IMAD R4, R4, UR4, RZ ;  /* 0x0000000404047c24 */ /* 0x001fce000f8e02ff */
.L_x_4341:
[----:B------:R-:W-:-:S05]  /*db30*/  IADD3 R9, PT, PT, R4, R11, RZ ;  /* 0x0000000b04097210 */ /* 0x000fca0007ffe0ff */
[----:B--2---:R-:W-:-:S04]  /*db40*/  IMAD R9, R9, R10, R0 ;  /* 0x0000000a09097224 */ /* 0x004fc800078e0200 */
[----:B---3--:R-:W-:-:S06]  /*db50*/  IMAD.WIDE.U32 R8, R9, 0x4, R6 ;  /* 0x0000000409087825 */ /* 0x008fcc00078e0006 */
[----:B------:R-:W2:Y:S01]  /*db60*/  LDG.E R8, desc[UR36][R8.64] ;  /* 0x0000002408087981 */ /* 0x000ea2000c1e1900 */
[----:B-1----:R-:W-:-:S04]  /*db70*/  IADD3 R11, PT, PT, R12, R11, RZ ;  /* 0x0000000b0c0b7210 */ /* 0x002fc80007ffe0ff */
[----:B------:R-:W-:Y:S01]  /*db80*/  ISETP.GE.U32.AND P1, PT, R11, UR5, PT ;  /* 0x000000050b007c0c */ /* 0x000fe2000bf26070 */
[----:B--2---:R-:W-:-:S12]  /*db90*/  IMAD R17, R8, R17, RZ ;  /* 0x0000001108117224 */ /* 0x004fd800078e02ff */
[----:B------:R-:W-:Y:S05]  /*dba0*/  @!P1 BRA `(.L_x_4341) ;  /* 0xfffffffc00e09947 */ /* 0x000fea000383ffff */
.L_x_4338:
[----:B------:R-:W-:Y:S05]  /*dbb0*/  BSYNC.RECONVERGENT B0 ;  /* 0x0000000000007941 */ /* 0x000fea0003800200 */
.L_x_4336:
[----:B------:R-:W0:Y:S01]  /*dbc0*/  LDCU UR5, c[0x0][0x360] ;  /* 0x00006c00ff0577ac */ /* 0x000e220008000800 */
[----:B------:R-:W-:Y:S01]  /*dbd0*/  UIADD3 UR7, UPT, UPT, UR7, 0x10, URZ ;  /* 0x0000001007077890 */ /* 0x000fe2000fffe0ff */
[----:B------:R-:W2:Y:S03]  /*dbe0*/  LDCU UR6, c[0x0][0x364] ;  /* 0x00006c80ff0677ac */ /* 0x000ea60008000800 */
[----:B------:R-:W-:Y:S01]  /*dbf0*/  ULEA UR8, UR8, UR7, 0x18 ;  /* 0x0000000708087291 */ /* 0x000fe2000f8ec0ff */
[----:B------:R-:W3:Y:S01]  /*dc00*/  LDCU UR4, c[0x0][0x3a0] ;  /* 0x00007400ff0477ac */ /* 0x000ee20008000800 */
[----:B0-----:R-:W-:-:S05]  /*dc10*/  IMAD R4, R5, UR5, R0 ;  /* 0x0000000505047c24 */ /* 0x001fca000f8e0200 */
[----:B------:R-:W-:Y:S01]  /*dc20*/  LEA R4, R4, UR8, 0x2 ;  /* 0x0000000804047c11 */ /* 0x000fe2000f8e10ff */
[----:B--2---:R-:W-:-:S04]  /*dc30*/  UISETP.GE.U32.AND UP1, UPT, UR6, 0x2, UPT ;  /* 0x000000020600788c */ /* 0x004fc8000bf26070 */
[----:B------:R0:W-:Y:S01]  /*dc40*/  STS [R4], R17 ;  /* 0x0000001104007388 */ /* 0x0001e20000000800 */
[----:B---3--:R-:W-:-:S04]  /*dc50*/  UISETP.NE.AND UP0, UPT, UR4, URZ, UPT ;  /* 0x000000ff0400728c */ /* 0x008fc8000bf05270 */
[----:B------:R-:W-:Y:S07]  /*dc60*/  BRA.U !UP1, `(.L_x_4342) ;  /* 0x0000000109387547 */ /* 0x000fee000b800000 */
[----:B------:R-:W-:-:S05]  /*dc70*/  UMOV UR4, UR6 ;  /* 0x0000000600047c82 */ /* 0x000fca0008000000 */
.L_x_4343:
        /* <DEDUP_REMOVED lines=10> */
[----:B0-2---:R-:W-:-:S05]  /*dd20*/  @!P1 IMAD R17, R17, R6, RZ ;  /* 0x0000000611119224 */ /* 0x005fca00078e02ff */
[----:B------:R2:W-:Y:S01]  /*dd30*/  @!P1 STS [R4], R17 ;  /* 0x0000001104009388 */ /* 0x0005e20000000800 */
[----:B------:R-:W-:Y:S05]  /*dd40*/  BRA.U UP1, `(.L_x_4343) ;  /* 0xfffffffd01cc7547 */ /* 0x000fea000b83ffff */
.L_x_4342:
[----:B------:R-:W-:Y:S05]  /*dd50*/  BRA.U !UP0, `(.L_x_4344) ;  /* 0x0000000108747547 */ /* 0x000fea000b800000 */
[----:B------:R-:W-:Y:S02]  /*dd60*/  UISETP.GE.U32.AND UP0, UPT, UR5, 0x21, UPT ;  /* 0x000000210500788c */ /* 0x000fe4000bf06070 */
[----:B------:R-:W-:-:S07]  /*dd70*/  UMOV UR4, UR5 ;  /* 0x0000000500047c82 */ /* 0x000fce0008000000 */
[----:B------:R-:W-:Y:S05]  /*dd80*/  BRA.U !UP0, `(.L_x_4345) ;  /* 0x0000000108447547 */ /* 0x000fea000b800000 */
[----:B------:R3:W-:Y:S01]  /*dd90*/  STS [R4], R17 ;  /* 0x0000001104007388 */ /* 0x0007e20000000800 */
[----:B------:R-:W-:Y:S01]  /*dda0*/  UISETP.GE.U32.AND UP0, UPT, UR5, 0x40, UPT ;  /* 0x000000400500788c */ /* 0x000fe2000bf06070 */
[----:B------:R-:W-:-:S08]  /*ddb0*/  UMOV UR4, 0x20 ;  /* 0x0000002000047882 */ /* 0x000fd00000000000 */
[----:B---3--:R-:W-:Y:S05]  /*ddc0*/  BRA.U !UP0, `(.L_x_4345) ;  /* 0x0000000108347547 */ /* 0x008fea000b800000 */
[----:B------:R-:W-:-:S07]  /*ddd0*/  IMAD.U32 R5, RZ, RZ, UR5 ;  /* 0x00000005ff057e24 */ /* 0x000fce000f8e00ff */
.L_x_4346:
[----:B------:R-:W-:Y:S01]  /*dde0*/  SHF.R.U32.HI R7, RZ, 0x1, R5 ;  /* 0x00000001ff077819 */ /* 0x000fe20000011605 */
[----:B------:R-:W-:Y:S03]  /*ddf0*/  BAR.SYNC.DEFER_BLOCKING 0x0 ;  /* 0x0000000000007b1d */ /* 0x000fe60000010000 */
[----:B------:R-:W-:-:S04]  /*de00*/  IADD3 R6, PT, PT, R7, R0, RZ ;  /* 0x0000000007067210 */ /* 0x000fc80007ffe0ff */
[----:B------:R-:W-:-:S04]  /*de10*/  ISETP.GE.U32.AND P1, PT, R6, UR5, PT ;  /* 0x0000000506007c0c */ /* 0x000fc8000bf26070 */
[----:B------:R-:W-:-:S13]  /*de20*/  ISETP.GE.U32.OR P1, PT, R0, R7, P1 ;  /* 0x000000070000720c */ /* 0x000fda0000f26470 */
[----:B------:R-:W-:-:S06]  /*de30*/  @!P1 LEA R6, R7, R4, 0x2 ;  /* 0x0000000407069211 */ /* 0x000fcc00078e10ff */
[----:B------:R-:W0:Y:S02]  /*de40*/  @!P1 LDS R6, [R6] ;  /* 0x0000000006069984 */ /* 0x000e240000000800 */
[----:B0-2---:R-:W-:-:S05]  /*de50*/  @!P1 IMAD R17, R17, R6, RZ ;  /* 0x0000000611119224 */ /* 0x005fca00078e02ff */
[----:B------:R3:W-:Y:S01]  /*de60*/  @!P1 STS [R4], R17 ;  /* 0x0000001104009388 */ /* 0x0007e20000000800 */
[----:B------:R-:W-:Y:S02]  /*de70*/  ISETP.GT.U32.AND P1, PT, R5, 0x7f, PT ;  /* 0x0000007f0500780c */ /* 0x000fe40003f24070 */
[----:B------:R-:W-:-:S11]  /*de80*/  MOV R5, R7 ;  /* 0x0000000700057202 */ /* 0x000fd60000000f00 */
[----:B---3--:R-:W-:Y:S05]  /*de90*/  @P1 BRA `(.L_x_4346) ;  /* 0xfffffffc00d01947 */ /* 0x008fea000383ffff */
.L_x_4345:
[----:B------:R-:W-:Y:S01]  /*dea0*/  BAR.SYNC.DEFER_BLOCKING 0x0 ;  /* 0x0000000000007b1d */ /* 0x000fe20000010000 */
[----:B------:R-:W-:-:S09]  /*deb0*/  UISETP.GE.U32.AND UP0, UPT, UR4, 0x2, UPT ;  /* 0x000000020400788c */ /* 0x000fd2000bf06070 */
[----:B------:R-:W-:Y:S05]  /*dec0*/  BRA.U !UP0, `(.L_x_4344) ;  /* 0x0000000108187547 */ /* 0x000fea000b800000 */
[----:B------:R-:W-:-:S07]  /*ded0*/  IMAD.MOV.U32 R0, RZ, RZ, 0x1 ;  /* 0x00000001ff007424 */ /* 0x000fce00078e00ff */
.L_x_4347:
[----:B0-2---:R0:W2:Y:S02]  /*dee0*/  SHFL.DOWN PT, R4, R17, R0, 0x1f ;  /* 0x08001f0011047589 */ /* 0x0050a400000e0000 */
[----:B0-----:R-:W-:-:S04]  /*def0*/  SHF.L.U32 R0, R0, 0x1, RZ ;  /* 0x0000000100007819 */ /* 0x001fc800000006ff */
[----:B------:R-:W-:Y:S01]  /*df00*/  ISETP.GE.AND P1, PT, R0, UR4, PT ;  /* 0x0000000400007c0c */ /* 0x000fe2000bf26270 */
[----:B--2---:R-:W-:-:S12]  /*df10*/  IMAD R17, R4, R17, RZ ;  /* 0x0000001104117224 */ /* 0x004fd800078e02ff */
[----:B------:R-:W-:Y:S05]  /*df20*/  @!P1 BRA `(.L_x_4347) ;  /* 0xfffffffc00ec9947 */ /* 0x000fea000383ffff */
.L_x_4344:
        /* <DEDUP_REMOVED lines=13> */
[----:B------:R-:W0:Y:S02]  /*e000*/  LDG.E R0, desc[UR36][R2.64] ;  /* 0x0000002402007981 */ /* 0x000e24000c1e1900 */
[----:B0-2---:R-:W-:-:S07]  /*e010*/  IMAD R17, R17, R0, RZ ;  /* 0x0000000011117224 */ /* 0x005fce00078e02ff */
.L_x_4349:
[----:B------:R-:W-:Y:S05]  /*e020*/  BRA.U !UP1, `(.L_x_4350) ;  /* 0x0000000109607547 */ /* 0x000fea000b800000 */
[----:B------:R-:W3:Y:S02]  /*e030*/  LDCU UR4, c[0x0][0x794] ;  /* 0x0000f280ff0477ac */ /* 0x000ee40008000800 */
[----:B---3--:R-:W-:-:S09]  /*e040*/  UISETP.NE.AND UP0, UPT, UR4, 0x1, UPT ;  /* 0x000000010400788c */ /* 0x008fd2000bf05270 */
[----:B------:R-:W-:Y:S05]  /*e050*/  BRA.U !UP0, `(.L_x_4351) ;  /* 0x0000000108407547 */ /* 0x000fea000b800000 */
[----:B------:R-:W-:Y:S01]  /*e060*/  MOV R2, 0x660 ;  /* 0x0000066000027802 */ /* 0x000fe20000000f00 */
[----:B------:R-:W0:Y:S01]  /*e070*/  LDCU.64 UR4, c[0x4][0x650] ;  /* 0x0100ca00ff0477ac */ /* 0x000e220008000a00 */
[----:B------:R-:W-:Y:S01]  /*e080*/  HFMA2 R8, -RZ, RZ, 0, 4.4763088226318359375e-05 ;  /* 0x000002efff087431 */ /* 0x000fe200000001ff */
[----:B-1----:R-:W-:Y:S01]  /*e090*/  MOV R12, 0x1 ;  /* 0x00000001000c7802 */ /* 0x002fe20000000f00 */
[----:B------:R-:W-:Y:S01]  /*e0a0*/  HFMA2 R13, -RZ, RZ, 0, 0 ;  /* 0x00000000ff0d7431 */ /* 0x000fe200000001ff */
[----:B------:R-:W1:Y:S01]  /*e0b0*/  LDCU.64 UR6, c[0x4][0x640] ;  /* 0x0100c800ff0677ac */ /* 0x000e620008000a00 */
[----:B------:R-:W3:Y:S01]  /*e0c0*/  LDC.64 R2, c[0x4][R2] ;  /* 0x0100000002027b82 */ /* 0x000ee20000000a00 */
[----:B------:R-:W4:Y:S01]  /*e0d0*/  LDCU.64 UR8, c[0x4][0x2e8] ;  /* 0x01005d00ff0877ac */ /* 0x000f220008000a00 */
[----:B0-2---:R-:W-:Y:S01]  /*e0e0*/  MOV R4, UR4 ;  /* 0x0000000400047c02 */ /* 0x005fe20008000f00 */
[----:B------:R-:W-:Y:S01]  /*e0f0*/  IMAD.U32 R5, RZ, RZ, UR5 ;  /* 0x00000005ff057e24 */ /* 0x000fe2000f8e00ff */
[----:B-1----:R-:W-:-:S02]  /*e100*/  MOV R6, UR6 ;  /* 0x0000000600067c02 */ /* 0x002fc40008000f00 */
[----:B------:R-:W-:Y:S02]  /*e110*/  MOV R7, UR7 ;  /* 0x0000000700077c02 */ /* 0x000fe40008000f00 */
[----:B----4-:R-:W-:Y:S01]  /*e120*/  MOV R10, UR8 ;  /* 0x00000008000a7c02 */ /* 0x010fe20008000f00 */
[----:B------:R-:W-:-:S07]  /*e130*/  IMAD.U32 R11, RZ, RZ, UR9 ;  /* 0x00000009ff0b7e24 */ /* 0x000fce000f8e00ff */
[----:B------:R-:W-:-:S07]  /*e140*/  LEPC R20, `(.L_x_4351) ;  /* 0x000000001014794e */ /* 0x000fce0000000000 */
[----:B---3--:R-:W-:Y:S05]  /*e150*/  CALL.ABS.NOINC R2 ;  /* 0x0000000002007343 */ /* 0x008fea0003c00000 */
.L_x_4351:
[----:B------:R-:W3:Y:S02]  /*e160*/  LDCU.64 UR4, c[0x0][0x760] ;  /* 0x0000ec00ff0477ac */ /* 0x000ee40008000a00 */
[----:B---3--:R-:W-:-:S05]  /*e170*/  IADD3 R2, P0, PT, R16, UR4, RZ ;  /* 0x0000000410027c10 */ /* 0x008fca000ff1e0ff */
[----:B------:R-:W-:-:S05]  /*e180*/  IMAD.X R3, RZ, RZ, UR5, P0 ;  /* 0x00000005ff037e24 */ /* 0x000fca00080e06ff */
[----:B------:R-:W-:Y:S01]  /*e190*/  STG.E desc[UR36][R2.64], R17 ;  /* 0x0000001102007986 */ /* 0x000fe2000c101924 */
[----:B------:R-:W-:Y:S05]  /*e1a0*/  EXIT ;  /* 0x000000000000794d */ /* 0x000fea0003800000 */
.L_x_4350:
[----:B------:R-:W-:Y:S01]  /*e1b0*/  STG.E desc[UR36][R2.64], R17 ;  /* 0x0000001102007986 */ /* 0x000fe2000c101924 */
[----:B------:R-:W-:Y:S05]  /*e1c0*/  EXIT ;  /* 0x000000000000794d */ /* 0x000fea0003800000 */
.L_x_4348:
[----:B------:R-:W3:Y:S01]  /*e1d0*/  LDCU.U8 UR4, c[0x0][0x790] ;  /* 0x0000f200ff0477ac */ /* 0x000ee20008000000 */
[----:B------:R-:W4:Y:S01]  /*e1e0*/  LDCU.U8 UR5, c[0x0][0x791] ;  /* 0x0000f220ff0577ac */ /* 0x000f220008000000 */
[----:B---3--:R-:W-:Y:S02]  /*e1f0*/  UISETP.NE.AND UP0, UPT, UR4, URZ, UPT ;  /* 0x000000ff0400728c */ /* 0x008fe4000bf05270 */
[----:B----4-:R-:W-:-:S07]  /*e200*/  UISETP.NE.AND UP1, UPT, UR5, URZ, UPT ;  /* 0x000000ff0500728c */ /* 0x010fce000bf25270 */
[----:B------:R-:W-:Y:S05]  /*e210*/  BRA.U !UP0, `(.L_x_4352) ;  /* 0x0000000108087547 */ /* 0x000fea000b800000 */
[----:B------:R-:W0:Y:S02]  /*e220*/  LDG.E R0, desc[UR36][R2.64] ;  /* 0x0000002402007981 */ /* 0x000e24000c1e1900 */
[----:B0-2---:R-:W-:-:S07]  /*e230*/  IMAD R17, R17, R0, RZ ;  /* 0x0000000011117224 */ /* 0x005fce00078e02ff */
.L_x_4352:
[----:B------:R-:W-:Y:S05]  /*e240*/  BRA.U !UP1, `(.L_x_4353) ;  /* 0x0000000109607547 */ /* 0x000fea000b800000 */
[----:B------:R-:W3:Y:S02]  /*e250*/  LDCU UR4, c[0x0][0x794] ;  /* 0x0000f280ff0477ac */ /* 0x000ee40008000800 */
[----:B---3--:R-:W-:-:S09]  /*e260*/  UISETP.NE.AND UP0, UPT, UR4, 0x1, UPT ;  /* 0x000000010400788c */ /* 0x008fd2000bf05270 */
[----:B------:R-:W-:Y:S05]  /*e270*/  BRA.U !UP0, `(.L_x_4354) ;  /* 0x0000000108407547 */ /* 0x000fea000b800000 */
[----:B------:R-:W-:Y:S01]  /*e280*/  MOV R2, 0x660 ;  /* 0x0000066000027802 */ /* 0x000fe20000000f00 */
[----:B------:R-:W0:Y:S01]  /*e290*/  LDCU.64 UR4, c[0x4][0x650] ;  /* 0x0100ca00ff0477ac */ /* 0x000e220008000a00 */
[----:B------:R-:W-:Y:S02]  /*e2a0*/  HFMA2 R8, -RZ, RZ, 0, 4.4763088226318359375e-05 ;  /* 0x000002efff087431 */ /* 0x000fe400000001ff */
[----:B-1----:R-:W-:Y:S01]  /*e2b0*/  IMAD.MOV.U32 R12, RZ, RZ, 0x1 ;  /* 0x00000001ff0c7424 */ /* 0x002fe200078e00ff */
        /* <DEDUP_REMOVED lines=12> */
.L_x_4354:
[----:B------:R-:W3:Y:S02]  /*e380*/  LDCU.64 UR4, c[0x0][0x760] ;  /* 0x0000ec00ff0477ac */ /* 0x000ee40008000a00 */
[----:B---3--:R-:W-:-:S04]  /*e390*/  IADD3 R2, P0, PT, R16, UR4, RZ ;  /* 0x0000000410027c10 */ /* 0x008fc8000ff1e0ff */
[----:B------:R-:W-:-:S05]  /*e3a0*/  IADD3.X R3, PT, PT, RZ, UR5, RZ, P0, !PT ;  /* 0x00000005ff037c10 */ /* 0x000fca00087fe4ff */
[----:B------:R-:W-:Y:S01]  /*e3b0*/  STG.E desc[UR36][R2.64], R17 ;  /* 0x0000001102007986 */ /* 0x000fe2000c101924 */
[----:B------:R-:W-:Y:S05]  /*e3c0*/  EXIT ;  /* 0x000000000000794d */ /* 0x000fea0003800000 */
.L_x_4353:
[----:B------:R-:W-:Y:S01]  /*e3d0*/  STG.E desc[UR36][R2.64], R17 ;  /* 0x0000001102007986 */ /* 0x000fe2000c101924 */
[----:B------:R-:W-:Y:S05]  /*e3e0*/  EXIT ;  /* 0x000000000000794d */ /* 0x000fea0003800000 */
.L_x_4330:
[----:B------:R-:W0:Y:S02]  /*e3f0*/  LDCU UR4, c[0x0][0x390] ;  /* 0x00007200ff0477ac */ /* 0x000e240008000800 */
[----:B0-----:R-:W-:-:S13]  /*e400*/  ISETP.GE.AND P0, PT, R17, UR4, PT ;  /* 0x0000000411007c0c */ /* 0x001fda000bf06270 */
[----:B------:R-:W-:Y:S05]  /*e410*/  @P0 EXIT ;  /* 0x000000000000094d */ /* 0x000fea0003800000 */
[----:B------:R-:W0:Y:S01]  /*e420*/  LDCU UR4, c[0x0][0x3a0] ;  /* 0x00007400ff0477ac */ /* 0x000e220008000800 */
[----:B---3--:R-:W-:Y:S02]  /*e430*/  ISETP.NE.AND P1, PT, R0, RZ, PT ;  /* 0x000000ff0000720c */ /* 0x008fe40003f25270 */
        /* <DEDUP_REMOVED lines=17> */
[----:B------:R-:W2:Y:S02]  /*e550*/  LDG.E R0, desc[UR36][R2.64] ;  /* 0x0000002402007981 */ /* 0x000ea4000c1e1900 */
[----:B--2---:R-:W-:-:S07]  /*e560*/  IMAD R19, R19, R0, RZ ;  /* 0x0000000013137224 */ /* 0x004fce00078e02ff */
.L_x_4356:
[----:B------:R-:W-:Y:S05]  /*e570*/  BRA.U !UP1, `(.L_x_4357) ;  /* 0x0000000109607547 */ /* 0x000fea000b800000 */
[----:B------:R-:W0:Y:S02]  /*e580*/  LDCU UR4, c[0x0][0x794] ;  /* 0x0000f280ff0477ac */ /* 0x000e240008000800 */
[----:B0-----:R-:W-:-:S09]  /*e590*/  UISETP.NE.AND UP0, UPT, UR4, 0x1, UPT ;  /* 0x000000010400788c */ /* 0x001fd2000bf05270 */
[----:B------:R-:W-:Y:S05]  /*e5a0*/  BRA.U !UP0, `(.L_x_4358) ;  /* 0x0000000108407547 */ /* 0x000fea000b800000 */
[----:B------:R-:W-:Y:S01]  /*e5b0*/  MOV R2, 0x660 ;  /* 0x0000066000027802 */ /* 0x000fe20000000f00 */
[----:B------:R-:W0:Y:S01]  /*e5c0*/  LDCU.64 UR4, c[0x4][0x650] ;  /* 0x0100ca00ff0477ac */ /* 0x000e220008000a00 */
[----:B------:R-:W-:Y:S01]  /*e5d0*/  HFMA2 R8, -RZ, RZ, 0, 4.4763088226318359375e-05 ;  /* 0x000002efff087431 */ /* 0x000fe200000001ff */
[----:B-1----:R-:W-:Y:S01]  /*e5e0*/  MOV R12, 0x1 ;  /* 0x00000001000c7802 */ /* 0x002fe20000000f00 */
        /* <DEDUP_REMOVED lines=12> */
.L_x_4358:
[----:B------:R-:W0:Y:S02]  /*e6b0*/  LDCU.64 UR4, c[0x0][0x760] ;  /* 0x0000ec00ff0477ac */ /* 0x000e240008000a00 */
[----:B0-----:R-:W-:-:S04]  /*e6c0*/  IADD3 R2, P0, PT, R18, UR4, RZ ;  /* 0x0000000412027c10 */ /* 0x001fc8000ff1e0ff */
[----:B------:R-:W-:-:S05]  /*e6d0*/  IADD3.X R3, PT, PT, RZ, UR5, RZ, P0, !PT ;  /* 0x00000005ff037c10 */ /* 0x000fca00087fe4ff */
[----:B------:R-:W-:Y:S01]  /*e6e0*/  STG.E desc[UR36][R2.64], R19 ;  /* 0x0000001302007986 */ /* 0x000fe2000c101924 */
[----:B------:R-:W-:Y:S05]  /*e6f0*/  EXIT ;  /* 0x000000000000794d */ /* 0x000fea0003800000 */
.L_x_4357:
[----:B------:R-:W-:Y:S01]  /*e700*/  STG.E desc[UR36][R2.64], R19 ;  /* 0x0000001302007986 */ /* 0x000fe2000c101924 */
[----:B------:R-:W-:Y:S05]  /*e710*/  EXIT ;  /* 0x000000000000794d */ /* 0x000fea0003800000 */
.L_x_4355:
[----:B------:R-:W0:Y:S01]  /*e720*/  LDCU.U8 UR4, c[0x0][0x790] ;  /* 0x0000f200ff0477ac */ /* 0x000e220008000000 */
[----:B------:R-:W2:Y:S01]  /*e730*/  LDCU.U8 UR5, c[0x0][0x791] ;  /* 0x0000f220ff0577ac */ /* 0x000ea20008000000 */
[----:B0-----:R-:W-:Y:S02]  /*e740*/  UISETP.NE.AND UP0, UPT, UR4, URZ, UPT ;  /* 0x000000ff0400728c */ /* 0x001fe4000bf05270 */
[----:B--2---:R-:W-:-:S07]  /*e750*/  UISETP.NE.AND UP1, UPT, UR5, URZ, UPT ;  /* 0x000000ff0500728c */ /* 0x004fce000bf25270 */
[----:B------:R-:W-:Y:S05]  /*e760*/  BRA.U !UP0, `(.L_x_4359) ;  /* 0x0000000108087547 */ /* 0x000fea000b800000 */
[----:B------:R-:W2:Y:S02]  /*e770*/  LDG.E R0, desc[UR36][R2.64] ;  /* 0x0000002402007981 */ /* 0x000ea4000c1e1900 */
[----:B--2---:R-:W-:-:S07]  /*e780*/  IMAD R19, R19, R0, RZ ;  /* 0x0000000013137224 */ /* 0x004fce00078e02ff */
.L_x_4359:
[----:B------:R-:W-:Y:S05]  /*e790*/  BRA.U !UP1, `(.L_x_4360) ;  /* 0x0000000109607547 */ /* 0x000fea000b800000 */
[----:B------:R-:W0:Y:S02]  /*e7a0*/  LDCU UR4, c[0x0][0x794] ;  /* 0x0000f280ff0477ac */ /* 0x000e240008000800 */
[----:B0-----:R-:W-:-:S09]  /*e7b0*/  UISETP.NE.AND UP0, UPT, UR4, 0x1, UPT ;  /* 0x000000010400788c */ /* 0x001fd2000bf05270 */
[----:B------:R-:W-:Y:S05]  /*e7c0*/  BRA.U !UP0, `(.L_x_4361) ;  /* 0x0000000108407547 */ /* 0x000fea000b800000 */
[----:B------:R-:W-:Y:S01]  /*e7d0*/  MOV R2, 0x660 ;  /* 0x0000066000027802 */ /* 0x000fe20000000f00 */
[----:B------:R-:W0:Y:S01]  /*e7e0*/  LDCU.64 UR4, c[0x4][0x650] ;  /* 0x0100ca00ff0477ac */ /* 0x000e220008000a00 */
[----:B-1----:R-:W-:Y:S02]  /*e7f0*/  HFMA2 R12, -RZ, RZ, 0, 5.9604644775390625e-08 ;  /* 0x00000001ff0c7431 */ /* 0x002fe400000001ff */
        /* <DEDUP_REMOVED lines=13> */
.L_x_4361:
[----:B------:R-:W0:Y:S02]  /*e8d0*/  LDCU.64 UR4, c[0x0][0x760] ;  /* 0x0000ec00ff0477ac */ /* 0x000e240008000a00 */
[----:B0-----:R-:W-:-:S04]  /*e8e0*/  IADD3 R2, P0, PT, R18, UR4, RZ ;  /* 0x0000000412027c10 */ /* 0x001fc8000ff1e0ff */
[----:B------:R-:W-:-:S05]  /*e8f0*/  IADD3.X R3, PT, PT, RZ, UR5, RZ, P0, !PT ;  /* 0x00000005ff037c10 */ /* 0x000fca00087fe4ff */
[----:B------:R-:W-:Y:S01]  /*e900*/  STG.E desc[UR36][R2.64], R19 ;  /* 0x0000001302007986 */ /* 0x000fe2000c101924 */
[----:B------:R-:W-:Y:S05]  /*e910*/  EXIT ;  /* 0x000000000000794d */ /* 0x000fea0003800000 */
.L_x_4360:
[----:B------:R-:W-:Y:S01]  /*e920*/  STG.E desc[UR36][R2.64], R19 ;  /* 0x0000001302007986 */ /* 0x000fe2000c101924 */
[----:B------:R-:W-:Y:S05]  /*e930*/  EXIT ;  /* 0x000000000000794d */ /* 0x000fea0003800000 */
.L_x_4362:
        /* <DEDUP_REMOVED lines=12> */
.L_x_8874:


//--------------------- .text._ZN2at6native13reduce_kernelILi256ELi2ENS0_8ReduceOpIiNS0_14func_wrapper_tIiNS0_55_GLOBAL__N__0955718d_22_SparseCsrTensorMath_cu_868dd54514ReductionMulOpIiEEEEjiLi4ELi4EEEEEvT1_ --------------------------
	.section	.text._ZN2at6native13reduce_kernelILi256ELi2ENS0_8ReduceOpIiNS0_14func_wrapper_tIiNS0_55_GLOBAL__N__0955718d_22_SparseCsrTensorMath_cu_868dd54514ReductionMulOpIiEEEEjiLi4ELi4EEEEEvT1_,"ax",@progbits
	.align	128
.text._ZN2at6native13reduce_kernelILi256ELi2ENS0_8ReduceOpIiNS0_14func_wrapper_tIiNS0_55_GLOBAL__N__0955718d_22_SparseCsrTensorMath_cu_868dd54514ReductionMulOpIiEEEEjiLi4ELi4EEEEEvT1_:
        .type           _ZN2at6native13reduce_kernelILi256ELi2ENS0_8ReduceOpIiNS0_14func_wrapper_tIiNS0_55_GLOBAL__N__0955718d_22_SparseCsrTensorMath_cu_868dd54514ReductionMulOpIiEEEEjiLi4ELi4EEEEEvT1_,@function
        .size           _ZN2at6native13reduce_kernelILi256ELi2ENS0_8ReduceOpIiNS0_14func_wrapper_tIiNS0_55_GLOBAL__N__0955718d_22_SparseCsrTensorMath_cu_868dd54514ReductionMulOpIiEEEEjiLi4ELi4EEEEEvT1_,(.L_x_8875 - _ZN2at6native13reduce_kernelILi256ELi2ENS0_8ReduceOpIiNS0_14func_wrapper_tIiNS0_55_GLOBAL__N__0955718d_22_SparseCsrTensorMath_cu_868dd54514ReductionMulOpIiEEEEjiLi4ELi4EEEEEvT1_)
        .other          _ZN2at6native13reduce_kernelILi256ELi2ENS0_8ReduceOpIiNS0_14func_wrapper_tIiNS0_55_GLOBAL__N__0955718d_22_SparseCsrTensorMath_cu_868dd54514ReductionMulOpIiEEEEjiLi4ELi4EEEEEvT1_,@"STO_CUDA_ENTRY STV_DEFAULT"
_ZN2at6native13reduce_kernelILi256ELi2ENS0_8ReduceOpIiNS0_14func_wrapper_tIiNS0_55_GLOBAL__N__0955718d_22_SparseCsrTensorMath_cu_868dd54514ReductionMulOpIiEEEEjiLi4ELi4EEEEEvT1_:
        /* <DEDUP_REMOVED lines=296> */
.L_x_4363:
        /* <DEDUP_REMOVED lines=32> */
.L_x_4367:
        /* <DEDUP_REMOVED lines=27> */
[----:B0-----:R-:W-:-:S07]  /*1630*/  IMAD R3, R4, UR4, RZ ;  /* 0x0000000404037c24 */ /* 0x001fce000f8e02ff */
.L_x_4371:
[----:B------:R-:W-:Y:S05]  /*1640*/  BSYNC.RECONVERGENT B1 ;  /* 0x0000000000017941 */ /* 0x000fea0003800200 */
.L_x_4370:
[----:B------:R-:W0:Y:S01]  /*1650*/  LDC R25, c[0x0][0x38c] ;  /* 0x0000e300ff197b82 */ /* 0x000e220000000800 */
[----:B------:R-:W-:-:S04]  /*1660*/  IADD3 R18, P0, PT, R18, 0x10, RZ ;  /* 0x0000001012127810 */ /* 0x000fc80007f1e0ff */
[----:B------:R-:W-:Y:S02]  /*1670*/  IADD3.X R19, PT, PT, RZ, R19, RZ, P0, !PT ;  /* 0x00000013ff137210 */ /* 0x000fe400007fe4ff */
[----:B0-----:R-:W-:-:S07]  /*1680*/  IADD3 R25, PT, PT, R6, -0x4, R25 ;  /* 0xfffffffc06197810 */ /* 0x001fce0007ffe019 */
.L_x_4369:
[----:B------:R-:W-:Y:S05]  /*1690*/  BSYNC.RECONVERGENT B0 ;  /* 0x0000000000007941 */ /* 0x000fea0003800200 */
.L_x_4368:
        /* <DEDUP_REMOVED lines=16> */
.L_x_4374:
[C---:B------:R-:W-:Y:S01]  /*17a0*/  IMAD.WIDE.U32 R4, R9.reuse, 0x10, R18 ;  /* 0x0000001009047825 */ /* 0x040fe200078e0012 */
[----:B------:R-:W0:Y:S05]  /*17b0*/  LDCU UR4, c[0x0][0x394] ;  /* 0x00007280ff0477ac */ /* 0x000e2a0008000800 */
[----:B------:R-:W2:Y:S01]  /*17c0*/  LDG.E.128 R4, desc[UR36][R4.64] ;  /* 0x0000002404047981 */ /* 0x000ea2000c1e1d00 */
[----:B0-----:R-:W-:-:S04]  /*17d0*/  IADD3 R9, PT, PT, R9, UR4, RZ ;  /* 0x0000000409097c10 */ /* 0x001fc8000fffe0ff */
[----:B------:R-:W-:-:S04]  /*17e0*/  LEA R10, R9, 0x3, 0x2 ;  /* 0x00000003090a7811 */ /* 0x000fc800078e10ff */
[----:B------:R-:W-:Y:S01]  /*17f0*/  ISETP.GE.U32.AND P1, PT, R10, R25, PT ;  /* 0x000000190a00720c */ /* 0x000fe20003f26070 */
[----:B--2---:R-:W-:Y:S02]  /*1800*/  IMAD R3, R4, R3, RZ ;  /* 0x0000000304037224 */ /* 0x004fe400078e02ff */
[----:B------:R-:W-:Y:S02]  /*1810*/  IMAD R8, R5, R8, RZ ;  /* 0x0000000805087224 */ /* 0x000fe400078e02ff */
[----:B------:R-:W-:Y:S02]  /*1820*/  IMAD R11, R6, R11, RZ ;  /* 0x0000000b060b7224 */ /* 0x000fe400078e02ff */
[----:B------:R-:W-:-:S06]  /*1830*/  IMAD R0, R7, R0, RZ ;  /* 0x0000000007007224 */ /* 0x000fcc00078e02ff */
[----:B------:R-:W-:Y:S05]  /*1840*/  @!P1 BRA `(.L_x_4374) ;  /* 0xfffffffc00d49947 */ /* 0x000fea000383ffff */
.L_x_4373:
[----:B------:R-:W-:Y:S05]  /*1850*/  BSYNC.RECONVERGENT B0 ;  /* 0x0000000000007941 */ /* 0x000fea0003800200 */
.L_x_4372:
        /* <DEDUP_REMOVED lines=8> */
[----:B--2---:R-:W-:-:S07]  /*18e0*/  IMAD R3, R3, R18, RZ ;  /* 0x0000001203037224 */ /* 0x004fce00078e02ff */
.L_x_4376:
[----:B------:R-:W-:Y:S05]  /*18f0*/  BSYNC.RECONVERGENT B0 ;  /* 0x0000000000007941 */ /* 0x000fea0003800200 */
.L_x_4375:
[----:B------:R-:W-:Y:S02]  /*1900*/  IMAD R8, R8, R3, RZ ;  /* 0x0000000308087224 */ /* 0x000fe400078e02ff */
[----:B------:R-:W-:Y:S02]  /*1910*/  HFMA2 R19, -RZ, RZ, 0, 0 ;  /* 0x00000000ff137431 */ /* 0x000fe400000001ff */
[----:B------:R-:W-:-:S04]  /*1920*/  IMAD R11, R8, R11, RZ ;  /* 0x0000000b080b7224 */ /* 0x000fc800078e02ff */
[----:B------:R-:W-:Y:S01]  /*1930*/  IMAD R18, R11, R0, RZ ;  /* 0x000000000b127224 */ /* 0x000fe200078e02ff */
[----:B------:R-:W-:Y:S06]  /*1940*/  BRA `(.L_x_4365) ;  /* 0x00000098007c7947 */ /* 0x000fec0003800000 */
.L_x_4366:
        /* <DEDUP_REMOVED lines=27> */
.L_x_4380:
        /* <DEDUP_REMOVED lines=22> */
[----:B--2---:R-:W-:Y:S02]  /*1c60*/  IMAD R25, R12, R25, RZ ;  /* 0x000000190c197224 */ /* 0x004fe400078e02ff */
[----:B------:R-:W-:Y:S02]  /*1c70*/  IMAD R24, R13, R24, RZ ;  /* 0x000000180d187224 */ /* 0x000fe400078e02ff */
[----:B---3--:R-:W-:Y:S02]  /*1c80*/  IMAD R9, R10, R9, RZ ;  /* 0x000000090a097224 */ /* 0x008fe400078e02ff */
[----:B------:R-:W-:Y:S02]  /*1c90*/  IMAD R8, R11, R8, RZ ;  /* 0x000000080b087224 */ /* 0x000fe400078e02ff */
[----:B----4-:R-:W-:Y:S02]  /*1ca0*/  IMAD R5, R14, R5, RZ ;  /* 0x000000050e057224 */ /* 0x010fe400078e02ff */
[----:B------:R-:W-:-:S02]  /*1cb0*/  IMAD R4, R15, R4, RZ ;  /* 0x000000040f047224 */ /* 0x000fc400078e02ff */
[----:B-----5:R-:W-:Y:S02]  /*1cc0*/  IMAD R7, R20, R7, RZ ;  /* 0x0000000714077224 */ /* 0x020fe400078e02ff */
[----:B------:R-:W-:Y:S01]  /*1cd0*/  IMAD R6, R21, R6, RZ ;  /* 0x0000000615067224 */ /* 0x000fe200078e02ff */
[----:B------:R-:W-:Y:S06]  /*1ce0*/  @!P0 BRA `(.L_x_4380) ;  /* 0xfffffffc00848947 */ /* 0x000fec000383ffff */
[----:B------:R-:W-:Y:S05]  /*1cf0*/  BSYNC.RECONVERGENT B1 ;  /* 0x0000000000017941 */ /* 0x000fea0003800200 */
.L_x_4379:
[----:B------:R-:W-:Y:S05]  /*1d00*/  BSYNC.RECONVERGENT B0 ;  /* 0x0000000000007941 */ /* 0x000fea0003800200 */
.L_x_4378:
        /* <DEDUP_REMOVED lines=23> */
.L_x_4382:
[----:B------:R-:W-:Y:S05]  /*1e80*/  BSYNC.RECONVERGENT B0 ;  /* 0x0000000000007941 */ /* 0x000fea0003800200 */
.L_x_4381:
[----:B------:R-:W-:Y:S04]  /*1e90*/  BSSY.RECONVERGENT B0, `(.L_x_4383) ;  /* 0x0000012000007945 */ /* 0x000fe80003800200 */
[----:B------:R-:W-:Y:S05]  /*1ea0*/  @P0 BRA `(.L_x_4384) ;  /* 0x0000000000400947 */ /* 0x000fea0003800000 */
[----:B------:R-:W-:Y:S01]  /*1eb0*/  IADD3 R3, PT, PT, R3, R0, RZ ;  /* 0x0000000003037210 */ /* 0x000fe20007ffe0ff */
[----:B-----5:R-:W-:Y:S02]  /*1ec0*/  IMAD R25, R25, R12, RZ ;  /* 0x0000000c19197224 */ /* 0x020fe400078e02ff */
[----:B------:R-:W-:Y:S01]  /*1ed0*/  IMAD R24, R24, R13, RZ ;  /* 0x0000000d18187224 */ /* 0x000fe200078e02ff */
[----:B------:R-:W-:-:S13]  /*1ee0*/  ISETP.GE.U32.AND P0, PT, R3, R30, PT ;  /* 0x0000001e0300720c */ /* 0x000fda0003f06070 */
[----:B------:R-:W-:Y:S05]  /*1ef0*/  @P0 BRA `(.L_x_4384) ;  /* 0x00000000002c0947 */ /* 0x000fea0003800000 */
[----:B------:R-:W-:Y:S01]  /*1f00*/  IADD3 R3, PT, PT, R3, R0, RZ ;  /* 0x0000000003037210 */ /* 0x000fe20007ffe0ff */
[----:B------:R-:W-:Y:S02]  /*1f10*/  IMAD R9, R9, R10, RZ ;  /* 0x0000000a09097224 */ /* 0x000fe400078e02ff */
[----:B------:R-:W-:Y:S01]  /*1f20*/  IMAD R8, R8, R11, RZ ;  /* 0x0000000b08087224 */ /* 0x000fe200078e02ff */
[----:B------:R-:W-:-:S13]  /*1f30*/  ISETP.GE.U32.AND P0, PT, R3, R30, PT ;  /* 0x0000001e0300720c */ /* 0x000fda0003f06070 */
[----:B------:R-:W-:Y:S05]  /*1f40*/  @P0 BRA `(.L_x_4384) ;  /* 0x0000000000180947 */ /* 0x000fea0003800000 */
[----:B------:R-:W-:Y:S02]  /*1f50*/  IMAD.IADD R3, R3, 0x1, R0 ;  /* 0x0000000103037824 */ /* 0x000fe400078e0200 */
[----:B------:R-:W-:Y:S02]  /*1f60*/  IMAD R7, R7, R20, RZ ;  /* 0x0000001407077224 */ /* 0x000fe400078e02ff */
[----:B------:R-:W-:Y:S01]  /*1f70*/  IMAD R6, R6, R21, RZ ;  /* 0x0000001506067224 */ /* 0x000fe200078e02ff */
[----:B------:R-:W-:-:S13]  /*1f80*/  ISETP.GE.U32.AND P0, PT, R3, R30, PT ;  /* 0x0000001e0300720c */ /* 0x000fda0003f06070 */
[----:B------:R-:W-:Y:S02]  /*1f90*/  @!P0 IMAD R5, R5, R14, RZ ;  /* 0x0000000e05058224 */ /* 0x000fe400078e02ff */
[----:B------:R-:W-:-:S07]  /*1fa0*/  @!P0 IMAD R4, R4, R15, RZ ;  /* 0x0000000f04048224 */ /* 0x000fce00078e02ff */
.L_x_4384:
[----:B------:R-:W-:Y:S05]  /*1fb0*/  BSYNC.RECONVERGENT B0 ;  /* 0x0000000000007941 */ /* 0x000fea0003800200 */
.L_x_4383:
[----:B------:R-:W-:Y:S02]  /*1fc0*/  IMAD R0, R25, R9, RZ ;  /* 0x0000000919007224 */ /* 0x000fe400078e02ff */
[----:B------:R-:W-:Y:S02]  /*1fd0*/  IMAD R3, R24, R8, RZ ;  /* 0x0000000818037224 */ /* 0x000fe400078e02ff */
[----:B------:R-:W-:Y:S02]  /*1fe0*/  IMAD R0, R0, R7, RZ ;  /* 0x0000000700007224 */ /* 0x000fe400078e02ff */
[----:B------:R-:W-:Y:S02]  /*1ff0*/  IMAD R3, R3, R6, RZ ;  /* 0x0000000603037224 */ /* 0x000fe400078e02ff */
[----:B-1----:R-:W-:Y:S02]  /*2000*/  IMAD R18, R0, R5, RZ ;  /* 0x0000000500127224 */ /* 0x002fe400078e02ff */
[----:B------:R-:W-:Y:S01]  /*2010*/  IMAD R19, R3, R4, RZ ;  /* 0x0000000403137224 */ /* 0x000fe200078e02ff */
[----:B------:R-:W-:Y:S06]  /*2020*/  BRA `(.L_x_4365) ;  /* 0x0000009000c47947 */ /* 0x000fec0003800000 */
.L_x_4377:
        /* <DEDUP_REMOVED lines=23> */
.L_x_4388:
        /* <DEDUP_REMOVED lines=32> */
.L_x_4387:
[----:B------:R-:W-:Y:S05]  /*23a0*/  BSYNC.RECONVERGENT B0 ;  /* 0x0000000000007941 */ /* 0x000fea0003800200 */
.L_x_4386:
        /* <DEDUP_REMOVED lines=27> */
.L_x_4390:
[----:B------:R-:W-:Y:S05]  /*2560*/  BSYNC.RECONVERGENT B0 ;  /* 0x0000000000007941 */ /* 0x000fea0003800200 */
.L_x_4389:
        /* <DEDUP_REMOVED lines=18> */
.L_x_4392:
[----:B------:R-:W-:Y:S05]  /*2690*/  BSYNC.RECONVERGENT B0 ;  /* 0x0000000000007941 */ /* 0x000fea0003800200 */
.L_x_4391:
[----:B------:R-:W-:Y:S02]  /*26a0*/  IMAD R0, R11, R9, RZ ;  /* 0x000000090b007224 */ /* 0x000fe400078e02ff */
[----:B------:R-:W-:Y:S02]  /*26b0*/  IMAD R3, R26, R10, RZ ;  /* 0x0000000a1a037224 */ /* 0x000fe400078e02ff */
[----:B------:R-:W-:Y:S02]  /*26c0*/  IMAD R0, R0, R7, RZ ;  /* 0x0000000700007224 */ /* 0x000fe400078e02ff */
[----:B------:R-:W-:Y:S02]  /*26d0*/  IMAD R3, R3, R8, RZ ;  /* 0x0000000803037224 */ /* 0x000fe400078e02ff */
[----:B-1----:R-:W-:Y:S02]  /*26e0*/  IMAD R18, R0, R5, RZ ;  /* 0x0000000500127224 */ /* 0x002fe400078e02ff */
[----:B------:R-:W-:Y:S01]  /*26f0*/  IMAD R19, R3, R6, RZ ;  /* 0x0000000603137224 */ /* 0x000fe200078e02ff */
[----:B------:R-:W-:Y:S06]  /*2700*/  BRA `(.L_x_4365) ;  /* 0x0000008c000c7947 */ /* 0x000fec0003800000 */
.L_x_4385:
        /* <DEDUP_REMOVED lines=26> */
.L_x_4400:
        /* <DEDUP_REMOVED lines=306> */
.L_x_4396:
        /* <DEDUP_REMOVED lines=241> */
.L_x_4397:
        /* <DEDUP_REMOVED lines=241> */
.L_x_4398:
        /* <DEDUP_REMOVED lines=241> */
.L_x_4399:
[----:B------:R-:W-:-:S04]  /*6900*/  LOP3.LUT R25, R28, 0xfffffff8, RZ, 0xc0, !PT ;  /* 0xfffffff81c197812 */ /* 0x000fc800078ec0ff */
[----:B------:R-:W-:-:S04]  /*6910*/  IADD3 R24, P1, PT, R25, R18, RZ ;  /* 0x0000001219187210 */ /* 0x000fc80007f3e0ff */
[----:B------:R-:W-:-:S06]  /*6920*/  IADD3.X R25, PT, PT, RZ, R19, RZ, P1, !PT ;  /* 0x00000013ff197210 */ /* 0x000fcc0000ffe4ff */
[----:B------:R-:W5:Y:S03]  /*6930*/  LDG.E.64 R24, desc[UR36][R24.64] ;  /* 0x0000002418187981 */ /* 0x000f66000c1e1b00 */
.L_x_4395:
[----:B------:R-:W2:Y:S01]  /*6940*/  LDCU UR5, c[0x0][0x38c] ;  /* 0x00007180ff0577ac */ /* 0x000ea20008000800 */
[----:B-1----:R-:W-:Y:S02]  /*6950*/  IMAD.U32 R28, RZ, RZ, UR4 ;  /* 0x00000004ff1c7e24 */ /* 0x002fe4000f8e00ff */
[----:B-----5:R-:W-:Y:S02]  /*6960*/  IMAD R3, R20, R3, RZ ;  /* 0x0000000314037224 */ /* 0x020fe400078e02ff */
[----:B------:R-:W-:Y:S01]  /*6970*/  IMAD R0, R21, R0, RZ ;  /* 0x0000000015007224 */ /* 0x000fe200078e02ff */
[----:B------:R-:W-:Y:S01]  /*6980*/  LEA R27, R28, R27, 0x2 ;  /* 0x0000001b1c1b7211 */ /* 0x000fe200078e10ff */
[----:B------:R-:W-:Y:S02]  /*6990*/  IMAD R5, R14, R5, RZ ;  /* 0x000000050e057224 */ /* 0x000fe400078e02ff */
[----:B------:R-:W-:Y:S02]  /*69a0*/  IMAD R4, R15, R4, RZ ;  /* 0x000000040f047224 */ /* 0x000fe400078e02ff */
[----:B------:R-:W-:-:S02]  /*69b0*/  IMAD R31, R28, 0x3, R27 ;  /* 0x000000031c1f7824 */ /* 0x000fc400078e021b */
[----:B------:R-:W-:Y:S02]  /*69c0*/  IMAD R7, R12, R7, RZ ;  /* 0x000000070c077224 */ /* 0x000fe400078e02ff */
[----:B------:R-:W-:Y:S02]  /*69d0*/  IMAD R6, R13, R6, RZ ;  /* 0x000000060d067224 */ /* 0x000fe400078e02ff */
[----:B------:R-:W-:Y:S01]  /*69e0*/  IMAD R9, R24, R9, RZ ;  /* 0x0000000918097224 */ /* 0x000fe200078e02ff */
[----:B--2---:R-:W-:Y:S01]  /*69f0*/  MOV R30, UR5 ;  /* 0x00000005001e7c02 */ /* 0x004fe20008000f00 */
[----:B------:R-:W-:-:S03]  /*6a00*/  IMAD R8, R25, R8, RZ ;  /* 0x0000000819087224 */ /* 0x000fc600078e02ff */
[----:B------:R-:W-:-:S13]  /*6a10*/  ISETP.GE.U32.AND P1, PT, R31, R30, PT ;  /* 0x0000001e1f00720c */ /* 0x000fda0003f26070 */
[----:B------:R-:W-:Y:S05]  /*6a20*/  @!P1 BRA `(.L_x_4400) ;  /* 0xffffffbc00a09947 */ /* 0x000fea000383ffff */
.L_x_4394:
[----:B0-----:R-:W-:Y:S05]  /*6a30*/  BSYNC.RECONVERGENT B0 ;  /* 0x0000000000007941 */ /* 0x001fea0003800200 */
.L_x_4393:
        /* <DEDUP_REMOVED lines=284> */
.L_x_4404:
[----:B------:R-:W-:Y:S01]  /*7c00*/  SHF.R.U32.HI R20, RZ, 0x3, R20 ;  /* 0x00000003ff147819 */ /* 0x000fe20000011614 */
[----:B------:R-:W-:-:S07]  /*7c10*/  IMAD.MOV.U32 R21, RZ, RZ, RZ ;  /* 0x000000ffff157224 */ /* 0x000fce00078e00ff */
.L_x_4403:
        /* <DEDUP_REMOVED lines=284> */
.L_x_4406:
[----:B------:R-:W-:Y:S02]  /*8de0*/  SHF.R.U32.HI R18, RZ, 0x3, R33 ;  /* 0x00000003ff127819 */ /* 0x000fe40000011621 */
[----:B------:R-:W-:-:S07]  /*8df0*/  MOV R19, RZ ;  /* 0x000000ff00137202 */ /* 0x000fce0000000f00 */
.L_x_4405:
        /* <DEDUP_REMOVED lines=281> */
.L_x_4408:
[----:B------:R-:W-:Y:S02]  /*9f90*/  SHF.R.U32.HI R18, RZ, 0x3, R33 ;  /* 0x00000003ff127819 */ /* 0x000fe40000011621 */
[----:B------:R-:W-:-:S07]  /*9fa0*/  MOV R19, RZ ;  /* 0x000000ff00137202 */ /* 0x000fce0000000f00 */
.L_x_4407:
        /* <DEDUP_REMOVED lines=281> */
.L_x_4410:
[----:B------:R-:W-:Y:S02]  /*b140*/  SHF.R.U32.HI R24, RZ, 0x3, R24 ;  /* 0x00000003ff187819 */ /* 0x000fe40000011618 */
[----:B------:R-:W-:-:S07]  /*b150*/  MOV R25, RZ ;  /* 0x000000ff00197202 */ /* 0x000fce0000000f00 */
.L_x_4409:
[----:B------:R-:W-:-:S04]  /*b160*/  LEA R32, P0, R24, R32, 0x3 ;  /* 0x0000002018207211 */ /* 0x000fc800078018ff */
[----:B------:R-:W-:-:S05]  /*b170*/  LEA.HI.X R33, R24, R26, R25, 0x3, P0 ;  /* 0x0000001a18217211 */ /* 0x000fca00000f1c19 */
[----:B------:R0:W5:Y:S04]  /*b180*/  LDG.E.64 R24, desc[UR36][R32.64] ;  /* 0x0000002420187981 */ /* 0x000168000c1e1b00 */
.L_x_4402:
[----:B------:R-:W-:Y:S05]  /*b190*/  BSYNC.RECONVERGENT B0 ;  /* 0x0000000000007941 */ /* 0x000fea0003800200 */
.L_x_4401:
[----:B------:R-:W-:Y:S01]  /*b1a0*/  ISETP.GE.U32.AND P0, PT, R27, R30, PT ;  /* 0x0000001e1b00720c */ /* 0x000fe20003f06070 */
[----:B------:R-:W-:-:S12]  /*b1b0*/  BSSY.RECONVERGENT B0, `(.L_x_4411) ;  /* 0x0000012000007945 */ /* 0x000fd80003800200 */
        /* <DEDUP_REMOVED lines=17> */
.L_x_4412:
[----:B------:R-:W-:Y:S05]  /*b2d0*/  BSYNC.RECONVERGENT B0 ;  /* 0x0000000000007941 */ /* 0x000fea0003800200 */
.L_x_4411:
[----:B------:R-:W-:Y:S02]  /*b2e0*/  IMAD R10, R5, R3, RZ ;  /* 0x00000003050a7224 */ /* 0x000fe400078e02ff */
[----:B------:R-:W-:Y:S02]  /*b2f0*/  IMAD R3, R4, R0, RZ ;  /* 0x0000000004037224 */ /* 0x000fe400078e02ff */
[----:B------:R-:W-:Y:S02]  /*b300*/  IMAD R10, R10, R7, RZ ;  /* 0x000000070a0a7224 */ /* 0x000fe400078e02ff */
[----:B------:R-:W-:Y:S02]  /*b310*/  IMAD R3, R3, R6, RZ ;  /* 0x0000000603037224 */ /* 0x000fe400078e02ff */
[----:B------:R-:W-:Y:S02]  /*b320*/  IMAD R18, R10, R9, RZ ;  /* 0x000000090a127224 */ /* 0x000fe400078e02ff */
[----:B------:R-:W-:-:S07]  /*b330*/  IMAD R19, R3, R8, RZ ;  /* 0x0000000803137224 */ /* 0x000fce00078e02ff */
.L_x_4365:
[----:B------:R-:W-:Y:S05]  /*b340*/  BSYNC.RECONVERGENT B6 ;  /* 0x0000000000067941 */ /* 0x000fea0003800200 */
.L_x_4364:
        /* <DEDUP_REMOVED lines=15> */
.L_x_4414:
        /* <DEDUP_REMOVED lines=9> */
[----:B-1----:R-:W-:Y:S02]  /*b4d0*/  @!P0 IMAD R18, R18, R6, RZ ;  /* 0x0000000612128224 */ /* 0x002fe400078e02ff */
[----:B------:R-:W-:-:S05]  /*b4e0*/  @!P0 IMAD R19, R19, R7, RZ ;  /* 0x0000000713138224 */ /* 0x000fca00078e02ff */
[----:B------:R2:W-:Y:S01]  /*b4f0*/  @!P0 STS.64 [R0], R18 ;  /* 0x0000001200008388 */ /* 0x0005e20000000a00 */
[----:B------:R-:W-:Y:S02]  /*b500*/  ISETP.GT.U32.AND P0, PT, R4, 0x3, PT ;  /* 0x000000030400780c */ /* 0x000fe40003f04070 */
[----:B------:R-:W-:-:S11]  /*b510*/  MOV R4, R9 ;  /* 0x0000000900047202 */ /* 0x000fd60000000f00 */
[----:B--2---:R-:W-:Y:S05]  /*b520*/  @P0 BRA `(.L_x_4414) ;  /* 0xfffffffc00c40947 */ /* 0x004fea000383ffff */
.L_x_4413:
        /* <DEDUP_REMOVED lines=18> */
.L_x_4417:
        /* <DEDUP_REMOVED lines=8> */
[----:B-1----:R-:W-:Y:S02]  /*b6d0*/  @!P0 IMAD R18, R18, R6, RZ ;  /* 0x0000000612128224 */ /* 0x002fe400078e02ff */
[----:B------:R-:W-:-:S05]  /*b6e0*/  @!P0 IMAD R19, R19, R7, RZ ;  /* 0x0000000713138224 */ /* 0x000fca00078e02ff */
[----:B------:R2:W-:Y:S01]  /*b6f0*/  @!P0 STS.64 [R3], R18 ;  /* 0x0000001203008388 */ /* 0x0005e20000000a00 */
[----:B------:R-:W-:Y:S01]  /*b700*/  ISETP.GT.U32.AND P0, PT, R4, 0x7f, PT ;  /* 0x0000007f0400780c */ /* 0x000fe20003f04070 */
[----:B------:R-:W-:-:S12]  /*b710*/  IMAD.MOV.U32 R4, RZ, RZ, R10 ;  /* 0x000000ffff047224 */ /* 0x000fd800078e000a */
[----:B--2---:R-:W-:Y:S05]  /*b720*/  @P0 BRA `(.L_x_4417) ;  /* 0xfffffffc00c80947 */ /* 0x004fea000383ffff */
.L_x_4416:
[----:B------:R-:W-:Y:S01]  /*b730*/  ISETP.GE.U32.AND P0, PT, R0, 0x2, PT ;  /* 0x000000020000780c */ /* 0x000fe20003f06070 */
[----:B------:R-:W-:Y:S05]  /*b740*/  WARPSYNC.ALL ;  /* 0x0000000000007948 */ /* 0x000fea0003800000 */
[----:B------:R-:W-:Y:S07]  /*b750*/  BAR.SYNC.DEFER_BLOCKING 0x0 ;  /* 0x0000000000007b1d */ /* 0x000fee0000010000 */
[----:B------:R-:W-:Y:S05]  /*b760*/  @!P0 BRA `(.L_x_4415) ;  /* 0x0000000000208947 */ /* 0x000fea0003800000 */
[----:B-1----:R-:W-:-:S07]  /*b770*/  HFMA2 R3, -RZ, RZ, 0, 5.9604644775390625e-08 ;  /* 0x00000001ff037431 */ /* 0x002fce00000001ff */
.L_x_4418:
[----:B------:R-:W1:Y:S04]  /*b780*/  SHFL.DOWN PT, R5, R18, R3, 0x1f ;  /* 0x08001f0312057589 */ /* 0x000e6800000e0000 */
[----:B------:R2:W3:Y:S02]  /*b790*/  SHFL.DOWN PT, R4, R19, R3, 0x1f ;  /* 0x08001f0313047589 */ /* 0x0004e400000e0000 */
[----:B--2---:R-:W-:-:S04]  /*b7a0*/  SHF.L.U32 R3, R3, 0x1, RZ ;  /* 0x0000000103037819 */ /* 0x004fc800000006ff */
[----:B------:R-:W-:Y:S01]  /*b7b0*/  ISETP.GE.AND P0, PT, R3, R0, PT ;  /* 0x000000000300720c */ /* 0x000fe20003f06270 */
[----:B-1----:R-:W-:Y:S02]  /*b7c0*/  IMAD R18, R5, R18, RZ ;  /* 0x0000001205127224 */ /* 0x002fe400078e02ff */
[----:B---3--:R-:W-:-:S10]  /*b7d0*/  IMAD R19, R4, R19, RZ ;  /* 0x0000001304137224 */ /* 0x008fd400078e02ff */
[----:B------:R-:W-:Y:S05]  /*b7e0*/  @!P0 BRA `(.L_x_4418) ;  /* 0xfffffffc00e48947 */ /* 0x000fea000383ffff */
.L_x_4415:
        /* <DEDUP_REMOVED lines=282> */
.L_x_4419:
        /* <DEDUP_REMOVED lines=276> */
.L_x_4420:
        /* <DEDUP_REMOVED lines=292> */
.L_x_4422:
        /* <DEDUP_REMOVED lines=276> */
.L_x_4423:
        /* <DEDUP_REMOVED lines=24> */
.L_x_4425:
[----:B------:R-:W-:Y:S05]  /*ffd0*/  BSYNC.RECONVERGENT B0 ;  /* 0x0000000000007941 */ /* 0x000fea0003800200 */
.L_x_4424:
        /* <DEDUP_REMOVED lines=35> */
.L_x_4427:
[----:B------:R-:W-:Y:S05]  /*10210*/  BSYNC.RECONVERGENT B0 ;  /* 0x0000000000007941 */ /* 0x000fea0003800200 */
.L_x_4426:
        /* <DEDUP_REMOVED lines=35> */
.L_x_4432:
[----:B------:R-:W-:-:S04]  /*10450*/  IMAD.IADD R3, R9, 0x1, R0 ;  /* 0x0000000109037824 */ /* 0x000fc800078e0200 */
[----:B-1----:R-:W-:-:S05]  /*10460*/  IMAD.WIDE.U32 R2, R3, 0x8, R6 ;  /* 0x0000000803027825 */ /* 0x002fca00078e0006 */
[----:B------:R-:W2:Y:S04]  /*10470*/  LDG.E R13, desc[UR36][R2.64] ;  /* 0x00000024020d7981 */ /* 0x000ea8000c1e1900 */
[----:B------:R-:W3:Y:S01]  /*10480*/  LDG.E R8, desc[UR36][R2.64+0x4] ;  /* 0x0000042402087981 */ /* 0x000ee2000c1e1900 */
[----:B------:R-:W-:-:S04]  /*10490*/  IADD3 R0, PT, PT, R11, R0, RZ ;  /* 0x000000000b007210 */ /* 0x000fc80007ffe0ff */
[----:B------:R-:W-:Y:S01]  /*104a0*/  ISETP.GE.U32.AND P1, PT, R0, UR8, PT ;  /* 0x0000000800007c0c */ /* 0x000fe2000bf26070 */
[----:B--2---:R-:W-:Y:S02]  /*104b0*/  IMAD R16, R13, R16, RZ ;  /* 0x000000100d107224 */ /* 0x004fe400078e02ff */
[----:B---3--:R-:W-:-:S10]  /*104c0*/  IMAD R17, R8, R17, RZ ;  /* 0x0000001108117224 */ /* 0x008fd400078e02ff */
[----:B------:R-:W-:Y:S05]  /*104d0*/  @!P1 BRA `(.L_x_4432) ;  /* 0xfffffffc00dc9947 */ /* 0x000fea000383ffff */
[----:B------:R-:W-:Y:S05]  /*104e0*/  BSYNC.RECONVERGENT B1 ;  /* 0x0000000000017941 */ /* 0x000fea0003800200 */
.L_x_4431:
[----:B------:R-:W-:Y:S05]  /*104f0*/  BRA `(.L_x_4430) ;  /* 0x0000000000547947 */ /* 0x000fea0003800000 */
.L_x_4429:
        /* <DEDUP_REMOVED lines=11> */
.L_x_4433:
[----:B------:R-:W-:-:S05]  /*105b0*/  IADD3 R2, PT, PT, R0, R9, RZ ;  /* 0x0000000900027210 */ /* 0x000fca0007ffe0ff */
[----:B---3--:R-:W-:-:S04]  /*105c0*/  IMAD R3, R2, R10, R23 ;  /* 0x0000000a02037224 */ /* 0x008fc800078e0217 */
[----:B-1----:R-:W-:-:S05]  /*105d0*/  IMAD.WIDE.U32 R2, R3, 0x8, R6 ;  /* 0x0000000803027825 */ /* 0x002fca00078e0006 */
[----:B------:R-:W2:Y:S04]  /*105e0*/  LDG.E R11, desc[UR36][R2.64] ;  /* 0x00000024020b7981 */ /* 0x000ea8000c1e1900 */
[----:B------:R-:W3:Y:S01]  /*105f0*/  LDG.E R8, desc[UR36][R2.64+0x4] ;  /* 0x0000042402087981 */ /* 0x000ee2000c1e1900 */
[----:B----4-:R-:W-:-:S04]  /*10600*/  IADD3 R9, PT, PT, R12, R9, RZ ;  /* 0x000000090c097210 */ /* 0x010fc80007ffe0ff */
[----:B------:R-:W-:Y:S01]  /*10610*/  ISETP.GE.U32.AND P1, PT, R9, UR6, PT ;  /* 0x0000000609007c0c */ /* 0x000fe2000bf26070 */
[----:B--2---:R-:W-:Y:S02]  /*10620*/  IMAD R16, R11, R16, RZ ;  /* 0x000000100b107224 */ /* 0x004fe400078e02ff */
[----:B---3--:R-:W-:-:S10]  /*10630*/  IMAD R17, R8, R17, RZ ;  /* 0x0000001108117224 */ /* 0x008fd400078e02ff */
[----:B------:R-:W-:Y:S05]  /*10640*/  @!P1 BRA `(.L_x_4433) ;  /* 0xfffffffc00d89947 */ /* 0x000fea000383ffff */
.L_x_4430:
[----:B------:R-:W-:Y:S05]  /*10650*/  BSYNC.RECONVERGENT B0 ;  /* 0x0000000000007941 */ /* 0x000fea0003800200 */
.L_x_4428:
        /* <DEDUP_REMOVED lines=12> */
.L_x_4435:
        /* <DEDUP_REMOVED lines=10> */
[----:B--23--:R-:W-:Y:S02]  /*107c0*/  @!P1 IMAD R16, R16, R2, RZ ;  /* 0x0000000210109224 */ /* 0x00cfe400078e02ff */
[----:B------:R-:W-:-:S05]  /*107d0*/  @!P1 IMAD R17, R17, R3, RZ ;  /* 0x0000000311119224 */ /* 0x000fca00078e02ff */
[----:B------:R3:W-:Y:S01]  /*107e0*/  @!P1 STS.64 [R0], R16 ;  /* 0x0000001000009388 */ /* 0x0007e20000000a00 */
[----:B------:R-:W-:Y:S05]  /*107f0*/  BRA.U UP1, `(.L_x_4435) ;  /* 0xfffffffd01c87547 */ /* 0x000fea000b83ffff */
.L_x_4434:
        /* <DEDUP_REMOVED lines=9> */
.L_x_4438:
[----:B------:R-:W-:Y:S01]  /*10890*/  SHF.R.U32.HI R8, RZ, 0x1, R2 ;  /* 0x00000001ff087819 */ /* 0x000fe20000011602 */
[----:B------:R-:W-:Y:S03]  /*108a0*/  BAR.SYNC.DEFER_BLOCKING 0x0 ;  /* 0x0000000000007b1d */ /* 0x000fe60000010000 */
[----:B------:R-:W-:-:S04]  /*108b0*/  IADD3 R3, PT, PT, R8, R23, RZ ;  /* 0x0000001708037210 */ /* 0x000fc80007ffe0ff */
[----:B------:R-:W-:-:S04]  /*108c0*/  ISETP.GE.U32.AND P1, PT, R3, UR5, PT ;  /* 0x0000000503007c0c */ /* 0x000fc8000bf26070 */
[----:B------:R-:W-:-:S13]  /*108d0*/  ISETP.GE.U32.OR P1, PT, R23, R8, P1 ;  /* 0x000000081700720c */ /* 0x000fda0000f26470 */
[----:B------:R-:W-:-:S05]  /*108e0*/  @!P1 LEA R3, R8, R0, 0x3 ;  /* 0x0000000008039211 */ /* 0x000fca00078e18ff */
[----:B-1----:R-:W2:Y:S02]  /*108f0*/  @!P1 LDS.64 R6, [R3] ;  /* 0x0000000003069984 */ /* 0x002ea40000000a00 */
[----:B--234-:R-:W-:Y:S02]  /*10900*/  @!P1 IMAD R16, R16, R6, RZ ;  /* 0x0000000610109224 */ /* 0x01cfe400078e02ff */
[----:B------:R-:W-:-:S05]  /*10910*/  @!P1 IMAD R17, R17, R7, RZ ;  /* 0x0000000711119224 */ /* 0x000fca00078e02ff */
[----:B------:R1:W-:Y:S01]  /*10920*/  @!P1 STS.64 [R0], R16 ;  /* 0x0000001000009388 */ /* 0x0003e20000000a00 */
[----:B------:R-:W-:Y:S02]  /*10930*/  ISETP.GT.U32.AND P1, PT, R2, 0x7f, PT ;  /* 0x0000007f0200780c */ /* 0x000fe40003f24070 */
[----:B------:R-:W-:-:S11]  /*10940*/  MOV R2, R8 ;  /* 0x0000000800027202 */ /* 0x000fd60000000f00 */
[----:B-1----:R-:W-:Y:S05]  /*10950*/  @P1 BRA `(.L_x_4438) ;  /* 0xfffffffc00cc1947 */ /* 0x002fea000383ffff */
.L_x_4437:
[----:B------:R-:W-:Y:S01]  /*10960*/  BAR.SYNC.DEFER_BLOCKING 0x0 ;  /* 0x0000000000007b1d */ /* 0x000fe20000010000 */
[----:B------:R-:W-:-:S09]  /*10970*/  UISETP.GE.U32.AND UP0, UPT, UR4, 0x2, UPT ;  /* 0x000000020400788c */ /* 0x000fd2000bf06070 */
[----:B------:R-:W-:Y:S05]  /*10980*/  BRA.U !UP0, `(.L_x_4436) ;  /* 0x0000000108207547 */ /* 0x000fea000b800000 */
[----:B--234-:R-:W-:-:S07]  /*10990*/  IMAD.MOV.U32 R0, RZ, RZ, 0x1 ;  /* 0x00000001ff007424 */ /* 0x01cfce00078e00ff */
.L_x_4439:
[----:B------:R-:W2:Y:S04]  /*109a0*/  SHFL.DOWN PT, R3, R16, R0, 0x1f ;  /* 0x08001f0010037589 */ /* 0x000ea800000e0000 */
[----:B------:R3:W4:Y:S02]  /*109b0*/  SHFL.DOWN PT, R2, R17, R0, 0x1f ;  /* 0x08001f0011027589 */ /* 0x00072400000e0000 */
[----:B---3--:R-:W-:-:S04]  /*109c0*/  SHF.L.U32 R0, R0, 0x1, RZ ;  /* 0x0000000100007819 */ /* 0x008fc800000006ff */
[----:B------:R-:W-:Y:S01]  /*109d0*/  ISETP.GE.AND P1, PT, R0, UR4, PT ;  /* 0x0000000400007c0c */ /* 0x000fe2000bf26270 */
[----:B--2---:R-:W-:Y:S02]  /*109e0*/  IMAD R16, R3, R16, RZ ;  /* 0x0000001003107224 */ /* 0x004fe400078e02ff */
[----:B----4-:R-:W-:-:S10]  /*109f0*/  IMAD R17, R2, R17, RZ ;  /* 0x0000001102117224 */ /* 0x010fd400078e02ff */
[----:B------:R-:W-:Y:S05]  /*10a00*/  @!P1 BRA `(.L_x_4439) ;  /* 0xfffffffc00e49947 */ /* 0x000fea000383ffff */
.L_x_4436:
        /* <DEDUP_REMOVED lines=16> */
[----:B-----5:R-:W-:Y:S02]  /*10b10*/  @P0 IMAD R16, R16, R7, RZ ;  /* 0x0000000710100224 */ /* 0x020fe400078e02ff */
[----:B--2---:R-:W-:-:S10]  /*10b20*/  @P0 IMAD R17, R17, R0, RZ ;  /* 0x0000000011110224 */ /* 0x004fd400078e02ff */
        /* <DEDUP_REMOVED lines=22> */
.L_x_4442:
        /* <DEDUP_REMOVED lines=19> */
.L_x_4443:
[----:B------:R-:W-:Y:S05]  /*10dc0*/  BRA `(.L_x_4444) ;  /* 0x0000000000047947 */ /* 0x000fea0003800000 */
.L_x_4441:
[----:B------:R1:W-:Y:S02]  /*10dd0*/  STG.E desc[UR36][R4.64], R16 ;  /* 0x0000001004007986 */ /* 0x0003e4000c101924 */
.L_x_4444:
[----:B------:R-:W2:Y:S02]  /*10de0*/  LDCU.64 UR4, c[0x0][0x760] ;  /* 0x0000ec00ff0477ac */ /* 0x000ea40008000a00 */
[----:B--2---:R-:W-:-:S04]  /*10df0*/  IADD3 R24, P0, PT, R24, UR4, RZ ;  /* 0x0000000418187c10 */ /* 0x004fc8000ff1e0ff */
[----:B------:R-:W-:-:S05]  /*10e00*/  IADD3.X R25, PT, PT, RZ, UR5, RZ, P0, !PT ;  /* 0x00000005ff197c10 */ /* 0x000fca00087fe4ff */
[----:B------:R-:W-:Y:S01]  /*10e10*/  STG.E desc[UR36][R24.64], R17 ;  /* 0x0000001118007986 */ /* 0x000fe2000c101924 */
[----:B------:R-:W-:Y:S05]  /*10e20*/  EXIT ;  /* 0x000000000000794d */ /* 0x000fea0003800000 */
.L_x_4440:
[----:B------:R-:W5:Y:S01]  /*10e30*/  LDCU.U8 UR4, c[0x0][0x790] ;  /* 0x0000f200ff0477ac */ /* 0x000f620008000000 */
[----:B------:R-:W0:Y:S01]  /*10e40*/  LDCU.U8 UR5, c[0x0][0x791] ;  /* 0x0000f220ff0577ac */ /* 0x000e220008000000 */
[----:B-----5:R-:W-:Y:S02]  /*10e50*/  UISETP.NE.AND UP1, UPT, UR4, URZ, UPT ;  /* 0x000000ff0400728c */ /* 0x020fe4000bf25270 */
[----:B0-----:R-:W-:-:S07]  /*10e60*/  UISETP.NE.AND UP0, UPT, UR5, URZ, UPT ;  /* 0x000000ff0500728c */ /* 0x001fce000bf05270 */
[----:B------:R-:W-:Y:S05]  /*10e70*/  BRA.U !UP1, `(.L_x_4445) ;  /* 0x0000000109107547 */ /* 0x000fea000b800000 */
[----:B------:R-:W5:Y:S04]  /*10e80*/  LDG.E R3, desc[UR36][R4.64] ;  /* 0x0000002404037981 */ /* 0x000f68000c1e1900 */
[----:B--234-:R-:W2:Y:S01]  /*10e90*/  LDG.E R0, desc[UR36][R4.64+0x4] ;  /* 0x0000042404007981 */ /* 0x01cea2000c1e1900 */
[----:B-----5:R-:W-:Y:S02]  /*10ea0*/  IMAD R16, R16, R3, RZ ;  /* 0x0000000310107224 */ /* 0x020fe400078e02ff */
[----:B--2---:R-:W-:-:S07]  /*10eb0*/  IMAD R17, R17, R0, RZ ;  /* 0x0000000011117224 */ /* 0x004fce00078e02ff */
.L_x_4445:
        /* <DEDUP_REMOVED lines=20> */
.L_x_4448:
        /* <DEDUP_REMOVED lines=19> */
.L_x_4449:
[----:B------:R-:W-:Y:S05]  /*11130*/  BRA `(.L_x_4450) ;  /* 0x0000000000107947 */ /* 0x000fea0003800000 */
.L_x_4447:
[----:B------:R-:W0:Y:S02]  /*11140*/  LDCU.64 UR4, c[0x0][0x760] ;  /* 0x0000ec00ff0477ac */ /* 0x000e240008000a00 */
[----:B0-----:R-:W-:-:S04]  /*11150*/  IADD3 R2, P0, PT, R25, UR4, RZ ;  /* 0x0000000419027c10 */ /* 0x001fc8000ff1e0ff */
[----:B------:R-:W-:-:S05]  /*11160*/  IADD3.X R3, PT, PT, RZ, UR5, RZ, P0, !PT ;  /* 0x00000005ff037c10 */ /* 0x000fca00087fe4ff */
[----:B------:R0:W-:Y:S04]  /*11170*/  STG.E desc[UR36][R2.64], R16 ;  /* 0x0000001002007986 */ /* 0x0001e8000c101924 */
.L_x_4450:
[----:B------:R-:W5:Y:S02]  /*11180*/  LDCU.64 UR4, c[0x0][0x760] ;  /* 0x0000ec00ff0477ac */ /* 0x000f640008000a00 */
[----:B-----5:R-:W-:-:S05]  /*11190*/  IADD3 R24, P0, PT, R24, UR4, RZ ;  /* 0x0000000418187c10 */ /* 0x020fca000ff1e0ff */
[----:B------:R-:W-:-:S05]  /*111a0*/  IMAD.X R25, RZ, RZ, UR5, P0 ;  /* 0x00000005ff197e24 */ /* 0x000fca00080e06ff */
[----:B------:R-:W-:Y:S01]  /*111b0*/  STG.E desc[UR36][R24.64], R17 ;  /* 0x0000001118007986 */ /* 0x000fe2000c101924 */
[----:B------:R-:W-:Y:S05]  /*111c0*/  EXIT ;  /* 0x000000000000794d */ /* 0x000fea0003800000 */
.L_x_4446:
[----:B------:R-:W-:Y:S04]  /*111d0*/  STG.E desc[UR36][R4.64], R16 ;  /* 0x0000001004007986 */ /* 0x000fe8000c101924 */
[----:B------:R-:W-:Y:S01]  /*111e0*/  STG.E desc[UR36][R4.64+0x4], R17 ;  /* 0x0000041104007986 */ /* 0x000fe2000c101924 */
[----:B------:R-:W-:Y:S05]  /*111f0*/  EXIT ;  /* 0x000000000000794d */ /* 0x000fea0003800000 */
.L_x_4421:
        /* <DEDUP_REMOVED lines=25> */
[----:B--2---:R-:W-:Y:S02]  /*11390*/  @P2 IMAD R18, R18, R7, RZ ;  /* 0x0000000712122224 */ /* 0x004fe400078e02ff */
[----:B---3--:R-:W-:-:S10]  /*113a0*/  @P2 IMAD R19, R19, R0, RZ ;  /* 0x0000000013132224 */ /* 0x008fd400078e02ff */
        /* <DEDUP_REMOVED lines=22> */
.L_x_4453:
        /* <DEDUP_REMOVED lines=19> */
.L_x_4454:
[----:B------:R-:W-:Y:S05]  /*11640*/  BRA `(.L_x_4455) ;  /* 0x0000000000047947 */ /* 0x000fea0003800000 */
.L_x_4452:
[----:B------:R2:W-:Y:S02]  /*11650*/  STG.E desc[UR36][R4.64], R18 ;  /* 0x0000001204007986 */ /* 0x0005e4000c101924 */
.L_x_4455:
[----:B------:R-:W3:Y:S02]  /*11660*/  LDCU.64 UR4, c[0x0][0x760] ;  /* 0x0000ec00ff0477ac */ /* 0x000ee40008000a00 */
[----:B---3--:R-:W-:-:S04]  /*11670*/  IADD3 R24, P0, PT, R24, UR4, RZ ;  /* 0x0000000418187c10 */ /* 0x008fc8000ff1e0ff */
[----:B------:R-:W-:-:S05]  /*11680*/  IADD3.X R25, PT, PT, RZ, UR5, RZ, P0, !PT ;  /* 0x00000005ff197c10 */ /* 0x000fca00087fe4ff */
[----:B------:R-:W-:Y:S01]  /*11690*/  STG.E desc[UR36][R24.64], R19 ;  /* 0x0000001318007986 */ /* 0x000fe2000c101924 */
[----:B------:R-:W-:Y:S05]  /*116a0*/  EXIT ;  /* 0x000000000000794d */ /* 0x000fea0003800000 */
.L_x_4451:
[----:B------:R-:W1:Y:S01]  /*116b0*/  LDCU.U8 UR4, c[0x0][0x790] ;  /* 0x0000f200ff0477ac */ /* 0x000e620008000000 */
[----:B------:R-:W2:Y:S01]  /*116c0*/  LDCU.U8 UR5, c[0x0][0x791] ;  /* 0x0000f220ff0577ac */ /* 0x000ea20008000000 */
[----:B-1----:R-:W-:Y:S02]  /*116d0*/  UISETP.NE.AND UP0, UPT, UR4, URZ, UPT ;  /* 0x000000ff0400728c */ /* 0x002fe4000bf05270 */
[----:B--2---:R-:W-:-:S07]  /*116e0*/  UISETP.NE.AND UP1, UPT, UR5, URZ, UPT ;  /* 0x000000ff0500728c */ /* 0x004fce000bf25270 */
[----:B------:R-:W-:Y:S05]  /*116f0*/  BRA.U !UP0, `(.L_x_4456) ;  /* 0x0000000108107547 */ /* 0x000fea000b800000 */
[----:B------:R-:W2:Y:S04]  /*11700*/  LDG.E R3, desc[UR36][R4.64] ;  /* 0x0000002404037981 */ /* 0x000ea8000c1e1900 */
[----:B------:R-:W3:Y:S01]  /*11710*/  LDG.E R0, desc[UR36][R4.64+0x4] ;  /* 0x0000042404007981 */ /* 0x000ee2000c1e1900 */
[----:B--2---:R-:W-:Y:S02]  /*11720*/  IMAD R18, R18, R3, RZ ;  /* 0x0000000312127224 */ /* 0x004fe400078e02ff */
[----:B---3--:R-:W-:-:S07]  /*11730*/  IMAD R19, R19, R0, RZ ;  /* 0x0000000013137224 */ /* 0x008fce00078e02ff */
.L_x_4456:
        /* <DEDUP_REMOVED lines=20> */
.L_x_4459:
        /* <DEDUP_REMOVED lines=19> */
.L_x_4460:
[----:B------:R-:W-:Y:S05]  /*119b0*/  BRA `(.L_x_4461) ;  /* 0x0000000000107947 */ /* 0x000fea0003800000 */
.L_x_4458:
[----:B------:R-:W1:Y:S02]  /*119c0*/  LDCU.64 UR4, c[0x0][0x760] ;  /* 0x0000ec00ff0477ac */ /* 0x000e640008000a00 */
[----:B-1----:R-:W-:-:S04]  /*119d0*/  IADD3 R2, P0, PT, R25, UR4, RZ ;  /* 0x0000000419027c10 */ /* 0x002fc8000ff1e0ff */
[----:B------:R-:W-:-:S05]  /*119e0*/  IADD3.X R3, PT, PT, RZ, UR5, RZ, P0, !PT ;  /* 0x00000005ff037c10 */ /* 0x000fca00087fe4ff */
[----:B------:R1:W-:Y:S04]  /*119f0*/  STG.E desc[UR36][R2.64], R18 ;  /* 0x0000001202007986 */ /* 0x0003e8000c101924 */
.L_x_4461:
[----:B------:R-:W2:Y:S02]  /*11a00*/  LDCU.64 UR4, c[0x0][0x760] ;  /* 0x0000ec00ff0477ac */ /* 0x000ea40008000a00 */
[----:B--2---:R-:W-:-:S04]  /*11a10*/  IADD3 R24, P0, PT, R24, UR4, RZ ;  /* 0x0000000418187c10 */ /* 0x004fc8000ff1e0ff */
[----:B------:R-:W-:-:S05]  /*11a20*/  IADD3.X R25, PT, PT, RZ, UR5, RZ, P0, !PT ;  /* 0x00000005ff197c10 */ /* 0x000fca00087fe4ff */
[----:B------:R-:W-:Y:S01]  /*11a30*/  STG.E desc[UR36][R24.64], R19 ;  /* 0x0000001318007986 */ /* 0x000fe2000c101924 */
[----:B------:R-:W-:Y:S05]  /*11a40*/  EXIT ;  /* 0x000000000000794d */ /* 0x000fea0003800000 */
.L_x_4457:
[----:B------:R-:W-:Y:S04]  /*11a50*/  STG.E desc[UR36][R4.64], R18 ;  /* 0x0000001204007986 */ /* 0x000fe8000c101924 */
[----:B------:R-:W-:Y:S01]  /*11a60*/  STG.E desc[UR36][R4.64+0x4], R19 ;  /* 0x0000041304007986 */ /* 0x000fe2000c101924 */
[----:B------:R-:W-:Y:S05]  /*11a70*/  EXIT ;  /* 0x000000000000794d */ /* 0x000fea0003800000 */
.L_x_4462:
        /* <DEDUP_REMOVED lines=16> */
.L_x_8875:


//--------------------- .text._ZN2at6native13reduce_kernelILi128ELi4ENS0_8ReduceOpIiNS0_14func_wrapper_tIiNS0_55_GLOBAL__N__0955718d_22_SparseCsrTensorMath_cu_868dd54514ReductionMulOpIiEEEEjiLi4ELi4EEEEEvT1_ --------------------------
	.section	.text._ZN2at6native13reduce_kernelILi128ELi4ENS0_8ReduceOpIiNS0_14func_wrapper_tIiNS0_55_GLOBAL__N__0955718d_22_SparseCsrTensorMath_cu_868dd54514ReductionMulOpIiEEEEjiLi4ELi4EEEEEvT1_,"ax",@progbits
	.align	128
.text._ZN2at6native13reduce_kernelILi128ELi4ENS0_8ReduceOpIiNS0_14func_wrapper_tIiNS0_55_GLOBAL__N__0955718d_22_SparseCsrTensorMath_cu_868dd54514ReductionMulOpIiEEEEjiLi4ELi4EEEEEvT1_:
        .type           _ZN2at6native13reduce_kernelILi128ELi4ENS0_8ReduceOpIiNS0_14func_wrapper_tIiNS0_55_GLOBAL__N__0955718d_22_SparseCsrTensorMath_cu_868dd54514ReductionMulOpIiEEEEjiLi4ELi4EEEEEvT1_,@function
        .size           _ZN2at6native13reduce_kernelILi128ELi4ENS0_8ReduceOpIiNS0_14func_wrapper_tIiNS0_55_GLOBAL__N__0955718d_22_SparseCsrTensorMath_cu_868dd54514ReductionMulOpIiEEEEjiLi4ELi4EEEEEvT1_,(.L_x_8876 - _ZN2at6native13reduce_kernelILi128ELi4ENS0_8ReduceOpIiNS0_14func_wrapper_tIiNS0_55_GLOBAL__N__0955718d_22_SparseCsrTensorMath_cu_868dd54514ReductionMulOpIiEEEEjiLi4ELi4EEEEEvT1_)
        .other          _ZN2at6native13reduce_kernelILi128ELi4ENS0_8ReduceOpIiNS0_14func_wrapper_tIiNS0_55_GLOBAL__N__0955718d_22_SparseCsrTensorMath_cu_868dd54514ReductionMulOpIiEEEEjiLi4ELi4EEEEEvT1_,@"STO_CUDA_ENTRY STV_DEFAULT"
_ZN2at6native13reduce_kernelILi128ELi4ENS0_8ReduceOpIiNS0_14func_wrapper_tIiNS0_55_GLOBAL__N__0955718d_22_SparseCsrTensorMath_cu_868dd54514ReductionMulOpIiEEEEjiLi4ELi4EEEEEvT1_:
        /* <DEDUP_REMOVED lines=296> */
.L_x_4463:
        /* <DEDUP_REMOVED lines=34> */
.L_x_4467:
        /* <DEDUP_REMOVED lines=27> */
[----:B0-----:R-:W-:-:S07]  /*1650*/  IMAD R3, R4, UR4, RZ ;  /* 0x0000000404037c24 */ /* 0x001fce000f8e02ff */
.L_x_4471:
[----:B------:R-:W-:Y:S05]  /*1660*/  BSYNC.RECONVERGENT B1 ;  /* 0x0000000000017941 */ /* 0x000fea0003800200 */
.L_x_4470:
[----:B------:R-:W0:Y:S01]  /*1670*/  LDC R5, c[0x0][0x38c] ;  /* 0x0000e300ff057b82 */ /* 0x000e220000000800 */
[----:B------:R-:W-:-:S04]  /*1680*/  IADD3 R42, P0, PT, R42, 0x10, RZ ;  /* 0x000000102a2a7810 */ /* 0x000fc80007f1e0ff */
[----:B------:R-:W-:Y:S02]  /*1690*/  IADD3.X R43, PT, PT, RZ, R43, RZ, P0, !PT ;  /* 0x0000002bff2b7210 */ /* 0x000fe400007fe4ff */
[----:B0-----:R-:W-:-:S07]  /*16a0*/  IADD3 R16, PT, PT, R48, -0x4, R5 ;  /* 0xfffffffc30107810 */ /* 0x001fce0007ffe005 */
.L_x_4469:
[----:B------:R-:W-:Y:S05]  /*16b0*/  BSYNC.RECONVERGENT B0 ;  /* 0x0000000000007941 */ /* 0x000fea0003800200 */
.L_x_4468:
        /* <DEDUP_REMOVED lines=16> */
.L_x_4474:
        /* <DEDUP_REMOVED lines=11> */
.L_x_4473:
[----:B------:R-:W-:Y:S05]  /*1870*/  BSYNC.RECONVERGENT B0 ;  /* 0x0000000000007941 */ /* 0x000fea0003800200 */
.L_x_4472:
        /* <DEDUP_REMOVED lines=9> */
.L_x_4476:
[----:B------:R-:W-:Y:S05]  /*1910*/  BSYNC.RECONVERGENT B0 ;  /* 0x0000000000007941 */ /* 0x000fea0003800200 */
.L_x_4475:
[----:B------:R-:W-:Y:S02]  /*1920*/  IMAD R8, R8, R3, RZ ;  /* 0x0000000308087224 */ /* 0x000fe400078e02ff */
[----:B------:R-:W-:Y:S01]  /*1930*/  HFMA2 R17, -RZ, RZ, 0, 0 ;  /* 0x00000000ff117431 */ /* 0x000fe200000001ff */
[----:B------:R-:W-:Y:S01]  /*1940*/  CS2R R18, SRZ ;  /* 0x0000000000127805 */ /* 0x000fe2000001ff00 */
[----:B------:R-:W-:-:S04]  /*1950*/  IMAD R11, R8, R11, RZ ;  /* 0x0000000b080b7224 */ /* 0x000fc800078e02ff */
[----:B------:R-:W-:Y:S01]  /*1960*/  IMAD R16, R11, R0, RZ ;  /* 0x000000000b107224 */ /* 0x000fe200078e02ff */
[----:B------:R-:W-:Y:S06]  /*1970*/  BRA `(.L_x_4465) ;  /* 0x000000a000247947 */ /* 0x000fec0003800000 */
.L_x_4466:
        /* <DEDUP_REMOVED lines=43> */
.L_x_4480:
        /* <DEDUP_REMOVED lines=18> */
[----:B--2---:R-:W-:Y:S02]  /*1d50*/  IMAD R33, R12, R33, RZ ;  /* 0x000000210c217224 */ /* 0x004fe400078e02ff */
[----:B------:R-:W-:Y:S02]  /*1d60*/  IMAD R30, R13, R30, RZ ;  /* 0x0000001e0d1e7224 */ /* 0x000fe400078e02ff */
[----:B------:R-:W-:Y:S02]  /*1d70*/  IMAD R31, R14, R31, RZ ;  /* 0x0000001f0e1f7224 */ /* 0x000fe400078e02ff */
[----:B------:R-:W-:Y:S02]  /*1d80*/  IMAD R28, R15, R28, RZ ;  /* 0x0000001c0f1c7224 */ /* 0x000fe400078e02ff */
[----:B---3--:R-:W-:Y:S02]  /*1d90*/  IMAD R29, R16, R29, RZ ;  /* 0x0000001d101d7224 */ /* 0x008fe400078e02ff */
[----:B------:R-:W-:-:S02]  /*1da0*/  IMAD R26, R17, R26, RZ ;  /* 0x0000001a111a7224 */ /* 0x000fc400078e02ff */
[----:B------:R-:W-:Y:S02]  /*1db0*/  IMAD R27, R18, R27, RZ ;  /* 0x0000001b121b7224 */ /* 0x000fe400078e02ff */
[----:B------:R-:W-:Y:S02]  /*1dc0*/  IMAD R24, R19, R24, RZ ;  /* 0x0000001813187224 */ /* 0x000fe400078e02ff */
[----:B----4-:R-:W-:Y:S02]  /*1dd0*/  IMAD R35, R4, R35, RZ ;  /* 0x0000002304237224 */ /* 0x010fe400078e02ff */
[----:B------:R-:W-:Y:S02]  /*1de0*/  IMAD R32, R5, R32, RZ ;  /* 0x0000002005207224 */ /* 0x000fe400078e02ff */
[----:B------:R-:W-:Y:S02]  /*1df0*/  IMAD R37, R6, R37, RZ ;  /* 0x0000002506257224 */ /* 0x000fe400078e02ff */
[----:B------:R-:W-:-:S02]  /*1e00*/  IMAD R34, R7, R34, RZ ;  /* 0x0000002207227224 */ /* 0x000fc400078e02ff */
[----:B-----5:R-:W-:Y:S02]  /*1e10*/  IMAD R39, R8, R39, RZ ;  /* 0x0000002708277224 */ /* 0x020fe400078e02ff */
[----:B------:R-:W-:Y:S02]  /*1e20*/  IMAD R20, R9, R20, RZ ;  /* 0x0000001409147224 */ /* 0x000fe400078e02ff */
[----:B------:R-:W-:Y:S02]  /*1e30*/  IMAD R3, R10, R3, RZ ;  /* 0x000000030a037224 */ /* 0x000fe400078e02ff */
[----:B------:R-:W-:Y:S01]  /*1e40*/  IMAD R0, R11, R0, RZ ;  /* 0x000000000b007224 */ /* 0x000fe200078e02ff */
[----:B------:R-:W-:Y:S06]  /*1e50*/  @!P0 BRA `(.L_x_4480) ;  /* 0xfffffffc00748947 */ /* 0x000fec000383ffff */
[----:B------:R-:W-:Y:S05]  /*1e60*/  BSYNC.RECONVERGENT B1 ;  /* 0x0000000000017941 */ /* 0x000fea0003800200 */
.L_x_4479:
[----:B------:R-:W-:Y:S05]  /*1e70*/  BSYNC.RECONVERGENT B0 ;  /* 0x0000000000007941 */ /* 0x000fea0003800200 */
.L_x_4478:
        /* <DEDUP_REMOVED lines=23> */
.L_x_4482:
[----:B------:R-:W-:Y:S05]  /*1ff0*/  BSYNC.RECONVERGENT B0 ;  /* 0x0000000000007941 */ /* 0x000fea0003800200 */
.L_x_4481:
[----:B------:R-:W-:Y:S04]  /*2000*/  BSSY.RECONVERGENT B0, `(.L_x_4483) ;  /* 0x000001a000007945 */ /* 0x000fe80003800200 */
[----:B------:R-:W-:Y:S05]  /*2010*/  @P0 BRA `(.L_x_4484) ;  /* 0x0000000000600947 */ /* 0x000fea0003800000 */
[----:B------:R-:W-:Y:S02]  /*2020*/  IMAD.IADD R36, R36, 0x1, R21 ;  /* 0x0000000124247824 */ /* 0x000fe400078e0215 */
[----:B-----5:R-:W-:Y:S02]  /*2030*/  IMAD R33, R33, R12, RZ ;  /* 0x0000000c21217224 */ /* 0x020fe400078e02ff */
[----:B------:R-:W-:Y:S01]  /*2040*/  IMAD R30, R30, R13, RZ ;  /* 0x0000000d1e1e7224 */ /* 0x000fe200078e02ff */
[----:B------:R-:W-:Y:S01]  /*2050*/  ISETP.GE.U32.AND P0, PT, R36, R46, PT ;  /* 0x0000002e2400720c */ /* 0x000fe20003f06070 */
[----:B------:R-:W-:Y:S02]  /*2060*/  IMAD R31, R31, R14, RZ ;  /* 0x0000000e1f1f7224 */ /* 0x000fe400078e02ff */
[----:B------:R-:W-:-:S10]  /*2070*/  IMAD R28, R28, R15, RZ ;  /* 0x0000000f1c1c7224 */ /* 0x000fd400078e02ff */
[----:B------:R-:W-:Y:S05]  /*2080*/  @P0 BRA `(.L_x_4484) ;  /* 0x0000000000440947 */ /* 0x000fea0003800000 */
[----:B------:R-:W-:Y:S01]  /*2090*/  IADD3 R12, PT, PT, R36, R21, RZ ;  /* 0x00000015240c7210 */ /* 0x000fe20007ffe0ff */
[----:B------:R-:W-:Y:S02]  /*20a0*/  IMAD R29, R29, R16, RZ ;  /* 0x000000101d1d7224 */ /* 0x000fe400078e02ff */
        /* <DEDUP_REMOVED lines=11> */
[----:B------:R-:W-:Y:S02]  /*2160*/  @!P0 IMAD R39, R39, R8, RZ ;  /* 0x0000000827278224 */ /* 0x000fe400078e02ff */
[----:B------:R-:W-:Y:S02]  /*2170*/  @!P0 IMAD R20, R20, R9, RZ ;  /* 0x0000000914148224 */ /* 0x000fe400078e02ff */
[----:B------:R-:W-:Y:S02]  /*2180*/  @!P0 IMAD R3, R3, R10, RZ ;  /* 0x0000000a03038224 */ /* 0x000fe400078e02ff */
[----:B------:R-:W-:-:S07]  /*2190*/  @!P0 IMAD R0, R0, R11, RZ ;  /* 0x0000000b00008224 */ /* 0x000fce00078e02ff */
.L_x_4484:
[----:B------:R-:W-:Y:S05]  /*21a0*/  BSYNC.RECONVERGENT B0 ;  /* 0x0000000000007941 */ /* 0x000fea0003800200 */
.L_x_4483:
[----:B-----5:R-:W-:Y:S02]  /*21b0*/  IMAD R4, R33, R29, RZ ;  /* 0x0000001d21047224 */ /* 0x020fe400078e02ff */
[----:B------:R-:W-:Y:S02]  /*21c0*/  IMAD R5, R30, R26, RZ ;  /* 0x0000001a1e057224 */ /* 0x000fe400078e02ff */
[----:B------:R-:W-:Y:S02]  /*21d0*/  IMAD R6, R31, R27, RZ ;  /* 0x0000001b1f067224 */ /* 0x000fe400078e02ff */
[----:B------:R-:W-:Y:S02]  /*21e0*/  IMAD R7, R28, R24, RZ ;  /* 0x000000181c077224 */ /* 0x000fe400078e02ff */
[----:B------:R-:W-:Y:S02]  /*21f0*/  IMAD R4, R4, R35, RZ ;  /* 0x0000002304047224 */ /* 0x000fe400078e02ff */
[----:B------:R-:W-:-:S02]  /*2200*/  IMAD R5, R5, R32, RZ ;  /* 0x0000002005057224 */ /* 0x000fc400078e02ff */
[----:B------:R-:W-:Y:S02]  /*2210*/  IMAD R6, R6, R37, RZ ;  /* 0x0000002506067224 */ /* 0x000fe400078e02ff */
[----:B------:R-:W-:Y:S02]  /*2220*/  IMAD R7, R7, R34, RZ ;  /* 0x0000002207077224 */ /* 0x000fe400078e02ff */
[----:B------:R-:W-:Y:S02]  /*2230*/  IMAD R16, R4, R39, RZ ;  /* 0x0000002704107224 */ /* 0x000fe400078e02ff */
[----:B------:R-:W-:Y:S02]  /*2240*/  IMAD R17, R5, R20, RZ ;  /* 0x0000001405117224 */ /* 0x000fe400078e02ff */
[----:B------:R-:W-:Y:S02]  /*2250*/  IMAD R18, R6, R3, RZ ;  /* 0x0000000306127224 */ /* 0x000fe400078e02ff */
[----:B------:R-:W-:Y:S01]  /*2260*/  IMAD R19, R7, R0, RZ ;  /* 0x0000000007137224 */ /* 0x000fe200078e02ff */
[----:B------:R-:W-:Y:S06]  /*2270*/  BRA `(.L_x_4465) ;  /* 0x0000009400e47947 */ /* 0x000fec0003800000 */
.L_x_4477:
        /* <DEDUP_REMOVED lines=38> */
.L_x_4488:
        /* <DEDUP_REMOVED lines=40> */
.L_x_4487:
[----:B------:R-:W-:Y:S05]  /*2760*/  BSYNC.RECONVERGENT B0 ;  /* 0x0000000000007941 */ /* 0x000fea0003800200 */
.L_x_4486:
        /* <DEDUP_REMOVED lines=27> */
.L_x_4490:
[----:B------:R-:W-:Y:S05]  /*2920*/  BSYNC.RECONVERGENT B0 ;  /* 0x0000000000007941 */ /* 0x000fea0003800200 */
.L_x_4489:
[----:B------:R-:W-:Y:S04]  /*2930*/  BSSY.RECONVERGENT B0, `(.L_x_4491) ;  /* 0x000001a000007945 */ /* 0x000fe80003800200 */
[----:B------:R-:W-:Y:S05]  /*2940*/  @P0 BRA `(.L_x_4492) ;  /* 0x0000000000600947 */ /* 0x000fea0003800000 */
[----:B------:R-:W-:Y:S01]  /*2950*/  IADD3 R41, PT, PT, R41, R24, RZ ;  /* 0x0000001829297210 */ /* 0x000fe20007ffe0ff */
[----:B-----5:R-:W-:Y:S02]  /*2960*/  IMAD R35, R35, R12, RZ ;  /* 0x0000000c23237224 */ /* 0x020fe400078e02ff */
[----:B------:R-:W-:Y:S01]  /*2970*/  IMAD R32, R32, R13, RZ ;  /* 0x0000000d20207224 */ /* 0x000fe200078e02ff */
[----:B------:R-:W-:Y:S01]  /*2980*/  ISETP.GE.U32.AND P0, PT, R41, R46, PT ;  /* 0x0000002e2900720c */ /* 0x000fe20003f06070 */
[----:B------:R-:W-:Y:S02]  /*2990*/  IMAD R33, R33, R14, RZ ;  /* 0x0000000e21217224 */ /* 0x000fe400078e02ff */
[----:B------:R-:W-:-:S10]  /*29a0*/  IMAD R30, R30, R15, RZ ;  /* 0x0000000f1e1e7224 */ /* 0x000fd400078e02ff */
[----:B------:R-:W-:Y:S05]  /*29b0*/  @P0 BRA `(.L_x_4492) ;  /* 0x0000000000440947 */ /* 0x000fea0003800000 */
[----:B------:R-:W-:Y:S02]  /*29c0*/  IMAD.IADD R13, R41, 0x1, R24 ;  /* 0x00000001290d7824 */ /* 0x000fe400078e0218 */
        /* <DEDUP_REMOVED lines=16> */
.L_x_4492:
[----:B------:R-:W-:Y:S05]  /*2ad0*/  BSYNC.RECONVERGENT B0 ;  /* 0x0000000000007941 */ /* 0x000fea0003800200 */
.L_x_4491:
        /* <DEDUP_REMOVED lines=13> */
.L_x_4485:
        /* <DEDUP_REMOVED lines=43> */
.L_x_4500:
        /* <DEDUP_REMOVED lines=313> */
.L_x_4496:
        /* <DEDUP_REMOVED lines=241> */
.L_x_4497:
        /* <DEDUP_REMOVED lines=241> */
.L_x_4498:
        /* <DEDUP_REMOVED lines=230> */
.L_x_4499:
[----:B------:R-:W-:-:S04]  /*6e70*/  LOP3.LUT R13, R42, 0xfffffff0, RZ, 0xc0, !PT ;  /* 0xfffffff02a0d7812 */ /* 0x000fc800078ec0ff */
[----:B------:R-:W-:-:S04]  /*6e80*/  IADD3 R12, P1, PT, R13, R48, RZ ;  /* 0x000000300d0c7210 */ /* 0x000fc80007f3e0ff */
[----:B------:R-:W-:-:S06]  /*6e90*/  IADD3.X R13, PT, PT, RZ, R49, RZ, P1, !PT ;  /* 0x00000031ff0d7210 */ /* 0x000fcc0000ffe4ff */
[----:B------:R-:W5:Y:S03]  /*6ea0*/  LDG.E.128 R12, desc[UR36][R12.64] ;  /* 0x000000240c0c7981 */ /* 0x000f66000c1e1d00 */
.L_x_4495:
[----:B------:R-:W1:Y:S01]  /*6eb0*/  LDCU UR5, c[0x0][0x38c] ;  /* 0x00007180ff0577ac */ /* 0x000e620008000800 */
[----:B------:R-:W-:Y:S02]  /*6ec0*/  IMAD.U32 R42, RZ, RZ, UR4 ;  /* 0x00000004ff2a7e24 */ /* 0x000fe4000f8e00ff */
        /* <DEDUP_REMOVED lines=9> */
[----:B-1----:R-:W-:Y:S01]  /*6f60*/  MOV R46, UR5 ;  /* 0x00000005002e7c02 */ /* 0x002fe20008000f00 */
[----:B------:R-:W-:Y:S02]  /*6f70*/  IMAD R20, R31, R20, RZ ;  /* 0x000000141f147224 */ /* 0x000fe400078e02ff */
[----:B------:R-:W-:Y:S01]  /*6f80*/  IMAD R5, R16, R5, RZ ;  /* 0x0000000510057224 */ /* 0x000fe200078e02ff */
[----:B------:R-:W-:Y:S01]  /*6f90*/  ISETP.GE.U32.AND P1, PT, R51, R46, PT ;  /* 0x0000002e3300720c */ /* 0x000fe20003f26070 */
[----:B------:R-:W-:-:S02]  /*6fa0*/  IMAD R6, R17, R6, RZ ;  /* 0x0000000611067224 */ /* 0x000fc400078e02ff */
[----:B------:R-:W-:Y:S02]  /*6fb0*/  IMAD R39, R18, R39, RZ ;  /* 0x0000002712277224 */ /* 0x000fe400078e02ff */
[----:B------:R-:W-:Y:S02]  /*6fc0*/  IMAD R38, R19, R38, RZ ;  /* 0x0000002613267224 */ /* 0x000fe400078e02ff */
[----:B------:R-:W-:Y:S02]  /*6fd0*/  IMAD R41, R12, R41, RZ ;  /* 0x000000290c297224 */ /* 0x000fe400078e02ff */
[----:B------:R-:W-:Y:S02]  /*6fe0*/  IMAD R4, R13, R4, RZ ;  /* 0x000000040d047224 */ /* 0x000fe400078e02ff */
[----:B------:R-:W-:Y:S02]  /*6ff0*/  IMAD R3, R14, R3, RZ ;  /* 0x000000030e037224 */ /* 0x000fe400078e02ff */
[----:B------:R-:W-:Y:S01]  /*7000*/  IMAD R0, R15, R0, RZ ;  /* 0x000000000f007224 */ /* 0x000fe200078e02ff */
[----:B------:R-:W-:Y:S06]  /*7010*/  @!P1 BRA `(.L_x_4500) ;  /* 0xffffffbc00909947 */ /* 0x000fec000383ffff */
.L_x_4494:
[----:B0-----:R-:W-:Y:S05]  /*7020*/  BSYNC.RECONVERGENT B0 ;  /* 0x0000000000007941 */ /* 0x001fea0003800200 */
.L_x_4493:
        /* <DEDUP_REMOVED lines=284> */
.L_x_4504:
[----:B------:R-:W-:Y:S01]  /*81f0*/  SHF.R.U32.HI R32, RZ, 0x4, R32 ;  /* 0x00000004ff207819 */ /* 0x000fe20000011620 */
[----:B------:R-:W-:-:S07]  /*8200*/  IMAD.MOV.U32 R33, RZ, RZ, RZ ;  /* 0x000000ffff217224 */ /* 0x000fce00078e00ff */
.L_x_4503:
        /* <DEDUP_REMOVED lines=284> */
.L_x_4506:
[----:B------:R-:W-:Y:S02]  /*93d0*/  SHF.R.U32.HI R30, RZ, 0x4, R30 ;  /* 0x00000004ff1e7819 */ /* 0x000fe4000001161e */
[----:B------:R-:W-:-:S07]  /*93e0*/  MOV R31, RZ ;  /* 0x000000ff001f7202 */ /* 0x000fce0000000f00 */
.L_x_4505:
        /* <DEDUP_REMOVED lines=281> */
.L_x_4508:
[----:B------:R-:W-:Y:S02]  /*a580*/  SHF.R.U32.HI R18, RZ, 0x4, R18 ;  /* 0x00000004ff127819 */ /* 0x000fe40000011612 */
[----:B------:R-:W-:-:S07]  /*a590*/  MOV R19, RZ ;  /* 0x000000ff00137202 */ /* 0x000fce0000000f00 */
.L_x_4507:
        /* <DEDUP_REMOVED lines=281> */
.L_x_4510:
[----:B------:R-:W-:Y:S02]  /*b730*/  SHF.R.U32.HI R12, RZ, 0x4, R12 ;  /* 0x00000004ff0c7819 */ /* 0x000fe4000001160c */
[----:B------:R-:W-:-:S07]  /*b740*/  MOV R13, RZ ;  /* 0x000000ff000d7202 */ /* 0x000fce0000000f00 */
.L_x_4509:
[----:B------:R-:W-:-:S04]  /*b750*/  LEA R14, P0, R12, R49, 0x4 ;  /* 0x000000310c0e7211 */ /* 0x000fc800078020ff */
[----:B------:R-:W-:-:S06]  /*b760*/  LEA.HI.X R15, R12, R40, R13, 0x4, P0 ;  /* 0x000000280c0f7211 */ /* 0x000fcc00000f240d */
[----:B------:R-:W5:Y:S03]  /*b770*/  LDG.E.128 R12, desc[UR36][R14.64] ;  /* 0x000000240e0c7981 */ /* 0x000f66000c1e1d00 */
.L_x_4502:
[----:B------:R-:W-:Y:S05]  /*b780*/  BSYNC.RECONVERGENT B0 ;  /* 0x0000000000007941 */ /* 0x000fea0003800200 */
.L_x_4501:
[----:B------:R-:W-:Y:S01]  /*b790*/  ISETP.GE.U32.AND P0, PT, R43, R46, PT ;  /* 0x0000002e2b00720c */ /* 0x000fe20003f06070 */
[----:B------:R-:W-:-:S12]  /*b7a0*/  BSSY.RECONVERGENT B0, `(.L_x_4511) ;  /* 0x000001a000007945 */ /* 0x000fd80003800200 */
        /* <DEDUP_REMOVED lines=25> */
.L_x_4512:
[----:B------:R-:W-:Y:S05]  /*b940*/  BSYNC.RECONVERGENT B0 ;  /* 0x0000000000007941 */ /* 0x000fea0003800200 */
.L_x_4511:
[----:B------:R-:W-:Y:S02]  /*b950*/  IMAD R10, R7, R27, RZ ;  /* 0x0000001b070a7224 */ /* 0x000fe400078e02ff */
[----:B------:R-:W-:Y:S02]  /*b960*/  IMAD R8, R21, R37, RZ ;  /* 0x0000002515087224 */ /* 0x000fe400078e02ff */
[----:B------:R-:W-:Y:S02]  /*b970*/  IMAD R9, R24, R36, RZ ;  /* 0x0000002418097224 */ /* 0x000fe400078e02ff */
[----:B------:R-:W-:Y:S02]  /*b980*/  IMAD R7, R20, R26, RZ ;  /* 0x0000001a14077224 */ /* 0x000fe400078e02ff */
[----:B------:R-:W-:Y:S02]  /*b990*/  IMAD R8, R8, R5, RZ ;  /* 0x0000000508087224 */ /* 0x000fe400078e02ff */
[----:B------:R-:W-:-:S02]  /*b9a0*/  IMAD R9, R9, R6, RZ ;  /* 0x0000000609097224 */ /* 0x000fc400078e02ff */
[----:B------:R-:W-:Y:S02]  /*b9b0*/  IMAD R10, R10, R39, RZ ;  /* 0x000000270a0a7224 */ /* 0x000fe400078e02ff */
[----:B------:R-:W-:Y:S02]  /*b9c0*/  IMAD R7, R7, R38, RZ ;  /* 0x0000002607077224 */ /* 0x000fe400078e02ff */
[----:B-----5:R-:W-:Y:S02]  /*b9d0*/  IMAD R16, R8, R41, RZ ;  /* 0x0000002908107224 */ /* 0x020fe400078e02ff */
[----:B------:R-:W-:Y:S02]  /*b9e0*/  IMAD R17, R9, R4, RZ ;  /* 0x0000000409117224 */ /* 0x000fe400078e02ff */
[----:B------:R-:W-:Y:S02]  /*b9f0*/  IMAD R18, R10, R3, RZ ;  /* 0x000000030a127224 */ /* 0x000fe400078e02ff */
[----:B------:R-:W-:-:S07]  /*ba00*/  IMAD R19, R7, R0, RZ ;  /* 0x0000000007137224 */ /* 0x000fce00078e02ff */
.L_x_4465:
[----:B------:R-:W-:Y:S05]  /*ba10*/  BSYNC.RECONVERGENT B6 ;  /* 0x0000000000067941 */ /* 0x000fea0003800200 */
.L_x_4464:
        /* <DEDUP_REMOVED lines=15> */
.L_x_4514:
        /* <DEDUP_REMOVED lines=9> */
[----:B--23--:R-:W-:Y:S02]  /*bba0*/  @!P0 IMAD R16, R16, R4, RZ ;  /* 0x0000000410108224 */ /* 0x00cfe400078e02ff */
[----:B------:R-:W-:Y:S02]  /*bbb0*/  @!P0 IMAD R17, R17, R5, RZ ;  /* 0x0000000511118224 */ /* 0x000fe400078e02ff */
[----:B------:R-:W-:Y:S02]  /*bbc0*/  @!P0 IMAD R18, R18, R6, RZ ;  /* 0x0000000612128224 */ /* 0x000fe400078e02ff */
[----:B------:R-:W-:-:S05]  /*bbd0*/  @!P0 IMAD R19, R19, R7, RZ ;  /* 0x0000000713138224 */ /* 0x000fca00078e02ff */
[----:B------:R3:W-:Y:S01]  /*bbe0*/  @!P0 STS.128 [R0], R16 ;  /* 0x0000001000008388 */ /* 0x0007e20000000c00 */
[----:B------:R-:W-:Y:S02]  /*bbf0*/  ISETP.GT.U32.AND P0, PT, R8, 0x3, PT ;  /* 0x000000030800780c */ /* 0x000fe40003f04070 */
[----:B------:R-:W-:-:S11]  /*bc00*/  MOV R8, R11 ;  /* 0x0000000b00087202 */ /* 0x000fd60000000f00 */
[----:B------:R-:W-:Y:S05]  /*bc10*/  @P0 BRA `(.L_x_4514) ;  /* 0xfffffffc00bc0947 */ /* 0x000fea000383ffff */
.L_x_4513:
        /* <DEDUP_REMOVED lines=18> */
.L_x_4517:
        /* <DEDUP_REMOVED lines=8> */
[----:B--23--:R-:W-:Y:S02]  /*bdc0*/  @!P0 IMAD R16, R16, R8, RZ ;  /* 0x0000000810108224 */ /* 0x00cfe400078e02ff */
[----:B------:R-:W-:Y:S02]  /*bdd0*/  @!P0 IMAD R17, R17, R9, RZ ;  /* 0x0000000911118224 */ /* 0x000fe400078e02ff */
[----:B------:R-:W-:Y:S02]  /*bde0*/  @!P0 IMAD R18, R18, R10, RZ ;  /* 0x0000000a12128224 */ /* 0x000fe400078e02ff */
[----:B------:R-:W-:-:S05]  /*bdf0*/  @!P0 IMAD R19, R19, R11, RZ ;  /* 0x0000000b13138224 */ /* 0x000fca00078e02ff */
[----:B------:R3:W-:Y:S01]  /*be00*/  @!P0 STS.128 [R3], R16 ;  /* 0x0000001003008388 */ /* 0x0007e20000000c00 */
[----:B------:R-:W-:Y:S01]  /*be10*/  ISETP.GT.U32.AND P0, PT, R4, 0x7f, PT ;  /* 0x0000007f0400780c */ /* 0x000fe20003f04070 */
[----:B------:R-:W-:-:S12]  /*be20*/  IMAD.MOV.U32 R4, RZ, RZ, R12 ;  /* 0x000000ffff047224 */ /* 0x000fd800078e000c */
[----:B------:R-:W-:Y:S05]  /*be30*/  @P0 BRA `(.L_x_4517) ;  /* 0xfffffffc00c00947 */ /* 0x000fea000383ffff */
.L_x_4516:
[----:B------:R-:W-:Y:S01]  /*be40*/  ISETP.GE.U32.AND P0, PT, R0, 0x2, PT ;  /* 0x000000020000780c */ /* 0x000fe20003f06070 */
[----:B------:R-:W-:Y:S05]  /*be50*/  WARPSYNC.ALL ;  /* 0x0000000000007948 */ /* 0x000fea0003800000 */
[----:B------:R-:W-:Y:S07]  /*be60*/  BAR.SYNC.DEFER_BLOCKING 0x0 ;  /* 0x0000000000007b1d */ /* 0x000fee0000010000 */
[----:B------:R-:W-:Y:S05]  /*be70*/  @!P0 BRA `(.L_x_4515) ;  /* 0x0000000000308947 */ /* 0x000fea0003800000 */
[----:B--23--:R-:W-:-:S07]  /*be80*/  HFMA2 R3, -RZ, RZ, 0, 5.9604644775390625e-08 ;  /* 0x00000001ff037431 */ /* 0x00cfce00000001ff */
.L_x_4518:
[----:B------:R-:W2:Y:S04]  /*be90*/  SHFL.DOWN PT, R5, R16, R3, 0x1f ;  /* 0x08001f0310057589 */ /* 0x000ea800000e0000 */
[----:B------:R-:W3:Y:S04]  /*bea0*/  SHFL.DOWN PT, R4, R17, R3, 0x1f ;  /* 0x08001f0311047589 */ /* 0x000ee800000e0000 */
[----:B------:R-:W4:Y:S04]  /*beb0*/  SHFL.DOWN PT, R7, R18, R3, 0x1f ;  /* 0x08001f0312077589 */ /* 0x000f2800000e0000 */
[----:B------:R5:W0:Y:S02]  /*bec0*/  SHFL.DOWN PT, R6, R19, R3, 0x1f ;  /* 0x08001f0313067589 */ /* 0x000a2400000e0000 */
[----:B-----5:R-:W-:Y:S01]  /*bed0*/  SHF.L.U32 R3, R3, 0x1, RZ ;  /* 0x0000000103037819 */ /* 0x020fe200000006ff */
[----:B--2---:R-:W-:-:S03]  /*bee0*/  IMAD R16, R5, R16, RZ ;  /* 0x0000001005107224 */ /* 0x004fc600078e02ff */
[----:B------:R-:W-:Y:S01]  /*bef0*/  ISETP.GE.AND P0, PT, R3, R0, PT ;  /* 0x000000000300720c */ /* 0x000fe20003f06270 */
[----:B---3--:R-:W-:Y:S02]  /*bf00*/  IMAD R17, R4, R17, RZ ;  /* 0x0000001104117224 */ /* 0x008fe400078e02ff */
[----:B----4-:R-:W-:Y:S02]  /*bf10*/  IMAD R18, R7, R18, RZ ;  /* 0x0000001207127224 */ /* 0x010fe400078e02ff */
[----:B0-----:R-:W-:-:S08]  /*bf20*/  IMAD R19, R6, R19, RZ ;  /* 0x0000001306137224 */ /* 0x001fd000078e02ff */
[----:B------:R-:W-:Y:S05]  /*bf30*/  @!P0 BRA `(.L_x_4518) ;  /* 0xfffffffc00d48947 */ /* 0x000fea000383ffff */
.L_x_4515:
        /* <DEDUP_REMOVED lines=282> */
.L_x_4519:
        /* <DEDUP_REMOVED lines=276> */
.L_x_4520:
        /* <DEDUP_REMOVED lines=276> */
.L_x_4521:
        /* <DEDUP_REMOVED lines=276> */
.L_x_4522:
        /* <DEDUP_REMOVED lines=292> */
.L_x_4524:
        /* <DEDUP_REMOVED lines=276> */
.L_x_4525:
        /* <DEDUP_REMOVED lines=276> */
.L_x_4526:
        /* <DEDUP_REMOVED lines=276> */
.L_x_4527:
        /* <DEDUP_REMOVED lines=25> */
.L_x_4529:
[----:B------:R-:W-:Y:S05]  /*14c30*/  BSYNC.RECONVERGENT B0 ;  /* 0x0000000000007941 */ /* 0x000fea0003800200 */
.L_x_4528:
        /* <DEDUP_REMOVED lines=35> */
.L_x_4531:
[----:B------:R-:W-:Y:S05]  /*14e70*/  BSYNC.RECONVERGENT B0 ;  /* 0x0000000000007941 */ /* 0x000fea0003800200 */
.L_x_4530:
        /* <DEDUP_REMOVED lines=38> */
.L_x_4536:
        /* <DEDUP_REMOVED lines=9> */
[----:B--2---:R-:W-:Y:S02]  /*15170*/  IMAD R16, R9, R16, RZ ;  /* 0x0000001009107224 */ /* 0x004fe400078e02ff */
[----:B---3--:R-:W-:Y:S02]  /*15180*/  IMAD R17, R6, R17, RZ ;  /* 0x0000001106117224 */ /* 0x008fe400078e02ff */
[----:B----4-:R-:W-:Y:S02]  /*15190*/  IMAD R18, R11, R18, RZ ;  /* 0x000000120b127224 */ /* 0x010fe400078e02ff */
[----:B-----5:R-:W-:-:S06]  /*151a0*/  IMAD R19, R8, R19, RZ ;  /* 0x0000001308137224 */ /* 0x020fcc00078e02ff */
[----:B------:R-:W-:Y:S05]  /*151b0*/  @!P1 BRA `(.L_x_4536) ;  /* 0xfffffffc00c89947 */ /* 0x000fea000383ffff */
[----:B------:R-:W-:Y:S05]  /*151c0*/  BSYNC.RECONVERGENT B1 ;  /* 0x0000000000017941 */ /* 0x000fea0003800200 */
.L_x_4535:
[----:B------:R-:W-:Y:S05]  /*151d0*/  BRA `(.L_x_4534) ;  /* 0x0000000000747947 */ /* 0x000fea0003800000 */
.L_x_4533:
        /* <DEDUP_REMOVED lines=15> */
.L_x_4537:
        /* <DEDUP_REMOVED lines=9> */
[----:B--2---:R-:W-:Y:S02]  /*15360*/  IMAD R16, R9, R16, RZ ;  /* 0x0000001009107224 */ /* 0x004fe400078e02ff */
[----:B---3--:R-:W-:Y:S02]  /*15370*/  IMAD R17, R8, R17, RZ ;  /* 0x0000001108117224 */ /* 0x008fe400078e02ff */
[----:B----4-:R-:W-:Y:S02]  /*15380*/  IMAD R18, R11, R18, RZ ;  /* 0x000000120b127224 */ /* 0x010fe400078e02ff */
[----:B-----5:R-:W-:-:S06]  /*15390*/  IMAD R19, R10, R19, RZ ;  /* 0x000000130a137224 */ /* 0x020fcc00078e02ff */
[----:B------:R-:W-:Y:S05]  /*153a0*/  @!P1 BRA `(.L_x_4537) ;  /* 0xfffffffc00c89947 */ /* 0x000fea000383ffff */
.L_x_4534:
[----:B------:R-:W-:Y:S05]  /*153b0*/  BSYNC.RECONVERGENT B0 ;  /* 0x0000000000007941 */ /* 0x000fea0003800200 */
.L_x_4532:
        /* <DEDUP_REMOVED lines=12> */
.L_x_4539:
        /* <DEDUP_REMOVED lines=10> */
[----:B--23--:R-:W-:Y:S02]  /*15520*/  @!P1 IMAD R16, R16, R8, RZ ;  /* 0x0000000810109224 */ /* 0x00cfe400078e02ff */
[----:B------:R-:W-:Y:S02]  /*15530*/  @!P1 IMAD R17, R17, R9, RZ ;  /* 0x0000000911119224 */ /* 0x000fe400078e02ff */
[----:B------:R-:W-:Y:S02]  /*15540*/  @!P1 IMAD R18, R18, R10, RZ ;  /* 0x0000000a12129224 */ /* 0x000fe400078e02ff */
[----:B------:R-:W-:-:S05]  /*15550*/  @!P1 IMAD R19, R19, R11, RZ ;  /* 0x0000000b13139224 */ /* 0x000fca00078e02ff */
[----:B------:R3:W-:Y:S01]  /*15560*/  @!P1 STS.128 [R0], R16 ;  /* 0x0000001000009388 */ /* 0x0007e20000000c00 */
[----:B------:R-:W-:Y:S05]  /*15570*/  BRA.U UP1, `(.L_x_4539) ;  /* 0xfffffffd01c07547 */ /* 0x000fea000b83ffff */
.L_x_4538:
        /* <DEDUP_REMOVED lines=9> */
.L_x_4542:
[----:B------:R-:W-:Y:S01]  /*15610*/  SHF.R.U32.HI R6, RZ, 0x1, R2 ;  /* 0x00000001ff067819 */ /* 0x000fe20000011602 */
[----:B------:R-:W-:Y:S03]  /*15620*/  BAR.SYNC.DEFER_BLOCKING 0x0 ;  /* 0x0000000000007b1d */ /* 0x000fe60000010000 */
[----:B------:R-:W-:-:S04]  /*15630*/  IADD3 R3, PT, PT, R6, R25, RZ ;  /* 0x0000001906037210 */ /* 0x000fc80007ffe0ff */
[----:B------:R-:W-:-:S04]  /*15640*/  ISETP.GE.U32.AND P1, PT, R3, UR5, PT ;  /* 0x0000000503007c0c */ /* 0x000fc8000bf26070 */
[----:B------:R-:W-:-:S13]  /*15650*/  ISETP.GE.U32.OR P1, PT, R25, R6, P1 ;  /* 0x000000061900720c */ /* 0x000fda0000f26470 */
[----:B------:R-:W-:-:S05]  /*15660*/  @!P1 LEA R3, R6, R0, 0x4 ;  /* 0x0000000006039211 */ /* 0x000fca00078e20ff */
[----:B--2---:R-:W2:Y:S02]  /*15670*/  @!P1 LDS.128 R8, [R3] ;  /* 0x0000000003089984 */ /* 0x004ea40000000c00 */
[----:B--234-:R-:W-:Y:S02]  /*15680*/  @!P1 IMAD R16, R16, R8, RZ ;  /* 0x0000000810109224 */ /* 0x01cfe400078e02ff */
[----:B------:R-:W-:Y:S02]  /*15690*/  @!P1 IMAD R17, R17, R9, RZ ;  /* 0x0000000911119224 */ /* 0x000fe400078e02ff */
[----:B------:R-:W-:Y:S02]  /*156a0*/  @!P1 IMAD R18, R18, R10, RZ ;  /* 0x0000000a12129224 */ /* 0x000fe400078e02ff */
[----:B------:R-:W-:-:S05]  /*156b0*/  @!P1 IMAD R19, R19, R11, RZ ;  /* 0x0000000b13139224 */ /* 0x000fca00078e02ff */
[----:B------:R2:W-:Y:S01]  /*156c0*/  @!P1 STS.128 [R0], R16 ;  /* 0x0000001000009388 */ /* 0x0005e20000000c00 */
[----:B------:R-:W-:Y:S02]  /*156d0*/  ISETP.GT.U32.AND P1, PT, R2, 0x7f, PT ;  /* 0x0000007f0200780c */ /* 0x000fe40003f24070 */
[----:B------:R-:W-:-:S11]  /*156e0*/  MOV R2, R6 ;  /* 0x0000000600027202 */ /* 0x000fd60000000f00 */
[----:B------:R-:W-:Y:S05]  /*156f0*/  @P1 BRA `(.L_x_4542) ;  /* 0xfffffffc00c41947 */ /* 0x000fea000383ffff */
.L_x_4541:
[----:B------:R-:W-:Y:S01]  /*15700*/  BAR.SYNC.DEFER_BLOCKING 0x0 ;  /* 0x0000000000007b1d */ /* 0x000fe20000010000 */
[----:B------:R-:W-:-:S09]  /*15710*/  UISETP.GE.U32.AND UP0, UPT, UR4, 0x2, UPT ;  /* 0x000000020400788c */ /* 0x000fd2000bf06070 */
[----:B------:R-:W-:Y:S05]  /*15720*/  BRA.U !UP0, `(.L_x_4540) ;  /* 0x0000000108307547 */ /* 0x000fea000b800000 */
[----:B--234-:R-:W-:-:S07]  /*15730*/  HFMA2 R0, -RZ, RZ, 0, 5.9604644775390625e-08 ;  /* 0x00000001ff007431 */ /* 0x01cfce00000001ff */
.L_x_4543:
[----:B------:R-:W2:Y:S04]  /*15740*/  SHFL.DOWN PT, R3, R16, R0, 0x1f ;  /* 0x08001f0010037589 */ /* 0x000ea800000e0000 */
[----:B------:R-:W3:Y:S04]  /*15750*/  SHFL.DOWN PT, R2, R17, R0, 0x1f ;  /* 0x08001f0011027589 */ /* 0x000ee800000e0000 */
[----:B------:R-:W4:Y:S04]  /*15760*/  SHFL.DOWN PT, R7, R18, R0, 0x1f ;  /* 0x08001f0012077589 */ /* 0x000f2800000e0000 */
[----:B------:R5:W0:Y:S02]  /*15770*/  SHFL.DOWN PT, R6, R19, R0, 0x1f ;  /* 0x08001f0013067589 */ /* 0x000a2400000e0000 */
[----:B-----5:R-:W-:-:S02]  /*15780*/  IMAD.SHL.U32 R0, R0, 0x2, RZ ;  /* 0x0000000200007824 */ /* 0x020fc400078e00ff */
[----:B--2---:R-:W-:-:S03]  /*15790*/  IMAD R16, R3, R16, RZ ;  /* 0x0000001003107224 */ /* 0x004fc600078e02ff */
[----:B------:R-:W-:Y:S01]  /*157a0*/  ISETP.GE.AND P1, PT, R0, UR4, PT ;  /* 0x0000000400007c0c */ /* 0x000fe2000bf26270 */
[----:B---3--:R-:W-:Y:S02]  /*157b0*/  IMAD R17, R2, R17, RZ ;  /* 0x0000001102117224 */ /* 0x008fe400078e02ff */
[----:B----4-:R-:W-:Y:S02]  /*157c0*/  IMAD R18, R7, R18, RZ ;  /* 0x0000001207127224 */ /* 0x010fe400078e02ff */
[----:B0-----:R-:W-:-:S08]  /*157d0*/  IMAD R19, R6, R19, RZ ;  /* 0x0000001306137224 */ /* 0x001fd000078e02ff */
[----:B------:R-:W-:Y:S05]  /*157e0*/  @!P1 BRA `(.L_x_4543) ;  /* 0xfffffffc00d49947 */ /* 0x000fea000383ffff */
.L_x_4540:
        /* <DEDUP_REMOVED lines=22> */
[----:B-----5:R-:W-:-:S02]  /*15950*/  @P0 IMAD R16, R16, R11, RZ ;  /* 0x0000000b10100224 */ /* 0x020fc400078e02ff */
[----:B--2---:R-:W-:-:S10]  /*15960*/  @P0 IMAD R17, R17, R0, RZ ;  /* 0x0000000011110224 */ /* 0x004fd400078e02ff */
[----:B------:R0:W-:Y:S01]  /*15970*/  @!P1 STG.E desc[UR36][R8.64], R16 ;  /* 0x0000001008009986 */ /* 0x0001e2000c101924 */
[----:B---3--:R-:W-:-:S03]  /*15980*/  @P0 IMAD R18, R18, R13, RZ ;  /* 0x0000000d12120224 */ /* 0x008fc600078e02ff */
[----:B------:R0:W-:Y:S01]  /*15990*/  @!P1 STG.E desc[UR36][R6.64], R17 ;  /* 0x0000001106009986 */ /* 0x0001e2000c101924 */
[----:B----4-:R-:W-:-:S03]  /*159a0*/  @P0 IMAD R19, R19, R10, RZ ;  /* 0x0000000a13130224 */ /* 0x010fc600078e02ff */
        /* <DEDUP_REMOVED lines=22> */
.L_x_4546:
        /* <DEDUP_REMOVED lines=19> */
.L_x_4547:
[----:B------:R-:W-:Y:S05]  /*15c40*/  BRA `(.L_x_4548) ;  /* 0x0000000000047947 */ /* 0x000fea0003800000 */
.L_x_4545:
[----:B------:R2:W-:Y:S02]  /*15c50*/  STG.E desc[UR36][R8.64], R16 ;  /* 0x0000001008007986 */ /* 0x0005e4000c101924 */
.L_x_4548:
        /* <DEDUP_REMOVED lines=23> */
.L_x_4550:
        /* <DEDUP_REMOVED lines=19> */
.L_x_4551:
[----:B------:R-:W-:Y:S05]  /*15f00*/  BRA `(.L_x_4552) ;  /* 0x00000000000c7947 */ /* 0x000fea0003800000 */
.L_x_4549:
[----:B------:R-:W-:-:S04]  /*15f10*/  IADD3 R26, P0, PT, R26, UR6, RZ ;  /* 0x000000061a1a7c10 */ /* 0x000fc8000ff1e0ff */
[----:B------:R-:W-:-:S05]  /*15f20*/  IADD3.X R27, PT, PT, RZ, UR7, RZ, P0, !PT ;  /* 0x00000007ff1b7c10 */ /* 0x000fca00087fe4ff */
[----:B------:R3:W-:Y:S04]  /*15f30*/  STG.E desc[UR36][R26.64], R18 ;  /* 0x000000121a007986 */ /* 0x0007e8000c101924 */
.L_x_4552:
[----:B------:R-:W4:Y:S02]  /*15f40*/  LDCU.64 UR4, c[0x0][0x760] ;  /* 0x0000ec00ff0477ac */ /* 0x000f240008000a00 */
[----:B----4-:R-:W-:-:S05]  /*15f50*/  IADD3 R24, P0, PT, R24, UR4, RZ ;  /* 0x0000000418187c10 */ /* 0x010fca000ff1e0ff */
[----:B------:R-:W-:-:S05]  /*15f60*/  IMAD.X R25, RZ, RZ, UR5, P0 ;  /* 0x00000005ff197e24 */ /* 0x000fca00080e06ff */
[----:B------:R-:W-:Y:S01]  /*15f70*/  STG.E desc[UR36][R24.64], R19 ;  /* 0x0000001318007986 */ /* 0x000fe2000c101924 */
[----:B------:R-:W-:Y:S05]  /*15f80*/  EXIT ;  /* 0x000000000000794d */ /* 0x000fea0003800000 */
.L_x_4544:
        /* <DEDUP_REMOVED lines=9> */
[----:B-----5:R-:W-:-:S02]  /*16020*/  IMAD R16, R16, R3, RZ ;  /* 0x0000000310107224 */ /* 0x020fc400078e02ff */
[----:B--2---:R-:W-:Y:S02]  /*16030*/  IMAD R17, R17, R0, RZ ;  /* 0x0000000011117224 */ /* 0x004fe400078e02ff */
[----:B---3--:R-:W-:Y:S02]  /*16040*/  IMAD R18, R18, R7, RZ ;  /* 0x0000000712127224 */ /* 0x008fe400078e02ff */
[----:B----4-:R-:W-:-:S07]  /*16050*/  IMAD R19, R19, R2, RZ ;  /* 0x0000000213137224 */ /* 0x010fce00078e02ff */
.L_x_4553:
        /* <DEDUP_REMOVED lines=20> */
.L_x_4556:
        /* <DEDUP_REMOVED lines=19> */
.L_x_4557:
[----:B------:R-:W-:Y:S05]  /*162d0*/  BRA `(.L_x_4558) ;  /* 0x0000000000107947 */ /* 0x000fea0003800000 */
.L_x_4555:
[----:B------:R-:W0:Y:S02]  /*162e0*/  LDCU.64 UR4, c[0x0][0x760] ;  /* 0x0000ec00ff0477ac */ /* 0x000e240008000a00 */
[----:B0-----:R-:W-:-:S05]  /*162f0*/  IADD3 R28, P0, PT, R28, UR4, RZ ;  /* 0x000000041c1c7c10 */ /* 0x001fca000ff1e0ff */
[----:B------:R-:W-:-:S05]  /*16300*/  IMAD.X R29, RZ, RZ, UR5, P0 ;  /* 0x00000005ff1d7e24 */ /* 0x000fca00080e06ff */
[----:B------:R0:W-:Y:S03]  /*16310*/  STG.E desc[UR36][R28.64], R16 ;  /* 0x000000101c007986 */ /* 0x0001e6000c101924 */
.L_x_4558:
        /* <DEDUP_REMOVED lines=23> */
.L_x_4560:
        /* <DEDUP_REMOVED lines=19> */
.L_x_4561:
[----:B------:R-:W-:Y:S05]  /*165c0*/  BRA `(.L_x_4562) ;  /* 0x00000000000c7947 */ /* 0x000fea0003800000 */
.L_x_4559:
[----:B------:R-:W-:-:S04]  /*165d0*/  IADD3 R26, P0, PT, R26, UR6, RZ ;  /* 0x000000061a1a7c10 */ /* 0x000fc8000ff1e0ff */
[----:B------:R-:W-:-:S05]  /*165e0*/  IADD3.X R27, PT, PT, RZ, UR7, RZ, P0, !PT ;  /* 0x00000007ff1b7c10 */ /* 0x000fca00087fe4ff */
[----:B------:R0:W-:Y:S04]  /*165f0*/  STG.E desc[UR36][R26.64], R18 ;  /* 0x000000121a007986 */ /* 0x0001e8000c101924 */
.L_x_4562:
[----:B------:R-:W5:Y:S02]  /*16600*/  LDCU.64 UR4, c[0x0][0x760] ;  /* 0x0000ec00ff0477ac */ /* 0x000f640008000a00 */
[----:B-----5:R-:W-:-:S04]  /*16610*/  IADD3 R24, P0, PT, R24, UR4, RZ ;  /* 0x0000000418187c10 */ /* 0x020fc8000ff1e0ff */
[----:B------:R-:W-:-:S05]  /*16620*/  IADD3.X R25, PT, PT, RZ, UR5, RZ, P0, !PT ;  /* 0x00000005ff197c10 */ /* 0x000fca00087fe4ff */
[----:B------:R-:W-:Y:S01]  /*16630*/  STG.E desc[UR36][R24.64], R19 ;  /* 0x0000001318007986 */ /* 0x000fe2000c101924 */
[----:B------:R-:W-:Y:S05]  /*16640*/  EXIT ;  /* 0x000000000000794d */ /* 0x000fea0003800000 */
.L_x_4554:
[----:B------:R-:W-:Y:S04]  /*16650*/  STG.E desc[UR36][R4.64], R16 ;  /* 0x0000001004007986 */ /* 0x000fe8000c101924 */
[----:B------:R-:W-:Y:S04]  /*16660*/  STG.E desc[UR36][R4.64+0x4], R17 ;  /* 0x0000041104007986 */ /* 0x000fe8000c101924 */
[----:B------:R-:W-:Y:S04]  /*16670*/  STG.E desc[UR36][R4.64+0x8], R18 ;  /* 0x0000081204007986 */ /* 0x000fe8000c101924 */
[----:B------:R-:W-:Y:S01]  /*16680*/  STG.E desc[UR36][R4.64+0xc], R19 ;  /* 0x00000c1304007986 */ /* 0x000fe2000c101924 */
[----:B------:R-:W-:Y:S05]  /*16690*/  EXIT ;  /* 0x000000000000794d */ /* 0x000fea0003800000 */
.L_x_4523:
        /* <DEDUP_REMOVED lines=31> */
[----:B--2---:R-:W-:-:S02]  /*16890*/  @P0 IMAD R16, R16, R11, RZ ;  /* 0x0000000b10100224 */ /* 0x004fc400078e02ff */
[----:B---3--:R-:W-:-:S10]  /*168a0*/  @P0 IMAD R17, R17, R0, RZ ;  /* 0x0000000011110224 */ /* 0x008fd400078e02ff */
[----:B------:R0:W-:Y:S01]  /*168b0*/  @!P1 STG.E desc[UR36][R8.64], R16 ;  /* 0x0000001008009986 */ /* 0x0001e2000c101924 */
[----:B----4-:R-:W-:-:S03]  /*168c0*/  @P0 IMAD R18, R18, R13, RZ ;  /* 0x0000000d12120224 */ /* 0x010fc600078e02ff */
[----:B------:R0:W-:Y:S01]  /*168d0*/  @!P1 STG.E desc[UR36][R6.64], R17 ;  /* 0x0000001106009986 */ /* 0x0001e2000c101924 */
[----:B-----5:R-:W-:-:S03]  /*168e0*/  @P0 IMAD R19, R19, R10, RZ ;  /* 0x0000000a13130224 */ /* 0x020fc600078e02ff */
        /* <DEDUP_REMOVED lines=22> */
.L_x_4565:
        /* <DEDUP_REMOVED lines=19> */
.L_x_4566:
[----:B------:R-:W-:Y:S05]  /*16b80*/  BRA `(.L_x_4567) ;  /* 0x0000000000047947 */ /* 0x000fea0003800000 */
.L_x_4564:
[----:B------:R2:W-:Y:S02]  /*16b90*/  STG.E desc[UR36][R8.64], R16 ;  /* 0x0000001008007986 */ /* 0x0005e4000c101924 */
.L_x_4567:
        /* <DEDUP_REMOVED lines=23> */
.L_x_4569:
        /* <DEDUP_REMOVED lines=19> */
.L_x_4570:
[----:B------:R-:W-:Y:S05]  /*16e40*/  BRA `(.L_x_4571) ;  /* 0x00000000000c7947 */ /* 0x000fea0003800000 */
.L_x_4568:
[----:B------:R-:W-:-:S04]  /*16e50*/  IADD3 R26, P0, PT, R26, UR6, RZ ;  /* 0x000000061a1a7c10 */ /* 0x000fc8000ff1e0ff */
[----:B------:R-:W-:-:S05]  /*16e60*/  IADD3.X R27, PT, PT, RZ, UR7, RZ, P0, !PT ;  /* 0x00000007ff1b7c10 */ /* 0x000fca00087fe4ff */
[----:B------:R3:W-:Y:S04]  /*16e70*/  STG.E desc[UR36][R26.64], R18 ;  /* 0x000000121a007986 */ /* 0x0007e8000c101924 */
.L_x_4571:
[----:B------:R-:W4:Y:S02]  /*16e80*/  LDCU.64 UR4, c[0x0][0x760] ;  /* 0x0000ec00ff0477ac */ /* 0x000f240008000a00 */
[----:B----4-:R-:W-:-:S04]  /*16e90*/  IADD3 R24, P0, PT, R24, UR4, RZ ;  /* 0x0000000418187c10 */ /* 0x010fc8000ff1e0ff */
[----:B------:R-:W-:-:S05]  /*16ea0*/  IADD3.X R25, PT, PT, RZ, UR5, RZ, P0, !PT ;  /* 0x00000005ff197c10 */ /* 0x000fca00087fe4ff */
[----:B------:R-:W-:Y:S01]  /*16eb0*/  STG.E desc[UR36][R24.64], R19 ;  /* 0x0000001318007986 */ /* 0x000fe2000c101924 */
[----:B------:R-:W-:Y:S05]  /*16ec0*/  EXIT ;  /* 0x000000000000794d */ /* 0x000fea0003800000 */
.L_x_4563:
        /* <DEDUP_REMOVED lines=9> */
[----:B--2---:R-:W-:-:S02]  /*16f60*/  IMAD R16, R16, R3, RZ ;  /* 0x0000000310107224 */ /* 0x004fc400078e02ff */
[----:B---3--:R-:W-:Y:S02]  /*16f70*/  IMAD R17, R17, R0, RZ ;  /* 0x0000000011117224 */ /* 0x008fe400078e02ff */
[----:B----4-:R-:W-:Y:S02]  /*16f80*/  IMAD R18, R18, R7, RZ ;  /* 0x0000000712127224 */ /* 0x010fe400078e02ff */
[----:B-----5:R-:W-:-:S07]  /*16f90*/  IMAD R19, R19, R2, RZ ;  /* 0x0000000213137224 */ /* 0x020fce00078e02ff */
.L_x_4572:
        /* <DEDUP_REMOVED lines=20> */
.L_x_4575:
        /* <DEDUP_REMOVED lines=19> */
.L_x_4576:
[----:B------:R-:W-:Y:S05]  /*17210*/  BRA `(.L_x_4577) ;  /* 0x0000000000107947 */ /* 0x000fea0003800000 */
.L_x_4574:
[----:B------:R-:W2:Y:S02]  /*17220*/  LDCU.64 UR4, c[0x0][0x760] ;  /* 0x0000ec00ff0477ac */ /* 0x000ea40008000a00 */
[----:B--2---:R-:W-:-:S04]  /*17230*/  IADD3 R2, P0, PT, R29, UR4, RZ ;  /* 0x000000041d027c10 */ /* 0x004fc8000ff1e0ff */
[----:B------:R-:W-:-:S05]  /*17240*/  IADD3.X R3, PT, PT, RZ, UR5, RZ, P0, !PT ;  /* 0x00000005ff037c10 */ /* 0x000fca00087fe4ff */
[----:B------:R2:W-:Y:S04]  /*17250*/  STG.E desc[UR36][R2.64], R16 ;  /* 0x0000001002007986 */ /* 0x0005e8000c101924 */
.L_x_4577:
        /* <DEDUP_REMOVED lines=23> */
.L_x_4579:
        /* <DEDUP_REMOVED lines=19> */
.L_x_4580:
[----:B------:R-:W-:Y:S05]  /*17500*/  BRA `(.L_x_4581) ;  /* 0x00000000000c7947 */ /* 0x000fea0003800000 */
.L_x_4578:
[----:B------:R-:W-:-:S04]  /*17510*/  IADD3 R26, P0, PT, R26, UR6, RZ ;  /* 0x000000061a1a7c10 */ /* 0x000fc8000ff1e0ff */
[----:B------:R-:W-:-:S05]  /*17520*/  IADD3.X R27, PT, PT, RZ, UR7, RZ, P0, !PT ;  /* 0x00000007ff1b7c10 */ /* 0x000fca00087fe4ff */
[----:B------:R3:W-:Y:S04]  /*17530*/  STG.E desc[UR36][R26.64], R18 ;  /* 0x000000121a007986 */ /* 0x0007e8000c101924 */
.L_x_4581:
[----:B------:R-:W4:Y:S02]  /*17540*/  LDCU.64 UR4, c[0x0][0x760] ;  /* 0x0000ec00ff0477ac */ /* 0x000f240008000a00 */
[----:B----4-:R-:W-:-:S04]  /*17550*/  IADD3 R24, P0, PT, R24, UR4, RZ ;  /* 0x0000000418187c10 */ /* 0x010fc8000ff1e0ff */
[----:B------:R-:W-:-:S05]  /*17560*/  IADD3.X R25, PT, PT, RZ, UR5, RZ, P0, !PT ;  /* 0x00000005ff197c10 */ /* 0x000fca00087fe4ff */
[----:B------:R-:W-:Y:S01]  /*17570*/  STG.E desc[UR36][R24.64], R19 ;  /* 0x0000001318007986 */ /* 0x000fe2000c101924 */
[----:B------:R-:W-:Y:S05]  /*17580*/  EXIT ;  /* 0x000000000000794d */ /* 0x000fea0003800000 */
.L_x_4573:
[----:B------:R-:W-:Y:S04]  /*17590*/  STG.E desc[UR36][R4.64], R16 ;  /* 0x0000001004007986 */ /* 0x000fe8000c101924 */
[----:B------:R-:W-:Y:S04]  /*175a0*/  STG.E desc[UR36][R4.64+0x4], R17 ;  /* 0x0000041104007986 */ /* 0x000fe8000c101924 */
[----:B------:R-:W-:Y:S04]  /*175b0*/  STG.E desc[UR36][R4.64+0x8], R18 ;  /* 0x0000081204007986 */ /* 0x000fe8000c101924 */
[----:B------:R-:W-:Y:S01]  /*175c0*/  STG.E desc[UR36][R4.64+0xc], R19 ;  /* 0x00000c1304007986 */ /* 0x000fe2000c101924 */
[----:B------:R-:W-:Y:S05]  /*175d0*/  EXIT ;  /* 0x000000000000794d */ /* 0x000fea0003800000 */
.L_x_4582:
        /* <DEDUP_REMOVED lines=10> */
.L_x_8876:


//--------------------- .text._ZN2at6native13reduce_kernelILi512ELi1ENS0_8ReduceOpIaNS0_14func_wrapper_tIaNS0_55_GLOBAL__N__0955718d_22_SparseCsrTensorMath_cu_868dd54514ReductionMulOpIaEEEEjaLi4ELi4EEEEEvT1_ --------------------------
	.section	.text._ZN2at6native13reduce_kernelILi512ELi1ENS0_8ReduceOpIaNS0_14func_wrapper_tIaNS0_55_GLOBAL__N__0955718d_22_SparseCsrTensorMath_cu_868dd54514ReductionMulOpIaEEEEjaLi4ELi4EEEEEvT1_,"ax",@progbits
	.align	128
.text._ZN2at6native13reduce_kernelILi512ELi1ENS0_8ReduceOpIaNS0_14func_wrapper_tIaNS0_55_GLOBAL__N__0955718d_22_SparseCsrTensorMath_cu_868dd54514ReductionMulOpIaEEEEjaLi4ELi4EEEEEvT1_:
        .type           _ZN2at6native13reduce_kernelILi512ELi1ENS0_8ReduceOpIaNS0_14func_wrapper_tIaNS0_55_GLOBAL__N__0955718d_22_SparseCsrTensorMath_cu_868dd54514ReductionMulOpIaEEEEjaLi4ELi4EEEEEvT1_,@function
        .size           _ZN2at6native13reduce_kernelILi512ELi1ENS0_8ReduceOpIaNS0_14func_wrapper_tIaNS0_55_GLOBAL__N__0955718d_22_SparseCsrTensorMath_cu_868dd54514ReductionMulOpIaEEEEjaLi4ELi4EEEEEvT1_,(.L_x_8877 - _ZN2at6native13reduce_kernelILi512ELi1ENS0_8ReduceOpIaNS0_14func_wrapper_tIaNS0_55_GLOBAL__N__0955718d_22_SparseCsrTensorMath_cu_868dd54514ReductionMulOpIaEEEEjaLi4ELi4EEEEEvT1_)
        .other          _ZN2at6native13reduce_kernelILi512ELi1ENS0_8ReduceOpIaNS0_14func_wrapper_tIaNS0_55_GLOBAL__N__0955718d_22_SparseCsrTensorMath_cu_868dd54514ReductionMulOpIaEEEEjaLi4ELi4EEEEEvT1_,@"STO_CUDA_ENTRY STV_DEFAULT"
_ZN2at6native13reduce_kernelILi512ELi1ENS0_8ReduceOpIaNS0_14func_wrapper_tIaNS0_55_GLOBAL__N__0955718d_22_SparseCsrTensorMath_cu_868dd54514ReductionMulOpIaEEEEjaLi4ELi4EEEEEvT1_:
        /* <DEDUP_REMOVED lines=295> */
.L_x_4583:
        /* <DEDUP_REMOVED lines=15> */
[----:B------:R-:W0:Y:S01]  /*1360*/  LDCU.U8 UR4, c[0x0][0x381] ;  /* 0x00007020ff0477ac */ /* 0x000e220008000000 */
[----:B------:R-:W-:Y:S01]  /*1370*/  LOP3.LUT P0, R11, R10, 0x3, RZ, 0xc0, !PT ;  /* 0x000000030a0b7812 */ /* 0x000fe2000780c0ff */
[----:B------:R-:W-:Y:S01]  /*1380*/  BSSY.RECONVERGENT B1, `(.L_x_4587) ;  /* 0x000001f000017945 */ /* 0x000fe20003800200 */
[----:B------:R-:W1:Y:S01]  /*1390*/  LDCU UR5, c[0x0][0x388] ;  /* 0x00007100ff0577ac */ /* 0x000e620008000800 */
[----:B0-----:R-:W-:Y:S01]  /*13a0*/  IMAD.U32 R8, RZ, RZ, UR4 ;  /* 0x00000004ff087e24 */ /* 0x001fe2000f8e00ff */
[----:B------:R-:W-:Y:S01]  /*13b0*/  MOV R10, UR4 ;  /* 0x00000004000a7c02 */ /* 0x000fe20008000f00 */
[----:B-1----:R-:W-:-:S08]  /*13c0*/  IMAD.U32 R9, RZ, RZ, UR5 ;  /* 0x00000005ff097e24 */ /* 0x002fd0000f8e00ff */
[----:B------:R-:W-:Y:S05]  /*13d0*/  @!P0 BRA `(.L_x_4588) ;  /* 0x0000000000648947 */ /* 0x000fea0003800000 */
[C---:B------:R-:W-:Y:S01]  /*13e0*/  ISETP.GT.U32.AND P0, PT, R4.reuse, 0x3, PT ;  /* 0x000000030400780c */ /* 0x040fe20003f04070 */
[----:B------:R-:W-:Y:S01]  /*13f0*/  BSSY.RECONVERGENT B2, `(.L_x_4589) ;  /* 0x0000014000027945 */ /* 0x000fe20003800200 */
[----:B------:R-:W-:Y:S02]  /*1400*/  IADD3 R9, PT, PT, -R11, RZ, RZ ;  /* 0x000000ff0b097210 */ /* 0x000fe40007ffe1ff */
[----:B------:R-:W-:Y:S02]  /*1410*/  ISETP.LT.U32.OR P0, PT, R4, R11, P0 ;  /* 0x0000000b0400720c */ /* 0x000fe40000701470 */
[C---:B------:R-:W-:Y:S02]  /*1420*/  IADD3 R13, P1, PT, R9.reuse, R2, RZ ;  /* 0x00000002090d7210 */ /* 0x040fe40007f3e0ff */
[----:B------:R-:W-:Y:S02]  /*1430*/  PRMT R10, R8, 0x7610, R10 ;  /* 0x00007610080a7816 */ /* 0x000fe4000000000a */
[----:B------:R-:W-:-:S07]  /*1440*/  LEA.HI.X.SX32 R12, R9, R3, 0x1, P1 ;  /* 0x00000003090c7211 */ /* 0x000fce00008f0eff */
[----:B------:R-:W-:Y:S05]  /*1450*/  @P0 BRA `(.L_x_4590) ;  /* 0x0000000000340947 */ /* 0x000fea0003800000 */
[----:B------:R-:W-:Y:S02]  /*1460*/  ISETP.NE.AND P0, PT, RZ, UR20, PT ;  /* 0x00000014ff007c0c */ /* 0x000fe4000bf05270 */
[----:B------:R-:W-:Y:S02]  /*1470*/  ISETP.NE.AND P1, PT, R7, RZ, PT ;  /* 0x000000ff0700720c */ /* 0x000fe40003f25270 */
[----:B------:R-:W-:-:S11]  /*1480*/  PRMT R10, R8, 0x7610, R10 ;  /* 0x00007610080a7816 */ /* 0x000fd6000000000a */
[----:B------:R-:W-:Y:S05]  /*1490*/  @P0 BRA P1, `(.L_x_4590) ;  /* 0x0000000000240947 */ /* 0x000fea0000800000 */
[----:B------:R-:W-:Y:S02]  /*14a0*/  ISETP.NE.AND P0, PT, RZ, UR21, PT ;  /* 0x00000015ff007c0c */ /* 0x000fe4000bf05270 */
[----:B------:R-:W-:Y:S02]  /*14b0*/  ISETP.NE.AND P1, PT, R6, RZ, PT ;  /* 0x000000ff0600720c */ /* 0x000fe40003f25270 */
[----:B------:R-:W-:-:S11]  /*14c0*/  PRMT R10, R8, 0x7610, R10 ;  /* 0x00007610080a7816 */ /* 0x000fd6000000000a */
[----:B------:R-:W-:Y:S05]  /*14d0*/  @P0 BRA P1, `(.L_x_4590) ;  /* 0x0000000000140947 */ /* 0x000fea0000800000 */
[----:B------:R-:W-:-:S05]  /*14e0*/  IADD3 R2, P0, PT, R4, R13, RZ ;  /* 0x0000000d04027210 */ /* 0x000fca0007f1e0ff */
[----:B------:R-:W-:-:S05]  /*14f0*/  IMAD.X R3, RZ, RZ, R12, P0 ;  /* 0x000000ffff037224 */ /* 0x000fca00000e060c */
[----:B------:R-:W2:Y:S01]  /*1500*/  LDG.E.U8 R2, desc[UR36][R2.64] ;  /* 0x0000002402027981 */ /* 0x000ea2000c1e1100 */
[----:B------:R-:W-:-:S05]  /*1510*/  PRMT R9, R8, 0x9910, RZ ;  /* 0x0000991008097816 */ /* 0x000fca00000000ff */
[----:B--2---:R-:W-:-:S07]  /*1520*/  IMAD R10, R2, R9, RZ ;  /* 0x00000009020a7224 */ /* 0x004fce00078e02ff */
.L_x_4590:
[----:B------:R-:W-:Y:S05]  /*1530*/  BSYNC.RECONVERGENT B2 ;  /* 0x0000000000027941 */ /* 0x000fea0003800200 */
.L_x_4589:
[----:B------:R-:W-:Y:S02]  /*1540*/  IADD3 R2, P0, PT, R13, 0x4, RZ ;  /* 0x000000040d027810 */ /* 0x000fe40007f1e0ff */
[----:B------:R-:W-:Y:S02]  /*1550*/  IADD3 R9, PT, PT, R11, -0x4, R0 ;  /* 0xfffffffc0b097810 */ /* 0x000fe40007ffe000 */
[----:B------:R-:W-:-:S09]  /*1560*/  IADD3.X R3, PT, PT, RZ, R12, RZ, P0, !PT ;  /* 0x0000000cff037210 */ /* 0x000fd200007fe4ff */
.L_x_4588:
[----:B------:R-:W-:Y:S05]  /*1570*/  BSYNC.RECONVERGENT B1 ;  /* 0x0000000000017941 */ /* 0x000fea0003800200 */
.L_x_4587:
[----:B------:R-:W-:Y:S01]  /*1580*/  LEA R0, R5, 0x3, 0x2 ;  /* 0x0000000305007811 */ /* 0x000fe200078e10ff */
[----:B------:R-:W-:Y:S01]  /*1590*/  BSSY.RECONVERGENT B1, `(.L_x_4591) ;  /* 0x0000022000017945 */ /* 0x000fe20003800200 */
[----:B------:R-:W-:Y:S02]  /*15a0*/  ISETP.NE.AND P0, PT, RZ, UR20, PT ;  /* 0x00000014ff007c0c */ /* 0x000fe4000bf05270 */
[----:B------:R-:W-:Y:S02]  /*15b0*/  ISETP.GE.U32.AND P2, PT, R0, R9, PT ;  /* 0x000000090000720c */ /* 0x000fe40003f46070 */
[----:B------:R-:W-:Y:S02]  /*15c0*/  ISETP.NE.AND P1, PT, RZ, UR21, PT ;  /* 0x00000015ff007c0c */ /* 0x000fe4000bf25270 */
[----:B------:R-:W-:Y:S02]  /*15d0*/  ISETP.NE.AND P0, PT, R7, RZ, P0 ;  /* 0x000000ff0700720c */ /* 0x000fe40000705270 */
[----:B------:R-:W-:-:S02]  /*15e0*/  ISETP.NE.AND P1, PT, R6, RZ, P1 ;  /* 0x000000ff0600720c */ /* 0x000fc40000f25270 */
[C---:B------:R-:W-:Y:S02]  /*15f0*/  PRMT R0, R8.reuse, 0x7610, R0 ;  /* 0x0000761008007816 */ /* 0x040fe40000000000 */
[----:B------:R-:W-:Y:S02]  /*1600*/  PLOP3.LUT P0, PT, P0, P1, PT, 0xf8, 0x8f ;  /* 0x00000000008f781c */ /* 0x000fe40000703f70 */
[----:B------:R-:W-:Y:S01]  /*1610*/  PRMT R11, R8, 0x7610, R11 ;  /* 0x00007610080b7816 */ /* 0x000fe2000000000b */
[----:B------:R-:W-:Y:S10]  /*1620*/  @P2 BRA `(.L_x_4592) ;  /* 0x0000000000602947 */ /* 0x000ff40003800000 */
[C---:B------:R-:W-:Y:S02]  /*1630*/  PRMT R0, R8.reuse, 0x7610, R0 ;  /* 0x0000761008007816 */ /* 0x040fe40000000000 */
[----:B------:R-:W-:-:S07]  /*1640*/  PRMT R11, R8, 0x7610, R11 ;  /* 0x00007610080b7816 */ /* 0x000fce000000000b */
.L_x_4593:
[----:B------:R-:W-:Y:S01]  /*1650*/  IMAD.WIDE.U32 R6, R5, 0x4, R2 ;  /* 0x0000000405067825 */ /* 0x000fe200078e0002 */
[----:B------:R-:W0:Y:S05]  /*1660*/  LDCU UR4, c[0x0][0x390] ;  /* 0x00007200ff0477ac */ /* 0x000e2a0008000800 */
[----:B------:R-:W2:Y:S01]  /*1670*/  LDG.E R6, desc[UR36][R6.64] ;  /* 0x0000002406067981 */ /* 0x000ea2000c1e1900 */
[----:B------:R-:W-:Y:S02]  /*1680*/  PRMT R0, R0, 0x9910, RZ ;  /* 0x0000991000007816 */ /* 0x000fe400000000ff */
[----:B------:R-:W-:Y:S02]  /*1690*/  PRMT R12, R8, 0x9910, RZ ;  /* 0x00009910080c7816 */ /* 0x000fe400000000ff */
[----:B------:R-:W-:-:S02]  /*16a0*/  MOV R8, R0 ;  /* 0x0000000000087202 */ /* 0x000fc40000000f00 */
[----:B------:R-:W-:Y:S02]  /*16b0*/  PRMT R10, R10, 0x9910, RZ ;  /* 0x000099100a0a7816 */ /* 0x000fe400000000ff */
[----:B------:R-:W-:Y:S01]  /*16c0*/  PRMT R11, R11, 0x9910, RZ ;  /* 0x000099100b0b7816 */ /* 0x000fe200000000ff */
[----:B0-----:R-:W-:-:S05]  /*16d0*/  VIADD R5, R5, UR4 ;  /* 0x0000000405057c36 */ /* 0x001fca0008000000 */
[----:B------:R-:W-:-:S04]  /*16e0*/  LEA R0, R5, 0x3, 0x2 ;  /* 0x0000000305007811 */ /* 0x000fc800078e10ff */
[----:B------:R-:W-:Y:S02]  /*16f0*/  ISETP.GE.U32.AND P1, PT, R0, R9, PT ;  /* 0x000000090000720c */ /* 0x000fe40003f26070 */
[C---:B--2---:R-:W-:Y:S02]  /*1700*/  PRMT R13, R6.reuse, 0x7771, RZ ;  /* 0x00007771060d7816 */ /* 0x044fe400000000ff */
[C---:B------:R-:W-:Y:S02]  /*1710*/  PRMT R14, R6.reuse, 0x7772, RZ ;  /* 0x00007772060e7816 */ /* 0x040fe400000000ff */
[C---:B------:R-:W-:Y:S02]  /*1720*/  PRMT R15, R6.reuse, 0x7773, RZ ;  /* 0x00007773060f7816 */ /* 0x040fe400000000ff */
[----:B------:R-:W-:Y:S01]  /*1730*/  LOP3.LUT R7, R6, 0xff, RZ, 0xc0, !PT ;  /* 0x000000ff06077812 */ /* 0x000fe200078ec0ff */
[----:B------:R-:W-:Y:S01]  /*1740*/  IMAD.MOV.U32 R6, RZ, RZ, R13 ;  /* 0x000000ffff067224 */ /* 0x000fe200078e000d */
[----:B------:R-:W-:-:S03]  /*1750*/  MOV R13, R14 ;  /* 0x0000000e000d7202 */ /* 0x000fc60000000f00 */
[----:B------:R-:W-:Y:S02]  /*1760*/  IMAD R10, R10, R7, RZ ;  /* 0x000000070a0a7224 */ /* 0x000fe400078e02ff */
[----:B------:R-:W-:Y:S02]  /*1770*/  IMAD R0, R8, R13, RZ ;  /* 0x0000000d08007224 */ /* 0x000fe400078e02ff */
[----:B------:R-:W-:Y:S02]  /*1780*/  IMAD R11, R11, R6, RZ ;  /* 0x000000060b0b7224 */ /* 0x000fe400078e02ff */
[----:B------:R-:W-:Y:S01]  /*1790*/  IMAD R8, R12, R15, RZ ;  /* 0x0000000f0c087224 */ /* 0x000fe200078e02ff */
[----:B------:R-:W-:Y:S06]  /*17a0*/  @!P1 BRA `(.L_x_4593) ;  /* 0xfffffffc00a89947 */ /* 0x000fec000383ffff */
.L_x_4592:
[----:B------:R-:W-:Y:S05]  /*17b0*/  BSYNC.RECONVERGENT B1 ;  /* 0x0000000000017941 */ /* 0x000fea0003800200 */
.L_x_4591:
[----:B------:R-:W-:Y:S04]  /*17c0*/  BSSY.RECONVERGENT B1, `(.L_x_4594) ;  /* 0x000000b000017945 */ /* 0x000fe80003800200 */
[----:B------:R-:W-:Y:S05]  /*17d0*/  @P0 BRA `(.L_x_4595) ;  /* 0x0000000000240947 */ /* 0x000fea0003800000 */
[----:B------:R-:W-:-:S05]  /*17e0*/  LOP3.LUT R5, R9, 0xfffffffc, RZ, 0xc0, !PT ;  /* 0xfffffffc09057812 */ /* 0x000fca00078ec0ff */
[----:B------:R-:W-:-:S05]  /*17f0*/  IMAD.IADD R4, R5, 0x1, R4 ;  /* 0x0000000105047824 */ /* 0x000fca00078e0204 */
[----:B------:R-:W-:-:S13]  /*1800*/  ISETP.GE.U32.AND P0, PT, R4, R9, PT ;  /* 0x000000090400720c */ /* 0x000fda0003f06070 */
[----:B------:R-:W-:Y:S05]  /*1810*/  @P0 BRA `(.L_x_4595) ;  /* 0x0000000000140947 */ /* 0x000fea0003800000 */
[----:B------:R-:W-:-:S04]  /*1820*/  IADD3 R2, P0, PT, R4, R2, RZ ;  /* 0x0000000204027210 */ /* 0x000fc80007f1e0ff */
[----:B------:R-:W-:-:S05]  /*1830*/  LEA.HI.X.SX32 R3, R4, R3, 0x1, P0 ;  /* 0x0000000304037211 */ /* 0x000fca00000f0eff */
[----:B------:R-:W2:Y:S01]  /*1840*/  LDG.E.U8 R2, desc[UR36][R2.64] ;  /* 0x0000002402027981 */ /* 0x000ea2000c1e1100 */
[----:B------:R-:W-:-:S05]  /*1850*/  PRMT R5, R10, 0x9910, RZ ;  /* 0x000099100a057816 */ /* 0x000fca00000000ff */
[----:B--2---:R-:W-:-:S07]  /*1860*/  IMAD R10, R2, R5, RZ ;  /* 0x00000005020a7224 */ /* 0x004fce00078e02ff */
.L_x_4595:
[----:B------:R-:W-:Y:S05]  /*1870*/  BSYNC.RECONVERGENT B1 ;  /* 0x0000000000017941 */ /* 0x000fea0003800200 */
.L_x_4594:
[----:B------:R-:W-:Y:S02]  /*1880*/  PRMT R3, R10, 0x9910, RZ ;  /* 0x000099100a037816 */ /* 0x000fe400000000ff */
[----:B------:R-:W-:Y:S02]  /*1890*/  PRMT R2, R11, 0x9910, RZ ;  /* 0x000099100b027816 */ /* 0x000fe400000000ff */
[----:B------:R-:W-:-:S03]  /*18a0*/  PRMT R8, R8, 0x9910, RZ ;  /* 0x0000991008087816 */ /* 0x000fc600000000ff */
        /* <DEDUP_REMOVED lines=8> */
.L_x_4586:
[----:B------:R-:W0:Y:S08]  /*1930*/  LDC R8, c[0x0][0x4f4] ;  /* 0x00013d00ff087b82 */ /* 0x000e300000000800 */
[----:B------:R-:W1:Y:S01]  /*1940*/  LDC R9, c[0x0][0x3c4] ;  /* 0x0000f100ff097b82 */ /* 0x000e620000000800 */
[----:B0-----:R-:W-:-:S04]  /*1950*/  ISETP.NE.AND P0, PT, R8, 0x1, PT ;  /* 0x000000010800780c */ /* 0x001fc80003f05270 */
[----:B-1----:R-:W-:-:S13]  /*1960*/  ISETP.NE.OR P0, PT, R9, 0x1, P0 ;  /* 0x000000010900780c */ /* 0x002fda0000705670 */
[----:B------:R-:W-:Y:S05]  /*1970*/  @P0 BRA `(.L_x_4596) ;  /* 0x0000000400ac0947 */ /* 0x000fea0003800000 */
[----:B------:R-:W0:Y:S01]  /*1980*/  LDC R6, c[0x0][0x390] ;  /* 0x0000e400ff067b82 */ /* 0x000e220000000800 */
[----:B------:R-:W1:Y:S01]  /*1990*/  LDCU.U8 UR4, c[0x0][0x381] ;  /* 0x00007020ff0477ac */ /* 0x000e620008000000 */
[----:B------:R-:W-:Y:S01]  /*19a0*/  BSSY.RECONVERGENT B1, `(.L_x_4597) ;  /* 0x000002d000017945 */ /* 0x000fe20003800200 */
[----:B-1----:R-:W-:Y:S01]  /*19b0*/  IMAD.U32 R4, RZ, RZ, UR4 ;  /* 0x00000004ff047e24 */ /* 0x002fe2000f8e00ff */
[----:B------:R-:W-:Y:S01]  /*19c0*/  MOV R8, UR4 ;  /* 0x0000000400087c02 */ /* 0x000fe20008000f00 */
[----:B------:R-:W-:Y:S01]  /*19d0*/  IMAD.U32 R9, RZ, RZ, UR4 ;  /* 0x00000004ff097e24 */ /* 0x000fe2000f8e00ff */
[----:B------:R-:W-:Y:S01]  /*19e0*/  MOV R10, UR4 ;  /* 0x00000004000a7c02 */ /* 0x000fe20008000f00 */
[----:B0-----:R-:W-:-:S05]  /*19f0*/  IMAD R7, R6, 0x3, R5 ;  /* 0x0000000306077824 */ /* 0x001fca00078e0205 */
[----:B------:R-:W-:Y:S02]  /*1a00*/  ISETP.GE.U32.AND P0, PT, R7, R0, PT ;  /* 0x000000000700720c */ /* 0x000fe40003f06070 */
[----:B------:R-:W-:-:S11]  /*1a10*/  PRMT R7, R4, 0x7610, R7 ;  /* 0x0000761004077816 */ /* 0x000fd60000000007 */
[----:B------:R-:W-:Y:S05]  /*1a20*/  @P0 BRA `(.L_x_4598) ;  /* 0x0000000000900947 */ /* 0x000fea0003800000 */
[----:B------:R-:W-:Y:S01]  /*1a30*/  BSSY.RECONVERGENT B2, `(.L_x_4599) ;  /* 0x0000020000027945 */ /* 0x000fe20003800200 */
[C---:B------:R-:W-:Y:S02]  /*1a40*/  PRMT R8, R7.reuse, 0x7610, R8 ;  /* 0x0000761007087816 */ /* 0x040fe40000000008 */
[C---:B------:R-:W-:Y:S02]  /*1a50*/  PRMT R9, R7.reuse, 0x7610, R9 ;  /* 0x0000761007097816 */ /* 0x040fe40000000009 */
[----:B------:R-:W-:-:S07]  /*1a60*/  PRMT R10, R7, 0x7610, R10 ;  /* 0x00007610070a7816 */ /* 0x000fce000000000a */
.L_x_4600:
[C---:B------:R-:W-:Y:S01]  /*1a70*/  IMAD.IADD R13, R5.reuse, 0x1, R6 ;  /* 0x00000001050d7824 */ /* 0x040fe200078e0206 */
[----:B------:R-:W-:-:S04]  /*1a80*/  IADD3 R14, P0, PT, R5, R2, RZ ;  /* 0x00000002050e7210 */ /* 0x000fc80007f1e0ff */
[C---:B------:R-:W-:Y:S01]  /*1a90*/  IADD3 R17, PT, PT, R13.reuse, R6, RZ ;  /* 0x000000060d117210 */ /* 0x040fe20007ffe0ff */
[--C-:B------:R-:W-:Y:S01]  /*1aa0*/  IMAD.X R15, RZ, RZ, R3.reuse, P0 ;  /* 0x000000ffff0f7224 */ /* 0x100fe200000e0603 */
[----:B------:R-:W-:Y:S02]  /*1ab0*/  IADD3 R12, P1, PT, R13, R2, RZ ;  /* 0x000000020d0c7210 */ /* 0x000fe40007f3e0ff */
[C---:B------:R-:W-:Y:S02]  /*1ac0*/  IADD3 R11, PT, PT, R17.reuse, R6, RZ ;  /* 0x00000006110b7210 */ /* 0x040fe40007ffe0ff */
[-C--:B------:R-:W-:Y:S01]  /*1ad0*/  IADD3 R16, P0, PT, R17, R2.reuse, RZ ;  /* 0x0000000211107210 */ /* 0x080fe20007f1e0ff */
[----:B------:R-:W-:Y:S01]  /*1ae0*/  IMAD.X R13, RZ, RZ, R3, P1 ;  /* 0x000000ffff0d7224 */ /* 0x000fe200008e0603 */
[----:B------:R-:W-:Y:S01]  /*1af0*/  IADD3 R4, P1, PT, R11, R2, RZ ;  /* 0x000000020b047210 */ /* 0x000fe20007f3e0ff */
[----:B------:R0:W2:Y:S01]  /*1b00*/  LDG.E.U8 R14, desc[UR36][R14.64] ;  /* 0x000000240e0e7981 */ /* 0x0000a2000c1e1100 */
[----:B------:R-:W-:-:S03]  /*1b10*/  IADD3.X R17, PT, PT, RZ, R3, RZ, P0, !PT ;  /* 0x00000003ff117210 */ /* 0x000fc600007fe4ff */
[----:B------:R-:W-:Y:S01]  /*1b20*/  IMAD.X R5, RZ, RZ, R3, P1 ;  /* 0x000000ffff057224 */ /* 0x000fe200008e0603 */
[----:B------:R-:W3:Y:S04]  /*1b30*/  LDG.E.U8 R12, desc[UR36][R12.64] ;  /* 0x000000240c0c7981 */ /* 0x000ee8000c1e1100 */
[----:B------:R-:W4:Y:S04]  /*1b40*/  LDG.E.U8 R16, desc[UR36][R16.64] ;  /* 0x0000002410107981 */ /* 0x000f28000c1e1100 */
[----:B------:R1:W5:Y:S01]  /*1b50*/  LDG.E.U8 R4, desc[UR36][R4.64] ;  /* 0x0000002404047981 */ /* 0x000362000c1e1100 */
[----:B0-----:R-:W-:-:S02]  /*1b60*/  PRMT R15, R7, 0x9910, RZ ;  /* 0x00009910070f7816 */ /* 0x001fc400000000ff */
[----:B-1----:R-:W-:-:S05]  /*1b70*/  IADD3 R5, PT, PT, R11, R6, RZ ;  /* 0x000000060b057210 */ /* 0x002fca0007ffe0ff */
[----:B------:R-:W-:-:S05]  /*1b80*/  IMAD R7, R6, 0x3, R5 ;  /* 0x0000000306077824 */ /* 0x000fca00078e0205 */
[----:B------:R-:W-:Y:S02]  /*1b90*/  ISETP.GE.U32.AND P0, PT, R7, R0, PT ;  /* 0x000000000700720c */ /* 0x000fe40003f06070 */
[----:B------:R-:W-:Y:S02]  /*1ba0*/  PRMT R10, R10, 0x9910, RZ ;  /* 0x000099100a0a7816 */ /* 0x000fe400000000ff */
[----:B------:R-:W-:Y:S02]  /*1bb0*/  PRMT R11, R9, 0x9910, RZ ;  /* 0x00009910090b7816 */ /* 0x000fe400000000ff */
[----:B------:R-:W-:Y:S01]  /*1bc0*/  PRMT R13, R8, 0x9910, RZ ;  /* 0x00009910080d7816 */ /* 0x000fe200000000ff */
[----:B------:R-:W-:-:S04]  /*1bd0*/  IMAD.MOV.U32 R9, RZ, RZ, R10 ;  /* 0x000000ffff097224 */ /* 0x000fc800078e000a */
[----:B--2---:R-:W-:Y:S02]  /*1be0*/  IMAD R10, R14, R9, RZ ;  /* 0x000000090e0a7224 */ /* 0x004fe400078e02ff */
[----:B---3--:R-:W-:Y:S02]  /*1bf0*/  IMAD R9, R12, R11, RZ ;  /* 0x0000000b0c097224 */ /* 0x008fe400078e02ff */
[----:B----4-:R-:W-:Y:S02]  /*1c00*/  IMAD R8, R16, R13, RZ ;  /* 0x0000000d10087224 */ /* 0x010fe400078e02ff */
[----:B-----5:R-:W-:Y:S01]  /*1c10*/  IMAD R7, R4, R15, RZ ;  /* 0x0000000f04077224 */ /* 0x020fe200078e02ff */
[----:B------:R-:W-:Y:S06]  /*1c20*/  @!P0 BRA `(.L_x_4600) ;  /* 0xfffffffc00908947 */ /* 0x000fec000383ffff */
[----:B------:R-:W-:Y:S05]  /*1c30*/  BSYNC.RECONVERGENT B2 ;  /* 0x0000000000027941 */ /* 0x000fea0003800200 */
.L_x_4599:
[----:B------:R-:W-:Y:S02]  /*1c40*/  PRMT R17, R14, 0x7610, R17 ;  /* 0x000076100e117816 */ /* 0x000fe40000000011 */
[----:B------:R-:W-:Y:S02]  /*1c50*/  PRMT R14, R12, 0x7610, R14 ;  /* 0x000076100c0e7816 */ /* 0x000fe4000000000e */
[----:B------:R-:W-:-:S07]  /*1c60*/  PRMT R11, R16, 0x7610, R11 ;  /* 0x00007610100b7816 */ /* 0x000fce000000000b */
.L_x_4598:
[----:B------:R-:W-:Y:S05]  /*1c70*/  BSYNC.RECONVERGENT B1 ;  /* 0x0000000000017941 */ /* 0x000fea0003800200 */
.L_x_4597:
[----:B------:R-:W-:Y:S01]  /*1c80*/  ISETP.GE.U32.AND P0, PT, R5, R0, PT ;  /* 0x000000000500720c */ /* 0x000fe20003f06070 */
[----:B------:R-:W-:-:S12]  /*1c90*/  BSSY.RECONVERGENT B1, `(.L_x_4601) ;  /* 0x0000016000017945 */ /* 0x000fd80003800200 */
[----:B------:R-:W-:Y:S05]  /*1ca0*/  @P0 BRA `(.L_x_4602) ;  /* 0x0000000000500947 */ /* 0x000fea0003800000 */
[----:B------:R-:W-:-:S04]  /*1cb0*/  IADD3 R12, P1, PT, R5, R2, RZ ;  /* 0x00000002050c7210 */ /* 0x000fc80007f3e0ff */
[----:B------:R-:W-:-:S05]  /*1cc0*/  IADD3.X R13, PT, PT, RZ, R3, RZ, P1, !PT ;  /* 0x00000003ff0d7210 */ /* 0x000fca0000ffe4ff */
[----:B------:R0:W5:Y:S01]  /*1cd0*/  LDG.E.U8 R17, desc[UR36][R12.64] ;  /* 0x000000240c117981 */ /* 0x000162000c1e1100 */
[----:B------:R-:W-:-:S05]  /*1ce0*/  IMAD.IADD R19, R5, 0x1, R6 ;  /* 0x0000000105137824 */ /* 0x000fca00078e0206 */
[----:B------:R-:W-:-:S13]  /*1cf0*/  ISETP.GE.U32.AND P1, PT, R19, R0, PT ;  /* 0x000000001300720c */ /* 0x000fda0003f26070 */
[----:B0-----:R-:W-:Y:S05]  /*1d00*/  @P1 BRA `(.L_x_4602) ;  /* 0x0000000000381947 */ /* 0x001fea0003800000 */
[----:B------:R-:W-:-:S04]  /*1d10*/  IADD3 R14, P1, PT, R19, R2, RZ ;  /* 0x00000002130e7210 */ /* 0x000fc80007f3e0ff */
[----:B------:R-:W-:-:S05]  /*1d20*/  IADD3.X R15, PT, PT, RZ, R3, RZ, P1, !PT ;  /* 0x00000003ff0f7210 */ /* 0x000fca0000ffe4ff */
[----:B------:R0:W5:Y:S01]  /*1d30*/  LDG.E.U8 R14, desc[UR36][R14.64] ;  /* 0x000000240e0e7981 */ /* 0x000162000c1e1100 */
[----:B------:R-:W-:-:S05]  /*1d40*/  IMAD.IADD R13, R19, 0x1, R6 ;  /* 0x00000001130d7824 */ /* 0x000fca00078e0206 */
[----:B------:R-:W-:-:S13]  /*1d50*/  ISETP.GE.U32.AND P1, PT, R13, R0, PT ;  /* 0x000000000d00720c */ /* 0x000fda0003f26070 */
[----:B0-----:R-:W-:Y:S05]  /*1d60*/  @P1 BRA `(.L_x_4602) ;  /* 0x0000000000201947 */ /* 0x001fea0003800000 */
[C---:B------:R-:W-:Y:S02]  /*1d70*/  IADD3 R11, PT, PT, R13.reuse, R6, RZ ;  /* 0x000000060d0b7210 */ /* 0x040fe40007ffe0ff */
[----:B------:R-:W-:Y:S02]  /*1d80*/  IADD3 R12, P2, PT, R13, R2, RZ ;  /* 0x000000020d0c7210 */ /* 0x000fe40007f5e0ff */
[----:B------:R-:W-:-:S03]  /*1d90*/  ISETP.GE.U32.AND P1, PT, R11, R0, PT ;  /* 0x000000000b00720c */ /* 0x000fc60003f26070 */
[----:B------:R-:W-:-:S10]  /*1da0*/  IMAD.X R13, RZ, RZ, R3, P2 ;  /* 0x000000ffff0d7224 */ /* 0x000fd400010e0603 */
[----:B------:R-:W-:Y:S02]  /*1db0*/  @!P1 IADD3 R2, P3, PT, R11, R2, RZ ;  /* 0x000000020b029210 */ /* 0x000fe40007f7e0ff */
[----:B------:R0:W5:Y:S02]  /*1dc0*/  LDG.E.U8 R11, desc[UR36][R12.64] ;  /* 0x000000240c0b7981 */ /* 0x000164000c1e1100 */
[----:B------:R-:W-:-:S05]  /*1dd0*/  @!P1 IADD3.X R3, PT, PT, RZ, R3, RZ, P3, !PT ;  /* 0x00000003ff039210 */ /* 0x000fca0001ffe4ff */
[----:B------:R0:W5:Y:S04]  /*1de0*/  @!P1 LDG.E.U8 R4, desc[UR36][R2.64] ;  /* 0x0000002402049981 */ /* 0x000168000c1e1100 */
.L_x_4602:
[----:B------:R-:W-:Y:S05]  /*1df0*/  BSYNC.RECONVERGENT B1 ;  /* 0x0000000000017941 */ /* 0x000fea0003800200 */
.L_x_4601:
        /* <DEDUP_REMOVED lines=15> */
[----:B------:R-:W-:-:S04]  /*1ef0*/  PRMT R8, R8, 0x9910, RZ ;  /* 0x0000991008087816 */ /* 0x000fc800000000ff */
[----:B------:R-:W-:Y:S02]  /*1f00*/  ISETP.GE.U32.AND P0, PT, R3, R0, PT ;  /* 0x000000000300720c */ /* 0x000fe40003f06070 */
[----:B------:R-:W-:Y:S02]  /*1f10*/  PRMT R0, R7, 0x9910, RZ ;  /* 0x0000991007007816 */ /* 0x000fe400000000ff */
[----:B------:R-:W-:Y:S02]  /*1f20*/  SEL R4, R4, 0x1, !P0 ;  /* 0x0000000104047807 */ /* 0x000fe40004000000 */
[----:B------:R-:W-:Y:S02]  /*1f30*/  PRMT R3, R11, 0x9910, RZ ;  /* 0x000099100b037816 */ /* 0x000fe400000000ff */
[----:B------:R-:W-:-:S03]  /*1f40*/  PRMT R7, R4, 0x9910, RZ ;  /* 0x0000991004077816 */ /* 0x000fc600000000ff */
[----:B------:R-:W-:Y:S02]  /*1f50*/  IMAD R8, R8, R3, RZ ;  /* 0x0000000308087224 */ /* 0x000fe400078e02ff */
[----:B------:R-:W-:-:S07]  /*1f60*/  IMAD R7, R7, R0, RZ ;  /* 0x0000000007077224 */ /* 0x000fce00078e02ff */
.L_x_4604:
[----:B------:R-:W-:Y:S05]  /*1f70*/  BSYNC.RECONVERGENT B1 ;  /* 0x0000000000017941 */ /* 0x000fea0003800200 */
.L_x_4603:
[----:B------:R-:W-:Y:S02]  /*1f80*/  PRMT R0, R10, 0x9910, RZ ;  /* 0x000099100a007816 */ /* 0x000fe400000000ff */
[----:B0-----:R-:W-:Y:S02]  /*1f90*/  PRMT R3, R9, 0x9910, RZ ;  /* 0x0000991009037816 */ /* 0x001fe400000000ff */
[----:B------:R-:W-:-:S03]  /*1fa0*/  PRMT R7, R7, 0x9910, RZ ;  /* 0x0000991007077816 */ /* 0x000fc600000000ff */
[----:B------:R-:W-:Y:S01]  /*1fb0*/  IMAD R0, R0, R3, RZ ;  /* 0x0000000300007224 */ /* 0x000fe200078e02ff */
[----:B------:R-:W-:-:S04]  /*1fc0*/  PRMT R3, R8, 0x9910, RZ ;  /* 0x0000991008037816 */ /* 0x000fc800000000ff */
[----:B------:R-:W-:-:S05]  /*1fd0*/  PRMT R0, R0, 0x9910, RZ ;  /* 0x0000991000007816 */ /* 0x000fca00000000ff */
[----:B------:R-:W-:-:S05]  /*1fe0*/  IMAD R0, R3, R0, RZ ;  /* 0x0000000003007224 */ /* 0x000fca00078e02ff */
[----:B-----5:R-:W-:Y:S02]  /*1ff0*/  PRMT R17, R0, 0x9910, RZ ;  /* 0x0000991000117816 */ /* 0x020fe400000000ff */
[----:B------:R-:W-:-:S05]  /*2000*/  MOV R0, R7 ;  /* 0x0000000700007202 */ /* 0x000fca0000000f00 */
[----:B------:R-:W-:Y:S01]  /*2010*/  IMAD R17, R0, R17, RZ ;  /* 0x0000001100117224 */ /* 0x000fe200078e02ff */
[----:B------:R-:W-:Y:S06]  /*2020*/  BRA `(.L_x_4585) ;  /* 0x0000008c00fc7947 */ /* 0x000fec0003800000 */
.L_x_4596:
[----:B------:R-:W-:-:S13]  /*2030*/  ISETP.NE.AND P0, PT, R9, 0x1, PT ;  /* 0x000000010900780c */ /* 0x000fda0003f05270 */
[----:B------:R-:W-:Y:S05]  /*2040*/  @P0 BRA `(.L_x_4605) ;  /* 0x0000000400cc0947 */ /* 0x000fea0003800000 */
[----:B------:R-:W0:Y:S01]  /*2050*/  LDC R9, c[0x0][0x390] ;  /* 0x0000e400ff097b82 */ /* 0x000e220000000800 */
[----:B------:R-:W1:Y:S01]  /*2060*/  LDCU.U8 UR4, c[0x0][0x381] ;  /* 0x00007020ff0477ac */ /* 0x000e620008000000 */
[----:B------:R-:W-:Y:S01]  /*2070*/  BSSY.RECONVERGENT B1, `(.L_x_4606) ;  /* 0x0000031000017945 */ /* 0x000fe20003800200 */
[--C-:B------:R-:W-:Y:S01]  /*2080*/  IMAD.MOV.U32 R18, RZ, RZ, R5.reuse ;  /* 0x000000ffff127224 */ /* 0x100fe200078e0005 */
[----:B-1----:R-:W-:Y:S01]  /*2090*/  MOV R13, UR4 ;  /* 0x00000004000d7c02 */ /* 0x002fe20008000f00 */
[----:B------:R-:W-:Y:S01]  /*20a0*/  IMAD.U32 R12, RZ, RZ, UR4 ;  /* 0x00000004ff0c7e24 */ /* 0x000fe2000f8e00ff */
[----:B------:R-:W-:Y:S01]  /*20b0*/  MOV R11, UR4 ;  /* 0x00000004000b7c02 */ /* 0x000fe20008000f00 */
[----:B------:R-:W-:Y:S02]  /*20c0*/  IMAD.U32 R10, RZ, RZ, UR4 ;  /* 0x00000004ff0a7e24 */ /* 0x000fe4000f8e00ff */
[----:B0-----:R-:W-:-:S05]  /*20d0*/  IMAD R7, R9, 0x3, R5 ;  /* 0x0000000309077824 */ /* 0x001fca00078e0205 */
[----:B------:R-:W-:-:S13]  /*20e0*/  ISETP.GE.U32.AND P0, PT, R7, R0, PT ;  /* 0x000000000700720c */ /* 0x000fda0003f06070 */
[----:B------:R-:W-:Y:S05]  /*20f0*/  @P0 BRA `(.L_x_4607) ;  /* 0x0000000000a00947 */ /* 0x000fea0003800000 */
[----:B------:R-:W-:Y:S01]  /*2100*/  BSSY.RECONVERGENT B2, `(.L_x_4608) ;  /* 0x0000024000027945 */ /* 0x000fe20003800200 */
[C---:B------:R-:W-:Y:S02]  /*2110*/  PRMT R12, R13.reuse, 0x7610, R12 ;  /* 0x000076100d0c7816 */ /* 0x040fe4000000000c */
[C---:B------:R-:W-:Y:S02]  /*2120*/  PRMT R11, R13.reuse, 0x7610, R11 ;  /* 0x000076100d0b7816 */ /* 0x040fe4000000000b */
[----:B------:R-:W-:-:S07]  /*2130*/  PRMT R10, R13, 0x7610, R10 ;  /* 0x000076100d0a7816 */ /* 0x000fce000000000a */
.L_x_4609:
[C---:B------:R-:W-:Y:S01]  /*2140*/  IADD3 R4, PT, PT, R18.reuse, R9, RZ ;  /* 0x0000000912047210 */ /* 0x040fe20007ffe0ff */
[----:B------:R-:W-:-:S04]  /*2150*/  IMAD R15, R18, R8, RZ ;  /* 0x00000008120f7224 */ /* 0x000fc800078e02ff */
[C---:B------:R-:W-:Y:S01]  /*2160*/  IMAD.IADD R5, R4.reuse, 0x1, R9 ;  /* 0x0000000104057824 */ /* 0x040fe200078e0209 */
[----:B------:R-:W-:Y:S01]  /*2170*/  IADD3 R14, P0, PT, R15, R2, RZ ;  /* 0x000000020f0e7210 */ /* 0x000fe20007f1e0ff */
[----:B------:R-:W-:-:S03]  /*2180*/  IMAD R17, R4, R8, RZ ;  /* 0x0000000804117224 */ /* 0x000fc600078e02ff */
[C---:B------:R-:W-:Y:S01]  /*2190*/  IADD3 R18, PT, PT, R5.reuse, R9, RZ ;  /* 0x0000000905127210 */ /* 0x040fe20007ffe0ff */
[----:B------:R-:W-:Y:S01]  /*21a0*/  IMAD R5, R5, R8, RZ ;  /* 0x0000000805057224 */ /* 0x000fe200078e02ff */
[----:B------:R-:W-:Y:S01]  /*21b0*/  IADD3 R16, P1, PT, R17, R2, RZ ;  /* 0x0000000211107210 */ /* 0x000fe20007f3e0ff */
[--C-:B------:R-:W-:Y:S02]  /*21c0*/  IMAD.X R15, RZ, RZ, R3.reuse, P0 ;  /* 0x000000ffff0f7224 */ /* 0x100fe400000e0603 */
[----:B------:R-:W-:Y:S01]  /*21d0*/  IMAD R7, R18, R8, RZ ;  /* 0x0000000812077224 */ /* 0x000fe200078e02ff */
[-C--:B------:R-:W-:Y:S02]  /*21e0*/  IADD3 R4, P0, PT, R5, R2.reuse, RZ ;  /* 0x0000000205047210 */ /* 0x080fe40007f1e0ff */
[----:B------:R-:W-:Y:S01]  /*21f0*/  IADD3.X R17, PT, PT, RZ, R3, RZ, P1, !PT ;  /* 0x00000003ff117210 */ /* 0x000fe20000ffe4ff */
[----:B------:R0:W2:Y:S01]  /*2200*/  LDG.E.U8 R14, desc[UR36][R14.64] ;  /* 0x000000240e0e7981 */ /* 0x0000a2000c1e1100 */
[----:B------:R-:W-:Y:S01]  /*2210*/  IADD3 R6, P1, PT, R7, R2, RZ ;  /* 0x0000000207067210 */ /* 0x000fe20007f3e0ff */
[----:B------:R-:W-:-:S02]  /*2220*/  IMAD.X R5, RZ, RZ, R3, P0 ;  /* 0x000000ffff057224 */ /* 0x000fc400000e0603 */
[----:B------:R-:W3:Y:S01]  /*2230*/  LDG.E.U8 R16, desc[UR36][R16.64] ;  /* 0x0000002410107981 */ /* 0x000ee2000c1e1100 */
[----:B------:R-:W-:-:S03]  /*2240*/  IADD3.X R7, PT, PT, RZ, R3, RZ, P1, !PT ;  /* 0x00000003ff077210 */ /* 0x000fc60000ffe4ff */
[----:B------:R1:W4:Y:S04]  /*2250*/  LDG.E.U8 R5, desc[UR36][R4.64] ;  /* 0x0000002404057981 */ /* 0x000328000c1e1100 */
[----:B------:R-:W5:Y:S01]  /*2260*/  LDG.E.U8 R7, desc[UR36][R6.64] ;  /* 0x0000002406077981 */ /* 0x000f62000c1e1100 */
[----:B------:R-:W-:Y:S01]  /*2270*/  IMAD.IADD R18, R18, 0x1, R9 ;  /* 0x0000000112127824 */ /* 0x000fe200078e0209 */
[----:B0-----:R-:W-:-:S03]  /*2280*/  PRMT R15, R11, 0x9910, RZ ;  /* 0x000099100b0f7816 */ /* 0x001fc600000000ff */
[----:B------:R-:W-:-:S05]  /*2290*/  IMAD R11, R9, 0x3, R18 ;  /* 0x00000003090b7824 */ /* 0x000fca00078e0212 */
[----:B------:R-:W-:Y:S02]  /*22a0*/  ISETP.GE.U32.AND P0, PT, R11, R0, PT ;  /* 0x000000000b00720c */ /* 0x000fe40003f06070 */
[----:B------:R-:W-:Y:S02]  /*22b0*/  PRMT R10, R10, 0x9910, RZ ;  /* 0x000099100a0a7816 */ /* 0x000fe400000000ff */
[----:B-1----:R-:W-:Y:S02]  /*22c0*/  PRMT R4, R13, 0x9910, RZ ;  /* 0x000099100d047816 */ /* 0x002fe400000000ff */
[----:B------:R-:W-:Y:S02]  /*22d0*/  MOV R13, R10 ;  /* 0x0000000a000d7202 */ /* 0x000fe40000000f00 */
[----:B------:R-:W-:-:S03]  /*22e0*/  PRMT R12, R12, 0x9910, RZ ;  /* 0x000099100c0c7816 */ /* 0x000fc600000000ff */
[----:B--2---:R-:W-:Y:S02]  /*22f0*/  IMAD R10, R14, R13, RZ ;  /* 0x0000000d0e0a7224 */ /* 0x004fe400078e02ff */
[----:B---3--:R-:W-:Y:S02]  /*2300*/  IMAD R11, R16, R15, RZ ;  /* 0x0000000f100b7224 */ /* 0x008fe400078e02ff */
[----:B----4-:R-:W-:Y:S02]  /*2310*/  IMAD R12, R5, R12, RZ ;  /* 0x0000000c050c7224 */ /* 0x010fe400078e02ff */
[----:B-----5:R-:W-:Y:S01]  /*2320*/  IMAD R13, R7, R4, RZ ;  /* 0x00000004070d7224 */ /* 0x020fe200078e02ff */
[----:B------:R-:W-:Y:S06]  /*2330*/  @!P0 BRA `(.L_x_4609) ;  /* 0xfffffffc00808947 */ /* 0x000fec000383ffff */
[----:B------:R-:W-:Y:S05]  /*2340*/  BSYNC.RECONVERGENT B2 ;  /* 0x0000000000027941 */ /* 0x000fea0003800200 */
.L_x_4608:
[----:B------:R-:W-:Y:S02]  /*2350*/  PRMT R17, R14, 0x7610, R17 ;  /* 0x000076100e117816 */ /* 0x000fe40000000011 */
[----:B------:R-:W-:Y:S02]  /*2360*/  PRMT R6, R16, 0x7610, R6 ;  /* 0x0000761010067816 */ /* 0x000fe40000000006 */
[----:B------:R-:W-:-:S07]  /*2370*/  PRMT R4, R7, 0x7610, R4 ;  /* 0x0000761007047816 */ /* 0x000fce0000000004 */
.L_x_4607:
[----:B------:R-:W-:Y:S05]  /*2380*/  BSYNC.RECONVERGENT B1 ;  /* 0x0000000000017941 */ /* 0x000fea0003800200 */
.L_x_4606:
[----:B------:R-:W-:Y:S01]  /*2390*/  ISETP.GE.U32.AND P0, PT, R18, R0, PT ;  /* 0x000000001200720c */ /* 0x000fe20003f06070 */
[----:B------:R-:W-:-:S12]  /*23a0*/  BSSY.RECONVERGENT B1, `(.L_x_4610) ;  /* 0x000001a000017945 */ /* 0x000fd80003800200 */
[----:B------:R-:W-:Y:S05]  /*23b0*/  @P0 BRA `(.L_x_4611) ;  /* 0x0000000000600947 */ /* 0x000fea0003800000 */
[----:B------:R-:W-:-:S05]  /*23c0*/  IMAD R15, R18, R8, RZ ;  /* 0x00000008120f7224 */ /* 0x000fca00078e02ff */
[----:B------:R-:W-:-:S05]  /*23d0*/  IADD3 R14, P1, PT, R15, R2, RZ ;  /* 0x000000020f0e7210 */ /* 0x000fca0007f3e0ff */
[----:B------:R-:W-:-:S05]  /*23e0*/  IMAD.X R15, RZ, RZ, R3, P1 ;  /* 0x000000ffff0f7224 */ /* 0x000fca00008e0603 */
[----:B------:R0:W5:Y:S01]  /*23f0*/  LDG.E.U8 R17, desc[UR36][R14.64] ;  /* 0x000000240e117981 */ /* 0x000162000c1e1100 */
[----:B------:R-:W-:-:S04]  /*2400*/  IADD3 R19, PT, PT, R18, R9, RZ ;  /* 0x0000000912137210 */ /* 0x000fc80007ffe0ff */
[----:B------:R-:W-:-:S13]  /*2410*/  ISETP.GE.U32.AND P1, PT, R19, R0, PT ;  /* 0x000000001300720c */ /* 0x000fda0003f26070 */
[----:B0-----:R-:W-:Y:S05]  /*2420*/  @P1 BRA `(.L_x_4611) ;  /* 0x0000000000441947 */ /* 0x001fea0003800000 */
[----:B------:R-:W-:-:S05]  /*2430*/  IMAD R7, R19, R8, RZ ;  /* 0x0000000813077224 */ /* 0x000fca00078e02ff */
[----:B------:R-:W-:-:S05]  /*2440*/  IADD3 R6, P1, PT, R7, R2, RZ ;  /* 0x0000000207067210 */ /* 0x000fca0007f3e0ff */
[----:B------:R-:W-:-:S05]  /*2450*/  IMAD.X R7, RZ, RZ, R3, P1 ;  /* 0x000000ffff077224 */ /* 0x000fca00008e0603 */
[----:B------:R0:W5:Y:S01]  /*2460*/  LDG.E.U8 R6, desc[UR36][R6.64] ;  /* 0x0000002406067981 */ /* 0x000162000c1e1100 */
[----:B------:R-:W-:-:S04]  /*2470*/  IADD3 R19, PT, PT, R19, R9, RZ ;  /* 0x0000000913137210 */ /* 0x000fc80007ffe0ff */
[----:B------:R-:W-:-:S13]  /*2480*/  ISETP.GE.U32.AND P1, PT, R19, R0, PT ;  /* 0x000000001300720c */ /* 0x000fda0003f26070 */
[----:B0-----:R-:W-:Y:S05]  /*2490*/  @P1 BRA `(.L_x_4611) ;  /* 0x0000000000281947 */ /* 0x001fea0003800000 */
[C---:B------:R-:W-:Y:S02]  /*24a0*/  IMAD.IADD R5, R19.reuse, 0x1, R9 ;  /* 0x0000000113057824 */ /* 0x040fe400078e0209 */
[----:B------:R-:W-:-:S03]  /*24b0*/  IMAD R15, R19, R8, RZ ;  /* 0x00000008130f7224 */ /* 0x000fc600078e02ff */
[----:B------:R-:W-:Y:S02]  /*24c0*/  ISETP.GE.U32.AND P1, PT, R5, R0, PT ;  /* 0x000000000500720c */ /* 0x000fe40003f26070 */
[----:B------:R-:W-:-:S04]  /*24d0*/  IADD3 R14, P2, PT, R15, R2, RZ ;  /* 0x000000020f0e7210 */ /* 0x000fc80007f5e0ff */
[----:B------:R-:W-:-:S07]  /*24e0*/  IADD3.X R15, PT, PT, RZ, R3, RZ, P2, !PT ;  /* 0x00000003ff0f7210 */ /* 0x000fce00017fe4ff */
[----:B------:R-:W-:-:S05]  /*24f0*/  @!P1 IMAD R5, R5, R8, RZ ;  /* 0x0000000805059224 */ /* 0x000fca00078e02ff */
[----:B------:R-:W-:Y:S02]  /*2500*/  @!P1 IADD3 R2, P3, PT, R5, R2, RZ ;  /* 0x0000000205029210 */ /* 0x000fe40007f7e0ff */
[----:B------:R0:W5:Y:S03]  /*2510*/  LDG.E.U8 R5, desc[UR36][R14.64] ;  /* 0x000000240e057981 */ /* 0x000166000c1e1100 */
[----:B------:R-:W-:-:S05]  /*2520*/  @!P1 IMAD.X R3, RZ, RZ, R3, P3 ;  /* 0x000000ffff039224 */ /* 0x000fca00018e0603 */
[----:B------:R0:W5:Y:S03]  /*2530*/  @!P1 LDG.E.U8 R4, desc[UR36][R2.64] ;  /* 0x0000002402049981 */ /* 0x000166000c1e1100 */
.L_x_4611:
[----:B------:R-:W-:Y:S05]  /*2540*/  BSYNC.RECONVERGENT B1 ;  /* 0x0000000000017941 */ /* 0x000fea0003800200 */
.L_x_4610:
[----:B------:R-:W-:Y:S04]  /*2550*/  BSSY.RECONVERGENT B1, `(.L_x_4612) ;  /* 0x0000017000017945 */ /* 0x000fe80003800200 */
[----:B------:R-:W-:Y:S05]  /*2560*/  @P0 BRA `(.L_x_4613) ;  /* 0x0000000000540947 */ /* 0x000fea0003800000 */
[----:B------:R-:W-:Y:S02]  /*2570*/  IADD3 R18, PT, PT, R18, R9, RZ ;  /* 0x0000000912127210 */ /* 0x000fe40007ffe0ff */
[----:B------:R-:W-:Y:S02]  /*2580*/  PRMT R10, R10, 0x9910, RZ ;  /* 0x000099100a0a7816 */ /* 0x000fe400000000ff */
[----:B------:R-:W-:Y:S02]  /*2590*/  ISETP.GE.U32.AND P0, PT, R18, R0, PT ;  /* 0x000000001200720c */ /* 0x000fe40003f06070 */
[----:B0----5:R-:W-:-:S05]  /*25a0*/  PRMT R3, R17, 0x9910, RZ ;  /* 0x0000991011037816 */ /* 0x021fca00000000ff */
[----:B------:R-:W-:-:S06]  /*25b0*/  IMAD R10, R10, R3, RZ ;  /* 0x000000030a0a7224 */ /* 0x000fcc00078e02ff */
[----:B------:R-:W-:Y:S05]  /*25c0*/  @P0 BRA `(.L_x_4613) ;  /* 0x00000000003c0947 */ /* 0x000fea0003800000 */
[----:B------:R-:W-:Y:S01]  /*25d0*/  IMAD.IADD R3, R18, 0x1, R9 ;  /* 0x0000000112037824 */ /* 0x000fe200078e0209 */
[----:B------:R-:W-:Y:S02]  /*25e0*/  PRMT R11, R11, 0x9910, RZ ;  /* 0x000099100b0b7816 */ /* 0x000fe400000000ff */
[----:B------:R-:W-:Y:S02]  /*25f0*/  PRMT R2, R6, 0x9910, RZ ;  /* 0x0000991006027816 */ /* 0x000fe400000000ff */
[----:B------:R-:W-:-:S03]  /*2600*/  ISETP.GE.U32.AND P0, PT, R3, R0, PT ;  /* 0x000000000300720c */ /* 0x000fc60003f06070 */
[----:B------:R-:W-:-:S10]  /*2610*/  IMAD R11, R11, R2, RZ ;  /* 0x000000020b0b7224 */ /* 0x000fd400078e02ff */
        /* <DEDUP_REMOVED lines=10> */
.L_x_4613:
[----:B------:R-:W-:Y:S05]  /*26c0*/  BSYNC.RECONVERGENT B1 ;  /* 0x0000000000017941 */ /* 0x000fea0003800200 */
.L_x_4612:
[----:B------:R-:W-:Y:S02]  /*26d0*/  PRMT R0, R10, 0x9910, RZ ;  /* 0x000099100a007816 */ /* 0x000fe400000000ff */
[----:B0-----:R-:W-:Y:S02]  /*26e0*/  PRMT R3, R11, 0x9910, RZ ;  /* 0x000099100b037816 */ /* 0x001fe400000000ff */
[----:B------:R-:W-:-:S03]  /*26f0*/  PRMT R13, R13, 0x9910, RZ ;  /* 0x000099100d0d7816 */ /* 0x000fc600000000ff */
[----:B------:R-:W-:Y:S01]  /*2700*/  IMAD R0, R0, R3, RZ ;  /* 0x0000000300007224 */ /* 0x000fe200078e02ff */
[----:B------:R-:W-:-:S04]  /*2710*/  PRMT R3, R12, 0x9910, RZ ;  /* 0x000099100c037816 */ /* 0x000fc800000000ff */
[----:B------:R-:W-:-:S05]  /*2720*/  PRMT R0, R0, 0x9910, RZ ;  /* 0x0000991000007816 */ /* 0x000fca00000000ff */
[----:B------:R-:W-:-:S05]  /*2730*/  IMAD R0, R3, R0, RZ ;  /* 0x0000000003007224 */ /* 0x000fca00078e02ff */
[----:B-----5:R-:W-:Y:S01]  /*2740*/  PRMT R17, R0, 0x9910, RZ ;  /* 0x0000991000117816 */ /* 0x020fe200000000ff */
[----:B------:R-:W-:-:S04]  /*2750*/  IMAD.MOV.U32 R0, RZ, RZ, R13 ;  /* 0x000000ffff007224 */ /* 0x000fc800078e000d */
[----:B------:R-:W-:Y:S01]  /*2760*/  IMAD R17, R0, R17, RZ ;  /* 0x0000001100117224 */ /* 0x000fe200078e02ff */
[----:B------:R-:W-:Y:S06]  /*2770*/  BRA `(.L_x_4585) ;  /* 0x0000008800287947 */ /* 0x000fec0003800000 */
.L_x_4605:
[----:B------:R-:W0:Y:S01]  /*2780*/  LDCU UR4, c[0x0][0x390] ;  /* 0x00007200ff0477ac */ /* 0x000e220008000800 */
[----:B------:R-:W1:Y:S01]  /*2790*/  LDC.U8 R14, c[0x0][0x381] ;  /* 0x0000e040ff0e7b82 */ /* 0x000e620000000000 */
[----:B------:R-:W-:Y:S01]  /*27a0*/  BSSY.RECONVERGENT B1, `(.L_x_4614) ;  /* 0x00003fd000017945 */ /* 0x000fe20003800200 */
[----:B0-----:R-:W-:-:S05]  /*27b0*/  MOV R2, UR4 ;  /* 0x0000000400027c02 */ /* 0x001fca0008000f00 */
[--C-:B------:R-:W-:Y:S01]  /*27c0*/  IMAD R3, R2, 0x3, R5.reuse ;  /* 0x0000000302037824 */ /* 0x100fe200078e0205 */
[C---:B-1----:R-:W-:Y:S02]  /*27d0*/  PRMT R4, R14.reuse, 0x7610, R4 ;  /* 0x000076100e047816 */ /* 0x042fe40000000004 */
[C---:B------:R-:W-:Y:S02]  /*27e0*/  PRMT R6, R14.reuse, 0x7610, R6 ;  /* 0x000076100e067816 */ /* 0x040fe40000000006 */
[----:B------:R-:W-:Y:S01]  /*27f0*/  ISETP.GE.U32.AND P0, PT, R3, R0, PT ;  /* 0x000000000300720c */ /* 0x000fe20003f06070 */
[--C-:B------:R-:W-:Y:S01]  /*2800*/  IMAD.MOV.U32 R3, RZ, RZ, R5.reuse ;  /* 0x000000ffff037224 */ /* 0x100fe200078e0005 */
[C---:B------:R-:W-:Y:S02]  /*2810*/  PRMT R5, R14.reuse, 0x7610, R5 ;  /* 0x000076100e057816 */ /* 0x040fe40000000005 */
[----:B------:R-:W-:-:S09]  /*2820*/  PRMT R7, R14, 0x7610, R7 ;  /* 0x000076100e077816 */ /* 0x000fd20000000007 */
[----:B------:R-:W-:Y:S05]  /*2830*/  @P0 BRA `(.L_x_4615) ;  /* 0x0000003c00cc0947 */ /* 0x000fea0003800000 */
[----:B------:R-:W-:-:S13]  /*2840*/  ISETP.NE.AND P0, PT, R9, RZ, PT ;  /* 0x000000ff0900720c */ /* 0x000fda0003f05270 */
[----:B------:R0:W5:Y:S01]  /*2850*/  @!P0 LDG.E.U8 R8, desc[UR36][R10.64] ;  /* 0x000000240a088981 */ /* 0x000162000c1e1100 */
[----:B------:R-:W-:Y:S02]  /*2860*/  IADD3 R9, PT, PT, R9, -0x1, RZ ;  /* 0xffffffff09097810 */ /* 0x000fe40007ffe0ff */
[C---:B------:R-:W-:Y:S02]  /*2870*/  PRMT R4, R14.reuse, 0x7610, R4 ;  /* 0x000076100e047816 */ /* 0x040fe40000000004 */
[----:B------:R-:W-:Y:S02]  /*2880*/  VIMNMX.U32 R13, PT, PT, R9, 0x18, PT ;  /* 0x00000018090d7848 */ /* 0x000fe40003fe0000 */
[C---:B------:R-:W-:Y:S02]  /*2890*/  PRMT R5, R14.reuse, 0x7610, R5 ;  /* 0x000076100e057816 */ /* 0x040fe40000000005 */
[C---:B------:R-:W-:Y:S01]  /*28a0*/  PRMT R6, R14.reuse, 0x7610, R6 ;  /* 0x000076100e067816 */ /* 0x040fe20000000006 */
[----:B------:R-:W-:Y:S01]  /*28b0*/  VIADD R13, R13, 0x1 ;  /* 0x000000010d0d7836 */ /* 0x000fe20000000000 */
[----:B0-----:R-:W-:-:S07]  /*28c0*/  PRMT R7, R14, 0x7610, R7 ;  /* 0x000076100e077816 */ /* 0x001fce0000000007 */
.L_x_4621:
        /* <DEDUP_REMOVED lines=290> */
.L_x_4617:
[----:B------:R-:W1:Y:S01]  /*3af0*/  LDCU UR52, c[0x0][0x3d0] ;  /* 0x00007a00ff3477ac */ /* 0x000e620008000800 */
[----:B------:R-:W-:Y:S01]  /*3b00*/  IADD3 R16, P2, PT, R15, R10, RZ ;  /* 0x0000000a0f107210 */ /* 0x000fe20007f5e0ff */
[----:B0-----:R-:W-:Y:S01]  /*3b10*/  VIADD R15, R3, UR4 ;  /* 0x00000004030f7c36 */ /* 0x001fe20008000000 */
[----:B------:R-:W-:Y:S02]  /*3b20*/  MOV R14, RZ ;  /* 0x000000ff000e7202 */ /* 0x000fe40000000f00 */
[----:B------:R-:W-:-:S03]  /*3b30*/  IADD3.X R17, PT, PT, RZ, R11, RZ, P2, !PT ;  /* 0x0000000bff117210 */ /* 0x000fc600017fe4ff */
[----:B------:R-:W-:Y:S02]  /*3b40*/  IMAD.HI.U32 R0, R15, UR31, R14 ;  /* 0x0000001f0f007c27 */ /* 0x000fe4000f8e000e */
[----:B------:R1:W5:Y:S03]  /*3b50*/  LDG.E.U8 R25, desc[UR36][R16.64] ;  /* 0x0000002410197981 */ /* 0x000366000c1e1100 */
[----:B-1----:R-:W-:-:S05]  /*3b60*/  SHF.R.U32.HI R17, RZ, UR52, R0 ;  /* 0x00000034ff117c19 */ /* 0x002fca0008011600 */
[----:B------:R-:W-:-:S04]  /*3b70*/  IMAD.MOV R21, RZ, RZ, -R17 ;  /* 0x000000ffff157224 */ /* 0x000fc800078e0a11 */
[----:B------:R-:W-:-:S04]  /*3b80*/  IMAD R21, R21, UR30, R15 ;  /* 0x0000001e15157c24 */ /* 0x000fc8000f8e020f */
[----:B------:R-:W-:Y:S01]  /*3b90*/  IMAD R21, R21, UR5, RZ ;  /* 0x0000000515157c24 */ /* 0x000fe2000f8e02ff */
        /* <DEDUP_REMOVED lines=219> */
.L_x_4618:
[----:B------:R-:W0:Y:S01]  /*4950*/  LDCU UR52, c[0x0][0x3d0] ;  /* 0x00007a00ff3477ac */ /* 0x000e220008000800 */
[----:B------:R-:W-:Y:S01]  /*4960*/  IADD3 R16, P2, PT, R21, R10, RZ ;  /* 0x0000000a15107210 */ /* 0x000fe20007f5e0ff */
[----:B------:R-:W-:Y:S01]  /*4970*/  VIADD R15, R15, UR4 ;  /* 0x000000040f0f7c36 */ /* 0x000fe20008000000 */
[----:B------:R-:W-:Y:S02]  /*4980*/  MOV R14, RZ ;  /* 0x000000ff000e7202 */ /* 0x000fe40000000f00 */
[----:B------:R-:W-:-:S03]  /*4990*/  IADD3.X R17, PT, PT, RZ, R11, RZ, P2, !PT ;  /* 0x0000000bff117210 */ /* 0x000fc600017fe4ff */
[----:B------:R-:W-:Y:S02]  /*49a0*/  IMAD.HI.U32 R0, R15, UR31, R14 ;  /* 0x0000001f0f007c27 */ /* 0x000fe4000f8e000e */
[----:B------:R0:W5:Y:S03]  /*49b0*/  LDG.E.U8 R24, desc[UR36][R16.64] ;  /* 0x0000002410187981 */ /* 0x000166000c1e1100 */
[----:B0-----:R-:W-:-:S05]  /*49c0*/  SHF.R.U32.HI R17, RZ, UR52, R0 ;  /* 0x00000034ff117c19 */ /* 0x001fca0008011600 */
        /* <DEDUP_REMOVED lines=212> */
[----:B------:R-:W-:-:S03]  /*5710*/  @P2 MOV R18, RZ ;  /* 0x000000ff00122202 */ /* 0x000fc60000000f00 */
[----:B------:R-:W-:Y:S02]  /*5720*/  IMAD.MOV R0, RZ, RZ, -R19 ;  /* 0x000000ffff007224 */ /* 0x000fe400078e0a13 */
[----:B------:R-:W2:Y:S02]  /*5730*/  @P2 LDC R20, c[0x0][0x554] ;  /* 0x00015500ff142b82 */ /* 0x000ea40000000800 */
[----:B------:R-:W-:-:S04]  /*5740*/  IMAD R0, R0, UR28, R23 ;  /* 0x0000001c00007c24 */ /* 0x000fc8000f8e0217 */
[----:B------:R-:W-:Y:S02]  /*5750*/  IMAD R21, R0, UR29, R21 ;  /* 0x0000001d00157c24 */ /* 0x000fe4000f8e0215 */
[----:B0-----:R-:W-:-:S05]  /*5760*/  @P2 IMAD.HI.U32 R17, R19, R17, R18 ;  /* 0x0000001113112227 */ /* 0x001fca00078e0012 */
[----:B-1----:R-:W-:-:S04]  /*5770*/  @P2 SHF.R.U32.HI R17, RZ, R2, R17 ;  /* 0x00000002ff112219 */ /* 0x002fc80000011611 */
[----:B------:R-:W-:-:S05]  /*5780*/  @P2 IADD3 R17, PT, PT, -R17, RZ, RZ ;  /* 0x000000ff11112210 */ /* 0x000fca0007ffe1ff */
[----:B------:R-:W-:-:S04]  /*5790*/  @P2 IMAD R16, R16, R17, R19 ;  /* 0x0000001110102224 */ /* 0x000fc800078e0213 */
[----:B--2---:R-:W-:-:S07]  /*57a0*/  @P2 IMAD R21, R16, R20, R21 ;  /* 0x0000001410152224 */ /* 0x004fce00078e0215 */
.L_x_4619:
[----:B------:R-:W-:Y:S01]  /*57b0*/  IADD3 R20, P2, PT, R21, R10, RZ ;  /* 0x0000000a15147210 */ /* 0x000fe20007f5e0ff */
[----:B------:R-:W0:Y:S03]  /*57c0*/  LDCU UR52, c[0x0][0x3d0] ;  /* 0x00007a00ff3477ac */ /* 0x000e260008000800 */
[----:B------:R-:W-:-:S05]  /*57d0*/  IADD3.X R21, PT, PT, RZ, R11, RZ, P2, !PT ;  /* 0x0000000bff157210 */ /* 0x000fca00017fe4ff */
[----:B------:R1:W5:Y:S01]  /*57e0*/  LDG.E.U8 R20, desc[UR36][R20.64] ;  /* 0x0000002414147981 */ /* 0x000362000c1e1100 */
        /* <DEDUP_REMOVED lines=226> */
.L_x_4620:
[----:B------:R-:W-:-:S05]  /*6610*/  IADD3 R14, P1, PT, R19, R10, RZ ;  /* 0x0000000a130e7210 */ /* 0x000fca0007f3e0ff */
[----:B------:R-:W-:-:S05]  /*6620*/  IMAD.X R15, RZ, RZ, R11, P1 ;  /* 0x000000ffff0f7224 */ /* 0x000fca00008e060b */
[----:B------:R1:W5:Y:S03]  /*6630*/  LDG.E.U8 R14, desc[UR36][R14.64] ;  /* 0x000000240e0e7981 */ /* 0x000366000c1e1100 */
.L_x_4616:
[----:B------:R-:W2:Y:S01]  /*6640*/  LDCU UR5, c[0x0][0x388] ;  /* 0x00007100ff0577ac */ /* 0x000ea20008000800 */
[----:B0-----:R-:W-:Y:S02]  /*6650*/  MOV R2, UR4 ;  /* 0x0000000400027c02 */ /* 0x001fe40008000f00 */
[----:B------:R-:W-:Y:S02]  /*6660*/  PRMT R16, R5, 0x9910, RZ ;  /* 0x0000991005107816 */ /* 0x000fe400000000ff */
[----:B------:R-:W-:Y:S02]  /*6670*/  LEA R3, R2, R3, 0x2 ;  /* 0x0000000302037211 */ /* 0x000fe400078e10ff */
[----:B------:R-:W-:Y:S02]  /*6680*/  PRMT R18, R4, 0x9910, RZ ;  /* 0x0000991004127816 */ /* 0x000fe400000000ff */
[----:B------:R-:W-:Y:S01]  /*6690*/  PRMT R7, R7, 0x9910, RZ ;  /* 0x0000991007077816 */ /* 0x000fe200000000ff */
[----:B-1----:R-:W-:Y:S01]  /*66a0*/  IMAD R15, R2, 0x3, R3 ;  /* 0x00000003020f7824 */ /* 0x002fe200078e0203 */
[----:B------:R-:W-:-:S02]  /*66b0*/  PRMT R6, R6, 0x9910, RZ ;  /* 0x0000991006067816 */ /* 0x000fc400000000ff */
[----:B-----5:R-:W-:Y:S02]  /*66c0*/  PRMT R4, R25, 0x9910, RZ ;  /* 0x0000991019047816 */ /* 0x020fe400000000ff */
[----:B------:R-:W-:Y:S02]  /*66d0*/  PRMT R5, R24, 0x9910, RZ ;  /* 0x0000991018057816 */ /* 0x000fe400000000ff */
[----:B------:R-:W-:Y:S01]  /*66e0*/  PRMT R17, R20, 0x9910, RZ ;  /* 0x0000991014117816 */ /* 0x000fe200000000ff */
[----:B--2---:R-:W-:Y:S01]  /*66f0*/  IMAD.U32 R0, RZ, RZ, UR5 ;  /* 0x00000005ff007e24 */ /* 0x004fe2000f8e00ff */
[----:B------:R-:W-:Y:S01]  /*6700*/  PRMT R19, R14, 0x9910, RZ ;  /* 0x000099100e137816 */ /* 0x000fe200000000ff */
[----:B------:R-:W-:Y:S02]  /*6710*/  IMAD R7, R7, R4, RZ ;  /* 0x0000000407077224 */ /* 0x000fe400078e02ff */
[----:B------:R-:W-:Y:S01]  /*6720*/  IMAD R6, R6, R5, RZ ;  /* 0x0000000506067224 */ /* 0x000fe200078e02ff */
[----:B------:R-:W-:Y:S01]  /*6730*/  ISETP.GE.U32.AND P1, PT, R15, R0, PT ;  /* 0x000000000f00720c */ /* 0x000fe20003f26070 */
[----:B------:R-:W-:-:S02]  /*6740*/  IMAD R5, R16, R17, RZ ;  /* 0x0000001110057224 */ /* 0x000fc400078e02ff */
[----:B------:R-:W-:-:S10]  /*6750*/  IMAD R4, R18, R19, RZ ;  /* 0x0000001312047224 */ /* 0x000fd400078e02ff */
[----:B------:R-:W-:Y:S05]  /*6760*/  @!P1 BRA `(.L_x_4621) ;  /* 0xffffffc000589947 */ /* 0x000fea000383ffff */
.L_x_4615:
[----:B------:R-:W-:Y:S05]  /*6770*/  BSYNC.RECONVERGENT B1 ;  /* 0x0000000000017941 */ /* 0x000fea0003800200 */
.L_x_4614:
[----:B------:R-:W-:Y:S01]  /*6780*/  ISETP.GE.U32.AND P0, PT, R3, R0, PT ;  /* 0x000000000300720c */ /* 0x000fe20003f06070 */
[----:B------:R-:W-:Y:S01]  /*6790*/  BSSY.RECONVERGENT B1, `(.L_x_4622) ;  /* 0x0000464000017945 */ /* 0x000fe20003800200 */
[----:B------:R-:W-:-:S11]  /*67a0*/  PRMT R8, R14, 0x7610, R8 ;  /* 0x000076100e087816 */ /* 0x000fd60000000008 */
[----:B------:R-:W-:Y:S05]  /*67b0*/  @P0 BRA `(.L_x_4623) ;  /* 0x0000004400840947 */ /* 0x000fea0003800000 */
[----:B------:R-:W0:Y:S01]  /*67c0*/  LDC R18, c[0x0][0x3c4] ;  /* 0x0000f100ff127b82 */ /* 0x000e220000000800 */
[----:B------:R-:W1:Y:S02]  /*67d0*/  LDCU.64 UR4, c[0x0][0x750] ;  /* 0x0000ea00ff0477ac */ /* 0x000e640008000a00 */
[----:B-1----:R-:W-:-:S04]  /*67e0*/  IADD3 R12, P0, PT, R12, UR4, RZ ;  /* 0x000000040c0c7c10 */ /* 0x002fc8000ff1e0ff */
[----:B------:R-:W-:Y:S02]  /*67f0*/  IADD3.X R13, PT, PT, RZ, UR5, RZ, P0, !PT ;  /* 0x00000005ff0d7c10 */ /* 0x000fe400087fe4ff */
[----:B0-----:R-:W-:-:S13]  /*6800*/  ISETP.NE.AND P1, PT, R18, RZ, PT ;  /* 0x000000ff1200720c */ /* 0x001fda0003f25270 */
[----:B------:R-:W-:Y:S05]  /*6810*/  @P1 BRA `(.L_x_4624) ;  /* 0x0000000000381947 */ /* 0x000fea0003800000 */
[----:B------:R0:W5:Y:S01]  /*6820*/  LDG.E.U8 R25, desc[UR36][R12.64] ;  /* 0x000000240c197981 */ /* 0x000162000c1e1100 */
[----:B------:R-:W-:-:S04]  /*6830*/  IADD3 R9, PT, PT, R3, R2, RZ ;  /* 0x0000000203097210 */ /* 0x000fc80007ffe0ff */
[----:B------:R-:W-:-:S13]  /*6840*/  ISETP.GE.U32.AND P0, PT, R9, R0, PT ;  /* 0x000000000900720c */ /* 0x000fda0003f06070 */
[----:B0-----:R-:W-:Y:S05]  /*6850*/  @P0 BRA `(.L_x_4623) ;  /* 0x00000044005c0947 */ /* 0x001fea0003800000 */
[----:B------:R-:W-:Y:S01]  /*6860*/  IMAD.IADD R9, R9, 0x1, R2 ;  /* 0x0000000109097824 */ /* 0x000fe200078e0202 */
[----:B-----5:R-:W-:-:S04]  /*6870*/  PRMT R24, R25, 0x7610, R24 ;  /* 0x0000761019187816 */ /* 0x020fc80000000018 */
[----:B------:R-:W-:-:S13]  /*6880*/  ISETP.GE.U32.AND P0, PT, R9, R0, PT ;  /* 0x000000000900720c */ /* 0x000fda0003f06070 */
[----:B------:R-:W-:Y:S05]  /*6890*/  @P0 BRA `(.L_x_4623) ;  /* 0x00000044004c0947 */ /* 0x000fea0003800000 */
[----:B------:R-:W-:Y:S02]  /*68a0*/  IADD3 R9, PT, PT, R9, R2, RZ ;  /* 0x0000000209097210 */ /* 0x000fe40007ffe0ff */
[----:B------:R-:W-:Y:S02]  /*68b0*/  PRMT R20, R25, 0x7610, R20 ;  /* 0x0000761019147816 */ /* 0x000fe40000000014 */
[----:B------:R-:W-:Y:S02]  /*68c0*/  ISETP.GE.U32.AND P0, PT, R9, R0, PT ;  /* 0x000000000900720c */ /* 0x000fe40003f06070 */
[C---:B------:R-:W-:Y:S02]  /*68d0*/  PRMT R24, R25.reuse, 0x7610, R24 ;  /* 0x0000761019187816 */ /* 0x040fe40000000018 */
[----:B------:R-:W-:Y:S01]  /*68e0*/  SEL R8, R25, R8, !P0 ;  /* 0x0000000819087207 */ /* 0x000fe20004000000 */
[----:B------:R-:W-:Y:S08]  /*68f0*/  BRA `(.L_x_4623) ;  /* 0x0000004400347947 */ /* 0x000ff00003800000 */
.L_x_4624:
[----:B------:R-:W0:Y:S01]  /*6900*/  LDC.64 R10, c[0x0][0x3c8] ;  /* 0x0000f200ff0a7b82 */ /* 0x000e220000000a00 */
[----:B------:R-:W-:Y:S01]  /*6910*/  MOV R14, RZ ;  /* 0x000000ff000e7202 */ /* 0x000fe20000000f00 */
[----:B------:R-:W-:Y:S01]  /*6920*/  IMAD.MOV.U32 R15, RZ, RZ, R3 ;  /* 0x000000ffff0f7224 */ /* 0x000fe200078e0003 */
[----:B------:R-:W-:-:S04]  /*6930*/  IADD3 R18, PT, PT, R18, -0x1, RZ ;  /* 0xffffffff12127810 */ /* 0x000fc80007ffe0ff */
[C---:B------:R-:W-:Y:S01]  /*6940*/  ISETP.NE.AND P0, PT, R18.reuse, RZ, PT ;  /* 0x000000ff1200720c */ /* 0x040fe20003f05270 */
[----:B------:R-:W1:Y:S01]  /*6950*/  LDC R9, c[0x0][0x3d0] ;  /* 0x0000f400ff097b82 */ /* 0x000e620000000800 */
[----:B------:R-:W-:-:S05]  /*6960*/  VIMNMX.U32 R23, PT, PT, R18, 0x18, PT ;  /* 0x0000001812177848 */ /* 0x000fca0003fe0000 */
[----:B------:R-:W-:Y:S02]  /*6970*/  VIADD R23, R23, 0x1 ;  /* 0x0000000117177836 */ /* 0x000fe40000000000 */
[----:B------:R-:W2:Y:S01]  /*6980*/  LDC R22, c[0x0][0x4f4] ;  /* 0x00013d00ff167b82 */ /* 0x000ea20000000800 */
[----:B0-----:R-:W-:-:S05]  /*6990*/  IMAD.HI.U32 R16, R3, R11, R14 ;  /* 0x0000000b03107227 */ /* 0x001fca00078e000e */
[----:B-1----:R-:W-:-:S04]  /*69a0*/  SHF.R.U32.HI R17, RZ, R9, R16 ;  /* 0x00000009ff117219 */ /* 0x002fc80000011610 */
[----:B------:R-:W-:-:S05]  /*69b0*/  IADD3 R21, PT, PT, -R17, RZ, RZ ;  /* 0x000000ff11157210 */ /* 0x000fca0007ffe1ff */
[----:B------:R-:W-:-:S04]  /*69c0*/  IMAD R21, R10, R21, R3 ;  /* 0x000000150a157224 */ /* 0x000fc800078e0203 */
[----:B--2---:R-:W-:Y:S01]  /*69d0*/  IMAD R21, R21, R22, RZ ;  /* 0x0000001615157224 */ /* 0x004fe200078e02ff */
        /* <DEDUP_REMOVED lines=243> */
[----:B------:R-:W-:Y:S01]  /*7910*/  ISETP.NE.AND P1, PT, R23, 0x18, PT ;  /* 0x000000181700780c */ /* 0x000fe20003f25270 */
[----:B------:R-:W0:Y:S01]  /*7920*/  LDCU.64 UR4, c[0x0][0x4e0] ;  /* 0x00009c00ff0477ac */ /* 0x000e220008000a00 */
[----:B------:R-:W-:-:S11]  /*7930*/  IMAD.MOV.U32 R18, RZ, RZ, RZ ;  /* 0x000000ffff127224 */ /* 0x000fd600078e00ff */
[----:B------:R-:W1:Y:S01]  /*7940*/  @P1 LDC.64 R14, c[0x0][0x4e8] ;  /* 0x00013a00ff0e1b82 */ /* 0x000e620000000a00 */
[----:B0-----:R-:W-:Y:S01]  /*7950*/  IMAD.HI.U32 R16, R19, UR4, R18 ;  /* 0x0000000413107c27 */ /* 0x001fe2000f8e0012 */
[----:B------:R-:W0:Y:S06]  /*7960*/  LDCU UR4, c[0x0][0x4dc] ;  /* 0x00009b80ff0477ac */ /* 0x000e2c0008000800 */
[----:B------:R-:W2:Y:S01]  /*7970*/  @P1 LDC R26, c[0x0][0x4f0] ;  /* 0x00013c00ff1a1b82 */ /* 0x000ea20000000800 */
[----:B------:R-:W-:Y:S01]  /*7980*/  SHF.R.U32.HI R17, RZ, UR5, R16 ;  /* 0x00000005ff117c19 */ /* 0x000fe20008011610 */
[----:B------:R-:W3:Y:S01]  /*7990*/  LDCU UR5, c[0x0][0x550] ;  /* 0x0000aa00ff0577ac */ /* 0x000ee20008000800 */
[----:B------:R-:W-:-:S02]  /*79a0*/  @P1 MOV R16, RZ ;  /* 0x000000ff00101202 */ /* 0x000fc40000000f00 */
[----:B------:R-:W-:-:S03]  /*79b0*/  IADD3 R25, PT, PT, -R17, RZ, RZ ;  /* 0x000000ff11197210 */ /* 0x000fc60007ffe1ff */
[----:B------:R-:W4:Y:S01]  /*79c0*/  @P1 LDC R18, c[0x0][0x554] ;  /* 0x00015500ff121b82 */ /* 0x000f220000000800 */
[----:B-1----:R-:W-:-:S04]  /*79d0*/  @P1 IMAD.HI.U32 R15, R17, R15, R16 ;  /* 0x0000000f110f1227 */ /* 0x002fc800078e0010 */
[----:B0-----:R-:W-:Y:S01]  /*79e0*/  IMAD R16, R25, UR4, R19 ;  /* 0x0000000419107c24 */ /* 0x001fe2000f8e0213 */
[----:B--2---:R-:W-:-:S03]  /*79f0*/  @P1 SHF.R.U32.HI R15, RZ, R26, R15 ;  /* 0x0000001aff0f1219 */ /* 0x004fc6000001160f */
[----:B---3--:R-:W-:Y:S02]  /*7a00*/  IMAD R21, R16, UR5, R21 ;  /* 0x0000000510157c24 */ /* 0x008fe4000f8e0215 */
[----:B------:R-:W-:-:S04]  /*7a10*/  @P1 IMAD.MOV R15, RZ, RZ, -R15 ;  /* 0x000000ffff0f1224 */ /* 0x000fc800078e0a0f */
[----:B------:R-:W-:-:S04]  /*7a20*/  @P1 IMAD R14, R14, R15, R17 ;  /* 0x0000000f0e0e1224 */ /* 0x000fc800078e0211 */
[----:B----4-:R-:W-:-:S07]  /*7a30*/  @P1 IMAD R21, R14, R18, R21 ;  /* 0x000000120e151224 */ /* 0x010fce00078e0215 */
.L_x_4625:
[----:B------:R-:W-:-:S04]  /*7a40*/  IADD3 R14, P1, PT, R21, R12, RZ ;  /* 0x0000000c150e7210 */ /* 0x000fc80007f3e0ff */
[----:B------:R-:W-:-:S05]  /*7a50*/  IADD3.X R15, PT, PT, RZ, R13, RZ, P1, !PT ;  /* 0x0000000dff0f7210 */ /* 0x000fca0000ffe4ff */
[----:B------:R0:W5:Y:S01]  /*7a60*/  LDG.E.U8 R25, desc[UR36][R14.64] ;  /* 0x000000240e197981 */ /* 0x000162000c1e1100 */
[----:B------:R-:W-:-:S04]  /*7a70*/  IADD3 R17, PT, PT, R3, R2, RZ ;  /* 0x0000000203117210 */ /* 0x000fc80007ffe0ff */
[----:B------:R-:W-:-:S13]  /*7a80*/  ISETP.GE.U32.AND P1, PT, R17, R0, PT ;  /* 0x000000001100720c */ /* 0x000fda0003f26070 */
[----:B0-----:R-:W-:Y:S05]  /*7a90*/  @P1 BRA `(.L_x_4623) ;  /* 0x0000003000cc1947 */ /* 0x001fea0003800000 */
[----:B------:R-:W-:-:S04]  /*7aa0*/  IMAD.MOV.U32 R16, RZ, RZ, RZ ;  /* 0x000000ffff107224 */ /* 0x000fc800078e00ff */
[----:B------:R-:W-:-:S05]  /*7ab0*/  IMAD.HI.U32 R18, R17, R11, R16 ;  /* 0x0000000b11127227 */ /* 0x000fca00078e0010 */
[----:B------:R-:W-:-:S04]  /*7ac0*/  SHF.R.U32.HI R19, RZ, R9, R18 ;  /* 0x00000009ff137219 */ /* 0x000fc80000011612 */
[----:B------:R-:W-:-:S05]  /*7ad0*/  IADD3 R21, PT, PT, -R19, RZ, RZ ;  /* 0x000000ff13157210 */ /* 0x000fca0007ffe1ff */
[----:B------:R-:W-:-:S04]  /*7ae0*/  IMAD R21, R10, R21, R17 ;  /* 0x000000150a157224 */ /* 0x000fc800078e0211 */
[----:B------:R-:W-:Y:S01]  /*7af0*/  IMAD R21, R21, R22, RZ ;  /* 0x0000001615157224 */ /* 0x000fe200078e02ff */
        /* <DEDUP_REMOVED lines=243> */
[----:B------:R-:W-:Y:S01]  /*8a30*/  ISETP.NE.AND P1, PT, R23, 0x18, PT ;  /* 0x000000181700780c */ /* 0x000fe20003f25270 */
[----:B------:R-:W0:Y:S01]  /*8a40*/  LDCU.64 UR4, c[0x0][0x4e0] ;  /* 0x00009c00ff0477ac */ /* 0x000e220008000a00 */
[----:B------:R-:W-:-:S11]  /*8a50*/  HFMA2 R26, -RZ, RZ, 0, 0 ;  /* 0x00000000ff1a7431 */ /* 0x000fd600000001ff */
[----:B------:R-:W1:Y:S01]  /*8a60*/  @P1 LDC.64 R14, c[0x0][0x4e8] ;  /* 0x00013a00ff0e1b82 */ /* 0x000e620000000a00 */
[----:B0-----:R-:W-:Y:S01]  /*8a70*/  IMAD.HI.U32 R18, R27, UR4, R26 ;  /* 0x000000041b127c27 */ /* 0x001fe2000f8e001a */
[----:B------:R-:W0:Y:S06]  /*8a80*/  LDCU UR4, c[0x0][0x4dc] ;  /* 0x00009b80ff0477ac */ /* 0x000e2c0008000800 */
[----:B------:R-:W2:Y:S01]  /*8a90*/  @P1 LDC R24, c[0x0][0x4f0] ;  /* 0x00013c00ff181b82 */ /* 0x000ea20000000800 */
[----:B------:R-:W-:Y:S01]  /*8aa0*/  SHF.R.U32.HI R19, RZ, UR5, R18 ;  /* 0x00000005ff137c19 */ /* 0x000fe20008011612 */
[----:B------:R-:W3:Y:S01]  /*8ab0*/  LDCU UR5, c[0x0][0x550] ;  /* 0x0000aa00ff0577ac */ /* 0x000ee20008000800 */
[----:B------:R-:W-:-:S03]  /*8ac0*/  @P1 MOV R18, RZ ;  /* 0x000000ff00121202 */ /* 0x000fc60000000f00 */
[--C-:B------:R-:W-:Y:S02]  /*8ad0*/  IMAD.MOV R26, RZ, RZ, -R19.reuse ;  /* 0x000000ffff1a7224 */ /* 0x100fe400078e0a13 */
[----:B-1----:R-:W-:Y:S02]  /*8ae0*/  @P1 IMAD.HI.U32 R15, R19, R15, R18 ;  /* 0x0000000f130f1227 */ /* 0x002fe400078e0012 */
[----:B------:R-:W1:Y:S02]  /*8af0*/  @P1 LDC R18, c[0x0][0x554] ;  /* 0x00015500ff121b82 */ /* 0x000e640000000800 */
[----:B0-----:R-:W-:Y:S01]  /*8b00*/  IMAD R26, R26, UR4, R27 ;  /* 0x000000041a1a7c24 */ /* 0x001fe2000f8e021b */
[----:B--2---:R-:W-:-:S03]  /*8b10*/  @P1 SHF.R.U32.HI R15, RZ, R24, R15 ;  /* 0x00000018ff0f1219 */ /* 0x004fc6000001160f */
[----:B---3--:R-:W-:Y:S01]  /*8b20*/  IMAD R21, R26, UR5, R21 ;  /* 0x000000051a157c24 */ /* 0x008fe2000f8e0215 */
[----:B------:R-:W-:-:S05]  /*8b30*/  @P1 IADD3 R15, PT, PT, -R15, RZ, RZ ;  /* 0x000000ff0f0f1210 */ /* 0x000fca0007ffe1ff */
[----:B------:R-:W-:-:S04]  /*8b40*/  @P1 IMAD R14, R14, R15, R19 ;  /* 0x0000000f0e0e1224 */ /* 0x000fc800078e0213 */
[----:B-1----:R-:W-:-:S07]  /*8b50*/  @P1 IMAD R21, R14, R18, R21 ;  /* 0x000000120e151224 */ /* 0x002fce00078e0215 */
.L_x_4626:
[----:B------:R-:W-:-:S04]  /*8b60*/  IADD3 R18, P1, PT, R21, R12, RZ ;  /* 0x0000000c15127210 */ /* 0x000fc80007f3e0ff */
[----:B------:R-:W-:-:S05]  /*8b70*/  IADD3.X R19, PT, PT, RZ, R13, RZ, P1, !PT ;  /* 0x0000000dff137210 */ /* 0x000fca0000ffe4ff */
[----:B------:R0:W5:Y:S01]  /*8b80*/  LDG.E.U8 R24, desc[UR36][R18.64] ;  /* 0x0000002412187981 */ /* 0x000162000c1e1100 */
[----:B------:R-:W-:-:S05]  /*8b90*/  IMAD.IADD R15, R17, 0x1, R2 ;  /* 0x00000001110f7824 */ /* 0x000fca00078e0202 */
[----:B------:R-:W-:-:S13]  /*8ba0*/  ISETP.GE.U32.AND P1, PT, R15, R0, PT ;  /* 0x000000000f00720c */ /* 0x000fda0003f26070 */
[----:B0-----:R-:W-:Y:S05]  /*8bb0*/  @P1 BRA `(.L_x_4623) ;  /* 0x0000002000841947 */ /* 0x001fea0003800000 */
[----:B------:R-:W-:-:S05]  /*8bc0*/  HFMA2 R14, -RZ, RZ, 0, 0 ;  /* 0x00000000ff0e7431 */ /* 0x000fca00000001ff */
[----:B------:R-:W-:-:S05]  /*8bd0*/  IMAD.HI.U32 R16, R15, R11, R14 ;  /* 0x0000000b0f107227 */ /* 0x000fca00078e000e */
[----:B------:R-:W-:-:S04]  /*8be0*/  SHF.R.U32.HI R17, RZ, R9, R16 ;  /* 0x00000009ff117219 */ /* 0x000fc80000011610 */
[----:B------:R-:W-:-:S05]  /*8bf0*/  IADD3 R27, PT, PT, -R17, RZ, RZ ;  /* 0x000000ff111b7210 */ /* 0x000fca0007ffe1ff */
[----:B------:R-:W-:-:S04]  /*8c00*/  IMAD R27, R10, R27, R15 ;  /* 0x0000001b0a1b7224 */ /* 0x000fc800078e020f */
[----:B------:R-:W-:Y:S01]  /*8c10*/  IMAD R27, R27, R22, RZ ;  /* 0x000000161b1b7224 */ /* 0x000fe200078e02ff */
        /* <DEDUP_REMOVED lines=245> */
[----:B------:R-:W-:-:S11]  /*9b70*/  MOV R16, RZ ;  /* 0x000000ff00107202 */ /* 0x000fd60000000f00 */
[----:B------:R-:W1:Y:S01]  /*9b80*/  @P1 LDC.64 R18, c[0x0][0x4e8] ;  /* 0x00013a00ff121b82 */ /* 0x000e620000000a00 */
[----:B0-----:R-:W-:Y:S01]  /*9b90*/  IMAD.HI.U32 R20, R17, UR4, R16 ;  /* 0x0000000411147c27 */ /* 0x001fe2000f8e0010 */
[----:B------:R-:W0:Y:S06]  /*9ba0*/  LDCU UR4, c[0x0][0x4dc] ;  /* 0x00009b80ff0477ac */ /* 0x000e2c0008000800 */
[----:B------:R-:W2:Y:S01]  /*9bb0*/  @P1 LDC R26, c[0x0][0x4f0] ;  /* 0x00013c00ff1a1b82 */ /* 0x000ea20000000800 */
[----:B------:R-:W-:Y:S01]  /*9bc0*/  SHF.R.U32.HI R21, RZ, UR5, R20 ;  /* 0x00000005ff157c19 */ /* 0x000fe20008011614 */
[----:B------:R-:W-:Y:S01]  /*9bd0*/  @P1 IMAD.MOV.U32 R20, RZ, RZ, RZ ;  /* 0x000000ffff141224 */ /* 0x000fe200078e00ff */
[----:B------:R-:W3:Y:S02]  /*9be0*/  LDCU UR5, c[0x0][0x550] ;  /* 0x0000aa00ff0577ac */ /* 0x000ee40008000800 */
[----:B------:R-:W-:-:S03]  /*9bf0*/  IADD3 R29, PT, PT, -R21, RZ, RZ ;  /* 0x000000ff151d7210 */ /* 0x000fc60007ffe1ff */
[----:B------:R-:W4:Y:S01]  /*9c00*/  @P1 LDC R16, c[0x0][0x554] ;  /* 0x00015500ff101b82 */ /* 0x000f220000000800 */
[----:B-1----:R-:W-:-:S04]  /*9c10*/  @P1 IMAD.HI.U32 R19, R21, R19, R20 ;  /* 0x0000001315131227 */ /* 0x002fc800078e0014 */
[----:B0-----:R-:W-:Y:S01]  /*9c20*/  IMAD R20, R29, UR4, R17 ;  /* 0x000000041d147c24 */ /* 0x001fe2000f8e0211 */
[----:B--2---:R-:W-:-:S03]  /*9c30*/  @P1 SHF.R.U32.HI R19, RZ, R26, R19 ;  /* 0x0000001aff131219 */ /* 0x004fc60000011613 */
[----:B---3--:R-:W-:Y:S01]  /*9c40*/  IMAD R27, R20, UR5, R27 ;  /* 0x00000005141b7c24 */ /* 0x008fe2000f8e021b */
[----:B------:R-:W-:-:S05]  /*9c50*/  @P1 IADD3 R19, PT, PT, -R19, RZ, RZ ;  /* 0x000000ff13131210 */ /* 0x000fca0007ffe1ff */
[----:B------:R-:W-:-:S04]  /*9c60*/  @P1 IMAD R18, R18, R19, R21 ;  /* 0x0000001312121224 */ /* 0x000fc800078e0215 */
[----:B----4-:R-:W-:-:S07]  /*9c70*/  @P1 IMAD R27, R18, R16, R27 ;  /* 0x00000010121b1224 */ /* 0x010fce00078e021b */
.L_x_4627:
[----:B------:R-:W-:-:S05]  /*9c80*/  IADD3 R20, P1, PT, R27, R12, RZ ;  /* 0x0000000c1b147210 */ /* 0x000fca0007f3e0ff */
[----:B------:R-:W-:-:S05]  /*9c90*/  IMAD.X R21, RZ, RZ, R13, P1 ;  /* 0x000000ffff157224 */ /* 0x000fca00008e060d */
[----:B------:R0:W5:Y:S01]  /*9ca0*/  LDG.E.U8 R20, desc[UR36][R20.64] ;  /* 0x0000002414147981 */ /* 0x000162000c1e1100 */
[----:B------:R-:W-:-:S04]  /*9cb0*/  IADD3 R15, PT, PT, R15, R2, RZ ;  /* 0x000000020f0f7210 */ /* 0x000fc80007ffe0ff */
[----:B------:R-:W-:-:S13]  /*9cc0*/  ISETP.GE.U32.AND P1, PT, R15, R0, PT ;  /* 0x000000000f00720c */ /* 0x000fda0003f26070 */
[----:B0-----:R-:W-:Y:S05]  /*9cd0*/  @P1 BRA `(.L_x_4623) ;  /* 0x00000010003c1947 */ /* 0x001fea0003800000 */
[----:B------:R-:W-:-:S05]  /*9ce0*/  HFMA2 R14, -RZ, RZ, 0, 0 ;  /* 0x00000000ff0e7431 */ /* 0x000fca00000001ff */
[----:B------:R-:W-:-:S05]  /*9cf0*/  IMAD.HI.U32 R8, R15, R11, R14 ;  /* 0x0000000b0f087227 */ /* 0x000fca00078e000e */
[----:B------:R-:W-:-:S05]  /*9d00*/  SHF.R.U32.HI R9, RZ, R9, R8 ;  /* 0x00000009ff097219 */ /* 0x000fca0000011608 */
[----:B------:R-:W-:-:S04]  /*9d10*/  IMAD.MOV R11, RZ, RZ, -R9 ;  /* 0x000000ffff0b7224 */ /* 0x000fc800078e0a09 */
        /* <DEDUP_REMOVED lines=264> */
.L_x_4628:
[----:B------:R-:W-:-:S04]  /*ada0*/  IADD3 R8, P0, PT, R15, R12, RZ ;  /* 0x0000000c0f087210 */ /* 0x000fc80007f1e0ff */
[----:B------:R-:W-:-:S05]  /*adb0*/  IADD3.X R9, PT, PT, RZ, R13, RZ, P0, !PT ;  /* 0x0000000dff097210 */ /* 0x000fca00007fe4ff */
[----:B------:R0:W5:Y:S04]  /*adc0*/  LDG.E.U8 R8, desc[UR36][R8.64] ;  /* 0x0000002408087981 */ /* 0x000168000c1e1100 */
.L_x_4623:
[----:B------:R-:W-:Y:S05]  /*add0*/  BSYNC.RECONVERGENT B1 ;  /* 0x0000000000017941 */ /* 0x000fea0003800200 */
.L_x_4622:
[----:B------:R-:W-:Y:S01]  /*ade0*/  ISETP.GE.U32.AND P0, PT, R3, R0, PT ;  /* 0x000000000300720c */ /* 0x000fe20003f06070 */
[----:B------:R-:W-:-:S12]  /*adf0*/  BSSY.RECONVERGENT B1, `(.L_x_4629) ;  /* 0x0000018000017945 */ /* 0x000fd80003800200 */
[----:B------:R-:W-:Y:S05]  /*ae00*/  @P0 BRA `(.L_x_4630) ;  /* 0x0000000000580947 */ /* 0x000fea0003800000 */
[----:B------:R-:W-:Y:S02]  /*ae10*/  IADD3 R3, PT, PT, R3, R2, RZ ;  /* 0x0000000203037210 */ /* 0x000fe40007ffe0ff */
[----:B------:R-:W-:Y:S02]  /*ae20*/  PRMT R7, R7, 0x9910, RZ ;  /* 0x0000991007077816 */ /* 0x000fe400000000ff */
[----:B------:R-:W-:Y:S02]  /*ae30*/  ISETP.GE.U32.AND P0, PT, R3, R0, PT ;  /* 0x000000000300720c */ /* 0x000fe40003f06070 */
[----:B-----5:R-:W-:-:S05]  /*ae40*/  PRMT R10, R25, 0x9910, RZ ;  /* 0x00009910190a7816 */ /* 0x020fca00000000ff */
[----:B------:R-:W-:-:S06]  /*ae50*/  IMAD R7, R7, R10, RZ ;  /* 0x0000000a07077224 */ /* 0x000fcc00078e02ff */
[----:B------:R-:W-:Y:S05]  /*ae60*/  @P0 BRA `(.L_x_4630) ;  /* 0x0000000000400947 */ /* 0x000fea0003800000 */
[----:B0-----:R-:W-:Y:S01]  /*ae70*/  IMAD.IADD R9, R3, 0x1, R2 ;  /* 0x0000000103097824 */ /* 0x001fe200078e0202 */
[----:B------:R-:W-:Y:S02]  /*ae80*/  PRMT R24, R24, 0x9910, RZ ;  /* 0x0000991018187816 */ /* 0x000fe400000000ff */
[----:B------:R-:W-:Y:S02]  /*ae90*/  PRMT R6, R6, 0x9910, RZ ;  /* 0x0000991006067816 */ /* 0x000fe400000000ff */
[----:B------:R-:W-:Y:S02]  /*aea0*/  ISETP.GE.U32.AND P0, PT, R9, R0, PT ;  /* 0x000000000900720c */ /* 0x000fe40003f06070 */
[----:B------:R-:W-:-:S05]  /*aeb0*/  MOV R3, R24 ;  /* 0x0000001800037202 */ /* 0x000fca0000000f00 */
        /* <DEDUP_REMOVED lines=11> */
.L_x_4630:
[----:B------:R-:W-:Y:S05]  /*af70*/  BSYNC.RECONVERGENT B1 ;  /* 0x0000000000017941 */ /* 0x000fea0003800200 */
.L_x_4629:
[----:B------:R-:W-:Y:S02]  /*af80*/  PRMT R0, R7, 0x9910, RZ ;  /* 0x0000991007007816 */ /* 0x000fe400000000ff */
[----:B------:R-:W-:Y:S02]  /*af90*/  PRMT R3, R6, 0x9910, RZ ;  /* 0x0000991006037816 */ /* 0x000fe400000000ff */
[----:B------:R-:W-:-:S03]  /*afa0*/  PRMT R4, R4, 0x9910, RZ ;  /* 0x0000991004047816 */ /* 0x000fc600000000ff */
[----:B------:R-:W-:Y:S01]  /*afb0*/  IMAD R0, R0, R3, RZ ;  /* 0x0000000300007224 */ /* 0x000fe200078e02ff */
[----:B------:R-:W-:-:S04]  /*afc0*/  PRMT R3, R5, 0x9910, RZ ;  /* 0x0000991005037816 */ /* 0x000fc800000000ff */
[----:B------:R-:W-:-:S05]  /*afd0*/  PRMT R0, R0, 0x9910, RZ ;  /* 0x0000991000007816 */ /* 0x000fca00000000ff */
[----:B------:R-:W-:-:S05]  /*afe0*/  IMAD R0, R0, R3, RZ ;  /* 0x0000000300007224 */ /* 0x000fca00078e02ff */
[----:B------:R-:W-:Y:S01]  /*aff0*/  PRMT R17, R0, 0x9910, RZ ;  /* 0x0000991000117816 */ /* 0x000fe200000000ff */
[----:B------:R-:W-:-:S04]  /*b000*/  IMAD.MOV.U32 R0, RZ, RZ, R4 ;  /* 0x000000ffff007224 */ /* 0x000fc800078e0004 */
[----:B------:R-:W-:-:S07]  /*b010*/  IMAD R17, R17, R0, RZ ;  /* 0x0000000011117224 */ /* 0x000fce00078e02ff */
.L_x_4585:
[----:B------:R-:W-:Y:S05]  /*b020*/  BSYNC.RECONVERGENT B0 ;  /* 0x0000000000007941 */ /* 0x000fea0003800200 */
.L_x_4584:
        /* <DEDUP_REMOVED lines=12> */
[----:B----4-:R-:W-:-:S07]  /*b0f0*/  UISETP.GE.U32.AND UP0, UPT, UR6, 0x2, UPT ;  /* 0x000000020600788c */ /* 0x010fce000bf06070 */
[----:B------:R1:W-:Y:S02]  /*b100*/  STS.U8 [R2+UR4], R17 ;  /* 0x0000001102007988 */ /* 0x0003e40008000004 */
[----:B------:R-:W-:Y:S05]  /*b110*/  BRA.U !UP0, `(.L_x_4631) ;  /* 0x00000001083c7547 */ /* 0x000fea000b800000 */
[----:B------:R-:W-:-:S05]  /*b120*/  UMOV UR5, UR6 ;  /* 0x0000000600057c82 */ /* 0x000fca0008000000 */
.L_x_4632:
        /* <DEDUP_REMOVED lines=8> */
[----:B----4-:R-:W-:-:S05]  /*b1b0*/  @!P0 PRMT R5, R17, 0x9910, RZ ;  /* 0x0000991011058816 */ /* 0x010fca00000000ff */
[----:B------:R-:W2:Y:S02]  /*b1c0*/  @!P0 LDS.U8 R4, [R4+UR4] ;  /* 0x0000000404048984 */ /* 0x000ea40008000000 */
[----:B--2---:R-:W-:-:S05]  /*b1d0*/  @!P0 IMAD R5, R4, R5, RZ ;  /* 0x0000000504058224 */ /* 0x004fca00078e02ff */
[----:B------:R4:W-:Y:S01]  /*b1e0*/  @!P0 STS.U8 [R2+UR4], R5 ;  /* 0x0000000502008988 */ /* 0x0009e20008000004 */
[----:B-1----:R-:W-:Y:S01]  /*b1f0*/  @!P0 PRMT R17, R5, 0x7610, R17 ;  /* 0x0000761005118816 */ /* 0x002fe20000000011 */
[----:B------:R-:W-:Y:S06]  /*b200*/  BRA.U UP0, `(.L_x_4632) ;  /* 0xfffffffd00c87547 */ /* 0x000fec000b83ffff */
.L_x_4631:
[----:B------:R-:W0:Y:S02]  /*b210*/  LDCU UR4, c[0x0][0x39c] ;  /* 0x00007380ff0477ac */ /* 0x000e240008000800 */
[----:B0-----:R-:W-:-:S09]  /*b220*/  UISETP.NE.AND UP0, UPT, UR4, URZ, UPT ;  /* 0x000000ff0400728c */ /* 0x001fd2000bf05270 */
[----:B------:R-:W-:Y:S05]  /*b230*/  BRA.U !UP0, `(.L_x_4633) ;  /* 0x0000000108a47547 */ /* 0x000fea000b800000 */
[----:B------:R-:W0:Y:S02]  /*b240*/  LDCU UR6, c[0x0][0x360] ;  /* 0x00006c00ff0677ac */ /* 0x000e240008000800 */
[----:B0-----:R-:W-:Y:S02]  /*b250*/  UISETP.GE.U32.AND UP0, UPT, UR6, 0x21, UPT ;  /* 0x000000210600788c */ /* 0x001fe4000bf06070 */
[----:B------:R-:W-:-:S07]  /*b260*/  UMOV UR4, UR6 ;  /* 0x0000000600047c82 */ /* 0x000fce0008000000 */
[----:B------:R-:W-:Y:S05]  /*b270*/  BRA.U !UP0, `(.L_x_4634) ;  /* 0x0000000108607547 */ /* 0x000fea000b800000 */
[----:B------:R-:W0:Y:S01]  /*b280*/  S2UR UR5, SR_CgaCtaId ;  /* 0x00000000000579c3 */ /* 0x000e220000008800 */
[----:B------:R-:W-:Y:S01]  /*b290*/  UMOV UR4, 0x400 ;  /* 0x0000040000047882 */ /* 0x000fe20000000000 */
[----:B-1234-:R-:W-:Y:S01]  /*b2a0*/  IMAD R2, R0, UR6, R3 ;  /* 0x0000000600027c24 */ /* 0x01efe2000f8e0203 */
[----:B------:R-:W-:Y:S02]  /*b2b0*/  UIADD3 UR4, UPT, UPT, UR4, 0x10, URZ ;  /* 0x0000001004047890 */ /* 0x000fe4000fffe0ff */
[----:B------:R-:W-:Y:S02]  /*b2c0*/  UISETP.GE.U32.AND UP0, UPT, UR6, 0x40, UPT ;  /* 0x000000400600788c */ /* 0x000fe4000bf06070 */
[----:B0-----:R-:W-:-:S03]  /*b2d0*/  ULEA UR8, UR5, UR4, 0x18 ;  /* 0x0000000405087291 */ /* 0x001fc6000f8ec0ff */
[----:B------:R-:W-:-:S03]  /*b2e0*/  UMOV UR4, 0x20 ;  /* 0x0000002000047882 */ /* 0x000fc60000000000 */
[----:B------:R-:W-:-:S03]  /*b2f0*/  IADD3 R4, PT, PT, R2, UR8, RZ ;  /* 0x0000000802047c10 */ /* 0x000fc6000fffe0ff */
[----:B------:R0:W-:Y:S01]  /*b300*/  STS.U8 [R2+UR8], R17 ;  /* 0x0000001102007988 */ /* 0x0001e20008000008 */
[----:B------:R-:W-:Y:S05]  /*b310*/  BRA.U !UP0, `(.L_x_4634) ;  /* 0x0000000108387547 */ /* 0x000fea000b800000 */
[----:B------:R-:W-:-:S05]  /*b320*/  UMOV UR5, UR6 ;  /* 0x0000000600057c82 */ /* 0x000fca0008000000 */
.L_x_4635:
[----:B------:R-:W-:Y:S01]  /*b330*/  USHF.R.U32.HI UR7, URZ, 0x1, UR5 ;  /* 0x00000001ff077899 */ /* 0x000fe20008011605 */
[----:B------:R-:W-:Y:S01]  /*b340*/  BAR.SYNC.DEFER_BLOCKING 0x0 ;  /* 0x0000000000007b1d */ /* 0x000fe20000010000 */
[----:B------:R-:W-:-:S04]  /*b350*/  UISETP.GT.U32.AND UP0, UPT, UR5, 0x7f, UPT ;  /* 0x0000007f0500788c */ /* 0x000fc8000bf04070 */
[----:B-1----:R-:W-:Y:S01]  /*b360*/  VIADD R5, R3, UR7 ;  /* 0x0000000703057c36 */ /* 0x002fe20008000000 */
[----:B------:R-:W-:-:S04]  /*b370*/  UMOV UR5, UR7 ;  /* 0x0000000700057c82 */ /* 0x000fc80008000000 */
[----:B------:R-:W-:-:S04]  /*b380*/  ISETP.GE.U32.AND P0, PT, R5, UR6, PT ;  /* 0x0000000605007c0c */ /* 0x000fc8000bf06070 */
[----:B------:R-:W-:-:S13]  /*b390*/  ISETP.GE.U32.OR P0, PT, R3, UR7, P0 ;  /* 0x0000000703007c0c */ /* 0x000fda0008706470 */
[----:B------:R-:W1:Y:S01]  /*b3a0*/  @!P0 LDS.U8 R5, [R4+UR7] ;  /* 0x0000000704058984 */ /* 0x000e620008000000 */
[----:B------:R-:W-:-:S05]  /*b3b0*/  @!P0 PRMT R6, R17, 0x9910, RZ ;  /* 0x0000991011068816 */ /* 0x000fca00000000ff */
[----:B-1----:R-:W-:-:S05]  /*b3c0*/  @!P0 IMAD R5, R5, R6, RZ ;  /* 0x0000000605058224 */ /* 0x002fca00078e02ff */
[----:B------:R1:W-:Y:S01]  /*b3d0*/  @!P0 STS.U8 [R2+UR8], R5 ;  /* 0x0000000502008988 */ /* 0x0003e20008000008 */
[----:B0-----:R-:W-:Y:S01]  /*b3e0*/  @!P0 PRMT R17, R5, 0x7610, R17 ;  /* 0x0000761005118816 */ /* 0x001fe20000000011 */
[----:B------:R-:W-:Y:S06]  /*b3f0*/  BRA.U UP0, `(.L_x_4635) ;  /* 0xfffffffd00cc7547 */ /* 0x000fec000b83ffff */
.L_x_4634:
[----:B------:R-:W-:Y:S01]  /*b400*/  BAR.SYNC.DEFER_BLOCKING 0x0 ;  /* 0x0000000000007b1d */ /* 0x000fe20000010000 */
[----:B------:R-:W-:-:S09]  /*b410*/  UISETP.GE.U32.AND UP0, UPT, UR4, 0x2, UPT ;  /* 0x000000020400788c */ /* 0x000fd2000bf06070 */
[----:B------:R-:W-:Y:S05]  /*b420*/  BRA.U !UP0, `(.L_x_4633) ;  /* 0x0000000108287547 */ /* 0x000fea000b800000 */
[----:B01--4-:R-:W-:-:S07]  /*b430*/  HFMA2 R2, -RZ, RZ, 0, 5.9604644775390625e-08 ;  /* 0x00000001ff027431 */ /* 0x013fce00000001ff */
.L_x_4636:
[----:B------:R-:W-:-:S04]  /*b440*/  LOP3.LUT R4, R17, 0xffff, RZ, 0xc0, !PT ;  /* 0x0000ffff11047812 */ /* 0x000fc800078ec0ff */
[----:B------:R-:W-:Y:S02]  /*b450*/  PRMT R5, R4, 0x8880, RZ ;  /* 0x0000888004057816 */ /* 0x000fe400000000ff */
[----:B------:R-:W-:-:S04]  /*b460*/  PRMT R4, R17, 0x9910, RZ ;  /* 0x0000991011047816 */ /* 0x000fc800000000ff */
[----:B------:R0:W1:Y:S02]  /*b470*/  SHFL.DOWN PT, R5, R5, R2, 0x1f ;  /* 0x08001f0205057589 */ /* 0x00006400000e0000 */
[----:B0-----:R-:W-:-:S04]  /*b480*/  SHF.L.U32 R2, R2, 0x1, RZ ;  /* 0x0000000102027819 */ /* 0x001fc800000006ff */
[----:B------:R-:W-:Y:S02]  /*b490*/  ISETP.GE.AND P0, PT, R2, UR4, PT ;  /* 0x0000000402007c0c */ /* 0x000fe4000bf06270 */
[----:B-1----:R-:W-:-:S05]  /*b4a0*/  PRMT R17, R5, 0x9910, RZ ;  /* 0x0000991005117816 */ /* 0x002fca00000000ff */
[----:B------:R-:W-:-:S06]  /*b4b0*/  IMAD R17, R17, R4, RZ ;  /* 0x0000000411117224 */ /* 0x000fcc00078e02ff */
[----:B------:R-:W-:Y:S05]  /*b4c0*/  @!P0 BRA `(.L_x_4636) ;  /* 0xfffffffc00dc8947 */ /* 0x000fea000383ffff */
.L_x_4633:
[----:B01--4-:R-:W0:Y:S01]  /*b4d0*/  S2R R2, SR_CTAID.X ;  /* 0x0000000000027919 */ /* 0x013e220000002500 */
[----:B------:R-:W1:Y:S01]  /*b4e0*/  LDCU UR4, c[0x0][0x558] ;  /* 0x0000ab00ff0477ac */ /* 0x000e620008000800 */
[----:B------:R-:W-:Y:S01]  /*b4f0*/  IMAD.MOV.U32 R16, RZ, RZ, RZ ;  /* 0x000000ffff107224 */ /* 0x000fe200078e00ff */
[----:B------:R-:W2:Y:S01]  /*b500*/  LDCU.64 UR6, c[0x0][0x3a8] ;  /* 0x00007500ff0677ac */ /* 0x000ea20008000a00 */
[----:B------:R-:W0:Y:S01]  /*b510*/  LDCU UR5, c[0x0][0x394] ;  /* 0x00007280ff0577ac */ /* 0x000e220008000800 */
[----:B-1----:R-:W-:Y:S01]  /*b520*/  UISETP.NE.AND UP0, UPT, UR4, URZ, UPT ;  /* 0x000000ff0400728c */ /* 0x002fe2000bf05270 */
[----:B--2---:R-:W-:-:S04]  /*b530*/  IMAD R5, R3, UR6, RZ ;  /* 0x0000000603057c24 */ /* 0x004fc8000f8e02ff */
[----:B---3--:R-:W-:-:S04]  /*b540*/  IMAD R5, R0, UR7, R5 ;  /* 0x0000000700057c24 */ /* 0x008fc8000f8e0205 */
        /* <DEDUP_REMOVED lines=17> */
[----:B------:R-:W-:Y:S01]  /*b660*/  UISETP.LT.U32.AND UP1, UPT, UR5, 0x18, UPT ;  /* 0x000000180500788c */ /* 0x000fe2000bf21070 */
[----:B------:R-:W2:Y:S03]  /*b670*/  LDCU UR6, c[0x0][0x690] ;  /* 0x0000d200ff0677ac */ /* 0x000ea60008000800 */
[----:B------:R-:W-:Y:S01]  /*b680*/  USEL UR5, UR5, 0x18, UP1 ;  /* 0x0000001805057887 */ /* 0x000fe20008800000 */
[----:B0----5:R-:W-:-:S03]  /*b690*/  IMAD.HI.U32 R8, R7, UR9, R6 ;  /* 0x0000000907087c27 */ /* 0x021fc6000f8e0006 */
        /* <DEDUP_REMOVED lines=258> */
.L_x_4637:
[----:B------:R-:W0:Y:S01]  /*c6c0*/  LDCU UR5, c[0x0][0x3a4] ;  /* 0x00007480ff0577ac */ /* 0x000e220008000800 */
[----:B------:R-:W1:Y:S01]  /*c6d0*/  LDCU.64 UR6, c[0x0][0x768] ;  /* 0x0000ed00ff0677ac */ /* 0x000e620008000a00 */
[----:B0-----:R-:W-:Y:S01]  /*c6e0*/  UISETP.NE.AND UP1, UPT, UR5, URZ, UPT ;  /* 0x000000ff0500728c */ /* 0x001fe2000bf25270 */
[----:B-1----:R-:W-:Y:S02]  /*c6f0*/  IADD3 R6, P1, PT, R16, UR6, RZ ;  /* 0x0000000610067c10 */ /* 0x002fe4000ff3e0ff */
        /* <DEDUP_REMOVED lines=8> */
[----:B------:R-:W0:Y:S01]  /*c780*/  LDCU.64 UR6, c[0x0][0x560] ;  /* 0x0000ac00ff0677ac */ /* 0x000e220008000a00 */
[----:B-----5:R-:W-:Y:S02]  /*c790*/  HFMA2 R8, -RZ, RZ, 0, 0 ;  /* 0x00000000ff087431 */ /* 0x020fe400000001ff */
        /* <DEDUP_REMOVED lines=20> */
[----:B------:R-:W-:-:S04]  /*c8e0*/  UISETP.NE.AND UP0, UPT, UR4, 0x2, UPT ;  /* 0x000000020400788c */ /* 0x000fc8000bf05270 */
[----:B------:R-:W-:-:S04]  /*c8f0*/  IMAD.MOV R8, RZ, RZ, -R11 ;  /* 0x000000ffff087224 */ /* 0x000fc800078e0a0b */
        /* <DEDUP_REMOVED lines=254> */
.L_x_4639:
        /* <DEDUP_REMOVED lines=17> */
[----:B------:R-:W-:Y:S01]  /*d9f0*/  ISETP.NE.AND P0, PT, R4, RZ, PT ;  /* 0x000000ff0400720c */ /* 0x000fe20003f05270 */
[----:B------:R-:W1:Y:S01]  /*da00*/  LDCU UR5, c[0x0][0x360] ;  /* 0x00006c00ff0577ac */ /* 0x000e620008000800 */
[----:B------:R-:W2:Y:S01]  /*da10*/  LDCU.64 UR6, c[0x0][0x770] ;  /* 0x0000ee00ff0677ac */ /* 0x000ea20008000a00 */
[----:B0-----:R-:W-:-:S10]  /*da20*/  IMAD R4, R2, UR4, R5 ;  /* 0x0000000402047c24 */ /* 0x001fd4000f8e0205 */
[----:B-1----:R-:W-:-:S05]  /*da30*/  @!P0 IMAD R4, R4, UR5, R3 ;  /* 0x0000000504048c24 */ /* 0x002fca000f8e0203 */
[----:B--2---:R-:W-:-:S04]  /*da40*/  IADD3 R4, P0, PT, R4, UR6, RZ ;  /* 0x0000000604047c10 */ /* 0x004fc8000ff1e0ff */
[----:B------:R-:W-:Y:S02]  /*da50*/  IADD3.X R5, PT, PT, RZ, UR7, RZ, P0, !PT ;  /* 0x00000007ff057c10 */ /* 0x000fe400087fe4ff */
[----:B------:R-:W-:-:S03]  /*da60*/  PLOP3.LUT P0, PT, PT, PT, PT, 0x80, 0x8 ;  /* 0x000000000008781c */ /* 0x000fc60003f0f070 */
[----:B------:R0:W-:Y:S10]  /*da70*/  STG.E.U8 desc[UR36][R4.64], R17 ;  /* 0x0000001104007986 */ /* 0x0001f4000c101124 */
.L_x_4641:
[----:B------:R-:W-:Y:S05]  /*da80*/  BSYNC.RECONVERGENT B0 ;  /* 0x0000000000007941 */ /* 0x000fea0003800200 */
.L_x_4640:
        /* <DEDUP_REMOVED lines=30> */
[----:B--2--5:R-:W0:Y:S02]  /*dc70*/  SHFL.IDX PT, R8, R5, R10, 0x1f ;  /* 0x00001f0a05087589 */ /* 0x024e2400000e0000 */
[----:B0-----:R-:W-:-:S05]  /*dc80*/  IMAD.IADD R8, R8, 0x1, R11 ;  /* 0x0000000108087824 */ /* 0x001fca00078e020b */
[----:B------:R-:W-:-:S04]  /*dc90*/  ISETP.NE.AND P1, PT, R8, UR4, PT ;  /* 0x0000000408007c0c */ /* 0x000fc8000bf25270 */
[----:B------:R-:W-:-:S05]  /*dca0*/  SEL R4, RZ, 0x1, P1 ;  /* 0x00000001ff047807 */ /* 0x000fca0000800000 */
[----:B------:R1:W-:Y:S04]  /*dcb0*/  STS.U8 [UR5], R4 ;  /* 0x00000004ff007988 */ /* 0x0003e80008000005 */
.L_x_4643:
[----:B------:R-:W-:Y:S05]  /*dcc0*/  BSYNC.RECONVERGENT B0 ;  /* 0x0000000000007941 */ /* 0x000fea0003800200 */
.L_x_4642:
        /* <DEDUP_REMOVED lines=16> */
[----:B------:R-:W1:Y:S01]  /*ddd0*/  LDCU.U8 UR4, c[0x0][0x381] ;  /* 0x00007020ff0477ac */ /* 0x000e620008000000 */
[----:B0-----:R-:W-:Y:S01]  /*dde0*/  UISETP.NE.AND UP0, UPT, UR5, URZ, UPT ;  /* 0x000000ff0500728c */ /* 0x001fe2000bf05270 */
[----:B-1----:R-:W-:-:S08]  /*ddf0*/  MOV R17, UR4 ;  /* 0x0000000400117c02 */ /* 0x002fd00008000f00 */
[----:B------:R-:W-:Y:S05]  /*de00*/  BRA.U !UP0, `(.L_x_4645) ;  /* 0x00000001085c7547 */ /* 0x000fea000b800000 */
[----:B------:R-:W0:Y:S01]  /*de10*/  LDCU UR4, c[0x0][0x360] ;  /* 0x00006c00ff0477ac */ /* 0x000e220008000800 */
[----:B------:R-:W1:Y:S01]  /*de20*/  LDCU UR6, c[0x0][0x398] ;  /* 0x00007300ff0677ac */ /* 0x000e620008000800 */
[----:B------:R-:W2:Y:S01]  /*de30*/  LDCU.64 UR10, c[0x0][0x770] ;  /* 0x0000ee00ff0a77ac */ /* 0x000ea20008000a00 */
[----:B0-----:R-:W-:-:S05]  /*de40*/  IMAD R4, R0, UR4, R3 ;  /* 0x0000000400047c24 */ /* 0x001fca000f8e0203 */
[----:B-1----:R-:W-:-:S13]  /*de50*/  ISETP.GE.U32.AND P1, PT, R4, UR6, PT ;  /* 0x0000000604007c0c */ /* 0x002fda000bf26070 */
[----:B--2---:R-:W-:Y:S05]  /*de60*/  @P1 BRA `(.L_x_4646) ;  /* 0x0000000000901947 */ /* 0x004fea0003800000 */
[----:B------:R-:W0:Y:S01]  /*de70*/  LDCU UR5, c[0x0][0x374] ;  /* 0x00006e80ff0577ac */ /* 0x000e220008000800 */
[----:B------:R-:W1:Y:S01]  /*de80*/  LDC R11, c[0x0][0x364] ;  /* 0x0000d900ff0b7b82 */ /* 0x000e620000000800 */
[----:B------:R-:W-:Y:S01]  /*de90*/  BSSY.RECONVERGENT B1, `(.L_x_4647) ;  /* 0x000000d000017945 */ /* 0x000fe20003800200 */
[----:B-----5:R-:W-:Y:S01]  /*dea0*/  MOV R8, R4 ;  /* 0x0000000400087202 */ /* 0x020fe20000000f00 */
[----:B0-----:R-:W-:Y:S02]  /*deb0*/  IMAD R9, R2, UR5, RZ ;  /* 0x0000000502097c24 */ /* 0x001fe4000f8e02ff */
[----:B-1----:R-:W-:-:S07]  /*dec0*/  IMAD R11, R11, UR4, RZ ;  /* 0x000000040b0b7c24 */ /* 0x002fce000f8e02ff */
.L_x_4648:
[----:B------:R-:W-:-:S05]  /*ded0*/  IMAD.IADD R4, R9, 0x1, R8 ;  /* 0x0000000109047824 */ /* 0x000fca00078e0208 */
[----:B------:R-:W-:-:S04]  /*dee0*/  IADD3 R4, P1, PT, R4, UR10, RZ ;  /* 0x0000000a04047c10 */ /* 0x000fc8000ff3e0ff */
[----:B------:R-:W-:-:S05]  /*def0*/  IADD3.X R5, PT, PT, RZ, UR11, RZ, P1, !PT ;  /* 0x0000000bff057c10 */ /* 0x000fca0008ffe4ff */
[----:B------:R-:W2:Y:S01]  /*df00*/  LDG.E.U8 R4, desc[UR36][R4.64] ;  /* 0x0000002404047981 */ /* 0x000ea2000c1e1100 */
[----:B------:R-:W-:Y:S02]  /*df10*/  IADD3 R8, PT, PT, R11, R8, RZ ;  /* 0x000000080b087210 */ /* 0x000fe40007ffe0ff */
[----:B------:R-:W-:Y:S02]  /*df20*/  PRMT R17, R17, 0x9910, RZ ;  /* 0x0000991011117816 */ /* 0x000fe400000000ff */
[----:B------:R-:W-:-:S03]  /*df30*/  ISETP.GE.U32.AND P1, PT, R8, UR6, PT ;  /* 0x0000000608007c0c */ /* 0x000fc6000bf26070 */
[----:B--2---:R-:W-:-:S10]  /*df40*/  IMAD R17, R4, R17, RZ ;  /* 0x0000001104117224 */ /* 0x004fd400078e02ff */
[----:B------:R-:W-:Y:S05]  /*df50*/  @!P1 BRA `(.L_x_4648) ;  /* 0xfffffffc00dc9947 */ /* 0x000fea000383ffff */
[----:B------:R-:W-:Y:S05]  /*df60*/  BSYNC.RECONVERGENT B1 ;  /* 0x0000000000017941 */ /* 0x000fea0003800200 */
.L_x_4647:
[----:B------:R-:W-:Y:S05]  /*df70*/  BRA `(.L_x_4646) ;  /* 0x00000000004c7947 */ /* 0x000fea0003800000 */
.L_x_4645:
[----:B------:R-:W0:Y:S01]  /*df80*/  LDCU UR5, c[0x0][0x398] ;  /* 0x00007300ff0577ac */ /* 0x000e220008000800 */
[----:B------:R-:W1:Y:S01]  /*df90*/  LDCU.64 UR10, c[0x0][0x770] ;  /* 0x0000ee00ff0a77ac */ /* 0x000e620008000a00 */
[----:B0-----:R-:W-:-:S13]  /*dfa0*/  ISETP.GE.U32.AND P1, PT, R0, UR5, PT ;  /* 0x0000000500007c0c */ /* 0x001fda000bf26070 */
[----:B-1----:R-:W-:Y:S05]  /*dfb0*/  @P1 BRA `(.L_x_4646) ;  /* 0x00000000003c1947 */ /* 0x002fea0003800000 */
[----:B------:R-:W0:Y:S01]  /*dfc0*/  LDCU UR4, c[0x0][0x374] ;  /* 0x00006e80ff0477ac */ /* 0x000e220008000800 */
[----:B-----5:R-:W1:Y:S01]  /*dfd0*/  LDC R8, c[0x0][0x360] ;  /* 0x0000d800ff087b82 */ /* 0x020e620000000800 */
[----:B------:R-:W-:-:S07]  /*dfe0*/  IMAD.MOV.U32 R9, RZ, RZ, R0 ;  /* 0x000000ffff097224 */ /* 0x000fce00078e0000 */
[----:B------:R-:W2:Y:S01]  /*dff0*/  LDC R10, c[0x0][0x364] ;  /* 0x0000d900ff0a7b82 */ /* 0x000ea20000000800 */
[----:B0-----:R-:W-:-:S07]  /*e000*/  IMAD R2, R2, UR4, RZ ;  /* 0x0000000402027c24 */ /* 0x001fce000f8e02ff */
.L_x_4649:
[----:B------:R-:W-:-:S05]  /*e010*/  IADD3 R4, PT, PT, R2, R9, RZ ;  /* 0x0000000902047210 */ /* 0x000fca0007ffe0ff */
[----:B-1----:R-:W-:-:S05]  /*e020*/  IMAD R4, R4, R8, R3 ;  /* 0x0000000804047224 */ /* 0x002fca00078e0203 */
[----:B------:R-:W-:-:S04]  /*e030*/  IADD3 R4, P1, PT, R4, UR10, RZ ;  /* 0x0000000a04047c10 */ /* 0x000fc8000ff3e0ff */
[----:B------:R-:W-:-:S05]  /*e040*/  IADD3.X R5, PT, PT, RZ, UR11, RZ, P1, !PT ;  /* 0x0000000bff057c10 */ /* 0x000fca0008ffe4ff */
[----:B------:R-:W3:Y:S01]  /*e050*/  LDG.E.U8 R4, desc[UR36][R4.64] ;  /* 0x0000002404047981 */ /* 0x000ee2000c1e1100 */
[----:B--2---:R-:W-:Y:S01]  /*e060*/  IMAD.IADD R9, R10, 0x1, R9 ;  /* 0x000000010a097824 */ /* 0x004fe200078e0209 */
[----:B------:R-:W-:-:S04]  /*e070*/  PRMT R17, R17, 0x9910, RZ ;  /* 0x0000991011117816 */ /* 0x000fc800000000ff */
[----:B------:R-:W-:Y:S01]  /*e080*/  ISETP.GE.U32.AND P1, PT, R9, UR5, PT ;  /* 0x0000000509007c0c */ /* 0x000fe2000bf26070 */
[----:B---3--:R-:W-:-:S12]  /*e090*/  IMAD R17, R4, R17, RZ ;  /* 0x0000001104117224 */ /* 0x008fd800078e02ff */
[----:B------:R-:W-:Y:S05]  /*e0a0*/  @!P1 BRA `(.L_x_4649) ;  /* 0xfffffffc00d89947 */ /* 0x000fea000383ffff */
.L_x_4646:
[----:B------:R-:W-:Y:S05]  /*e0b0*/  BSYNC.RECONVERGENT B0 ;  /* 0x0000000000007941 */ /* 0x000fea0003800200 */
.L_x_4644:
[----:B------:R-:W0:Y:S01]  /*e0c0*/  LDCU UR6, c[0x0][0x360] ;  /* 0x00006c00ff0677ac */ /* 0x000e220008000800 */
[----:B------:R-:W-:Y:S01]  /*e0d0*/  UIADD3 UR7, UPT, UPT, UR7, 0x10, URZ ;  /* 0x0000001007077890 */ /* 0x000fe2000fffe0ff */
[----:B------:R-:W1:Y:S03]  /*e0e0*/  LDCU UR5, c[0x0][0x364] ;  /* 0x00006c80ff0577ac */ /* 0x000e660008000800 */
[----:B------:R-:W-:Y:S01]  /*e0f0*/  ULEA UR8, UR8, UR7, 0x18 ;  /* 0x0000000708087291 */ /* 0x000fe2000f8ec0ff */
[----:B------:R-:W2:Y:S01]  /*e100*/  LDCU UR4, c[0x0][0x39c] ;  /* 0x00007380ff0477ac */ /* 0x000ea20008000800 */
[----:B0-----:R-:W-:-:S07]  /*e110*/  IMAD R2, R0, UR6, R3 ;  /* 0x0000000600027c24 */ /* 0x001fce000f8e0203 */
[----:B------:R0:W-:Y:S01]  /*e120*/  STS.U8 [R2+UR8], R17 ;  /* 0x0000001102007988 */ /* 0x0001e20008000008 */
[----:B-1----:R-:W-:Y:S02]  /*e130*/  UISETP.GE.U32.AND UP1, UPT, UR5, 0x2, UPT ;  /* 0x000000020500788c */ /* 0x002fe4000bf26070 */
[----:B--2---:R-:W-:-:S07]  /*e140*/  UISETP.NE.AND UP0, UPT, UR4, URZ, UPT ;  /* 0x000000ff0400728c */ /* 0x004fce000bf05270 */
[----:B0-----:R-:W-:Y:S05]  /*e150*/  BRA.U !UP1, `(.L_x_4650) ;  /* 0x00000001093c7547 */ /* 0x001fea000b800000 */
[----:B------:R-:W-:-:S05]  /*e160*/  UMOV UR4, UR5 ;  /* 0x0000000500047c82 */ /* 0x000fca0008000000 */
.L_x_4651:
        /* <DEDUP_REMOVED lines=8> */
[----:B0-----:R-:W-:-:S05]  /*e1f0*/  @!P1 PRMT R5, R17, 0x9910, RZ ;  /* 0x0000991011059816 */ /* 0x001fca00000000ff */
[----:B------:R-:W0:Y:S02]  /*e200*/  @!P1 LDS.U8 R4, [R4+UR8] ;  /* 0x0000000804049984 */ /* 0x000e240008000000 */
[----:B0-----:R-:W-:-:S05]  /*e210*/  @!P1 IMAD R5, R4, R5, RZ ;  /* 0x0000000504059224 */ /* 0x001fca00078e02ff */
[----:B------:R0:W-:Y:S01]  /*e220*/  @!P1 STS.U8 [R2+UR8], R5 ;  /* 0x0000000502009988 */ /* 0x0001e20008000008 */
[----:B------:R-:W-:Y:S01]  /*e230*/  @!P1 PRMT R17, R5, 0x7610, R17 ;  /* 0x0000761005119816 */ /* 0x000fe20000000011 */
[----:B------:R-:W-:Y:S06]  /*e240*/  BRA.U UP1, `(.L_x_4651) ;  /* 0xfffffffd01c87547 */ /* 0x000fec000b83ffff */
.L_x_4650:
[----:B------:R-:W-:Y:S01]  /*e250*/  IADD3 R0, PT, PT, R2, UR8, RZ ;  /* 0x0000000802007c10 */ /* 0x000fe2000fffe0ff */
[----:B------:R-:W-:Y:S06]  /*e260*/  BRA.U !UP0, `(.L_x_4652) ;  /* 0x0000000108887547 */ /* 0x000fec000b800000 */
[----:B------:R-:W-:Y:S02]  /*e270*/  UISETP.GE.U32.AND UP0, UPT, UR6, 0x21, UPT ;  /* 0x000000210600788c */ /* 0x000fe4000bf06070 */
[----:B------:R-:W-:-:S07]  /*e280*/  UMOV UR4, UR6 ;  /* 0x0000000600047c82 */ /* 0x000fce0008000000 */
[----:B------:R-:W-:Y:S05]  /*e290*/  BRA.U !UP0, `(.L_x_4653) ;  /* 0x0000000108487547 */ /* 0x000fea000b800000 */
[----:B------:R1:W-:Y:S01]  /*e2a0*/  STS.U8 [R2+UR8], R17 ;  /* 0x0000001102007988 */ /* 0x0003e20008000008 */
[----:B------:R-:W-:Y:S01]  /*e2b0*/  UISETP.GE.U32.AND UP0, UPT, UR6, 0x40, UPT ;  /* 0x000000400600788c */ /* 0x000fe2000bf06070 */
[----:B------:R-:W-:-:S08]  /*e2c0*/  UMOV UR4, 0x20 ;  /* 0x0000002000047882 */ /* 0x000fd00000000000 */
[----:B-1----:R-:W-:Y:S05]  /*e2d0*/  BRA.U !UP0, `(.L_x_4653) ;  /* 0x0000000108387547 */ /* 0x002fea000b800000 */
[----:B------:R-:W-:-:S05]  /*e2e0*/  UMOV UR5, UR6 ;  /* 0x0000000600057c82 */ /* 0x000fca0008000000 */
.L_x_4654:
[----:B------:R-:W-:Y:S01]  /*e2f0*/  USHF.R.U32.HI UR7, URZ, 0x1, UR5 ;  /* 0x00000001ff077899 */ /* 0x000fe20008011605 */
[----:B------:R-:W-:Y:S01]  /*e300*/  BAR.SYNC.DEFER_BLOCKING 0x0 ;  /* 0x0000000000007b1d */ /* 0x000fe20000010000 */
[----:B------:R-:W-:-:S04]  /*e310*/  UISETP.GT.U32.AND UP0, UPT, UR5, 0x7f, UPT ;  /* 0x0000007f0500788c */ /* 0x000fc8000bf04070 */
[----:B------:R-:W-:Y:S01]  /*e320*/  VIADD R4, R3, UR7 ;  /* 0x0000000703047c36 */ /* 0x000fe20008000000 */
[----:B------:R-:W-:-:S04]  /*e330*/  UMOV UR5, UR7 ;  /* 0x0000000700057c82 */ /* 0x000fc80008000000 */
[----:B------:R-:W-:-:S04]  /*e340*/  ISETP.GE.U32.AND P1, PT, R4, UR6, PT ;  /* 0x0000000604007c0c */ /* 0x000fc8000bf26070 */
[----:B------:R-:W-:-:S13]  /*e350*/  ISETP.GE.U32.OR P1, PT, R3, UR7, P1 ;  /* 0x0000000703007c0c */ /* 0x000fda0008f26470 */
[----:B-1----:R-:W1:Y:S01]  /*e360*/  @!P1 LDS.U8 R4, [R0+UR7] ;  /* 0x0000000700049984 */ /* 0x002e620008000000 */
[----:B0-----:R-:W-:-:S05]  /*e370*/  @!P1 PRMT R5, R17, 0x9910, RZ ;  /* 0x0000991011059816 */ /* 0x001fca00000000ff */
[----:B-1----:R-:W-:-:S05]  /*e380*/  @!P1 IMAD R5, R4, R5, RZ ;  /* 0x0000000504059224 */ /* 0x002fca00078e02ff */
[----:B------:R1:W-:Y:S01]  /*e390*/  @!P1 STS.U8 [R2+UR8], R5 ;  /* 0x0000000502009988 */ /* 0x0003e20008000008 */
[----:B------:R-:W-:Y:S01]  /*e3a0*/  @!P1 PRMT R17, R5, 0x7610, R17 ;  /* 0x0000761005119816 */ /* 0x000fe20000000011 */
[----:B------:R-:W-:Y:S06]  /*e3b0*/  BRA.U UP0, `(.L_x_4654) ;  /* 0xfffffffd00cc7547 */ /* 0x000fec000b83ffff */
.L_x_4653:
[----:B------:R-:W-:Y:S01]  /*e3c0*/  BAR.SYNC.DEFER_BLOCKING 0x0 ;  /* 0x0000000000007b1d */ /* 0x000fe20000010000 */
[----:B------:R-:W-:-:S09]  /*e3d0*/  UISETP.GE.U32.AND UP0, UPT, UR4, 0x2, UPT ;  /* 0x000000020400788c */ /* 0x000fd2000bf06070 */
[----:B------:R-:W-:Y:S05]  /*e3e0*/  BRA.U !UP0, `(.L_x_4652) ;  /* 0x0000000108287547 */ /* 0x000fea000b800000 */
[----:B------:R-:W-:-:S07]  /*e3f0*/  HFMA2 R0, -RZ, RZ, 0, 5.9604644775390625e-08 ;  /* 0x00000001ff007431 */ /* 0x000fce00000001ff */
.L_x_4655:
[----:B01----:R-:W-:-:S04]  /*e400*/  LOP3.LUT R2, R17, 0xffff, RZ, 0xc0, !PT ;  /* 0x0000ffff11027812 */ /* 0x003fc800078ec0ff */
        /* <DEDUP_REMOVED lines=8> */
.L_x_4652:
[----:B------:R-:W-:Y:S05]  /*e490*/  @!P0 EXIT ;  /* 0x000000000000894d */ /* 0x000fea0003800000 */
[----:B------:R-:W2:Y:S02]  /*e4a0*/  LDCU.64 UR4, c[0x0][0x768] ;  /* 0x0000ed00ff0477ac */ /* 0x000ea40008000a00 */
[----:B--2---:R-:W-:-:S04]  /*e4b0*/  UISETP.NE.U32.AND UP0, UPT, UR4, URZ, UPT ;  /* 0x000000ff0400728c */ /* 0x004fc8000bf05070 */
[----:B------:R-:W-:-:S09]  /*e4c0*/  UISETP.NE.AND.EX UP0, UPT, UR5, URZ, UPT, UP0 ;  /* 0x000000ff0500728c */ /* 0x000fd2000bf05300 */
[----:B------:R-:W-:Y:S05]  /*e4d0*/  BRA.U UP0, `(.L_x_4656) ;  /* 0x00000001009c7547 */ /* 0x000fea000b800000 */
[----:B------:R-:W2:Y:S01]  /*e4e0*/  LDCU.U8 UR6, c[0x0][0x788] ;  /* 0x0000f100ff0677ac */ /* 0x000ea20008000000 */
[----:B------:R-:W0:Y:S01]  /*e4f0*/  LDCU.64 UR4, c[0x0][0x758] ;  /* 0x0000eb00ff0477ac */ /* 0x000e220008000a00 */
[----:B------:R-:W3:Y:S01]  /*e500*/  LDCU.U8 UR7, c[0x0][0x789] ;  /* 0x0000f120ff0777ac */ /* 0x000ee20008000000 */
[----:B--2---:R-:W-:Y:S01]  /*e510*/  UISETP.NE.AND UP0, UPT, UR6, URZ, UPT ;  /* 0x000000ff0600728c */ /* 0x004fe2000bf05270 */
[----:B01----:R-:W-:Y:S01]  /*e520*/  IADD3 R2, P0, PT, R16, UR4, RZ ;  /* 0x0000000410027c10 */ /* 0x003fe2000ff1e0ff */
[----:B---3--:R-:W-:-:S04]  /*e530*/  UISETP.NE.AND UP1, UPT, UR7, URZ, UPT ;  /* 0x000000ff0700728c */ /* 0x008fc8000bf25270 */
[----:B------:R-:W-:-:S03]  /*e540*/  IMAD.X R3, RZ, RZ, UR5, P0 ;  /* 0x00000005ff037e24 */ /* 0x000fc600080e06ff */
[----:B------:R-:W-:Y:S05]  /*e550*/  BRA.U !UP0, `(.L_x_4657) ;  /* 0x0000000108107547 */ /* 0x000fea000b800000 */
[----:B------:R-:W2:Y:S01]  /*e560*/  LDG.E.U8 R0, desc[UR36][R2.64] ;  /* 0x0000002402007981 */ /* 0x000ea2000c1e1100 */
[----:B------:R-:W-:-:S05]  /*e570*/  PRMT R5, R17, 0x9910, RZ ;  /* 0x0000991011057816 */ /* 0x000fca00000000ff */
[----:B--2---:R-:W-:-:S05]  /*e580*/  IMAD R0, R0, R5, RZ ;  /* 0x0000000500007224 */ /* 0x004fca00078e02ff */
[----:B------:R-:W-:-:S07]  /*e590*/  PRMT R17, R0, 0x7610, R17 ;  /* 0x0000761000117816 */ /* 0x000fce0000000011 */
.L_x_4657:
[----:B------:R-:W-:Y:S05]  /*e5a0*/  BRA.U !UP1, `(.L_x_4658) ;  /* 0x0000000109607547 */ /* 0x000fea000b800000 */
[----:B------:R-:W0:Y:S02]  /*e5b0*/  LDCU UR4, c[0x0][0x78c] ;  /* 0x0000f180ff0477ac */ /* 0x000e240008000800 */
[----:B0-----:R-:W-:-:S09]  /*e5c0*/  UISETP.NE.AND UP0, UPT, UR4, 0x1, UPT ;  /* 0x000000010400788c */ /* 0x001fd2000bf05270 */
[----:B------:R-:W-:Y:S05]  /*e5d0*/  BRA.U !UP0, `(.L_x_4659) ;  /* 0x0000000108407547 */ /* 0x000fea000b800000 */
[----:B------:R-:W-:Y:S01]  /*e5e0*/  MOV R2, 0x660 ;  /* 0x0000066000027802 */ /* 0x000fe20000000f00 */
[----:B------:R-:W0:Y:S01]  /*e5f0*/  LDCU.64 UR4, c[0x4][0x650] ;  /* 0x0100ca00ff0477ac */ /* 0x000e220008000a00 */
[----:B-----5:R-:W-:Y:S01]  /*e600*/  HFMA2 R8, -RZ, RZ, 0, 4.4763088226318359375e-05 ;  /* 0x000002efff087431 */ /* 0x020fe200000001ff */
        /* <DEDUP_REMOVED lines=13> */
.L_x_4659:
[----:B------:R-:W0:Y:S02]  /*e6e0*/  LDCU.64 UR4, c[0x0][0x758] ;  /* 0x0000eb00ff0477ac */ /* 0x000e240008000a00 */
[----:B0-----:R-:W-:-:S04]  /*e6f0*/  IADD3 R2, P0, PT, R16, UR4, RZ ;  /* 0x0000000410027c10 */ /* 0x001fc8000ff1e0ff */
[----:B------:R-:W-:-:S05]  /*e700*/  IADD3.X R3, PT, PT, RZ, UR5, RZ, P0, !PT ;  /* 0x00000005ff037c10 */ /* 0x000fca00087fe4ff */
[----:B------:R-:W-:Y:S01]  /*e710*/  STG.E.U8 desc[UR36][R2.64], R17 ;  /* 0x0000001102007986 */ /* 0x000fe2000c101124 */
[----:B------:R-:W-:Y:S05]  /*e720*/  EXIT ;  /* 0x000000000000794d */ /* 0x000fea0003800000 */
.L_x_4658:
[----:B------:R-:W-:Y:S01]  /*e730*/  STG.E.U8 desc[UR36][R2.64], R17 ;  /* 0x0000001102007986 */ /* 0x000fe2000c101124 */
[----:B------:R-:W-:Y:S05]  /*e740*/  EXIT ;  /* 0x000000000000794d */ /* 0x000fea0003800000 */
.L_x_4656:
[----:B------:R-:W2:Y:S01]  /*e750*/  LDCU.U8 UR4, c[0x0][0x788] ;  /* 0x0000f100ff0477ac */ /* 0x000ea20008000000 */
[----:B------:R-:W3:Y:S01]  /*e760*/  LDCU.U8 UR5, c[0x0][0x789] ;  /* 0x0000f120ff0577ac */ /* 0x000ee20008000000 */
[----:B--2---:R-:W-:Y:S02]  /*e770*/  UISETP.NE.AND UP0, UPT, UR4, URZ, UPT ;  /* 0x000000ff0400728c */ /* 0x004fe4000bf05270 */
[----:B---3--:R-:W-:-:S07]  /*e780*/  UISETP.NE.AND UP1, UPT, UR5, URZ, UPT ;  /* 0x000000ff0500728c */ /* 0x008fce000bf25270 */
[----:B------:R-:W-:Y:S05]  /*e790*/  BRA.U !UP0, `(.L_x_4660) ;  /* 0x0000000108107547 */ /* 0x000fea000b800000 */
[----:B------:R-:W2:Y:S01]  /*e7a0*/  LDG.E.U8 R0, desc[UR36][R6.64] ;  /* 0x0000002406007981 */ /* 0x000ea2000c1e1100 */
[----:B------:R-:W-:-:S05]  /*e7b0*/  PRMT R3, R17, 0x9910, RZ ;  /* 0x0000991011037816 */ /* 0x000fca00000000ff */
[----:B--2---:R-:W-:-:S05]  /*e7c0*/  IMAD R0, R0, R3, RZ ;  /* 0x0000000300007224 */ /* 0x004fca00078e02ff */
[----:B------:R-:W-:-:S07]  /*e7d0*/  PRMT R17, R0, 0x7610, R17 ;  /* 0x0000761000117816 */ /* 0x000fce0000000011 */
.L_x_4660:
[----:B------:R-:W-:Y:S05]  /*e7e0*/  BRA.U !UP1, `(.L_x_4661) ;  /* 0x0000000109607547 */ /* 0x000fea000b800000 */
[----:B------:R-:W2:Y:S02]  /*e7f0*/  LDCU UR4, c[0x0][0x78c] ;  /* 0x0000f180ff0477ac */ /* 0x000ea40008000800 */
[----:B--2---:R-:W-:-:S09]  /*e800*/  UISETP.NE.AND UP0, UPT, UR4, 0x1, UPT ;  /* 0x000000010400788c */ /* 0x004fd2000bf05270 */
[----:B------:R-:W-:Y:S05]  /*e810*/  BRA.U !UP0, `(.L_x_4662) ;  /* 0x0000000108407547 */ /* 0x000fea000b800000 */
[----:B01----:R-:W-:Y:S01]  /*e820*/  MOV R2, 0x660 ;  /* 0x0000066000027802 */ /* 0x003fe20000000f00 */
[----:B------:R-:W0:Y:S01]  /*e830*/  LDCU.64 UR4, c[0x4][0x650] ;  /* 0x0100ca00ff0477ac */ /* 0x000e220008000a00 */
[----:B-----5:R-:W-:Y:S02]  /*e840*/  HFMA2 R8, -RZ, RZ, 0, 4.4763088226318359375e-05 ;  /* 0x000002efff087431 */ /* 0x020fe400000001ff */
        /* <DEDUP_REMOVED lines=13> */
.L_x_4662:
[----:B------:R-:W0:Y:S02]  /*e920*/  LDCU.64 UR4, c[0x0][0x758] ;  /* 0x0000eb00ff0477ac */ /* 0x000e240008000a00 */
[----:B01----:R-:W-:-:S04]  /*e930*/  IADD3 R2, P0, PT, R16, UR4, RZ ;  /* 0x0000000410027c10 */ /* 0x003fc8000ff1e0ff */
[----:B------:R-:W-:-:S05]  /*e940*/  IADD3.X R3, PT, PT, RZ, UR5, RZ, P0, !PT ;  /* 0x00000005ff037c10 */ /* 0x000fca00087fe4ff */
[----:B------:R-:W-:Y:S01]  /*e950*/  STG.E.U8 desc[UR36][R2.64], R17 ;  /* 0x0000001102007986 */ /* 0x000fe2000c101124 */
[----:B------:R-:W-:Y:S05]  /*e960*/  EXIT ;  /* 0x000000000000794d */ /* 0x000fea0003800000 */
.L_x_4661:
[----:B------:R-:W-:Y:S01]  /*e970*/  STG.E.U8 desc[UR36][R6.64], R17 ;  /* 0x0000001106007986 */ /* 0x000fe2000c101124 */
[----:B------:R-:W-:Y:S05]  /*e980*/  EXIT ;  /* 0x000000000000794d */ /* 0x000fea0003800000 */
.L_x_4638:
        /* <DEDUP_REMOVED lines=22> */
[----:B------:R-:W2:Y:S01]  /*eaf0*/  LDG.E.U8 R0, desc[UR36][R2.64] ;  /* 0x0000002402007981 */ /* 0x000ea2000c1e1100 */
[----:B------:R-:W-:-:S05]  /*eb00*/  PRMT R5, R17, 0x9910, RZ ;  /* 0x0000991011057816 */ /* 0x000fca00000000ff */
[----:B--2---:R-:W-:-:S05]  /*eb10*/  IMAD R0, R0, R5, RZ ;  /* 0x0000000500007224 */ /* 0x004fca00078e02ff */
[----:B------:R-:W-:-:S07]  /*eb20*/  PRMT R17, R0, 0x7610, R17 ;  /* 0x0000761000117816 */ /* 0x000fce0000000011 */
.L_x_4664:
        /* <DEDUP_REMOVED lines=20> */
.L_x_4666:
[----:B------:R-:W0:Y:S02]  /*ec70*/  LDCU.64 UR4, c[0x0][0x758] ;  /* 0x0000eb00ff0477ac */ /* 0x000e240008000a00 */
[----:B0-----:R-:W-:-:S04]  /*ec80*/  IADD3 R2, P0, PT, R16, UR4, RZ ;  /* 0x0000000410027c10 */ /* 0x001fc8000ff1e0ff */
[----:B------:R-:W-:-:S05]  /*ec90*/  IADD3.X R3, PT, PT, RZ, UR5, RZ, P0, !PT ;  /* 0x00000005ff037c10 */ /* 0x000fca00087fe4ff */
[----:B------:R-:W-:Y:S01]  /*eca0*/  STG.E.U8 desc[UR36][R2.64], R17 ;  /* 0x0000001102007986 */ /* 0x000fe2000c101124 */
[----:B------:R-:W-:Y:S05]  /*ecb0*/  EXIT ;  /* 0x000000000000794d */ /* 0x000fea0003800000 */
.L_x_4665:
[----:B------:R-:W-:Y:S01]  /*ecc0*/  STG.E.U8 desc[UR36][R2.64], R17 ;  /* 0x0000001102007986 */ /* 0x000fe2000c101124 */
[----:B------:R-:W-:Y:S05]  /*ecd0*/  EXIT ;  /* 0x000000000000794d */ /* 0x000fea0003800000 */
.L_x_4663:
[----:B------:R-:W0:Y:S01]  /*ece0*/  LDCU.U8 UR4, c[0x0][0x788] ;  /* 0x0000f100ff0477ac */ /* 0x000e220008000000 */
[----:B------:R-:W1:Y:S01]  /*ecf0*/  LDCU.U8 UR5, c[0x0][0x789] ;  /* 0x0000f120ff0577ac */ /* 0x000e620008000000 */
[----:B0-----:R-:W-:Y:S02]  /*ed00*/  UISETP.NE.AND UP0, UPT, UR4, URZ, UPT ;  /* 0x000000ff0400728c */ /* 0x001fe4000bf05270 */
[----:B-1----:R-:W-:-:S07]  /*ed10*/  UISETP.NE.AND UP1, UPT, UR5, URZ, UPT ;  /* 0x000000ff0500728c */ /* 0x002fce000bf25270 */
[----:B------:R-:W-:Y:S05]  /*ed20*/  BRA.U !UP0, `(.L_x_4667) ;  /* 0x0000000108107547 */ /* 0x000fea000b800000 */
[----:B------:R-:W2:Y:S01]  /*ed30*/  LDG.E.U8 R0, desc[UR36][R6.64] ;  /* 0x0000002406007981 */ /* 0x000ea2000c1e1100 */
[----:B------:R-:W-:-:S05]  /*ed40*/  PRMT R3, R17, 0x9910, RZ ;  /* 0x0000991011037816 */ /* 0x000fca00000000ff */
[----:B--2---:R-:W-:-:S05]  /*ed50*/  IMAD R0, R0, R3, RZ ;  /* 0x0000000300007224 */ /* 0x004fca00078e02ff */
[----:B------:R-:W-:-:S07]  /*ed60*/  PRMT R17, R0, 0x7610, R17 ;  /* 0x0000761000117816 */ /* 0x000fce0000000011 */
.L_x_4667:
[----:B------:R-:W-:Y:S05]  /*ed70*/  BRA.U !UP1, `(.L_x_4668) ;  /* 0x0000000109607547 */ /* 0x000fea000b800000 */
[----:B------:R-:W0:Y:S02]  /*ed80*/  LDCU UR4, c[0x0][0x78c] ;  /* 0x0000f180ff0477ac */ /* 0x000e240008000800 */
[----:B0-----:R-:W-:-:S09]  /*ed90*/  UISETP.NE.AND UP0, UPT, UR4, 0x1, UPT ;  /* 0x000000010400788c */ /* 0x001fd2000bf05270 */
[----:B------:R-:W-:Y:S05]  /*eda0*/  BRA.U !UP0, `(.L_x_4669) ;  /* 0x0000000108407547 */ /* 0x000fea000b800000 */
[----:B------:R-:W-:Y:S01]  /*edb0*/  MOV R2, 0x660 ;  /* 0x0000066000027802 */ /* 0x000fe20000000f00 */
        /* <DEDUP_REMOVED lines=15> */
.L_x_4669:
[----:B------:R-:W0:Y:S02]  /*eeb0*/  LDCU.64 UR4, c[0x0][0x758] ;  /* 0x0000eb00ff0477ac */ /* 0x000e240008000a00 */
[----:B0-----:R-:W-:-:S04]  /*eec0*/  IADD3 R2, P0, PT, R16, UR4, RZ ;  /* 0x0000000410027c10 */ /* 0x001fc8000ff1e0ff */
[----:B------:R-:W-:-:S05]  /*eed0*/  IADD3.X R3, PT, PT, RZ, UR5, RZ, P0, !PT ;  /* 0x00000005ff037c10 */ /* 0x000fca00087fe4ff */
[----:B------:R-:W-:Y:S01]  /*eee0*/  STG.E.U8 desc[UR36][R2.64], R17 ;  /* 0x0000001102007986 */ /* 0x000fe2000c101124 */
[----:B------:R-:W-:Y:S05]  /*eef0*/  EXIT ;  /* 0x000000000000794d */ /* 0x000fea0003800000 */
.L_x_4668:
[----:B------:R-:W-:Y:S01]  /*ef00*/  STG.E.U8 desc[UR36][R6.64], R17 ;  /* 0x0000001106007986 */ /* 0x000fe2000c101124 */
[----:B------:R-:W-:Y:S05]  /*ef10*/  EXIT ;  /* 0x000000000000794d */ /* 0x000fea0003800000 */
.L_x_4670:
        /* <DEDUP_REMOVED lines=14> */
.L_x_8877:


//--------------------- .text._ZN2at6native13reduce_kernelILi256ELi2ENS0_8ReduceOpIaNS0_14func_wrapper_tIaNS0_55_GLOBAL__N__0955718d_22_SparseCsrTensorMath_cu_868dd54514ReductionMulOpIaEEEEjaLi4ELi4EEEEEvT1_ --------------------------
	.section	.text._ZN2at6native13reduce_kernelILi256ELi2ENS0_8ReduceOpIaNS0_14func_wrapper_tIaNS0_55_GLOBAL__N__0955718d_22_SparseCsrTensorMath_cu_868dd54514ReductionMulOpIaEEEEjaLi4ELi4EEEEEvT1_,"ax",@progbits
	.align	128
.text._ZN2at6native13reduce_kernelILi256ELi2ENS0_8ReduceOpIaNS0_14func_wrapper_tIaNS0_55_GLOBAL__N__0955718d_22_SparseCsrTensorMath_cu_868dd54514ReductionMulOpIaEEEEjaLi4ELi4EEEEEvT1_:
        .type           _ZN2at6native13reduce_kernelILi256ELi2ENS0_8ReduceOpIaNS0_14func_wrapper_tIaNS0_55_GLOBAL__N__0955718d_22_SparseCsrTensorMath_cu_868dd54514ReductionMulOpIaEEEEjaLi4ELi4EEEEEvT1_,@function
        .size           _ZN2at6native13reduce_kernelILi256ELi2ENS0_8ReduceOpIaNS0_14func_wrapper_tIaNS0_55_GLOBAL__N__0955718d_22_SparseCsrTensorMath_cu_868dd54514ReductionMulOpIaEEEEjaLi4ELi4EEEEEvT1_,(.L_x_8878 - _ZN2at6native13reduce_kernelILi256ELi2ENS0_8ReduceOpIaNS0_14func_wrapper_tIaNS0_55_GLOBAL__N__0955718d_22_SparseCsrTensorMath_cu_868dd54514ReductionMulOpIaEEEEjaLi4ELi4EEEEEvT1_)
        .other          _ZN2at6native13reduce_kernelILi256ELi2ENS0_8ReduceOpIaNS0_14func_wrapper_tIaNS0_55_GLOBAL__N__0955718d_22_SparseCsrTensorMath_cu_868dd54514ReductionMulOpIaEEEEjaLi4ELi4EEEEEvT1_,@"STO_CUDA_ENTRY STV_DEFAULT"
_ZN2at6native13reduce_kernelILi256ELi2ENS0_8ReduceOpIaNS0_14func_wrapper_tIaNS0_55_GLOBAL__N__0955718d_22_SparseCsrTensorMath_cu_868dd54514ReductionMulOpIaEEEEjaLi4ELi4EEEEEvT1_:
        /* <DEDUP_REMOVED lines=296> */
.L_x_4671:
        /* <DEDUP_REMOVED lines=11> */
[----:B------:R-:W-:Y:S01]  /*1330*/  MOV R22, R16 ;  /* 0x0000001000167202 */ /* 0x000fe20000000f00 */
[----:B------:R-:W-:-:S04]  /*1340*/  IMAD.X R17, RZ, RZ, UR5, P0 ;  /* 0x00000005ff117e24 */ /* 0x000fc800080e06ff */
[----:B------:R-:W-:Y:S01]  /*1350*/  IMAD.MOV.U32 R25, RZ, RZ, R17 ;  /* 0x000000ffff197224 */ /* 0x000fe200078e0011 */
[----:B------:R-:W-:Y:S06]  /*1360*/  BRA.U !UP0, `(.L_x_4674) ;  /* 0x0000000508d87547 */ /* 0x000fec000b800000 */
        /* <DEDUP_REMOVED lines=16> */
.L_x_4675:
        /* <DEDUP_REMOVED lines=16> */
[----:B------:R-:W0:Y:S01]  /*1570*/  LDCU UR4, c[0x0][0x3a0] ;  /* 0x00007400ff0477ac */ /* 0x000e220008000800 */
[----:B------:R-:W-:Y:S02]  /*1580*/  ISETP.NE.AND P1, PT, R23, RZ, PT ;  /* 0x000000ff1700720c */ /* 0x000fe40003f25270 */
[----:B------:R-:W-:Y:S02]  /*1590*/  PRMT R6, R0, 0x7610, R6 ;  /* 0x0000761000067816 */ /* 0x000fe40000000006 */
[----:B0-----:R-:W-:-:S13]  /*15a0*/  ISETP.NE.AND P0, PT, RZ, UR4, PT ;  /* 0x00000004ff007c0c */ /* 0x001fda000bf05270 */
[----:B------:R-:W-:Y:S05]  /*15b0*/  @P0 BRA P1, `(.L_x_4679) ;  /* 0x0000000000280947 */ /* 0x000fea0000800000 */
[----:B------:R-:W0:Y:S01]  /*15c0*/  LDCU UR4, c[0x0][0x3a4] ;  /* 0x00007480ff0477ac */ /* 0x000e220008000800 */
[----:B------:R-:W-:Y:S02]  /*15d0*/  ISETP.NE.AND P1, PT, R2, RZ, PT ;  /* 0x000000ff0200720c */ /* 0x000fe40003f25270 */
[----:B------:R-:W-:Y:S02]  /*15e0*/  PRMT R6, R0, 0x7610, R6 ;  /* 0x0000761000067816 */ /* 0x000fe40000000006 */
[----:B0-----:R-:W-:-:S13]  /*15f0*/  ISETP.NE.AND P0, PT, RZ, UR4, PT ;  /* 0x00000004ff007c0c */ /* 0x001fda000bf05270 */
[----:B------:R-:W-:Y:S05]  /*1600*/  @P0 BRA P1, `(.L_x_4679) ;  /* 0x0000000000140947 */ /* 0x000fea0000800000 */
[----:B------:R-:W-:-:S05]  /*1610*/  IADD3 R4, P0, PT, R18, R9, RZ ;  /* 0x0000000912047210 */ /* 0x000fca0007f1e0ff */
[----:B------:R-:W-:-:S05]  /*1620*/  IMAD.X R5, RZ, RZ, R25, P0 ;  /* 0x000000ffff057224 */ /* 0x000fca00000e0619 */
[----:B------:R-:W2:Y:S01]  /*1630*/  LDG.E.U8 R4, desc[UR36][R4.64] ;  /* 0x0000002404047981 */ /* 0x000ea2000c1e1100 */
[----:B------:R-:W-:-:S05]  /*1640*/  PRMT R3, R0, 0x9910, RZ ;  /* 0x0000991000037816 */ /* 0x000fca00000000ff */
[----:B--2---:R-:W-:-:S07]  /*1650*/  IMAD R6, R4, R3, RZ ;  /* 0x0000000304067224 */ /* 0x004fce00078e02ff */
.L_x_4679:
[----:B------:R-:W-:Y:S05]  /*1660*/  BSYNC.RECONVERGENT B1 ;  /* 0x0000000000017941 */ /* 0x000fea0003800200 */
.L_x_4678:
[----:B------:R-:W0:Y:S01]  /*1670*/  LDC R4, c[0x0][0x388] ;  /* 0x0000e200ff047b82 */ /* 0x000e220000000800 */
[----:B------:R-:W-:-:S04]  /*1680*/  IADD3 R22, P0, PT, R9, 0x4, RZ ;  /* 0x0000000409167810 */ /* 0x000fc80007f1e0ff */
[----:B------:R-:W-:Y:S02]  /*1690*/  IADD3.X R25, PT, PT, RZ, R25, RZ, P0, !PT ;  /* 0x00000019ff197210 */ /* 0x000fe400007fe4ff */
[----:B0-----:R-:W-:-:S07]  /*16a0*/  IADD3 R3, PT, PT, R7, -0x4, R4 ;  /* 0xfffffffc07037810 */ /* 0x001fce0007ffe004 */
.L_x_4677:
[----:B------:R-:W-:Y:S05]  /*16b0*/  BSYNC.RECONVERGENT B0 ;  /* 0x0000000000007941 */ /* 0x000fea0003800200 */
.L_x_4676:
        /* <DEDUP_REMOVED lines=12> */
[----:B------:R-:W-:Y:S02]  /*1780*/  ISETP.GE.U32.AND P2, PT, R4, R3, PT ;  /* 0x000000030400720c */ /* 0x000fe40003f46070 */
[C---:B------:R-:W-:Y:S02]  /*1790*/  PRMT R8, R0.reuse, 0x7610, R8 ;  /* 0x0000761000087816 */ /* 0x040fe40000000008 */
[----:B------:R-:W-:-:S09]  /*17a0*/  PRMT R9, R0, 0x7610, R9 ;  /* 0x0000761000097816 */ /* 0x000fd20000000009 */
[----:B------:R-:W-:Y:S05]  /*17b0*/  @P2 BRA `(.L_x_4681) ;  /* 0x0000000000602947 */ /* 0x000fea0003800000 */
[C---:B------:R-:W-:Y:S02]  /*17c0*/  PRMT R8, R0.reuse, 0x7610, R8 ;  /* 0x0000761000087816 */ /* 0x040fe40000000008 */
[----:B------:R-:W-:-:S07]  /*17d0*/  PRMT R9, R0, 0x7610, R9 ;  /* 0x0000761000097816 */ /* 0x000fce0000000009 */
.L_x_4682:
[----:B------:R-:W-:Y:S01]  /*17e0*/  IMAD.MOV.U32 R24, RZ, RZ, R22 ;  /* 0x000000ffff187224 */ /* 0x000fe200078e0016 */
[----:B------:R-:W0:Y:S03]  /*17f0*/  LDCU UR4, c[0x0][0x390] ;  /* 0x00007200ff0477ac */ /* 0x000e260008000800 */
[----:B------:R-:W-:-:S06]  /*1800*/  IMAD.WIDE.U32 R4, R7, 0x4, R24 ;  /* 0x0000000407047825 */ /* 0x000fcc00078e0018 */
[----:B------:R-:W2:Y:S01]  /*1810*/  LDG.E R4, desc[UR36][R4.64] ;  /* 0x0000002404047981 */ /* 0x000ea2000c1e1900 */
[----:B------:R-:W-:Y:S02]  /*1820*/  PRMT R10, R0, 0x9910, RZ ;  /* 0x00009910000a7816 */ /* 0x000fe400000000ff */
[----:B------:R-:W-:Y:S02]  /*1830*/  PRMT R6, R6, 0x9910, RZ ;  /* 0x0000991006067816 */ /* 0x000fe400000000ff */
[----:B------:R-:W-:Y:S02]  /*1840*/  PRMT R9, R9, 0x9910, RZ ;  /* 0x0000991009097816 */ /* 0x000fe400000000ff */
[----:B------:R-:W-:Y:S02]  /*1850*/  PRMT R8, R8, 0x9910, RZ ;  /* 0x0000991008087816 */ /* 0x000fe400000000ff */
[----:B0-----:R-:W-:-:S04]  /*1860*/  IADD3 R7, PT, PT, R7, UR4, RZ ;  /* 0x0000000407077c10 */ /* 0x001fc8000fffe0ff */
[----:B------:R-:W-:-:S04]  /*1870*/  LEA R0, R7, 0x3, 0x2 ;  /* 0x0000000307007811 */ /* 0x000fc800078e10ff */
[----:B------:R-:W-:Y:S02]  /*1880*/  ISETP.GE.U32.AND P1, PT, R0, R3, PT ;  /* 0x000000030000720c */ /* 0x000fe40003f26070 */
[C---:B--2---:R-:W-:Y:S02]  /*1890*/  PRMT R11, R4.reuse, 0x7771, RZ ;  /* 0x00007771040b7816 */ /* 0x044fe400000000ff */
[C---:B------:R-:W-:Y:S02]  /*18a0*/  PRMT R12, R4.reuse, 0x7772, RZ ;  /* 0x00007772040c7816 */ /* 0x040fe400000000ff */
[C---:B------:R-:W-:Y:S02]  /*18b0*/  PRMT R13, R4.reuse, 0x7773, RZ ;  /* 0x00007773040d7816 */ /* 0x040fe400000000ff */
[----:B------:R-:W-:Y:S01]  /*18c0*/  LOP3.LUT R5, R4, 0xff, RZ, 0xc0, !PT ;  /* 0x000000ff04057812 */ /* 0x000fe200078ec0ff */
[----:B------:R-:W-:Y:S01]  /*18d0*/  IMAD.MOV.U32 R4, RZ, RZ, R11 ;  /* 0x000000ffff047224 */ /* 0x000fe200078e000b */
[----:B------:R-:W-:Y:S01]  /*18e0*/  MOV R11, R12 ;  /* 0x0000000c000b7202 */ /* 0x000fe20000000f00 */
[----:B------:R-:W-:-:S02]  /*18f0*/  IMAD R0, R10, R13, RZ ;  /* 0x0000000d0a007224 */ /* 0x000fc400078e02ff */
[----:B------:R-:W-:Y:S02]  /*1900*/  IMAD R6, R6, R5, RZ ;  /* 0x0000000506067224 */ /* 0x000fe400078e02ff */
[----:B------:R-:W-:Y:S02]  /*1910*/  IMAD R9, R9, R4, RZ ;  /* 0x0000000409097224 */ /* 0x000fe400078e02ff */
[----:B------:R-:W-:Y:S01]  /*1920*/  IMAD R8, R8, R11, RZ ;  /* 0x0000000b08087224 */ /* 0x000fe200078e02ff */
[----:B------:R-:W-:Y:S06]  /*1930*/  @!P1 BRA `(.L_x_4682) ;  /* 0xfffffffc00a89947 */ /* 0x000fec000383ffff */
.L_x_4681:
[----:B------:R-:W-:Y:S05]  /*1940*/  BSYNC.RECONVERGENT B0 ;  /* 0x0000000000007941 */ /* 0x000fea0003800200 */
.L_x_4680:
        /* <DEDUP_REMOVED lines=11> */
.L_x_4684:
[----:B------:R-:W-:Y:S05]  /*1a00*/  BSYNC.RECONVERGENT B0 ;  /* 0x0000000000007941 */ /* 0x000fea0003800200 */
.L_x_4683:
        /* <DEDUP_REMOVED lines=12> */
.L_x_4674:
[----:B------:R-:W1:Y:S08]  /*1ad0*/  LDC R26, c[0x0][0x4f4] ;  /* 0x00013d00ff1a7b82 */ /* 0x000e700000000800 */
[----:B------:R-:W2:Y:S01]  /*1ae0*/  LDC R13, c[0x0][0x3c4] ;  /* 0x0000f100ff0d7b82 */ /* 0x000ea20000000800 */
[----:B-1----:R-:W-:-:S04]  /*1af0*/  ISETP.NE.AND P0, PT, R26, 0x1, PT ;  /* 0x000000011a00780c */ /* 0x002fc80003f05270 */
[----:B--2---:R-:W-:-:S13]  /*1b00*/  ISETP.NE.OR P0, PT, R13, 0x1, P0 ;  /* 0x000000010d00780c */ /* 0x004fda0000705670 */
[----:B------:R-:W-:Y:S05]  /*1b10*/  @P0 BRA `(.L_x_4685) ;  /* 0x0000000800c80947 */ /* 0x000fea0003800000 */
[----:B------:R-:W1:Y:S01]  /*1b20*/  LDC R0, c[0x0][0x390] ;  /* 0x0000e400ff007b82 */ /* 0x000e620000000800 */
[----:B------:R-:W2:Y:S01]  /*1b30*/  LDCU.U8 UR4, c[0x0][0x381] ;  /* 0x00007020ff0477ac */ /* 0x000ea20008000000 */
[----:B------:R-:W-:Y:S01]  /*1b40*/  BSSY.RECONVERGENT B0, `(.L_x_4686) ;  /* 0x000004f000007945 */ /* 0x000fe20003800200 */
[----:B--2---:R-:W-:Y:S01]  /*1b50*/  IMAD.U32 R21, RZ, RZ, UR4 ;  /* 0x00000004ff157e24 */ /* 0x004fe2000f8e00ff */
[----:B------:R-:W-:Y:S01]  /*1b60*/  MOV R20, UR4 ;  /* 0x0000000400147c02 */ /* 0x000fe20008000f00 */
[----:B------:R-:W-:Y:S01]  /*1b70*/  IMAD.U32 R17, RZ, RZ, UR4 ;  /* 0x00000004ff117e24 */ /* 0x000fe2000f8e00ff */
[----:B------:R-:W-:Y:S01]  /*1b80*/  MOV R16, UR4 ;  /* 0x0000000400107c02 */ /* 0x000fe20008000f00 */
[----:B------:R-:W-:Y:S01]  /*1b90*/  IMAD.U32 R15, RZ, RZ, UR4 ;  /* 0x00000004ff0f7e24 */ /* 0x000fe2000f8e00ff */
[----:B------:R-:W-:Y:S01]  /*1ba0*/  MOV R14, UR4 ;  /* 0x00000004000e7c02 */ /* 0x000fe20008000f00 */
[----:B-1----:R-:W-:Y:S02]  /*1bb0*/  IMAD R3, R0, 0x3, R27 ;  /* 0x0000000300037824 */ /* 0x002fe400078e021b */
[----:B------:R-:W-:-:S03]  /*1bc0*/  IMAD.U32 R7, RZ, RZ, UR4 ;  /* 0x00000004ff077e24 */ /* 0x000fc6000f8e00ff */
[----:B------:R-:W-:Y:S02]  /*1bd0*/  ISETP.GE.U32.AND P0, PT, R3, R6, PT ;  /* 0x000000060300720c */ /* 0x000fe40003f06070 */
[----:B------:R-:W-:-:S11]  /*1be0*/  MOV R3, UR4 ;  /* 0x0000000400037c02 */ /* 0x000fd60008000f00 */
[----:B------:R-:W-:Y:S05]  /*1bf0*/  @P0 BRA `(.L_x_4687) ;  /* 0x00000004000c0947 */ /* 0x000fea0003800000 */
[----:B------:R-:W-:Y:S01]  /*1c00*/  BSSY.RECONVERGENT B1, `(.L_x_4688) ;  /* 0x0000036000017945 */ /* 0x000fe20003800200 */
[C---:B------:R-:W-:Y:S02]  /*1c10*/  PRMT R20, R21.reuse, 0x7610, R20 ;  /* 0x0000761015147816 */ /* 0x040fe40000000014 */
[C---:B------:R-:W-:Y:S02]  /*1c20*/  PRMT R17, R21.reuse, 0x7610, R17 ;  /* 0x0000761015117816 */ /* 0x040fe40000000011 */
[C---:B------:R-:W-:Y:S02]  /*1c30*/  PRMT R16, R21.reuse, 0x7610, R16 ;  /* 0x0000761015107816 */ /* 0x040fe40000000010 */
[C---:B------:R-:W-:Y:S02]  /*1c40*/  PRMT R15, R21.reuse, 0x7610, R15 ;  /* 0x00007610150f7816 */ /* 0x040fe4000000000f */
[C---:B------:R-:W-:Y:S02]  /*1c50*/  PRMT R14, R21.reuse, 0x7610, R14 ;  /* 0x00007610150e7816 */ /* 0x040fe4000000000e */
[----:B------:R-:W-:-:S02]  /*1c60*/  PRMT R7, R21, 0x7610, R7 ;  /* 0x0000761015077816 */ /* 0x000fc40000000007 */
[----:B------:R-:W-:-:S07]  /*1c70*/  PRMT R3, R21, 0x7610, R3 ;  /* 0x0000761015037816 */ /* 0x000fce0000000003 */
.L_x_4689:
[C---:B------:R-:W-:Y:S01]  /*1c80*/  LOP3.LUT R5, R27.reuse, 0xfffffffe, RZ, 0xc0, !PT ;  /* 0xfffffffe1b057812 */ /* 0x040fe200078ec0ff */
[----:B------:R-:W-:-:S03]  /*1c90*/  IMAD.IADD R11, R27, 0x1, R0 ;  /* 0x000000011b0b7824 */ /* 0x000fc600078e0200 */
[-C--:B------:R-:W-:Y:S02]  /*1ca0*/  IADD3 R4, P0, PT, R5, R22.reuse, RZ ;  /* 0x0000001605047210 */ /* 0x080fe40007f1e0ff */
[----:B------:R-:W-:Y:S02]  /*1cb0*/  LOP3.LUT R9, R11, 0xfffffffe, RZ, 0xc0, !PT ;  /* 0xfffffffe0b097812 */ /* 0x000fe400078ec0ff */
[----:B------:R-:W-:Y:S02]  /*1cc0*/  IADD3.X R5, PT, PT, RZ, R25, RZ, P0, !PT ;  /* 0x00000019ff057210 */ /* 0x000fe400007fe4ff */
[----:B------:R-:W-:Y:S02]  /*1cd0*/  IADD3 R8, P0, PT, R9, R22, RZ ;  /* 0x0000001609087210 */ /* 0x000fe40007f1e0ff */
[----:B------:R-:W-:Y:S01]  /*1ce0*/  LEA R29, R0, R11, 0x1 ;  /* 0x0000000b001d7211 */ /* 0x000fe200078e08ff */
[----:B------:R1:W2:Y:S01]  /*1cf0*/  LDG.E.U16 R4, desc[UR36][R4.64] ;  /* 0x0000002404047981 */ /* 0x0002a2000c1e1500 */
[----:B------:R-:W-:Y:S01]  /*1d00*/  LEA.HI R11, R27, R0, RZ, 0x1f ;  /* 0x000000001b0b7211 */ /* 0x000fe200078ff8ff */
[----:B------:R-:W-:Y:S01]  /*1d10*/  IMAD.X R9, RZ, RZ, R25, P0 ;  /* 0x000000ffff097224 */ /* 0x000fe200000e0619 */
[----:B------:R-:W-:-:S02]  /*1d20*/  LOP3.LUT R13, R29, 0xfffffffe, RZ, 0xc0, !PT ;  /* 0xfffffffe1d0d7812 */ /* 0x000fc400078ec0ff */
[-C--:B------:R-:W-:Y:S02]  /*1d30*/  LEA R10, P0, R11, R22.reuse, 0x1 ;  /* 0x000000160b0a7211 */ /* 0x080fe400078008ff */
[----:B------:R-:W-:Y:S01]  /*1d40*/  IADD3 R12, P1, PT, R13, R22, RZ ;  /* 0x000000160d0c7210 */ /* 0x000fe20007f3e0ff */
[----:B------:R3:W4:Y:S02]  /*1d50*/  LDG.E.U16 R8, desc[UR36][R8.64] ;  /* 0x0000002408087981 */ /* 0x000724000c1e1500 */
[----:B------:R-:W-:Y:S01]  /*1d60*/  IMAD.X R11, RZ, RZ, R25, P0 ;  /* 0x000000ffff0b7224 */ /* 0x000fe200000e0619 */
[----:B------:R-:W-:-:S04]  /*1d70*/  IADD3.X R13, PT, PT, RZ, R25, RZ, P1, !PT ;  /* 0x00000019ff0d7210 */ /* 0x000fc80000ffe4ff */
[----:B------:R-:W5:Y:S04]  /*1d80*/  LDG.E.U16 R10, desc[UR36][R10.64] ;  /* 0x000000240a0a7981 */ /* 0x000f68000c1e1500 */
[----:B------:R-:W5:Y:S01]  /*1d90*/  LDG.E.U16 R12, desc[UR36][R12.64] ;  /* 0x000000240c0c7981 */ /* 0x000f62000c1e1500 */
[----:B------:R-:W-:Y:S01]  /*1da0*/  IMAD.IADD R27, R29, 0x1, R0 ;  /* 0x000000011d1b7824 */ /* 0x000fe200078e0200 */
[----:B-1----:R-:W-:-:S03]  /*1db0*/  PRMT R5, R3, 0x9910, RZ ;  /* 0x0000991003057816 */ /* 0x002fc600000000ff */
[----:B------:R-:W-:Y:S01]  /*1dc0*/  IMAD R3, R0, 0x3, R27 ;  /* 0x0000000300037824 */ /* 0x000fe200078e021b */
[----:B---3--:R-:W-:-:S04]  /*1dd0*/  PRMT R9, R14, 0x9910, RZ ;  /* 0x000099100e097816 */ /* 0x008fc800000000ff */
[----:B------:R-:W-:Y:S02]  /*1de0*/  ISETP.GE.U32.AND P0, PT, R3, R6, PT ;  /* 0x000000060300720c */ /* 0x000fe40003f06070 */
[----:B------:R-:W-:Y:S02]  /*1df0*/  PRMT R7, R7, 0x9910, RZ ;  /* 0x0000991007077816 */ /* 0x000fe400000000ff */
[----:B------:R-:W-:Y:S02]  /*1e00*/  PRMT R15, R15, 0x9910, RZ ;  /* 0x000099100f0f7816 */ /* 0x000fe400000000ff */
[----:B------:R-:W-:Y:S02]  /*1e10*/  PRMT R17, R17, 0x9910, RZ ;  /* 0x0000991011117816 */ /* 0x000fe400000000ff */
[----:B------:R-:W-:Y:S02]  /*1e20*/  PRMT R21, R21, 0x9910, RZ ;  /* 0x0000991015157816 */ /* 0x000fe400000000ff */
[----:B--2---:R-:W-:-:S02]  /*1e30*/  LOP3.LUT R14, R4, 0xff, RZ, 0xc0, !PT ;  /* 0x000000ff040e7812 */ /* 0x004fc400078ec0ff */
[----:B------:R-:W-:Y:S02]  /*1e40*/  PRMT R24, R4, 0x7771, RZ ;  /* 0x0000777104187816 */ /* 0x000fe400000000ff */
[----:B----4-:R-:W-:Y:S01]  /*1e50*/  LOP3.LUT R26, R8, 0xff, RZ, 0xc0, !PT ;  /* 0x000000ff081a7812 */ /* 0x010fe200078ec0ff */
[----:B------:R-:W-:Y:S01]  /*1e60*/  IMAD R3, R5, R14, RZ ;  /* 0x0000000e05037224 */ /* 0x000fe200078e02ff */
[----:B------:R-:W-:Y:S01]  /*1e70*/  PRMT R5, R16, 0x9910, RZ ;  /* 0x0000991010057816 */ /* 0x000fe200000000ff */
[----:B------:R-:W-:Y:S01]  /*1e80*/  IMAD R7, R7, R24, RZ ;  /* 0x0000001807077224 */ /* 0x000fe200078e02ff */
[----:B------:R-:W-:Y:S01]  /*1e90*/  PRMT R16, R8, 0x7771, RZ ;  /* 0x0000777108107816 */ /* 0x000fe200000000ff */
[----:B------:R-:W-:Y:S01]  /*1ea0*/  IMAD R14, R9, R26, RZ ;  /* 0x0000001a090e7224 */ /* 0x000fe200078e02ff */
[----:B------:R-:W-:Y:S02]  /*1eb0*/  PRMT R9, R20, 0x9910, RZ ;  /* 0x0000991014097816 */ /* 0x000fe400000000ff */
[----:B-----5:R-:W-:-:S02]  /*1ec0*/  LOP3.LUT R20, R10, 0xff, RZ, 0xc0, !PT ;  /* 0x000000ff0a147812 */ /* 0x020fc400078ec0ff */
[----:B------:R-:W-:Y:S02]  /*1ed0*/  PRMT R24, R10, 0x7771, RZ ;  /* 0x000077710a187816 */ /* 0x000fe400000000ff */
[C---:B------:R-:W-:Y:S02]  /*1ee0*/  PRMT R28, R12.reuse, 0x7771, RZ ;  /* 0x000077710c1c7816 */ /* 0x040fe400000000ff */
[----:B------:R-:W-:Y:S01]  /*1ef0*/  LOP3.LUT R26, R12, 0xff, RZ, 0xc0, !PT ;  /* 0x000000ff0c1a7812 */ /* 0x000fe200078ec0ff */
[----:B------:R-:W-:Y:S02]  /*1f00*/  IMAD R15, R15, R16, RZ ;  /* 0x000000100f0f7224 */ /* 0x000fe400078e02ff */
[----:B------:R-:W-:Y:S02]  /*1f10*/  IMAD R16, R5, R20, RZ ;  /* 0x0000001405107224 */ /* 0x000fe400078e02ff */
[----:B------:R-:W-:Y:S02]  /*1f20*/  IMAD R17, R17, R24, RZ ;  /* 0x0000001811117224 */ /* 0x000fe400078e02ff */
[----:B------:R-:W-:-:S02]  /*1f30*/  IMAD R20, R9, R26, RZ ;  /* 0x0000001a09147224 */ /* 0x000fc400078e02ff */
[----:B------:R-:W-:Y:S01]  /*1f40*/  IMAD R21, R21, R28, RZ ;  /* 0x0000001c15157224 */ /* 0x000fe200078e02ff */
[----:B------:R-:W-:Y:S06]  /*1f50*/  @!P0 BRA `(.L_x_4689) ;  /* 0xfffffffc00488947 */ /* 0x000fec000383ffff */
[----:B------:R-:W-:Y:S05]  /*1f60*/  BSYNC.RECONVERGENT B1 ;  /* 0x0000000000017941 */ /* 0x000fea0003800200 */
.L_x_4688:
        /* <DEDUP_REMOVED lines=8> */
[----:B------:R-:W-:Y:S02]  /*1ff0*/  PRMT R10, R5, 0x7610, R10 ;  /* 0x00007610050a7816 */ /* 0x000fe4000000000a */
[----:B------:R-:W-:Y:S02]  /*2000*/  PRMT R29, R4, 0x7610, R29 ;  /* 0x00007610041d7816 */ /* 0x000fe4000000001d */
[----:B------:R-:W-:Y:S02]  /*2010*/  PRMT R24, R8, 0x7610, R24 ;  /* 0x0000761008187816 */ /* 0x000fe40000000018 */
[----:B------:R-:W-:-:S07]  /*2020*/  PRMT R12, R9, 0x7610, R12 ;  /* 0x00007610090c7816 */ /* 0x000fce000000000c */
.L_x_4687:
[----:B------:R-:W-:Y:S05]  /*2030*/  BSYNC.RECONVERGENT B0 ;  /* 0x0000000000007941 */ /* 0x000fea0003800200 */
.L_x_4686:
[----:B------:R-:W-:Y:S01]  /*2040*/  ISETP.GE.U32.AND P0, PT, R27, R6, PT ;  /* 0x000000061b00720c */ /* 0x000fe20003f06070 */
[----:B------:R-:W-:-:S12]  /*2050*/  BSSY.RECONVERGENT B0, `(.L_x_4690) ;  /* 0x0000024000007945 */ /* 0x000fd80003800200 */
[----:B------:R-:W-:Y:S05]  /*2060*/  @P0 BRA `(.L_x_4691) ;  /* 0x0000000000880947 */ /* 0x000fea0003800000 */
[----:B------:R-:W-:-:S04]  /*2070*/  LOP3.LUT R5, R27, 0xfffffffe, RZ, 0xc0, !PT ;  /* 0xfffffffe1b057812 */ /* 0x000fc800078ec0ff */
[----:B------:R-:W-:-:S04]  /*2080*/  IADD3 R4, P1, PT, R5, R22, RZ ;  /* 0x0000001605047210 */ /* 0x000fc80007f3e0ff */
[----:B------:R-:W-:-:S05]  /*2090*/  IADD3.X R5, PT, PT, RZ, R25, RZ, P1, !PT ;  /* 0x00000019ff057210 */ /* 0x000fca0000ffe4ff */
[----:B------:R-:W2:Y:S01]  /*20a0*/  LDG.E.U16 R4, desc[UR36][R4.64] ;  /* 0x0000002404047981 */ /* 0x000ea2000c1e1500 */
[----:B------:R-:W-:-:S05]  /*20b0*/  IMAD.IADD R9, R27, 0x1, R0 ;  /* 0x000000011b097824 */ /* 0x000fca00078e0200 */
[----:B------:R-:W-:Y:S02]  /*20c0*/  ISETP.GE.U32.AND P1, PT, R9, R6, PT ;  /* 0x000000060900720c */ /* 0x000fe40003f26070 */
[C---:B--2---:R-:W-:Y:S02]  /*20d0*/  PRMT R10, R4.reuse, 0x7770, RZ ;  /* 0x00007770040a7816 */ /* 0x044fe400000000ff */
[----:B------:R-:W-:-:S09]  /*20e0*/  PRMT R29, R4, 0x7771, RZ ;  /* 0x00007771041d7816 */ /* 0x000fd200000000ff */
        /* <DEDUP_REMOVED lines=10> */
[C---:B------:R-:W-:Y:S02]  /*2190*/  IADD3 R5, PT, PT, R9.reuse, R0, RZ ;  /* 0x0000000009057210 */ /* 0x040fe40007ffe0ff */
[----:B------:R-:W-:Y:S02]  /*21a0*/  LOP3.LUT R9, R9, 0xfffffffe, RZ, 0xc0, !PT ;  /* 0xfffffffe09097812 */ /* 0x000fe400078ec0ff */
[----:B------:R-:W-:Y:S02]  /*21b0*/  ISETP.GE.U32.AND P1, PT, R5, R6, PT ;  /* 0x000000060500720c */ /* 0x000fe40003f26070 */
[----:B------:R-:W-:-:S04]  /*21c0*/  IADD3 R8, P2, PT, R9, R22, RZ ;  /* 0x0000001609087210 */ /* 0x000fc80007f5e0ff */
[----:B------:R-:W-:-:S05]  /*21d0*/  IADD3.X R9, PT, PT, RZ, R25, RZ, P2, !PT ;  /* 0x00000019ff097210 */ /* 0x000fca00017fe4ff */
[----:B------:R-:W2:Y:S02]  /*21e0*/  LDG.E.U16 R8, desc[UR36][R8.64] ;  /* 0x0000002408087981 */ /* 0x000ea4000c1e1500 */
[----:B------:R-:W-:-:S04]  /*21f0*/  @!P1 LOP3.LUT R5, R5, 0xfffffffe, RZ, 0xc0, !PT ;  /* 0xfffffffe05059812 */ /* 0x000fc800078ec0ff */
[----:B------:R-:W-:-:S05]  /*2200*/  @!P1 IADD3 R4, P3, PT, R5, R22, RZ ;  /* 0x0000001605049210 */ /* 0x000fca0007f7e0ff */
[----:B------:R-:W-:-:S05]  /*2210*/  @!P1 IMAD.X R5, RZ, RZ, R25, P3 ;  /* 0x000000ffff059224 */ /* 0x000fca00018e0619 */
[----:B------:R-:W3:Y:S01]  /*2220*/  @!P1 LDG.E.U16 R4, desc[UR36][R4.64] ;  /* 0x0000002404049981 */ /* 0x000ee2000c1e1500 */
[C---:B--2---:R-:W-:Y:S02]  /*2230*/  PRMT R26, R8.reuse, 0x7770, RZ ;  /* 0x00007770081a7816 */ /* 0x044fe400000000ff */
[----:B------:R-:W-:Y:S02]  /*2240*/  PRMT R28, R8, 0x7771, RZ ;  /* 0x00007771081c7816 */ /* 0x000fe400000000ff */
[C---:B---3--:R-:W-:Y:S02]  /*2250*/  @!P1 PRMT R22, R4.reuse, 0x7770, RZ ;  /* 0x0000777004169816 */ /* 0x048fe400000000ff */
[----:B------:R-:W-:Y:S02]  /*2260*/  @!P1 PRMT R25, R4, 0x7771, RZ ;  /* 0x0000777104199816 */ /* 0x000fe400000000ff */
[----:B------:R-:W-:Y:S02]  /*2270*/  @!P1 PRMT R12, R22, 0x7610, R12 ;  /* 0x00007610160c9816 */ /* 0x000fe4000000000c */
[----:B------:R-:W-:-:S07]  /*2280*/  @!P1 PRMT R13, R25, 0x7610, R13 ;  /* 0x00007610190d9816 */ /* 0x000fce000000000d */
.L_x_4691:
[----:B------:R-:W-:Y:S05]  /*2290*/  BSYNC.RECONVERGENT B0 ;  /* 0x0000000000007941 */ /* 0x000fea0003800200 */
.L_x_4690:
        /* <DEDUP_REMOVED lines=36> */
.L_x_4693:
[----:B------:R-:W-:Y:S05]  /*24e0*/  BSYNC.RECONVERGENT B0 ;  /* 0x0000000000007941 */ /* 0x000fea0003800200 */
.L_x_4692:
        /* <DEDUP_REMOVED lines=21> */
.L_x_4685:
[----:B------:R-:W-:-:S13]  /*2640*/  ISETP.NE.AND P0, PT, R13, 0x1, PT ;  /* 0x000000010d00780c */ /* 0x000fda0003f05270 */
[----:B------:R-:W-:Y:S05]  /*2650*/  @P0 BRA `(.L_x_4694) ;  /* 0x0000000800ec0947 */ /* 0x000fea0003800000 */
[----:B------:R-:W1:Y:S01]  /*2660*/  LDC R0, c[0x0][0x390] ;  /* 0x0000e400ff007b82 */ /* 0x000e620000000800 */
[----:B------:R-:W2:Y:S01]  /*2670*/  LDCU.U8 UR4, c[0x0][0x381] ;  /* 0x00007020ff0477ac */ /* 0x000ea20008000000 */
[----:B------:R-:W-:Y:S01]  /*2680*/  BSSY.RECONVERGENT B0, `(.L_x_4695) ;  /* 0x0000054000007945 */ /* 0x000fe20003800200 */
[----:B--2---:R-:W-:Y:S01]  /*2690*/  MOV R21, UR4 ;  /* 0x0000000400157c02 */ /* 0x004fe20008000f00 */
[----:B------:R-:W-:Y:S01]  /*26a0*/  IMAD.U32 R20, RZ, RZ, UR4 ;  /* 0x00000004ff147e24 */ /* 0x000fe2000f8e00ff */
[----:B------:R-:W-:Y:S01]  /*26b0*/  MOV R17, UR4 ;  /* 0x0000000400117c02 */ /* 0x000fe20008000f00 */
[----:B------:R-:W-:Y:S01]  /*26c0*/  IMAD.U32 R16, RZ, RZ, UR4 ;  /* 0x00000004ff107e24 */ /* 0x000fe2000f8e00ff */
[----:B------:R-:W-:Y:S01]  /*26d0*/  MOV R15, UR4 ;  /* 0x00000004000f7c02 */ /* 0x000fe20008000f00 */
[----:B-1----:R-:W-:Y:S01]  /*26e0*/  IMAD R3, R0, 0x3, R27 ;  /* 0x0000000300037824 */ /* 0x002fe200078e021b */
[----:B------:R-:W-:Y:S01]  /*26f0*/  MOV R7, UR4 ;  /* 0x0000000400077c02 */ /* 0x000fe20008000f00 */
[----:B------:R-:W-:-:S03]  /*2700*/  IMAD.U32 R14, RZ, RZ, UR4 ;  /* 0x00000004ff0e7e24 */ /* 0x000fc6000f8e00ff */
[----:B------:R-:W-:Y:S01]  /*2710*/  ISETP.GE.U32.AND P0, PT, R3, R6, PT ;  /* 0x000000060300720c */ /* 0x000fe20003f06070 */
[----:B------:R-:W-:-:S12]  /*2720*/  IMAD.U32 R3, RZ, RZ, UR4 ;  /* 0x00000004ff037e24 */ /* 0x000fd8000f8e00ff */
        /* <DEDUP_REMOVED lines=9> */
.L_x_4698:
[C---:B------:R-:W-:Y:S01]  /*27c0*/  IADD3 R5, PT, PT, R27.reuse, R0, RZ ;  /* 0x000000001b057210 */ /* 0x040fe20007ffe0ff */
[----:B------:R-:W-:-:S04]  /*27d0*/  IMAD R27, R27, R26, RZ ;  /* 0x0000001a1b1b7224 */ /* 0x000fc800078e02ff */
[----:B------:R-:W-:Y:S01]  /*27e0*/  IMAD R4, R5, R26, RZ ;  /* 0x0000001a05047224 */ /* 0x000fe200078e02ff */
[----:B------:R-:W-:Y:S01]  /*27f0*/  LOP3.LUT R27, R27, 0xfffffffe, RZ, 0xc0, !PT ;  /* 0xfffffffe1b1b7812 */ /* 0x000fe200078ec0ff */
[----:B------:R-:W-:-:S03]  /*2800*/  IMAD.IADD R11, R5, 0x1, R0 ;  /* 0x00000001050b7824 */ /* 0x000fc600078e0200 */
[----:B------:R-:W-:Y:S02]  /*2810*/  LOP3.LUT R9, R4, 0xfffffffe, RZ, 0xc0, !PT ;  /* 0xfffffffe04097812 */ /* 0x000fe400078ec0ff */
[-C--:B------:R-:W-:Y:S01]  /*2820*/  IADD3 R4, P0, PT, R27, R22.reuse, RZ ;  /* 0x000000161b047210 */ /* 0x080fe20007f1e0ff */
[----:B------:R-:W-:Y:S01]  /*2830*/  IMAD.IADD R27, R11, 0x1, R0 ;  /* 0x000000010b1b7824 */ /* 0x000fe200078e0200 */
[----:B------:R-:W-:Y:S01]  /*2840*/  IADD3 R8, P1, PT, R9, R22, RZ ;  /* 0x0000001609087210 */ /* 0x000fe20007f3e0ff */
[-C--:B------:R-:W-:Y:S01]  /*2850*/  IMAD R11, R11, R26.reuse, RZ ;  /* 0x0000001a0b0b7224 */ /* 0x080fe200078e02ff */
[-C--:B------:R-:W-:Y:S01]  /*2860*/  IADD3.X R5, PT, PT, RZ, R25.reuse, RZ, P0, !PT ;  /* 0x00000019ff057210 */ /* 0x080fe200007fe4ff */
[----:B------:R-:W-:Y:S01]  /*2870*/  IMAD R10, R27, R26, RZ ;  /* 0x0000001a1b0a7224 */ /* 0x000fe200078e02ff */
[----:B------:R-:W-:Y:S02]  /*2880*/  IADD3.X R9, PT, PT, RZ, R25, RZ, P1, !PT ;  /* 0x00000019ff097210 */ /* 0x000fe40000ffe4ff */
[----:B------:R-:W-:Y:S01]  /*2890*/  LOP3.LUT R11, R11, 0xfffffffe, RZ, 0xc0, !PT ;  /* 0xfffffffe0b0b7812 */ /* 0x000fe200078ec0ff */
[----:B------:R1:W2:Y:S01]  /*28a0*/  LDG.E.U16 R4, desc[UR36][R4.64] ;  /* 0x0000002404047981 */ /* 0x0002a2000c1e1500 */
[----:B------:R-:W-:-:S02]  /*28b0*/  LOP3.LUT R13, R10, 0xfffffffe, RZ, 0xc0, !PT ;  /* 0xfffffffe0a0d7812 */ /* 0x000fc400078ec0ff */
[-C--:B------:R-:W-:Y:S01]  /*28c0*/  IADD3 R10, P0, PT, R11, R22.reuse, RZ ;  /* 0x000000160b0a7210 */ /* 0x080fe20007f1e0ff */
[----:B------:R3:W4:Y:S01]  /*28d0*/  LDG.E.U16 R8, desc[UR36][R8.64] ;  /* 0x0000002408087981 */ /* 0x000722000c1e1500 */
[----:B------:R-:W-:-:S03]  /*28e0*/  IADD3 R12, P1, PT, R13, R22, RZ ;  /* 0x000000160d0c7210 */ /* 0x000fc60007f3e0ff */
[----:B------:R-:W-:Y:S01]  /*28f0*/  IMAD.X R11, RZ, RZ, R25, P0 ;  /* 0x000000ffff0b7224 */ /* 0x000fe200000e0619 */
[----:B------:R-:W-:-:S04]  /*2900*/  IADD3.X R13, PT, PT, RZ, R25, RZ, P1, !PT ;  /* 0x00000019ff0d7210 */ /* 0x000fc80000ffe4ff */
[----:B------:R-:W5:Y:S04]  /*2910*/  LDG.E.U16 R10, desc[UR36][R10.64] ;  /* 0x000000240a0a7981 */ /* 0x000f68000c1e1500 */
[----:B------:R-:W5:Y:S01]  /*2920*/  LDG.E.U16 R12, desc[UR36][R12.64] ;  /* 0x000000240c0c7981 */ /* 0x000f62000c1e1500 */
[----:B------:R-:W-:Y:S01]  /*2930*/  IMAD.IADD R27, R27, 0x1, R0 ;  /* 0x000000011b1b7824 */ /* 0x000fe200078e0200 */
[----:B-1----:R-:W-:Y:S02]  /*2940*/  PRMT R5, R3, 0x9910, RZ ;  /* 0x0000991003057816 */ /* 0x002fe400000000ff */
[----:B---3--:R-:W-:Y:S01]  /*2950*/  PRMT R9, R14, 0x9910, RZ ;  /* 0x000099100e097816 */ /* 0x008fe200000000ff */
[----:B------:R-:W-:Y:S01]  /*2960*/  IMAD R3, R0, 0x3, R27 ;  /* 0x0000000300037824 */ /* 0x000fe200078e021b */
[----:B------:R-:W-:-:S02]  /*2970*/  PRMT R7, R7, 0x9910, RZ ;  /* 0x0000991007077816 */ /* 0x000fc400000000ff */
[----:B------:R-:W-:Y:S02]  /*2980*/  PRMT R15, R15, 0x9910, RZ ;  /* 0x000099100f0f7816 */ /* 0x000fe400000000ff */
[----:B------:R-:W-:Y:S02]  /*2990*/  ISETP.GE.U32.AND P0, PT, R3, R6, PT ;  /* 0x000000060300720c */ /* 0x000fe40003f06070 */
[----:B------:R-:W-:Y:S02]  /*29a0*/  PRMT R17, R17, 0x9910, RZ ;  /* 0x0000991011117816 */ /* 0x000fe400000000ff */
[----:B------:R-:W-:Y:S02]  /*29b0*/  PRMT R21, R21, 0x9910, RZ ;  /* 0x0000991015157816 */ /* 0x000fe400000000ff */
[C---:B--2---:R-:W-:Y:S02]  /*29c0*/  LOP3.LUT R14, R4.reuse, 0xff, RZ, 0xc0, !PT ;  /* 0x000000ff040e7812 */ /* 0x044fe400078ec0ff */
[----:B------:R-:W-:-:S02]  /*29d0*/  PRMT R24, R4, 0x7771, RZ ;  /* 0x0000777104187816 */ /* 0x000fc400000000ff */
[----:B----4-:R-:W-:Y:S01]  /*29e0*/  LOP3.LUT R28, R8, 0xff, RZ, 0xc0, !PT ;  /* 0x000000ff081c7812 */ /* 0x010fe200078ec0ff */
[----:B------:R-:W-:Y:S01]  /*29f0*/  IMAD R3, R5, R14, RZ ;  /* 0x0000000e05037224 */ /* 0x000fe200078e02ff */
[----:B------:R-:W-:Y:S01]  /*2a00*/  PRMT R5, R16, 0x9910, RZ ;  /* 0x0000991010057816 */ /* 0x000fe200000000ff */
[----:B------:R-:W-:Y:S01]  /*2a10*/  IMAD R7, R7, R24, RZ ;  /* 0x0000001807077224 */ /* 0x000fe200078e02ff */
[----:B------:R-:W-:Y:S01]  /*2a20*/  PRMT R16, R8, 0x7771, RZ ;  /* 0x0000777108107816 */ /* 0x000fe200000000ff */
[----:B------:R-:W-:Y:S01]  /*2a30*/  IMAD R14, R9, R28, RZ ;  /* 0x0000001c090e7224 */ /* 0x000fe200078e02ff */
[----:B------:R-:W-:Y:S02]  /*2a40*/  PRMT R9, R20, 0x9910, RZ ;  /* 0x0000991014097816 */ /* 0x000fe400000000ff */
[C---:B-----5:R-:W-:Y:S01]  /*2a50*/  LOP3.LUT R20, R10.reuse, 0xff, RZ, 0xc0, !PT ;  /* 0x000000ff0a147812 */ /* 0x060fe200078ec0ff */
[----:B------:R-:W-:Y:S01]  /*2a60*/  IMAD R15, R15, R16, RZ ;  /* 0x000000100f0f7224 */ /* 0x000fe200078e02ff */
[----:B------:R-:W-:-:S02]  /*2a70*/  PRMT R24, R10, 0x7771, RZ ;  /* 0x000077710a187816 */ /* 0x000fc400000000ff */
[C---:B------:R-:W-:Y:S01]  /*2a80*/  PRMT R30, R12.reuse, 0x7771, RZ ;  /* 0x000077710c1e7816 */ /* 0x040fe200000000ff */
[----:B------:R-:W-:Y:S01]  /*2a90*/  IMAD R16, R5, R20, RZ ;  /* 0x0000001405107224 */ /* 0x000fe200078e02ff */
[----:B------:R-:W-:Y:S01]  /*2aa0*/  LOP3.LUT R28, R12, 0xff, RZ, 0xc0, !PT ;  /* 0x000000ff0c1c7812 */ /* 0x000fe200078ec0ff */
[----:B------:R-:W-:Y:S02]  /*2ab0*/  IMAD R17, R17, R24, RZ ;  /* 0x0000001811117224 */ /* 0x000fe400078e02ff */
[----:B------:R-:W-:Y:S02]  /*2ac0*/  IMAD R21, R21, R30, RZ ;  /* 0x0000001e15157224 */ /* 0x000fe400078e02ff */
[----:B------:R-:W-:Y:S01]  /*2ad0*/  IMAD R20, R9, R28, RZ ;  /* 0x0000001c09147224 */ /* 0x000fe200078e02ff */
[----:B------:R-:W-:Y:S06]  /*2ae0*/  @!P0 BRA `(.L_x_4698) ;  /* 0xfffffffc00348947 */ /* 0x000fec000383ffff */
[----:B------:R-:W-:Y:S05]  /*2af0*/  BSYNC.RECONVERGENT B1 ;  /* 0x0000000000017941 */ /* 0x000fea0003800200 */
.L_x_4697:
[----:B------:R-:W-:Y:S02]  /*2b00*/  PRMT R5, R4, 0x7770, RZ ;  /* 0x0000777004057816 */ /* 0x000fe400000000ff */
[----:B------:R-:W-:Y:S02]  /*2b10*/  PRMT R9, R8, 0x7770, RZ ;  /* 0x0000777008097816 */ /* 0x000fe400000000ff */
[----:B------:R-:W-:Y:S02]  /*2b20*/  PRMT R4, R4, 0x7771, RZ ;  /* 0x0000777104047816 */ /* 0x000fe400000000ff */
[----:B------:R-:W-:Y:S02]  /*2b30*/  PRMT R8, R8, 0x7771, RZ ;  /* 0x0000777108087816 */ /* 0x000fe400000000ff */
[C---:B------:R-:W-:Y:S02]  /*2b40*/  PRMT R29, R10.reuse, 0x7770, RZ ;  /* 0x000077700a1d7816 */ /* 0x040fe400000000ff */
[----:B------:R-:W-:-:S02]  /*2b50*/  PRMT R30, R10, 0x7771, RZ ;  /* 0x000077710a1e7816 */ /* 0x000fc400000000ff */
[C---:B------:R-:W-:Y:S02]  /*2b60*/  PRMT R24, R12.reuse, 0x7770, RZ ;  /* 0x000077700c187816 */ /* 0x040fe400000000ff */
[----:B------:R-:W-:Y:S02]  /*2b70*/  PRMT R28, R12, 0x7771, RZ ;  /* 0x000077710c1c7816 */ /* 0x000fe400000000ff */
[----:B------:R-:W-:Y:S02]  /*2b80*/  PRMT R10, R5, 0x7610, R10 ;  /* 0x00007610050a7816 */ /* 0x000fe4000000000a */
[----:B------:R-:W-:Y:S02]  /*2b90*/  PRMT R11, R4, 0x7610, R11 ;  /* 0x00007610040b7816 */ /* 0x000fe4000000000b */
[----:B------:R-:W-:Y:S02]  /*2ba0*/  PRMT R12, R9, 0x7610, R12 ;  /* 0x00007610090c7816 */ /* 0x000fe4000000000c */
[----:B------:R-:W-:-:S07]  /*2bb0*/  PRMT R13, R8, 0x7610, R13 ;  /* 0x00007610080d7816 */ /* 0x000fce000000000d */
.L_x_4696:
[----:B------:R-:W-:Y:S05]  /*2bc0*/  BSYNC.RECONVERGENT B0 ;  /* 0x0000000000007941 */ /* 0x000fea0003800200 */
.L_x_4695:
[----:B------:R-:W-:Y:S01]  /*2bd0*/  ISETP.GE.U32.AND P0, PT, R27, R6, PT ;  /* 0x000000061b00720c */ /* 0x000fe20003f06070 */
[----:B------:R-:W-:-:S12]  /*2be0*/  BSSY.RECONVERGENT B0, `(.L_x_4699) ;  /* 0x0000028000007945 */ /* 0x000fd80003800200 */
[----:B------:R-:W-:Y:S05]  /*2bf0*/  @P0 BRA `(.L_x_4700) ;  /* 0x0000000000980947 */ /* 0x000fea0003800000 */
[----:B------:R-:W-:-:S05]  /*2c00*/  IMAD R4, R27, R26, RZ ;  /* 0x0000001a1b047224 */ /* 0x000fca00078e02ff */
        /* <DEDUP_REMOVED lines=19> */
[----:B------:R-:W-:-:S04]  /*2d40*/  IADD3 R5, PT, PT, R9, R0, RZ ;  /* 0x0000000009057210 */ /* 0x000fc80007ffe0ff */
[----:B------:R-:W-:-:S13]  /*2d50*/  ISETP.GE.U32.AND P1, PT, R5, R6, PT ;  /* 0x000000060500720c */ /* 0x000fda0003f26070 */
[-C--:B------:R-:W-:Y:S02]  /*2d60*/  @!P1 IMAD R4, R5, R26.reuse, RZ ;  /* 0x0000001a05049224 */ /* 0x080fe400078e02ff */
[----:B------:R-:W-:-:S03]  /*2d70*/  IMAD R26, R9, R26, RZ ;  /* 0x0000001a091a7224 */ /* 0x000fc600078e02ff */
[----:B------:R-:W-:Y:S02]  /*2d80*/  @!P1 LOP3.LUT R5, R4, 0xfffffffe, RZ, 0xc0, !PT ;  /* 0xfffffffe04059812 */ /* 0x000fe400078ec0ff */
[----:B------:R-:W-:Y:S02]  /*2d90*/  LOP3.LUT R9, R26, 0xfffffffe, RZ, 0xc0, !PT ;  /* 0xfffffffe1a097812 */ /* 0x000fe400078ec0ff */
[-C--:B------:R-:W-:Y:S02]  /*2da0*/  @!P1 IADD3 R4, P3, PT, R5, R22.reuse, RZ ;  /* 0x0000001605049210 */ /* 0x080fe40007f7e0ff */
[----:B------:R-:W-:-:S03]  /*2db0*/  IADD3 R8, P2, PT, R9, R22, RZ ;  /* 0x0000001609087210 */ /* 0x000fc60007f5e0ff */
[----:B------:R-:W-:Y:S01]  /*2dc0*/  @!P1 IMAD.X R5, RZ, RZ, R25, P3 ;  /* 0x000000ffff059224 */ /* 0x000fe200018e0619 */
[----:B------:R-:W-:-:S04]  /*2dd0*/  IADD3.X R9, PT, PT, RZ, R25, RZ, P2, !PT ;  /* 0x00000019ff097210 */ /* 0x000fc800017fe4ff */
[----:B------:R-:W2:Y:S04]  /*2de0*/  @!P1 LDG.E.U16 R4, desc[UR36][R4.64] ;  /* 0x0000002404049981 */ /* 0x000ea8000c1e1500 */
[----:B------:R-:W3:Y:S01]  /*2df0*/  LDG.E.U16 R8, desc[UR36][R8.64] ;  /* 0x0000002408087981 */ /* 0x000ee2000c1e1500 */
[C---:B--2---:R-:W-:Y:S02]  /*2e00*/  @!P1 PRMT R22, R4.reuse, 0x7770, RZ ;  /* 0x0000777004169816 */ /* 0x044fe400000000ff */
[----:B------:R-:W-:Y:S02]  /*2e10*/  @!P1 PRMT R25, R4, 0x7771, RZ ;  /* 0x0000777104199816 */ /* 0x000fe400000000ff */
[C---:B---3--:R-:W-:Y:S02]  /*2e20*/  PRMT R29, R8.reuse, 0x7770, RZ ;  /* 0x00007770081d7816 */ /* 0x048fe400000000ff */
[----:B------:R-:W-:-:S02]  /*2e30*/  PRMT R30, R8, 0x7771, RZ ;  /* 0x00007771081e7816 */ /* 0x000fc400000000ff */
[----:B------:R-:W-:Y:S02]  /*2e40*/  @!P1 PRMT R24, R22, 0x7610, R24 ;  /* 0x0000761016189816 */ /* 0x000fe40000000018 */
[----:B------:R-:W-:-:S07]  /*2e50*/  @!P1 PRMT R28, R25, 0x7610, R28 ;  /* 0x00007610191c9816 */ /* 0x000fce000000001c */
.L_x_4700:
[----:B------:R-:W-:Y:S05]  /*2e60*/  BSYNC.RECONVERGENT B0 ;  /* 0x0000000000007941 */ /* 0x000fea0003800200 */
.L_x_4699:
        /* <DEDUP_REMOVED lines=36> */
.L_x_4702:
[----:B------:R-:W-:Y:S05]  /*30b0*/  BSYNC.RECONVERGENT B0 ;  /* 0x0000000000007941 */ /* 0x000fea0003800200 */
.L_x_4701:
        /* <DEDUP_REMOVED lines=21> */
.L_x_4694:
[----:B------:R-:W1:Y:S01]  /*3210*/  LDCU UR4, c[0x0][0x390] ;  /* 0x00007200ff0477ac */ /* 0x000e620008000800 */
[----:B------:R-:W2:Y:S01]  /*3220*/  LDC.U8 R14, c[0x0][0x381] ;  /* 0x0000e040ff0e7b82 */ /* 0x000ea20000000000 */
[----:B------:R-:W-:Y:S01]  /*3230*/  BSSY.RECONVERGENT B0, `(.L_x_4703) ;  /* 0x0000444000007945 */ /* 0x000fe20003800200 */
[----:B------:R-:W-:Y:S01]  /*3240*/  IMAD.MOV.U32 R8, RZ, RZ, R27 ;  /* 0x000000ffff087224 */ /* 0x000fe200078e001b */
[----:B-1----:R-:W-:-:S05]  /*3250*/  MOV R7, UR4 ;  /* 0x0000000400077c02 */ /* 0x002fca0008000f00 */
[----:B------:R-:W-:Y:S01]  /*3260*/  IMAD R3, R7, 0x3, R27 ;  /* 0x0000000307037824 */ /* 0x000fe200078e021b */
[C---:B--2---:R-:W-:Y:S02]  /*3270*/  PRMT R9, R14.reuse, 0x7610, R9 ;  /* 0x000076100e097816 */ /* 0x044fe40000000009 */
[C---:B------:R-:W-:Y:S02]  /*3280*/  PRMT R10, R14.reuse, 0x7610, R10 ;  /* 0x000076100e0a7816 */ /* 0x040fe4000000000a */
[----:B------:R-:W-:Y:S02]  /*3290*/  ISETP.GE.U32.AND P0, PT, R3, R6, PT ;  /* 0x000000060300720c */ /* 0x000fe40003f06070 */
[C---:B------:R-:W-:Y:S02]  /*32a0*/  PRMT R11, R14.reuse, 0x7610, R11 ;  /* 0x000076100e0b7816 */ /* 0x040fe4000000000b */
[C---:B------:R-:W-:Y:S02]  /*32b0*/  PRMT R12, R14.reuse, 0x7610, R12 ;  /* 0x000076100e0c7816 */ /* 0x040fe4000000000c */
[----:B------:R-:W-:-:S02]  /*32c0*/  PRMT R0, R14, 0x7610, R0 ;  /* 0x000076100e007816 */ /* 0x000fc40000000000 */
[C---:B------:R-:W-:Y:S02]  /*32d0*/  PRMT R3, R14.reuse, 0x7610, R3 ;  /* 0x000076100e037816 */ /* 0x040fe40000000003 */
[C---:B------:R-:W-:Y:S02]  /*32e0*/  PRMT R4, R14.reuse, 0x7610, R4 ;  /* 0x000076100e047816 */ /* 0x040fe40000000004 */
[----:B------:R-:W-:Y:S01]  /*32f0*/  PRMT R5, R14, 0x7610, R5 ;  /* 0x000076100e057816 */ /* 0x000fe20000000005 */
[----:B------:R-:W-:Y:S06]  /*3300*/  @P0 BRA `(.L_x_4704) ;  /* 0x0000004000d80947 */ /* 0x000fec0003800000 */
[----:B------:R-:W-:-:S13]  /*3310*/  ISETP.NE.AND P0, PT, R13, RZ, PT ;  /* 0x000000ff0d00720c */ /* 0x000fda0003f05270 */
[----:B------:R-:W2:Y:S01]  /*3320*/  @!P0 LDG.E.U16 R21, desc[UR36][R16.64] ;  /* 0x0000002410158981 */ /* 0x000ea2000c1e1500 */
[----:B------:R-:W-:Y:S02]  /*3330*/  IADD3 R3, PT, PT, R13, -0x1, RZ ;  /* 0xffffffff0d037810 */ /* 0x000fe40007ffe0ff */
[C---:B------:R-:W-:Y:S02]  /*3340*/  PRMT R9, R14.reuse, 0x7610, R9 ;  /* 0x000076100e097816 */ /* 0x040fe40000000009 */
[----:B------:R-:W-:Y:S02]  /*3350*/  VIMNMX.U32 R13, PT, PT, R3, 0x18, PT ;  /* 0x00000018030d7848 */ /* 0x000fe40003fe0000 */
[C---:B------:R-:W-:Y:S02]  /*3360*/  PRMT R10, R14.reuse, 0x7610, R10 ;  /* 0x000076100e0a7816 */ /* 0x040fe4000000000a */
[C---:B------:R-:W-:Y:S01]  /*3370*/  PRMT R11, R14.reuse, 0x7610, R11 ;  /* 0x000076100e0b7816 */ /* 0x040fe2000000000b */
[----:B------:R-:W-:Y:S01]  /*3380*/  VIADD R13, R13, 0x1 ;  /* 0x000000010d0d7836 */ /* 0x000fe20000000000 */
[----:B------:R-:W-:-:S02]  /*3390*/  PRMT R12, R14, 0x7610, R12 ;  /* 0x000076100e0c7816 */ /* 0x000fc4000000000c */
[C---:B------:R-:W-:Y:S02]  /*33a0*/  PRMT R0, R14.reuse, 0x7610, R0 ;  /* 0x000076100e007816 */ /* 0x040fe40000000000 */
[C---:B------:R-:W-:Y:S02]  /*33b0*/  PRMT R3, R14.reuse, 0x7610, R3 ;  /* 0x000076100e037816 */ /* 0x040fe40000000003 */
[C---:B------:R-:W-:Y:S02]  /*33c0*/  PRMT R4, R14.reuse, 0x7610, R4 ;  /* 0x000076100e047816 */ /* 0x040fe40000000004 */
[----:B------:R-:W-:Y:S02]  /*33d0*/  PRMT R5, R14, 0x7610, R5 ;  /* 0x000076100e057816 */ /* 0x000fe40000000005 */
[C---:B--2---:R-:W-:Y:S02]  /*33e0*/  @!P0 PRMT R20, R21.reuse, 0x7770, RZ ;  /* 0x0000777015148816 */ /* 0x044fe400000000ff */
[----:B------:R-:W-:-:S07]  /*33f0*/  @!P0 PRMT R21, R21, 0x7771, RZ ;  /* 0x0000777115158816 */ /* 0x000fce00000000ff */
.L_x_4710:
[----:B------:R-:W1:Y:S01]  /*3400*/  LDCU UR4, c[0x0][0x390] ;  /* 0x00007200ff0477ac */ /* 0x000e620008000800 */
[C---:B------:R-:W-:Y:S02]  /*3410*/  @!P0 PRMT R32, R20.reuse, 0x7610, R32 ;  /* 0x0000761014208816 */ /* 0x040fe40000000020 */
[C---:B------:R-:W-:Y:S02]  /*3420*/  @!P0 PRMT R31, R21.reuse, 0x7610, R31 ;  /* 0x00007610151f8816 */ /* 0x040fe4000000001f */
[C---:B------:R-:W-:Y:S02]  /*3430*/  @!P0 PRMT R33, R21.reuse, 0x7610, R33 ;  /* 0x0000761015218816 */ /* 0x040fe40000000021 */
[C---:B------:R-:W-:Y:S02]  /*3440*/  @!P0 PRMT R22, R20.reuse, 0x7610, R22 ;  /* 0x0000761014168816 */ /* 0x040fe40000000016 */
[----:B------:R-:W-:Y:S02]  /*3450*/  @!P0 PRMT R30, R21, 0x7610, R30 ;  /* 0x00007610151e8816 */ /* 0x000fe4000000001e */
[----:B------:R-:W-:-:S02]  /*3460*/  @!P0 PRMT R29, R20, 0x7610, R29 ;  /* 0x00007610141d8816 */ /* 0x000fc4000000001d */
[----:B------:R-:W-:Y:S02]  /*3470*/  @!P0 PRMT R28, R21, 0x7610, R28 ;  /* 0x00007610151c8816 */ /* 0x000fe4000000001c */
        /* <DEDUP_REMOVED lines=294> */
[----:B------:R-:W-:-:S04]  /*46e0*/  IMAD R7, R25, UR27, R28 ;  /* 0x0000001b19077c24 */ /* 0x000fc8000f8e021c */
[----:B------:R-:W-:Y:S02]  /*46f0*/  @P1 IMAD.MOV R25, RZ, RZ, -R14 ;  /* 0x000000ffff191224 */ /* 0x000fe400078e0a0e */
[----:B------:R-:W-:Y:S02]  /*4700*/  IMAD R22, R7, UR28, R22 ;  /* 0x0000001c07167c24 */ /* 0x000fe4000f8e0216 */
[----:B------:R-:W-:-:S04]  /*4710*/  @P1 IMAD R15, R25, R6, R15 ;  /* 0x00000006190f1224 */ /* 0x000fc800078e020f */
[----:B---3--:R-:W-:-:S07]  /*4720*/  @P1 IMAD R22, R15, R27, R22 ;  /* 0x0000001b0f161224 */ /* 0x008fce00078e0216 */
.L_x_4706:
[----:B------:R-:W-:-:S04]  /*4730*/  LOP3.LUT R7, R22, 0xfffffffe, RZ, 0xc0, !PT ;  /* 0xfffffffe16077812 */ /* 0x000fc800078ec0ff */
[----:B------:R-:W-:-:S04]  /*4740*/  IADD3 R6, P1, PT, R7, R16, RZ ;  /* 0x0000001007067210 */ /* 0x000fc80007f3e0ff */
[----:B------:R-:W-:-:S05]  /*4750*/  IADD3.X R7, PT, PT, RZ, R17, RZ, P1, !PT ;  /* 0x00000011ff077210 */ /* 0x000fca0000ffe4ff */
[----:B------:R-:W2:Y:S01]  /*4760*/  LDG.E.U16 R6, desc[UR36][R6.64] ;  /* 0x0000002406067981 */ /* 0x000ea2000c1e1500 */
[----:B------:R-:W-:Y:S01]  /*4770*/  MOV R32, RZ ;  /* 0x000000ff00207202 */ /* 0x000fe20000000f00 */
[----:B-1----:R-:W-:-:S04]  /*4780*/  VIADD R33, R8, UR4 ;  /* 0x0000000408217c36 */ /* 0x002fc80008000000 */
[----:B------:R-:W-:-:S05]  /*4790*/  IMAD.HI.U32 R14, R33, UR31, R32 ;  /* 0x0000001f210e7c27 */ /* 0x000fca000f8e0020 */
[----:B------:R-:W-:-:S05]  /*47a0*/  SHF.R.U32.HI R14, RZ, UR76, R14 ;  /* 0x0000004cff0e7c19 */ /* 0x000fca000801160e */
[----:B------:R-:W-:-:S04]  /*47b0*/  IMAD.MOV R15, RZ, RZ, -R14 ;  /* 0x000000ffff0f7224 */ /* 0x000fc800078e0a0e */
[----:B------:R-:W-:-:S04]  /*47c0*/  IMAD R22, R15, UR30, R33 ;  /* 0x0000001e0f167c24 */ /* 0x000fc8000f8e0221 */
[----:B------:R-:W-:Y:S01]  /*47d0*/  IMAD R22, R22, UR5, RZ ;  /* 0x0000000516167c24 */ /* 0x000fe2000f8e02ff */
[C---:B--2---:R-:W-:Y:S02]  /*47e0*/  PRMT R27, R6.reuse, 0x7770, RZ ;  /* 0x00007770061b7816 */ /* 0x044fe400000000ff */
[----:B------:R-:W-:Y:S01]  /*47f0*/  PRMT R28, R6, 0x7771, RZ ;  /* 0x00007771061c7816 */ /* 0x000fe200000000ff */
        /* <DEDUP_REMOVED lines=230> */
.L_x_4707:
[----:B------:R-:W-:-:S04]  /*5660*/  LOP3.LUT R7, R22, 0xfffffffe, RZ, 0xc0, !PT ;  /* 0xfffffffe16077812 */ /* 0x000fc800078ec0ff */
[----:B------:R-:W-:-:S05]  /*5670*/  IADD3 R6, P1, PT, R7, R16, RZ ;  /* 0x0000001007067210 */ /* 0x000fca0007f3e0ff */
[----:B------:R-:W-:-:S05]  /*5680*/  IMAD.X R7, RZ, RZ, R17, P1 ;  /* 0x000000ffff077224 */ /* 0x000fca00008e0611 */
[----:B------:R-:W2:Y:S01]  /*5690*/  LDG.E.U16 R6, desc[UR36][R6.64] ;  /* 0x0000002406067981 */ /* 0x000ea2000c1e1500 */
[----:B------:R-:W-:Y:S01]  /*56a0*/  IADD3 R33, PT, PT, R33, UR4, RZ ;  /* 0x0000000421217c10 */ /* 0x000fe2000fffe0ff */
[----:B------:R-:W-:-:S04]  /*56b0*/  IMAD.MOV.U32 R32, RZ, RZ, RZ ;  /* 0x000000ffff207224 */ /* 0x000fc800078e00ff */
[----:B------:R-:W-:-:S05]  /*56c0*/  IMAD.HI.U32 R14, R33, UR31, R32 ;  /* 0x0000001f210e7c27 */ /* 0x000fca000f8e0020 */
[----:B------:R-:W-:-:S04]  /*56d0*/  SHF.R.U32.HI R14, RZ, UR76, R14 ;  /* 0x0000004cff0e7c19 */ /* 0x000fc8000801160e */
[----:B------:R-:W-:-:S05]  /*56e0*/  IADD3 R15, PT, PT, -R14, RZ, RZ ;  /* 0x000000ff0e0f7210 */ /* 0x000fca0007ffe1ff */
[----:B------:R-:W-:-:S04]  /*56f0*/  IMAD R22, R15, UR30, R33 ;  /* 0x0000001e0f167c24 */ /* 0x000fc8000f8e0221 */
[----:B------:R-:W-:Y:S01]  /*5700*/  IMAD R22, R22, UR5, RZ ;  /* 0x0000000516167c24 */ /* 0x000fe2000f8e02ff */
[C---:B--2---:R-:W-:Y:S02]  /*5710*/  PRMT R29, R6.reuse, 0x7770, RZ ;  /* 0x00007770061d7816 */ /* 0x044fe400000000ff */
[----:B------:R-:W-:Y:S01]  /*5720*/  PRMT R30, R6, 0x7771, RZ ;  /* 0x00007771061e7816 */ /* 0x000fe200000000ff */
        /* <DEDUP_REMOVED lines=230> */
.L_x_4708:
[----:B------:R-:W-:-:S04]  /*6590*/  LOP3.LUT R7, R22, 0xfffffffe, RZ, 0xc0, !PT ;  /* 0xfffffffe16077812 */ /* 0x000fc800078ec0ff */
[----:B------:R-:W-:-:S04]  /*65a0*/  IADD3 R6, P1, PT, R7, R16, RZ ;  /* 0x0000001007067210 */ /* 0x000fc80007f3e0ff */
[----:B------:R-:W-:-:S05]  /*65b0*/  IADD3.X R7, PT, PT, RZ, R17, RZ, P1, !PT ;  /* 0x00000011ff077210 */ /* 0x000fca0000ffe4ff */
[----:B------:R1:W2:Y:S01]  /*65c0*/  LDG.E.U16 R6, desc[UR36][R6.64] ;  /* 0x0000002406067981 */ /* 0x0002a2000c1e1500 */
[----:B------:R-:W-:Y:S01]  /*65d0*/  MOV R32, RZ ;  /* 0x000000ff00207202 */ /* 0x000fe20000000f00 */
[----:B------:R-:W-:-:S04]  /*65e0*/  VIADD R33, R33, UR4 ;  /* 0x0000000421217c36 */ /* 0x000fc80008000000 */
[----:B------:R-:W-:-:S05]  /*65f0*/  IMAD.HI.U32 R14, R33, UR31, R32 ;  /* 0x0000001f210e7c27 */ /* 0x000fca000f8e0020 */
[----:B-1----:R-:W-:-:S05]  /*6600*/  SHF.R.U32.HI R7, RZ, UR76, R14 ;  /* 0x0000004cff077c19 */ /* 0x002fca000801160e */
[----:B------:R-:W-:-:S04]  /*6610*/  IMAD.MOV R25, RZ, RZ, -R7 ;  /* 0x000000ffff197224 */ /* 0x000fc800078e0a07 */
[----:B------:R-:W-:-:S04]  /*6620*/  IMAD R25, R25, UR30, R33 ;  /* 0x0000001e19197c24 */ /* 0x000fc8000f8e0221 */
[----:B------:R-:W-:Y:S01]  /*6630*/  IMAD R25, R25, UR5, RZ ;  /* 0x0000000519197c24 */ /* 0x000fe2000f8e02ff */
[C---:B--2---:R-:W-:Y:S02]  /*6640*/  PRMT R22, R6.reuse, 0x7770, RZ ;  /* 0x0000777006167816 */ /* 0x044fe400000000ff */
[----:B------:R-:W-:Y:S01]  /*6650*/  PRMT R33, R6, 0x7771, RZ ;  /* 0x0000777106217816 */ /* 0x000fe200000000ff */
        /* <DEDUP_REMOVED lines=219> */
.L_x_4709:
[----:B------:R-:W-:-:S04]  /*7410*/  LOP3.LUT R7, R25, 0xfffffffe, RZ, 0xc0, !PT ;  /* 0xfffffffe19077812 */ /* 0x000fc800078ec0ff */
[----:B------:R-:W-:-:S04]  /*7420*/  IADD3 R6, P1, PT, R7, R16, RZ ;  /* 0x0000001007067210 */ /* 0x000fc80007f3e0ff */
[----:B------:R-:W-:-:S05]  /*7430*/  IADD3.X R7, PT, PT, RZ, R17, RZ, P1, !PT ;  /* 0x00000011ff077210 */ /* 0x000fca0000ffe4ff */
[----:B------:R-:W2:Y:S02]  /*7440*/  LDG.E.U16 R6, desc[UR36][R6.64] ;  /* 0x0000002406067981 */ /* 0x000ea4000c1e1500 */
[C---:B--2---:R-:W-:Y:S02]  /*7450*/  PRMT R32, R6.reuse, 0x7770, RZ ;  /* 0x0000777006207816 */ /* 0x044fe400000000ff */
[----:B------:R-:W-:-:S07]  /*7460*/  PRMT R31, R6, 0x7771, RZ ;  /* 0x00007771061f7816 */ /* 0x000fce00000000ff */
.L_x_4705:
[----:B------:R-:W2:Y:S01]  /*7470*/  LDCU UR5, c[0x0][0x388] ;  /* 0x00007100ff0577ac */ /* 0x000ea20008000800 */
[----:B------:R-:W-:Y:S02]  /*7480*/  PRMT R4, R4, 0x9910, RZ ;  /* 0x0000991004047816 */ /* 0x000fe400000000ff */
[----:B------:R-:W-:Y:S02]  /*7490*/  PRMT R7, R28, 0x9910, RZ ;  /* 0x000099101c077816 */ /* 0x000fe400000000ff */
[----:B------:R-:W-:Y:S02]  /*74a0*/  PRMT R5, R5, 0x9910, RZ ;  /* 0x0000991005057816 */ /* 0x000fe400000000ff */
[----:B------:R-:W-:Y:S01]  /*74b0*/  PRMT R6, R27, 0x9910, RZ ;  /* 0x000099101b067816 */ /* 0x000fe200000000ff */
[----:B------:R-:W-:Y:S01]  /*74c0*/  IMAD R4, R4, R7, RZ ;  /* 0x0000000704047224 */ /* 0x000fe200078e02ff */
[----:B-1----:R-:W-:Y:S02]  /*74d0*/  MOV R7, UR4 ;  /* 0x0000000400077c02 */ /* 0x002fe40008000f00 */
[----:B------:R-:W-:Y:S01]  /*74e0*/  PRMT R15, R30, 0x9910, RZ ;  /* 0x000099101e0f7816 */ /* 0x000fe200000000ff */
[----:B------:R-:W-:Y:S01]  /*74f0*/  IMAD R5, R5, R6, RZ ;  /* 0x0000000605057224 */ /* 0x000fe200078e02ff */
[----:B------:R-:W-:Y:S01]  /*7500*/  PRMT R6, R0, 0x9910, RZ ;  /* 0x0000991000067816 */ /* 0x000fe200000000ff */
[----:B------:R-:W-:Y:S01]  /*7510*/  IMAD R8, R7, 0x4, R8 ;  /* 0x0000000407087824 */ /* 0x000fe200078e0208 */
[----:B------:R-:W-:-:S02]  /*7520*/  PRMT R0, R22, 0x9910, RZ ;  /* 0x0000991016007816 */ /* 0x000fc400000000ff */
[----:B------:R-:W-:Y:S02]  /*7530*/  PRMT R14, R12, 0x9910, RZ ;  /* 0x000099100c0e7816 */ /* 0x000fe400000000ff */
[----:B------:R-:W-:Y:S01]  /*7540*/  PRMT R3, R3, 0x9910, RZ ;  /* 0x0000991003037816 */ /* 0x000fe200000000ff */
[----:B------:R-:W-:Y:S01]  /*7550*/  IMAD.MOV.U32 R25, RZ, RZ, R0 ;  /* 0x000000ffff197224 */ /* 0x000fe200078e0000 */
[----:B------:R-:W-:Y:S01]  /*7560*/  PRMT R12, R29, 0x9910, RZ ;  /* 0x000099101d0c7816 */ /* 0x000fe200000000ff */
[----:B------:R-:W-:Y:S01]  /*7570*/  IMAD R0, R6, R15, RZ ;  /* 0x0000000f06007224 */ /* 0x000fe200078e02ff */
[----:B--2---:R-:W-:Y:S01]  /*7580*/  MOV R6, UR5 ;  /* 0x0000000500067c02 */ /* 0x004fe20008000f00 */
[----:B------:R-:W-:Y:S01]  /*7590*/  IMAD R15, R7, 0x3, R8 ;  /* 0x00000003070f7824 */ /* 0x000fe200078e0208 */
[----:B------:R-:W-:Y:S01]  /*75a0*/  PRMT R11, R11, 0x9910, RZ ;  /* 0x000099100b0b7816 */ /* 0x000fe200000000ff */
[----:B------:R-:W-:Y:S01]  /*75b0*/  IMAD R3, R3, R12, RZ ;  /* 0x0000000c03037224 */ /* 0x000fe200078e02ff */
[----:B------:R-:W-:Y:S01]  /*75c0*/  PRMT R10, R10, 0x9910, RZ ;  /* 0x000099100a0a7816 */ /* 0x000fe200000000ff */
[----:B------:R-:W-:Y:S01]  /*75d0*/  IMAD R12, R14, R25, RZ ;  /* 0x000000190e0c7224 */ /* 0x000fe200078e02ff */
[----:B------:R-:W-:-:S02]  /*75e0*/  ISETP.GE.U32.AND P1, PT, R15, R6, PT ;  /* 0x000000060f00720c */ /* 0x000fc40003f26070 */
[----:B------:R-:W-:Y:S02]  /*75f0*/  PRMT R9, R9, 0x9910, RZ ;  /* 0x0000991009097816 */ /* 0x000fe400000000ff */
[----:B------:R-:W-:Y:S02]  /*7600*/  PRMT R14, R33, 0x9910, RZ ;  /* 0x00009910210e7816 */ /* 0x000fe400000000ff */
[----:B------:R-:W-:Y:S02]  /*7610*/  PRMT R25, R32, 0x9910, RZ ;  /* 0x0000991020197816 */ /* 0x000fe400000000ff */
[----:B------:R-:W-:Y:S01]  /*7620*/  PRMT R26, R31, 0x9910, RZ ;  /* 0x000099101f1a7816 */ /* 0x000fe200000000ff */
[----:B------:R-:W-:Y:S02]  /*7630*/  IMAD R11, R11, R14, RZ ;  /* 0x0000000e0b0b7224 */ /* 0x000fe400078e02ff */
[----:B------:R-:W-:Y:S02]  /*7640*/  IMAD R10, R10, R25, RZ ;  /* 0x000000190a0a7224 */ /* 0x000fe400078e02ff */
[----:B------:R-:W-:Y:S01]  /*7650*/  IMAD R9, R9, R26, RZ ;  /* 0x0000001a09097224 */ /* 0x000fe200078e02ff */
[----:B------:R-:W-:Y:S06]  /*7660*/  @!P1 BRA `(.L_x_4710) ;  /* 0xffffffbc00649947 */ /* 0x000fec000383ffff */
.L_x_4704:
[----:B0-----:R-:W-:Y:S05]  /*7670*/  BSYNC.RECONVERGENT B0 ;  /* 0x0000000000007941 */ /* 0x001fea0003800200 */
.L_x_4703:
        /* <DEDUP_REMOVED lines=285> */
.L_x_4714:
[----:B------:R-:W-:Y:S02]  /*8850*/  SHF.R.U32.HI R20, RZ, 0x1, R20 ;  /* 0x00000001ff147819 */ /* 0x000fe40000011614 */
[----:B------:R-:W-:-:S07]  /*8860*/  MOV R21, RZ ;  /* 0x000000ff00157202 */ /* 0x000fce0000000f00 */
.L_x_4713:
[----:B------:R-:W0:Y:S02]  /*8870*/  LDCU.64 UR4, c[0x0][0x750] ;  /* 0x0000ea00ff0477ac */ /* 0x000e240008000a00 */
[----:B0-----:R-:W-:-:S05]  /*8880*/  IADD3 R24, P1, PT, R24, UR4, RZ ;  /* 0x0000000418187c10 */ /* 0x001fca000ff3e0ff */
[----:B------:R-:W-:Y:S01]  /*8890*/  IMAD.X R22, RZ, RZ, UR5, P1 ;  /* 0x00000005ff167e24 */ /* 0x000fe200088e06ff */
[----:B------:R-:W-:-:S04]  /*88a0*/  LEA R16, P1, R20, R24, 0x1 ;  /* 0x0000001814107211 */ /* 0x000fc800078208ff */
[----:B------:R-:W-:-:S05]  /*88b0*/  LEA.HI.X R17, R20, R22, R21, 0x1, P1 ;  /* 0x0000001614117211 */ /* 0x000fca00008f0c15 */
[----:B------:R-:W2:Y:S01]  /*88c0*/  LDG.E.U16 R16, desc[UR36][R16.64] ;  /* 0x0000002410107981 */ /* 0x000ea2000c1e1500 */
[----:B------:R-:W-:-:S04]  /*88d0*/  IADD3 R15, PT, PT, R8, R7, RZ ;  /* 0x00000007080f7210 */ /* 0x000fc80007ffe0ff */
[----:B------:R-:W-:Y:S02]  /*88e0*/  ISETP.GE.U32.AND P1, PT, R15, R6, PT ;  /* 0x000000060f00720c */ /* 0x000fe40003f26070 */
[C---:B--2---:R-:W-:Y:S02]  /*88f0*/  PRMT R27, R16.reuse, 0x7770, RZ ;  /* 0x00007770101b7816 */ /* 0x044fe400000000ff */
[----:B------:R-:W-:-:S09]  /*8900*/  PRMT R28, R16, 0x7771, RZ ;  /* 0x00007771101c7816 */ /* 0x000fd200000000ff */
        /* <DEDUP_REMOVED lines=276> */
.L_x_4716:
[----:B------:R-:W-:Y:S01]  /*9a50*/  SHF.R.U32.HI R20, RZ, 0x1, R29 ;  /* 0x00000001ff147819 */ /* 0x000fe2000001161d */
[----:B------:R-:W-:-:S07]  /*9a60*/  IMAD.MOV.U32 R21, RZ, RZ, RZ ;  /* 0x000000ffff157224 */ /* 0x000fce00078e00ff */
.L_x_4715:
        /* <DEDUP_REMOVED lines=283> */
.L_x_4718:
[----:B------:R-:W-:Y:S01]  /*ac20*/  SHF.R.U32.HI R20, RZ, 0x1, R13 ;  /* 0x00000001ff147819 */ /* 0x000fe2000001160d */
[----:B------:R-:W-:-:S07]  /*ac30*/  IMAD.MOV.U32 R21, RZ, RZ, RZ ;  /* 0x000000ffff157224 */ /* 0x000fce00078e00ff */
.L_x_4717:
        /* <DEDUP_REMOVED lines=283> */
.L_x_4720:
[----:B------:R-:W-:Y:S01]  /*bdf0*/  SHF.R.U32.HI R20, RZ, 0x1, R20 ;  /* 0x00000001ff147819 */ /* 0x000fe20000011614 */
[----:B------:R-:W-:-:S07]  /*be00*/  IMAD.MOV.U32 R21, RZ, RZ, RZ ;  /* 0x000000ffff157224 */ /* 0x000fce00078e00ff */
.L_x_4719:
[----:B------:R-:W-:-:S04]  /*be10*/  LEA R24, P0, R20, R24, 0x1 ;  /* 0x0000001814187211 */ /* 0x000fc800078008ff */
[----:B------:R-:W-:-:S05]  /*be20*/  LEA.HI.X R25, R20, R22, R21, 0x1, P0 ;  /* 0x0000001614197211 */ /* 0x000fca00000f0c15 */
[----:B------:R-:W2:Y:S02]  /*be30*/  LDG.E.U16 R24, desc[UR36][R24.64] ;  /* 0x0000002418187981 */ /* 0x000ea4000c1e1500 */
[C---:B--2---:R-:W-:Y:S02]  /*be40*/  PRMT R32, R24.reuse, 0x7770, RZ ;  /* 0x0000777018207816 */ /* 0x044fe400000000ff */
[----:B------:R-:W-:-:S07]  /*be50*/  PRMT R31, R24, 0x7771, RZ ;  /* 0x00007771181f7816 */ /* 0x000fce00000000ff */
.L_x_4712:
[----:B------:R-:W-:Y:S05]  /*be60*/  BSYNC.RECONVERGENT B0 ;  /* 0x0000000000007941 */ /* 0x000fea0003800200 */
.L_x_4711:
        /* <DEDUP_REMOVED lines=10> */
[----:B------:R-:W-:Y:S01]  /*bf10*/  MOV R8, R15 ;  /* 0x0000000f00087202 */ /* 0x000fe20000000f00 */
[----:B------:R-:W-:Y:S02]  /*bf20*/  IMAD.MOV.U32 R15, RZ, RZ, R28 ;  /* 0x000000ffff0f7224 */ /* 0x000fe400078e001c */
        /* <DEDUP_REMOVED lines=20> */
[----:B------:R-:W-:-:S03]  /*c070*/  MOV R13, R33 ;  /* 0x00000021000d7202 */ /* 0x000fc60000000f00 */
[----:B------:R-:W-:Y:S02]  /*c080*/  IMAD R12, R12, R11, RZ ;  /* 0x0000000b0c0c7224 */ /* 0x000fe400078e02ff */
[----:B------:R-:W-:Y:S01]  /*c090*/  @!P0 PRMT R7, R32, 0x9910, RZ ;  /* 0x0000991020078816 */ /* 0x000fe200000000ff */
[----:B------:R-:W-:Y:S01]  /*c0a0*/  IMAD R11, R8, R13, RZ ;  /* 0x0000000d080b7224 */ /* 0x000fe200078e02ff */
[----:B------:R-:W-:Y:S02]  /*c0b0*/  @!P0 PRMT R6, R10, 0x9910, RZ ;  /* 0x000099100a068816 */ /* 0x000fe400000000ff */
[----:B------:R-:W-:Y:S02]  /*c0c0*/  @!P0 PRMT R15, R31, 0x9910, RZ ;  /* 0x000099101f0f8816 */ /* 0x000fe400000000ff */
[----:B------:R-:W-:Y:S01]  /*c0d0*/  @!P0 PRMT R14, R9, 0x9910, RZ ;  /* 0x00009910090e8816 */ /* 0x000fe200000000ff */
[----:B------:R-:W-:-:S04]  /*c0e0*/  @!P0 IMAD R6, R6, R7, RZ ;  /* 0x0000000706068224 */ /* 0x000fc800078e02ff */
[----:B------:R-:W-:Y:S01]  /*c0f0*/  @!P0 IMAD R7, R14, R15, RZ ;  /* 0x0000000f0e078224 */ /* 0x000fe200078e02ff */
[----:B------:R-:W-:-:S04]  /*c100*/  @!P0 PRMT R10, R6, 0x7610, R10 ;  /* 0x00007610060a8816 */ /* 0x000fc8000000000a */
[----:B------:R-:W-:-:S07]  /*c110*/  @!P0 PRMT R9, R7, 0x7610, R9 ;  /* 0x0000761007098816 */ /* 0x000fce0000000009 */
.L_x_4722:
[----:B------:R-:W-:Y:S05]  /*c120*/  BSYNC.RECONVERGENT B0 ;  /* 0x0000000000007941 */ /* 0x000fea0003800200 */
.L_x_4721:
[----:B------:R-:W-:Y:S02]  /*c130*/  PRMT R5, R5, 0x9910, RZ ;  /* 0x0000991005057816 */ /* 0x000fe400000000ff */
[----:B------:R-:W-:Y:S02]  /*c140*/  PRMT R6, R0, 0x9910, RZ ;  /* 0x0000991000067816 */ /* 0x000fe400000000ff */
[----:B------:R-:W-:Y:S01]  /*c150*/  PRMT R3, R3, 0x9910, RZ ;  /* 0x0000991003037816 */ /* 0x000fe200000000ff */
[----:B------:R-:W-:Y:S01]  /*c160*/  IMAD.MOV.U32 R0, RZ, RZ, R5 ;  /* 0x000000ffff007224 */ /* 0x000fe200078e0005 */
        /* <DEDUP_REMOVED lines=13> */
[----:B------:R-:W-:Y:S01]  /*c240*/  PRMT R16, R0, 0x9910, RZ ;  /* 0x0000991000107816 */ /* 0x000fe200000000ff */
[----:B------:R-:W-:Y:S01]  /*c250*/  IMAD.MOV.U32 R0, RZ, RZ, R9 ;  /* 0x000000ffff007224 */ /* 0x000fe200078e0009 */
[----:B------:R-:W-:Y:S02]  /*c260*/  PRMT R17, R3, 0x9910, RZ ;  /* 0x0000991003117816 */ /* 0x000fe400000000ff */
[----:B------:R-:W-:-:S03]  /*c270*/  MOV R3, R10 ;  /* 0x0000000a00037202 */ /* 0x000fc60000000f00 */
[----:B------:R-:W-:Y:S02]  /*c280*/  IMAD R17, R17, R0, RZ ;  /* 0x0000000011117224 */ /* 0x000fe400078e02ff */
[----:B------:R-:W-:-:S07]  /*c290*/  IMAD R16, R16, R3, RZ ;  /* 0x0000000310107224 */ /* 0x000fce00078e02ff */
.L_x_4673:
[----:B------:R-:W-:Y:S05]  /*c2a0*/  BSYNC.RECONVERGENT B6 ;  /* 0x0000000000067941 */ /* 0x000fea0003800200 */
.L_x_4672:
        /* <DEDUP_REMOVED lines=11> */
[----:B---3--:R-:W-:-:S03]  /*c360*/  ISETP.GE.U32.AND P0, PT, R8, 0x2, PT ;  /* 0x000000020800780c */ /* 0x008fc60003f06070 */
[----:B------:R-:W-:-:S05]  /*c370*/  IMAD R0, R0, 0x2, R3 ;  /* 0x0000000200007824 */ /* 0x000fca00078e0203 */
[----:B------:R1:W-:Y:S05]  /*c380*/  STS.U16 [R0], R5 ;  /* 0x0000000500007388 */ /* 0x0003ea0000000400 */
[----:B------:R-:W-:Y:S05]  /*c390*/  @!P0 BRA `(.L_x_4723) ;  /* 0x0000000000608947 */ /* 0x000fea0003800000 */
[----:B------:R-:W-:-:S07]  /*c3a0*/  MOV R4, R8 ;  /* 0x0000000800047202 */ /* 0x000fce0000000f00 */
.L_x_4726:
        /* <DEDUP_REMOVED lines=13> */
[----:B------:R-:W1:Y:S02]  /*c480*/  LDS.U16 R4, [R4] ;  /* 0x0000000004047984 */ /* 0x000e640000000400 */
[C---:B-1----:R-:W-:Y:S02]  /*c490*/  PRMT R6, R4.reuse, 0x7771, RZ ;  /* 0x0000777104067816 */ /* 0x042fe400000000ff */
[----:B------:R-:W-:-:S03]  /*c4a0*/  LOP3.LUT R5, R4, 0xff, RZ, 0xc0, !PT ;  /* 0x000000ff04057812 */ /* 0x000fc600078ec0ff */
[----:B------:R-:W-:Y:S02]  /*c4b0*/  IMAD R17, R17, R6, RZ ;  /* 0x0000000611117224 */ /* 0x000fe400078e02ff */
[----:B------:R-:W-:-:S05]  /*c4c0*/  IMAD R16, R16, R5, RZ ;  /* 0x0000000510107224 */ /* 0x000fca00078e02ff */
[----:B------:R-:W-:-:S05]  /*c4d0*/  PRMT R5, R17, 0x7604, R16 ;  /* 0x0000760411057816 */ /* 0x000fca0000000010 */
[----:B------:R1:W-:Y:S02]  /*c4e0*/  STS.U16 [R0], R5 ;  /* 0x0000000500007388 */ /* 0x0003e40000000400 */
.L_x_4725:
[----:B------:R-:W-:Y:S05]  /*c4f0*/  BSYNC.RECONVERGENT B0 ;  /* 0x0000000000007941 */ /* 0x000fea0003800200 */
.L_x_4724:
[----:B------:R-:W-:Y:S01]  /*c500*/  IMAD.MOV.U32 R4, RZ, RZ, R10 ;  /* 0x000000ffff047224 */ /* 0x000fe200078e000a */
[----:B------:R-:W-:Y:S06]  /*c510*/  @P1 BRA `(.L_x_4726) ;  /* 0xfffffffc00a41947 */ /* 0x000fec000383ffff */
.L_x_4723:
        /* <DEDUP_REMOVED lines=16> */
[----:B------:R1:W-:Y:S01]  /*c620*/  STS.U16 [R3], R4 ;  /* 0x0000000403007388 */ /* 0x0003e20000000400 */
[----:B------:R-:W-:Y:S05]  /*c630*/  @!P0 BRA `(.L_x_4728) ;  /* 0x0000000000608947 */ /* 0x000fea0003800000 */
[----:B-1----:R-:W-:-:S07]  /*c640*/  MOV R4, R8 ;  /* 0x0000000800047202 */ /* 0x002fce0000000f00 */
.L_x_4731:
        /* <DEDUP_REMOVED lines=8> */
[----:B-1----:R-:W-:Y:S05]  /*c6d0*/  @P0 BRA `(.L_x_4730) ;  /* 0x00000000002c0947 */ /* 0x002fea0003800000 */
[----:B------:R-:W-:Y:S02]  /*c6e0*/  LOP3.LUT R4, R4, 0x7fe, RZ, 0xc0, !PT ;  /* 0x000007fe04047812 */ /* 0x000fe400078ec0ff */
[----:B------:R-:W-:Y:S02]  /*c6f0*/  PRMT R5, R16, 0x9910, RZ ;  /* 0x0000991010057816 */ /* 0x000fe400000000ff */
[----:B------:R-:W-:Y:S02]  /*c700*/  IADD3 R4, PT, PT, R3, R4, RZ ;  /* 0x0000000403047210 */ /* 0x000fe40007ffe0ff */
[----:B------:R-:W-:-:S04]  /*c710*/  PRMT R6, R17, 0x9910, RZ ;  /* 0x0000991011067816 */ /* 0x000fc800000000ff */
[----:B------:R-:W1:Y:S02]  /*c720*/  LDS.U16 R4, [R4] ;  /* 0x0000000004047984 */ /* 0x000e640000000400 */
[C---:B-1----:R-:W-:Y:S02]  /*c730*/  PRMT R17, R4.reuse, 0x7771, RZ ;  /* 0x0000777104117816 */ /* 0x042fe400000000ff */
[----:B------:R-:W-:-:S03]  /*c740*/  LOP3.LUT R16, R4, 0xff, RZ, 0xc0, !PT ;  /* 0x000000ff04107812 */ /* 0x000fc600078ec0ff */
[----:B------:R-:W-:Y:S02]  /*c750*/  IMAD R17, R6, R17, RZ ;  /* 0x0000001106117224 */ /* 0x000fe400078e02ff */
[----:B------:R-:W-:-:S05]  /*c760*/  IMAD R16, R5, R16, RZ ;  /* 0x0000001005107224 */ /* 0x000fca00078e02ff */
[----:B------:R-:W-:-:S05]  /*c770*/  PRMT R6, R17, 0x7604, R16 ;  /* 0x0000760411067816 */ /* 0x000fca0000000010 */
[----:B------:R1:W-:Y:S02]  /*c780*/  STS.U16 [R3], R6 ;  /* 0x0000000603007388 */ /* 0x0003e40000000400 */
.L_x_4730:
[----:B------:R-:W-:Y:S05]  /*c790*/  BSYNC.RECONVERGENT B0 ;  /* 0x0000000000007941 */ /* 0x000fea0003800200 */
.L_x_4729:
[----:B------:R-:W-:Y:S01]  /*c7a0*/  IMAD.MOV.U32 R4, RZ, RZ, R7 ;  /* 0x000000ffff047224 */ /* 0x000fe200078e0007 */
[----:B------:R-:W-:Y:S06]  /*c7b0*/  @P1 BRA `(.L_x_4731) ;  /* 0xfffffffc00a41947 */ /* 0x000fec000383ffff */
.L_x_4728:
[----:B------:R-:W-:Y:S01]  /*c7c0*/  ISETP.GE.U32.AND P0, PT, R0, 0x2, PT ;  /* 0x000000020000780c */ /* 0x000fe20003f06070 */
[----:B------:R-:W-:Y:S05]  /*c7d0*/  WARPSYNC.ALL ;  /* 0x0000000000007948 */ /* 0x000fea0003800000 */
[----:B------:R-:W-:Y:S07]  /*c7e0*/  BAR.SYNC.DEFER_BLOCKING 0x0 ;  /* 0x0000000000007b1d */ /* 0x000fee0000010000 */
[----:B------:R-:W-:Y:S05]  /*c7f0*/  @!P0 BRA `(.L_x_4727) ;  /* 0x0000000000408947 */ /* 0x000fea0003800000 */
[----:B-1----:R-:W-:-:S07]  /*c800*/  HFMA2 R3, -RZ, RZ, 0, 5.9604644775390625e-08 ;  /* 0x00000001ff037431 */ /* 0x002fce00000001ff */
.L_x_4732:
[----:B------:R-:W-:Y:S02]  /*c810*/  LOP3.LUT R4, R16, 0xffff, RZ, 0xc0, !PT ;  /* 0x0000ffff10047812 */ /* 0x000fe400078ec0ff */
[----:B------:R-:W-:Y:S02]  /*c820*/  LOP3.LUT R5, R17, 0xffff, RZ, 0xc0, !PT ;  /* 0x0000ffff11057812 */ /* 0x000fe400078ec0ff */
[----:B------:R-:W-:Y:S02]  /*c830*/  PRMT R4, R4, 0x8880, RZ ;  /* 0x0000888004047816 */ /* 0x000fe400000000ff */
[----:B------:R-:W-:Y:S02]  /*c840*/  PRMT R6, R5, 0x8880, RZ ;  /* 0x0000888005067816 */ /* 0x000fe400000000ff */
[----:B------:R-:W-:Y:S02]  /*c850*/  PRMT R5, R16, 0x9910, RZ ;  /* 0x0000991010057816 */ /* 0x000fe400000000ff */
[----:B------:R-:W1:Y:S01]  /*c860*/  SHFL.DOWN PT, R4, R4, R3, 0x1f ;  /* 0x08001f0304047589 */ /* 0x000e6200000e0000 */
[----:B------:R-:W-:-:S03]  /*c870*/  PRMT R8, R17, 0x9910, RZ ;  /* 0x0000991011087816 */ /* 0x000fc600000000ff */
[----:B------:R2:W3:Y:S02]  /*c880*/  SHFL.DOWN PT, R6, R6, R3, 0x1f ;  /* 0x08001f0306067589 */ /* 0x0004e400000e0000 */
[----:B--2---:R-:W-:-:S05]  /*c890*/  IMAD.SHL.U32 R3, R3, 0x2, RZ ;  /* 0x0000000203037824 */ /* 0x004fca00078e00ff */
[----:B------:R-:W-:Y:S02]  /*c8a0*/  ISETP.GE.AND P0, PT, R3, R0, PT ;  /* 0x000000000300720c */ /* 0x000fe40003f06270 */
[----:B-1----:R-:W-:Y:S02]  /*c8b0*/  PRMT R16, R4, 0x9910, RZ ;  /* 0x0000991004107816 */ /* 0x002fe400000000ff */
[----:B---3--:R-:W-:-:S03]  /*c8c0*/  PRMT R17, R6, 0x9910, RZ ;  /* 0x0000991006117816 */ /* 0x008fc600000000ff */
[----:B------:R-:W-:Y:S02]  /*c8d0*/  IMAD R16, R16, R5, RZ ;  /* 0x0000000510107224 */ /* 0x000fe400078e02ff */
[----:B------:R-:W-:-:S04]  /*c8e0*/  IMAD R17, R17, R8, RZ ;  /* 0x0000000811117224 */ /* 0x000fc800078e02ff */
[----:B------:R-:W-:Y:S05]  /*c8f0*/  @!P0 BRA `(.L_x_4732) ;  /* 0xfffffffc00c48947 */ /* 0x000fea000383ffff */
.L_x_4727:
        /* <DEDUP_REMOVED lines=287> */
.L_x_4733:
        /* <DEDUP_REMOVED lines=276> */
.L_x_4734:
        /* <DEDUP_REMOVED lines=286> */
.L_x_4736:
        /* <DEDUP_REMOVED lines=276> */
.L_x_4737:
        /* <DEDUP_REMOVED lines=22> */
[----:B------:R1:W-:Y:S04]  /*110b0*/  STG.E.U8 desc[UR36][R2.64], R16 ;  /* 0x0000001002007986 */ /* 0x0003e8000c101124 */
[----:B------:R1:W-:Y:S02]  /*110c0*/  STG.E.U8 desc[UR36][R2.64+0x1], R17 ;  /* 0x0000011102007986 */ /* 0x0003e4000c101124 */
.L_x_4739:
[----:B------:R-:W-:Y:S05]  /*110d0*/  BSYNC.RECONVERGENT B0 ;  /* 0x0000000000007941 */ /* 0x000fea0003800200 */
.L_x_4738:
        /* <DEDUP_REMOVED lines=35> */
.L_x_4741:
[----:B------:R-:W-:Y:S05]  /*11310*/  BSYNC.RECONVERGENT B0 ;  /* 0x0000000000007941 */ /* 0x000fea0003800200 */
.L_x_4740:
        /* <DEDUP_REMOVED lines=18> */
[----:B------:R-:W1:Y:S01]  /*11440*/  LDCU.U8 UR6, c[0x0][0x381] ;  /* 0x00007020ff0677ac */ /* 0x000e620008000000 */
[----:B--2---:R-:W-:Y:S01]  /*11450*/  UISETP.NE.AND UP0, UPT, UR7, URZ, UPT ;  /* 0x000000ff0700728c */ /* 0x004fe2000bf05270 */
[----:B-1----:R-:W-:-:S08]  /*11460*/  IMAD.U32 R2, RZ, RZ, UR6 ;  /* 0x00000006ff027e24 */ /* 0x002fd0000f8e00ff */
[----:B------:R-:W-:Y:S05]  /*11470*/  BRA.U !UP0, `(.L_x_4743) ;  /* 0x0000000108707547 */ /* 0x000fea000b800000 */
[----:B------:R-:W1:Y:S01]  /*11480*/  LDCU UR6, c[0x0][0x360] ;  /* 0x00006c00ff0677ac */ /* 0x000e620008000800 */
[----:B------:R-:W-:Y:S01]  /*11490*/  PRMT R25, R2, 0x7610, R25 ;  /* 0x0000761002197816 */ /* 0x000fe20000000019 */
[----:B------:R-:W2:Y:S01]  /*114a0*/  LDCU UR8, c[0x0][0x398] ;  /* 0x00007300ff0877ac */ /* 0x000ea20008000800 */
[----:B-1----:R-:W-:-:S05]  /*114b0*/  IMAD R0, R23, UR6, R18 ;  /* 0x0000000617007c24 */ /* 0x002fca000f8e0212 */
[----:B--2---:R-:W-:-:S13]  /*114c0*/  ISETP.GE.U32.AND P1, PT, R0, UR8, PT ;  /* 0x0000000800007c0c */ /* 0x004fda000bf26070 */
[----:B------:R-:W-:Y:S05]  /*114d0*/  @P1 BRA `(.L_x_4744) ;  /* 0x0000000000bc1947 */ /* 0x000fea0003800000 */
[----:B------:R-:W1:Y:S01]  /*114e0*/  LDCU UR7, c[0x0][0x374] ;  /* 0x00006e80ff0777ac */ /* 0x000e620008000800 */
[----:B------:R-:W2:Y:S01]  /*114f0*/  LDC R3, c[0x0][0x364] ;  /* 0x0000d900ff037b82 */ /* 0x000ea20000000800 */
[----:B------:R-:W-:Y:S01]  /*11500*/  BSSY.RECONVERGENT B1, `(.L_x_4745) ;  /* 0x0000012000017945 */ /* 0x000fe20003800200 */
[----:B------:R-:W-:-:S06]  /*11510*/  PRMT R25, R2, 0x7610, R25 ;  /* 0x0000761002197816 */ /* 0x000fcc0000000019 */
[----:B------:R-:W3:Y:S01]  /*11520*/  LDC.64 R6, c[0x0][0x770] ;  /* 0x0001dc00ff067b82 */ /* 0x000ee20000000a00 */
[----:B-1----:R-:W-:Y:S02]  /*11530*/  IMAD R19, R19, UR7, RZ ;  /* 0x0000000713137c24 */ /* 0x002fe4000f8e02ff */
[----:B--2---:R-:W-:-:S07]  /*11540*/  IMAD R3, R3, UR6, RZ ;  /* 0x0000000603037c24 */ /* 0x004fce000f8e02ff */
.L_x_4746:
[----:B------:R-:W-:-:S05]  /*11550*/  IADD3 R9, PT, PT, R19, R0, RZ ;  /* 0x0000000013097210 */ /* 0x000fca0007ffe0ff */
[----:B---3--:R-:W-:-:S05]  /*11560*/  IMAD.WIDE.U32 R8, R9, 0x2, R6 ;  /* 0x0000000209087825 */ /* 0x008fca00078e0006 */
[----:B------:R-:W2:Y:S04]  /*11570*/  LDG.E.U8 R10, desc[UR36][R8.64] ;  /* 0x00000024080a7981 */ /* 0x000ea8000c1e1100 */
[----:B------:R-:W3:Y:S01]  /*11580*/  LDG.E.U8 R11, desc[UR36][R8.64+0x1] ;  /* 0x00000124080b7981 */ /* 0x000ee2000c1e1100 */
[----:B------:R-:W-:Y:S02]  /*11590*/  IADD3 R0, PT, PT, R3, R0, RZ ;  /* 0x0000000003007210 */ /* 0x000fe40007ffe0ff */
[----:B------:R-:W-:Y:S02]  /*115a0*/  PRMT R13, R2, 0x9910, RZ ;  /* 0x00009910020d7816 */ /* 0x000fe400000000ff */
[----:B------:R-:W-:Y:S02]  /*115b0*/  ISETP.GE.U32.AND P1, PT, R0, UR8, PT ;  /* 0x0000000800007c0c */ /* 0x000fe4000bf26070 */
[----:B------:R-:W-:Y:S01]  /*115c0*/  PRMT R2, R25, 0x9910, RZ ;  /* 0x0000991019027816 */ /* 0x000fe200000000ff */
[----:B--2---:R-:W-:-:S04]  /*115d0*/  IMAD R10, R10, R13, RZ ;  /* 0x0000000d0a0a7224 */ /* 0x004fc800078e02ff */
[----:B---3--:R-:W-:Y:S01]  /*115e0*/  IMAD R11, R11, R2, RZ ;  /* 0x000000020b0b7224 */ /* 0x008fe200078e02ff */
[----:B------:R-:W-:-:S04]  /*115f0*/  PRMT R2, R10, 0x7610, R2 ;  /* 0x000076100a027816 */ /* 0x000fc80000000002 */
[----:B------:R-:W-:Y:S01]  /*11600*/  PRMT R25, R11, 0x7610, R25 ;  /* 0x000076100b197816 */ /* 0x000fe20000000019 */
[----:B------:R-:W-:Y:S06]  /*11610*/  @!P1 BRA `(.L_x_4746) ;  /* 0xfffffffc00cc9947 */ /* 0x000fec000383ffff */
[----:B------:R-:W-:Y:S05]  /*11620*/  BSYNC.RECONVERGENT B1 ;  /* 0x0000000000017941 */ /* 0x000fea0003800200 */
.L_x_4745:
[----:B------:R-:W-:Y:S05]  /*11630*/  BRA `(.L_x_4744) ;  /* 0x0000000000647947 */ /* 0x000fea0003800000 */
.L_x_4743:
[----:B------:R-:W1:Y:S01]  /*11640*/  LDCU UR7, c[0x0][0x398] ;  /* 0x00007300ff0777ac */ /* 0x000e620008000800 */
[----:B------:R-:W-:Y:S02]  /*11650*/  PRMT R25, R2, 0x7610, R25 ;  /* 0x0000761002197816 */ /* 0x000fe40000000019 */
[----:B-1----:R-:W-:-:S13]  /*11660*/  ISETP.GE.U32.AND P1, PT, R23, UR7, PT ;  /* 0x0000000717007c0c */ /* 0x002fda000bf26070 */
[----:B------:R-:W-:Y:S05]  /*11670*/  @P1 BRA `(.L_x_4744) ;  /* 0x0000000000541947 */ /* 0x000fea0003800000 */
[----:B------:R-:W1:Y:S01]  /*11680*/  LDCU UR6, c[0x0][0x374] ;  /* 0x00006e80ff0677ac */ /* 0x000e620008000800 */
[----:B------:R-:W2:Y:S01]  /*11690*/  LDC R11, c[0x0][0x360] ;  /* 0x0000d800ff0b7b82 */ /* 0x000ea20000000800 */
[----:B------:R-:W-:Y:S01]  /*116a0*/  PRMT R25, R2, 0x7610, R25 ;  /* 0x0000761002197816 */ /* 0x000fe20000000019 */
[----:B------:R-:W-:-:S06]  /*116b0*/  IMAD.MOV.U32 R0, RZ, RZ, R23 ;  /* 0x000000ffff007224 */ /* 0x000fcc00078e0017 */
[----:B------:R-:W3:Y:S08]  /*116c0*/  LDC.64 R6, c[0x0][0x770] ;  /* 0x0001dc00ff067b82 */ /* 0x000ef00000000a00 */
[----:B------:R-:W4:Y:S01]  /*116d0*/  LDC R13, c[0x0][0x364] ;  /* 0x0000d900ff0d7b82 */ /* 0x000f220000000800 */
[----:B-1----:R-:W-:-:S07]  /*116e0*/  IMAD R19, R19, UR6, RZ ;  /* 0x0000000613137c24 */ /* 0x002fce000f8e02ff */
.L_x_4747:
[----:B------:R-:W-:-:S05]  /*116f0*/  IADD3 R9, PT, PT, R19, R0, RZ ;  /* 0x0000000013097210 */ /* 0x000fca0007ffe0ff */
[----:B--2---:R-:W-:-:S04]  /*11700*/  IMAD R9, R9, R11, R18 ;  /* 0x0000000b09097224 */ /* 0x004fc800078e0212 */
[----:B---3--:R-:W-:-:S05]  /*11710*/  IMAD.WIDE.U32 R8, R9, 0x2, R6 ;  /* 0x0000000209087825 */ /* 0x008fca00078e0006 */
[----:B------:R-:W2:Y:S04]  /*11720*/  LDG.E.U8 R3, desc[UR36][R8.64] ;  /* 0x0000002408037981 */ /* 0x000ea8000c1e1100 */
[----:B------:R-:W3:Y:S01]  /*11730*/  LDG.E.U8 R10, desc[UR36][R8.64+0x1] ;  /* 0x00000124080a7981 */ /* 0x000ee2000c1e1100 */
[----:B----4-:R-:W-:Y:S02]  /*11740*/  IADD3 R0, PT, PT, R13, R0, RZ ;  /* 0x000000000d007210 */ /* 0x010fe40007ffe0ff */
        /* <DEDUP_REMOVED lines=8> */
.L_x_4744:
[----:B------:R-:W-:Y:S05]  /*117d0*/  BSYNC.RECONVERGENT B0 ;  /* 0x0000000000007941 */ /* 0x000fea0003800200 */
.L_x_4742:
[----:B------:R-:W1:Y:S01]  /*117e0*/  LDCU UR6, c[0x0][0x360] ;  /* 0x00006c00ff0677ac */ /* 0x000e620008000800 */
[----:B------:R-:W-:Y:S01]  /*117f0*/  PRMT R3, R25, 0x7604, R2 ;  /* 0x0000760419037816 */ /* 0x000fe20000000002 */
[----:B------:R-:W-:-:S04]  /*11800*/  UIADD3 UR4, UPT, UPT, UR4, 0x10, URZ ;  /* 0x0000001004047890 */ /* 0x000fc8000fffe0ff */
[----:B------:R-:W-:Y:S01]  /*11810*/  ULEA UR8, UR5, UR4, 0x18 ;  /* 0x0000000405087291 */ /* 0x000fe2000f8ec0ff */
[----:B------:R-:W2:Y:S01]  /*11820*/  LDCU UR5, c[0x0][0x364] ;  /* 0x00006c80ff0577ac */ /* 0x000ea20008000800 */
[----:B-1----:R-:W-:-:S05]  /*11830*/  IMAD R0, R23, UR6, R18 ;  /* 0x0000000617007c24 */ /* 0x002fca000f8e0212 */
[----:B------:R-:W-:-:S05]  /*11840*/  LEA R0, R0, UR8, 0x1 ;  /* 0x0000000800007c11 */ /* 0x000fca000f8e08ff */
[----:B------:R1:W-:Y:S01]  /*11850*/  STS.U16 [R0], R3 ;  /* 0x0000000300007388 */ /* 0x0003e20000000400 */
[----:B--2---:R-:W-:-:S09]  /*11860*/  UISETP.GE.U32.AND UP0, UPT, UR5, 0x2, UPT ;  /* 0x000000020500788c */ /* 0x004fd2000bf06070 */
[----:B-1----:R-:W-:Y:S05]  /*11870*/  BRA.U !UP0, `(.L_x_4748) ;  /* 0x00000001085c7547 */ /* 0x002fea000b800000 */
[----:B------:R-:W-:-:S05]  /*11880*/  UMOV UR4, UR5 ;  /* 0x0000000500047c82 */ /* 0x000fca0008000000 */
.L_x_4751:
[----:B------:R-:W-:Y:S01]  /*11890*/  USHF.R.U32.HI UR7, URZ, 0x1, UR4 ;  /* 0x00000001ff077899 */ /* 0x000fe20008011604 */
[----:B------:R-:W-:Y:S05]  /*118a0*/  BAR.SYNC.DEFER_BLOCKING 0x0 ;  /* 0x0000000000007b1d */ /* 0x000fea0000010000 */
[----:B------:R-:W-:Y:S01]  /*118b0*/  VIADD R3, R23, UR7 ;  /* 0x0000000717037c36 */ /* 0x000fe20008000000 */
[----:B------:R-:W-:Y:S04]  /*118c0*/  BSSY.RECONVERGENT B0, `(.L_x_4749) ;  /* 0x000000f000007945 */ /* 0x000fe80003800200 */
[----:B------:R-:W-:-:S04]  /*118d0*/  ISETP.GE.U32.AND P1, PT, R3, UR5, PT ;  /* 0x0000000503007c0c */ /* 0x000fc8000bf26070 */
[----:B------:R-:W-:-:S13]  /*118e0*/  ISETP.GE.U32.OR P1, PT, R23, UR7, P1 ;  /* 0x0000000717007c0c */ /* 0x000fda0008f26470 */
[----:B-1----:R-:W-:Y:S05]  /*118f0*/  @P1 BRA `(.L_x_4750) ;  /* 0x00000000002c1947 */ /* 0x002fea0003800000 */
[----:B------:R-:W-:Y:S01]  /*11900*/  IMAD R3, R3, UR6, R18 ;  /* 0x0000000603037c24 */ /* 0x000fe2000f8e0212 */
[----:B------:R-:W-:Y:S02]  /*11910*/  PRMT R2, R2, 0x9910, RZ ;  /* 0x0000991002027816 */ /* 0x000fe400000000ff */
[----:B------:R-:W-:Y:S02]  /*11920*/  PRMT R25, R25, 0x9910, RZ ;  /* 0x0000991019197816 */ /* 0x000fe400000000ff */
[----:B------:R-:W-:-:S06]  /*11930*/  LEA R3, R3, UR8, 0x1 ;  /* 0x0000000803037c11 */ /* 0x000fcc000f8e08ff */
[----:B------:R-:W1:Y:S02]  /*11940*/  LDS.U16 R3, [R3] ;  /* 0x0000000003037984 */ /* 0x000e640000000400 */
[C---:B-1----:R-:W-:Y:S02]  /*11950*/  PRMT R6, R3.reuse, 0x7771, RZ ;  /* 0x0000777103067816 */ /* 0x042fe400000000ff */
[----:B------:R-:W-:-:S03]  /*11960*/  LOP3.LUT R7, R3, 0xff, RZ, 0xc0, !PT ;  /* 0x000000ff03077812 */ /* 0x000fc600078ec0ff */
[----:B------:R-:W-:Y:S02]  /*11970*/  IMAD R25, R25, R6, RZ ;  /* 0x0000000619197224 */ /* 0x000fe400078e02ff */
[----:B------:R-:W-:-:S05]  /*11980*/  IMAD R2, R2, R7, RZ ;  /* 0x0000000702027224 */ /* 0x000fca00078e02ff */
[----:B------:R-:W-:-:S05]  /*11990*/  PRMT R7, R25, 0x7604, R2 ;  /* 0x0000760419077816 */ /* 0x000fca0000000002 */
[----:B------:R1:W-:Y:S02]  /*119a0*/  STS.U16 [R0], R7 ;  /* 0x0000000700007388 */ /* 0x0003e40000000400 */
.L_x_4750:
[----:B------:R-:W-:Y:S05]  /*119b0*/  BSYNC.RECONVERGENT B0 ;  /* 0x0000000000007941 */ /* 0x000fea0003800200 */
.L_x_4749:
[----:B------:R-:W-:-:S03]  /*119c0*/  UISETP.GT.U32.AND UP0, UPT, UR4, 0x3, UPT ;  /* 0x000000030400788c */ /* 0x000fc6000bf04070 */
[----:B------:R-:W-:-:S06]  /*119d0*/  UMOV UR4, UR7 ;  /* 0x0000000700047c82 */ /* 0x000fcc0008000000 */
[----:B------:R-:W-:Y:S05]  /*119e0*/  BRA.U UP0, `(.L_x_4751) ;  /* 0xfffffffd00a87547 */ /* 0x000fea000b83ffff */
.L_x_4748:
[----:B------:R-:W2:Y:S02]  /*119f0*/  LDCU UR4, c[0x0][0x39c] ;  /* 0x00007380ff0477ac */ /* 0x000ea40008000800 */
[----:B--2---:R-:W-:-:S09]  /*11a00*/  UISETP.NE.AND UP0, UPT, UR4, URZ, UPT ;  /* 0x000000ff0400728c */ /* 0x004fd2000bf05270 */
[----:B------:R-:W-:Y:S05]  /*11a10*/  BRA.U !UP0, `(.L_x_4752) ;  /* 0x0000000108c47547 */ /* 0x000fea000b800000 */
[----:B------:R-:W-:Y:S02]  /*11a20*/  UISETP.GE.U32.AND UP0, UPT, UR6, 0x21, UPT ;  /* 0x000000210600788c */ /* 0x000fe4000bf06070 */
[----:B------:R-:W-:-:S07]  /*11a30*/  UMOV UR4, UR6 ;  /* 0x0000000600047c82 */ /* 0x000fce0008000000 */
[----:B------:R-:W-:Y:S05]  /*11a40*/  BRA.U !UP0, `(.L_x_4753) ;  /* 0x00000001086c7547 */ /* 0x000fea000b800000 */
[----:B------:R-:W-:Y:S01]  /*11a50*/  PRMT R3, R25, 0x7604, R2 ;  /* 0x0000760419037816 */ /* 0x000fe20000000002 */
[----:B------:R-:W-:Y:S01]  /*11a60*/  UISETP.GE.U32.AND UP0, UPT, UR6, 0x40, UPT ;  /* 0x000000400600788c */ /* 0x000fe2000bf06070 */
[----:B------:R-:W-:-:S03]  /*11a70*/  UMOV UR4, 0x20 ;  /* 0x0000002000047882 */ /* 0x000fc60000000000 */
[----:B------:R2:W-:Y:S05]  /*11a80*/  STS.U16 [R0], R3 ;  /* 0x0000000300007388 */ /* 0x0005ea0000000400 */
[----:B------:R-:W-:Y:S05]  /*11a90*/  BRA.U !UP0, `(.L_x_4753) ;  /* 0x0000000108587547 */ /* 0x000fea000b800000 */
[----:B------:R-:W-:-:S05]  /*11aa0*/  UMOV UR5, UR6 ;  /* 0x0000000600057c82 */ /* 0x000fca0008000000 */
.L_x_4756:
[----:B------:R-:W-:Y:S01]  /*11ab0*/  USHF.R.U32.HI UR7, URZ, 0x1, UR5 ;  /* 0x00000001ff077899 */ /* 0x000fe20008011605 */
[----:B------:R-:W-:Y:S05]  /*11ac0*/  BAR.SYNC.DEFER_BLOCKING 0x0 ;  /* 0x0000000000007b1d */ /* 0x000fea0000010000 */
[----:B--2---:R-:W-:Y:S01]  /*11ad0*/  IADD3 R3, PT, PT, R18, UR7, RZ ;  /* 0x0000000712037c10 */ /* 0x004fe2000fffe0ff */
[----:B------:R-:W-:Y:S03]  /*11ae0*/  BSSY.RECONVERGENT B0, `(.L_x_4754) ;  /* 0x000000e000007945 */ /* 0x000fe60003800200 */
[----:B------:R-:W-:-:S04]  /*11af0*/  ISETP.GE.U32.AND P1, PT, R3, UR6, PT ;  /* 0x0000000603007c0c */ /* 0x000fc8000bf26070 */
[----:B------:R-:W-:-:S13]  /*11b00*/  ISETP.GE.U32.OR P1, PT, R18, UR7, P1 ;  /* 0x0000000712007c0c */ /* 0x000fda0008f26470 */
[----:B------:R-:W-:Y:S05]  /*11b10*/  @P1 BRA `(.L_x_4755) ;  /* 0x0000000000281947 */ /* 0x000fea0003800000 */
[----:B------:R-:W-:Y:S01]  /*11b20*/  ULOP3.LUT UR8, UR5, 0x7fe, URZ, 0xc0, !UPT ;  /* 0x000007fe05087892 */ /* 0x000fe2000f8ec0ff */
[----:B-1----:R-:W-:Y:S02]  /*11b30*/  PRMT R7, R2, 0x9910, RZ ;  /* 0x0000991002077816 */ /* 0x002fe400000000ff */
[----:B------:R-:W-:-:S06]  /*11b40*/  PRMT R6, R25, 0x9910, RZ ;  /* 0x0000991019067816 */ /* 0x000fcc00000000ff */
[----:B------:R-:W1:Y:S02]  /*11b50*/  LDS.U16 R3, [R0+UR8] ;  /* 0x0000000800037984 */ /* 0x000e640008000400 */
[C---:B-1----:R-:W-:Y:S02]  /*11b60*/  PRMT R25, R3.reuse, 0x7771, RZ ;  /* 0x0000777103197816 */ /* 0x042fe400000000ff */
[----:B------:R-:W-:-:S03]  /*11b70*/  LOP3.LUT R2, R3, 0xff, RZ, 0xc0, !PT ;  /* 0x000000ff03027812 */ /* 0x000fc600078ec0ff */
[----:B------:R-:W-:Y:S02]  /*11b80*/  IMAD R25, R6, R25, RZ ;  /* 0x0000001906197224 */ /* 0x000fe400078e02ff */
[----:B------:R-:W-:-:S05]  /*11b90*/  IMAD R2, R7, R2, RZ ;  /* 0x0000000207027224 */ /* 0x000fca00078e02ff */
[----:B------:R-:W-:-:S05]  /*11ba0*/  PRMT R3, R25, 0x7604, R2 ;  /* 0x0000760419037816 */ /* 0x000fca0000000002 */
[----:B------:R2:W-:Y:S02]  /*11bb0*/  STS.U16 [R0], R3 ;  /* 0x0000000300007388 */ /* 0x0005e40000000400 */
.L_x_4755:
[----:B------:R-:W-:Y:S05]  /*11bc0*/  BSYNC.RECONVERGENT B0 ;  /* 0x0000000000007941 */ /* 0x000fea0003800200 */
.L_x_4754:
[----:B------:R-:W-:-:S03]  /*11bd0*/  UISETP.GT.U32.AND UP0, UPT, UR5, 0x7f, UPT ;  /* 0x0000007f0500788c */ /* 0x000fc6000bf04070 */
[----:B------:R-:W-:-:S06]  /*11be0*/  UMOV UR5, UR7 ;  /* 0x0000000700057c82 */ /* 0x000fcc0008000000 */
[----:B------:R-:W-:Y:S05]  /*11bf0*/  BRA.U UP0, `(.L_x_4756) ;  /* 0xfffffffd00ac7547 */ /* 0x000fea000b83ffff */
.L_x_4753:
[----:B------:R-:W-:Y:S01]  /*11c00*/  BAR.SYNC.DEFER_BLOCKING 0x0 ;  /* 0x0000000000007b1d */ /* 0x000fe20000010000 */
[----:B------:R-:W-:-:S09]  /*11c10*/  UISETP.GE.U32.AND UP0, UPT, UR4, 0x2, UPT ;  /* 0x000000020400788c */ /* 0x000fd2000bf06070 */
[----:B------:R-:W-:Y:S05]  /*11c20*/  BRA.U !UP0, `(.L_x_4752) ;  /* 0x0000000108407547 */ /* 0x000fea000b800000 */
[----:B-12---:R-:W-:-:S07]  /*11c30*/  HFMA2 R0, -RZ, RZ, 0, 5.9604644775390625e-08 ;  /* 0x00000001ff007431 */ /* 0x006fce00000001ff */
.L_x_4757:
        /* <DEDUP_REMOVED lines=15> */
.L_x_4752:
        /* <DEDUP_REMOVED lines=10> */
[----:B-1----:R-:W-:Y:S02]  /*11dd0*/  IADD3.X R7, PT, PT, RZ, UR5, RZ, P2, !PT ;  /* 0x00000005ff077c10 */ /* 0x002fe400097fe4ff */
[----:B------:R-:W-:-:S05]  /*11de0*/  IADD3.X R5, PT, PT, RZ, UR5, RZ, P1, !PT ;  /* 0x00000005ff057c10 */ /* 0x000fca0008ffe4ff */
[----:B--2---:R-:W2:Y:S04]  /*11df0*/  @P0 LDG.E.U8 R0, desc[UR36][R6.64] ;  /* 0x0000002406000981 */ /* 0x004ea8000c1e1100 */
[----:B------:R-:W3:Y:S01]  /*11e00*/  @P0 LDG.E.U8 R3, desc[UR36][R4.64] ;  /* 0x0000002404030981 */ /* 0x000ee2000c1e1100 */
[----:B------:R-:W1:Y:S01]  /*11e10*/  LDCU.U8 UR4, c[0x0][0x789] ;  /* 0x0000f120ff0477ac */ /* 0x000e620008000000 */
[----:B------:R-:W-:Y:S02]  /*11e20*/  @P0 PRMT R9, R2, 0x9910, RZ ;  /* 0x0000991002090816 */ /* 0x000fe400000000ff */
[----:B------:R-:W-:Y:S02]  /*11e30*/  @P0 PRMT R8, R25, 0x9910, RZ ;  /* 0x0000991019080816 */ /* 0x000fe400000000ff */
[----:B-1----:R-:W-:Y:S01]  /*11e40*/  ISETP.NE.AND P1, PT, RZ, UR4, PT ;  /* 0x00000004ff007c0c */ /* 0x002fe2000bf25270 */
[----:B--2---:R-:W-:-:S02]  /*11e50*/  @P0 IMAD R0, R0, R9, RZ ;  /* 0x0000000900000224 */ /* 0x004fc400078e02ff */
[----:B---3--:R-:W-:-:S03]  /*11e60*/  @P0 IMAD R3, R3, R8, RZ ;  /* 0x0000000803030224 */ /* 0x008fc600078e02ff */
[----:B------:R-:W-:Y:S02]  /*11e70*/  @P0 PRMT R2, R0, 0x7610, R2 ;  /* 0x0000761000020816 */ /* 0x000fe40000000002 */
[----:B------:R-:W-:-:S05]  /*11e80*/  @P0 PRMT R25, R3, 0x7610, R25 ;  /* 0x0000761003190816 */ /* 0x000fca0000000019 */
[----:B------:R1:W-:Y:S04]  /*11e90*/  @!P1 STG.E.U8 desc[UR36][R6.64], R2 ;  /* 0x0000000206009986 */ /* 0x0003e8000c101124 */
[----:B------:R1:W-:Y:S01]  /*11ea0*/  @!P1 STG.E.U8 desc[UR36][R4.64], R25 ;  /* 0x0000001904009986 */ /* 0x0003e2000c101124 */
        /* <DEDUP_REMOVED lines=20> */
.L_x_4760:
        /* <DEDUP_REMOVED lines=14> */
[----:B------:R2:W-:Y:S01]  /*120d0*/  STG.E.U8 desc[UR36][R14.64], R2 ;  /* 0x000000020e007986 */ /* 0x0005e2000c101124 */
[----:B0-----:R-:W-:Y:S01]  /*120e0*/  MOV R10, UR4 ;  /* 0x00000004000a7c02 */ /* 0x001fe20008000f00 */
[----:B--2---:R-:W-:-:S07]  /*120f0*/  IMAD.U32 R11, RZ, RZ, UR5 ;  /* 0x00000005ff0b7e24 */ /* 0x004fce000f8e00ff */
[----:B------:R-:W-:-:S07]  /*12100*/  LEPC R20, `(.L_x_4761) ;  /* 0x000000001014794e */ /* 0x000fce0000000000 */
[----:B-1----:R-:W-:Y:S05]  /*12110*/  CALL.ABS.NOINC R16 ;  /* 0x0000000010007343 */ /* 0x002fea0003c00000 */
.L_x_4761:
[----:B------:R-:W-:Y:S05]  /*12120*/  BRA `(.L_x_4762) ;  /* 0x0000000000047947 */ /* 0x000fea0003800000 */
.L_x_4759:
[----:B------:R2:W-:Y:S02]  /*12130*/  STG.E.U8 desc[UR36][R6.64], R2 ;  /* 0x0000000206007986 */ /* 0x0005e4000c101124 */
.L_x_4762:
[----:B------:R-:W3:Y:S02]  /*12140*/  LDCU.64 UR4, c[0x0][0x758] ;  /* 0x0000eb00ff0477ac */ /* 0x000ee40008000a00 */
[----:B---3--:R-:W-:-:S04]  /*12150*/  IADD3 R22, P0, PT, R22, UR4, RZ ;  /* 0x0000000416167c10 */ /* 0x008fc8000ff1e0ff */
[----:B------:R-:W-:-:S05]  /*12160*/  IADD3.X R23, PT, PT, RZ, UR5, RZ, P0, !PT ;  /* 0x00000005ff177c10 */ /* 0x000fca00087fe4ff */
[----:B------:R-:W-:Y:S01]  /*12170*/  STG.E.U8 desc[UR36][R22.64], R25 ;  /* 0x0000001916007986 */ /* 0x000fe2000c101124 */
[----:B------:R-:W-:Y:S05]  /*12180*/  EXIT ;  /* 0x000000000000794d */ /* 0x000fea0003800000 */
.L_x_4758:
[----:B------:R-:W3:Y:S01]  /*12190*/  LDCU.U8 UR4, c[0x0][0x788] ;  /* 0x0000f100ff0477ac */ /* 0x000ee20008000000 */
[----:B------:R-:W4:Y:S01]  /*121a0*/  LDCU.U8 UR5, c[0x0][0x789] ;  /* 0x0000f120ff0577ac */ /* 0x000f220008000000 */
[----:B---3--:R-:W-:Y:S02]  /*121b0*/  UISETP.NE.AND UP1, UPT, UR4, URZ, UPT ;  /* 0x000000ff0400728c */ /* 0x008fe4000bf25270 */
[----:B----4-:R-:W-:-:S07]  /*121c0*/  UISETP.NE.AND UP0, UPT, UR5, URZ, UPT ;  /* 0x000000ff0500728c */ /* 0x010fce000bf05270 */
[----:B------:R-:W-:Y:S05]  /*121d0*/  BRA.U !UP1, `(.L_x_4763) ;  /* 0x0000000109207547 */ /* 0x000fea000b800000 */
[----:B-12---:R-:W2:Y:S04]  /*121e0*/  LDG.E.U8 R0, desc[UR36][R4.64] ;  /* 0x0000002404007981 */ /* 0x006ea8000c1e1100 */
[----:B------:R-:W3:Y:S01]  /*121f0*/  LDG.E.U8 R3, desc[UR36][R4.64+0x1] ;  /* 0x0000012404037981 */ /* 0x000ee2000c1e1100 */
[----:B------:R-:W-:Y:S02]  /*12200*/  PRMT R7, R2, 0x9910, RZ ;  /* 0x0000991002077816 */ /* 0x000fe400000000ff */
[----:B------:R-:W-:-:S03]  /*12210*/  PRMT R2, R25, 0x9910, RZ ;  /* 0x0000991019027816 */ /* 0x000fc600000000ff */
[----:B--2---:R-:W-:Y:S02]  /*12220*/  IMAD R0, R0, R7, RZ ;  /* 0x0000000700007224 */ /* 0x004fe400078e02ff */
[----:B---3--:R-:W-:-:S03]  /*12230*/  IMAD R3, R3, R2, RZ ;  /* 0x0000000203037224 */ /* 0x008fc600078e02ff */
[----:B------:R-:W-:Y:S02]  /*12240*/  PRMT R2, R0, 0x7610, R2 ;  /* 0x0000761000027816 */ /* 0x000fe40000000002 */
[----:B------:R-:W-:-:S07]  /*12250*/  PRMT R25, R3, 0x7610, R25 ;  /* 0x0000761003197816 */ /* 0x000fce0000000019 */
.L_x_4763:
        /* <DEDUP_REMOVED lines=8> */
[----:B------:R4:W0:Y:S01]  /*122e0*/  LDC.64 R14, c[0x4][R16] ;  /* 0x01000000100e7b82 */ /* 0x0008220000000a00 */
[----:B------:R-:W5:Y:S01]  /*122f0*/  LDCU.64 UR6, c[0x4][0x640] ;  /* 0x0100c800ff0677ac */ /* 0x000f620008000a00 */
[----:B------:R-:W-:Y:S01]  /*12300*/  MOV R13, RZ ;  /* 0x000000ff000d7202 */ /* 0x000fe20000000f00 */
[----:B------:R-:W2:Y:S01]  /*12310*/  LDCU.64 UR8, c[0x4][0x2b0] ;  /* 0x01005600ff0877ac */ /* 0x000ea20008000a00 */
[----:B---3--:R-:W-:Y:S01]  /*12320*/  MOV R4, UR4 ;  /* 0x0000000400047c02 */ /* 0x008fe20008000f00 */
[----:B------:R-:W-:Y:S01]  /*12330*/  IMAD.U32 R5, RZ, RZ, UR5 ;  /* 0x00000005ff057e24 */ /* 0x000fe2000f8e00ff */
[----:B-----5:R-:W-:-:S02]  /*12340*/  MOV R6, UR6 ;  /* 0x0000000600067c02 */ /* 0x020fc40008000f00 */
[----:B-1----:R-:W-:Y:S01]  /*12350*/  MOV R7, UR7 ;  /* 0x0000000700077c02 */ /* 0x002fe20008000f00 */
[----:B--2---:R-:W-:Y:S01]  /*12360*/  IMAD.U32 R10, RZ, RZ, UR8 ;  /* 0x00000008ff0a7e24 */ /* 0x004fe2000f8e00ff */
[----:B----4-:R-:W-:-:S07]  /*12370*/  MOV R11, UR9 ;  /* 0x00000009000b7c02 */ /* 0x010fce0008000f00 */
[----:B------:R-:W-:-:S07]  /*12380*/  LEPC R20, `(.L_x_4766) ;  /* 0x000000001014794e */ /* 0x000fce0000000000 */
[----:B0-----:R-:W-:Y:S05]  /*12390*/  CALL.ABS.NOINC R14 ;  /* 0x000000000e007343 */ /* 0x001fea0003c00000 */
.L_x_4766:
        /* <DEDUP_REMOVED lines=13> */
[----:B------:R2:W-:Y:S01]  /*12470*/  STG.E.U8 desc[UR36][R14.64], R2 ;  /* 0x000000020e007986 */ /* 0x0005e2000c101124 */
[----:B------:R-:W-:Y:S02]  /*12480*/  MOV R6, UR8 ;  /* 0x0000000800067c02 */ /* 0x000fe40008000f00 */
[----:B0-----:R-:W-:Y:S02]  /*12490*/  MOV R10, UR4 ;  /* 0x00000004000a7c02 */ /* 0x001fe40008000f00 */
[----:B--2---:R-:W-:-:S07]  /*124a0*/  MOV R11, UR5 ;  /* 0x00000005000b7c02 */ /* 0x004fce0008000f00 */
[----:B------:R-:W-:-:S07]  /*124b0*/  LEPC R20, `(.L_x_4767) ;  /* 0x000000001014794e */ /* 0x000fce0000000000 */
[----:B-1----:R-:W-:Y:S05]  /*124c0*/  CALL.ABS.NOINC R16 ;  /* 0x0000000010007343 */ /* 0x002fea0003c00000 */
.L_x_4767:
[----:B------:R-:W-:Y:S05]  /*124d0*/  BRA `(.L_x_4768) ;  /* 0x0000000000107947 */ /* 0x000fea0003800000 */
.L_x_4765:
[----:B------:R-:W3:Y:S02]  /*124e0*/  LDCU.64 UR4, c[0x0][0x758] ;  /* 0x0000eb00ff0477ac */ /* 0x000ee40008000a00 */
[----:B---3--:R-:W-:-:S05]  /*124f0*/  IADD3 R4, P0, PT, R24, UR4, RZ ;  /* 0x0000000418047c10 */ /* 0x008fca000ff1e0ff */
[----:B------:R-:W-:-:S05]  /*12500*/  IMAD.X R5, RZ, RZ, UR5, P0 ;  /* 0x00000005ff057e24 */ /* 0x000fca00080e06ff */
[----:B------:R3:W-:Y:S03]  /*12510*/  STG.E.U8 desc[UR36][R4.64], R2 ;  /* 0x0000000204007986 */ /* 0x0007e6000c101124 */
.L_x_4768:
[----:B------:R-:W4:Y:S02]  /*12520*/  LDCU.64 UR4, c[0x0][0x758] ;  /* 0x0000eb00ff0477ac */ /* 0x000f240008000a00 */
[----:B----4-:R-:W-:-:S04]  /*12530*/  IADD3 R22, P0, PT, R22, UR4, RZ ;  /* 0x0000000416167c10 */ /* 0x010fc8000ff1e0ff */
[----:B------:R-:W-:-:S05]  /*12540*/  IADD3.X R23, PT, PT, RZ, UR5, RZ, P0, !PT ;  /* 0x00000005ff177c10 */ /* 0x000fca00087fe4ff */
[----:B------:R-:W-:Y:S01]  /*12550*/  STG.E.U8 desc[UR36][R22.64], R25 ;  /* 0x0000001916007986 */ /* 0x000fe2000c101124 */
[----:B------:R-:W-:Y:S05]  /*12560*/  EXIT ;  /* 0x000000000000794d */ /* 0x000fea0003800000 */
.L_x_4764:
[----:B------:R-:W-:Y:S04]  /*12570*/  STG.E.U8 desc[UR36][R4.64], R2 ;  /* 0x0000000204007986 */ /* 0x000fe8000c101124 */
[----:B------:R-:W-:Y:S01]  /*12580*/  STG.E.U8 desc[UR36][R4.64+0x1], R25 ;  /* 0x0000011904007986 */ /* 0x000fe2000c101124 */
[----:B------:R-:W-:Y:S05]  /*12590*/  EXIT ;  /* 0x000000000000794d */ /* 0x000fea0003800000 */
.L_x_4735:
        /* <DEDUP_REMOVED lines=19> */
[----:B------:R-:W-:-:S03]  /*126d0*/  IADD3.X R5, PT, PT, RZ, UR5, RZ, P1, !PT ;  /* 0x00000005ff057c10 */ /* 0x000fc60008ffe4ff */
[----:B------:R-:W-:-:S04]  /*126e0*/  IMAD.X R3, RZ, RZ, UR5, P0 ;  /* 0x00000005ff037e24 */ /* 0x000fc800080e06ff */
[----:B------:R-:W2:Y:S04]  /*126f0*/  @P2 LDG.E.U8 R0, desc[UR36][R4.64] ;  /* 0x0000002404002981 */ /* 0x000ea8000c1e1100 */
        /* <DEDUP_REMOVED lines=31> */
.L_x_4771:
        /* <DEDUP_REMOVED lines=13> */
[----:B------:R2:W-:Y:S01]  /*129c0*/  STG.E.U8 desc[UR36][R14.64], R16 ;  /* 0x000000100e007986 */ /* 0x0005e2000c101124 */
[----:B------:R-:W-:Y:S01]  /*129d0*/  MOV R7, UR9 ;  /* 0x0000000900077c02 */ /* 0x000fe20008000f00 */
[----:B0-----:R-:W-:Y:S01]  /*129e0*/  IMAD.U32 R10, RZ, RZ, UR4 ;  /* 0x00000004ff0a7e24 */ /* 0x001fe2000f8e00ff */
[----:B--2---:R-:W-:-:S07]  /*129f0*/  MOV R11, UR5 ;  /* 0x00000005000b7c02 */ /* 0x004fce0008000f00 */
[----:B------:R-:W-:-:S07]  /*12a00*/  LEPC R20, `(.L_x_4772) ;  /* 0x000000001014794e */ /* 0x000fce0000000000 */
[----:B-1----:R-:W-:Y:S05]  /*12a10*/  CALL.ABS.NOINC R2 ;  /* 0x0000000002007343 */ /* 0x002fea0003c00000 */
.L_x_4772:
[----:B------:R-:W-:Y:S05]  /*12a20*/  BRA `(.L_x_4773) ;  /* 0x0000000000047947 */ /* 0x000fea0003800000 */
.L_x_4770:
[----:B------:R2:W-:Y:S02]  /*12a30*/  STG.E.U8 desc[UR36][R4.64], R16 ;  /* 0x0000001004007986 */ /* 0x0005e4000c101124 */
.L_x_4773:
[----:B------:R-:W3:Y:S02]  /*12a40*/  LDCU.64 UR4, c[0x0][0x758] ;  /* 0x0000eb00ff0477ac */ /* 0x000ee40008000a00 */
[----:B---3--:R-:W-:-:S04]  /*12a50*/  IADD3 R22, P0, PT, R22, UR4, RZ ;  /* 0x0000000416167c10 */ /* 0x008fc8000ff1e0ff */
[----:B------:R-:W-:-:S05]  /*12a60*/  IADD3.X R23, PT, PT, RZ, UR5, RZ, P0, !PT ;  /* 0x00000005ff177c10 */ /* 0x000fca00087fe4ff */
[----:B------:R-:W-:Y:S01]  /*12a70*/  STG.E.U8 desc[UR36][R22.64], R17 ;  /* 0x0000001116007986 */ /* 0x000fe2000c101124 */
[----:B------:R-:W-:Y:S05]  /*12a80*/  EXIT ;  /* 0x000000000000794d */ /* 0x000fea0003800000 */
.L_x_4769:
[----:B------:R-:W1:Y:S01]  /*12a90*/  LDCU.U8 UR4, c[0x0][0x788] ;  /* 0x0000f100ff0477ac */ /* 0x000e620008000000 */
[----:B------:R-:W2:Y:S01]  /*12aa0*/  LDCU.U8 UR5, c[0x0][0x789] ;  /* 0x0000f120ff0577ac */ /* 0x000ea20008000000 */
[----:B-1----:R-:W-:Y:S02]  /*12ab0*/  UISETP.NE.AND UP0, UPT, UR4, URZ, UPT ;  /* 0x000000ff0400728c */ /* 0x002fe4000bf05270 */
[----:B--2---:R-:W-:-:S07]  /*12ac0*/  UISETP.NE.AND UP1, UPT, UR5, URZ, UPT ;  /* 0x000000ff0500728c */ /* 0x004fce000bf25270 */
[----:B------:R-:W-:Y:S05]  /*12ad0*/  BRA.U !UP0, `(.L_x_4774) ;  /* 0x0000000108207547 */ /* 0x000fea000b800000 */
[----:B------:R-:W2:Y:S04]  /*12ae0*/  LDG.E.U8 R0, desc[UR36][R4.64] ;  /* 0x0000002404007981 */ /* 0x000ea8000c1e1100 */
[----:B------:R-:W3:Y:S01]  /*12af0*/  LDG.E.U8 R2, desc[UR36][R4.64+0x1] ;  /* 0x0000012404027981 */ /* 0x000ee2000c1e1100 */
[----:B------:R-:W-:Y:S02]  /*12b00*/  PRMT R3, R16, 0x9910, RZ ;  /* 0x0000991010037816 */ /* 0x000fe400000000ff */
[----:B------:R-:W-:-:S03]  /*12b10*/  PRMT R7, R17, 0x9910, RZ ;  /* 0x0000991011077816 */ /* 0x000fc600000000ff */
[----:B--2---:R-:W-:Y:S02]  /*12b20*/  IMAD R0, R0, R3, RZ ;  /* 0x0000000300007224 */ /* 0x004fe400078e02ff */
[----:B---3--:R-:W-:-:S03]  /*12b30*/  IMAD R2, R2, R7, RZ ;  /* 0x0000000702027224 */ /* 0x008fc600078e02ff */
[----:B------:R-:W-:Y:S02]  /*12b40*/  PRMT R16, R0, 0x7610, R16 ;  /* 0x0000761000107816 */ /* 0x000fe40000000010 */
[----:B------:R-:W-:-:S07]  /*12b50*/  PRMT R17, R2, 0x7610, R17 ;  /* 0x0000761002117816 */ /* 0x000fce0000000011 */
.L_x_4774:
        /* <DEDUP_REMOVED lines=20> */
.L_x_4777:
        /* <DEDUP_REMOVED lines=19> */
.L_x_4778:
[----:B------:R-:W-:Y:S05]  /*12dd0*/  BRA `(.L_x_4779) ;  /* 0x0000000000107947 */ /* 0x000fea0003800000 */
.L_x_4776:
[----:B------:R-:W1:Y:S02]  /*12de0*/  LDCU.64 UR4, c[0x0][0x758] ;  /* 0x0000eb00ff0477ac */ /* 0x000e640008000a00 */
[----:B-1----:R-:W-:-:S04]  /*12df0*/  IADD3 R2, P0, PT, R25, UR4, RZ ;  /* 0x0000000419027c10 */ /* 0x002fc8000ff1e0ff */
[----:B------:R-:W-:-:S05]  /*12e00*/  IADD3.X R3, PT, PT, RZ, UR5, RZ, P0, !PT ;  /* 0x00000005ff037c10 */ /* 0x000fca00087fe4ff */
[----:B------:R1:W-:Y:S04]  /*12e10*/  STG.E.U8 desc[UR36][R2.64], R16 ;  /* 0x0000001002007986 */ /* 0x0003e8000c101124 */
.L_x_4779:
[----:B------:R-:W2:Y:S02]  /*12e20*/  LDCU.64 UR4, c[0x0][0x758] ;  /* 0x0000eb00ff0477ac */ /* 0x000ea40008000a00 */
[----:B--2---:R-:W-:-:S04]  /*12e30*/  IADD3 R22, P0, PT, R22, UR4, RZ ;  /* 0x0000000416167c10 */ /* 0x004fc8000ff1e0ff */
[----:B------:R-:W-:-:S05]  /*12e40*/  IADD3.X R23, PT, PT, RZ, UR5, RZ, P0, !PT ;  /* 0x00000005ff177c10 */ /* 0x000fca00087fe4ff */
[----:B------:R-:W-:Y:S01]  /*12e50*/  STG.E.U8 desc[UR36][R22.64], R17 ;  /* 0x0000001116007986 */ /* 0x000fe2000c101124 */
[----:B------:R-:W-:Y:S05]  /*12e60*/  EXIT ;  /* 0x000000000000794d */ /* 0x000fea0003800000 */
.L_x_4775:
[----:B------:R-:W-:Y:S04]  /*12e70*/  STG.E.U8 desc[UR36][R4.64], R16 ;  /* 0x0000001004007986 */ /* 0x000fe8000c101124 */
[----:B------:R-:W-:Y:S01]  /*12e80*/  STG.E.U8 desc[UR36][R4.64+0x1], R17 ;  /* 0x0000011104007986 */ /* 0x000fe2000c101124 */
[----:B------:R-:W-:Y:S05]  /*12e90*/  EXIT ;  /* 0x000000000000794d */ /* 0x000fea0003800000 */
.L_x_4780:
        /* <DEDUP_REMOVED lines=14> */
.L_x_8878:


//--------------------- .text._ZN2at6native13reduce_kernelILi128ELi4ENS0_8ReduceOpIaNS0_14func_wrapper_tIaNS0_55_GLOBAL__N__0955718d_22_SparseCsrTensorMath_cu_868dd54514ReductionMulOpIaEEEEjaLi4ELi4EEEEEvT1_ --------------------------
	.section	.text._ZN2at6native13reduce_kernelILi128ELi4ENS0_8ReduceOpIaNS0_14func_wrapper_tIaNS0_55_GLOBAL__N__0955718d_22_SparseCsrTensorMath_cu_868dd54514ReductionMulOpIaEEEEjaLi4ELi4EEEEEvT1_,"ax",@progbits
	.align	128
.text._ZN2at6native13reduce_kernelILi128ELi4ENS0_8ReduceOpIaNS0_14func_wrapper_tIaNS0_55_GLOBAL__N__0955718d_22_SparseCsrTensorMath_cu_868dd54514ReductionMulOpIaEEEEjaLi4ELi4EEEEEvT1_:
        .type           _ZN2at6native13reduce_kernelILi128ELi4ENS0_8ReduceOpIaNS0_14func_wrapper_tIaNS0_55_GLOBAL__N__0955718d_22_SparseCsrTensorMath_cu_868dd54514ReductionMulOpIaEEEEjaLi4ELi4EEEEEvT1_,@function
        .size           _ZN2at6native13reduce_kernelILi128ELi4ENS0_8ReduceOpIaNS0_14func_wrapper_tIaNS0_55_GLOBAL__N__0955718d_22_SparseCsrTensorMath_cu_868dd54514ReductionMulOpIaEEEEjaLi4ELi4EEEEEvT1_,(.L_x_8879 - _ZN2at6native13reduce_kernelILi128ELi4ENS0_8ReduceOpIaNS0_14func_wrapper_tIaNS0_55_GLOBAL__N__0955718d_22_SparseCsrTensorMath_cu_868dd54514ReductionMulOpIaEEEEjaLi4ELi4EEEEEvT1_)
        .other          _ZN2at6native13reduce_kernelILi128ELi4ENS0_8ReduceOpIaNS0_14func_wrapper_tIaNS0_55_GLOBAL__N__0955718d_22_SparseCsrTensorMath_cu_868dd54514ReductionMulOpIaEEEEjaLi4ELi4EEEEEvT1_,@"STO_CUDA_ENTRY STV_DEFAULT"
_ZN2at6native13reduce_kernelILi128ELi4ENS0_8ReduceOpIaNS0_14func_wrapper_tIaNS0_55_GLOBAL__N__0955718d_22_SparseCsrTensorMath_cu_868dd54514ReductionMulOpIaEEEEjaLi4ELi4EEEEEvT1_:
[----:B------:R-:W0:Y:S01]  /*0000*/  LDC R1, c[0x0][0x37c] ;  /* 0x0000df00ff017b82 */ /* 0x000e220000000800 */
[----:B------:R-:W1:Y:S01]  /*0010*/  S2R R16, SR_TID.X ;  /* 0x0000000000107919 */ /* 0x000e620000002100 */
[----:B------:R-:W1:Y:S01]  /*0020*/  LDCU.128 UR8, c[0x0][0x3a0] ;  /* 0x00007400ff0877ac */ /* 0x000e620008000c00 */
[----:B------:R-:W-:Y:S01]  /*0030*/  IMAD.MOV.U32 R21, RZ, RZ, RZ ;  /* 0x000000ffff157224 */ /* 0x000fe200078e00ff */
        /* <DEDUP_REMOVED lines=16> */
[----:B------:R-:W-:Y:S01]  /*0140*/  HFMA2 R4, -RZ, RZ, 0, 0 ;  /* 0x00000000ff047431 */ /* 0x000fe200000001ff */
        /* <DEDUP_REMOVED lines=11> */
[----:B------:R-:W-:Y:S01]  /*0200*/  IMAD.MOV.U32 R6, RZ, RZ, RZ ;  /* 0x000000ffff067224 */ /* 0x000fe200078e00ff */
        /* <DEDUP_REMOVED lines=263> */
.L_x_4781:
[----:B------:R-:W1:Y:S01]  /*1280*/  LDCU.64 UR4, c[0x0][0x388] ;  /* 0x00007100ff0477ac */ /* 0x000e620008000a00 */
[----:B------:R-:W-:Y:S01]  /*1290*/  BSSY.RECONVERGENT B6, `(.L_x_4782) ;  /* 0x0000c4b000067945 */ /* 0x000fe20003800200 */
[----:B------:R-:W2:Y:S01]  /*12a0*/  LDCU.64 UR36, c[0x0][0x358] ;  /* 0x00006b00ff2477ac */ /* 0x000ea20008000a00 */
[----:B-1----:R-:W-:-:S05]  /*12b0*/  IMAD.U32 R28, RZ, RZ, UR4 ;  /* 0x00000004ff1c7e24 */ /* 0x002fca000f8e00ff */
[----:B------:R-:W-:-:S04]  /*12c0*/  ISETP.GE.U32.AND P0, PT, R27, R28, PT ;  /* 0x0000001c1b00720c */ /* 0x000fc80003f06070 */
[----:B------:R-:W-:-:S13]  /*12d0*/  ISETP.GE.U32.OR P0, PT, R5, UR5, P0 ;  /* 0x0000000505007c0c */ /* 0x000fda0008706470 */
[----:B--2---:R-:W-:Y:S05]  /*12e0*/  @P0 BRA `(.L_x_4783) ;  /* 0x000000c400140947 */ /* 0x004fea0003800000 */
[----:B------:R-:W1:Y:S01]  /*12f0*/  LDCU.U8 UR6, c[0x0][0x3bc] ;  /* 0x00007780ff0677ac */ /* 0x000e620008000000 */
[----:B------:R-:W2:Y:S01]  /*1300*/  LDCU.64 UR4, c[0x0][0x750] ;  /* 0x0000ea00ff0477ac */ /* 0x000ea20008000a00 */
[----:B-1----:R-:W-:Y:S01]  /*1310*/  UISETP.NE.AND UP0, UPT, UR6, URZ, UPT ;  /* 0x000000ff0600728c */ /* 0x002fe2000bf05270 */
[----:B--2---:R-:W-:-:S04]  /*1320*/  IADD3 R22, P0, PT, R21, UR4, RZ ;  /* 0x0000000415167c10 */ /* 0x004fc8000ff1e0ff */
[----:B------:R-:W-:Y:S01]  /*1330*/  IADD3.X R23, PT, PT, RZ, UR5, RZ, P0, !PT ;  /* 0x00000005ff177c10 */ /* 0x000fe200087fe4ff */
[----:B------:R-:W-:-:S04]  /*1340*/  IMAD.MOV.U32 R24, RZ, RZ, R22 ;  /* 0x000000ffff187224 */ /* 0x000fc800078e0016 */
        /* <DEDUP_REMOVED lines=8> */
[----:B------:R-:W-:Y:S01]  /*13d0*/  IMAD.MOV.U32 R13, RZ, RZ, RZ ;  /* 0x000000ffff0d7224 */ /* 0x000fe200078e00ff */
[----:B------:R-:W5:Y:S01]  /*13e0*/  LDCU.64 UR8, c[0x4][0x2a0] ;  /* 0x01005400ff0877ac */ /* 0x000f620008000a00 */
[----:B-1----:R-:W-:Y:S01]  /*13f0*/  MOV R4, UR4 ;  /* 0x0000000400047c02 */ /* 0x002fe20008000f00 */
[----:B------:R-:W-:-:S02]  /*1400*/  IMAD.U32 R5, RZ, RZ, UR5 ;  /* 0x00000005ff057e24 */ /* 0x000fc4000f8e00ff */
[----:B----4-:R-:W-:Y:S01]  /*1410*/  IMAD.U32 R6, RZ, RZ, UR6 ;  /* 0x00000006ff067e24 */ /* 0x010fe2000f8e00ff */
[----:B------:R-:W-:Y:S01]  /*1420*/  MOV R7, UR7 ;  /* 0x0000000700077c02 */ /* 0x000fe20008000f00 */
[----:B-----5:R-:W-:Y:S02]  /*1430*/  IMAD.U32 R10, RZ, RZ, UR8 ;  /* 0x00000008ff0a7e24 */ /* 0x020fe4000f8e00ff */
[----:B--2---:R-:W-:-:S07]  /*1440*/  IMAD.U32 R11, RZ, RZ, UR9 ;  /* 0x00000009ff0b7e24 */ /* 0x004fce000f8e00ff */
[----:B------:R-:W-:-:S07]  /*1450*/  LEPC R20, `(.L_x_4785) ;  /* 0x000000001014794e */ /* 0x000fce0000000000 */
[----:B0--3--:R-:W-:Y:S05]  /*1460*/  CALL.ABS.NOINC R14 ;  /* 0x000000000e007343 */ /* 0x009fea0003c00000 */
.L_x_4785:
[----:B------:R-:W0:Y:S01]  /*1470*/  LDCU.U8 UR4, c[0x0][0x381] ;  /* 0x00007020ff0477ac */ /* 0x000e220008000000 */
[----:B------:R-:W-:Y:S01]  /*1480*/  LOP3.LUT P0, R7, R22, 0x3, RZ, 0xc0, !PT ;  /* 0x0000000316077812 */ /* 0x000fe2000780c0ff */
[----:B------:R-:W-:Y:S01]  /*1490*/  BSSY.RECONVERGENT B0, `(.L_x_4786) ;  /* 0x0000022000007945 */ /* 0x000fe20003800200 */
[----:B------:R-:W1:Y:S01]  /*14a0*/  LDCU UR5, c[0x0][0x388] ;  /* 0x00007100ff0577ac */ /* 0x000e620008000800 */
[----:B0-----:R-:W-:Y:S01]  /*14b0*/  MOV R0, UR4 ;  /* 0x0000000400007c02 */ /* 0x001fe20008000f00 */
[----:B------:R-:W-:Y:S02]  /*14c0*/  IMAD.U32 R6, RZ, RZ, UR4 ;  /* 0x00000004ff067e24 */ /* 0x000fe4000f8e00ff */
[----:B-1----:R-:W-:-:S07]  /*14d0*/  IMAD.U32 R3, RZ, RZ, UR5 ;  /* 0x00000005ff037e24 */ /* 0x002fce000f8e00ff */
        /* <DEDUP_REMOVED lines=24> */
.L_x_4789:
[----:B------:R-:W-:Y:S05]  /*1660*/  BSYNC.RECONVERGENT B1 ;  /* 0x0000000000017941 */ /* 0x000fea0003800200 */
.L_x_4788:
[----:B------:R-:W0:Y:S01]  /*1670*/  LDC R4, c[0x0][0x388] ;  /* 0x0000e200ff047b82 */ /* 0x000e220000000800 */
[----:B------:R-:W-:-:S05]  /*1680*/  IADD3 R24, P0, PT, R9, 0x4, RZ ;  /* 0x0000000409187810 */ /* 0x000fca0007f1e0ff */
[----:B------:R-:W-:Y:S01]  /*1690*/  IMAD.X R25, RZ, RZ, R25, P0 ;  /* 0x000000ffff197224 */ /* 0x000fe200000e0619 */
[----:B0-----:R-:W-:-:S07]  /*16a0*/  IADD3 R3, PT, PT, R7, -0x4, R4 ;  /* 0xfffffffc07037810 */ /* 0x001fce0007ffe004 */
.L_x_4787:
[----:B------:R-:W-:Y:S05]  /*16b0*/  BSYNC.RECONVERGENT B0 ;  /* 0x0000000000007941 */ /* 0x000fea0003800200 */
.L_x_4786:
        /* <DEDUP_REMOVED lines=18> */
.L_x_4792:
[----:B------:R-:W-:Y:S01]  /*17e0*/  IMAD.WIDE.U32 R4, R7, 0x4, R24 ;  /* 0x0000000407047825 */ /* 0x000fe200078e0018 */
[----:B------:R-:W0:Y:S05]  /*17f0*/  LDCU UR4, c[0x0][0x390] ;  /* 0x00007200ff0477ac */ /* 0x000e2a0008000800 */
[----:B------:R-:W2:Y:S01]  /*1800*/  LDG.E R4, desc[UR36][R4.64] ;  /* 0x0000002404047981 */ /* 0x000ea2000c1e1900 */
[----:B------:R-:W-:Y:S02]  /*1810*/  PRMT R10, R0, 0x9910, RZ ;  /* 0x00009910000a7816 */ /* 0x000fe400000000ff */
[----:B------:R-:W-:Y:S02]  /*1820*/  PRMT R6, R6, 0x9910, RZ ;  /* 0x0000991006067816 */ /* 0x000fe400000000ff */
[----:B------:R-:W-:-:S02]  /*1830*/  PRMT R9, R9, 0x9910, RZ ;  /* 0x0000991009097816 */ /* 0x000fc400000000ff */
        /* <DEDUP_REMOVED lines=8> */
[----:B------:R-:W-:Y:S02]  /*18c0*/  IMAD.MOV.U32 R4, RZ, RZ, R11 ;  /* 0x000000ffff047224 */ /* 0x000fe400078e000b */
[----:B------:R-:W-:-:S02]  /*18d0*/  IMAD.MOV.U32 R11, RZ, RZ, R12 ;  /* 0x000000ffff0b7224 */ /* 0x000fc400078e000c */
[----:B------:R-:W-:Y:S02]  /*18e0*/  IMAD R6, R6, R5, RZ ;  /* 0x0000000506067224 */ /* 0x000fe400078e02ff */
[----:B------:R-:W-:Y:S02]  /*18f0*/  IMAD R9, R9, R4, RZ ;  /* 0x0000000409097224 */ /* 0x000fe400078e02ff */
[----:B------:R-:W-:Y:S02]  /*1900*/  IMAD R8, R8, R11, RZ ;  /* 0x0000000b08087224 */ /* 0x000fe400078e02ff */
[----:B------:R-:W-:Y:S01]  /*1910*/  IMAD R0, R10, R13, RZ ;  /* 0x0000000d0a007224 */ /* 0x000fe200078e02ff */
[----:B------:R-:W-:Y:S06]  /*1920*/  @!P1 BRA `(.L_x_4792) ;  /* 0xfffffffc00ac9947 */ /* 0x000fec000383ffff */
.L_x_4791:
[----:B------:R-:W-:Y:S05]  /*1930*/  BSYNC.RECONVERGENT B0 ;  /* 0x0000000000007941 */ /* 0x000fea0003800200 */
.L_x_4790:
[----:B------:R-:W-:Y:S04]  /*1940*/  BSSY.RECONVERGENT B0, `(.L_x_4793) ;  /* 0x000000b000007945 */ /* 0x000fe80003800200 */
[----:B------:R-:W-:Y:S05]  /*1950*/  @P0 BRA `(.L_x_4794) ;  /* 0x0000000000240947 */ /* 0x000fea0003800000 */
[----:B------:R-:W-:-:S04]  /*1960*/  LOP3.LUT R5, R3, 0xfffffffc, RZ, 0xc0, !PT ;  /* 0xfffffffc03057812 */ /* 0x000fc800078ec0ff */
[----:B------:R-:W-:-:S04]  /*1970*/  IADD3 R4, PT, PT, R5, R16, RZ ;  /* 0x0000001005047210 */ /* 0x000fc80007ffe0ff */
[----:B------:R-:W-:-:S13]  /*1980*/  ISETP.GE.U32.AND P0, PT, R4, R3, PT ;  /* 0x000000030400720c */ /* 0x000fda0003f06070 */
[----:B------:R-:W-:Y:S05]  /*1990*/  @P0 BRA `(.L_x_4794) ;  /* 0x0000000000140947 */ /* 0x000fea0003800000 */
[----:B------:R-:W-:-:S04]  /*19a0*/  IADD3 R24, P0, PT, R4, R24, RZ ;  /* 0x0000001804187210 */ /* 0x000fc80007f1e0ff */
[----:B------:R-:W-:-:S05]  /*19b0*/  LEA.HI.X.SX32 R25, R4, R25, 0x1, P0 ;  /* 0x0000001904197211 */ /* 0x000fca00000f0eff */
[----:B------:R-:W2:Y:S01]  /*19c0*/  LDG.E.U8 R24, desc[UR36][R24.64] ;  /* 0x0000002418187981 */ /* 0x000ea2000c1e1100 */
[----:B------:R-:W-:-:S05]  /*19d0*/  PRMT R3, R6, 0x9910, RZ ;  /* 0x0000991006037816 */ /* 0x000fca00000000ff */
[----:B--2---:R-:W-:-:S07]  /*19e0*/  IMAD R6, R24, R3, RZ ;  /* 0x0000000318067224 */ /* 0x004fce00078e02ff */
.L_x_4794:
[----:B------:R-:W-:Y:S05]  /*19f0*/  BSYNC.RECONVERGENT B0 ;  /* 0x0000000000007941 */ /* 0x000fea0003800200 */
.L_x_4793:
        /* <DEDUP_REMOVED lines=14> */
.L_x_4784:
        /* <DEDUP_REMOVED lines=8> */
[----:B------:R-:W-:Y:S01]  /*1b60*/  MOV R29, R27 ;  /* 0x0000001b001d7202 */ /* 0x000fe20000000f00 */
[----:B--2---:R-:W-:Y:S01]  /*1b70*/  IMAD.U32 R4, RZ, RZ, UR4 ;  /* 0x00000004ff047e24 */ /* 0x004fe2000f8e00ff */
[----:B------:R-:W-:Y:S01]  /*1b80*/  MOV R6, UR4 ;  /* 0x0000000400067c02 */ /* 0x000fe20008000f00 */
[----:B------:R-:W-:Y:S01]  /*1b90*/  IMAD.U32 R7, RZ, RZ, UR4 ;  /* 0x00000004ff077e24 */ /* 0x000fe2000f8e00ff */
[----:B------:R-:W-:Y:S01]  /*1ba0*/  MOV R8, UR4 ;  /* 0x0000000400087c02 */ /* 0x000fe20008000f00 */
[----:B------:R-:W-:Y:S01]  /*1bb0*/  IMAD.U32 R9, RZ, RZ, UR4 ;  /* 0x00000004ff097e24 */ /* 0x000fe2000f8e00ff */
[----:B------:R-:W-:Y:S01]  /*1bc0*/  MOV R10, UR4 ;  /* 0x00000004000a7c02 */ /* 0x000fe20008000f00 */
[----:B-1----:R-:W-:Y:S01]  /*1bd0*/  IMAD R3, R0, 0x3, R27 ;  /* 0x0000000300037824 */ /* 0x002fe200078e021b */
[----:B------:R-:W-:Y:S01]  /*1be0*/  MOV R12, UR4 ;  /* 0x00000004000c7c02 */ /* 0x000fe20008000f00 */
[----:B------:R-:W-:Y:S01]  /*1bf0*/  IMAD.U32 R11, RZ, RZ, UR4 ;  /* 0x00000004ff0b7e24 */ /* 0x000fe2000f8e00ff */
[----:B------:R-:W-:Y:S01]  /*1c00*/  MOV R14, UR4 ;  /* 0x00000004000e7c02 */ /* 0x000fe20008000f00 */
[----:B------:R-:W-:Y:S01]  /*1c10*/  IMAD.U32 R13, RZ, RZ, UR4 ;  /* 0x00000004ff0d7e24 */ /* 0x000fe2000f8e00ff */
[----:B------:R-:W-:Y:S01]  /*1c20*/  ISETP.GE.U32.AND P0, PT, R3, R28, PT ;  /* 0x0000001c0300720c */ /* 0x000fe20003f06070 */
[----:B------:R-:W-:Y:S01]  /*1c30*/  IMAD.U32 R15, RZ, RZ, UR4 ;  /* 0x00000004ff0f7e24 */ /* 0x000fe2000f8e00ff */
[----:B------:R-:W-:Y:S01]  /*1c40*/  MOV R18, UR4 ;  /* 0x0000000400127c02 */ /* 0x000fe20008000f00 */
[----:B------:R-:W-:Y:S01]  /*1c50*/  IMAD.U32 R20, RZ, RZ, UR4 ;  /* 0x00000004ff147e24 */ /* 0x000fe2000f8e00ff */
[----:B------:R-:W-:Y:S01]  /*1c60*/  MOV R21, UR4 ;  /* 0x0000000400157c02 */ /* 0x000fe20008000f00 */
[----:B------:R-:W-:Y:S01]  /*1c70*/  IMAD.U32 R22, RZ, RZ, UR4 ;  /* 0x00000004ff167e24 */ /* 0x000fe2000f8e00ff */
[----:B------:R-:W-:-:S02]  /*1c80*/  MOV R23, UR4 ;  /* 0x0000000400177c02 */ /* 0x000fc40008000f00 */
[----:B------:R-:W-:-:S05]  /*1c90*/  PRMT R3, R4, 0x7610, R3 ;  /* 0x0000761004037816 */ /* 0x000fca0000000003 */
        /* <DEDUP_REMOVED lines=16> */
[----:B------:R-:W-:-:S07]  /*1da0*/  PRMT R23, R3, 0x7610, R23 ;  /* 0x0000761003177816 */ /* 0x000fce0000000017 */
.L_x_4799:
[C---:B------:R-:W-:Y:S02]  /*1db0*/  LOP3.LUT R33, R29.reuse, 0xfffffffc, RZ, 0xc0, !PT ;  /* 0xfffffffc1d217812 */ /* 0x040fe400078ec0ff */
[----:B------:R-:W-:Y:S02]  /*1dc0*/  IADD3 R29, PT, PT, R29, R0, RZ ;  /* 0x000000001d1d7210 */ /* 0x000fe40007ffe0ff */
[----:B------:R-:W-:Y:S02]  /*1dd0*/  IADD3 R32, P0, PT, R33, R24, RZ ;  /* 0x0000001821207210 */ /* 0x000fe40007f1e0ff */
[C---:B------:R-:W-:Y:S02]  /*1de0*/  LOP3.LUT R31, R29.reuse, 0xfffffffc, RZ, 0xc0, !PT ;  /* 0xfffffffc1d1f7812 */ /* 0x040fe400078ec0ff */
[----:B------:R-:W-:Y:S01]  /*1df0*/  IADD3 R29, PT, PT, R29, R0, RZ ;  /* 0x000000001d1d7210 */ /* 0x000fe20007ffe0ff */
[----:B------:R-:W-:Y:S01]  /*1e00*/  IMAD.X R33, RZ, RZ, R25, P0 ;  /* 0x000000ffff217224 */ /* 0x000fe200000e0619 */
[----:B------:R-:W-:-:S02]  /*1e10*/  IADD3 R30, P0, PT, R31, R24, RZ ;  /* 0x000000181f1e7210 */ /* 0x000fc40007f1e0ff */
[C---:B------:R-:W-:Y:S02]  /*1e20*/  LOP3.LUT R27, R29.reuse, 0xfffffffc, RZ, 0xc0, !PT ;  /* 0xfffffffc1d1b7812 */ /* 0x040fe400078ec0ff */
[----:B------:R-:W2:Y:S01]  /*1e30*/  LDG.E R32, desc[UR36][R32.64] ;  /* 0x0000002420207981 */ /* 0x000ea2000c1e1900 */
[----:B------:R-:W-:Y:S01]  /*1e40*/  IADD3 R29, PT, PT, R29, R0, RZ ;  /* 0x000000001d1d7210 */ /* 0x000fe20007ffe0ff */
[--C-:B------:R-:W-:Y:S01]  /*1e50*/  IMAD.X R31, RZ, RZ, R25.reuse, P0 ;  /* 0x000000ffff1f7224 */ /* 0x100fe200000e0619 */
[-C--:B------:R-:W-:Y:S02]  /*1e60*/  IADD3 R26, P0, PT, R27, R24.reuse, RZ ;  /* 0x000000181b1a7210 */ /* 0x080fe40007f1e0ff */
[----:B------:R-:W-:Y:S02]  /*1e70*/  LOP3.LUT R5, R29, 0xfffffffc, RZ, 0xc0, !PT ;  /* 0xfffffffc1d057812 */ /* 0x000fe400078ec0ff */
[----:B------:R1:W3:Y:S01]  /*1e80*/  LDG.E R30, desc[UR36][R30.64] ;  /* 0x000000241e1e7981 */ /* 0x0002e2000c1e1900 */
[----:B------:R-:W-:Y:S01]  /*1e90*/  IMAD.X R27, RZ, RZ, R25, P0 ;  /* 0x000000ffff1b7224 */ /* 0x000fe200000e0619 */
[----:B------:R-:W-:-:S04]  /*1ea0*/  IADD3 R4, P0, PT, R5, R24, RZ ;  /* 0x0000001805047210 */ /* 0x000fc80007f1e0ff */
[----:B------:R-:W4:Y:S01]  /*1eb0*/  LDG.E R26, desc[UR36][R26.64] ;  /* 0x000000241a1a7981 */ /* 0x000f22000c1e1900 */
[----:B------:R-:W-:-:S06]  /*1ec0*/  IMAD.X R5, RZ, RZ, R25, P0 ;  /* 0x000000ffff057224 */ /* 0x000fcc00000e0619 */
[----:B------:R5:W4:Y:S01]  /*1ed0*/  LDG.E R5, desc[UR36][R4.64] ;  /* 0x0000002404057981 */ /* 0x000b22000c1e1900 */
[----:B------:R-:W-:Y:S02]  /*1ee0*/  IADD3 R29, PT, PT, R29, R0, RZ ;  /* 0x000000001d1d7210 */ /* 0x000fe40007ffe0ff */
[----:B-1----:R-:W-:Y:S02]  /*1ef0*/  PRMT R31, R23, 0x9910, RZ ;  /* 0x00009910171f7816 */ /* 0x002fe400000000ff */
        /* <DEDUP_REMOVED lines=13> */
[C---:B--2---:R-:W-:Y:S02]  /*1fd0*/  LOP3.LUT R34, R32.reuse, 0xff, RZ, 0xc0, !PT ;  /* 0x000000ff20227812 */ /* 0x044fe400078ec0ff */
[C---:B-----5:R-:W-:Y:S02]  /*1fe0*/  PRMT R4, R32.reuse, 0x7772, RZ ;  /* 0x0000777220047816 */ /* 0x060fe400000000ff */
[C---:B------:R-:W-:Y:S01]  /*1ff0*/  PRMT R15, R32.reuse, 0x7771, RZ ;  /* 0x00007771200f7816 */ /* 0x040fe200000000ff */
[----:B------:R-:W-:Y:S01]  /*2000*/  IMAD R23, R31, R34, RZ ;  /* 0x000000221f177224 */ /* 0x000fe200078e02ff */
[----:B------:R-:W-:Y:S01]  /*2010*/  PRMT R27, R32, 0x7773, RZ ;  /* 0x00007773201b7816 */ /* 0x000fe200000000ff */
[----:B------:R-:W-:Y:S01]  /*2020*/  IMAD R21, R21, R4, RZ ;  /* 0x0000000415157224 */ /* 0x000fe200078e02ff */
[----:B---3--:R-:W-:Y:S01]  /*2030*/  PRMT R34, R30, 0x7771, RZ ;  /* 0x000077711e227816 */ /* 0x008fe200000000ff */
[----:B------:R-:W-:Y:S01]  /*2040*/  IMAD R22, R22, R15, RZ ;  /* 0x0000000f16167224 */ /* 0x000fe200078e02ff */
[----:B------:R-:W-:Y:S01]  /*2050*/  LOP3.LUT R31, R30, 0xff, RZ, 0xc0, !PT ;  /* 0x000000ff1e1f7812 */ /* 0x000fe200078ec0ff */
[----:B------:R-:W-:Y:S01]  /*2060*/  IMAD R20, R20, R27, RZ ;  /* 0x0000001b14147224 */ /* 0x000fe200078e02ff */
[----:B------:R-:W-:Y:S01]  /*2070*/  PRMT R4, R11, 0x9910, RZ ;  /* 0x000099100b047816 */ /* 0x000fe200000000ff */
[----:B------:R-:W-:Y:S01]  /*2080*/  IMAD R15, R33, R34, RZ ;  /* 0x00000022210f7224 */ /* 0x000fe200078e02ff */
[----:B------:R-:W-:Y:S01]  /*2090*/  PRMT R11, R30, 0x7772, RZ ;  /* 0x000077721e0b7816 */ /* 0x000fe200000000ff */
[----:B------:R-:W-:Y:S01]  /*20a0*/  IMAD R18, R18, R31, RZ ;  /* 0x0000001f12127224 */ /* 0x000fe200078e02ff */
[----:B------:R-:W-:Y:S01]  /*20b0*/  PRMT R33, R10, 0x9910, RZ ;  /* 0x000099100a217816 */ /* 0x000fe200000000ff */
[----:B------:R-:W-:Y:S01]  /*20c0*/  IMAD.MOV.U32 R10, RZ, RZ, R4 ;  /* 0x000000ffff0a7224 */ /* 0x000fe200078e0004 */
[----:B----4-:R-:W-:Y:S01]  /*20d0*/  PRMT R31, R26, 0x7771, RZ ;  /* 0x000077711a1f7816 */ /* 0x010fe200000000ff */
[----:B------:R-:W-:Y:S01]  /*20e0*/  IMAD R14, R14, R11, RZ ;  /* 0x0000000b0e0e7224 */ /* 0x000fe200078e02ff */
[----:B------:R-:W-:-:S02]  /*20f0*/  LOP3.LUT R27, R26, 0xff, RZ, 0xc0, !PT ;  /* 0x000000ff1a1b7812 */ /* 0x000fc400078ec0ff */
        /* <DEDUP_REMOVED lines=8> */
[C---:B------:R-:W-:Y:S02]  /*2180*/  PRMT R6, R5.reuse, 0x7771, RZ ;  /* 0x0000777105067816 */ /* 0x040fe400000000ff */
[----:B------:R-:W-:-:S02]  /*2190*/  LOP3.LUT R3, R5, 0xff, RZ, 0xc0, !PT ;  /* 0x000000ff05037812 */ /* 0x000fc400078ec0ff */
        /* <DEDUP_REMOVED lines=10> */
.L_x_4798:
[C---:B------:R-:W-:Y:S02]  /*2240*/  PRMT R27, R32.reuse, 0x7770, RZ ;  /* 0x00007770201b7816 */ /* 0x040fe400000000ff */
[----:B------:R-:W-:Y:S02]  /*2250*/  PRMT R31, R32, 0x7771, RZ ;  /* 0x00007771201f7816 */ /* 0x000fe400000000ff */
[----:B------:R-:W-:Y:S02]  /*2260*/  PRMT R34, R30, 0x7770, RZ ;  /* 0x000077701e227816 */ /* 0x000fe400000000ff */
[----:B------:R-:W-:Y:S02]  /*2270*/  PRMT R33, R32, 0x7772, RZ ;  /* 0x0000777220217816 */ /* 0x000fe400000000ff */
[----:B------:R-:W-:Y:S02]  /*2280*/  PRMT R38, R30, 0x7772, RZ ;  /* 0x000077721e267816 */ /* 0x000fe400000000ff */
[----:B------:R-:W-:-:S02]  /*2290*/  PRMT R40, R26, 0x7770, RZ ;  /* 0x000077701a287816 */ /* 0x000fc400000000ff */
[C---:B------:R-:W-:Y:S02]  /*22a0*/  PRMT R41, R26.reuse, 0x7771, RZ ;  /* 0x000077711a297816 */ /* 0x040fe400000000ff */
[C---:B------:R-:W-:Y:S02]  /*22b0*/  PRMT R42, R26.reuse, 0x7772, RZ ;  /* 0x000077721a2a7816 */ /* 0x040fe400000000ff */
[----:B------:R-:W-:Y:S02]  /*22c0*/  PRMT R43, R26, 0x7773, RZ ;  /* 0x000077731a2b7816 */ /* 0x000fe400000000ff */
[C---:B------:R-:W-:Y:S02]  /*22d0*/  PRMT R35, R30.reuse, 0x7771, RZ ;  /* 0x000077711e237816 */ /* 0x040fe400000000ff */
[----:B------:R-:W-:Y:S02]  /*22e0*/  PRMT R26, R27, 0x7610, R26 ;  /* 0x000076101b1a7816 */ /* 0x000fe4000000001a */
[----:B------:R-:W-:-:S02]  /*22f0*/  PRMT R39, R30, 0x7773, RZ ;  /* 0x000077731e277816 */ /* 0x000fc400000000ff */
[----:B------:R-:W-:Y:S02]  /*2300*/  PRMT R27, R31, 0x7610, R27 ;  /* 0x000076101f1b7816 */ /* 0x000fe4000000001b */
[C---:B------:R-:W-:Y:S02]  /*2310*/  PRMT R37, R5.reuse, 0x7770, RZ ;  /* 0x0000777005257816 */ /* 0x040fe400000000ff */
[C---:B------:R-:W-:Y:S02]  /*2320*/  PRMT R36, R5.reuse, 0x7771, RZ ;  /* 0x0000777105247816 */ /* 0x040fe400000000ff */
[C---:B------:R-:W-:Y:S02]  /*2330*/  PRMT R4, R5.reuse, 0x7772, RZ ;  /* 0x0000777205047816 */ /* 0x040fe400000000ff */
[----:B------:R-:W-:Y:S02]  /*2340*/  PRMT R31, R34, 0x7610, R31 ;  /* 0x00007610221f7816 */ /* 0x000fe4000000001f */
[----:B------:R-:W-:-:S02]  /*2350*/  PRMT R5, R5, 0x7773, RZ ;  /* 0x0000777305057816 */ /* 0x000fc400000000ff */
[----:B------:R-:W-:Y:S02]  /*2360*/  PRMT R30, R33, 0x7610, R30 ;  /* 0x00007610211e7816 */ /* 0x000fe4000000001e */
[----:B------:R-:W-:Y:S02]  /*2370*/  PRMT R34, R38, 0x7610, R34 ;  /* 0x0000761026227816 */ /* 0x000fe40000000022 */
[----:B------:R-:W-:Y:S02]  /*2380*/  PRMT R33, R35, 0x7610, R33 ;  /* 0x0000761023217816 */ /* 0x000fe40000000021 */
[----:B------:R-:W-:Y:S02]  /*2390*/  PRMT R38, R40, 0x7610, R38 ;  /* 0x0000761028267816 */ /* 0x000fe40000000026 */
[----:B------:R-:W-:Y:S02]  /*23a0*/  PRMT R35, R39, 0x7610, R35 ;  /* 0x0000761027237816 */ /* 0x000fe40000000023 */
[----:B------:R-:W-:-:S02]  /*23b0*/  PRMT R40, R42, 0x7610, R40 ;  /* 0x000076102a287816 */ /* 0x000fc40000000028 */
[----:B------:R-:W-:Y:S02]  /*23c0*/  PRMT R39, R41, 0x7610, R39 ;  /* 0x0000761029277816 */ /* 0x000fe40000000027 */
[----:B------:R-:W-:Y:S02]  /*23d0*/  PRMT R42, R43, 0x7610, R42 ;  /* 0x000076102b2a7816 */ /* 0x000fe4000000002a */
[----:B------:R-:W-:Y:S02]  /*23e0*/  PRMT R32, R32, 0x7773, RZ ;  /* 0x0000777320207816 */ /* 0x000fe400000000ff */
[----:B------:R-:W-:Y:S02]  /*23f0*/  PRMT R41, R4, 0x7610, R41 ;  /* 0x0000761004297816 */ /* 0x000fe40000000029 */
[----:B------:R-:W-:-:S07]  /*2400*/  PRMT R43, R5, 0x7610, R43 ;  /* 0x00007610052b7816 */ /* 0x000fce000000002b */
.L_x_4797:
[----:B------:R-:W-:Y:S05]  /*2410*/  BSYNC.RECONVERGENT B0 ;  /* 0x0000000000007941 */ /* 0x000fea0003800200 */
.L_x_4796:
[----:B------:R-:W-:Y:S01]  /*2420*/  ISETP.GE.U32.AND P0, PT, R29, R28, PT ;  /* 0x0000001c1d00720c */ /* 0x000fe20003f06070 */
[----:B------:R-:W-:-:S12]  /*2430*/  BSSY.RECONVERGENT B0, `(.L_x_4800) ;  /* 0x000002f000007945 */ /* 0x000fd80003800200 */
[----:B------:R-:W-:Y:S05]  /*2440*/  @P0 BRA `(.L_x_4801) ;  /* 0x0000000000b40947 */ /* 0x000fea0003800000 */
[----:B------:R-:W-:-:S04]  /*2450*/  LOP3.LUT R5, R29, 0xfffffffc, RZ, 0xc0, !PT ;  /* 0xfffffffc1d057812 */ /* 0x000fc800078ec0ff */
[----:B------:R-:W-:-:S04]  /*2460*/  IADD3 R4, P1, PT, R5, R24, RZ ;  /* 0x0000001805047210 */ /* 0x000fc80007f3e0ff */
[----:B------:R-:W-:-:S05]  /*2470*/  IADD3.X R5, PT, PT, RZ, R25, RZ, P1, !PT ;  /* 0x00000019ff057210 */ /* 0x000fca0000ffe4ff */
[----:B------:R-:W2:Y:S01]  /*2480*/  LDG.E R4, desc[UR36][R4.64] ;  /* 0x0000002404047981 */ /* 0x000ea2000c1e1900 */
[----:B------:R-:W-:-:S05]  /*2490*/  IMAD.IADD R45, R29, 0x1, R0 ;  /* 0x000000011d2d7824 */ /* 0x000fca00078e0200 */
[----:B------:R-:W-:Y:S02]  /*24a0*/  ISETP.GE.U32.AND P1, PT, R45, R28, PT ;  /* 0x0000001c2d00720c */ /* 0x000fe40003f26070 */
[C---:B--2---:R-:W-:Y:S02]  /*24b0*/  PRMT R26, R4.reuse, 0x7770, RZ ;  /* 0x00007770041a7816 */ /* 0x044fe400000000ff */
[C---:B------:R-:W-:Y:S02]  /*24c0*/  PRMT R27, R4.reuse, 0x7771, RZ ;  /* 0x00007771041b7816 */ /* 0x040fe400000000ff */
[C---:B------:R-:W-:Y:S02]  /*24d0*/  PRMT R30, R4.reuse, 0x7772, RZ ;  /* 0x00007772041e7816 */ /* 0x040fe400000000ff */
[----:B------:R-:W-:-:S05]  /*24e0*/  PRMT R32, R4, 0x7773, RZ ;  /* 0x0000777304207816 */ /* 0x000fca00000000ff */
        /* <DEDUP_REMOVED lines=12> */
[C---:B------:R-:W-:Y:S02]  /*25b0*/  IADD3 R5, PT, PT, R45.reuse, R0, RZ ;  /* 0x000000002d057210 */ /* 0x040fe40007ffe0ff */
[----:B------:R-:W-:Y:S02]  /*25c0*/  LOP3.LUT R39, R45, 0xfffffffc, RZ, 0xc0, !PT ;  /* 0xfffffffc2d277812 */ /* 0x000fe400078ec0ff */
[----:B------:R-:W-:-:S13]  /*25d0*/  ISETP.GE.U32.AND P1, PT, R5, R28, PT ;  /* 0x0000001c0500720c */ /* 0x000fda0003f26070 */
[----:B------:R-:W-:-:S04]  /*25e0*/  @!P1 LOP3.LUT R5, R5, 0xfffffffc, RZ, 0xc0, !PT ;  /* 0xfffffffc05059812 */ /* 0x000fc800078ec0ff */
[----:B------:R-:W-:-:S05]  /*25f0*/  @!P1 IADD3 R4, P2, PT, R5, R24, RZ ;  /* 0x0000001805049210 */ /* 0x000fca0007f5e0ff */
[----:B------:R-:W-:Y:S01]  /*2600*/  @!P1 IMAD.X R5, RZ, RZ, R25, P2 ;  /* 0x000000ffff059224 */ /* 0x000fe200010e0619 */
[----:B------:R-:W-:-:S04]  /*2610*/  IADD3 R24, P2, PT, R39, R24, RZ ;  /* 0x0000001827187210 */ /* 0x000fc80007f5e0ff */
[----:B------:R-:W2:Y:S01]  /*2620*/  @!P1 LDG.E R4, desc[UR36][R4.64] ;  /* 0x0000002404049981 */ /* 0x000ea2000c1e1900 */
[----:B------:R-:W-:-:S05]  /*2630*/  IADD3.X R25, PT, PT, RZ, R25, RZ, P2, !PT ;  /* 0x00000019ff197210 */ /* 0x000fca00017fe4ff */
[----:B------:R-:W3:Y:S01]  /*2640*/  LDG.E R24, desc[UR36][R24.64] ;  /* 0x0000002418187981 */ /* 0x000ee2000c1e1900 */
[C---:B--2---:R-:W-:Y:S02]  /*2650*/  @!P1 PRMT R38, R4.reuse, 0x7770, RZ ;  /* 0x0000777004269816 */ /* 0x044fe400000000ff */
[C---:B------:R-:W-:Y:S02]  /*2660*/  @!P1 PRMT R39, R4.reuse, 0x7771, RZ ;  /* 0x0000777104279816 */ /* 0x040fe400000000ff */
[----:B------:R-:W-:Y:S02]  /*2670*/  @!P1 PRMT R40, R4, 0x7772, RZ ;  /* 0x0000777204289816 */ /* 0x000fe400000000ff */
[----:B------:R-:W-:Y:S02]  /*2680*/  @!P1 PRMT R37, R38, 0x7610, R37 ;  /* 0x0000761026259816 */ /* 0x000fe40000000025 */
[----:B------:R-:W-:Y:S02]  /*2690*/  @!P1 PRMT R36, R39, 0x7610, R36 ;  /* 0x0000761027249816 */ /* 0x000fe40000000024 */
[----:B------:R-:W-:-:S02]  /*26a0*/  @!P1 PRMT R41, R40, 0x7610, R41 ;  /* 0x0000761028299816 */ /* 0x000fc40000000029 */
[----:B------:R-:W-:Y:S02]  /*26b0*/  @!P1 PRMT R42, R4, 0x7773, RZ ;  /* 0x00007773042a9816 */ /* 0x000fe400000000ff */
[C---:B---3--:R-:W-:Y:S02]  /*26c0*/  PRMT R38, R24.reuse, 0x7770, RZ ;  /* 0x0000777018267816 */ /* 0x048fe400000000ff */
[C---:B------:R-:W-:Y:S02]  /*26d0*/  PRMT R39, R24.reuse, 0x7771, RZ ;  /* 0x0000777118277816 */ /* 0x040fe400000000ff */
[C---:B------:R-:W-:Y:S02]  /*26e0*/  PRMT R40, R24.reuse, 0x7772, RZ ;  /* 0x0000777218287816 */ /* 0x040fe400000000ff */
[----:B------:R-:W-:Y:S02]  /*26f0*/  PRMT R24, R24, 0x7773, RZ ;  /* 0x0000777318187816 */ /* 0x000fe400000000ff */
[----:B------:R-:W-:-:S02]  /*2700*/  @!P1 PRMT R43, R42, 0x7610, R43 ;  /* 0x000076102a2b9816 */ /* 0x000fc4000000002b */
[----:B------:R-:W-:-:S07]  /*2710*/  PRMT R42, R24, 0x7610, R42 ;  /* 0x00007610182a7816 */ /* 0x000fce000000002a */
.L_x_4801:
[----:B------:R-:W-:Y:S05]  /*2720*/  BSYNC.RECONVERGENT B0 ;  /* 0x0000000000007941 */ /* 0x000fea0003800200 */
.L_x_4800:
[----:B------:R-:W-:Y:S04]  /*2730*/  BSSY.RECONVERGENT B0, `(.L_x_4802) ;  /* 0x000003f000007945 */ /* 0x000fe80003800200 */
[----:B------:R-:W-:Y:S05]  /*2740*/  @P0 BRA `(.L_x_4803) ;  /* 0x0000000000f40947 */ /* 0x000fea0003800000 */
[----:B------:R-:W-:Y:S01]  /*2750*/  IMAD.IADD R29, R29, 0x1, R0 ;  /* 0x000000011d1d7824 */ /* 0x000fe200078e0200 */
[----:B------:R-:W-:Y:S02]  /*2760*/  PRMT R30, R30, 0x9910, RZ ;  /* 0x000099101e1e7816 */ /* 0x000fe400000000ff */
[----:B------:R-:W-:Y:S02]  /*2770*/  PRMT R24, R20, 0x9910, RZ ;  /* 0x0000991014187816 */ /* 0x000fe400000000ff */
[----:B------:R-:W-:Y:S02]  /*2780*/  ISETP.GE.U32.AND P0, PT, R29, R28, PT ;  /* 0x0000001c1d00720c */ /* 0x000fe40003f06070 */
[----:B------:R-:W-:Y:S02]  /*2790*/  PRMT R21, R21, 0x9910, RZ ;  /* 0x0000991015157816 */ /* 0x000fe400000000ff */
[----:B------:R-:W-:Y:S02]  /*27a0*/  MOV R20, R30 ;  /* 0x0000001e00147202 */ /* 0x000fe40000000f00 */
[----:B------:R-:W-:-:S02]  /*27b0*/  PRMT R23, R23, 0x9910, RZ ;  /* 0x0000991017177816 */ /* 0x000fc400000000ff */
[----:B------:R-:W-:Y:S01]  /*27c0*/  PRMT R4, R26, 0x9910, RZ ;  /* 0x000099101a047816 */ /* 0x000fe200000000ff */
[----:B------:R-:W-:Y:S01]  /*27d0*/  IMAD R21, R21, R20, RZ ;  /* 0x0000001415157224 */ /* 0x000fe200078e02ff */
[----:B------:R-:W-:Y:S02]  /*27e0*/  PRMT R22, R22, 0x9910, RZ ;  /* 0x0000991016167816 */ /* 0x000fe400000000ff */
[----:B------:R-:W-:Y:S01]  /*27f0*/  PRMT R5, R27, 0x9910, RZ ;  /* 0x000099101b057816 */ /* 0x000fe200000000ff */
[----:B------:R-:W-:Y:S01]  /*2800*/  IMAD R23, R23, R4, RZ ;  /* 0x0000000417177224 */ /* 0x000fe200078e02ff */
[----:B------:R-:W-:-:S03]  /*2810*/  PRMT R25, R32, 0x9910, RZ ;  /* 0x0000991020197816 */ /* 0x000fc600000000ff */
[----:B------:R-:W-:Y:S02]  /*2820*/  IMAD R22, R22, R5, RZ ;  /* 0x0000000516167224 */ /* 0x000fe400078e02ff */
[----:B------:R-:W-:Y:S01]  /*2830*/  IMAD R20, R24, R25, RZ ;  /* 0x0000001918147224 */ /* 0x000fe200078e02ff */
[----:B------:R-:W-:Y:S06]  /*2840*/  @P0 BRA `(.L_x_4803) ;  /* 0x0000000000b40947 */ /* 0x000fec0003800000 */
        /* <DEDUP_REMOVED lines=45> */
.L_x_4803:
[----:B------:R-:W-:Y:S05]  /*2b20*/  BSYNC.RECONVERGENT B0 ;  /* 0x0000000000007941 */ /* 0x000fea0003800200 */
.L_x_4802:
[----:B------:R-:W-:Y:S02]  /*2b30*/  PRMT R21, R21, 0x9910, RZ ;  /* 0x0000991015157816 */ /* 0x000fe400000000ff */
[----:B------:R-:W-:Y:S02]  /*2b40*/  PRMT R5, R18, 0x9910, RZ ;  /* 0x0000991012057816 */ /* 0x000fe400000000ff */
[----:B------:R-:W-:Y:S02]  /*2b50*/  PRMT R4, R22, 0x9910, RZ ;  /* 0x0000991016047816 */ /* 0x000fe400000000ff */
[----:B------:R-:W-:Y:S02]  /*2b60*/  PRMT R15, R15, 0x9910, RZ ;  /* 0x000099100f0f7816 */ /* 0x000fe400000000ff */
[----:B------:R-:W-:Y:S01]  /*2b70*/  PRMT R18, R14, 0x9910, RZ ;  /* 0x000099100e127816 */ /* 0x000fe200000000ff */
[----:B------:R-:W-:Y:S01]  /*2b80*/  IMAD.MOV.U32 R14, RZ, RZ, R21 ;  /* 0x000000ffff0e7224 */ /* 0x000fe200078e0015 */
[----:B------:R-:W-:-:S02]  /*2b90*/  PRMT R20, R20, 0x9910, RZ ;  /* 0x0000991014147816 */ /* 0x000fc400000000ff */
[----:B------:R-:W-:Y:S02]  /*2ba0*/  PRMT R22, R13, 0x9910, RZ ;  /* 0x000099100d167816 */ /* 0x000fe400000000ff */
[----:B------:R-:W-:Y:S02]  /*2bb0*/  PRMT R0, R23, 0x9910, RZ ;  /* 0x0000991017007816 */ /* 0x000fe400000000ff */
[----:B------:R-:W-:Y:S02]  /*2bc0*/  MOV R13, R15 ;  /* 0x0000000f000d7202 */ /* 0x000fe40000000f00 */
[----:B------:R-:W-:Y:S01]  /*2bd0*/  MOV R15, R18 ;  /* 0x00000012000f7202 */ /* 0x000fe20000000f00 */
[----:B------:R-:W-:Y:S01]  /*2be0*/  IMAD.MOV.U32 R18, RZ, RZ, R20 ;  /* 0x000000ffff127224 */ /* 0x000fe200078e0014 */
[----:B------:R-:W-:Y:S01]  /*2bf0*/  MOV R21, R22 ;  /* 0x0000001600157202 */ /* 0x000fe20000000f00 */
        /* <DEDUP_REMOVED lines=9> */
[----:B------:R-:W-:-:S02]  /*2c90*/  MOV R12, R9 ;  /* 0x00000009000c7202 */ /* 0x000fc40000000f00 */
        /* <DEDUP_REMOVED lines=13> */
[----:B------:R-:W-:Y:S01]  /*2d70*/  MOV R6, R7 ;  /* 0x0000000700067202 */ /* 0x000fe20000000f00 */
[----:B------:R-:W-:Y:S01]  /*2d80*/  IMAD.MOV.U32 R7, RZ, RZ, R10 ;  /* 0x000000ffff077224 */ /* 0x000fe200078e000a */
[----:B------:R-:W-:Y:S02]  /*2d90*/  PRMT R22, R0, 0x9910, RZ ;  /* 0x0000991000167816 */ /* 0x000fe400000000ff */
[----:B------:R-:W-:Y:S02]  /*2da0*/  PRMT R27, R4, 0x9910, RZ ;  /* 0x00009910041b7816 */ /* 0x000fe400000000ff */
[----:B------:R-:W-:Y:S01]  /*2db0*/  PRMT R18, R5, 0x9910, RZ ;  /* 0x0000991005127816 */ /* 0x000fe200000000ff */
[----:B------:R-:W-:Y:S01]  /*2dc0*/  IMAD R22, R3, R22, RZ ;  /* 0x0000001603167224 */ /* 0x000fe200078e02ff */
[----:B------:R-:W-:Y:S01]  /*2dd0*/  PRMT R24, R9, 0x9910, RZ ;  /* 0x0000991009187816 */ /* 0x000fe200000000ff */
[----:B------:R-:W-:-:S02]  /*2de0*/  IMAD R27, R6, R27, RZ ;  /* 0x0000001b061b7224 */ /* 0x000fc400078e02ff */
[----:B------:R-:W-:Y:S02]  /*2df0*/  IMAD R18, R7, R18, RZ ;  /* 0x0000001207127224 */ /* 0x000fe400078e02ff */
[----:B------:R-:W-:Y:S01]  /*2e00*/  IMAD R24, R11, R24, RZ ;  /* 0x000000180b187224 */ /* 0x000fe200078e02ff */
[----:B------:R-:W-:Y:S06]  /*2e10*/  BRA `(.L_x_4783) ;  /* 0x000000a800487947 */ /* 0x000fec0003800000 */
.L_x_4795:
        /* <DEDUP_REMOVED lines=21> */
[----:B------:R-:W-:Y:S01]  /*2f70*/  MOV R6, UR4 ;  /* 0x0000000400067c02 */ /* 0x000fe20008000f00 */
[----:B------:R-:W-:-:S06]  /*2f80*/  IMAD.U32 R3, RZ, RZ, UR4 ;  /* 0x00000004ff037e24 */ /* 0x000fcc000f8e00ff */
        /* <DEDUP_REMOVED lines=17> */
.L_x_4808:
[C---:B------:R-:W-:Y:S02]  /*30a0*/  IMAD R4, R27.reuse, R26, RZ ;  /* 0x0000001a1b047224 */ /* 0x040fe400078e02ff */
[----:B------:R-:W-:-:S03]  /*30b0*/  IMAD.IADD R27, R27, 0x1, R0 ;  /* 0x000000011b1b7824 */ /* 0x000fc600078e0200 */
[----:B------:R-:W-:Y:S01]  /*30c0*/  LOP3.LUT R5, R4, 0xfffffffc, RZ, 0xc0, !PT ;  /* 0xfffffffc04057812 */ /* 0x000fe200078ec0ff */
[----:B------:R-:W-:-:S03]  /*30d0*/  IMAD R30, R27, R26, RZ ;  /* 0x0000001a1b1e7224 */ /* 0x000fc600078e02ff */
[----:B------:R-:W-:Y:S01]  /*30e0*/  IADD3 R4, P0, PT, R5, R24, RZ ;  /* 0x0000001805047210 */ /* 0x000fe20007f1e0ff */
[--C-:B------:R-:W-:Y:S01]  /*30f0*/  IMAD.IADD R27, R27, 0x1, R0.reuse ;  /* 0x000000011b1b7824 */ /* 0x100fe200078e0200 */
[----:B------:R-:W-:Y:S02]  /*3100*/  LOP3.LUT R31, R30, 0xfffffffc, RZ, 0xc0, !PT ;  /* 0xfffffffc1e1f7812 */ /* 0x000fe400078ec0ff */
[----:B------:R-:W-:Y:S01]  /*3110*/  IADD3.X R5, PT, PT, RZ, R25, RZ, P0, !PT ;  /* 0x00000019ff057210 */ /* 0x000fe200007fe4ff */
[----:B------:R-:W-:Y:S01]  /*3120*/  IMAD R32, R27, R26, RZ ;  /* 0x0000001a1b207224 */ /* 0x000fe200078e02ff */
[----:B------:R-:W-:Y:S01]  /*3130*/  IADD3 R30, P0, PT, R31, R24, RZ ;  /* 0x000000181f1e7210 */ /* 0x000fe20007f1e0ff */
[----:B------:R-:W-:Y:S02]  /*3140*/  IMAD.IADD R27, R27, 0x1, R0 ;  /* 0x000000011b1b7824 */ /* 0x000fe400078e0200 */
[----:B------:R1:W2:Y:S01]  /*3150*/  LDG.E R29, desc[UR36][R4.64] ;  /* 0x00000024041d7981 */ /* 0x0002a2000c1e1900 */
[----:B------:R-:W-:-:S02]  /*3160*/  LOP3.LUT R33, R32, 0xfffffffc, RZ, 0xc0, !PT ;  /* 0xfffffffc20217812 */ /* 0x000fc400078ec0ff */
[----:B------:R-:W-:Y:S02]  /*3170*/  IADD3.X R31, PT, PT, RZ, R25, RZ, P0, !PT ;  /* 0x00000019ff1f7210 */ /* 0x000fe400007fe4ff */
[----:B------:R-:W-:-:S03]  /*3180*/  IADD3 R32, P0, PT, R33, R24, RZ ;  /* 0x0000001821207210 */ /* 0x000fc60007f1e0ff */
[----:B------:R3:W4:Y:S01]  /*3190*/  LDG.E R30, desc[UR36][R30.64] ;  /* 0x000000241e1e7981 */ /* 0x000722000c1e1900 */
[----:B------:R-:W-:Y:S01]  /*31a0*/  IADD3.X R33, PT, PT, RZ, R25, RZ, P0, !PT ;  /* 0x00000019ff217210 */ /* 0x000fe200007fe4ff */
[----:B-1----:R-:W-:-:S04]  /*31b0*/  IMAD R4, R27, R26, RZ ;  /* 0x0000001a1b047224 */ /* 0x002fc800078e02ff */
[----:B------:R-:W5:Y:S01]  /*31c0*/  LDG.E R32, desc[UR36][R32.64] ;  /* 0x0000002420207981 */ /* 0x000f62000c1e1900 */
[----:B------:R-:W-:-:S04]  /*31d0*/  LOP3.LUT R5, R4, 0xfffffffc, RZ, 0xc0, !PT ;  /* 0xfffffffc04057812 */ /* 0x000fc800078ec0ff */
[----:B------:R-:W-:-:S04]  /*31e0*/  IADD3 R4, P0, PT, R5, R24, RZ ;  /* 0x0000001805047210 */ /* 0x000fc80007f1e0ff */
[----:B------:R-:W-:-:S06]  /*31f0*/  IADD3.X R5, PT, PT, RZ, R25, RZ, P0, !PT ;  /* 0x00000019ff057210 */ /* 0x000fcc00007fe4ff */
[----:B------:R1:W5:Y:S01]  /*3200*/  LDG.E R5, desc[UR36][R4.64] ;  /* 0x0000002404057981 */ /* 0x000362000c1e1900 */
[----:B------:R-:W-:Y:S01]  /*3210*/  IMAD.IADD R27, R27, 0x1, R0 ;  /* 0x000000011b1b7824 */ /* 0x000fe200078e0200 */
[----:B---3--:R-:W-:Y:S02]  /*3220*/  PRMT R31, R3, 0x9910, RZ ;  /* 0x00009910031f7816 */ /* 0x008fe400000000ff */
[----:B------:R-:W-:Y:S01]  /*3230*/  PRMT R9, R9, 0x9910, RZ ;  /* 0x0000991009097816 */ /* 0x000fe200000000ff */
[----:B------:R-:W-:Y:S01]  /*3240*/  IMAD R3, R0, 0x3, R27 ;  /* 0x0000000300037824 */ /* 0x000fe200078e021b */
[----:B------:R-:W-:Y:S02]  /*3250*/  PRMT R6, R6, 0x9910, RZ ;  /* 0x0000991006067816 */ /* 0x000fe400000000ff */
[----:B------:R-:W-:Y:S02]  /*3260*/  PRMT R8, R8, 0x9910, RZ ;  /* 0x0000991008087816 */ /* 0x000fe400000000ff */
[----:B------:R-:W-:-:S02]  /*3270*/  ISETP.GE.U32.AND P0, PT, R3, R28, PT ;  /* 0x0000001c0300720c */ /* 0x000fc40003f06070 */
[----:B-1----:R-:W-:Y:S02]  /*3280*/  PRMT R4, R7, 0x9910, RZ ;  /* 0x0000991007047816 */ /* 0x002fe400000000ff */
[----:B------:R-:W-:Y:S02]  /*3290*/  PRMT R13, R13, 0x9910, RZ ;  /* 0x000099100d0d7816 */ /* 0x000fe400000000ff */
[----:B------:R-:W-:Y:S02]  /*32a0*/  PRMT R12, R12, 0x9910, RZ ;  /* 0x000099100c0c7816 */ /* 0x000fe400000000ff */
[----:B------:R-:W-:Y:S02]  /*32b0*/  PRMT R11, R11, 0x9910, RZ ;  /* 0x000099100b0b7816 */ /* 0x000fe400000000ff */
[----:B------:R-:W-:Y:S02]  /*32c0*/  PRMT R18, R18, 0x9910, RZ ;  /* 0x0000991012127816 */ /* 0x000fe400000000ff */
[----:B------:R-:W-:-:S02]  /*32d0*/  PRMT R20, R20, 0x9910, RZ ;  /* 0x0000991014147816 */ /* 0x000fc400000000ff */
[----:B------:R-:W-:Y:S02]  /*32e0*/  PRMT R22, R22, 0x9910, RZ ;  /* 0x0000991016167816 */ /* 0x000fe400000000ff */
[C---:B--2---:R-:W-:Y:S02]  /*32f0*/  LOP3.LUT R34, R29.reuse, 0xff, RZ, 0xc0, !PT ;  /* 0x000000ff1d227812 */ /* 0x044fe400078ec0ff */
[----:B------:R-:W-:-:S03]  /*3300*/  PRMT R7, R29, 0x7771, RZ ;  /* 0x000077711d077816 */ /* 0x000fc600000000ff */
[----:B------:R-:W-:Y:S01]  /*3310*/  IMAD R3, R31, R34, RZ ;  /* 0x000000221f037224 */ /* 0x000fe200078e02ff */
[----:B------:R-:W-:Y:S01]  /*3320*/  PRMT R34, R10, 0x9910, RZ ;  /* 0x000099100a227816 */ /* 0x000fe200000000ff */
[----:B------:R-:W-:Y:S01]  /*3330*/  IMAD R6, R6, R7, RZ ;  /* 0x0000000706067224 */ /* 0x000fe200078e02ff */
[----:B------:R-:W-:Y:S02]  /*3340*/  MOV R10, R9 ;  /* 0x00000009000a7202 */ /* 0x000fe40000000f00 */
[C---:B------:R-:W-:Y:S02]  /*3350*/  PRMT R31, R29.reuse, 0x7773, RZ ;  /* 0x000077731d1f7816 */ /* 0x040fe400000000ff */
[----:B------:R-:W-:Y:S02]  /*3360*/  PRMT R9, R29, 0x7772, RZ ;  /* 0x000077721d097816 */ /* 0x000fe400000000ff */
[----:B----4-:R-:W-:Y:S01]  /*3370*/  LOP3.LUT R33, R30, 0xff, RZ, 0xc0, !PT ;  /* 0x000000ff1e217812 */ /* 0x010fe200078ec0ff */
[----:B------:R-:W-:Y:S01]  /*3380*/  IMAD R8, R8, R31, RZ ;  /* 0x0000001f08087224 */ /* 0x000fe200078e02ff */
[----:B------:R-:W-:Y:S01]  /*3390*/  PRMT R35, R30, 0x7771, RZ ;  /* 0x000077711e237816 */ /* 0x000fe200000000ff */
[----:B------:R-:W-:Y:S01]  /*33a0*/  IMAD R7, R4, R9, RZ ;  /* 0x0000000904077224 */ /* 0x000fe200078e02ff */
[----:B------:R-:W-:Y:S01]  /*33b0*/  PRMT R31, R14, 0x9910, RZ ;  /* 0x000099100e1f7816 */ /* 0x000fe200000000ff */
[----:B------:R-:W-:Y:S01]  /*33c0*/  IMAD R9, R10, R33, RZ ;  /* 0x000000210a097224 */ /* 0x000fe200078e02ff */
[----:B------:R-:W-:Y:S01]  /*33d0*/  PRMT R33, R15, 0x9910, RZ ;  /* 0x000099100f217816 */ /* 0x000fe200000000ff */
[----:B------:R-:W-:Y:S01]  /*33e0*/  IMAD.MOV.U32 R14, RZ, RZ, R13 ;  /* 0x000000ffff0e7224 */ /* 0x000fe200078e000d */
[----:B------:R-:W-:Y:S01]  /*33f0*/  PRMT R13, R30, 0x7773, RZ ;  /* 0x000077731e0d7816 */ /* 0x000fe200000000ff */
[----:B------:R-:W-:Y:S01]  /*3400*/  IMAD R10, R34, R35, RZ ;  /* 0x00000023220a7224 */ /* 0x000fe200078e02ff */
[----:B-----5:R-:W-:-:S02]  /*3410*/  LOP3.LUT R15, R32, 0xff, RZ, 0xc0, !PT ;  /* 0x000000ff200f7812 */ /* 0x020fc400078ec0ff */
[----:B------:R-:W-:Y:S01]  /*3420*/  PRMT R4, R30, 0x7772, RZ ;  /* 0x000077721e047816 */ /* 0x000fe200000000ff */
[----:B------:R-:W-:Y:S01]  /*3430*/  IMAD R12, R12, R13, RZ ;  /* 0x0000000d0c0c7224 */ /* 0x000fe200078e02ff */
[----:B------:R-:W-:Y:S01]  /*3440*/  PRMT R34, R32, 0x7771, RZ ;  /* 0x0000777120227816 */ /* 0x000fe200000000ff */
[----:B------:R-:W-:Y:S01]  /*3450*/  IMAD R13, R14, R15, RZ ;  /* 0x0000000f0e0d7224 */ /* 0x000fe200078e02ff */
[C---:B------:R-:W-:Y:S01]  /*3460*/  PRMT R36, R32.reuse, 0x7772, RZ ;  /* 0x0000777220247816 */ /* 0x040fe200000000ff */
[----:B------:R-:W-:Y:S01]  /*3470*/  IMAD R11, R11, R4, RZ ;  /* 0x000000040b0b7224 */ /* 0x000fe200078e02ff */
[----:B------:R-:W-:Y:S01]  /*3480*/  PRMT R4, R21, 0x9910, RZ ;  /* 0x0000991015047816 */ /* 0x000fe200000000ff */
[----:B------:R-:W-:Y:S01]  /*3490*/  IMAD R14, R31, R34, RZ ;  /* 0x000000221f0e7224 */ /* 0x000fe200078e02ff */
[----:B------:R-:W-:Y:S01]  /*34a0*/  PRMT R34, R23, 0x9910, RZ ;  /* 0x0000991017227816 */ /* 0x000fe200000000ff */
[----:B------:R-:W-:Y:S01]  /*34b0*/  IMAD R15, R33, R36, RZ ;  /* 0x00000024210f7224 */ /* 0x000fe200078e02ff */
[----:B------:R-:W-:-:S02]  /*34c0*/  PRMT R21, R32, 0x7773, RZ ;  /* 0x0000777320157816 */ /* 0x000fc400000000ff */
[C---:B------:R-:W-:Y:S02]  /*34d0*/  LOP3.LUT R23, R5.reuse, 0xff, RZ, 0xc0, !PT ;  /* 0x000000ff05177812 */ /* 0x040fe400078ec0ff */
[C---:B------:R-:W-:Y:S01]  /*34e0*/  PRMT R31, R5.reuse, 0x7771, RZ ;  /* 0x00007771051f7816 */ /* 0x040fe200000000ff */
        /* <DEDUP_REMOVED lines=9> */
.L_x_4807:
[C---:B------:R-:W-:Y:S02]  /*3580*/  PRMT R31, R29.reuse, 0x7770, RZ ;  /* 0x000077701d1f7816 */ /* 0x040fe400000000ff */
[C---:B------:R-:W-:Y:S02]  /*3590*/  PRMT R33, R29.reuse, 0x7771, RZ ;  /* 0x000077711d217816 */ /* 0x040fe400000000ff */
[C---:B------:R-:W-:Y:S02]  /*35a0*/  PRMT R34, R29.reuse, 0x7772, RZ ;  /* 0x000077721d227816 */ /* 0x040fe400000000ff */
[C---:B------:R-:W-:Y:S02]  /*35b0*/  PRMT R36, R30.reuse, 0x7770, RZ ;  /* 0x000077701e247816 */ /* 0x040fe400000000ff */
[----:B------:R-:W-:Y:S02]  /*35c0*/  PRMT R35, R29, 0x7773, RZ ;  /* 0x000077731d237816 */ /* 0x000fe400000000ff */
[----:B------:R-:W-:-:S02]  /*35d0*/  PRMT R39, R30, 0x7771, RZ ;  /* 0x000077711e277816 */ /* 0x000fc400000000ff */
[C---:B------:R-:W-:Y:S02]  /*35e0*/  PRMT R43, R30.reuse, 0x7773, RZ ;  /* 0x000077731e2b7816 */ /* 0x040fe400000000ff */
[----:B------:R-:W-:Y:S02]  /*35f0*/  PRMT R42, R30, 0x7772, RZ ;  /* 0x000077721e2a7816 */ /* 0x000fe400000000ff */
[C---:B------:R-:W-:Y:S02]  /*3600*/  PRMT R44, R32.reuse, 0x7770, RZ ;  /* 0x00007770202c7816 */ /* 0x040fe400000000ff */
[----:B------:R-:W-:Y:S02]  /*3610*/  PRMT R41, R32, 0x7773, RZ ;  /* 0x0000777320297816 */ /* 0x000fe400000000ff */
[C---:B------:R-:W-:Y:S02]  /*3620*/  PRMT R37, R5.reuse, 0x7770, RZ ;  /* 0x0000777005257816 */ /* 0x040fe400000000ff */
[----:B------:R-:W-:-:S02]  /*3630*/  PRMT R38, R5, 0x7771, RZ ;  /* 0x0000777105267816 */ /* 0x000fc400000000ff */
[C---:B------:R-:W-:Y:S02]  /*3640*/  PRMT R4, R5.reuse, 0x7772, RZ ;  /* 0x0000777205047816 */ /* 0x040fe400000000ff */
[C---:B------:R-:W-:Y:S02]  /*3650*/  PRMT R45, R32.reuse, 0x7771, RZ ;  /* 0x00007771202d7816 */ /* 0x040fe400000000ff */
[----:B------:R-:W-:Y:S02]  /*3660*/  PRMT R5, R5, 0x7773, RZ ;  /* 0x0000777305057816 */ /* 0x000fe400000000ff */
[----:B------:R-:W-:Y:S02]  /*3670*/  PRMT R29, R31, 0x7610, R29 ;  /* 0x000076101f1d7816 */ /* 0x000fe4000000001d */
        /* <DEDUP_REMOVED lines=10> */
[----:B------:R-:W-:Y:S02]  /*3720*/  PRMT R42, R45, 0x7610, R42 ;  /* 0x000076102d2a7816 */ /* 0x000fe4000000002a */
[----:B------:R-:W-:Y:S02]  /*3730*/  PRMT R41, R4, 0x7610, R41 ;  /* 0x0000761004297816 */ /* 0x000fe40000000029 */
[----:B------:R-:W-:-:S07]  /*3740*/  PRMT R44, R5, 0x7610, R44 ;  /* 0x00007610052c7816 */ /* 0x000fce000000002c */
.L_x_4806:
[----:B------:R-:W-:Y:S05]  /*3750*/  BSYNC.RECONVERGENT B0 ;  /* 0x0000000000007941 */ /* 0x000fea0003800200 */
.L_x_4805:
[----:B------:R-:W-:Y:S01]  /*3760*/  ISETP.GE.U32.AND P0, PT, R27, R28, PT ;  /* 0x0000001c1b00720c */ /* 0x000fe20003f06070 */
[----:B------:R-:W-:-:S12]  /*3770*/  BSSY.RECONVERGENT B0, `(.L_x_4809) ;  /* 0x0000033000007945 */ /* 0x000fd80003800200 */
[----:B------:R-:W-:Y:S05]  /*3780*/  @P0 BRA `(.L_x_4810) ;  /* 0x0000000000c40947 */ /* 0x000fea0003800000 */
[----:B------:R-:W-:-:S05]  /*3790*/  IMAD R4, R27, R26, RZ ;  /* 0x0000001a1b047224 */ /* 0x000fca00078e02ff */
        /* <DEDUP_REMOVED lines=23> */
[----:B------:R-:W-:-:S04]  /*3910*/  IADD3 R5, PT, PT, R45, R0, RZ ;  /* 0x000000002d057210 */ /* 0x000fc80007ffe0ff */
[----:B------:R-:W-:-:S13]  /*3920*/  ISETP.GE.U32.AND P1, PT, R5, R28, PT ;  /* 0x0000001c0500720c */ /* 0x000fda0003f26070 */
[-C--:B------:R-:W-:Y:S02]  /*3930*/  @!P1 IMAD R4, R5, R26.reuse, RZ ;  /* 0x0000001a05049224 */ /* 0x080fe400078e02ff */
[----:B------:R-:W-:-:S03]  /*3940*/  IMAD R26, R45, R26, RZ ;  /* 0x0000001a2d1a7224 */ /* 0x000fc600078e02ff */
[----:B------:R-:W-:Y:S02]  /*3950*/  @!P1 LOP3.LUT R5, R4, 0xfffffffc, RZ, 0xc0, !PT ;  /* 0xfffffffc04059812 */ /* 0x000fe400078ec0ff */
[----:B------:R-:W-:Y:S02]  /*3960*/  LOP3.LUT R39, R26, 0xfffffffc, RZ, 0xc0, !PT ;  /* 0xfffffffc1a277812 */ /* 0x000fe400078ec0ff */
        /* <DEDUP_REMOVED lines=12> */
[C---:B---3--:R-:W-:Y:S02]  /*3a30*/  PRMT R39, R24.reuse, 0x7770, RZ ;  /* 0x0000777018277816 */ /* 0x048fe400000000ff */
[C---:B------:R-:W-:Y:S02]  /*3a40*/  PRMT R42, R24.reuse, 0x7771, RZ ;  /* 0x00007771182a7816 */ /* 0x040fe400000000ff */
[----:B------:R-:W-:Y:S02]  /*3a50*/  PRMT R40, R24, 0x7772, RZ ;  /* 0x0000777218287816 */ /* 0x000fe400000000ff */
[----:B------:R-:W-:Y:S02]  /*3a60*/  @!P1 PRMT R26, R4, 0x7770, RZ ;  /* 0x00007770041a9816 */ /* 0x000fe400000000ff */
[----:B------:R-:W-:Y:S02]  /*3a70*/  PRMT R24, R24, 0x7773, RZ ;  /* 0x0000777318187816 */ /* 0x000fe400000000ff */
[----:B------:R-:W-:-:S02]  /*3a80*/  @!P1 PRMT R37, R26, 0x7610, R37 ;  /* 0x000076101a259816 */ /* 0x000fc40000000025 */
[----:B------:R-:W-:-:S07]  /*3a90*/  PRMT R43, R24, 0x7610, R43 ;  /* 0x00007610182b7816 */ /* 0x000fce000000002b */
.L_x_4810:
[----:B------:R-:W-:Y:S05]  /*3aa0*/  BSYNC.RECONVERGENT B0 ;  /* 0x0000000000007941 */ /* 0x000fea0003800200 */
.L_x_4809:
        /* <DEDUP_REMOVED lines=46> */
[----:B------:R-:W-:Y:S01]  /*3d90*/  PRMT R27, R43, 0x9910, RZ ;  /* 0x000099102b1b7816 */ /* 0x000fe200000000ff */
[----:B------:R-:W-:-:S04]  /*3da0*/  IMAD R15, R4, R25, RZ ;  /* 0x00000019040f7224 */ /* 0x000fc800078e02ff */
        /* <DEDUP_REMOVED lines=15> */
.L_x_4812:
[----:B------:R-:W-:Y:S05]  /*3ea0*/  BSYNC.RECONVERGENT B0 ;  /* 0x0000000000007941 */ /* 0x000fea0003800200 */
.L_x_4811:
        /* <DEDUP_REMOVED lines=37> */
.L_x_4804:
        /* <DEDUP_REMOVED lines=22> */
[----:B------:R-:W-:Y:S01]  /*4260*/  PRMT R20, R26, 0x7610, R20 ;  /* 0x000076101a147816 */ /* 0x000fe20000000014 */
[----:B------:R-:W-:Y:S06]  /*4270*/  @P0 BRA `(.L_x_4814) ;  /* 0x00000044003c0947 */ /* 0x000fec0003800000 */
[----:B------:R-:W-:-:S13]  /*4280*/  ISETP.NE.AND P0, PT, R29, RZ, PT ;  /* 0x000000ff1d00720c */ /* 0x000fda0003f05270 */
[----:B------:R-:W2:Y:S01]  /*4290*/  @!P0 LDG.E R31, desc[UR36][R22.64] ;  /* 0x00000024161f8981 */ /* 0x000ea2000c1e1900 */
[----:B------:R-:W-:Y:S02]  /*42a0*/  IADD3 R24, PT, PT, R29, -0x1, RZ ;  /* 0xffffffff1d187810 */ /* 0x000fe40007ffe0ff */
[----:B------:R-:W-:Y:S02]  /*42b0*/  PRMT R0, R26, 0x7610, R0 ;  /* 0x000076101a007816 */ /* 0x000fe40000000000 */
        /* <DEDUP_REMOVED lines=17> */
[C---:B--2---:R-:W-:Y:S02]  /*43d0*/  @!P0 PRMT R26, R31.reuse, 0x7770, RZ ;  /* 0x000077701f1a8816 */ /* 0x044fe400000000ff */
[C---:B------:R-:W-:Y:S02]  /*43e0*/  @!P0 PRMT R27, R31.reuse, 0x7771, RZ ;  /* 0x000077711f1b8816 */ /* 0x040fe400000000ff */
[C---:B------:R-:W-:Y:S02]  /*43f0*/  @!P0 PRMT R30, R31.reuse, 0x7772, RZ ;  /* 0x000077721f1e8816 */ /* 0x040fe400000000ff */
[----:B------:R-:W-:-:S07]  /*4400*/  @!P0 PRMT R31, R31, 0x7773, RZ ;  /* 0x000077731f1f8816 */ /* 0x000fce00000000ff */
.L_x_4820:
[----:B------:R-:W1:Y:S01]  /*4410*/  LDCU UR4, c[0x0][0x390] ;  /* 0x00007200ff0477ac */ /* 0x000e620008000800 */
[----:B------:R-:W-:Y:S02]  /*4420*/  @!P0 PRMT R29, R26, 0x7610, R29 ;  /* 0x000076101a1d8816 */ /* 0x000fe4000000001d */
[----:B------:R-:W-:Y:S02]  /*4430*/  @!P0 PRMT R45, R27, 0x7610, R45 ;  /* 0x000076101b2d8816 */ /* 0x000fe4000000002d */
[C---:B------:R-:W-:Y:S02]  /*4440*/  @!P0 PRMT R47, R30.reuse, 0x7610, R47 ;  /* 0x000076101e2f8816 */ /* 0x040fe4000000002f */
[C---:B------:R-:W-:Y:S02]  /*4450*/  @!P0 PRMT R48, R31.reuse, 0x7610, R48 ;  /* 0x000076101f308816 */ /* 0x040fe40000000030 */
[----:B------:R-:W-:Y:S02]  /*4460*/  @!P0 PRMT R41, R31, 0x7610, R41 ;  /* 0x000076101f298816 */ /* 0x000fe40000000029 */
[----:B------:R-:W-:-:S02]  /*4470*/  @!P0 PRMT R42, R30, 0x7610, R42 ;  /* 0x000076101e2a8816 */ /* 0x000fc4000000002a */
[----:B------:R-:W-:Y:S02]  /*4480*/  @!P0 PRMT R43, R27, 0x7610, R43 ;  /* 0x000076101b2b8816 */ /* 0x000fe4000000002b */
[----:B------:R-:W-:Y:S02]  /*4490*/  @!P0 PRMT R44, R26, 0x7610, R44 ;  /* 0x000076101a2c8816 */ /* 0x000fe4000000002c */
[----:B------:R-:W-:Y:S02]  /*44a0*/  @!P0 PRMT R37, R31, 0x7610, R37 ;  /* 0x000076101f258816 */ /* 0x000fe40000000025 */
[----:B------:R-:W-:Y:S02]  /*44b0*/  @!P0 PRMT R38, R30, 0x7610, R38 ;  /* 0x000076101e268816 */ /* 0x000fe40000000026 */
[----:B------:R-:W-:Y:S02]  /*44c0*/  @!P0 PRMT R39, R27, 0x7610, R39 ;  /* 0x000076101b278816 */ /* 0x000fe40000000027 */
[----:B------:R-:W-:-:S02]  /*44d0*/  @!P0 PRMT R40, R26, 0x7610, R40 ;  /* 0x000076101a288816 */ /* 0x000fc40000000028 */
[----:B------:R-:W-:Y:S02]  /*44e0*/  @!P0 PRMT R32, R31, 0x7610, R32 ;  /* 0x000076101f208816 */ /* 0x000fe40000000020 */
[----:B------:R-:W-:Y:S02]  /*44f0*/  @!P0 PRMT R34, R30, 0x7610, R34 ;  /* 0x000076101e228816 */ /* 0x000fe40000000022 */
[----:B------:R-:W-:Y:S02]  /*4500*/  @!P0 PRMT R35, R27, 0x7610, R35 ;  /* 0x000076101b238816 */ /* 0x000fe40000000023 */
        /* <DEDUP_REMOVED lines=297> */
.L_x_4816:
        /* <DEDUP_REMOVED lines=11> */
[C---:B--2---:R-:W-:Y:S02]  /*5850*/  PRMT R36, R28.reuse, 0x7770, RZ ;  /* 0x000077701c247816 */ /* 0x044fe400000000ff */
[C---:B------:R-:W-:Y:S02]  /*5860*/  PRMT R35, R28.reuse, 0x7771, RZ ;  /* 0x000077711c237816 */ /* 0x040fe400000000ff */
[C---:B------:R-:W-:Y:S02]  /*5870*/  PRMT R34, R28.reuse, 0x7772, RZ ;  /* 0x000077721c227816 */ /* 0x040fe400000000ff */
[----:B------:R-:W-:Y:S01]  /*5880*/  PRMT R32, R28, 0x7773, RZ ;  /* 0x000077731c207816 */ /* 0x000fe200000000ff */
[----:B------:R-:W-:Y:S06]  /*5890*/  @!P1 BRA `(.L_x_4817) ;  /* 0x0000000c00689947 */ /* 0x000fec0003800000 */
        /* <DEDUP_REMOVED lines=218> */
.L_x_4817:
        /* <DEDUP_REMOVED lines=234> */
.L_x_4818:
        /* <DEDUP_REMOVED lines=234> */
.L_x_4819:
[----:B------:R-:W-:-:S04]  /*8380*/  LOP3.LUT R45, R45, 0xfffffffc, RZ, 0xc0, !PT ;  /* 0xfffffffc2d2d7812 */ /* 0x000fc800078ec0ff */
[----:B------:R-:W-:-:S05]  /*8390*/  IADD3 R50, P1, PT, R45, R22, RZ ;  /* 0x000000162d327210 */ /* 0x000fca0007f3e0ff */
[----:B------:R-:W-:-:S05]  /*83a0*/  IMAD.X R51, RZ, RZ, R23, P1 ;  /* 0x000000ffff337224 */ /* 0x000fca00008e0617 */
[----:B------:R-:W2:Y:S02]  /*83b0*/  LDG.E R50, desc[UR36][R50.64] ;  /* 0x0000002432327981 */ /* 0x000ea4000c1e1900 */
[C---:B--2---:R-:W-:Y:S02]  /*83c0*/  PRMT R29, R50.reuse, 0x7770, RZ ;  /* 0x00007770321d7816 */ /* 0x044fe400000000ff */
[C---:B------:R-:W-:Y:S02]  /*83d0*/  PRMT R45, R50.reuse, 0x7771, RZ ;  /* 0x00007771322d7816 */ /* 0x040fe400000000ff */
[C---:B------:R-:W-:Y:S02]  /*83e0*/  PRMT R47, R50.reuse, 0x7772, RZ ;  /* 0x00007772322f7816 */ /* 0x040fe400000000ff */
[----:B------:R-:W-:-:S07]  /*83f0*/  PRMT R48, R50, 0x7773, RZ ;  /* 0x0000777332307816 */ /* 0x000fce00000000ff */
.L_x_4815:
        /* <DEDUP_REMOVED lines=10> */
[----:B------:R-:W-:Y:S01]  /*84a0*/  PRMT R28, R32, 0x9910, RZ ;  /* 0x00009910201c7816 */ /* 0x000fe200000000ff */
[----:B------:R-:W-:Y:S01]  /*84b0*/  IMAD R18, R18, R49, RZ ;  /* 0x0000003112127224 */ /* 0x000fe200078e02ff */
        /* <DEDUP_REMOVED lines=9> */
[----:B------:R-:W-:Y:S01]  /*8550*/  PRMT R28, R44, 0x9910, RZ ;  /* 0x000099102c1c7816 */ /* 0x000fe200000000ff */
[----:B------:R-:W-:Y:S01]  /*8560*/  IMAD R12, R12, R9, RZ ;  /* 0x000000090c0c7224 */ /* 0x000fe200078e02ff */
[----:B------:R-:W-:Y:S01]  /*8570*/  MOV R46, UR4 ;  /* 0x00000004002e7c02 */ /* 0x000fe20008000f00 */
[----:B------:R-:W-:Y:S01]  /*8580*/  IMAD R11, R11, R49, RZ ;  /* 0x000000310b0b7224 */ /* 0x000fe200078e02ff */
[----:B------:R-:W-:Y:S01]  /*8590*/  PRMT R8, R8, 0x9910, RZ ;  /* 0x0000991008087816 */ /* 0x000fe200000000ff */
[----:B------:R-:W-:Y:S01]  /*85a0*/  IMAD R9, R51, R28, RZ ;  /* 0x0000001c33097224 */ /* 0x000fe200078e02ff */
[----:B------:R-:W-:Y:S01]  /*85b0*/  PRMT R49, R43, 0x9910, RZ ;  /* 0x000099102b317816 */ /* 0x000fe200000000ff */
[----:B------:R-:W-:Y:S01]  /*85c0*/  IMAD R33, R46, 0x4, R33 ;  /* 0x000000042e217824 */ /* 0x000fe200078e0221 */
[----:B------:R-:W-:-:S02]  /*85d0*/  PRMT R7, R7, 0x9910, RZ ;  /* 0x0000991007077816 */ /* 0x000fc400000000ff */
[----:B------:R-:W-:Y:S01]  /*85e0*/  PRMT R28, R42, 0x9910, RZ ;  /* 0x000099102a1c7816 */ /* 0x000fe200000000ff */
[----:B------:R-:W-:Y:S01]  /*85f0*/  IMAD R8, R8, R49, RZ ;  /* 0x0000003108087224 */ /* 0x000fe200078e02ff */
[----:B------:R-:W-:Y:S01]  /*8600*/  PRMT R20, R20, 0x9910, RZ ;  /* 0x0000991014147816 */ /* 0x000fe200000000ff */
[----:B------:R-:W-:Y:S01]  /*8610*/  IMAD R49, R46, 0x3, R33 ;  /* 0x000000032e317824 */ /* 0x000fe200078e0221 */
[----:B------:R-:W-:Y:S01]  /*8620*/  PRMT R50, R36, 0x9910, RZ ;  /* 0x0000991024327816 */ /* 0x000fe200000000ff */
[----:B------:R-:W-:Y:S01]  /*8630*/  IMAD R7, R7, R28, RZ ;  /* 0x0000001c07077224 */ /* 0x000fe200078e02ff */
[----:B-1----:R-:W-:Y:S02]  /*8640*/  MOV R28, UR5 ;  /* 0x00000005001c7c02 */ /* 0x002fe40008000f00 */
[----:B------:R-:W-:Y:S01]  /*8650*/  PRMT R13, R13, 0x9910, RZ ;  /* 0x000099100d0d7816 */ /* 0x000fe200000000ff */
[----:B------:R-:W-:Y:S01]  /*8660*/  IMAD R20, R20, R50, RZ ;  /* 0x0000003214147224 */ /* 0x000fe200078e02ff */
[----:B------:R-:W-:-:S02]  /*8670*/  PRMT R50, R40, 0x9910, RZ ;  /* 0x0000991028327816 */ /* 0x000fc400000000ff */
[----:B------:R-:W-:Y:S02]  /*8680*/  ISETP.GE.U32.AND P1, PT, R49, R28, PT ;  /* 0x0000001c3100720c */ /* 0x000fe40003f26070 */
[----:B------:R-:W-:Y:S01]  /*8690*/  PRMT R6, R6, 0x9910, RZ ;  /* 0x0000991006067816 */ /* 0x000fe200000000ff */
[----:B------:R-:W-:Y:S01]  /*86a0*/  IMAD R13, R13, R50, RZ ;  /* 0x000000320d0d7224 */ /* 0x000fe200078e02ff */
[----:B------:R-:W-:Y:S02]  /*86b0*/  PRMT R50, R41, 0x9910, RZ ;  /* 0x0000991029327816 */ /* 0x000fe400000000ff */
[----:B------:R-:W-:Y:S02]  /*86c0*/  PRMT R4, R4, 0x9910, RZ ;  /* 0x0000991004047816 */ /* 0x000fe400000000ff */
[----:B------:R-:W-:Y:S01]  /*86d0*/  PRMT R3, R3, 0x9910, RZ ;  /* 0x0000991003037816 */ /* 0x000fe200000000ff */
[----:B------:R-:W-:Y:S01]  /*86e0*/  IMAD R6, R6, R50, RZ ;  /* 0x0000003206067224 */ /* 0x000fe200078e02ff */
[----:B------:R-:W-:-:S02]  /*86f0*/  PRMT R0, R0, 0x9910, RZ ;  /* 0x0000991000007816 */ /* 0x000fc400000000ff */
[----:B------:R-:W-:Y:S02]  /*8700*/  PRMT R53, R45, 0x9910, RZ ;  /* 0x000099102d357816 */ /* 0x000fe400000000ff */
[----:B------:R-:W-:Y:S02]  /*8710*/  PRMT R50, R47, 0x9910, RZ ;  /* 0x000099102f327816 */ /* 0x000fe400000000ff */
[----:B------:R-:W-:Y:S01]  /*8720*/  PRMT R51, R48, 0x9910, RZ ;  /* 0x0000991030337816 */ /* 0x000fe200000000ff */
[----:B------:R-:W-:Y:S02]  /*8730*/  IMAD R4, R4, R53, RZ ;  /* 0x0000003504047224 */ /* 0x000fe400078e02ff */
[----:B------:R-:W-:Y:S02]  /*8740*/  IMAD R3, R3, R50, RZ ;  /* 0x0000003203037224 */ /* 0x000fe400078e02ff */
[----:B------:R-:W-:Y:S01]  /*8750*/  IMAD R0, R0, R51, RZ ;  /* 0x0000003300007224 */ /* 0x000fe200078e02ff */
[----:B------:R-:W-:Y:S06]  /*8760*/  @!P1 BRA `(.L_x_4820) ;  /* 0xffffffbc00289947 */ /* 0x000fec000383ffff */
.L_x_4814:
[----:B0-----:R-:W-:Y:S05]  /*8770*/  BSYNC.RECONVERGENT B0 ;  /* 0x0000000000007941 */ /* 0x001fea0003800200 */
.L_x_4813:
        /* <DEDUP_REMOVED lines=283> */
.L_x_4824:
[----:B------:R-:W-:Y:S01]  /*9930*/  SHF.R.U32.HI R26, RZ, 0x2, R26 ;  /* 0x00000002ff1a7819 */ /* 0x000fe2000001161a */
[----:B------:R-:W-:-:S07]  /*9940*/  IMAD.MOV.U32 R27, RZ, RZ, RZ ;  /* 0x000000ffff1b7224 */ /* 0x000fce00078e00ff */
.L_x_4823:
        /* <DEDUP_REMOVED lines=288> */
.L_x_4826:
[----:B------:R-:W-:Y:S02]  /*ab50*/  SHF.R.U32.HI R26, RZ, 0x2, R37 ;  /* 0x00000002ff1a7819 */ /* 0x000fe40000011625 */
[----:B------:R-:W-:-:S07]  /*ab60*/  MOV R27, RZ ;  /* 0x000000ff001b7202 */ /* 0x000fce0000000f00 */
.L_x_4825:
        /* <DEDUP_REMOVED lines=285> */
.L_x_4828:
[----:B------:R-:W-:Y:S02]  /*bd40*/  SHF.R.U32.HI R26, RZ, 0x2, R41 ;  /* 0x00000002ff1a7819 */ /* 0x000fe40000011629 */
[----:B------:R-:W-:-:S07]  /*bd50*/  MOV R27, RZ ;  /* 0x000000ff001b7202 */ /* 0x000fce0000000f00 */
.L_x_4827:
        /* <DEDUP_REMOVED lines=285> */
.L_x_4830:
[----:B------:R-:W-:Y:S02]  /*cf30*/  SHF.R.U32.HI R26, RZ, 0x2, R26 ;  /* 0x00000002ff1a7819 */ /* 0x000fe4000001161a */
[----:B------:R-:W-:-:S07]  /*cf40*/  MOV R27, RZ ;  /* 0x000000ff001b7202 */ /* 0x000fce0000000f00 */
.L_x_4829:
[----:B------:R-:W-:-:S04]  /*cf50*/  LEA R22, P0, R26, R49, 0x2 ;  /* 0x000000311a167211 */ /* 0x000fc800078010ff */
[----:B------:R-:W-:-:S05]  /*cf60*/  LEA.HI.X R23, R26, R21, R27, 0x2, P0 ;  /* 0x000000151a177211 */ /* 0x000fca00000f141b */
[----:B------:R-:W2:Y:S02]  /*cf70*/  LDG.E R22, desc[UR36][R22.64] ;  /* 0x0000002416167981 */ /* 0x000ea4000c1e1900 */
[C---:B--2---:R-:W-:Y:S02]  /*cf80*/  PRMT R29, R22.reuse, 0x7770, RZ ;  /* 0x00007770161d7816 */ /* 0x044fe400000000ff */
[C---:B------:R-:W-:Y:S02]  /*cf90*/  PRMT R45, R22.reuse, 0x7771, RZ ;  /* 0x00007771162d7816 */ /* 0x040fe400000000ff */
[C---:B------:R-:W-:Y:S02]  /*cfa0*/  PRMT R47, R22.reuse, 0x7772, RZ ;  /* 0x00007772162f7816 */ /* 0x040fe400000000ff */
[----:B------:R-:W-:-:S07]  /*cfb0*/  PRMT R48, R22, 0x7773, RZ ;  /* 0x0000777316307816 */ /* 0x000fce00000000ff */
.L_x_4822:
[----:B------:R-:W-:Y:S05]  /*cfc0*/  BSYNC.RECONVERGENT B0 ;  /* 0x0000000000007941 */ /* 0x000fea0003800200 */
.L_x_4821:
[----:B------:R-:W-:Y:S01]  /*cfd0*/  ISETP.GE.U32.AND P0, PT, R33, R28, PT ;  /* 0x0000001c2100720c */ /* 0x000fe20003f06070 */
[----:B------:R-:W-:-:S12]  /*cfe0*/  BSSY.RECONVERGENT B0, `(.L_x_4831) ;  /* 0x0000044000007945 */ /* 0x000fd80003800200 */
[----:B------:R-:W-:Y:S05]  /*cff0*/  @P0 BRA `(.L_x_4832) ;  /* 0x0000000400080947 */ /* 0x000fea0003800000 */
[----:B------:R-:W-:Y:S01]  /*d000*/  IMAD.IADD R33, R33, 0x1, R46 ;  /* 0x0000000121217824 */ /* 0x000fe200078e022e */
[----:B------:R-:W-:Y:S02]  /*d010*/  PRMT R36, R36, 0x9910, RZ ;  /* 0x0000991024247816 */ /* 0x000fe400000000ff */
[----:B------:R-:W-:Y:S02]  /*d020*/  PRMT R22, R15, 0x9910, RZ ;  /* 0x000099100f167816 */ /* 0x000fe400000000ff */
[----:B------:R-:W-:Y:S02]  /*d030*/  ISETP.GE.U32.AND P0, PT, R33, R28, PT ;  /* 0x0000001c2100720c */ /* 0x000fe40003f06070 */
[----:B------:R-:W-:Y:S01]  /*d040*/  PRMT R24, R14, 0x9910, RZ ;  /* 0x000099100e187816 */ /* 0x000fe200000000ff */
[----:B------:R-:W-:Y:S01]  /*d050*/  IMAD.MOV.U32 R14, RZ, RZ, R22 ;  /* 0x000000ffff0e7224 */ /* 0x000fe200078e0016 */
[----:B------:R-:W-:Y:S02]  /*d060*/  PRMT R20, R20, 0x9910, RZ ;  /* 0x0000991014147816 */ /* 0x000fe400000000ff */
[----:B------:R-:W-:-:S02]  /*d070*/  MOV R15, R36 ;  /* 0x00000024000f7202 */ /* 0x000fc40000000f00 */
[----:B------:R-:W-:Y:S02]  /*d080*/  PRMT R23, R34, 0x9910, RZ ;  /* 0x0000991022177816 */ /* 0x000fe400000000ff */
[----:B------:R-:W-:Y:S01]  /*d090*/  PRMT R18, R18, 0x9910, RZ ;  /* 0x0000991012127816 */ /* 0x000fe200000000ff */
[----:B------:R-:W-:Y:S01]  /*d0a0*/  IMAD R20, R20, R15, RZ ;  /* 0x0000000f14147224 */ /* 0x000fe200078e02ff */
[----:B------:R-:W-:Y:S01]  /*d0b0*/  PRMT R21, R35, 0x9910, RZ ;  /* 0x0000991023157816 */ /* 0x000fe200000000ff */
[----:B------:R-:W-:Y:S01]  /*d0c0*/  IMAD R15, R14, R23, RZ ;  /* 0x000000170e0f7224 */ /* 0x000fe200078e02ff */
[----:B------:R-:W-:Y:S02]  /*d0d0*/  PRMT R25, R32, 0x9910, RZ ;  /* 0x0000991020197816 */ /* 0x000fe400000000ff */
[----:B------:R-:W-:Y:S01]  /*d0e0*/  MOV R22, R24 ;  /* 0x0000001800167202 */ /* 0x000fe20000000f00 */
        /* <DEDUP_REMOVED lines=51> */
.L_x_4832:
[----:B------:R-:W-:Y:S05]  /*d420*/  BSYNC.RECONVERGENT B0 ;  /* 0x0000000000007941 */ /* 0x000fea0003800200 */
.L_x_4831:
        /* <DEDUP_REMOVED lines=48> */
[----:B------:R-:W-:-:S07]  /*d730*/  IMAD R24, R24, R11, RZ ;  /* 0x0000000b18187224 */ /* 0x000fce00078e02ff */
.L_x_4783:
[----:B------:R-:W-:Y:S05]  /*d740*/  BSYNC.RECONVERGENT B6 ;  /* 0x0000000000067941 */ /* 0x000fea0003800200 */
.L_x_4782:
[----:B------:R-:W1:Y:S02]  /*d750*/  LDCU UR4, c[0x0][0x3a0] ;  /* 0x00007400ff0477ac */ /* 0x000e640008000800 */
[----:B-1----:R-:W-:-:S09]  /*d760*/  UISETP.NE.AND UP0, UPT, UR4, URZ, UPT ;  /* 0x000000ff0400728c */ /* 0x002fd2000bf05270 */
[----:B------:R-:W-:Y:S05]  /*d770*/  BRA.U !UP0, `(.L_x_4833) ;  /* 0x0000000108dc7547 */ /* 0x000fea000b800000 */
[----:B------:R-:W1:Y:S01]  /*d780*/  S2R R8, SR_CgaCtaId ;  /* 0x0000000000087919 */ /* 0x000e620000008800 */
[----:B------:R-:W2:Y:S01]  /*d790*/  LDC R3, c[0x0][0x360] ;  /* 0x0000d800ff037b82 */ /* 0x000ea20000000800 */
[----:B------:R-:W-:Y:S02]  /*d7a0*/  MOV R0, 0x400 ;  /* 0x0000040000007802 */ /* 0x000fe40000000f00 */
[----:B------:R-:W-:Y:S02]  /*d7b0*/  LOP3.LUT R4, R24, 0xffff, RZ, 0xc0, !PT ;  /* 0x0000ffff18047812 */ /* 0x000fe400078ec0ff */
[----:B------:R-:W-:Y:S02]  /*d7c0*/  IADD3 R5, PT, PT, R0, 0x10, RZ ;  /* 0x0000001000057810 */ /* 0x000fe40007ffe0ff */
[----:B------:R-:W-:Y:S01]  /*d7d0*/  LOP3.LUT R7, R18, 0xffff, RZ, 0xc0, !PT ;  /* 0x0000ffff12077812 */ /* 0x000fe200078ec0ff */
[----:B------:R-:W3:Y:S01]  /*d7e0*/  LDC R0, c[0x0][0x364] ;  /* 0x0000d900ff007b82 */ /* 0x000ee20000000800 */
[----:B------:R-:W-:-:S02]  /*d7f0*/  LOP3.LUT R6, R27, 0xffff, RZ, 0xc0, !PT ;  /* 0x0000ffff1b067812 */ /* 0x000fc400078ec0ff */
[----:B------:R-:W-:Y:S02]  /*d800*/  LOP3.LUT R9, R22, 0xffff, RZ, 0xc0, !PT ;  /* 0x0000ffff16097812 */ /* 0x000fe400078ec0ff */
[----:B------:R-:W-:Y:S02]  /*d810*/  PRMT R7, R7, 0x3340, R4 ;  /* 0x0000334007077816 */ /* 0x000fe40000000004 */
[----:B------:R-:W-:-:S04]  /*d820*/  PRMT R6, R9, 0x3340, R6 ;  /* 0x0000334009067816 */ /* 0x000fc80000000006 */
[----:B------:R-:W-:Y:S01]  /*d830*/  PRMT R7, R6, 0x5410, R7 ;  /* 0x0000541006077816 */ /* 0x000fe20000000007 */
[----:B--2---:R-:W-:Y:S01]  /*d840*/  IMAD R4, R19, R3, R16 ;  /* 0x0000000313047224 */ /* 0x004fe200078e0210 */
[----:B-1----:R-:W-:Y:S02]  /*d850*/  LEA R5, R8, R5, 0x18 ;  /* 0x0000000508057211 */ /* 0x002fe400078ec0ff */
[----:B---3--:R-:W-:-:S03]  /*d860*/  ISETP.GE.U32.AND P0, PT, R0, 0x2, PT ;  /* 0x000000020000780c */ /* 0x008fc60003f06070 */
[----:B------:R-:W-:-:S05]  /*d870*/  IMAD R4, R4, 0x4, R5 ;  /* 0x0000000404047824 */ /* 0x000fca00078e0205 */
[----:B------:R1:W-:Y:S05]  /*d880*/  STS [R4], R7 ;  /* 0x0000000704007388 */ /* 0x0003ea0000000800 */
[----:B------:R-:W-:Y:S05]  /*d890*/  @!P0 BRA `(.L_x_4833) ;  /* 0x0000000000948947 */ /* 0x000fea0003800000 */
[----:B------:R-:W-:-:S07]  /*d8a0*/  MOV R6, R0 ;  /* 0x0000000000067202 */ /* 0x000fce0000000f00 */
.L_x_4836:
        /* <DEDUP_REMOVED lines=12> */
[----:B------:R-:W-:Y:S02]  /*d970*/  LEA R6, R6, R5, 0x2 ;  /* 0x0000000506067211 */ /* 0x000fe400078e10ff */
[----:B------:R-:W-:Y:S02]  /*d980*/  PRMT R18, R18, 0x9910, RZ ;  /* 0x0000991012127816 */ /* 0x000fe400000000ff */
[----:B------:R-:W-:Y:S02]  /*d990*/  PRMT R24, R24, 0x9910, RZ ;  /* 0x0000991018187816 */ /* 0x000fe400000000ff */
[----:B------:R-:W1:Y:S02]  /*d9a0*/  LDS R6, [R6] ;  /* 0x0000000006067984 */ /* 0x000e640000000800 */
[----:B-1----:R-:W-:-:S02]  /*d9b0*/  PRMT R8, R6, 0x7771, RZ ;  /* 0x0000777106087816 */ /* 0x002fc400000000ff */
[C---:B------:R-:W-:Y:S02]  /*d9c0*/  PRMT R11, R6.reuse, 0x7773, RZ ;  /* 0x00007773060b7816 */ /* 0x040fe400000000ff */
[C---:B------:R-:W-:Y:S02]  /*d9d0*/  PRMT R9, R6.reuse, 0x7772, RZ ;  /* 0x0000777206097816 */ /* 0x040fe400000000ff */
[----:B------:R-:W-:Y:S01]  /*d9e0*/  LOP3.LUT R7, R6, 0xff, RZ, 0xc0, !PT ;  /* 0x000000ff06077812 */ /* 0x000fe200078ec0ff */
[----:B------:R-:W-:Y:S02]  /*d9f0*/  IMAD.MOV.U32 R6, RZ, RZ, R8 ;  /* 0x000000ffff067224 */ /* 0x000fe400078e0008 */
[----:B------:R-:W-:Y:S02]  /*da00*/  IMAD R24, R24, R11, RZ ;  /* 0x0000000b18187224 */ /* 0x000fe400078e02ff */
[----:B------:R-:W-:Y:S02]  /*da10*/  IMAD R22, R22, R7, RZ ;  /* 0x0000000716167224 */ /* 0x000fe400078e02ff */
[----:B------:R-:W-:-:S02]  /*da20*/  IMAD R18, R18, R9, RZ ;  /* 0x0000000912127224 */ /* 0x000fc400078e02ff */
[----:B------:R-:W-:Y:S01]  /*da30*/  IMAD R27, R27, R6, RZ ;  /* 0x000000061b1b7224 */ /* 0x000fe200078e02ff */
[----:B------:R-:W-:Y:S02]  /*da40*/  LOP3.LUT R9, R22, 0xffff, RZ, 0xc0, !PT ;  /* 0x0000ffff16097812 */ /* 0x000fe400078ec0ff */
[----:B------:R-:W-:Y:S02]  /*da50*/  LOP3.LUT R6, R24, 0xffff, RZ, 0xc0, !PT ;  /* 0x0000ffff18067812 */ /* 0x000fe400078ec0ff */
[----:B------:R-:W-:Y:S02]  /*da60*/  LOP3.LUT R7, R18, 0xffff, RZ, 0xc0, !PT ;  /* 0x0000ffff12077812 */ /* 0x000fe400078ec0ff */
[----:B------:R-:W-:Y:S02]  /*da70*/  LOP3.LUT R8, R27, 0xffff, RZ, 0xc0, !PT ;  /* 0x0000ffff1b087812 */ /* 0x000fe400078ec0ff */
[----:B------:R-:W-:Y:S02]  /*da80*/  PRMT R6, R7, 0x3340, R6 ;  /* 0x0000334007067816 */ /* 0x000fe40000000006 */
[----:B------:R-:W-:-:S04]  /*da90*/  PRMT R9, R9, 0x3340, R8 ;  /* 0x0000334009097816 */ /* 0x000fc80000000008 */
[----:B------:R-:W-:-:S05]  /*daa0*/  PRMT R9, R9, 0x5410, R6 ;  /* 0x0000541009097816 */ /* 0x000fca0000000006 */
[----:B------:R1:W-:Y:S02]  /*dab0*/  STS [R4], R9 ;  /* 0x0000000904007388 */ /* 0x0003e40000000800 */
.L_x_4835:
[----:B------:R-:W-:Y:S05]  /*dac0*/  BSYNC.RECONVERGENT B0 ;  /* 0x0000000000007941 */ /* 0x000fea0003800200 */
.L_x_4834:
[----:B------:R-:W-:Y:S01]  /*dad0*/  MOV R6, R10 ;  /* 0x0000000a00067202 */ /* 0x000fe20000000f00 */
[----:B------:R-:W-:Y:S06]  /*dae0*/  @P1 BRA `(.L_x_4836) ;  /* 0xfffffffc00701947 */ /* 0x000fec000383ffff */
.L_x_4833:
[----:B------:R-:W2:Y:S02]  /*daf0*/  LDCU UR4, c[0x0][0x39c] ;  /* 0x00007380ff0477ac */ /* 0x000ea40008000800 */
[----:B--2---:R-:W-:-:S09]  /*db00*/  UISETP.NE.AND UP0, UPT, UR4, URZ, UPT ;  /* 0x000000ff0400728c */ /* 0x004fd2000bf05270 */
[----:B------:R-:W-:Y:S05]  /*db10*/  BRA.U !UP0, `(.L_x_4837) ;  /* 0x0000000508647547 */ /* 0x000fea000b800000 */
[----:B------:R-:W2:Y:S02]  /*db20*/  LDC R8, c[0x0][0x360] ;  /* 0x0000d800ff087b82 */ /* 0x000ea40000000800 */
[----:B--2---:R-:W-:Y:S01]  /*db30*/  ISETP.GE.U32.AND P0, PT, R8, 0x21, PT ;  /* 0x000000210800780c */ /* 0x004fe20003f06070 */
[----:B------:R-:W-:-:S12]  /*db40*/  IMAD.MOV.U32 R0, RZ, RZ, R8 ;  /* 0x000000ffff007224 */ /* 0x000fd800078e0008 */
[----:B------:R-:W-:Y:S05]  /*db50*/  @!P0 BRA `(.L_x_4838) ;  /* 0x0000000000d08947 */ /* 0x000fea0003800000 */
[----:B------:R-:W2:Y:S01]  /*db60*/  S2UR UR5, SR_CgaCtaId ;  /* 0x00000000000579c3 */ /* 0x000ea20000008800 */
[----:B------:R-:W-:Y:S01]  /*db70*/  UMOV UR4, 0x400 ;  /* 0x0000040000047882 */ /* 0x000fe20000000000 */
[----:B------:R-:W-:Y:S01]  /*db80*/  LOP3.LUT R0, R24, 0xffff, RZ, 0xc0, !PT ;  /* 0x0000ffff18007812 */ /* 0x000fe200078ec0ff */
[----:B------:R-:W-:Y:S01]  /*db90*/  UIADD3 UR4, UPT, UPT, UR4, 0x10, URZ ;  /* 0x0000001004047890 */ /* 0x000fe2000fffe0ff */
[----:B------:R-:W-:Y:S02]  /*dba0*/  LOP3.LUT R3, R18, 0xffff, RZ, 0xc0, !PT ;  /* 0x0000ffff12037812 */ /* 0x000fe400078ec0ff */
[----:B-1----:R-:W-:Y:S02]  /*dbb0*/  LOP3.LUT R4, R27, 0xffff, RZ, 0xc0, !PT ;  /* 0x0000ffff1b047812 */ /* 0x002fe400078ec0ff */
[----:B------:R-:W-:Y:S02]  /*dbc0*/  LOP3.LUT R5, R22, 0xffff, RZ, 0xc0, !PT ;  /* 0x0000ffff16057812 */ /* 0x000fe400078ec0ff */
[----:B------:R-:W-:Y:S01]  /*dbd0*/  PRMT R3, R3, 0x3340, R0 ;  /* 0x0000334003037816 */ /* 0x000fe20000000000 */
[----:B------:R-:W-:Y:S01]  /*dbe0*/  IMAD R0, R19, R8, R16 ;  /* 0x0000000813007224 */ /* 0x000fe200078e0210 */
[----:B------:R-:W-:-:S02]  /*dbf0*/  PRMT R4, R5, 0x3340, R4 ;  /* 0x0000334005047816 */ /* 0x000fc40000000004 */
[----:B------:R-:W-:Y:S02]  /*dc00*/  ISETP.GE.U32.AND P0, PT, R8, 0x40, PT ;  /* 0x000000400800780c */ /* 0x000fe40003f06070 */
[----:B------:R-:W-:Y:S01]  /*dc10*/  PRMT R4, R4, 0x5410, R3 ;  /* 0x0000541004047816 */ /* 0x000fe20000000003 */
[----:B--2---:R-:W-:-:S06]  /*dc20*/  ULEA UR4, UR5, UR4, 0x18 ;  /* 0x0000000405047291 */ /* 0x004fcc000f8ec0ff */
[----:B------:R-:W-:Y:S01]  /*dc30*/  LEA R3, R0, UR4, 0x2 ;  /* 0x0000000400037c11 */ /* 0x000fe2000f8e10ff */
[----:B------:R-:W-:-:S04]  /*dc40*/  HFMA2 R0, -RZ, RZ, 0, 1.9073486328125e-06 ;  /* 0x00000020ff007431 */ /* 0x000fc800000001ff */
[----:B------:R2:W-:Y:S01]  /*dc50*/  STS [R3], R4 ;  /* 0x0000000403007388 */ /* 0x0005e20000000800 */
[----:B------:R-:W-:Y:S05]  /*dc60*/  @!P0 BRA `(.L_x_4838) ;  /* 0x00000000008c8947 */ /* 0x000fea0003800000 */
[----:B--2---:R-:W-:-:S07]  /*dc70*/  IMAD.MOV.U32 R4, RZ, RZ, R8 ;  /* 0x000000ffff047224 */ /* 0x004fce00078e0008 */
.L_x_4841:
        /* <DEDUP_REMOVED lines=9> */
[----:B------:R-:W-:Y:S01]  /*dd10*/  IMAD R4, R9, 0x4, R3 ;  /* 0x0000000409047824 */ /* 0x000fe200078e0203 */
[----:B------:R-:W-:Y:S02]  /*dd20*/  PRMT R5, R22, 0x9910, RZ ;  /* 0x0000991016057816 */ /* 0x000fe400000000ff */
[----:B------:R-:W-:Y:S02]  /*dd30*/  PRMT R6, R27, 0x9910, RZ ;  /* 0x000099101b067816 */ /* 0x000fe400000000ff */
[----:B------:R-:W-:Y:S01]  /*dd40*/  PRMT R7, R18, 0x9910, RZ ;  /* 0x0000991012077816 */ /* 0x000fe200000000ff */
[----:B------:R-:W1:Y:S01]  /*dd50*/  LDS R4, [R4] ;  /* 0x0000000004047984 */ /* 0x000e620000000800 */
[----:B------:R-:W-:Y:S02]  /*dd60*/  PRMT R11, R24, 0x9910, RZ ;  /* 0x00009910180b7816 */ /* 0x000fe400000000ff */
[C---:B-1----:R-:W-:Y:S02]  /*dd70*/  PRMT R24, R4.reuse, 0x7773, RZ ;  /* 0x0000777304187816 */ /* 0x042fe400000000ff */
[----:B------:R-:W-:-:S02]  /*dd80*/  PRMT R18, R4, 0x7772, RZ ;  /* 0x0000777204127816 */ /* 0x000fc400000000ff */
[C---:B------:R-:W-:Y:S01]  /*dd90*/  PRMT R27, R4.reuse, 0x7771, RZ ;  /* 0x00007771041b7816 */ /* 0x040fe200000000ff */
[----:B------:R-:W-:Y:S01]  /*dda0*/  IMAD R24, R11, R24, RZ ;  /* 0x000000180b187224 */ /* 0x000fe200078e02ff */
[----:B------:R-:W-:Y:S01]  /*ddb0*/  LOP3.LUT R22, R4, 0xff, RZ, 0xc0, !PT ;  /* 0x000000ff04167812 */ /* 0x000fe200078ec0ff */
[----:B------:R-:W-:Y:S02]  /*ddc0*/  IMAD R18, R7, R18, RZ ;  /* 0x0000001207127224 */ /* 0x000fe400078e02ff */
[----:B------:R-:W-:Y:S01]  /*ddd0*/  IMAD R27, R6, R27, RZ ;  /* 0x0000001b061b7224 */ /* 0x000fe200078e02ff */
[----:B------:R-:W-:Y:S01]  /*dde0*/  LOP3.LUT R4, R24, 0xffff, RZ, 0xc0, !PT ;  /* 0x0000ffff18047812 */ /* 0x000fe200078ec0ff */
[----:B------:R-:W-:Y:S01]  /*ddf0*/  IMAD R22, R5, R22, RZ ;  /* 0x0000001605167224 */ /* 0x000fe200078e02ff */
[----:B------:R-:W-:Y:S02]  /*de00*/  LOP3.LUT R5, R18, 0xffff, RZ, 0xc0, !PT ;  /* 0x0000ffff12057812 */ /* 0x000fe400078ec0ff */
[----:B------:R-:W-:-:S02]  /*de10*/  LOP3.LUT R6, R27, 0xffff, RZ, 0xc0, !PT ;  /* 0x0000ffff1b067812 */ /* 0x000fc400078ec0ff */
[----:B------:R-:W-:Y:S02]  /*de20*/  LOP3.LUT R7, R22, 0xffff, RZ, 0xc0, !PT ;  /* 0x0000ffff16077812 */ /* 0x000fe400078ec0ff */
[----:B------:R-:W-:Y:S02]  /*de30*/  PRMT R4, R5, 0x3340, R4 ;  /* 0x0000334005047816 */ /* 0x000fe40000000004 */
[----:B------:R-:W-:-:S04]  /*de40*/  PRMT R7, R7, 0x3340, R6 ;  /* 0x0000334007077816 */ /* 0x000fc80000000006 */
[----:B------:R-:W-:-:S05]  /*de50*/  PRMT R4, R7, 0x5410, R4 ;  /* 0x0000541007047816 */ /* 0x000fca0000000004 */
[----:B------:R1:W-:Y:S02]  /*de60*/  STS [R3], R4 ;  /* 0x0000000403007388 */ /* 0x0003e40000000800 */
.L_x_4840:
[----:B------:R-:W-:Y:S05]  /*de70*/  BSYNC.RECONVERGENT B0 ;  /* 0x0000000000007941 */ /* 0x000fea0003800200 */
.L_x_4839:
[----:B-1----:R-:W-:Y:S01]  /*de80*/  MOV R4, R9 ;  /* 0x0000000900047202 */ /* 0x002fe20000000f00 */
[----:B------:R-:W-:Y:S06]  /*de90*/  @P1 BRA `(.L_x_4841) ;  /* 0xfffffffc00781947 */ /* 0x000fec000383ffff */
.L_x_4838:
[----:B------:R-:W-:Y:S01]  /*dea0*/  ISETP.GE.U32.AND P0, PT, R0, 0x2, PT ;  /* 0x000000020000780c */ /* 0x000fe20003f06070 */
[----:B------:R-:W-:Y:S05]  /*deb0*/  WARPSYNC.ALL ;  /* 0x0000000000007948 */ /* 0x000fea0003800000 */
[----:B------:R-:W-:Y:S07]  /*dec0*/  BAR.SYNC.DEFER_BLOCKING 0x0 ;  /* 0x0000000000007b1d */ /* 0x000fee0000010000 */
[----:B------:R-:W-:Y:S05]  /*ded0*/  @!P0 BRA `(.L_x_4837) ;  /* 0x0000000000748947 */ /* 0x000fea0003800000 */
[----:B--2---:R-:W-:-:S07]  /*dee0*/  IMAD.MOV.U32 R3, RZ, RZ, 0x1 ;  /* 0x00000001ff037424 */ /* 0x004fce00078e00ff */
.L_x_4842:
[----:B------:R-:W-:Y:S02]  /*def0*/  LOP3.LUT R5, R27, 0xffff, RZ, 0xc0, !PT ;  /* 0x0000ffff1b057812 */ /* 0x000fe400078ec0ff */
[----:B------:R-:W-:Y:S02]  /*df00*/  LOP3.LUT R6, R18, 0xffff, RZ, 0xc0, !PT ;  /* 0x0000ffff12067812 */ /* 0x000fe400078ec0ff */
[----:B-1----:R-:W-:Y:S02]  /*df10*/  LOP3.LUT R4, R22, 0xffff, RZ, 0xc0, !PT ;  /* 0x0000ffff16047812 */ /* 0x002fe400078ec0ff */
[----:B------:R-:W-:Y:S02]  /*df20*/  LOP3.LUT R7, R24, 0xffff, RZ, 0xc0, !PT ;  /* 0x0000ffff18077812 */ /* 0x000fe400078ec0ff */
[----:B------:R-:W-:Y:S02]  /*df30*/  PRMT R5, R5, 0x8880, RZ ;  /* 0x0000888005057816 */ /* 0x000fe400000000ff */
[----:B------:R-:W-:-:S02]  /*df40*/  PRMT R8, R6, 0x8880, RZ ;  /* 0x0000888006087816 */ /* 0x000fc400000000ff */
[----:B------:R-:W-:Y:S02]  /*df50*/  PRMT R4, R4, 0x8880, RZ ;  /* 0x0000888004047816 */ /* 0x000fe400000000ff */
[----:B------:R-:W-:Y:S02]  /*df60*/  PRMT R10, R7, 0x8880, RZ ;  /* 0x00008880070a7816 */ /* 0x000fe400000000ff */
[----:B------:R-:W-:Y:S01]  /*df70*/  MOV R6, R5 ;  /* 0x0000000500067202 */ /* 0x000fe20000000f00 */
[----:B------:R-:W1:Y:S01]  /*df80*/  SHFL.DOWN PT, R8, R8, R3, 0x1f ;  /* 0x08001f0308087589 */ /* 0x000e6200000e0000 */
[----:B------:R-:W-:Y:S02]  /*df90*/  PRMT R5, R22, 0x9910, RZ ;  /* 0x0000991016057816 */ /* 0x000fe400000000ff */
[----:B------:R-:W-:Y:S01]  /*dfa0*/  PRMT R12, R27, 0x9910, RZ ;  /* 0x000099101b0c7816 */ /* 0x000fe200000000ff */
[----:B------:R-:W2:Y:S01]  /*dfb0*/  SHFL.DOWN PT, R4, R4, R3, 0x1f ;  /* 0x08001f0304047589 */ /* 0x000ea200000e0000 */
[----:B------:R-:W-:-:S02]  /*dfc0*/  PRMT R7, R18, 0x9910, RZ ;  /* 0x0000991012077816 */ /* 0x000fc400000000ff */
[----:B------:R-:W-:Y:S01]  /*dfd0*/  PRMT R9, R24, 0x9910, RZ ;  /* 0x0000991018097816 */ /* 0x000fe200000000ff */
        /* <DEDUP_REMOVED lines=13> */
.L_x_4837:
[----:B------:R-:W3:Y:S01]  /*e0b0*/  LDCU UR9, c[0x0][0x558] ;  /* 0x0000ab00ff0977ac */ /* 0x000ee20008000800 */
[----:B------:R-:W-:Y:S01]  /*e0c0*/  HFMA2 R29, -RZ, RZ, 0, 0 ;  /* 0x00000000ff1d7431 */ /* 0x000fe200000001ff */
[----:B------:R-:W4:Y:S01]  /*e0d0*/  LDCU.64 UR6, c[0x0][0x3a8] ;  /* 0x00007500ff0677ac */ /* 0x000f220008000a00 */
[----:B------:R-:W5:Y:S01]  /*e0e0*/  LDCU UR8, c[0x0][0x394] ;  /* 0x00007280ff0877ac */ /* 0x000f620008000800 */
[----:B---3--:R-:W-:-:S04]  /*e0f0*/  UIADD3 UR5, UPT, UPT, UR9, -0x1, URZ ;  /* 0xffffffff09057890 */ /* 0x008fc8000fffe0ff */
[----:B------:R-:W-:Y:S01]  /*e100*/  UISETP.LT.U32.AND UP0, UPT, UR5, 0x18, UPT ;  /* 0x000000180500788c */ /* 0x000fe2000bf01070 */
[----:B----4-:R-:W-:-:S03]  /*e110*/  IMAD R0, R16, UR6, RZ ;  /* 0x0000000610007c24 */ /* 0x010fc6000f8e02ff */
[----:B------:R-:W-:Y:S01]  /*e120*/  USEL UR4, UR5, 0x18, UP0 ;  /* 0x0000001805047887 */ /* 0x000fe20008000000 */
[----:B------:R-:W-:Y:S01]  /*e130*/  IMAD R0, R19, UR7, R0 ;  /* 0x0000000713007c24 */ /* 0x000fe2000f8e0200 */
[----:B------:R-:W-:Y:S02]  /*e140*/  UISETP.NE.AND UP0, UPT, UR9, URZ, UPT ;  /* 0x000000ff0900728c */ /* 0x000fe4000bf05270 */
[----:B------:R-:W-:Y:S01]  /*e150*/  UIADD3 UR4, UPT, UPT, UR4, 0x1, URZ ;  /* 0x0000000104047890 */ /* 0x000fe2000fffe0ff */
[----:B-----5:R-:W-:-:S04]  /*e160*/  IMAD R0, R17, UR8, R0 ;  /* 0x0000000811007c24 */ /* 0x020fc8000f8e0200 */
[----:B-1----:R-:W-:Y:S02]  /*e170*/  IMAD.SHL.U32 R7, R0, 0x4, RZ ;  /* 0x0000000400077824 */ /* 0x002fe400078e00ff */
[----:B------:R-:W-:Y:S05]  /*e180*/  BRA.U !UP0, `(.L_x_4843) ;  /* 0x0000001108447547 */ /* 0x000fea000b800000 */
[----:B------:R-:W2:Y:S01]  /*e190*/  LDCU.64 UR8, c[0x0][0x560] ;  /* 0x0000ac00ff0877ac */ /* 0x000ea20008000a00 */
[----:B------:R-:W-:Y:S01]  /*e1a0*/  MOV R6, RZ ;  /* 0x000000ff00067202 */ /* 0x000fe20000000f00 */
[----:B------:R-:W1:Y:S01]  /*e1b0*/  LDCU UR7, c[0x0][0x55c] ;  /* 0x0000ab80ff0777ac */ /* 0x000e620008000800 */
[----:B------:R-:W3:Y:S01]  /*e1c0*/  LDCU UR6, c[0x0][0x688] ;  /* 0x0000d100ff0677ac */ /* 0x000ee20008000800 */
[----:B------:R-:W-:Y:S02]  /*e1d0*/  UISETP.NE.AND UP1, UPT, UR5, URZ, UPT ;  /* 0x000000ff0500728c */ /* 0x000fe4000bf25270 */
[----:B--2---:R-:W-:-:S05]  /*e1e0*/  IMAD.HI.U32 R4, R7, UR8, R6 ;  /* 0x0000000807047c27 */ /* 0x004fca000f8e0006 */
[----:B------:R-:W-:-:S05]  /*e1f0*/  SHF.R.U32.HI R5, RZ, UR9, R4 ;  /* 0x00000009ff057c19 */ /* 0x000fca0008011604 */
[----:B------:R-:W-:-:S04]  /*e200*/  IMAD.MOV R3, RZ, RZ, -R5 ;  /* 0x000000ffff037224 */ /* 0x000fc800078e0a05 */
[----:B-1----:R-:W-:-:S04]  /*e210*/  IMAD R3, R3, UR7, R7 ;  /* 0x0000000703037c24 */ /* 0x002fc8000f8e0207 */
        /* <DEDUP_REMOVED lines=264> */
.L_x_4843:
[----:B------:R-:W-:Y:S01]  /*f2a0*/  MOV R26, RZ ;  /* 0x000000ff001a7202 */ /* 0x000fe20000000f00 */
[----:B------:R-:W-:Y:S06]  /*f2b0*/  BRA.U !UP0, `(.L_x_4844) ;  /* 0x0000001108487547 */ /* 0x000fec000b800000 */
[----:B------:R-:W1:Y:S01]  /*f2c0*/  LDCU.64 UR6, c[0x0][0x560] ;  /* 0x0000ac00ff0677ac */ /* 0x000e620008000a00 */
[----:B--2---:R-:W-:Y:S01]  /*f2d0*/  MOV R4, RZ ;  /* 0x000000ff00047202 */ /* 0x004fe20000000f00 */
        /* <DEDUP_REMOVED lines=272> */
.L_x_4844:
[----:B------:R-:W-:Y:S01]  /*103e0*/  MOV R25, RZ ;  /* 0x000000ff00197202 */ /* 0x000fe20000000f00 */
[----:B------:R-:W-:Y:S06]  /*103f0*/  BRA.U !UP0, `(.L_x_4845) ;  /* 0x0000001108487547 */ /* 0x000fec000b800000 */
[----:B------:R-:W1:Y:S01]  /*10400*/  LDCU.64 UR6, c[0x0][0x560] ;  /* 0x0000ac00ff0677ac */ /* 0x000e620008000a00 */
[----:B--2---:R-:W-:Y:S02]  /*10410*/  HFMA2 R4, -RZ, RZ, 0, 0 ;  /* 0x00000000ff047431 */ /* 0x004fe400000001ff */
        /* <DEDUP_REMOVED lines=272> */
.L_x_4845:
        /* <DEDUP_REMOVED lines=276> */
.L_x_4846:
[----:B------:R-:W1:Y:S01]  /*12660*/  LDC.64 R8, c[0x0][0x768] ;  /* 0x0001da00ff087b82 */ /* 0x000e620000000a00 */
[----:B------:R-:W3:Y:S02]  /*12670*/  LDCU UR6, c[0x0][0x3a4] ;  /* 0x00007480ff0677ac */ /* 0x000ee40008000800 */
[----:B---3--:R-:W-:Y:S01]  /*12680*/  UISETP.NE.AND UP1, UPT, UR6, URZ, UPT ;  /* 0x000000ff0600728c */ /* 0x008fe2000bf25270 */
[----:B-1----:R-:W-:Y:S02]  /*12690*/  ISETP.NE.U32.AND P0, PT, R8, RZ, PT ;  /* 0x000000ff0800720c */ /* 0x002fe40003f05070 */
[----:B--2---:R-:W-:Y:S02]  /*126a0*/  IADD3 R4, P1, PT, R29, R8, RZ ;  /* 0x000000081d047210 */ /* 0x004fe40007f3e0ff */
        /* <DEDUP_REMOVED lines=281> */
.L_x_4848:
[----:B------:R-:W-:Y:S01]  /*13840*/  IMAD.MOV.U32 R26, RZ, RZ, RZ ;  /* 0x000000ffff1a7224 */ /* 0x000fe200078e00ff */
        /* <DEDUP_REMOVED lines=275> */
.L_x_4849:
        /* <DEDUP_REMOVED lines=276> */
.L_x_4850:
        /* <DEDUP_REMOVED lines=276> */
.L_x_4851:
        /* <DEDUP_REMOVED lines=23> */
[----:B------:R1:W-:Y:S04]  /*16d70*/  STG.E.U8 desc[UR36][R2.64+0x1], R27 ;  /* 0x0000011b02007986 */ /* 0x0003e8000c101124 */
[----:B------:R1:W-:Y:S04]  /*16d80*/  STG.E.U8 desc[UR36][R2.64+0x2], R18 ;  /* 0x0000021202007986 */ /* 0x0003e8000c101124 */
[----:B------:R1:W-:Y:S02]  /*16d90*/  STG.E.U8 desc[UR36][R2.64+0x3], R24 ;  /* 0x0000031802007986 */ /* 0x0003e4000c101124 */
.L_x_4853:
[----:B------:R-:W-:Y:S05]  /*16da0*/  BSYNC.RECONVERGENT B0 ;  /* 0x0000000000007941 */ /* 0x000fea0003800200 */
.L_x_4852:
        /* <DEDUP_REMOVED lines=35> */
.L_x_4855:
[----:B------:R-:W-:Y:S05]  /*16fe0*/  BSYNC.RECONVERGENT B0 ;  /* 0x0000000000007941 */ /* 0x000fea0003800200 */
.L_x_4854:
        /* <DEDUP_REMOVED lines=20> */
[----:B-1----:R-:W-:-:S08]  /*17130*/  MOV R18, UR5 ;  /* 0x0000000500127c02 */ /* 0x002fd00008000f00 */
[----:B------:R-:W-:Y:S05]  /*17140*/  BRA.U !UP0, `(.L_x_4857) ;  /* 0x0000000108a47547 */ /* 0x000fea000b800000 */
[----:B------:R-:W1:Y:S01]  /*17150*/  LDCU UR5, c[0x0][0x360] ;  /* 0x00006c00ff0577ac */ /* 0x000e620008000800 */
[C---:B------:R-:W-:Y:S02]  /*17160*/  PRMT R24, R18.reuse, 0x7610, R24 ;  /* 0x0000761012187816 */ /* 0x040fe40000000018 */
[C---:B------:R-:W-:Y:S01]  /*17170*/  PRMT R2, R18.reuse, 0x7610, R2 ;  /* 0x0000761012027816 */ /* 0x040fe20000000002 */
[----:B------:R-:W2:Y:S01]  /*17180*/  LDCU UR8, c[0x0][0x398] ;  /* 0x00007300ff0877ac */ /* 0x000ea20008000800 */
[----:B------:R-:W-:Y:S01]  /*17190*/  PRMT R22, R18, 0x7610, R22 ;  /* 0x0000761012167816 */ /* 0x000fe20000000016 */
[----:B-1----:R-:W-:-:S05]  /*171a0*/  IMAD R0, R19, UR5, R16 ;  /* 0x0000000513007c24 */ /* 0x002fca000f8e0210 */
[----:B--2---:R-:W-:-:S13]  /*171b0*/  ISETP.GE.U32.AND P1, PT, R0, UR8, PT ;  /* 0x0000000800007c0c */ /* 0x004fda000bf26070 */
[----:B------:R-:W-:Y:S05]  /*171c0*/  @P1 BRA `(.L_x_4858) ;  /* 0x00000004001c1947 */ /* 0x000fea0003800000 */
[----:B------:R-:W1:Y:S01]  /*171d0*/  LDCU UR7, c[0x0][0x374] ;  /* 0x00006e80ff0777ac */ /* 0x000e620008000800 */
[----:B------:R-:W2:Y:S01]  /*171e0*/  LDC R3, c[0x0][0x364] ;  /* 0x0000d900ff037b82 */ /* 0x000ea20000000800 */
[----:B------:R-:W-:Y:S01]  /*171f0*/  BSSY.RECONVERGENT B1, `(.L_x_4859) ;  /* 0x000001d000017945 */ /* 0x000fe20003800200 */
[C---:B------:R-:W-:Y:S02]  /*17200*/  PRMT R24, R18.reuse, 0x7610, R24 ;  /* 0x0000761012187816 */ /* 0x040fe40000000018 */
[C---:B------:R-:W-:Y:S02]  /*17210*/  PRMT R2, R18.reuse, 0x7610, R2 ;  /* 0x0000761012027816 */ /* 0x040fe40000000002 */
[----:B------:R-:W-:Y:S02]  /*17220*/  PRMT R22, R18, 0x7610, R22 ;  /* 0x0000761012167816 */ /* 0x000fe40000000016 */
[----:B------:R-:W3:Y:S01]  /*17230*/  LDC.64 R6, c[0x0][0x770] ;  /* 0x0001dc00ff067b82 */ /* 0x000ee20000000a00 */
[----:B-1----:R-:W-:-:S02]  /*17240*/  IMAD R17, R17, UR7, RZ ;  /* 0x0000000711117c24 */ /* 0x002fc4000f8e02ff */
[----:B--2---:R-:W-:-:S07]  /*17250*/  IMAD R3, R3, UR5, RZ ;  /* 0x0000000503037c24 */ /* 0x004fce000f8e02ff */
.L_x_4860:
[----:B------:R-:W-:-:S04]  /*17260*/  IMAD.IADD R9, R17, 0x1, R0 ;  /* 0x0000000111097824 */ /* 0x000fc800078e0200 */
[----:B---3--:R-:W-:-:S05]  /*17270*/  IMAD.WIDE.U32 R8, R9, 0x4, R6 ;  /* 0x0000000409087825 */ /* 0x008fca00078e0006 */
[----:B------:R-:W2:Y:S04]  /*17280*/  LDG.E.U8 R10, desc[UR36][R8.64] ;  /* 0x00000024080a7981 */ /* 0x000ea8000c1e1100 */
[----:B------:R-:W3:Y:S04]  /*17290*/  LDG.E.U8 R11, desc[UR36][R8.64+0x1] ;  /* 0x00000124080b7981 */ /* 0x000ee8000c1e1100 */
[----:B------:R-:W4:Y:S04]  /*172a0*/  LDG.E.U8 R12, desc[UR36][R8.64+0x2] ;  /* 0x00000224080c7981 */ /* 0x000f28000c1e1100 */
[----:B------:R-:W5:Y:S01]  /*172b0*/  LDG.E.U8 R13, desc[UR36][R8.64+0x3] ;  /* 0x00000324080d7981 */ /* 0x000f62000c1e1100 */
[----:B------:R-:W-:Y:S01]  /*172c0*/  IMAD.IADD R0, R3, 0x1, R0 ;  /* 0x0000000103007824 */ /* 0x000fe200078e0200 */
[----:B------:R-:W-:-:S02]  /*172d0*/  PRMT R24, R24, 0x9910, RZ ;  /* 0x0000991018187816 */ /* 0x000fc400000000ff */
[----:B------:R-:W-:Y:S02]  /*172e0*/  PRMT R21, R2, 0x9910, RZ ;  /* 0x0000991002157816 */ /* 0x000fe400000000ff */
[----:B------:R-:W-:Y:S02]  /*172f0*/  ISETP.GE.U32.AND P1, PT, R0, UR8, PT ;  /* 0x0000000800007c0c */ /* 0x000fe4000bf26070 */
[----:B------:R-:W-:Y:S02]  /*17300*/  PRMT R15, R18, 0x9910, RZ ;  /* 0x00009910120f7816 */ /* 0x000fe400000000ff */
[----:B------:R-:W-:Y:S02]  /*17310*/  PRMT R14, R22, 0x9910, RZ ;  /* 0x00009910160e7816 */ /* 0x000fe400000000ff */
[----:B------:R-:W-:Y:S01]  /*17320*/  MOV R2, R24 ;  /* 0x0000001800027202 */ /* 0x000fe20000000f00 */
[----:B--2---:R-:W-:-:S04]  /*17330*/  IMAD R10, R10, R15, RZ ;  /* 0x0000000f0a0a7224 */ /* 0x004fc800078e02ff */
[----:B---3--:R-:W-:Y:S01]  /*17340*/  IMAD R11, R11, R2, RZ ;  /* 0x000000020b0b7224 */ /* 0x008fe200078e02ff */
[----:B------:R-:W-:Y:S01]  /*17350*/  PRMT R18, R10, 0x7610, R18 ;  /* 0x000076100a127816 */ /* 0x000fe20000000012 */
[----:B----4-:R-:W-:-:S03]  /*17360*/  IMAD R12, R12, R21, RZ ;  /* 0x000000150c0c7224 */ /* 0x010fc600078e02ff */
[----:B------:R-:W-:Y:S01]  /*17370*/  PRMT R24, R11, 0x7610, R24 ;  /* 0x000076100b187816 */ /* 0x000fe20000000018 */
[----:B-----5:R-:W-:Y:S01]  /*17380*/  IMAD R13, R13, R14, RZ ;  /* 0x0000000e0d0d7224 */ /* 0x020fe200078e02ff */
[----:B------:R-:W-:-:S04]  /*17390*/  PRMT R2, R12, 0x7610, R2 ;  /* 0x000076100c027816 */ /* 0x000fc80000000002 */
[----:B------:R-:W-:Y:S01]  /*173a0*/  PRMT R22, R13, 0x7610, R22 ;  /* 0x000076100d167816 */ /* 0x000fe20000000016 */
[----:B------:R-:W-:Y:S06]  /*173b0*/  @!P1 BRA `(.L_x_4860) ;  /* 0xfffffffc00a89947 */ /* 0x000fec000383ffff */
[----:B------:R-:W-:Y:S05]  /*173c0*/  BSYNC.RECONVERGENT B1 ;  /* 0x0000000000017941 */ /* 0x000fea0003800200 */
.L_x_4859:
[----:B------:R-:W-:Y:S05]  /*173d0*/  BRA `(.L_x_4858) ;  /* 0x0000000000987947 */ /* 0x000fea0003800000 */
.L_x_4857:
[----:B------:R-:W1:Y:S01]  /*173e0*/  LDCU UR7, c[0x0][0x398] ;  /* 0x00007300ff0777ac */ /* 0x000e620008000800 */
[C---:B------:R-:W-:Y:S02]  /*173f0*/  PRMT R24, R18.reuse, 0x7610, R24 ;  /* 0x0000761012187816 */ /* 0x040fe40000000018 */
[C---:B------:R-:W-:Y:S02]  /*17400*/  PRMT R2, R18.reuse, 0x7610, R2 ;  /* 0x0000761012027816 */ /* 0x040fe40000000002 */
[----:B------:R-:W-:Y:S02]  /*17410*/  PRMT R22, R18, 0x7610, R22 ;  /* 0x0000761012167816 */ /* 0x000fe40000000016 */
[----:B-1----:R-:W-:-:S13]  /*17420*/  ISETP.GE.U32.AND P1, PT, R19, UR7, PT ;  /* 0x0000000713007c0c */ /* 0x002fda000bf26070 */
[----:B------:R-:W-:Y:S05]  /*17430*/  @P1 BRA `(.L_x_4858) ;  /* 0x0000000000801947 */ /* 0x000fea0003800000 */
[----:B------:R-:W1:Y:S01]  /*17440*/  LDCU UR5, c[0x0][0x374] ;  /* 0x00006e80ff0577ac */ /* 0x000e620008000800 */
[----:B------:R-:W2:Y:S01]  /*17450*/  LDC R13, c[0x0][0x360] ;  /* 0x0000d800ff0d7b82 */ /* 0x000ea20000000800 */
[C---:B------:R-:W-:Y:S02]  /*17460*/  PRMT R24, R18.reuse, 0x7610, R24 ;  /* 0x0000761012187816 */ /* 0x040fe40000000018 */
[C---:B------:R-:W-:Y:S02]  /*17470*/  PRMT R2, R18.reuse, 0x7610, R2 ;  /* 0x0000761012027816 */ /* 0x040fe40000000002 */
[----:B------:R-:W-:Y:S02]  /*17480*/  PRMT R22, R18, 0x7610, R22 ;  /* 0x0000761012167816 */ /* 0x000fe40000000016 */
[----:B------:R-:W-:Y:S01]  /*17490*/  MOV R0, R19 ;  /* 0x0000001300007202 */ /* 0x000fe20000000f00 */
[----:B------:R-:W3:Y:S08]  /*174a0*/  LDC.64 R6, c[0x0][0x770] ;  /* 0x0001dc00ff067b82 */ /* 0x000ef00000000a00 */
[----:B------:R-:W4:Y:S01]  /*174b0*/  LDC R15, c[0x0][0x364] ;  /* 0x0000d900ff0f7b82 */ /* 0x000f220000000800 */
[----:B-1----:R-:W-:-:S07]  /*174c0*/  IMAD R17, R17, UR5, RZ ;  /* 0x0000000511117c24 */ /* 0x002fce000f8e02ff */
.L_x_4861:
[----:B------:R-:W-:-:S04]  /*174d0*/  IMAD.IADD R9, R17, 0x1, R0 ;  /* 0x0000000111097824 */ /* 0x000fc800078e0200 */
[----:B--2---:R-:W-:-:S04]  /*174e0*/  IMAD R9, R9, R13, R16 ;  /* 0x0000000d09097224 */ /* 0x004fc800078e0210 */
[----:B---3--:R-:W-:-:S05]  /*174f0*/  IMAD.WIDE.U32 R8, R9, 0x4, R6 ;  /* 0x0000000409087825 */ /* 0x008fca00078e0006 */
[----:B------:R-:W2:Y:S04]  /*17500*/  LDG.E.U8 R3, desc[UR36][R8.64] ;  /* 0x0000002408037981 */ /* 0x000ea8000c1e1100 */
[----:B------:R-:W3:Y:S04]  /*17510*/  LDG.E.U8 R10, desc[UR36][R8.64+0x1] ;  /* 0x00000124080a7981 */ /* 0x000ee8000c1e1100 */
[----:B------:R-:W5:Y:S04]  /*17520*/  LDG.E.U8 R11, desc[UR36][R8.64+0x2] ;  /* 0x00000224080b7981 */ /* 0x000f68000c1e1100 */
[----:B------:R-:W5:Y:S01]  /*17530*/  LDG.E.U8 R12, desc[UR36][R8.64+0x3] ;  /* 0x00000324080c7981 */ /* 0x000f62000c1e1100 */
[----:B----4-:R-:W-:Y:S01]  /*17540*/  IMAD.IADD R0, R15, 0x1, R0 ;  /* 0x000000010f007824 */ /* 0x010fe200078e0200 */
[----:B------:R-:W-:-:S02]  /*17550*/  PRMT R18, R18, 0x9910, RZ ;  /* 0x0000991012127816 */ /* 0x000fc400000000ff */
[----:B------:R-:W-:Y:S02]  /*17560*/  PRMT R14, R2, 0x9910, RZ ;  /* 0x00009910020e7816 */ /* 0x000fe400000000ff */
[----:B------:R-:W-:Y:S02]  /*17570*/  ISETP.GE.U32.AND P1, PT, R0, UR7, PT ;  /* 0x0000000700007c0c */ /* 0x000fe4000bf26070 */
[----:B------:R-:W-:Y:S02]  /*17580*/  PRMT R21, R24, 0x9910, RZ ;  /* 0x0000991018157816 */ /* 0x000fe400000000ff */
[----:B------:R-:W-:Y:S02]  /*17590*/  PRMT R27, R22, 0x9910, RZ ;  /* 0x00009910161b7816 */ /* 0x000fe400000000ff */
[----:B------:R-:W-:-:S05]  /*175a0*/  MOV R2, R18 ;  /* 0x0000001200027202 */ /* 0x000fca0000000f00 */
[----:B--2---:R-:W-:Y:S02]  /*175b0*/  IMAD R3, R3, R2, RZ ;  /* 0x0000000203037224 */ /* 0x004fe400078e02ff */
[----:B---3--:R-:W-:-:S03]  /*175c0*/  IMAD R10, R10, R21, RZ ;  /* 0x000000150a0a7224 */ /* 0x008fc600078e02ff */
[----:B------:R-:W-:Y:S01]  /*175d0*/  PRMT R18, R3, 0x7610, R18 ;  /* 0x0000761003127816 */ /* 0x000fe20000000012 */
[----:B-----5:R-:W-:Y:S01]  /*175e0*/  IMAD R11, R11, R14, RZ ;  /* 0x0000000e0b0b7224 */ /* 0x020fe200078e02ff */
[----:B------:R-:W-:Y:S01]  /*175f0*/  PRMT R24, R10, 0x7610, R24 ;  /* 0x000076100a187816 */ /* 0x000fe20000000018 */
[----:B------:R-:W-:-:S03]  /*17600*/  IMAD R12, R12, R27, RZ ;  /* 0x0000001b0c0c7224 */ /* 0x000fc600078e02ff */
[----:B------:R-:W-:Y:S02]  /*17610*/  PRMT R2, R11, 0x7610, R2 ;  /* 0x000076100b027816 */ /* 0x000fe40000000002 */
[----:B------:R-:W-:Y:S01]  /*17620*/  PRMT R22, R12, 0x7610, R22 ;  /* 0x000076100c167816 */ /* 0x000fe20000000016 */
[----:B------:R-:W-:Y:S06]  /*17630*/  @!P1 BRA `(.L_x_4861) ;  /* 0xfffffffc00a49947 */ /* 0x000fec000383ffff */
.L_x_4858:
[----:B------:R-:W-:Y:S05]  /*17640*/  BSYNC.RECONVERGENT B0 ;  /* 0x0000000000007941 */ /* 0x000fea0003800200 */
.L_x_4856:
[----:B------:R-:W1:Y:S01]  /*17650*/  LDCU UR5, c[0x0][0x360] ;  /* 0x00006c00ff0577ac */ /* 0x000e620008000800 */
[----:B------:R-:W-:Y:S02]  /*17660*/  LOP3.LUT R0, R22, 0xffff, RZ, 0xc0, !PT ;  /* 0x0000ffff16007812 */ /* 0x000fe400078ec0ff */
[----:B------:R-:W-:Y:S01]  /*17670*/  LOP3.LUT R3, R2, 0xffff, RZ, 0xc0, !PT ;  /* 0x0000ffff02037812 */ /* 0x000fe200078ec0ff */
[----:B------:R-:W-:Y:S01]  /*17680*/  UIADD3 UR4, UPT, UPT, UR4, 0x10, URZ ;  /* 0x0000001004047890 */ /* 0x000fe2000fffe0ff */
[----:B------:R-:W-:Y:S02]  /*17690*/  LOP3.LUT R6, R24, 0xffff, RZ, 0xc0, !PT ;  /* 0x0000ffff18067812 */ /* 0x000fe400078ec0ff */
[----:B------:R-:W-:Y:S01]  /*176a0*/  LOP3.LUT R7, R18, 0xffff, RZ, 0xc0, !PT ;  /* 0x0000ffff12077812 */ /* 0x000fe200078ec0ff */
[----:B------:R-:W-:Y:S01]  /*176b0*/  ULEA UR8, UR6, UR4, 0x18 ;  /* 0x0000000406087291 */ /* 0x000fe2000f8ec0ff */
[----:B------:R-:W-:Y:S01]  /*176c0*/  PRMT R3, R3, 0x3340, R0 ;  /* 0x0000334003037816 */ /* 0x000fe20000000000 */
[----:B------:R-:W2:Y:S01]  /*176d0*/  LDCU UR6, c[0x0][0x364] ;  /* 0x00006c80ff0677ac */ /* 0x000ea20008000800 */
[----:B------:R-:W-:-:S04]  /*176e0*/  PRMT R6, R7, 0x3340, R6 ;  /* 0x0000334007067816 */ /* 0x000fc80000000006 */
[----:B------:R-:W-:Y:S01]  /*176f0*/  PRMT R3, R6, 0x5410, R3 ;  /* 0x0000541006037816 */ /* 0x000fe20000000003 */
[----:B-1----:R-:W-:-:S05]  /*17700*/  IMAD R0, R19, UR5, R16 ;  /* 0x0000000513007c24 */ /* 0x002fca000f8e0210 */
[----:B------:R-:W-:-:S05]  /*17710*/  LEA R0, R0, UR8, 0x2 ;  /* 0x0000000800007c11 */ /* 0x000fca000f8e10ff */
[----:B------:R1:W-:Y:S01]  /*17720*/  STS [R0], R3 ;  /* 0x0000000300007388 */ /* 0x0003e20000000800 */
[----:B--2---:R-:W-:-:S09]  /*17730*/  UISETP.GE.U32.AND UP0, UPT, UR6, 0x2, UPT ;  /* 0x000000020600788c */ /* 0x004fd2000bf06070 */
[----:B-1----:R-:W-:Y:S05]  /*17740*/  BRA.U !UP0, `(.L_x_4862) ;  /* 0x00000001088c7547 */ /* 0x002fea000b800000 */
[----:B------:R-:W-:-:S05]  /*17750*/  UMOV UR4, UR6 ;  /* 0x0000000600047c82 */ /* 0x000fca0008000000 */
.L_x_4865:
        /* <DEDUP_REMOVED lines=8> */
[----:B------:R-:W-:Y:S02]  /*177e0*/  PRMT R18, R18, 0x9910, RZ ;  /* 0x0000991012127816 */ /* 0x000fe400000000ff */
[----:B------:R-:W-:Y:S02]  /*177f0*/  PRMT R24, R24, 0x9910, RZ ;  /* 0x0000991018187816 */ /* 0x000fe400000000ff */
[----:B------:R-:W-:Y:S02]  /*17800*/  LEA R3, R3, UR8, 0x2 ;  /* 0x0000000803037c11 */ /* 0x000fe4000f8e10ff */
[----:B------:R-:W-:Y:S02]  /*17810*/  PRMT R2, R2, 0x9910, RZ ;  /* 0x0000991002027816 */ /* 0x000fe400000000ff */
[----:B------:R-:W-:Y:S02]  /*17820*/  PRMT R22, R22, 0x9910, RZ ;  /* 0x0000991016167816 */ /* 0x000fe400000000ff */
[----:B------:R-:W1:Y:S02]  /*17830*/  LDS R3, [R3] ;  /* 0x0000000003037984 */ /* 0x000e640000000800 */
[----:B-1----:R-:W-:-:S02]  /*17840*/  PRMT R11, R3, 0x7773, RZ ;  /* 0x00007773030b7816 */ /* 0x002fc400000000ff */
[C---:B------:R-:W-:Y:S02]  /*17850*/  PRMT R9, R3.reuse, 0x7772, RZ ;  /* 0x0000777203097816 */ /* 0x040fe400000000ff */
[C---:B------:R-:W-:Y:S01]  /*17860*/  PRMT R7, R3.reuse, 0x7771, RZ ;  /* 0x0000777103077816 */ /* 0x040fe200000000ff */
[----:B------:R-:W-:Y:S01]  /*17870*/  IMAD R22, R22, R11, RZ ;  /* 0x0000000b16167224 */ /* 0x000fe200078e02ff */
[----:B------:R-:W-:Y:S01]  /*17880*/  LOP3.LUT R3, R3, 0xff, RZ, 0xc0, !PT ;  /* 0x000000ff03037812 */ /* 0x000fe200078ec0ff */
[----:B------:R-:W-:Y:S02]  /*17890*/  IMAD R2, R2, R9, RZ ;  /* 0x0000000902027224 */ /* 0x000fe400078e02ff */
[----:B------:R-:W-:Y:S02]  /*178a0*/  IMAD R24, R24, R7, RZ ;  /* 0x0000000718187224 */ /* 0x000fe400078e02ff */
[----:B------:R-:W-:Y:S01]  /*178b0*/  IMAD R18, R18, R3, RZ ;  /* 0x0000000312127224 */ /* 0x000fe200078e02ff */
[----:B------:R-:W-:-:S02]  /*178c0*/  LOP3.LUT R3, R22, 0xffff, RZ, 0xc0, !PT ;  /* 0x0000ffff16037812 */ /* 0x000fc400078ec0ff */
[----:B------:R-:W-:Y:S02]  /*178d0*/  LOP3.LUT R6, R2, 0xffff, RZ, 0xc0, !PT ;  /* 0x0000ffff02067812 */ /* 0x000fe400078ec0ff */
[----:B------:R-:W-:Y:S02]  /*178e0*/  LOP3.LUT R8, R18, 0xffff, RZ, 0xc0, !PT ;  /* 0x0000ffff12087812 */ /* 0x000fe400078ec0ff */
[----:B------:R-:W-:Y:S02]  /*178f0*/  LOP3.LUT R7, R24, 0xffff, RZ, 0xc0, !PT ;  /* 0x0000ffff18077812 */ /* 0x000fe400078ec0ff */
[----:B------:R-:W-:Y:S02]  /*17900*/  PRMT R3, R6, 0x3340, R3 ;  /* 0x0000334006037816 */ /* 0x000fe40000000003 */
[----:B------:R-:W-:-:S04]  /*17910*/  PRMT R8, R8, 0x3340, R7 ;  /* 0x0000334008087816 */ /* 0x000fc80000000007 */
[----:B------:R-:W-:-:S05]  /*17920*/  PRMT R3, R8, 0x5410, R3 ;  /* 0x0000541008037816 */ /* 0x000fca0000000003 */
[----:B------:R1:W-:Y:S02]  /*17930*/  STS [R0], R3 ;  /* 0x0000000300007388 */ /* 0x0003e40000000800 */
.L_x_4864:
[----:B------:R-:W-:Y:S05]  /*17940*/  BSYNC.RECONVERGENT B0 ;  /* 0x0000000000007941 */ /* 0x000fea0003800200 */
.L_x_4863:
[----:B------:R-:W-:-:S03]  /*17950*/  UISETP.GT.U32.AND UP0, UPT, UR4, 0x3, UPT ;  /* 0x000000030400788c */ /* 0x000fc6000bf04070 */
[----:B------:R-:W-:-:S06]  /*17960*/  UMOV UR4, UR7 ;  /* 0x0000000700047c82 */ /* 0x000fcc0008000000 */
[----:B------:R-:W-:Y:S05]  /*17970*/  BRA.U UP0, `(.L_x_4865) ;  /* 0xfffffffd00787547 */ /* 0x000fea000b83ffff */
.L_x_4862:
[----:B------:R-:W2:Y:S02]  /*17980*/  LDCU UR4, c[0x0][0x39c] ;  /* 0x00007380ff0477ac */ /* 0x000ea40008000800 */
[----:B--2---:R-:W-:-:S09]  /*17990*/  UISETP.NE.AND UP0, UPT, UR4, URZ, UPT ;  /* 0x000000ff0400728c */ /* 0x004fd2000bf05270 */
[----:B------:R-:W-:Y:S05]  /*179a0*/  BRA.U !UP0, `(.L_x_4866) ;  /* 0x0000000508407547 */ /* 0x000fea000b800000 */
[----:B------:R-:W-:Y:S02]  /*179b0*/  UISETP.GE.U32.AND UP0, UPT, UR5, 0x21, UPT ;  /* 0x000000210500788c */ /* 0x000fe4000bf06070 */
[----:B------:R-:W-:-:S07]  /*179c0*/  UMOV UR4, UR5 ;  /* 0x0000000500047c82 */ /* 0x000fce0008000000 */
[----:B------:R-:W-:Y:S05]  /*179d0*/  BRA.U !UP0, `(.L_x_4867) ;  /* 0x0000000108b47547 */ /* 0x000fea000b800000 */
[----:B-1----:R-:W-:Y:S01]  /*179e0*/  LOP3.LUT R3, R22, 0xffff, RZ, 0xc0, !PT ;  /* 0x0000ffff16037812 */ /* 0x002fe200078ec0ff */
[----:B------:R-:W-:Y:S01]  /*179f0*/  UISETP.GE.U32.AND UP0, UPT, UR5, 0x40, UPT ;  /* 0x000000400500788c */ /* 0x000fe2000bf06070 */
[----:B------:R-:W-:Y:S01]  /*17a00*/  LOP3.LUT R6, R2, 0xffff, RZ, 0xc0, !PT ;  /* 0x0000ffff02067812 */ /* 0x000fe200078ec0ff */
[----:B------:R-:W-:Y:S01]  /*17a10*/  UMOV UR4, 0x20 ;  /* 0x0000002000047882 */ /* 0x000fe20000000000 */
[----:B------:R-:W-:Y:S02]  /*17a20*/  LOP3.LUT R7, R24, 0xffff, RZ, 0xc0, !PT ;  /* 0x0000ffff18077812 */ /* 0x000fe400078ec0ff */
[----:B------:R-:W-:Y:S02]  /*17a30*/  LOP3.LUT R8, R18, 0xffff, RZ, 0xc0, !PT ;  /* 0x0000ffff12087812 */ /* 0x000fe400078ec0ff */
[----:B------:R-:W-:Y:S02]  /*17a40*/  PRMT R3, R6, 0x3340, R3 ;  /* 0x0000334006037816 */ /* 0x000fe40000000003 */
[----:B------:R-:W-:-:S04]  /*17a50*/  PRMT R8, R8, 0x3340, R7 ;  /* 0x0000334008087816 */ /* 0x000fc80000000007 */
[----:B------:R-:W-:-:S05]  /*17a60*/  PRMT R3, R8, 0x5410, R3 ;  /* 0x0000541008037816 */ /* 0x000fca0000000003 */
[----:B------:R2:W-:Y:S01]  /*17a70*/  STS [R0], R3 ;  /* 0x0000000300007388 */ /* 0x0005e20000000800 */
[----:B------:R-:W-:Y:S05]  /*17a80*/  BRA.U !UP0, `(.L_x_4867) ;  /* 0x0000000108887547 */ /* 0x000fea000b800000 */
[----:B--2---:R-:W-:-:S07]  /*17a90*/  IMAD.U32 R3, RZ, RZ, UR5 ;  /* 0x00000005ff037e24 */ /* 0x004fce000f8e00ff */
.L_x_4870:
        /* <DEDUP_REMOVED lines=16> */
[----:B------:R-:W-:Y:S01]  /*17ba0*/  PRMT R24, R3, 0x7771, RZ ;  /* 0x0000777103187816 */ /* 0x000fe200000000ff */
        /* <DEDUP_REMOVED lines=13> */
.L_x_4869:
[----:B------:R-:W-:Y:S05]  /*17c80*/  BSYNC.RECONVERGENT B0 ;  /* 0x0000000000007941 */ /* 0x000fea0003800200 */
.L_x_4868:
[----:B-1----:R-:W-:Y:S01]  /*17c90*/  MOV R3, R9 ;  /* 0x0000000900037202 */ /* 0x002fe20000000f00 */
[----:B------:R-:W-:Y:S06]  /*17ca0*/  @P2 BRA `(.L_x_4870) ;  /* 0xfffffffc007c2947 */ /* 0x000fec000383ffff */
.L_x_4867:
[----:B------:R-:W-:Y:S01]  /*17cb0*/  BAR.SYNC.DEFER_BLOCKING 0x0 ;  /* 0x0000000000007b1d */ /* 0x000fe20000010000 */
[----:B------:R-:W-:-:S09]  /*17cc0*/  UISETP.GE.U32.AND UP0, UPT, UR4, 0x2, UPT ;  /* 0x000000020400788c */ /* 0x000fd2000bf06070 */
[----:B------:R-:W-:Y:S05]  /*17cd0*/  BRA.U !UP0, `(.L_x_4866) ;  /* 0x0000000108747547 */ /* 0x000fea000b800000 */
[----:B-12---:R-:W-:-:S07]  /*17ce0*/  IMAD.MOV.U32 R0, RZ, RZ, 0x1 ;  /* 0x00000001ff007424 */ /* 0x006fce00078e00ff */
.L_x_4871:
[----:B------:R-:W-:Y:S02]  /*17cf0*/  LOP3.LUT R6, R24, 0xffff, RZ, 0xc0, !PT ;  /* 0x0000ffff18067812 */ /* 0x000fe400078ec0ff */
[----:B------:R-:W-:Y:S02]  /*17d00*/  LOP3.LUT R7, R2, 0xffff, RZ, 0xc0, !PT ;  /* 0x0000ffff02077812 */ /* 0x000fe400078ec0ff */
[----:B------:R-:W-:Y:S02]  /*17d10*/  LOP3.LUT R3, R18, 0xffff, RZ, 0xc0, !PT ;  /* 0x0000ffff12037812 */ /* 0x000fe400078ec0ff */
        /* <DEDUP_REMOVED lines=25> */
.L_x_4866:
        /* <DEDUP_REMOVED lines=10> */
[----:B------:R-:W-:Y:S01]  /*17f50*/  IADD3 R8, P2, PT, R25, UR4, RZ ;  /* 0x0000000419087c10 */ /* 0x000fe2000ff5e0ff */
[----:B------:R-:W-:Y:S01]  /*17f60*/  IMAD.X R11, RZ, RZ, UR5, P3 ;  /* 0x00000005ff0b7e24 */ /* 0x000fe200098e06ff */
[----:B------:R-:W-:-:S02]  /*17f70*/  IADD3 R6, P1, PT, R23, UR4, RZ ;  /* 0x0000000417067c10 */ /* 0x000fc4000ff3e0ff */
[----:B------:R-:W-:Y:S02]  /*17f80*/  IADD3.X R5, PT, PT, RZ, UR5, RZ, P4, !PT ;  /* 0x00000005ff057c10 */ /* 0x000fe4000a7fe4ff */
[----:B------:R-:W-:Y:S01]  /*17f90*/  IADD3.X R9, PT, PT, RZ, UR5, RZ, P2, !PT ;  /* 0x00000005ff097c10 */ /* 0x000fe200097fe4ff */
[----:B------:R-:W-:Y:S01]  /*17fa0*/  IMAD.X R7, RZ, RZ, UR5, P1 ;  /* 0x00000005ff077e24 */ /* 0x000fe200088e06ff */
[----:B-12---:R-:W2:Y:S04]  /*17fb0*/  @P0 LDG.E.U8 R3, desc[UR36][R10.64] ;  /* 0x000000240a030981 */ /* 0x006ea8000c1e1100 */
[----:B------:R-:W3:Y:S04]  /*17fc0*/  @P0 LDG.E.U8 R0, desc[UR36][R4.64] ;  /* 0x0000002404000981 */ /* 0x000ee8000c1e1100 */
[----:B------:R-:W4:Y:S04]  /*17fd0*/  @P0 LDG.E.U8 R12, desc[UR36][R8.64] ;  /* 0x00000024080c0981 */ /* 0x000f28000c1e1100 */
[----:B------:R-:W5:Y:S01]  /*17fe0*/  @P0 LDG.E.U8 R13, desc[UR36][R6.64] ;  /* 0x00000024060d0981 */ /* 0x000f62000c1e1100 */
[----:B------:R-:W1:Y:S01]  /*17ff0*/  LDCU.U8 UR4, c[0x0][0x789] ;  /* 0x0000f120ff0477ac */ /* 0x000e620008000000 */
[----:B------:R-:W-:-:S02]  /*18000*/  @P0 PRMT R15, R18, 0x9910, RZ ;  /* 0x00009910120f0816 */ /* 0x000fc400000000ff */
[----:B------:R-:W-:Y:S02]  /*18010*/  @P0 PRMT R14, R24, 0x9910, RZ ;  /* 0x00009910180e0816 */ /* 0x000fe400000000ff */
[----:B------:R-:W-:Y:S02]  /*18020*/  @P0 PRMT R17, R2, 0x9910, RZ ;  /* 0x0000991002110816 */ /* 0x000fe400000000ff */
[----:B------:R-:W-:Y:S02]  /*18030*/  @P0 PRMT R16, R22, 0x9910, RZ ;  /* 0x0000991016100816 */ /* 0x000fe400000000ff */
[----:B-1----:R-:W-:Y:S01]  /*18040*/  ISETP.NE.AND P1, PT, RZ, UR4, PT ;  /* 0x00000004ff007c0c */ /* 0x002fe2000bf25270 */
[----:B--2---:R-:W-:Y:S02]  /*18050*/  @P0 IMAD R3, R3, R14, RZ ;  /* 0x0000000e03030224 */ /* 0x004fe400078e02ff */
[----:B---3--:R-:W-:Y:S02]  /*18060*/  @P0 IMAD R0, R0, R15, RZ ;  /* 0x0000000f00000224 */ /* 0x008fe400078e02ff */
[----:B----4-:R-:W-:-:S03]  /*18070*/  @P0 IMAD R12, R12, R17, RZ ;  /* 0x000000110c0c0224 */ /* 0x010fc600078e02ff */
[----:B------:R-:W-:Y:S01]  /*18080*/  @P0 PRMT R18, R0, 0x7610, R18 ;  /* 0x0000761000120816 */ /* 0x000fe20000000012 */
[----:B-----5:R-:W-:Y:S01]  /*18090*/  @P0 IMAD R13, R13, R16, RZ ;  /* 0x000000100d0d0224 */ /* 0x020fe200078e02ff */
[----:B------:R-:W-:Y:S02]  /*180a0*/  @P0 PRMT R24, R3, 0x7610, R24 ;  /* 0x0000761003180816 */ /* 0x000fe40000000018 */
[----:B------:R-:W-:Y:S02]  /*180b0*/  @P0 PRMT R2, R12, 0x7610, R2 ;  /* 0x000076100c020816 */ /* 0x000fe40000000002 */
[----:B------:R-:W-:Y:S01]  /*180c0*/  @P0 PRMT R22, R13, 0x7610, R22 ;  /* 0x000076100d160816 */ /* 0x000fe20000000016 */
[----:B------:R1:W-:Y:S04]  /*180d0*/  @!P1 STG.E.U8 desc[UR36][R4.64], R18 ;  /* 0x0000001204009986 */ /* 0x0003e8000c101124 */
[----:B------:R1:W-:Y:S04]  /*180e0*/  @!P1 STG.E.U8 desc[UR36][R10.64], R24 ;  /* 0x000000180a009986 */ /* 0x0003e8000c101124 */
[----:B------:R1:W-:Y:S04]  /*180f0*/  @!P1 STG.E.U8 desc[UR36][R8.64], R2 ;  /* 0x0000000208009986 */ /* 0x0003e8000c101124 */
[----:B------:R1:W-:Y:S01]  /*18100*/  @!P1 STG.E.U8 desc[UR36][R6.64], R22 ;  /* 0x0000001606009986 */ /* 0x0003e2000c101124 */
[----:B------:R-:W-:Y:S05]  /*18110*/  @!P1 EXIT ;  /* 0x000000000000994d */ /* 0x000fea0003800000 */
[----:B------:R-:W2:Y:S02]  /*18120*/  LDCU UR4, c[0x0][0x78c] ;  /* 0x0000f180ff0477ac */ /* 0x000ea40008000800 */
[----:B--2---:R-:W-:-:S09]  /*18130*/  UISETP.NE.AND UP0, UPT, UR4, 0x1, UPT ;  /* 0x000000010400788c */ /* 0x004fd2000bf05270 */
[----:B------:R-:W-:Y:S05]  /*18140*/  BRA.U !UP0, `(.L_x_4873) ;  /* 0x0000000108907547 */ /* 0x000fea000b800000 */
[----:B------:R-:W-:Y:S01]  /*18150*/  MOV R16, 0x660 ;  /* 0x0000066000107802 */ /* 0x000fe20000000f00 */
[----:B------:R-:W2:Y:S01]  /*18160*/  LDCU.64 UR4, c[0x4][0x650] ;  /* 0x0100ca00ff0477ac */ /* 0x000ea20008000a00 */
[----:B-1----:R-:W-:Y:S02]  /*18170*/  HFMA2 R8, -RZ, RZ, 0, 4.4763088226318359375e-05 ;  /* 0x000002efff087431 */ /* 0x002fe400000001ff */
[----:B------:R-:W-:Y:S01]  /*18180*/  IMAD.MOV.U32 R12, RZ, RZ, 0x1 ;  /* 0x00000001ff0c7424 */ /* 0x000fe200078e00ff */
[----:B------:R1:W3:Y:S01]  /*18190*/  LDC.64 R14, c[0x4][R16] ;  /* 0x01000000100e7b82 */ /* 0x0002e20000000a00 */
[----:B------:R-:W4:Y:S01]  /*181a0*/  LDCU.64 UR8, c[0x4][0x640] ;  /* 0x0100c800ff0877ac */ /* 0x000f220008000a00 */
[----:B------:R-:W-:Y:S01]  /*181b0*/  MOV R13, RZ ;  /* 0x000000ff000d7202 */ /* 0x000fe20000000f00 */
[----:B------:R-:W5:Y:S01]  /*181c0*/  LDCU.64 UR6, c[0x4][0x2b0] ;  /* 0x01005600ff0677ac */ /* 0x000f620008000a00 */
[----:B--2---:R-:W-:Y:S01]  /*181d0*/  MOV R4, UR4 ;  /* 0x0000000400047c02 */ /* 0x004fe20008000f00 */
[----:B------:R-:W-:Y:S01]  /*181e0*/  IMAD.U32 R5, RZ, RZ, UR5 ;  /* 0x00000005ff057e24 */ /* 0x000fe2000f8e00ff */
[----:B----4-:R-:W-:Y:S01]  /*181f0*/  MOV R6, UR8 ;  /* 0x0000000800067c02 */ /* 0x010fe20008000f00 */
[----:B------:R-:W-:Y:S01]  /*18200*/  IMAD.U32 R7, RZ, RZ, UR9 ;  /* 0x00000009ff077e24 */ /* 0x000fe2000f8e00ff */
[----:B-----5:R-:W-:Y:S01]  /*18210*/  MOV R10, UR6 ;  /* 0x00000006000a7c02 */ /* 0x020fe20008000f00 */
[----:B-1----:R-:W-:-:S07]  /*18220*/  IMAD.U32 R11, RZ, RZ, UR7 ;  /* 0x00000007ff0b7e24 */ /* 0x002fce000f8e00ff */
[----:B------:R-:W-:-:S07]  /*18230*/  LEPC R20, `(.L_x_4874) ;  /* 0x000000001014794e */ /* 0x000fce0000000000 */
[----:B0--3--:R-:W-:Y:S05]  /*18240*/  CALL.ABS.NOINC R14 ;  /* 0x000000000e007343 */ /* 0x009fea0003c00000 */
.L_x_4874:
        /* <DEDUP_REMOVED lines=11> */
[----:B------:R-:W-:Y:S01]  /*18300*/  IMAD.U32 R5, RZ, RZ, UR7 ;  /* 0x00000007ff057e24 */ /* 0x000fe2000f8e00ff */
[----:B---3--:R-:W-:Y:S01]  /*18310*/  MOV R6, UR8 ;  /* 0x0000000800067c02 */ /* 0x008fe20008000f00 */
[----:B------:R-:W-:Y:S01]  /*18320*/  IMAD.U32 R7, RZ, RZ, UR9 ;  /* 0x00000009ff077e24 */ /* 0x000fe2000f8e00ff */
[----:B------:R2:W-:Y:S01]  /*18330*/  STG.E.U8 desc[UR36][R14.64], R18 ;  /* 0x000000120e007986 */ /* 0x0005e2000c101124 */
[----:B0-----:R-:W-:Y:S01]  /*18340*/  MOV R10, UR4 ;  /* 0x00000004000a7c02 */ /* 0x001fe20008000f00 */
[----:B--2---:R-:W-:-:S07]  /*18350*/  IMAD.U32 R11, RZ, RZ, UR5 ;  /* 0x00000005ff0b7e24 */ /* 0x004fce000f8e00ff */
[----:B------:R-:W-:-:S07]  /*18360*/  LEPC R20, `(.L_x_4875) ;  /* 0x000000001014794e */ /* 0x000fce0000000000 */
[----:B-1----:R-:W-:Y:S05]  /*18370*/  CALL.ABS.NOINC R16 ;  /* 0x0000000010007343 */ /* 0x002fea0003c00000 */
.L_x_4875:
[----:B------:R-:W-:Y:S05]  /*18380*/  BRA `(.L_x_4876) ;  /* 0x0000000000047947 */ /* 0x000fea0003800000 */
.L_x_4873:
[----:B------:R2:W-:Y:S02]  /*18390*/  STG.E.U8 desc[UR36][R4.64], R18 ;  /* 0x0000001204007986 */ /* 0x0005e4000c101124 */
.L_x_4876:
[----:B------:R-:W3:Y:S01]  /*183a0*/  LDCU.64 UR6, c[0x0][0x758] ;  /* 0x0000eb00ff0677ac */ /* 0x000ee20008000a00 */
[----:B------:R-:W4:Y:S01]  /*183b0*/  LDCU UR4, c[0x0][0x78c] ;  /* 0x0000f180ff0477ac */ /* 0x000f220008000800 */
[----:B---3--:R-:W-:Y:S01]  /*183c0*/  IADD3 R26, P0, PT, R26, UR6, RZ ;  /* 0x000000061a1a7c10 */ /* 0x008fe2000ff1e0ff */
[----:B----4-:R-:W-:-:S04]  /*183d0*/  UISETP.NE.AND UP0, UPT, UR4, 0x1, UPT ;  /* 0x000000010400788c */ /* 0x010fc8000bf05270 */
[----:B------:R-:W-:-:S05]  /*183e0*/  IMAD.X R27, RZ, RZ, UR7, P0 ;  /* 0x00000007ff1b7e24 */ /* 0x000fca00080e06ff */
[----:B------:R3:W-:Y:S01]  /*183f0*/  STG.E.U8 desc[UR36][R26.64], R24 ;  /* 0x000000181a007986 */ /* 0x0007e2000c101124 */
[----:B------:R-:W-:Y:S05]  /*18400*/  BRA.U !UP0, `(.L_x_4877) ;  /* 0x0000000108907547 */ /* 0x000fea000b800000 */
[----:B------:R-:W-:Y:S01]  /*18410*/  MOV R16, 0x660 ;  /* 0x0000066000107802 */ /* 0x000fe20000000f00 */
[----:B------:R-:W2:Y:S01]  /*18420*/  LDCU.64 UR4, c[0x4][0x650] ;  /* 0x0100ca00ff0477ac */ /* 0x000ea20008000a00 */
[----:B-1----:R-:W-:Y:S02]  /*18430*/  HFMA2 R8, -RZ, RZ, 0, 4.4763088226318359375e-05 ;  /* 0x000002efff087431 */ /* 0x002fe400000001ff */
[----:B------:R-:W-:Y:S01]  /*18440*/  IMAD.MOV.U32 R12, RZ, RZ, 0x1 ;  /* 0x00000001ff0c7424 */ /* 0x000fe200078e00ff */
[----:B------:R1:W4:Y:S01]  /*18450*/  LDC.64 R14, c[0x4][R16] ;  /* 0x01000000100e7b82 */ /* 0x0003220000000a00 */
[----:B------:R-:W5:Y:S01]  /*18460*/  LDCU.64 UR6, c[0x4][0x640] ;  /* 0x0100c800ff0677ac */ /* 0x000f620008000a00 */
[----:B------:R-:W-:Y:S01]  /*18470*/  MOV R13, RZ ;  /* 0x000000ff000d7202 */ /* 0x000fe20000000f00 */
[----:B------:R-:W0:Y:S01]  /*18480*/  LDCU.64 UR8, c[0x4][0x2b0] ;  /* 0x01005600ff0877ac */ /* 0x000e220008000a00 */
[----:B--2---:R-:W-:Y:S01]  /*18490*/  MOV R4, UR4 ;  /* 0x0000000400047c02 */ /* 0x004fe20008000f00 */
[----:B------:R-:W-:Y:S01]  /*184a0*/  IMAD.U32 R5, RZ, RZ, UR5 ;  /* 0x00000005ff057e24 */ /* 0x000fe2000f8e00ff */
[----:B-----5:R-:W-:Y:S01]  /*184b0*/  MOV R6, UR6 ;  /* 0x0000000600067c02 */ /* 0x020fe20008000f00 */
[----:B------:R-:W-:Y:S01]  /*184c0*/  IMAD.U32 R7, RZ, RZ, UR7 ;  /* 0x00000007ff077e24 */ /* 0x000fe2000f8e00ff */
[----:B0-----:R-:W-:Y:S01]  /*184d0*/  MOV R10, UR8 ;  /* 0x00000008000a7c02 */ /* 0x001fe20008000f00 */
[----:B-1----:R-:W-:-:S07]  /*184e0*/  IMAD.U32 R11, RZ, RZ, UR9 ;  /* 0x00000009ff0b7e24 */ /* 0x002fce000f8e00ff */
[----:B------:R-:W-:-:S07]  /*184f0*/  LEPC R20, `(.L_x_4878) ;  /* 0x000000001014794e */ /* 0x000fce0000000000 */
[----:B---34-:R-:W-:Y:S05]  /*18500*/  CALL.ABS.NOINC R14 ;  /* 0x000000000e007343 */ /* 0x018fea0003c00000 */
.L_x_4878:
        /* <DEDUP_REMOVED lines=19> */
.L_x_4879:
[----:B------:R-:W-:Y:S05]  /*18640*/  BRA `(.L_x_4880) ;  /* 0x00000000000c7947 */ /* 0x000fea0003800000 */
.L_x_4877:
[----:B-12---:R-:W-:-:S05]  /*18650*/  IADD3 R4, P0, PT, R25, UR6, RZ ;  /* 0x0000000619047c10 */ /* 0x006fca000ff1e0ff */
[----:B------:R-:W-:-:S05]  /*18660*/  IMAD.X R5, RZ, RZ, UR7, P0 ;  /* 0x00000007ff057e24 */ /* 0x000fca00080e06ff */
[----:B------:R1:W-:Y:S03]  /*18670*/  STG.E.U8 desc[UR36][R4.64], R2 ;  /* 0x0000000204007986 */ /* 0x0003e6000c101124 */
.L_x_4880:
[----:B------:R-:W1:Y:S02]  /*18680*/  LDCU.64 UR4, c[0x0][0x758] ;  /* 0x0000eb00ff0477ac */ /* 0x000e640008000a00 */
[----:B-1----:R-:W-:-:S04]  /*18690*/  IADD3 R2, P0, PT, R23, UR4, RZ ;  /* 0x0000000417027c10 */ /* 0x002fc8000ff1e0ff */
[----:B------:R-:W-:-:S05]  /*186a0*/  IADD3.X R3, PT, PT, RZ, UR5, RZ, P0, !PT ;  /* 0x00000005ff037c10 */ /* 0x000fca00087fe4ff */
[----:B------:R-:W-:Y:S01]  /*186b0*/  STG.E.U8 desc[UR36][R2.64], R22 ;  /* 0x0000001602007986 */ /* 0x000fe2000c101124 */
[----:B------:R-:W-:Y:S05]  /*186c0*/  EXIT ;  /* 0x000000000000794d */ /* 0x000fea0003800000 */
.L_x_4872:
[----:B------:R-:W3:Y:S01]  /*186d0*/  LDCU.U8 UR4, c[0x0][0x788] ;  /* 0x0000f100ff0477ac */ /* 0x000ee20008000000 */
[----:B------:R-:W4:Y:S01]  /*186e0*/  LDCU.U8 UR5, c[0x0][0x789] ;  /* 0x0000f120ff0577ac */ /* 0x000f220008000000 */
[----:B---3--:R-:W-:Y:S02]  /*186f0*/  UISETP.NE.AND UP1, UPT, UR4, URZ, UPT ;  /* 0x000000ff0400728c */ /* 0x008fe4000bf25270 */
[----:B----4-:R-:W-:-:S07]  /*18700*/  UISETP.NE.AND UP0, UPT, UR5, URZ, UPT ;  /* 0x000000ff0500728c */ /* 0x010fce000bf05270 */
[----:B------:R-:W-:Y:S05]  /*18710*/  BRA.U !UP1, `(.L_x_4881) ;  /* 0x0000000109447547 */ /* 0x000fea000b800000 */
[----:B-12---:R-:W2:Y:S04]  /*18720*/  LDG.E.U8 R0, desc[UR36][R4.64] ;  /* 0x0000002404007981 */ /* 0x006ea8000c1e1100 */
[----:B------:R-:W3:Y:S04]  /*18730*/  LDG.E.U8 R3, desc[UR36][R4.64+0x1] ;  /* 0x0000012404037981 */ /* 0x000ee8000c1e1100 */
[----:B------:R-:W4:Y:S04]  /*18740*/  LDG.E.U8 R6, desc[UR36][R4.64+0x2] ;  /* 0x0000022404067981 */ /* 0x000f28000c1e1100 */
[----:B------:R-:W5:Y:S01]  /*18750*/  LDG.E.U8 R7, desc[UR36][R4.64+0x3] ;  /* 0x0000032404077981 */ /* 0x000f62000c1e1100 */
[----:B------:R-:W-:-:S02]  /*18760*/  PRMT R24, R24, 0x9910, RZ ;  /* 0x0000991018187816 */ /* 0x000fc400000000ff */
[----:B------:R-:W-:Y:S02]  /*18770*/  PRMT R9, R18, 0x9910, RZ ;  /* 0x0000991012097816 */ /* 0x000fe400000000ff */
[----:B------:R-:W-:Y:S01]  /*18780*/  PRMT R11, R2, 0x9910, RZ ;  /* 0x00009910020b7816 */ /* 0x000fe200000000ff */
[----:B------:R-:W-:Y:S01]  /*18790*/  IMAD.MOV.U32 R2, RZ, RZ, R24 ;  /* 0x000000ffff027224 */ /* 0x000fe200078e0018 */
[----:B------:R-:W-:Y:S01]  /*187a0*/  PRMT R8, R22, 0x9910, RZ ;  /* 0x0000991016087816 */ /* 0x000fe200000000ff */
[----:B--2---:R-:W-:Y:S02]  /*187b0*/  IMAD R0, R0, R9, RZ ;  /* 0x0000000900007224 */ /* 0x004fe400078e02ff */
[----:B---3--:R-:W-:-:S03]  /*187c0*/  IMAD R3, R3, R2, RZ ;  /* 0x0000000203037224 */ /* 0x008fc600078e02ff */
[----:B------:R-:W-:Y:S01]  /*187d0*/  PRMT R18, R0, 0x7610, R18 ;  /* 0x0000761000127816 */ /* 0x000fe20000000012 */
[----:B----4-:R-:W-:Y:S01]  /*187e0*/  IMAD R6, R6, R11, RZ ;  /* 0x0000000b06067224 */ /* 0x010fe200078e02ff */
[----:B------:R-:W-:Y:S01]  /*187f0*/  PRMT R24, R3, 0x7610, R24 ;  /* 0x0000761003187816 */ /* 0x000fe20000000018 */
[----:B-----5:R-:W-:-:S03]  /*18800*/  IMAD R7, R7, R8, RZ ;  /* 0x0000000807077224 */ /* 0x020fc600078e02ff */
[----:B------:R-:W-:Y:S02]  /*18810*/  PRMT R2, R6, 0x7610, R2 ;  /* 0x0000761006027816 */ /* 0x000fe40000000002 */
[----:B------:R-:W-:-:S07]  /*18820*/  PRMT R22, R7, 0x7610, R22 ;  /* 0x0000761007167816 */ /* 0x000fce0000000016 */
.L_x_4881:
        /* <DEDUP_REMOVED lines=11> */
[----:B------:R-:W1:Y:S01]  /*188e0*/  LDCU.64 UR8, c[0x4][0x2b0] ;  /* 0x01005600ff0877ac */ /* 0x000e620008000a00 */
[----:B---3--:R-:W-:Y:S01]  /*188f0*/  MOV R4, UR4 ;  /* 0x0000000400047c02 */ /* 0x008fe20008000f00 */
[----:B------:R-:W-:Y:S01]  /*18900*/  IMAD.U32 R5, RZ, RZ, UR5 ;  /* 0x00000005ff057e24 */ /* 0x000fe2000f8e00ff */
[----:B-----5:R-:W-:Y:S01]  /*18910*/  MOV R6, UR6 ;  /* 0x0000000600067c02 */ /* 0x020fe20008000f00 */
[----:B------:R-:W-:Y:S01]  /*18920*/  IMAD.U32 R7, RZ, RZ, UR7 ;  /* 0x00000007ff077e24 */ /* 0x000fe2000f8e00ff */
[----:B-1----:R-:W-:Y:S01]  /*18930*/  MOV R10, UR8 ;  /* 0x00000008000a7c02 */ /* 0x002fe20008000f00 */
[----:B----4-:R-:W-:-:S07]  /*18940*/  IMAD.U32 R11, RZ, RZ, UR9 ;  /* 0x00000009ff0b7e24 */ /* 0x010fce000f8e00ff */
[----:B------:R-:W-:-:S07]  /*18950*/  LEPC R20, `(.L_x_4884) ;  /* 0x000000001014794e */ /* 0x000fce0000000000 */
[----:B0-2---:R-:W-:Y:S05]  /*18960*/  CALL.ABS.NOINC R14 ;  /* 0x000000000e007343 */ /* 0x005fea0003c00000 */
.L_x_4884:
        /* <DEDUP_REMOVED lines=19> */
.L_x_4885:
[----:B------:R-:W-:Y:S05]  /*18aa0*/  BRA `(.L_x_4886) ;  /* 0x0000000000107947 */ /* 0x000fea0003800000 */
.L_x_4883:
[----:B------:R-:W3:Y:S02]  /*18ab0*/  LDCU.64 UR4, c[0x0][0x758] ;  /* 0x0000eb00ff0477ac */ /* 0x000ee40008000a00 */
[----:B---3--:R-:W-:-:S05]  /*18ac0*/  IADD3 R28, P0, PT, R28, UR4, RZ ;  /* 0x000000041c1c7c10 */ /* 0x008fca000ff1e0ff */
[----:B------:R-:W-:-:S05]  /*18ad0*/  IMAD.X R29, RZ, RZ, UR5, P0 ;  /* 0x00000005ff1d7e24 */ /* 0x000fca00080e06ff */
[----:B------:R3:W-:Y:S03]  /*18ae0*/  STG.E.U8 desc[UR36][R28.64], R18 ;  /* 0x000000121c007986 */ /* 0x0007e6000c101124 */
.L_x_4886:
[----:B------:R-:W4:Y:S01]  /*18af0*/  LDCU.64 UR6, c[0x0][0x758] ;  /* 0x0000eb00ff0677ac */ /* 0x000f220008000a00 */
[----:B------:R-:W5:Y:S01]  /*18b00*/  LDCU UR4, c[0x0][0x78c] ;  /* 0x0000f180ff0477ac */ /* 0x000f620008000800 */
[----:B----4-:R-:W-:-:S04]  /*18b10*/  IADD3 R26, P0, PT, R26, UR6, RZ ;  /* 0x000000061a1a7c10 */ /* 0x010fc8000ff1e0ff */
[----:B------:R-:W-:Y:S01]  /*18b20*/  IADD3.X R27, PT, PT, RZ, UR7, RZ, P0, !PT ;  /* 0x00000007ff1b7c10 */ /* 0x000fe200087fe4ff */
[----:B-----5:R-:W-:-:S04]  /*18b30*/  UISETP.NE.AND UP0, UPT, UR4, 0x1, UPT ;  /* 0x000000010400788c */ /* 0x020fc8000bf05270 */
[----:B------:R4:W-:Y:S05]  /*18b40*/  STG.E.U8 desc[UR36][R26.64], R24 ;  /* 0x000000181a007986 */ /* 0x0009ea000c101124 */
[----:B------:R-:W-:Y:S05]  /*18b50*/  BRA.U !UP0, `(.L_x_4887) ;  /* 0x0000000108907547 */ /* 0x000fea000b800000 */
[----:B------:R-:W-:Y:S01]  /*18b60*/  MOV R16, 0x660 ;  /* 0x0000066000107802 */ /* 0x000fe20000000f00 */
[----:B------:R-:W5:Y:S01]  /*18b70*/  LDCU.64 UR4, c[0x4][0x650] ;  /* 0x0100ca00ff0477ac */ /* 0x000f620008000a00 */
[----:B------:R-:W-:Y:S02]  /*18b80*/  HFMA2 R12, -RZ, RZ, 0, 5.9604644775390625e-08 ;  /* 0x00000001ff0c7431 */ /* 0x000fe400000001ff */
[----:B------:R-:W-:Y:S01]  /*18b90*/  IMAD.MOV.U32 R8, RZ, RZ, 0x2ef ;  /* 0x000002efff087424 */ /* 0x000fe200078e00ff */
[----:B------:R0:W0:Y:S01]  /*18ba0*/  LDC.64 R14, c[0x4][R16] ;  /* 0x01000000100e7b82 */ /* 0x0000220000000a00 */
[----:B------:R-:W1:Y:S01]  /*18bb0*/  LDCU.64 UR6, c[0x4][0x640] ;  /* 0x0100c800ff0677ac */ /* 0x000e620008000a00 */
[----:B------:R-:W-:Y:S01]  /*18bc0*/  IMAD.MOV.U32 R13, RZ, RZ, RZ ;  /* 0x000000ffff0d7224 */ /* 0x000fe200078e00ff */
[----:B------:R-:W2:Y:S01]  /*18bd0*/  LDCU.64 UR8, c[0x4][0x2b0] ;  /* 0x01005600ff0877ac */ /* 0x000ea20008000a00 */
[----:B-----5:R-:W-:Y:S01]  /*18be0*/  IMAD.U32 R4, RZ, RZ, UR4 ;  /* 0x00000004ff047e24 */ /* 0x020fe2000f8e00ff */
[----:B------:R-:W-:Y:S01]  /*18bf0*/  MOV R5, UR5 ;  /* 0x0000000500057c02 */ /* 0x000fe20008000f00 */
[----:B-1----:R-:W-:Y:S01]  /*18c00*/  IMAD.U32 R6, RZ, RZ, UR6 ;  /* 0x00000006ff067e24 */ /* 0x002fe2000f8e00ff */
[----:B------:R-:W-:Y:S01]  /*18c10*/  MOV R7, UR7 ;  /* 0x0000000700077c02 */ /* 0x000fe20008000f00 */
[----:B--2---:R-:W-:Y:S01]  /*18c20*/  IMAD.U32 R10, RZ, RZ, UR8 ;  /* 0x00000008ff0a7e24 */ /* 0x004fe2000f8e00ff */
[----:B------:R-:W-:-:S07]  /*18c30*/  MOV R11, UR9 ;  /* 0x00000009000b7c02 */ /* 0x000fce0008000f00 */
[----:B------:R-:W-:-:S07]  /*18c40*/  LEPC R20, `(.L_x_4888) ;  /* 0x000000001014794e */ /* 0x000fce0000000000 */
[----:B0--34-:R-:W-:Y:S05]  /*18c50*/  CALL.ABS.NOINC R14 ;  /* 0x000000000e007343 */ /* 0x019fea0003c00000 */
.L_x_4888:
[----:B------:R-:W0:Y:S01]  /*18c60*/  LDCU.64 UR4, c[0x0][0x758] ;  /* 0x0000eb00ff0477ac */ /* 0x000e220008000a00 */
[----:B------:R-:W1:Y:S01]  /*18c70*/  LDC.64 R16, c[0x4][R16] ;  /* 0x0100000010107b82 */ /* 0x000e620000000a00 */
[----:B------:R-:W-:Y:S02]  /*18c80*/  HFMA2 R12, -RZ, RZ, 0, 5.9604644775390625e-08 ;  /* 0x00000001ff0c7431 */ /* 0x000fe400000001ff */
[----:B------:R-:W-:Y:S01]  /*18c90*/  IMAD.MOV.U32 R8, RZ, RZ, 0x2ef ;  /* 0x000002efff087424 */ /* 0x000fe200078e00ff */
[----:B------:R-:W2:Y:S01]  /*18ca0*/  LDCU.64 UR6, c[0x4][0x650] ;  /* 0x0100ca00ff0677ac */ /* 0x000ea20008000a00 */
[----:B------:R-:W-:Y:S01]  /*18cb0*/  IMAD.MOV.U32 R13, RZ, RZ, RZ ;  /* 0x000000ffff0d7224 */ /* 0x000fe200078e00ff */
        /* <DEDUP_REMOVED lines=8> */
[----:B------:R-:W-:Y:S01]  /*18d40*/  MOV R7, UR9 ;  /* 0x0000000900077c02 */ /* 0x000fe20008000f00 */
[----:B0-----:R-:W-:Y:S01]  /*18d50*/  IMAD.U32 R10, RZ, RZ, UR4 ;  /* 0x00000004ff0a7e24 */ /* 0x001fe2000f8e00ff */
[----:B--2---:R-:W-:-:S07]  /*18d60*/  MOV R11, UR5 ;  /* 0x00000005000b7c02 */ /* 0x004fce0008000f00 */
[----:B------:R-:W-:-:S07]  /*18d70*/  LEPC R20, `(.L_x_4889) ;  /* 0x000000001014794e */ /* 0x000fce0000000000 */
[----:B-1----:R-:W-:Y:S05]  /*18d80*/  CALL.ABS.NOINC R16 ;  /* 0x0000000010007343 */ /* 0x002fea0003c00000 */
.L_x_4889:
[----:B------:R-:W-:Y:S05]  /*18d90*/  BRA `(.L_x_4890) ;  /* 0x00000000000c7947 */ /* 0x000fea0003800000 */
.L_x_4887:
[----:B------:R-:W-:-:S04]  /*18da0*/  IADD3 R4, P0, PT, R25, UR6, RZ ;  /* 0x0000000619047c10 */ /* 0x000fc8000ff1e0ff */
[----:B------:R-:W-:-:S05]  /*18db0*/  IADD3.X R5, PT, PT, RZ, UR7, RZ, P0, !PT ;  /* 0x00000007ff057c10 */ /* 0x000fca00087fe4ff */
[----:B------:R0:W-:Y:S04]  /*18dc0*/  STG.E.U8 desc[UR36][R4.64], R2 ;  /* 0x0000000204007986 */ /* 0x0001e8000c101124 */
.L_x_4890:
[----:B------:R-:W0:Y:S02]  /*18dd0*/  LDCU.64 UR4, c[0x0][0x758] ;  /* 0x0000eb00ff0477ac */ /* 0x000e240008000a00 */
[----:B0-----:R-:W-:-:S05]  /*18de0*/  IADD3 R2, P0, PT, R23, UR4, RZ ;  /* 0x0000000417027c10 */ /* 0x001fca000ff1e0ff */
[----:B-12---:R-:W-:-:S05]  /*18df0*/  IMAD.X R3, RZ, RZ, UR5, P0 ;  /* 0x00000005ff037e24 */ /* 0x006fca00080e06ff */
[----:B------:R-:W-:Y:S01]  /*18e00*/  STG.E.U8 desc[UR36][R2.64], R22 ;  /* 0x0000001602007986 */ /* 0x000fe2000c101124 */
[----:B------:R-:W-:Y:S05]  /*18e10*/  EXIT ;  /* 0x000000000000794d */ /* 0x000fea0003800000 */
.L_x_4882:
[----:B------:R-:W-:Y:S04]  /*18e20*/  STG.E.U8 desc[UR36][R4.64], R18 ;  /* 0x0000001204007986 */ /* 0x000fe8000c101124 */
[----:B------:R-:W-:Y:S04]  /*18e30*/  STG.E.U8 desc[UR36][R4.64+0x1], R24 ;  /* 0x0000011804007986 */ /* 0x000fe8000c101124 */
[----:B------:R-:W-:Y:S04]  /*18e40*/  STG.E.U8 desc[UR36][R4.64+0x2], R2 ;  /* 0x0000020204007986 */ /* 0x000fe8000c101124 */
[----:B------:R-:W-:Y:S01]  /*18e50*/  STG.E.U8 desc[UR36][R4.64+0x3], R22 ;  /* 0x0000031604007986 */ /* 0x000fe2000c101124 */
[----:B------:R-:W-:Y:S05]  /*18e60*/  EXIT ;  /* 0x000000000000794d */ /* 0x000fea0003800000 */
.L_x_4847:
        /* <DEDUP_REMOVED lines=24> */
[----:B------:R-:W-:Y:S01]  /*18ff0*/  IMAD.X R5, RZ, RZ, UR5, P1 ;  /* 0x00000005ff057e24 */ /* 0x000fe200088e06ff */
[----:B------:R-:W2:Y:S04]  /*19000*/  @P0 LDG.E.U8 R10, desc[UR36][R8.64] ;  /* 0x00000024080a0981 */ /* 0x000ea8000c1e1100 */
        /* <DEDUP_REMOVED lines=41> */
.L_x_4893:
        /* <DEDUP_REMOVED lines=19> */
.L_x_4894:
[----:B------:R-:W-:Y:S05]  /*193d0*/  BRA `(.L_x_4895) ;  /* 0x0000000000047947 */ /* 0x000fea0003800000 */
.L_x_4892:
[----:B------:R2:W-:Y:S02]  /*193e0*/  STG.E.U8 desc[UR36][R2.64], R22 ;  /* 0x0000001602007986 */ /* 0x0005e4000c101124 */
.L_x_4895:
[----:B------:R-:W1:Y:S01]  /*193f0*/  LDCU.64 UR6, c[0x0][0x758] ;  /* 0x0000eb00ff0677ac */ /* 0x000e620008000a00 */
[----:B------:R-:W3:Y:S01]  /*19400*/  LDCU UR4, c[0x0][0x78c] ;  /* 0x0000f180ff0477ac */ /* 0x000ee20008000800 */
[----:B-12---:R-:W-:Y:S01]  /*19410*/  IADD3 R2, P0, PT, R26, UR6, RZ ;  /* 0x000000061a027c10 */ /* 0x006fe2000ff1e0ff */
[----:B---3--:R-:W-:-:S04]  /*19420*/  UISETP.NE.AND UP0, UPT, UR4, 0x1, UPT ;  /* 0x000000010400788c */ /* 0x008fc8000bf05270 */
[----:B------:R-:W-:-:S05]  /*19430*/  IMAD.X R3, RZ, RZ, UR7, P0 ;  /* 0x00000007ff037e24 */ /* 0x000fca00080e06ff */
[----:B------:R1:W-:Y:S01]  /*19440*/  STG.E.U8 desc[UR36][R2.64], R27 ;  /* 0x0000001b02007986 */ /* 0x0003e2000c101124 */
        /* <DEDUP_REMOVED lines=17> */
.L_x_4897:
        /* <DEDUP_REMOVED lines=19> */
.L_x_4898:
[----:B------:R-:W-:Y:S05]  /*19690*/  BRA `(.L_x_4899) ;  /* 0x00000000000c7947 */ /* 0x000fea0003800000 */
.L_x_4896:
[----:B-1----:R-:W-:-:S05]  /*196a0*/  IADD3 R2, P0, PT, R25, UR6, RZ ;  /* 0x0000000619027c10 */ /* 0x002fca000ff1e0ff */
[----:B------:R-:W-:-:S05]  /*196b0*/  IMAD.X R3, RZ, RZ, UR7, P0 ;  /* 0x00000007ff037e24 */ /* 0x000fca00080e06ff */
[----:B------:R1:W-:Y:S03]  /*196c0*/  STG.E.U8 desc[UR36][R2.64], R18 ;  /* 0x0000001202007986 */ /* 0x0003e6000c101124 */
.L_x_4899:
[----:B------:R-:W1:Y:S02]  /*196d0*/  LDCU.64 UR4, c[0x0][0x758] ;  /* 0x0000eb00ff0477ac */ /* 0x000e640008000a00 */
[----:B-1----:R-:W-:-:S04]  /*196e0*/  IADD3 R2, P0, PT, R23, UR4, RZ ;  /* 0x0000000417027c10 */ /* 0x002fc8000ff1e0ff */
[----:B------:R-:W-:-:S05]  /*196f0*/  IADD3.X R3, PT, PT, RZ, UR5, RZ, P0, !PT ;  /* 0x00000005ff037c10 */ /* 0x000fca00087fe4ff */
[----:B------:R-:W-:Y:S01]  /*19700*/  STG.E.U8 desc[UR36][R2.64], R24 ;  /* 0x0000001802007986 */ /* 0x000fe2000c101124 */
[----:B------:R-:W-:Y:S05]  /*19710*/  EXIT ;  /* 0x000000000000794d */ /* 0x000fea0003800000 */
.L_x_4891:
[----:B------:R-:W1:Y:S01]  /*19720*/  LDCU.U8 UR4, c[0x0][0x788] ;  /* 0x0000f100ff0477ac */ /* 0x000e620008000000 */
[----:B------:R-:W2:Y:S01]  /*19730*/  LDCU.U8 UR5, c[0x0][0x789] ;  /* 0x0000f120ff0577ac */ /* 0x000ea20008000000 */
[----:B-1----:R-:W-:Y:S02]  /*19740*/  UISETP.NE.AND UP0, UPT, UR4, URZ, UPT ;  /* 0x000000ff0400728c */ /* 0x002fe4000bf05270 */
[----:B--2---:R-:W-:-:S07]  /*19750*/  UISETP.NE.AND UP1, UPT, UR5, URZ, UPT ;  /* 0x000000ff0500728c */ /* 0x004fce000bf25270 */
[----:B------:R-:W-:Y:S05]  /*19760*/  BRA.U !UP0, `(.L_x_4900) ;  /* 0x0000000108407547 */ /* 0x000fea000b800000 */
[----:B------:R-:W2:Y:S04]  /*19770*/  LDG.E.U8 R0, desc[UR36][R4.64] ;  /* 0x0000002404007981 */ /* 0x000ea8000c1e1100 */
[----:B------:R-:W3:Y:S04]  /*19780*/  LDG.E.U8 R2, desc[UR36][R4.64+0x1] ;  /* 0x0000012404027981 */ /* 0x000ee8000c1e1100 */
[----:B------:R-:W4:Y:S04]  /*19790*/  LDG.E.U8 R3, desc[UR36][R4.64+0x2] ;  /* 0x0000022404037981 */ /* 0x000f28000c1e1100 */
[----:B------:R-:W5:Y:S01]  /*197a0*/  LDG.E.U8 R6, desc[UR36][R4.64+0x3] ;  /* 0x0000032404067981 */ /* 0x000f62000c1e1100 */
[----:B------:R-:W-:-:S02]  /*197b0*/  PRMT R7, R22, 0x9910, RZ ;  /* 0x0000991016077816 */ /* 0x000fc400000000ff */
[----:B------:R-:W-:Y:S02]  /*197c0*/  PRMT R9, R27, 0x9910, RZ ;  /* 0x000099101b097816 */ /* 0x000fe400000000ff */
[----:B------:R-:W-:Y:S02]  /*197d0*/  PRMT R8, R18, 0x9910, RZ ;  /* 0x0000991012087816 */ /* 0x000fe400000000ff */
        /* <DEDUP_REMOVED lines=9> */
.L_x_4900:
        /* <DEDUP_REMOVED lines=10> */
[----:B------:R-:W-:Y:S01]  /*19910*/  IMAD.MOV.U32 R13, RZ, RZ, RZ ;  /* 0x000000ffff0d7224 */ /* 0x000fe200078e00ff */
[----:B------:R-:W5:Y:S01]  /*19920*/  LDCU.64 UR8, c[0x4][0x2b0] ;  /* 0x01005600ff0877ac */ /* 0x000f620008000a00 */
[----:B-1----:R-:W-:Y:S01]  /*19930*/  IMAD.U32 R4, RZ, RZ, UR4 ;  /* 0x00000004ff047e24 */ /* 0x002fe2000f8e00ff */
[----:B------:R-:W-:Y:S01]  /*19940*/  MOV R5, UR5 ;  /* 0x0000000500057c02 */ /* 0x000fe20008000f00 */
[----:B----4-:R-:W-:Y:S01]  /*19950*/  IMAD.U32 R6, RZ, RZ, UR6 ;  /* 0x00000006ff067e24 */ /* 0x010fe2000f8e00ff */
[----:B------:R-:W-:Y:S01]  /*19960*/  MOV R7, UR7 ;  /* 0x0000000700077c02 */ /* 0x000fe20008000f00 */
[----:B-----5:R-:W-:Y:S01]  /*19970*/  IMAD.U32 R10, RZ, RZ, UR8 ;  /* 0x00000008ff0a7e24 */ /* 0x020fe2000f8e00ff */
[----:B--2---:R-:W-:-:S07]  /*19980*/  MOV R11, UR9 ;  /* 0x00000009000b7c02 */ /* 0x004fce0008000f00 */
[----:B------:R-:W-:-:S07]  /*19990*/  LEPC R20, `(.L_x_4903) ;  /* 0x000000001014794e */ /* 0x000fce0000000000 */
[----:B0--3--:R-:W-:Y:S05]  /*199a0*/  CALL.ABS.NOINC R14 ;  /* 0x000000000e007343 */ /* 0x009fea0003c00000 */
.L_x_4903:
        /* <DEDUP_REMOVED lines=19> */
.L_x_4904:
[----:B------:R-:W-:Y:S05]  /*19ae0*/  BRA `(.L_x_4905) ;  /* 0x0000000000107947 */ /* 0x000fea0003800000 */
.L_x_4902:
[----:B------:R-:W1:Y:S02]  /*19af0*/  LDCU.64 UR4, c[0x0][0x758] ;  /* 0x0000eb00ff0477ac */ /* 0x000e640008000a00 */
[----:B-1----:R-:W-:-:S04]  /*19b00*/  IADD3 R2, P0, PT, R29, UR4, RZ ;  /* 0x000000041d027c10 */ /* 0x002fc8000ff1e0ff */
[----:B------:R-:W-:-:S05]  /*19b10*/  IADD3.X R3, PT, PT, RZ, UR5, RZ, P0, !PT ;  /* 0x00000005ff037c10 */ /* 0x000fca00087fe4ff */
[----:B------:R1:W-:Y:S04]  /*19b20*/  STG.E.U8 desc[UR36][R2.64], R22 ;  /* 0x0000001602007986 */ /* 0x0003e8000c101124 */
.L_x_4905:
[----:B------:R-:W1:Y:S01]  /*19b30*/  LDCU.64 UR6, c[0x0][0x758] ;  /* 0x0000eb00ff0677ac */ /* 0x000e620008000a00 */
[----:B------:R-:W2:Y:S01]  /*19b40*/  LDCU UR4, c[0x0][0x78c] ;  /* 0x0000f180ff0477ac */ /* 0x000ea20008000800 */
[----:B-1----:R-:W-:Y:S01]  /*19b50*/  IADD3 R2, P0, PT, R26, UR6, RZ ;  /* 0x000000061a027c10 */ /* 0x002fe2000ff1e0ff */
[----:B--2---:R-:W-:-:S04]  /*19b60*/  UISETP.NE.AND UP0, UPT, UR4, 0x1, UPT ;  /* 0x000000010400788c */ /* 0x004fc8000bf05270 */
        /* <DEDUP_REMOVED lines=19> */
.L_x_4907:
        /* <DEDUP_REMOVED lines=19> */
.L_x_4908:
[----:B------:R-:W-:Y:S05]  /*19dd0*/  BRA `(.L_x_4909) ;  /* 0x00000000000c7947 */ /* 0x000fea0003800000 */
.L_x_4906:
[----:B-1----:R-:W-:-:S05]  /*19de0*/  IADD3 R2, P0, PT, R25, UR6, RZ ;  /* 0x0000000619027c10 */ /* 0x002fca000ff1e0ff */
[----:B------:R-:W-:-:S05]  /*19df0*/  IMAD.X R3, RZ, RZ, UR7, P0 ;  /* 0x00000007ff037e24 */ /* 0x000fca00080e06ff */
[----:B------:R1:W-:Y:S03]  /*19e00*/  STG.E.U8 desc[UR36][R2.64], R18 ;  /* 0x0000001202007986 */ /* 0x0003e6000c101124 */
.L_x_4909:
[----:B------:R-:W1:Y:S02]  /*19e10*/  LDCU.64 UR4, c[0x0][0x758] ;  /* 0x0000eb00ff0477ac */ /* 0x000e640008000a00 */
[----:B-1----:R-:W-:-:S04]  /*19e20*/  IADD3 R2, P0, PT, R23, UR4, RZ ;  /* 0x0000000417027c10 */ /* 0x002fc8000ff1e0ff */
[----:B------:R-:W-:-:S05]  /*19e30*/  IADD3.X R3, PT, PT, RZ, UR5, RZ, P0, !PT ;  /* 0x00000005ff037c10 */ /* 0x000fca00087fe4ff */
[----:B------:R-:W-:Y:S01]  /*19e40*/  STG.E.U8 desc[UR36][R2.64], R24 ;  /* 0x0000001802007986 */ /* 0x000fe2000c101124 */
[----:B------:R-:W-:Y:S05]  /*19e50*/  EXIT ;  /* 0x000000000000794d */ /* 0x000fea0003800000 */
.L_x_4901:
[----:B------:R-:W-:Y:S04]  /*19e60*/  STG.E.U8 desc[UR36][R4.64], R22 ;  /* 0x0000001604007986 */ /* 0x000fe8000c101124 */
[----:B------:R-:W-:Y:S04]  /*19e70*/  STG.E.U8 desc[UR36][R4.64+0x1], R27 ;  /* 0x0000011b04007986 */ /* 0x000fe8000c101124 */
[----:B------:R-:W-:Y:S04]  /*19e80*/  STG.E.U8 desc[UR36][R4.64+0x2], R18 ;  /* 0x0000021204007986 */ /* 0x000fe8000c101124 */
[----:B------:R-:W-:Y:S01]  /*19e90*/  STG.E.U8 desc[UR36][R4.64+0x3], R24 ;  /* 0x0000031804007986 */ /* 0x000fe2000c101124 */
[----:B------:R-:W-:Y:S05]  /*19ea0*/  EXIT ;  /* 0x000000000000794d */ /* 0x000fea0003800000 */
.L_x_4910:
        /* <DEDUP_REMOVED lines=13> */
.L_x_8879:


//--------------------- .text._ZN2at6native13reduce_kernelILi512ELi1ENS0_8ReduceOpIhNS0_14func_wrapper_tIhNS0_55_GLOBAL__N__0955718d_22_SparseCsrTensorMath_cu_868dd54514ReductionMulOpIhEEEEjhLi4ELi4EEEEEvT1_ --------------------------
	.section	.text._ZN2at6native13reduce_kernelILi512ELi1ENS0_8ReduceOpIhNS0_14func_wrapper_tIhNS0_55_GLOBAL__N__0955718d_22_SparseCsrTensorMath_cu_868dd54514ReductionMulOpIhEEEEjhLi4ELi4EEEEEvT1_,"ax",@progbits
	.align	128
.text._ZN2at6native13reduce_kernelILi512ELi1ENS0_8ReduceOpIhNS0_14func_wrapper_tIhNS0_55_GLOBAL__N__0955718d_22_SparseCsrTensorMath_cu_868dd54514ReductionMulOpIhEEEEjhLi4ELi4EEEEEvT1_:
        .type           _ZN2at6native13reduce_kernelILi512ELi1ENS0_8ReduceOpIhNS0_14func_wrapper_tIhNS0_55_GLOBAL__N__0955718d_22_SparseCsrTensorMath_cu_868dd54514ReductionMulOpIhEEEEjhLi4ELi4EEEEEvT1_,@function
        .size           _ZN2at6native13reduce_kernelILi512ELi1ENS0_8ReduceOpIhNS0_14func_wrapper_tIhNS0_55_GLOBAL__N__0955718d_22_SparseCsrTensorMath_cu_868dd54514ReductionMulOpIhEEEEjhLi4ELi4EEEEEvT1_,(.L_x_8880 - _ZN2at6native13reduce_kernelILi512ELi1ENS0_8ReduceOpIhNS0_14func_wrapper_tIhNS0_55_GLOBAL__N__0955718d_22_SparseCsrTensorMath_cu_868dd54514ReductionMulOpIhEEEEjhLi4ELi4EEEEEvT1_)
        .other          _ZN2at6native13reduce_kernelILi512ELi1ENS0_8ReduceOpIhNS0_14func_wrapper_tIhNS0_55_GLOBAL__N__0955718d_22_SparseCsrTensorMath_cu_868dd54514ReductionMulOpIhEEEEjhLi4ELi4EEEEEvT1_,@"STO_CUDA_ENTRY STV_DEFAULT"
_ZN2at6native13reduce_kernelILi512ELi1ENS0_8ReduceOpIhNS0_14func_wrapper_tIhNS0_55_GLOBAL__N__0955718d_22_SparseCsrTensorMath_cu_868dd54514ReductionMulOpIhEEEEjhLi4ELi4EEEEEvT1_:
        /* <DEDUP_REMOVED lines=295> */
.L_x_4911:
        /* <DEDUP_REMOVED lines=44> */
.L_x_4918:
[----:B------:R-:W-:Y:S05]  /*1530*/  BSYNC.RECONVERGENT B2 ;  /* 0x0000000000027941 */ /* 0x000fea0003800200 */
.L_x_4917:
[----:B------:R-:W-:Y:S02]  /*1540*/  IADD3 R2, P0, PT, R13, 0x4, RZ ;  /* 0x000000040d027810 */ /* 0x000fe40007f1e0ff */
[----:B------:R-:W-:Y:S02]  /*1550*/  IADD3 R9, PT, PT, R11, -0x4, R0 ;  /* 0xfffffffc0b097810 */ /* 0x000fe40007ffe000 */
[----:B------:R-:W-:-:S09]  /*1560*/  IADD3.X R3, PT, PT, RZ, R12, RZ, P0, !PT ;  /* 0x0000000cff037210 */ /* 0x000fd200007fe4ff */
.L_x_4916:
[----:B------:R-:W-:Y:S05]  /*1570*/  BSYNC.RECONVERGENT B1 ;  /* 0x0000000000017941 */ /* 0x000fea0003800200 */
.L_x_4915:
        /* <DEDUP_REMOVED lines=13> */
.L_x_4921:
        /* <DEDUP_REMOVED lines=22> */
.L_x_4920:
[----:B------:R-:W-:Y:S05]  /*17b0*/  BSYNC.RECONVERGENT B1 ;  /* 0x0000000000017941 */ /* 0x000fea0003800200 */
.L_x_4919:
        /* <DEDUP_REMOVED lines=11> */
.L_x_4923:
[----:B------:R-:W-:Y:S05]  /*1870*/  BSYNC.RECONVERGENT B1 ;  /* 0x0000000000017941 */ /* 0x000fea0003800200 */
.L_x_4922:
        /* <DEDUP_REMOVED lines=11> */
.L_x_4914:
        /* <DEDUP_REMOVED lines=20> */
.L_x_4928:
        /* <DEDUP_REMOVED lines=29> */
.L_x_4927:
[----:B------:R-:W-:Y:S02]  /*1c40*/  PRMT R17, R14, 0x7610, R17 ;  /* 0x000076100e117816 */ /* 0x000fe40000000011 */
[----:B------:R-:W-:Y:S02]  /*1c50*/  PRMT R14, R12, 0x7610, R14 ;  /* 0x000076100c0e7816 */ /* 0x000fe4000000000e */
[----:B------:R-:W-:-:S07]  /*1c60*/  PRMT R11, R16, 0x7610, R11 ;  /* 0x00007610100b7816 */ /* 0x000fce000000000b */
.L_x_4926:
[----:B------:R-:W-:Y:S05]  /*1c70*/  BSYNC.RECONVERGENT B1 ;  /* 0x0000000000017941 */ /* 0x000fea0003800200 */
.L_x_4925:
        /* <DEDUP_REMOVED lines=23> */
.L_x_4930:
[----:B------:R-:W-:Y:S05]  /*1df0*/  BSYNC.RECONVERGENT B1 ;  /* 0x0000000000017941 */ /* 0x000fea0003800200 */
.L_x_4929:
        /* <DEDUP_REMOVED lines=23> */
.L_x_4932:
[----:B------:R-:W-:Y:S05]  /*1f70*/  BSYNC.RECONVERGENT B1 ;  /* 0x0000000000017941 */ /* 0x000fea0003800200 */
.L_x_4931:
        /* <DEDUP_REMOVED lines=11> */
.L_x_4924:
        /* <DEDUP_REMOVED lines=17> */
.L_x_4937:
        /* <DEDUP_REMOVED lines=33> */
.L_x_4936:
[----:B------:R-:W-:Y:S02]  /*2350*/  PRMT R17, R14, 0x7610, R17 ;  /* 0x000076100e117816 */ /* 0x000fe40000000011 */
[----:B------:R-:W-:Y:S02]  /*2360*/  PRMT R6, R16, 0x7610, R6 ;  /* 0x0000761010067816 */ /* 0x000fe40000000006 */
[----:B------:R-:W-:-:S07]  /*2370*/  PRMT R4, R7, 0x7610, R4 ;  /* 0x0000761007047816 */ /* 0x000fce0000000004 */
.L_x_4935:
[----:B------:R-:W-:Y:S05]  /*2380*/  BSYNC.RECONVERGENT B1 ;  /* 0x0000000000017941 */ /* 0x000fea0003800200 */
.L_x_4934:
        /* <DEDUP_REMOVED lines=27> */
.L_x_4939:
[----:B------:R-:W-:Y:S05]  /*2540*/  BSYNC.RECONVERGENT B1 ;  /* 0x0000000000017941 */ /* 0x000fea0003800200 */
.L_x_4938:
        /* <DEDUP_REMOVED lines=23> */
.L_x_4941:
[----:B------:R-:W-:Y:S05]  /*26c0*/  BSYNC.RECONVERGENT B1 ;  /* 0x0000000000017941 */ /* 0x000fea0003800200 */
.L_x_4940:
        /* <DEDUP_REMOVED lines=11> */
.L_x_4933:
        /* <DEDUP_REMOVED lines=21> */
.L_x_4949:
        /* <DEDUP_REMOVED lines=290> */
.L_x_4945:
        /* <DEDUP_REMOVED lines=230> */
.L_x_4946:
        /* <DEDUP_REMOVED lines=230> */
.L_x_4947:
        /* <DEDUP_REMOVED lines=230> */
.L_x_4948:
[----:B------:R-:W-:-:S05]  /*6610*/  IADD3 R14, P1, PT, R19, R10, RZ ;  /* 0x0000000a130e7210 */ /* 0x000fca0007f3e0ff */
[----:B------:R-:W-:-:S05]  /*6620*/  IMAD.X R15, RZ, RZ, R11, P1 ;  /* 0x000000ffff0f7224 */ /* 0x000fca00008e060b */
[----:B------:R1:W5:Y:S03]  /*6630*/  LDG.E.U8 R14, desc[UR36][R14.64] ;  /* 0x000000240e0e7981 */ /* 0x000366000c1e1100 */
.L_x_4944:
        /* <DEDUP_REMOVED lines=19> */
.L_x_4943:
[----:B------:R-:W-:Y:S05]  /*6770*/  BSYNC.RECONVERGENT B1 ;  /* 0x0000000000017941 */ /* 0x000fea0003800200 */
.L_x_4942:
        /* <DEDUP_REMOVED lines=24> */
.L_x_4952:
        /* <DEDUP_REMOVED lines=276> */
.L_x_4953:
        /* <DEDUP_REMOVED lines=274> */
.L_x_4954:
        /* <DEDUP_REMOVED lines=274> */
.L_x_4955:
        /* <DEDUP_REMOVED lines=274> */
.L_x_4956:
[----:B------:R-:W-:-:S04]  /*ada0*/  IADD3 R8, P0, PT, R15, R12, RZ ;  /* 0x0000000c0f087210 */ /* 0x000fc80007f1e0ff */
[----:B------:R-:W-:-:S05]  /*adb0*/  IADD3.X R9, PT, PT, RZ, R13, RZ, P0, !PT ;  /* 0x0000000dff097210 */ /* 0x000fca00007fe4ff */
[----:B------:R0:W5:Y:S04]  /*adc0*/  LDG.E.U8 R8, desc[UR36][R8.64] ;  /* 0x0000002408087981 */ /* 0x000168000c1e1100 */
.L_x_4951:
[----:B------:R-:W-:Y:S05]  /*add0*/  BSYNC.RECONVERGENT B1 ;  /* 0x0000000000017941 */ /* 0x000fea0003800200 */
.L_x_4950:
        /* <DEDUP_REMOVED lines=25> */
.L_x_4958:
[----:B------:R-:W-:Y:S05]  /*af70*/  BSYNC.RECONVERGENT B1 ;  /* 0x0000000000017941 */ /* 0x000fea0003800200 */
.L_x_4957:
        /* <DEDUP_REMOVED lines=10> */
.L_x_4913:
[----:B------:R-:W-:Y:S05]  /*b020*/  BSYNC.RECONVERGENT B0 ;  /* 0x0000000000007941 */ /* 0x000fea0003800200 */
.L_x_4912:
        /* <DEDUP_REMOVED lines=16> */
.L_x_4960:
        /* <DEDUP_REMOVED lines=14> */
.L_x_4959:
        /* <DEDUP_REMOVED lines=18> */
.L_x_4963:
        /* <DEDUP_REMOVED lines=13> */
.L_x_4962:
[----:B------:R-:W-:Y:S01]  /*b400*/  BAR.SYNC.DEFER_BLOCKING 0x0 ;  /* 0x0000000000007b1d */ /* 0x000fe20000010000 */
[----:B------:R-:W-:-:S09]  /*b410*/  UISETP.GE.U32.AND UP0, UPT, UR4, 0x2, UPT ;  /* 0x000000020400788c */ /* 0x000fd2000bf06070 */
[----:B------:R-:W-:Y:S05]  /*b420*/  BRA.U !UP0, `(.L_x_4961) ;  /* 0x0000000108247547 */ /* 0x000fea000b800000 */
[----:B01--4-:R-:W-:-:S07]  /*b430*/  HFMA2 R2, -RZ, RZ, 0, 5.9604644775390625e-08 ;  /* 0x00000001ff027431 */ /* 0x013fce00000001ff */
.L_x_4964:
[C---:B------:R-:W-:Y:S02]  /*b440*/  LOP3.LUT R5, R17.reuse, 0xff, RZ, 0xc0, !PT ;  /* 0x000000ff11057812 */ /* 0x040fe400078ec0ff */
[----:B------:R-:W-:-:S04]  /*b450*/  PRMT R4, R17, 0x9910, RZ ;  /* 0x0000991011047816 */ /* 0x000fc800000000ff */
[----:B------:R0:W1:Y:S02]  /*b460*/  SHFL.DOWN PT, R5, R5, R2, 0x1f ;  /* 0x08001f0205057589 */ /* 0x00006400000e0000 */
[----:B0-----:R-:W-:-:S04]  /*b470*/  SHF.L.U32 R2, R2, 0x1, RZ ;  /* 0x0000000102027819 */ /* 0x001fc800000006ff */
[----:B------:R-:W-:Y:S02]  /*b480*/  ISETP.GE.AND P0, PT, R2, UR4, PT ;  /* 0x0000000402007c0c */ /* 0x000fe4000bf06270 */
[----:B-1----:R-:W-:-:S05]  /*b490*/  PRMT R17, R5, 0x9910, RZ ;  /* 0x0000991005117816 */ /* 0x002fca00000000ff */
[----:B------:R-:W-:-:S06]  /*b4a0*/  IMAD R17, R17, R4, RZ ;  /* 0x0000000411117224 */ /* 0x000fcc00078e02ff */
[----:B------:R-:W-:Y:S05]  /*b4b0*/  @!P0 BRA `(.L_x_4964) ;  /* 0xfffffffc00e08947 */ /* 0x000fea000383ffff */
.L_x_4961:
        /* <DEDUP_REMOVED lines=287> */
.L_x_4965:
        /* <DEDUP_REMOVED lines=290> */
.L_x_4967:
        /* <DEDUP_REMOVED lines=26> */
.L_x_4969:
[----:B------:R-:W-:Y:S05]  /*da70*/  BSYNC.RECONVERGENT B0 ;  /* 0x0000000000007941 */ /* 0x000fea0003800200 */
.L_x_4968:
        /* <DEDUP_REMOVED lines=35> */
.L_x_4971:
[----:B------:R-:W-:Y:S05]  /*dcb0*/  BSYNC.RECONVERGENT B0 ;  /* 0x0000000000007941 */ /* 0x000fea0003800200 */
.L_x_4970:
        /* <DEDUP_REMOVED lines=32> */
.L_x_4976:
        /* <DEDUP_REMOVED lines=10> */
.L_x_4975:
[----:B------:R-:W-:Y:S05]  /*df60*/  BRA `(.L_x_4974) ;  /* 0x00000000004c7947 */ /* 0x000fea0003800000 */
.L_x_4973:
        /* <DEDUP_REMOVED lines=9> */
.L_x_4977:
        /* <DEDUP_REMOVED lines=10> */
.L_x_4974:
[----:B------:R-:W-:Y:S05]  /*e0a0*/  BSYNC.RECONVERGENT B0 ;  /* 0x0000000000007941 */ /* 0x000fea0003800200 */
.L_x_4972:
        /* <DEDUP_REMOVED lines=11> */
.L_x_4979:
        /* <DEDUP_REMOVED lines=14> */
.L_x_4978:
        /* <DEDUP_REMOVED lines=10> */
.L_x_4982:
        /* <DEDUP_REMOVED lines=13> */
.L_x_4981:
[----:B------:R-:W-:Y:S01]  /*e3b0*/  BAR.SYNC.DEFER_BLOCKING 0x0 ;  /* 0x0000000000007b1d */ /* 0x000fe20000010000 */
[----:B------:R-:W-:-:S09]  /*e3c0*/  UISETP.GE.U32.AND UP0, UPT, UR4, 0x2, UPT ;  /* 0x000000020400788c */ /* 0x000fd2000bf06070 */
[----:B------:R-:W-:Y:S05]  /*e3d0*/  BRA.U !UP0, `(.L_x_4980) ;  /* 0x0000000108247547 */ /* 0x000fea000b800000 */
[----:B------:R-:W-:-:S07]  /*e3e0*/  HFMA2 R0, -RZ, RZ, 0, 5.9604644775390625e-08 ;  /* 0x00000001ff007431 */ /* 0x000fce00000001ff */
.L_x_4983:
[C---:B------:R-:W-:Y:S02]  /*e3f0*/  LOP3.LUT R3, R17.reuse, 0xff, RZ, 0xc0, !PT ;  /* 0x000000ff11037812 */ /* 0x040fe400078ec0ff */
[----:B01----:R-:W-:-:S04]  /*e400*/  PRMT R2, R17, 0x9910, RZ ;  /* 0x0000991011027816 */ /* 0x003fc800000000ff */
[----:B------:R0:W1:Y:S02]  /*e410*/  SHFL.DOWN PT, R3, R3, R0, 0x1f ;  /* 0x08001f0003037589 */ /* 0x00006400000e0000 */
[----:B0-----:R-:W-:-:S04]  /*e420*/  SHF.L.U32 R0, R0, 0x1, RZ ;  /* 0x0000000100007819 */ /* 0x001fc800000006ff */
[----:B------:R-:W-:Y:S02]  /*e430*/  ISETP.GE.AND P1, PT, R0, UR4, PT ;  /* 0x0000000400007c0c */ /* 0x000fe4000bf26270 */
[----:B-1----:R-:W-:-:S05]  /*e440*/  PRMT R17, R3, 0x9910, RZ ;  /* 0x0000991003117816 */ /* 0x002fca00000000ff */
[----:B------:R-:W-:-:S06]  /*e450*/  IMAD R17, R2, R17, RZ ;  /* 0x0000001102117224 */ /* 0x000fcc00078e02ff */
[----:B------:R-:W-:Y:S05]  /*e460*/  @!P1 BRA `(.L_x_4983) ;  /* 0xfffffffc00e09947 */ /* 0x000fea000383ffff */
.L_x_4980:
        /* <DEDUP_REMOVED lines=17> */
.L_x_4985:
        /* <DEDUP_REMOVED lines=20> */
.L_x_4987:
[----:B------:R-:W0:Y:S02]  /*e6c0*/  LDCU.64 UR4, c[0x0][0x758] ;  /* 0x0000eb00ff0477ac */ /* 0x000e240008000a00 */
[----:B0-----:R-:W-:-:S04]  /*e6d0*/  IADD3 R2, P0, PT, R16, UR4, RZ ;  /* 0x0000000410027c10 */ /* 0x001fc8000ff1e0ff */
[----:B------:R-:W-:-:S05]  /*e6e0*/  IADD3.X R3, PT, PT, RZ, UR5, RZ, P0, !PT ;  /* 0x00000005ff037c10 */ /* 0x000fca00087fe4ff */
[----:B------:R-:W-:Y:S01]  /*e6f0*/  STG.E.U8 desc[UR36][R2.64], R17 ;  /* 0x0000001102007986 */ /* 0x000fe2000c101124 */
[----:B------:R-:W-:Y:S05]  /*e700*/  EXIT ;  /* 0x000000000000794d */ /* 0x000fea0003800000 */
.L_x_4986:
[----:B------:R-:W-:Y:S01]  /*e710*/  STG.E.U8 desc[UR36][R2.64], R17 ;  /* 0x0000001102007986 */ /* 0x000fe2000c101124 */
[----:B------:R-:W-:Y:S05]  /*e720*/  EXIT ;  /* 0x000000000000794d */ /* 0x000fea0003800000 */
.L_x_4984:
        /* <DEDUP_REMOVED lines=9> */
.L_x_4988:
        /* <DEDUP_REMOVED lines=20> */
.L_x_4990:
[----:B------:R-:W0:Y:S02]  /*e900*/  LDCU.64 UR4, c[0x0][0x758] ;  /* 0x0000eb00ff0477ac */ /* 0x000e240008000a00 */
[----:B01----:R-:W-:-:S04]  /*e910*/  IADD3 R2, P0, PT, R16, UR4, RZ ;  /* 0x0000000410027c10 */ /* 0x003fc8000ff1e0ff */
[----:B------:R-:W-:-:S05]  /*e920*/  IADD3.X R3, PT, PT, RZ, UR5, RZ, P0, !PT ;  /* 0x00000005ff037c10 */ /* 0x000fca00087fe4ff */
[----:B------:R-:W-:Y:S01]  /*e930*/  STG.E.U8 desc[UR36][R2.64], R17 ;  /* 0x0000001102007986 */ /* 0x000fe2000c101124 */
[----:B------:R-:W-:Y:S05]  /*e940*/  EXIT ;  /* 0x000000000000794d */ /* 0x000fea0003800000 */
.L_x_4989:
[----:B------:R-:W-:Y:S01]  /*e950*/  STG.E.U8 desc[UR36][R6.64], R17 ;  /* 0x0000001106007986 */ /* 0x000fe2000c101124 */
[----:B------:R-:W-:Y:S05]  /*e960*/  EXIT ;  /* 0x000000000000794d */ /* 0x000fea0003800000 */
.L_x_4966:
        /* <DEDUP_REMOVED lines=26> */
.L_x_4992:
        /* <DEDUP_REMOVED lines=20> */
.L_x_4994:
[----:B------:R-:W0:Y:S02]  /*ec50*/  LDCU.64 UR4, c[0x0][0x758] ;  /* 0x0000eb00ff0477ac */ /* 0x000e240008000a00 */
[----:B0-----:R-:W-:-:S04]  /*ec60*/  IADD3 R2, P0, PT, R16, UR4, RZ ;  /* 0x0000000410027c10 */ /* 0x001fc8000ff1e0ff */
[----:B------:R-:W-:-:S05]  /*ec70*/  IADD3.X R3, PT, PT, RZ, UR5, RZ, P0, !PT ;  /* 0x00000005ff037c10 */ /* 0x000fca00087fe4ff */
[----:B------:R-:W-:Y:S01]  /*ec80*/  STG.E.U8 desc[UR36][R2.64], R17 ;  /* 0x0000001102007986 */ /* 0x000fe2000c101124 */
[----:B------:R-:W-:Y:S05]  /*ec90*/  EXIT ;  /* 0x000000000000794d */ /* 0x000fea0003800000 */
.L_x_4993:
[----:B------:R-:W-:Y:S01]  /*eca0*/  STG.E.U8 desc[UR36][R2.64], R17 ;  /* 0x0000001102007986 */ /* 0x000fe2000c101124 */
[----:B------:R-:W-:Y:S05]  /*ecb0*/  EXIT ;  /* 0x000000000000794d */ /* 0x000fea0003800000 */
.L_x_4991:
        /* <DEDUP_REMOVED lines=9> */
.L_x_4995:
        /* <DEDUP_REMOVED lines=20> */
.L_x_4997:
[----:B------:R-:W0:Y:S02]  /*ee90*/  LDCU.64 UR4, c[0x0][0x758] ;  /* 0x0000eb00ff0477ac */ /* 0x000e240008000a00 */
[----:B0-----:R-:W-:-:S04]  /*eea0*/  IADD3 R2, P0, PT, R16, UR4, RZ ;  /* 0x0000000410027c10 */ /* 0x001fc8000ff1e0ff */
[----:B------:R-:W-:-:S05]  /*eeb0*/  IADD3.X R3, PT, PT, RZ, UR5, RZ, P0, !PT ;  /* 0x00000005ff037c10 */ /* 0x000fca00087fe4ff */
[----:B------:R-:W-:Y:S01]  /*eec0*/  STG.E.U8 desc[UR36][R2.64], R17 ;  /* 0x0000001102007986 */ /* 0x000fe2000c101124 */
[----:B------:R-:W-:Y:S05]  /*eed0*/  EXIT ;  /* 0x000000000000794d */ /* 0x000fea0003800000 */
.L_x_4996:
[----:B------:R-:W-:Y:S01]  /*eee0*/  STG.E.U8 desc[UR36][R6.64], R17 ;  /* 0x0000001106007986 */ /* 0x000fe2000c101124 */
[----:B------:R-:W-:Y:S05]  /*eef0*/  EXIT ;  /* 0x000000000000794d */ /* 0x000fea0003800000 */
.L_x_4998:
        /* <DEDUP_REMOVED lines=16> */
.L_x_8880:


//--------------------- .text._ZN2at6native13reduce_kernelILi256ELi2ENS0_8ReduceOpIhNS0_14func_wrapper_tIhNS0_55_GLOBAL__N__0955718d_22_SparseCsrTensorMath_cu_868dd54514ReductionMulOpIhEEEEjhLi4ELi4EEEEEvT1_ --------------------------
	.section	.text._ZN2at6native13reduce_kernelILi256ELi2ENS0_8ReduceOpIhNS0_14func_wrapper_tIhNS0_55_GLOBAL__N__0955718d_22_SparseCsrTensorMath_cu_868dd54514ReductionMulOpIhEEEEjhLi4ELi4EEEEEvT1_,"ax",@progbits
	.align	128
.text._ZN2at6native13reduce_kernelILi256ELi2ENS0_8ReduceOpIhNS0_14func_wrapper_tIhNS0_55_GLOBAL__N__0955718d_22_SparseCsrTensorMath_cu_868dd54514ReductionMulOpIhEEEEjhLi4ELi4EEEEEvT1_:
        .type           _ZN2at6native13reduce_kernelILi256ELi2ENS0_8ReduceOpIhNS0_14func_wrapper_tIhNS0_55_GLOBAL__N__0955718d_22_SparseCsrTensorMath_cu_868dd54514ReductionMulOpIhEEEEjhLi4ELi4EEEEEvT1_,@function
        .size           _ZN2at6native13reduce_kernelILi256ELi2ENS0_8ReduceOpIhNS0_14func_wrapper_tIhNS0_55_GLOBAL__N__0955718d_22_SparseCsrTensorMath_cu_868dd54514ReductionMulOpIhEEEEjhLi4ELi4EEEEEvT1_,(.L_x_8881 - _ZN2at6native13reduce_kernelILi256ELi2ENS0_8ReduceOpIhNS0_14func_wrapper_tIhNS0_55_GLOBAL__N__0955718d_22_SparseCsrTensorMath_cu_868dd54514ReductionMulOpIhEEEEjhLi4ELi4EEEEEvT1_)
        .other          _ZN2at6native13reduce_kernelILi256ELi2ENS0_8ReduceOpIhNS0_14func_wrapper_tIhNS0_55_GLOBAL__N__0955718d_22_SparseCsrTensorMath_cu_868dd54514ReductionMulOpIhEEEEjhLi4ELi4EEEEEvT1_,@"STO_CUDA_ENTRY STV_DEFAULT"
_ZN2at6native13reduce_kernelILi256ELi2ENS0_8ReduceOpIhNS0_14func_wrapper_tIhNS0_55_GLOBAL__N__0955718d_22_SparseCsrTensorMath_cu_868dd54514ReductionMulOpIhEEEEjhLi4ELi4EEEEEvT1_:
        /* <DEDUP_REMOVED lines=296> */
.L_x_4999:
        /* <DEDUP_REMOVED lines=31> */
.L_x_5003:
        /* <DEDUP_REMOVED lines=31> */
.L_x_5007:
[----:B------:R-:W-:Y:S05]  /*1660*/  BSYNC.RECONVERGENT B1 ;  /* 0x0000000000017941 */ /* 0x000fea0003800200 */
.L_x_5006:
[----:B------:R-:W0:Y:S01]  /*1670*/  LDC R4, c[0x0][0x388] ;  /* 0x0000e200ff047b82 */ /* 0x000e220000000800 */
[----:B------:R-:W-:-:S04]  /*1680*/  IADD3 R22, P0, PT, R9, 0x4, RZ ;  /* 0x0000000409167810 */ /* 0x000fc80007f1e0ff */
[----:B------:R-:W-:Y:S02]  /*1690*/  IADD3.X R25, PT, PT, RZ, R25, RZ, P0, !PT ;  /* 0x00000019ff197210 */ /* 0x000fe400007fe4ff */
[----:B0-----:R-:W-:-:S07]  /*16a0*/  IADD3 R3, PT, PT, R7, -0x4, R4 ;  /* 0xfffffffc07037810 */ /* 0x001fce0007ffe004 */
.L_x_5005:
[----:B------:R-:W-:Y:S05]  /*16b0*/  BSYNC.RECONVERGENT B0 ;  /* 0x0000000000007941 */ /* 0x000fea0003800200 */
.L_x_5004:
        /* <DEDUP_REMOVED lines=18> */
.L_x_5010:
        /* <DEDUP_REMOVED lines=22> */
.L_x_5009:
[----:B------:R-:W-:Y:S05]  /*1940*/  BSYNC.RECONVERGENT B0 ;  /* 0x0000000000007941 */ /* 0x000fea0003800200 */
.L_x_5008:
        /* <DEDUP_REMOVED lines=11> */
.L_x_5012:
[----:B------:R-:W-:Y:S05]  /*1a00*/  BSYNC.RECONVERGENT B0 ;  /* 0x0000000000007941 */ /* 0x000fea0003800200 */
.L_x_5011:
        /* <DEDUP_REMOVED lines=12> */
.L_x_5002:
        /* <DEDUP_REMOVED lines=27> */
.L_x_5017:
        /* <DEDUP_REMOVED lines=47> */
.L_x_5016:
        /* <DEDUP_REMOVED lines=12> */
.L_x_5015:
[----:B------:R-:W-:Y:S05]  /*2030*/  BSYNC.RECONVERGENT B0 ;  /* 0x0000000000007941 */ /* 0x000fea0003800200 */
.L_x_5014:
        /* <DEDUP_REMOVED lines=37> */
.L_x_5019:
[----:B------:R-:W-:Y:S05]  /*2290*/  BSYNC.RECONVERGENT B0 ;  /* 0x0000000000007941 */ /* 0x000fea0003800200 */
.L_x_5018:
        /* <DEDUP_REMOVED lines=36> */
.L_x_5021:
[----:B------:R-:W-:Y:S05]  /*24e0*/  BSYNC.RECONVERGENT B0 ;  /* 0x0000000000007941 */ /* 0x000fea0003800200 */
.L_x_5020:
        /* <DEDUP_REMOVED lines=21> */
.L_x_5013:
        /* <DEDUP_REMOVED lines=24> */
.L_x_5026:
        /* <DEDUP_REMOVED lines=52> */
.L_x_5025:
        /* <DEDUP_REMOVED lines=12> */
.L_x_5024:
[----:B------:R-:W-:Y:S05]  /*2bc0*/  BSYNC.RECONVERGENT B0 ;  /* 0x0000000000007941 */ /* 0x000fea0003800200 */
.L_x_5023:
        /* <DEDUP_REMOVED lines=41> */
.L_x_5028:
[----:B------:R-:W-:Y:S05]  /*2e60*/  BSYNC.RECONVERGENT B0 ;  /* 0x0000000000007941 */ /* 0x000fea0003800200 */
.L_x_5027:
        /* <DEDUP_REMOVED lines=36> */
.L_x_5030:
[----:B------:R-:W-:Y:S05]  /*30b0*/  BSYNC.RECONVERGENT B0 ;  /* 0x0000000000007941 */ /* 0x000fea0003800200 */
.L_x_5029:
        /* <DEDUP_REMOVED lines=21> */
.L_x_5022:
        /* <DEDUP_REMOVED lines=31> */
.L_x_5038:
        /* <DEDUP_REMOVED lines=307> */
.L_x_5034:
        /* <DEDUP_REMOVED lines=243> */
.L_x_5035:
        /* <DEDUP_REMOVED lines=243> */
.L_x_5036:
        /* <DEDUP_REMOVED lines=232> */
.L_x_5037:
[----:B------:R-:W-:-:S04]  /*7410*/  LOP3.LUT R7, R25, 0xfffffffe, RZ, 0xc0, !PT ;  /* 0xfffffffe19077812 */ /* 0x000fc800078ec0ff */
[----:B------:R-:W-:-:S04]  /*7420*/  IADD3 R6, P1, PT, R7, R16, RZ ;  /* 0x0000001007067210 */ /* 0x000fc80007f3e0ff */
[----:B------:R-:W-:-:S05]  /*7430*/  IADD3.X R7, PT, PT, RZ, R17, RZ, P1, !PT ;  /* 0x00000011ff077210 */ /* 0x000fca0000ffe4ff */
[----:B------:R-:W2:Y:S02]  /*7440*/  LDG.E.U16 R6, desc[UR36][R6.64] ;  /* 0x0000002406067981 */ /* 0x000ea4000c1e1500 */
[C---:B--2---:R-:W-:Y:S02]  /*7450*/  PRMT R32, R6.reuse, 0x7770, RZ ;  /* 0x0000777006207816 */ /* 0x044fe400000000ff */
[----:B------:R-:W-:-:S07]  /*7460*/  PRMT R31, R6, 0x7771, RZ ;  /* 0x00007771061f7816 */ /* 0x000fce00000000ff */
.L_x_5033:
        /* <DEDUP_REMOVED lines=32> */
.L_x_5032:
[----:B0-----:R-:W-:Y:S05]  /*7670*/  BSYNC.RECONVERGENT B0 ;  /* 0x0000000000007941 */ /* 0x001fea0003800200 */
.L_x_5031:
        /* <DEDUP_REMOVED lines=285> */
.L_x_5042:
[----:B------:R-:W-:Y:S02]  /*8850*/  SHF.R.U32.HI R20, RZ, 0x1, R20 ;  /* 0x00000001ff147819 */ /* 0x000fe40000011614 */
[----:B------:R-:W-:-:S07]  /*8860*/  MOV R21, RZ ;  /* 0x000000ff00157202 */ /* 0x000fce0000000f00 */
.L_x_5041:
        /* <DEDUP_REMOVED lines=286> */
.L_x_5044:
[----:B------:R-:W-:Y:S01]  /*9a50*/  SHF.R.U32.HI R20, RZ, 0x1, R29 ;  /* 0x00000001ff147819 */ /* 0x000fe2000001161d */
[----:B------:R-:W-:-:S07]  /*9a60*/  IMAD.MOV.U32 R21, RZ, RZ, RZ ;  /* 0x000000ffff157224 */ /* 0x000fce00078e00ff */
.L_x_5043:
        /* <DEDUP_REMOVED lines=283> */
.L_x_5046:
[----:B------:R-:W-:Y:S01]  /*ac20*/  SHF.R.U32.HI R20, RZ, 0x1, R13 ;  /* 0x00000001ff147819 */ /* 0x000fe2000001160d */
[----:B------:R-:W-:-:S07]  /*ac30*/  IMAD.MOV.U32 R21, RZ, RZ, RZ ;  /* 0x000000ffff157224 */ /* 0x000fce00078e00ff */
.L_x_5045:
        /* <DEDUP_REMOVED lines=283> */
.L_x_5048:
[----:B------:R-:W-:Y:S01]  /*bdf0*/  SHF.R.U32.HI R20, RZ, 0x1, R20 ;  /* 0x00000001ff147819 */ /* 0x000fe20000011614 */
[----:B------:R-:W-:-:S07]  /*be00*/  IMAD.MOV.U32 R21, RZ, RZ, RZ ;  /* 0x000000ffff157224 */ /* 0x000fce00078e00ff */
.L_x_5047:
[----:B------:R-:W-:-:S04]  /*be10*/  LEA R24, P0, R20, R24, 0x1 ;  /* 0x0000001814187211 */ /* 0x000fc800078008ff */
[----:B------:R-:W-:-:S05]  /*be20*/  LEA.HI.X R25, R20, R22, R21, 0x1, P0 ;  /* 0x0000001614197211 */ /* 0x000fca00000f0c15 */
[----:B------:R-:W2:Y:S02]  /*be30*/  LDG.E.U16 R24, desc[UR36][R24.64] ;  /* 0x0000002418187981 */ /* 0x000ea4000c1e1500 */
[C---:B--2---:R-:W-:Y:S02]  /*be40*/  PRMT R32, R24.reuse, 0x7770, RZ ;  /* 0x0000777018207816 */ /* 0x044fe400000000ff */
[----:B------:R-:W-:-:S07]  /*be50*/  PRMT R31, R24, 0x7771, RZ ;  /* 0x00007771181f7816 */ /* 0x000fce00000000ff */
.L_x_5040:
[----:B------:R-:W-:Y:S05]  /*be60*/  BSYNC.RECONVERGENT B0 ;  /* 0x0000000000007941 */ /* 0x000fea0003800200 */
.L_x_5039:
        /* <DEDUP_REMOVED lines=43> */
.L_x_5050:
[----:B------:R-:W-:Y:S05]  /*c120*/  BSYNC.RECONVERGENT B0 ;  /* 0x0000000000007941 */ /* 0x000fea0003800200 */
.L_x_5049:
        /* <DEDUP_REMOVED lines=23> */
.L_x_5001:
[----:B------:R-:W-:Y:S05]  /*c2a0*/  BSYNC.RECONVERGENT B6 ;  /* 0x0000000000067941 */ /* 0x000fea0003800200 */
.L_x_5000:
        /* <DEDUP_REMOVED lines=16> */
.L_x_5054:
        /* <DEDUP_REMOVED lines=20> */
.L_x_5053:
[----:B------:R-:W-:Y:S05]  /*c4f0*/  BSYNC.RECONVERGENT B0 ;  /* 0x0000000000007941 */ /* 0x000fea0003800200 */
.L_x_5052:
[----:B------:R-:W-:Y:S01]  /*c500*/  IMAD.MOV.U32 R4, RZ, RZ, R10 ;  /* 0x000000ffff047224 */ /* 0x000fe200078e000a */
[----:B------:R-:W-:Y:S06]  /*c510*/  @P1 BRA `(.L_x_5054) ;  /* 0xfffffffc00a41947 */ /* 0x000fec000383ffff */
.L_x_5051:
        /* <DEDUP_REMOVED lines=19> */
.L_x_5059:
        /* <DEDUP_REMOVED lines=20> */
.L_x_5058:
[----:B------:R-:W-:Y:S05]  /*c790*/  BSYNC.RECONVERGENT B0 ;  /* 0x0000000000007941 */ /* 0x000fea0003800200 */
.L_x_5057:
[----:B------:R-:W-:Y:S01]  /*c7a0*/  IMAD.MOV.U32 R4, RZ, RZ, R7 ;  /* 0x000000ffff047224 */ /* 0x000fe200078e0007 */
[----:B------:R-:W-:Y:S06]  /*c7b0*/  @P1 BRA `(.L_x_5059) ;  /* 0xfffffffc00a41947 */ /* 0x000fec000383ffff */
.L_x_5056:
[----:B------:R-:W-:Y:S01]  /*c7c0*/  ISETP.GE.U32.AND P0, PT, R0, 0x2, PT ;  /* 0x000000020000780c */ /* 0x000fe20003f06070 */
[----:B------:R-:W-:Y:S05]  /*c7d0*/  WARPSYNC.ALL ;  /* 0x0000000000007948 */ /* 0x000fea0003800000 */
[----:B------:R-:W-:Y:S07]  /*c7e0*/  BAR.SYNC.DEFER_BLOCKING 0x0 ;  /* 0x0000000000007b1d */ /* 0x000fee0000010000 */
[----:B------:R-:W-:Y:S05]  /*c7f0*/  @!P0 BRA `(.L_x_5055) ;  /* 0x0000000000388947 */ /* 0x000fea0003800000 */
[----:B-1----:R-:W-:-:S07]  /*c800*/  HFMA2 R3, -RZ, RZ, 0, 5.9604644775390625e-08 ;  /* 0x00000001ff037431 */ /* 0x002fce00000001ff */
.L_x_5060:
[C---:B------:R-:W-:Y:S02]  /*c810*/  LOP3.LUT R4, R16.reuse, 0xff, RZ, 0xc0, !PT ;  /* 0x000000ff10047812 */ /* 0x040fe400078ec0ff */
[C---:B------:R-:W-:Y:S02]  /*c820*/  LOP3.LUT R6, R17.reuse, 0xff, RZ, 0xc0, !PT ;  /* 0x000000ff11067812 */ /* 0x040fe400078ec0ff */
        /* <DEDUP_REMOVED lines=11> */
.L_x_5055:
        /* <DEDUP_REMOVED lines=287> */
.L_x_5061:
        /* <DEDUP_REMOVED lines=276> */
.L_x_5062:
        /* <DEDUP_REMOVED lines=286> */
.L_x_5064:
        /* <DEDUP_REMOVED lines=276> */
.L_x_5065:
        /* <DEDUP_REMOVED lines=24> */
.L_x_5067:
[----:B------:R-:W-:Y:S05]  /*110b0*/  BSYNC.RECONVERGENT B0 ;  /* 0x0000000000007941 */ /* 0x000fea0003800200 */
.L_x_5066:
        /* <DEDUP_REMOVED lines=35> */
.L_x_5069:
[----:B------:R-:W-:Y:S05]  /*112f0*/  BSYNC.RECONVERGENT B0 ;  /* 0x0000000000007941 */ /* 0x000fea0003800200 */
.L_x_5068:
        /* <DEDUP_REMOVED lines=35> */
.L_x_5074:
        /* <DEDUP_REMOVED lines=14> */
.L_x_5073:
[----:B------:R-:W-:Y:S05]  /*11610*/  BRA `(.L_x_5072) ;  /* 0x0000000000647947 */ /* 0x000fea0003800000 */
.L_x_5071:
        /* <DEDUP_REMOVED lines=11> */
.L_x_5075:
        /* <DEDUP_REMOVED lines=14> */
.L_x_5072:
[----:B------:R-:W-:Y:S05]  /*117b0*/  BSYNC.RECONVERGENT B0 ;  /* 0x0000000000007941 */ /* 0x000fea0003800200 */
.L_x_5070:
        /* <DEDUP_REMOVED lines=11> */
.L_x_5079:
        /* <DEDUP_REMOVED lines=18> */
.L_x_5078:
[----:B------:R-:W-:Y:S05]  /*11990*/  BSYNC.RECONVERGENT B0 ;  /* 0x0000000000007941 */ /* 0x000fea0003800200 */
.L_x_5077:
[----:B------:R-:W-:-:S03]  /*119a0*/  UISETP.GT.U32.AND UP0, UPT, UR4, 0x3, UPT ;  /* 0x000000030400788c */ /* 0x000fc6000bf04070 */
[----:B------:R-:W-:-:S06]  /*119b0*/  UMOV UR4, UR7 ;  /* 0x0000000700047c82 */ /* 0x000fcc0008000000 */
[----:B------:R-:W-:Y:S05]  /*119c0*/  BRA.U UP0, `(.L_x_5079) ;  /* 0xfffffffd00a87547 */ /* 0x000fea000b83ffff */
.L_x_5076:
        /* <DEDUP_REMOVED lines=12> */
.L_x_5084:
        /* <DEDUP_REMOVED lines=17> */
.L_x_5083:
[----:B------:R-:W-:Y:S05]  /*11ba0*/  BSYNC.RECONVERGENT B0 ;  /* 0x0000000000007941 */ /* 0x000fea0003800200 */
.L_x_5082:
[----:B------:R-:W-:-:S03]  /*11bb0*/  UISETP.GT.U32.AND UP0, UPT, UR5, 0x7f, UPT ;  /* 0x0000007f0500788c */ /* 0x000fc6000bf04070 */
[----:B------:R-:W-:-:S06]  /*11bc0*/  UMOV UR5, UR7 ;  /* 0x0000000700057c82 */ /* 0x000fcc0008000000 */
[----:B------:R-:W-:Y:S05]  /*11bd0*/  BRA.U UP0, `(.L_x_5084) ;  /* 0xfffffffd00ac7547 */ /* 0x000fea000b83ffff */
.L_x_5081:
[----:B------:R-:W-:Y:S01]  /*11be0*/  BAR.SYNC.DEFER_BLOCKING 0x0 ;  /* 0x0000000000007b1d */ /* 0x000fe20000010000 */
[----:B------:R-:W-:-:S09]  /*11bf0*/  UISETP.GE.U32.AND UP0, UPT, UR4, 0x2, UPT ;  /* 0x000000020400788c */ /* 0x000fd2000bf06070 */
[----:B------:R-:W-:Y:S05]  /*11c00*/  BRA.U !UP0, `(.L_x_5080) ;  /* 0x0000000108387547 */ /* 0x000fea000b800000 */
[----:B-12---:R-:W-:-:S07]  /*11c10*/  HFMA2 R0, -RZ, RZ, 0, 5.9604644775390625e-08 ;  /* 0x00000001ff007431 */ /* 0x006fce00000001ff */
.L_x_5085:
[C---:B------:R-:W-:Y:S02]  /*11c20*/  LOP3.LUT R3, R2.reuse, 0xff, RZ, 0xc0, !PT ;  /* 0x000000ff02037812 */ /* 0x040fe400078ec0ff */
[C---:B------:R-:W-:Y:S02]  /*11c30*/  LOP3.LUT R7, R25.reuse, 0xff, RZ, 0xc0, !PT ;  /* 0x000000ff19077812 */ /* 0x040fe400078ec0ff */
        /* <DEDUP_REMOVED lines=11> */
.L_x_5080:
        /* <DEDUP_REMOVED lines=44> */
.L_x_5088:
        /* <DEDUP_REMOVED lines=19> */
.L_x_5089:
[----:B------:R-:W-:Y:S05]  /*120e0*/  BRA `(.L_x_5090) ;  /* 0x0000000000047947 */ /* 0x000fea0003800000 */
.L_x_5087:
[----:B------:R2:W-:Y:S02]  /*120f0*/  STG.E.U8 desc[UR36][R6.64], R2 ;  /* 0x0000000206007986 */ /* 0x0005e4000c101124 */
.L_x_5090:
[----:B------:R-:W3:Y:S02]  /*12100*/  LDCU.64 UR4, c[0x0][0x758] ;  /* 0x0000eb00ff0477ac */ /* 0x000ee40008000a00 */
[----:B---3--:R-:W-:-:S04]  /*12110*/  IADD3 R22, P0, PT, R22, UR4, RZ ;  /* 0x0000000416167c10 */ /* 0x008fc8000ff1e0ff */
[----:B------:R-:W-:-:S05]  /*12120*/  IADD3.X R23, PT, PT, RZ, UR5, RZ, P0, !PT ;  /* 0x00000005ff177c10 */ /* 0x000fca00087fe4ff */
[----:B------:R-:W-:Y:S01]  /*12130*/  STG.E.U8 desc[UR36][R22.64], R25 ;  /* 0x0000001916007986 */ /* 0x000fe2000c101124 */
[----:B------:R-:W-:Y:S05]  /*12140*/  EXIT ;  /* 0x000000000000794d */ /* 0x000fea0003800000 */
.L_x_5086:
        /* <DEDUP_REMOVED lines=13> */
.L_x_5091:
        /* <DEDUP_REMOVED lines=20> */
.L_x_5094:
        /* <DEDUP_REMOVED lines=19> */
.L_x_5095:
[----:B------:R-:W-:Y:S05]  /*12490*/  BRA `(.L_x_5096) ;  /* 0x0000000000107947 */ /* 0x000fea0003800000 */
.L_x_5093:
[----:B------:R-:W3:Y:S02]  /*124a0*/  LDCU.64 UR4, c[0x0][0x758] ;  /* 0x0000eb00ff0477ac */ /* 0x000ee40008000a00 */
[----:B---3--:R-:W-:-:S05]  /*124b0*/  IADD3 R4, P0, PT, R24, UR4, RZ ;  /* 0x0000000418047c10 */ /* 0x008fca000ff1e0ff */
[----:B------:R-:W-:-:S05]  /*124c0*/  IMAD.X R5, RZ, RZ, UR5, P0 ;  /* 0x00000005ff057e24 */ /* 0x000fca00080e06ff */
[----:B------:R3:W-:Y:S03]  /*124d0*/  STG.E.U8 desc[UR36][R4.64], R2 ;  /* 0x0000000204007986 */ /* 0x0007e6000c101124 */
.L_x_5096:
[----:B------:R-:W4:Y:S02]  /*124e0*/  LDCU.64 UR4, c[0x0][0x758] ;  /* 0x0000eb00ff0477ac */ /* 0x000f240008000a00 */
[----:B----4-:R-:W-:-:S04]  /*124f0*/  IADD3 R22, P0, PT, R22, UR4, RZ ;  /* 0x0000000416167c10 */ /* 0x010fc8000ff1e0ff */
[----:B------:R-:W-:-:S05]  /*12500*/  IADD3.X R23, PT, PT, RZ, UR5, RZ, P0, !PT ;  /* 0x00000005ff177c10 */ /* 0x000fca00087fe4ff */
[----:B------:R-:W-:Y:S01]  /*12510*/  STG.E.U8 desc[UR36][R22.64], R25 ;  /* 0x0000001916007986 */ /* 0x000fe2000c101124 */
[----:B------:R-:W-:Y:S05]  /*12520*/  EXIT ;  /* 0x000000000000794d */ /* 0x000fea0003800000 */
.L_x_5092:
[----:B------:R-:W-:Y:S04]  /*12530*/  STG.E.U8 desc[UR36][R4.64], R2 ;  /* 0x0000000204007986 */ /* 0x000fe8000c101124 */
[----:B------:R-:W-:Y:S01]  /*12540*/  STG.E.U8 desc[UR36][R4.64+0x1], R25 ;  /* 0x0000011904007986 */ /* 0x000fe2000c101124 */
[----:B------:R-:W-:Y:S05]  /*12550*/  EXIT ;  /* 0x000000000000794d */ /* 0x000fea0003800000 */
.L_x_5063:
        /* <DEDUP_REMOVED lines=53> */
.L_x_5099:
        /* <DEDUP_REMOVED lines=19> */
.L_x_5100:
[----:B------:R-:W-:Y:S05]  /*129e0*/  BRA `(.L_x_5101) ;  /* 0x0000000000047947 */ /* 0x000fea0003800000 */
.L_x_5098:
[----:B------:R2:W-:Y:S02]  /*129f0*/  STG.E.U8 desc[UR36][R4.64], R16 ;  /* 0x0000001004007986 */ /* 0x0005e4000c101124 */
.L_x_5101:
[----:B------:R-:W3:Y:S02]  /*12a00*/  LDCU.64 UR4, c[0x0][0x758] ;  /* 0x0000eb00ff0477ac */ /* 0x000ee40008000a00 */
[----:B---3--:R-:W-:-:S04]  /*12a10*/  IADD3 R22, P0, PT, R22, UR4, RZ ;  /* 0x0000000416167c10 */ /* 0x008fc8000ff1e0ff */
[----:B------:R-:W-:-:S05]  /*12a20*/  IADD3.X R23, PT, PT, RZ, UR5, RZ, P0, !PT ;  /* 0x00000005ff177c10 */ /* 0x000fca00087fe4ff */
[----:B------:R-:W-:Y:S01]  /*12a30*/  STG.E.U8 desc[UR36][R22.64], R17 ;  /* 0x0000001116007986 */ /* 0x000fe2000c101124 */
[----:B------:R-:W-:Y:S05]  /*12a40*/  EXIT ;  /* 0x000000000000794d */ /* 0x000fea0003800000 */
.L_x_5097:
        /* <DEDUP_REMOVED lines=13> */
.L_x_5102:
        /* <DEDUP_REMOVED lines=20> */
.L_x_5105:
        /* <DEDUP_REMOVED lines=19> */
.L_x_5106:
[----:B------:R-:W-:Y:S05]  /*12d90*/  BRA `(.L_x_5107) ;  /* 0x0000000000107947 */ /* 0x000fea0003800000 */
.L_x_5104:
[----:B------:R-:W1:Y:S02]  /*12da0*/  LDCU.64 UR4, c[0x0][0x758] ;  /* 0x0000eb00ff0477ac */ /* 0x000e640008000a00 */
[----:B-1----:R-:W-:-:S04]  /*12db0*/  IADD3 R2, P0, PT, R25, UR4, RZ ;  /* 0x0000000419027c10 */ /* 0x002fc8000ff1e0ff */
[----:B------:R-:W-:-:S05]  /*12dc0*/  IADD3.X R3, PT, PT, RZ, UR5, RZ, P0, !PT ;  /* 0x00000005ff037c10 */ /* 0x000fca00087fe4ff */
[----:B------:R1:W-:Y:S04]  /*12dd0*/  STG.E.U8 desc[UR36][R2.64], R16 ;  /* 0x0000001002007986 */ /* 0x0003e8000c101124 */
.L_x_5107:
[----:B------:R-:W2:Y:S02]  /*12de0*/  LDCU.64 UR4, c[0x0][0x758] ;  /* 0x0000eb00ff0477ac */ /* 0x000ea40008000a00 */
[----:B--2---:R-:W-:-:S04]  /*12df0*/  IADD3 R22, P0, PT, R22, UR4, RZ ;  /* 0x0000000416167c10 */ /* 0x004fc8000ff1e0ff */
[----:B------:R-:W-:-:S05]  /*12e00*/  IADD3.X R23, PT, PT, RZ, UR5, RZ, P0, !PT ;  /* 0x00000005ff177c10 */ /* 0x000fca00087fe4ff */
[----:B------:R-:W-:Y:S01]  /*12e10*/  STG.E.U8 desc[UR36][R22.64], R17 ;  /* 0x0000001116007986 */ /* 0x000fe2000c101124 */
[----:B------:R-:W-:Y:S05]  /*12e20*/  EXIT ;  /* 0x000000000000794d */ /* 0x000fea0003800000 */
.L_x_5103:
[----:B------:R-:W-:Y:S04]  /*12e30*/  STG.E.U8 desc[UR36][R4.64], R16 ;  /* 0x0000001004007986 */ /* 0x000fe8000c101124 */
[----:B------:R-:W-:Y:S01]  /*12e40*/  STG.E.U8 desc[UR36][R4.64+0x1], R17 ;  /* 0x0000011104007986 */ /* 0x000fe2000c101124 */
[----:B------:R-:W-:Y:S05]  /*12e50*/  EXIT ;  /* 0x000000000000794d */ /* 0x000fea0003800000 */
.L_x_5108:
        /* <DEDUP_REMOVED lines=10> */
.L_x_8881:


//--------------------- .text._ZN2at6native13reduce_kernelILi128ELi4ENS0_8ReduceOpIhNS0_14func_wrapper_tIhNS0_55_GLOBAL__N__0955718d_22_SparseCsrTensorMath_cu_868dd54514ReductionMulOpIhEEEEjhLi4ELi4EEEEEvT1_ --------------------------
	.section	.text._ZN2at6native13reduce_kernelILi128ELi4ENS0_8ReduceOpIhNS0_14func_wrapper_tIhNS0_55_GLOBAL__N__0955718d_22_SparseCsrTensorMath_cu_868dd54514ReductionMulOpIhEEEEjhLi4ELi4EEEEEvT1_,"ax",@progbits
	.align	128
.text._ZN2at6native13reduce_kernelILi128ELi4ENS0_8ReduceOpIhNS0_14func_wrapper_tIhNS0_55_GLOBAL__N__0955718d_22_SparseCsrTensorMath_cu_868dd54514ReductionMulOpIhEEEEjhLi4ELi4EEEEEvT1_:
        .type           _ZN2at6native13reduce_kernelILi128ELi4ENS0_8ReduceOpIhNS0_14func_wrapper_tIhNS0_55_GLOBAL__N__0955718d_22_SparseCsrTensorMath_cu_868dd54514ReductionMulOpIhEEEEjhLi4ELi4EEEEEvT1_,@function
        .size           _ZN2at6native13reduce_kernelILi128ELi4ENS0_8ReduceOpIhNS0_14func_wrapper_tIhNS0_55_GLOBAL__N__0955718d_22_SparseCsrTensorMath_cu_868dd54514ReductionMulOpIhEEEEjhLi4ELi4EEEEEvT1_,(.L_x_8882 - _ZN2at6native13reduce_kernelILi128ELi4ENS0_8ReduceOpIhNS0_14func_wrapper_tIhNS0_55_GLOBAL__N__0955718d_22_SparseCsrTensorMath_cu_868dd54514ReductionMulOpIhEEEEjhLi4ELi4EEEEEvT1_)
        .other          _ZN2at6native13reduce_kernelILi128ELi4ENS0_8ReduceOpIhNS0_14func_wrapper_tIhNS0_55_GLOBAL__N__0955718d_22_SparseCsrTensorMath_cu_868dd54514ReductionMulOpIhEEEEjhLi4ELi4EEEEEvT1_,@"STO_CUDA_ENTRY STV_DEFAULT"
_ZN2at6native13reduce_kernelILi128ELi4ENS0_8ReduceOpIhNS0_14func_wrapper_tIhNS0_55_GLOBAL__N__0955718d_22_SparseCsrTensorMath_cu_868dd54514ReductionMulOpIhEEEEjhLi4ELi4EEEEEvT1_:
        /* <DEDUP_REMOVED lines=296> */
.L_x_5109:
        /* <DEDUP_REMOVED lines=31> */
.L_x_5113:
        /* <DEDUP_REMOVED lines=31> */
.L_x_5117:
[----:B------:R-:W-:Y:S05]  /*1660*/  BSYNC.RECONVERGENT B1 ;  /* 0x0000000000017941 */ /* 0x000fea0003800200 */
.L_x_5116:
[----:B------:R-:W0:Y:S01]  /*1670*/  LDC R4, c[0x0][0x388] ;  /* 0x0000e200ff047b82 */ /* 0x000e220000000800 */
[----:B------:R-:W-:-:S04]  /*1680*/  IADD3 R24, P0, PT, R9, 0x4, RZ ;  /* 0x0000000409187810 */ /* 0x000fc80007f1e0ff */
[----:B------:R-:W-:Y:S02]  /*1690*/  IADD3.X R25, PT, PT, RZ, R25, RZ, P0, !PT ;  /* 0x00000019ff197210 */ /* 0x000fe400007fe4ff */
[----:B0-----:R-:W-:-:S07]  /*16a0*/  IADD3 R3, PT, PT, R7, -0x4, R4 ;  /* 0xfffffffc07037810 */ /* 0x001fce0007ffe004 */
.L_x_5115:
[----:B------:R-:W-:Y:S05]  /*16b0*/  BSYNC.RECONVERGENT B0 ;  /* 0x0000000000007941 */ /* 0x000fea0003800200 */
.L_x_5114:
        /* <DEDUP_REMOVED lines=18> */
.L_x_5120:
[----:B------:R-:W-:Y:S01]  /*17e0*/  IMAD.WIDE.U32 R4, R7, 0x4, R24 ;  /* 0x0000000407047825 */ /* 0x000fe200078e0018 */
[----:B------:R-:W0:Y:S05]  /*17f0*/  LDCU UR4, c[0x0][0x390] ;  /* 0x00007200ff0477ac */ /* 0x000e2a0008000800 */
[----:B------:R-:W2:Y:S01]  /*1800*/  LDG.E R4, desc[UR36][R4.64] ;  /* 0x0000002404047981 */ /* 0x000ea2000c1e1900 */
        /* <DEDUP_REMOVED lines=9> */
[C---:B------:R-:W-:Y:S02]  /*18a0*/  PRMT R13, R4.reuse, 0x7773, RZ ;  /* 0x00007773040d7816 */ /* 0x040fe400000000ff */
[----:B------:R-:W-:Y:S02]  /*18b0*/  LOP3.LUT R5, R4, 0xff, RZ, 0xc0, !PT ;  /* 0x000000ff04057812 */ /* 0x000fe400078ec0ff */
[----:B------:R-:W-:Y:S01]  /*18c0*/  MOV R4, R11 ;  /* 0x0000000b00047202 */ /* 0x000fe20000000f00 */
[----:B------:R-:W-:-:S02]  /*18d0*/  IMAD.MOV.U32 R11, RZ, RZ, R12 ;  /* 0x000000ffff0b7224 */ /* 0x000fc400078e000c */
[----:B------:R-:W-:Y:S02]  /*18e0*/  IMAD R6, R6, R5, RZ ;  /* 0x0000000506067224 */ /* 0x000fe400078e02ff */
[----:B------:R-:W-:Y:S02]  /*18f0*/  IMAD R9, R9, R4, RZ ;  /* 0x0000000409097224 */ /* 0x000fe400078e02ff */
[----:B------:R-:W-:Y:S02]  /*1900*/  IMAD R8, R8, R11, RZ ;  /* 0x0000000b08087224 */ /* 0x000fe400078e02ff */
[----:B------:R-:W-:Y:S01]  /*1910*/  IMAD R0, R10, R13, RZ ;  /* 0x0000000d0a007224 */ /* 0x000fe200078e02ff */
[----:B------:R-:W-:Y:S06]  /*1920*/  @!P1 BRA `(.L_x_5120) ;  /* 0xfffffffc00ac9947 */ /* 0x000fec000383ffff */
.L_x_5119:
[----:B------:R-:W-:Y:S05]  /*1930*/  BSYNC.RECONVERGENT B0 ;  /* 0x0000000000007941 */ /* 0x000fea0003800200 */
.L_x_5118:
        /* <DEDUP_REMOVED lines=11> */
.L_x_5122:
[----:B------:R-:W-:Y:S05]  /*19f0*/  BSYNC.RECONVERGENT B0 ;  /* 0x0000000000007941 */ /* 0x000fea0003800200 */
.L_x_5121:
        /* <DEDUP_REMOVED lines=14> */
.L_x_5112:
        /* <DEDUP_REMOVED lines=45> */
.L_x_5127:
        /* <DEDUP_REMOVED lines=73> */
.L_x_5126:
        /* <DEDUP_REMOVED lines=29> */
.L_x_5125:
[----:B------:R-:W-:Y:S05]  /*2410*/  BSYNC.RECONVERGENT B0 ;  /* 0x0000000000007941 */ /* 0x000fea0003800200 */
.L_x_5124:
        /* <DEDUP_REMOVED lines=48> */
.L_x_5129:
[----:B------:R-:W-:Y:S05]  /*2720*/  BSYNC.RECONVERGENT B0 ;  /* 0x0000000000007941 */ /* 0x000fea0003800200 */
.L_x_5128:
        /* <DEDUP_REMOVED lines=63> */
.L_x_5131:
[----:B------:R-:W-:Y:S05]  /*2b20*/  BSYNC.RECONVERGENT B0 ;  /* 0x0000000000007941 */ /* 0x000fea0003800200 */
.L_x_5130:
        /* <DEDUP_REMOVED lines=47> */
.L_x_5123:
        /* <DEDUP_REMOVED lines=40> */
.L_x_5136:
        /* <DEDUP_REMOVED lines=78> */
.L_x_5135:
        /* <DEDUP_REMOVED lines=29> */
.L_x_5134:
[----:B------:R-:W-:Y:S05]  /*3750*/  BSYNC.RECONVERGENT B0 ;  /* 0x0000000000007941 */ /* 0x000fea0003800200 */
.L_x_5133:
        /* <DEDUP_REMOVED lines=52> */
.L_x_5138:
[----:B------:R-:W-:Y:S05]  /*3aa0*/  BSYNC.RECONVERGENT B0 ;  /* 0x0000000000007941 */ /* 0x000fea0003800200 */
.L_x_5137:
        /* <DEDUP_REMOVED lines=63> */
.L_x_5140:
[----:B------:R-:W-:Y:S05]  /*3ea0*/  BSYNC.RECONVERGENT B0 ;  /* 0x0000000000007941 */ /* 0x000fea0003800200 */
.L_x_5139:
        /* <DEDUP_REMOVED lines=37> */
.L_x_5132:
        /* <DEDUP_REMOVED lines=49> */
.L_x_5148:
        /* <DEDUP_REMOVED lines=313> */
.L_x_5144:
        /* <DEDUP_REMOVED lines=234> */
.L_x_5145:
        /* <DEDUP_REMOVED lines=234> */
.L_x_5146:
        /* <DEDUP_REMOVED lines=234> */
.L_x_5147:
        /* <DEDUP_REMOVED lines=8> */
.L_x_5143:
        /* <DEDUP_REMOVED lines=55> */
.L_x_5142:
[----:B0-----:R-:W-:Y:S05]  /*8770*/  BSYNC.RECONVERGENT B0 ;  /* 0x0000000000007941 */ /* 0x001fea0003800200 */
.L_x_5141:
        /* <DEDUP_REMOVED lines=283> */
.L_x_5152:
[----:B------:R-:W-:Y:S01]  /*9930*/  SHF.R.U32.HI R26, RZ, 0x2, R26 ;  /* 0x00000002ff1a7819 */ /* 0x000fe2000001161a */
[----:B------:R-:W-:-:S07]  /*9940*/  IMAD.MOV.U32 R27, RZ, RZ, RZ ;  /* 0x000000ffff1b7224 */ /* 0x000fce00078e00ff */
.L_x_5151:
        /* <DEDUP_REMOVED lines=288> */
.L_x_5154:
[----:B------:R-:W-:Y:S02]  /*ab50*/  SHF.R.U32.HI R26, RZ, 0x2, R37 ;  /* 0x00000002ff1a7819 */ /* 0x000fe40000011625 */
[----:B------:R-:W-:-:S07]  /*ab60*/  MOV R27, RZ ;  /* 0x000000ff001b7202 */ /* 0x000fce0000000f00 */
.L_x_5153:
        /* <DEDUP_REMOVED lines=285> */
.L_x_5156:
[----:B------:R-:W-:Y:S02]  /*bd40*/  SHF.R.U32.HI R26, RZ, 0x2, R41 ;  /* 0x00000002ff1a7819 */ /* 0x000fe40000011629 */
[----:B------:R-:W-:-:S07]  /*bd50*/  MOV R27, RZ ;  /* 0x000000ff001b7202 */ /* 0x000fce0000000f00 */
.L_x_5155:
        /* <DEDUP_REMOVED lines=285> */
.L_x_5158:
[----:B------:R-:W-:Y:S02]  /*cf30*/  SHF.R.U32.HI R26, RZ, 0x2, R26 ;  /* 0x00000002ff1a7819 */ /* 0x000fe4000001161a */
[----:B------:R-:W-:-:S07]  /*cf40*/  MOV R27, RZ ;  /* 0x000000ff001b7202 */ /* 0x000fce0000000f00 */
.L_x_5157:
[----:B------:R-:W-:-:S04]  /*cf50*/  LEA R22, P0, R26, R49, 0x2 ;  /* 0x000000311a167211 */ /* 0x000fc800078010ff */
[----:B------:R-:W-:-:S05]  /*cf60*/  LEA.HI.X R23, R26, R21, R27, 0x2, P0 ;  /* 0x000000151a177211 */ /* 0x000fca00000f141b */
[----:B------:R-:W2:Y:S02]  /*cf70*/  LDG.E R22, desc[UR36][R22.64] ;  /* 0x0000002416167981 */ /* 0x000ea4000c1e1900 */
[C---:B--2---:R-:W-:Y:S02]  /*cf80*/  PRMT R29, R22.reuse, 0x7770, RZ ;  /* 0x00007770161d7816 */ /* 0x044fe400000000ff */
[C---:B------:R-:W-:Y:S02]  /*cf90*/  PRMT R45, R22.reuse, 0x7771, RZ ;  /* 0x00007771162d7816 */ /* 0x040fe400000000ff */
[C---:B------:R-:W-:Y:S02]  /*cfa0*/  PRMT R47, R22.reuse, 0x7772, RZ ;  /* 0x00007772162f7816 */ /* 0x040fe400000000ff */
[----:B------:R-:W-:-:S07]  /*cfb0*/  PRMT R48, R22, 0x7773, RZ ;  /* 0x0000777316307816 */ /* 0x000fce00000000ff */
.L_x_5150:
[----:B------:R-:W-:Y:S05]  /*cfc0*/  BSYNC.RECONVERGENT B0 ;  /* 0x0000000000007941 */ /* 0x000fea0003800200 */
.L_x_5149:
        /* <DEDUP_REMOVED lines=69> */
.L_x_5160:
[----:B------:R-:W-:Y:S05]  /*d420*/  BSYNC.RECONVERGENT B0 ;  /* 0x0000000000007941 */ /* 0x000fea0003800200 */
.L_x_5159:
        /* <DEDUP_REMOVED lines=49> */
.L_x_5111:
[----:B------:R-:W-:Y:S05]  /*d740*/  BSYNC.RECONVERGENT B6 ;  /* 0x0000000000067941 */ /* 0x000fea0003800200 */
.L_x_5110:
        /* <DEDUP_REMOVED lines=22> */
.L_x_5164:
        /* <DEDUP_REMOVED lines=33> */
.L_x_5163:
[----:B------:R-:W-:Y:S05]  /*dac0*/  BSYNC.RECONVERGENT B0 ;  /* 0x0000000000007941 */ /* 0x000fea0003800200 */
.L_x_5162:
[----:B------:R-:W-:Y:S01]  /*dad0*/  MOV R6, R10 ;  /* 0x0000000a00067202 */ /* 0x000fe20000000f00 */
[----:B------:R-:W-:Y:S06]  /*dae0*/  @P1 BRA `(.L_x_5164) ;  /* 0xfffffffc00701947 */ /* 0x000fec000383ffff */
.L_x_5161:
        /* <DEDUP_REMOVED lines=25> */
.L_x_5169:
        /* <DEDUP_REMOVED lines=31> */
.L_x_5168:
[----:B------:R-:W-:Y:S05]  /*de70*/  BSYNC.RECONVERGENT B0 ;  /* 0x0000000000007941 */ /* 0x000fea0003800200 */
.L_x_5167:
[----:B-1----:R-:W-:Y:S01]  /*de80*/  MOV R4, R9 ;  /* 0x0000000900047202 */ /* 0x002fe20000000f00 */
[----:B------:R-:W-:Y:S06]  /*de90*/  @P1 BRA `(.L_x_5169) ;  /* 0xfffffffc00781947 */ /* 0x000fec000383ffff */
.L_x_5166:
[----:B------:R-:W-:Y:S01]  /*dea0*/  ISETP.GE.U32.AND P0, PT, R0, 0x2, PT ;  /* 0x000000020000780c */ /* 0x000fe20003f06070 */
[----:B------:R-:W-:Y:S05]  /*deb0*/  WARPSYNC.ALL ;  /* 0x0000000000007948 */ /* 0x000fea0003800000 */
[----:B------:R-:W-:Y:S07]  /*dec0*/  BAR.SYNC.DEFER_BLOCKING 0x0 ;  /* 0x0000000000007b1d */ /* 0x000fee0000010000 */
[----:B------:R-:W-:Y:S05]  /*ded0*/  @!P0 BRA `(.L_x_5165) ;  /* 0x0000000000608947 */ /* 0x000fea0003800000 */
[----:B--2---:R-:W-:-:S07]  /*dee0*/  IMAD.MOV.U32 R3, RZ, RZ, 0x1 ;  /* 0x00000001ff037424 */ /* 0x004fce00078e00ff */
.L_x_5170:
[----:B-1----:R-:W-:Y:S02]  /*def0*/  LOP3.LUT R4, R22, 0xff, RZ, 0xc0, !PT ;  /* 0x000000ff16047812 */ /* 0x002fe400078ec0ff */
[C---:B------:R-:W-:Y:S02]  /*df00*/  LOP3.LUT R6, R27.reuse, 0xff, RZ, 0xc0, !PT ;  /* 0x000000ff1b067812 */ /* 0x040fe400078ec0ff */
[----:B------:R-:W-:Y:S02]  /*df10*/  LOP3.LUT R8, R18, 0xff, RZ, 0xc0, !PT ;  /* 0x000000ff12087812 */ /* 0x000fe400078ec0ff */
[----:B------:R-:W-:Y:S01]  /*df20*/  LOP3.LUT R10, R24, 0xff, RZ, 0xc0, !PT ;  /* 0x000000ff180a7812 */ /* 0x000fe200078ec0ff */
        /* <DEDUP_REMOVED lines=8> */
[----:B----4-:R-:W-:Y:S02]  /*dfb0*/  SHF.L.U32 R3, R3, 0x1, RZ ;  /* 0x0000000103037819 */ /* 0x010fe400000006ff */
[----:B-1----:R-:W-:Y:S02]  /*dfc0*/  PRMT R22, R4, 0x9910, RZ ;  /* 0x0000991004167816 */ /* 0x002fe400000000ff */
[----:B------:R-:W-:-:S02]  /*dfd0*/  ISETP.GE.AND P0, PT, R3, R0, PT ;  /* 0x000000000300720c */ /* 0x000fc40003f06270 */
        /* <DEDUP_REMOVED lines=8> */
.L_x_5165:
[----:B------:R-:W3:Y:S01]  /*e060*/  LDCU UR9, c[0x0][0x558] ;  /* 0x0000ab00ff0977ac */ /* 0x000ee20008000800 */
[----:B------:R-:W-:Y:S01]  /*e070*/  IMAD.MOV.U32 R29, RZ, RZ, RZ ;  /* 0x000000ffff1d7224 */ /* 0x000fe200078e00ff */
        /* <DEDUP_REMOVED lines=9> */
[----:B-----5:R-:W-:-:S05]  /*e110*/  IMAD R0, R17, UR8, R0 ;  /* 0x0000000811007c24 */ /* 0x020fca000f8e0200 */
[----:B-1----:R-:W-:Y:S01]  /*e120*/  SHF.L.U32 R7, R0, 0x2, RZ ;  /* 0x0000000200077819 */ /* 0x002fe200000006ff */
[----:B------:R-:W-:Y:S06]  /*e130*/  BRA.U !UP0, `(.L_x_5171) ;  /* 0x0000001108447547 */ /* 0x000fec000b800000 */
[----:B------:R-:W2:Y:S01]  /*e140*/  LDCU.64 UR8, c[0x0][0x560] ;  /* 0x0000ac00ff0877ac */ /* 0x000ea20008000a00 */
[----:B------:R-:W-:Y:S01]  /*e150*/  IMAD.MOV.U32 R6, RZ, RZ, RZ ;  /* 0x000000ffff067224 */ /* 0x000fe200078e00ff */
[----:B------:R-:W1:Y:S01]  /*e160*/  LDCU UR7, c[0x0][0x55c] ;  /* 0x0000ab80ff0777ac */ /* 0x000e620008000800 */
[----:B------:R-:W3:Y:S01]  /*e170*/  LDCU UR6, c[0x0][0x688] ;  /* 0x0000d100ff0677ac */ /* 0x000ee20008000800 */
[----:B------:R-:W-:Y:S01]  /*e180*/  UISETP.NE.AND UP1, UPT, UR5, URZ, UPT ;  /* 0x000000ff0500728c */ /* 0x000fe2000bf25270 */
[----:B--2---:R-:W-:-:S05]  /*e190*/  IMAD.HI.U32 R4, R7, UR8, R6 ;  /* 0x0000000807047c27 */ /* 0x004fca000f8e0006 */
[----:B------:R-:W-:-:S04]  /*e1a0*/  SHF.R.U32.HI R5, RZ, UR9, R4 ;  /* 0x00000009ff057c19 */ /* 0x000fc80008011604 */
[----:B------:R-:W-:-:S05]  /*e1b0*/  IADD3 R3, PT, PT, -R5, RZ, RZ ;  /* 0x000000ff05037210 */ /* 0x000fca0007ffe1ff */
[----:B-1----:R-:W-:-:S04]  /*e1c0*/  IMAD R3, R3, UR7, R7 ;  /* 0x0000000703037c24 */ /* 0x002fc8000f8e0207 */
        /* <DEDUP_REMOVED lines=264> */
.L_x_5171:
[----:B------:R-:W-:Y:S01]  /*f250*/  IMAD.MOV.U32 R26, RZ, RZ, RZ ;  /* 0x000000ffff1a7224 */ /* 0x000fe200078e00ff */
[----:B------:R-:W-:Y:S06]  /*f260*/  BRA.U !UP0, `(.L_x_5172) ;  /* 0x0000001108487547 */ /* 0x000fec000b800000 */
[----:B------:R-:W1:Y:S01]  /*f270*/  LDCU.64 UR6, c[0x0][0x560] ;  /* 0x0000ac00ff0677ac */ /* 0x000e620008000a00 */
[----:B------:R-:W-:Y:S01]  /*f280*/  IADD3 R5, PT, PT, R7, 0x1, RZ ;  /* 0x0000000107057810 */ /* 0x000fe20007ffe0ff */
[----:B--2---:R-:W-:Y:S01]  /*f290*/  IMAD.MOV.U32 R4, RZ, RZ, RZ ;  /* 0x000000ffff047224 */ /* 0x004fe200078e00ff */
        /* <DEDUP_REMOVED lines=271> */
.L_x_5172:
        /* <DEDUP_REMOVED lines=276> */
.L_x_5173:
        /* <DEDUP_REMOVED lines=276> */
.L_x_5174:
[----:B------:R-:W2:Y:S01]  /*12610*/  LDC.64 R8, c[0x0][0x768] ;  /* 0x0001da00ff087b82 */ /* 0x000ea20000000a00 */
[----:B------:R-:W1:Y:S02]  /*12620*/  LDCU UR6, c[0x0][0x3a4] ;  /* 0x00007480ff0677ac */ /* 0x000e640008000800 */
[----:B-1----:R-:W-:Y:S01]  /*12630*/  UISETP.NE.AND UP1, UPT, UR6, URZ, UPT ;  /* 0x000000ff0600728c */ /* 0x002fe2000bf25270 */
[----:B--2---:R-:W-:Y:S02]  /*12640*/  IADD3 R4, P1, PT, R29, R8, RZ ;  /* 0x000000081d047210 */ /* 0x004fe40007f3e0ff */
[----:B------:R-:W-:-:S03]  /*12650*/  ISETP.NE.U32.AND P0, PT, R8, RZ, PT ;  /* 0x000000ff0800720c */ /* 0x000fc60003f05070 */
[----:B------:R-:W-:Y:S01]  /*12660*/  IMAD.X R0, RZ, RZ, R9, P1 ;  /* 0x000000ffff007224 */ /* 0x000fe200008e0609 */
[----:B------:R-:W-:-:S04]  /*12670*/  ISETP.NE.AND.EX P0, PT, R9, RZ, PT, P0 ;  /* 0x000000ff0900720c */ /* 0x000fc80003f05300 */
        /* <DEDUP_REMOVED lines=279> */
.L_x_5176:
        /* <DEDUP_REMOVED lines=276> */
.L_x_5177:
        /* <DEDUP_REMOVED lines=276> */
.L_x_5178:
        /* <DEDUP_REMOVED lines=276> */
.L_x_5179:
        /* <DEDUP_REMOVED lines=26> */
.L_x_5181:
[----:B------:R-:W-:Y:S05]  /*16d50*/  BSYNC.RECONVERGENT B0 ;  /* 0x0000000000007941 */ /* 0x000fea0003800200 */
.L_x_5180:
        /* <DEDUP_REMOVED lines=35> */
.L_x_5183:
[----:B------:R-:W-:Y:S05]  /*16f90*/  BSYNC.RECONVERGENT B0 ;  /* 0x0000000000007941 */ /* 0x000fea0003800200 */
.L_x_5182:
        /* <DEDUP_REMOVED lines=39> */
.L_x_5188:
[----:B------:R-:W-:-:S05]  /*17210*/  IADD3 R9, PT, PT, R17, R0, RZ ;  /* 0x0000000011097210 */ /* 0x000fca0007ffe0ff */
[----:B---3--:R-:W-:-:S05]  /*17220*/  IMAD.WIDE.U32 R8, R9, 0x4, R6 ;  /* 0x0000000409087825 */ /* 0x008fca00078e0006 */
[----:B------:R-:W2:Y:S04]  /*17230*/  LDG.E.U8 R10, desc[UR36][R8.64] ;  /* 0x00000024080a7981 */ /* 0x000ea8000c1e1100 */
[----:B------:R-:W3:Y:S04]  /*17240*/  LDG.E.U8 R11, desc[UR36][R8.64+0x1] ;  /* 0x00000124080b7981 */ /* 0x000ee8000c1e1100 */
[----:B------:R-:W4:Y:S04]  /*17250*/  LDG.E.U8 R12, desc[UR36][R8.64+0x2] ;  /* 0x00000224080c7981 */ /* 0x000f28000c1e1100 */
[----:B------:R-:W5:Y:S01]  /*17260*/  LDG.E.U8 R13, desc[UR36][R8.64+0x3] ;  /* 0x00000324080d7981 */ /* 0x000f62000c1e1100 */
[----:B------:R-:W-:-:S02]  /*17270*/  IADD3 R0, PT, PT, R3, R0, RZ ;  /* 0x0000000003007210 */ /* 0x000fc40007ffe0ff */
[----:B------:R-:W-:Y:S02]  /*17280*/  PRMT R24, R24, 0x9910, RZ ;  /* 0x0000991018187816 */ /* 0x000fe400000000ff */
[----:B------:R-:W-:Y:S02]  /*17290*/  ISETP.GE.U32.AND P1, PT, R0, UR8, PT ;  /* 0x0000000800007c0c */ /* 0x000fe4000bf26070 */
        /* <DEDUP_REMOVED lines=11> */
[----:B------:R-:W-:Y:S01]  /*17350*/  PRMT R22, R13, 0x7610, R22 ;  /* 0x000076100d167816 */ /* 0x000fe20000000016 */
[----:B------:R-:W-:Y:S06]  /*17360*/  @!P1 BRA `(.L_x_5188) ;  /* 0xfffffffc00a89947 */ /* 0x000fec000383ffff */
[----:B------:R-:W-:Y:S05]  /*17370*/  BSYNC.RECONVERGENT B1 ;  /* 0x0000000000017941 */ /* 0x000fea0003800200 */
.L_x_5187:
[----:B------:R-:W-:Y:S05]  /*17380*/  BRA `(.L_x_5186) ;  /* 0x0000000000987947 */ /* 0x000fea0003800000 */
.L_x_5185:
        /* <DEDUP_REMOVED lines=8> */
[C---:B------:R-:W-:Y:S01]  /*17410*/  PRMT R24, R18.reuse, 0x7610, R24 ;  /* 0x0000761012187816 */ /* 0x040fe20000000018 */
[----:B------:R-:W-:Y:S01]  /*17420*/  IMAD.MOV.U32 R0, RZ, RZ, R19 ;  /* 0x000000ffff007224 */ /* 0x000fe200078e0013 */
[C---:B------:R-:W-:Y:S02]  /*17430*/  PRMT R2, R18.reuse, 0x7610, R2 ;  /* 0x0000761012027816 */ /* 0x040fe40000000002 */
[----:B------:R-:W-:-:S03]  /*17440*/  PRMT R22, R18, 0x7610, R22 ;  /* 0x0000761012167816 */ /* 0x000fc60000000016 */
[----:B------:R-:W3:Y:S08]  /*17450*/  LDC.64 R6, c[0x0][0x770] ;  /* 0x0001dc00ff067b82 */ /* 0x000ef00000000a00 */
[----:B------:R-:W4:Y:S01]  /*17460*/  LDC R15, c[0x0][0x364] ;  /* 0x0000d900ff0f7b82 */ /* 0x000f220000000800 */
[----:B-1----:R-:W-:-:S07]  /*17470*/  IMAD R17, R17, UR5, RZ ;  /* 0x0000000511117c24 */ /* 0x002fce000f8e02ff */
.L_x_5189:
[----:B------:R-:W-:-:S05]  /*17480*/  IADD3 R9, PT, PT, R17, R0, RZ ;  /* 0x0000000011097210 */ /* 0x000fca0007ffe0ff */
[----:B--2---:R-:W-:-:S04]  /*17490*/  IMAD R9, R9, R13, R16 ;  /* 0x0000000d09097224 */ /* 0x004fc800078e0210 */
[----:B---3--:R-:W-:-:S05]  /*174a0*/  IMAD.WIDE.U32 R8, R9, 0x4, R6 ;  /* 0x0000000409087825 */ /* 0x008fca00078e0006 */
[----:B------:R-:W2:Y:S04]  /*174b0*/  LDG.E.U8 R3, desc[UR36][R8.64] ;  /* 0x0000002408037981 */ /* 0x000ea8000c1e1100 */
[----:B------:R-:W3:Y:S04]  /*174c0*/  LDG.E.U8 R10, desc[UR36][R8.64+0x1] ;  /* 0x00000124080a7981 */ /* 0x000ee8000c1e1100 */
[----:B------:R-:W5:Y:S04]  /*174d0*/  LDG.E.U8 R11, desc[UR36][R8.64+0x2] ;  /* 0x00000224080b7981 */ /* 0x000f68000c1e1100 */
[----:B------:R-:W5:Y:S01]  /*174e0*/  LDG.E.U8 R12, desc[UR36][R8.64+0x3] ;  /* 0x00000324080c7981 */ /* 0x000f62000c1e1100 */
[----:B----4-:R-:W-:-:S02]  /*174f0*/  IADD3 R0, PT, PT, R15, R0, RZ ;  /* 0x000000000f007210 */ /* 0x010fc40007ffe0ff */
[----:B------:R-:W-:Y:S02]  /*17500*/  PRMT R18, R18, 0x9910, RZ ;  /* 0x0000991012127816 */ /* 0x000fe400000000ff */
[----:B------:R-:W-:Y:S02]  /*17510*/  ISETP.GE.U32.AND P1, PT, R0, UR7, PT ;  /* 0x0000000700007c0c */ /* 0x000fe4000bf26070 */
[----:B------:R-:W-:Y:S02]  /*17520*/  PRMT R21, R24, 0x9910, RZ ;  /* 0x0000991018157816 */ /* 0x000fe400000000ff */
[----:B------:R-:W-:Y:S01]  /*17530*/  PRMT R14, R2, 0x9910, RZ ;  /* 0x00009910020e7816 */ /* 0x000fe200000000ff */
[----:B------:R-:W-:Y:S01]  /*17540*/  IMAD.MOV.U32 R2, RZ, RZ, R18 ;  /* 0x000000ffff027224 */ /* 0x000fe200078e0012 */
[----:B------:R-:W-:-:S03]  /*17550*/  PRMT R27, R22, 0x9910, RZ ;  /* 0x00009910161b7816 */ /* 0x000fc600000000ff */
        /* <DEDUP_REMOVED lines=9> */
.L_x_5186:
[----:B------:R-:W-:Y:S05]  /*175f0*/  BSYNC.RECONVERGENT B0 ;  /* 0x0000000000007941 */ /* 0x000fea0003800200 */
.L_x_5184:
        /* <DEDUP_REMOVED lines=17> */
.L_x_5193:
        /* <DEDUP_REMOVED lines=30> */
.L_x_5192:
[----:B------:R-:W-:Y:S05]  /*178f0*/  BSYNC.RECONVERGENT B0 ;  /* 0x0000000000007941 */ /* 0x000fea0003800200 */
.L_x_5191:
[----:B------:R-:W-:-:S03]  /*17900*/  UISETP.GT.U32.AND UP0, UPT, UR4, 0x3, UPT ;  /* 0x000000030400788c */ /* 0x000fc6000bf04070 */
[----:B------:R-:W-:-:S06]  /*17910*/  UMOV UR4, UR7 ;  /* 0x0000000700047c82 */ /* 0x000fcc0008000000 */
[----:B------:R-:W-:Y:S05]  /*17920*/  BRA.U UP0, `(.L_x_5193) ;  /* 0xfffffffd00787547 */ /* 0x000fea000b83ffff */
.L_x_5190:
        /* <DEDUP_REMOVED lines=17> */
[----:B--2---:R-:W-:-:S07]  /*17a40*/  MOV R3, UR5 ;  /* 0x0000000500037c02 */ /* 0x004fce0008000f00 */
.L_x_5198:
[----:B------:R-:W-:Y:S01]  /*17a50*/  SHF.R.U32.HI R9, RZ, 0x1, R3 ;  /* 0x00000001ff097819 */ /* 0x000fe20000011603 */
[----:B------:R-:W-:Y:S01]  /*17a60*/  BAR.SYNC.DEFER_BLOCKING 0x0 ;  /* 0x0000000000007b1d */ /* 0x000fe20000010000 */
[----:B------:R-:W-:-:S03]  /*17a70*/  ISETP.GT.U32.AND P2, PT, R3, 0x7f, PT ;  /* 0x0000007f0300780c */ /* 0x000fc60003f44070 */
[----:B------:R-:W-:Y:S02]  /*17a80*/  IMAD.IADD R6, R9, 0x1, R16 ;  /* 0x0000000109067824 */ /* 0x000fe400078e0210 */
[----:B------:R-:W-:Y:S03]  /*17a90*/  BSSY.RECONVERGENT B0, `(.L_x_5196) ;  /* 0x000001a000007945 */ /* 0x000fe60003800200 */
[----:B------:R-:W-:-:S04]  /*17aa0*/  ISETP.GE.U32.AND P1, PT, R6, UR5, PT ;  /* 0x0000000506007c0c */ /* 0x000fc8000bf26070 */
[----:B------:R-:W-:-:S13]  /*17ab0*/  ISETP.GE.U32.OR P1, PT, R16, R9, P1 ;  /* 0x000000091000720c */ /* 0x000fda0000f26470 */
[----:B------:R-:W-:Y:S05]  /*17ac0*/  @P1 BRA `(.L_x_5197) ;  /* 0x0000000000581947 */ /* 0x000fea0003800000 */
[----:B------:R-:W-:Y:S02]  /*17ad0*/  LEA R3, R9, R0, 0x2 ;  /* 0x0000000009037211 */ /* 0x000fe400078e10ff */
[----:B------:R-:W-:Y:S02]  /*17ae0*/  PRMT R7, R18, 0x9910, RZ ;  /* 0x0000991012077816 */ /* 0x000fe400000000ff */
[----:B------:R-:W-:Y:S02]  /*17af0*/  PRMT R11, R24, 0x9910, RZ ;  /* 0x00009910180b7816 */ /* 0x000fe400000000ff */
[----:B------:R-:W1:Y:S01]  /*17b00*/  LDS R3, [R3] ;  /* 0x0000000003037984 */ /* 0x000e620000000800 */
[----:B------:R-:W-:Y:S02]  /*17b10*/  PRMT R13, R2, 0x9910, RZ ;  /* 0x00009910020d7816 */ /* 0x000fe400000000ff */
[----:B------:R-:W-:Y:S02]  /*17b20*/  PRMT R15, R22, 0x9910, RZ ;  /* 0x00009910160f7816 */ /* 0x000fe400000000ff */
[----:B-1----:R-:W-:-:S02]  /*17b30*/  PRMT R22, R3, 0x7773, RZ ;  /* 0x0000777303167816 */ /* 0x002fc400000000ff */
[C---:B------:R-:W-:Y:S02]  /*17b40*/  PRMT R2, R3.reuse, 0x7772, RZ ;  /* 0x0000777203027816 */ /* 0x040fe400000000ff */
[----:B------:R-:W-:Y:S01]  /*17b50*/  PRMT R24, R3, 0x7771, RZ ;  /* 0x0000777103187816 */ /* 0x000fe200000000ff */
[----:B------:R-:W-:Y:S01]  /*17b60*/  IMAD R22, R15, R22, RZ ;  /* 0x000000160f167224 */ /* 0x000fe200078e02ff */
[----:B------:R-:W-:Y:S01]  /*17b70*/  LOP3.LUT R18, R3, 0xff, RZ, 0xc0, !PT ;  /* 0x000000ff03127812 */ /* 0x000fe200078ec0ff */
[----:B------:R-:W-:Y:S02]  /*17b80*/  IMAD R2, R13, R2, RZ ;  /* 0x000000020d027224 */ /* 0x000fe400078e02ff */
[----:B------:R-:W-:Y:S01]  /*17b90*/  IMAD R24, R11, R24, RZ ;  /* 0x000000180b187224 */ /* 0x000fe200078e02ff */
[----:B------:R-:W-:Y:S01]  /*17ba0*/  LOP3.LUT R3, R22, 0xffff, RZ, 0xc0, !PT ;  /* 0x0000ffff16037812 */ /* 0x000fe200078ec0ff */
[----:B------:R-:W-:Y:S01]  /*17bb0*/  IMAD R18, R7, R18, RZ ;  /* 0x0000001207127224 */ /* 0x000fe200078e02ff */
[----:B------:R-:W-:-:S02]  /*17bc0*/  LOP3.LUT R6, R2, 0xffff, RZ, 0xc0, !PT ;  /* 0x0000ffff02067812 */ /* 0x000fc400078ec0ff */
[----:B------:R-:W-:Y:S02]  /*17bd0*/  LOP3.LUT R7, R24, 0xffff, RZ, 0xc0, !PT ;  /* 0x0000ffff18077812 */ /* 0x000fe400078ec0ff */
[----:B------:R-:W-:Y:S02]  /*17be0*/  LOP3.LUT R8, R18, 0xffff, RZ, 0xc0, !PT ;  /* 0x0000ffff12087812 */ /* 0x000fe400078ec0ff */
[----:B------:R-:W-:Y:S02]  /*17bf0*/  PRMT R3, R6, 0x3340, R3 ;  /* 0x0000334006037816 */ /* 0x000fe40000000003 */
[----:B------:R-:W-:-:S04]  /*17c00*/  PRMT R8, R8, 0x3340, R7 ;  /* 0x0000334008087816 */ /* 0x000fc80000000007 */
[----:B------:R-:W-:-:S05]  /*17c10*/  PRMT R3, R8, 0x5410, R3 ;  /* 0x0000541008037816 */ /* 0x000fca0000000003 */
[----:B------:R1:W-:Y:S02]  /*17c20*/  STS [R0], R3 ;  /* 0x0000000300007388 */ /* 0x0003e40000000800 */
.L_x_5197:
[----:B------:R-:W-:Y:S05]  /*17c30*/  BSYNC.RECONVERGENT B0 ;  /* 0x0000000000007941 */ /* 0x000fea0003800200 */
.L_x_5196:
[----:B-1----:R-:W-:Y:S01]  /*17c40*/  IMAD.MOV.U32 R3, RZ, RZ, R9 ;  /* 0x000000ffff037224 */ /* 0x002fe200078e0009 */
[----:B------:R-:W-:Y:S06]  /*17c50*/  @P2 BRA `(.L_x_5198) ;  /* 0xfffffffc007c2947 */ /* 0x000fec000383ffff */
.L_x_5195:
[----:B------:R-:W-:Y:S01]  /*17c60*/  BAR.SYNC.DEFER_BLOCKING 0x0 ;  /* 0x0000000000007b1d */ /* 0x000fe20000010000 */
[----:B------:R-:W-:-:S09]  /*17c70*/  UISETP.GE.U32.AND UP0, UPT, UR4, 0x2, UPT ;  /* 0x000000020400788c */ /* 0x000fd2000bf06070 */
[----:B------:R-:W-:Y:S05]  /*17c80*/  BRA.U !UP0, `(.L_x_5194) ;  /* 0x0000000108607547 */ /* 0x000fea000b800000 */
[----:B-12---:R-:W-:-:S07]  /*17c90*/  HFMA2 R0, -RZ, RZ, 0, 5.9604644775390625e-08 ;  /* 0x00000001ff007431 */ /* 0x006fce00000001ff */
.L_x_5199:
[----:B------:R-:W-:Y:S02]  /*17ca0*/  LOP3.LUT R3, R18, 0xff, RZ, 0xc0, !PT ;  /* 0x000000ff12037812 */ /* 0x000fe400078ec0ff */
[----:B------:R-:W-:Y:S02]  /*17cb0*/  LOP3.LUT R7, R24, 0xff, RZ, 0xc0, !PT ;  /* 0x000000ff18077812 */ /* 0x000fe400078ec0ff */
        /* <DEDUP_REMOVED lines=21> */
.L_x_5194:
        /* <DEDUP_REMOVED lines=58> */
.L_x_5202:
        /* <DEDUP_REMOVED lines=19> */
.L_x_5203:
[----:B------:R-:W-:Y:S05]  /*182e0*/  BRA `(.L_x_5204) ;  /* 0x0000000000047947 */ /* 0x000fea0003800000 */
.L_x_5201:
[----:B------:R2:W-:Y:S02]  /*182f0*/  STG.E.U8 desc[UR36][R4.64], R18 ;  /* 0x0000001204007986 */ /* 0x0005e4000c101124 */
.L_x_5204:
        /* <DEDUP_REMOVED lines=23> */
.L_x_5206:
        /* <DEDUP_REMOVED lines=19> */
.L_x_5207:
[----:B------:R-:W-:Y:S05]  /*185a0*/  BRA `(.L_x_5208) ;  /* 0x00000000000c7947 */ /* 0x000fea0003800000 */
.L_x_5205:
[----:B-12---:R-:W-:-:S05]  /*185b0*/  IADD3 R4, P0, PT, R25, UR6, RZ ;  /* 0x0000000619047c10 */ /* 0x006fca000ff1e0ff */
[----:B------:R-:W-:-:S05]  /*185c0*/  IMAD.X R5, RZ, RZ, UR7, P0 ;  /* 0x00000007ff057e24 */ /* 0x000fca00080e06ff */
[----:B------:R1:W-:Y:S03]  /*185d0*/  STG.E.U8 desc[UR36][R4.64], R2 ;  /* 0x0000000204007986 */ /* 0x0003e6000c101124 */
.L_x_5208:
[----:B------:R-:W1:Y:S02]  /*185e0*/  LDCU.64 UR4, c[0x0][0x758] ;  /* 0x0000eb00ff0477ac */ /* 0x000e640008000a00 */
[----:B-1----:R-:W-:-:S04]  /*185f0*/  IADD3 R2, P0, PT, R23, UR4, RZ ;  /* 0x0000000417027c10 */ /* 0x002fc8000ff1e0ff */
[----:B------:R-:W-:-:S05]  /*18600*/  IADD3.X R3, PT, PT, RZ, UR5, RZ, P0, !PT ;  /* 0x00000005ff037c10 */ /* 0x000fca00087fe4ff */
[----:B------:R-:W-:Y:S01]  /*18610*/  STG.E.U8 desc[UR36][R2.64], R22 ;  /* 0x0000001602007986 */ /* 0x000fe2000c101124 */
[----:B------:R-:W-:Y:S05]  /*18620*/  EXIT ;  /* 0x000000000000794d */ /* 0x000fea0003800000 */
.L_x_5200:
        /* <DEDUP_REMOVED lines=22> */
.L_x_5209:
        /* <DEDUP_REMOVED lines=20> */
.L_x_5212:
        /* <DEDUP_REMOVED lines=19> */
.L_x_5213:
[----:B------:R-:W-:Y:S05]  /*18a00*/  BRA `(.L_x_5214) ;  /* 0x0000000000107947 */ /* 0x000fea0003800000 */
.L_x_5211:
[----:B------:R-:W3:Y:S02]  /*18a10*/  LDCU.64 UR4, c[0x0][0x758] ;  /* 0x0000eb00ff0477ac */ /* 0x000ee40008000a00 */
[----:B---3--:R-:W-:-:S05]  /*18a20*/  IADD3 R28, P0, PT, R28, UR4, RZ ;  /* 0x000000041c1c7c10 */ /* 0x008fca000ff1e0ff */
[----:B------:R-:W-:-:S05]  /*18a30*/  IMAD.X R29, RZ, RZ, UR5, P0 ;  /* 0x00000005ff1d7e24 */ /* 0x000fca00080e06ff */
[----:B------:R3:W-:Y:S03]  /*18a40*/  STG.E.U8 desc[UR36][R28.64], R18 ;  /* 0x000000121c007986 */ /* 0x0007e6000c101124 */
.L_x_5214:
        /* <DEDUP_REMOVED lines=23> */
.L_x_5216:
        /* <DEDUP_REMOVED lines=19> */
.L_x_5217:
[----:B------:R-:W-:Y:S05]  /*18cf0*/  BRA `(.L_x_5218) ;  /* 0x00000000000c7947 */ /* 0x000fea0003800000 */
.L_x_5215:
[----:B------:R-:W-:-:S04]  /*18d00*/  IADD3 R4, P0, PT, R25, UR6, RZ ;  /* 0x0000000619047c10 */ /* 0x000fc8000ff1e0ff */
[----:B------:R-:W-:-:S05]  /*18d10*/  IADD3.X R5, PT, PT, RZ, UR7, RZ, P0, !PT ;  /* 0x00000007ff057c10 */ /* 0x000fca00087fe4ff */
[----:B------:R0:W-:Y:S04]  /*18d20*/  STG.E.U8 desc[UR36][R4.64], R2 ;  /* 0x0000000204007986 */ /* 0x0001e8000c101124 */
.L_x_5218:
[----:B------:R-:W0:Y:S02]  /*18d30*/  LDCU.64 UR4, c[0x0][0x758] ;  /* 0x0000eb00ff0477ac */ /* 0x000e240008000a00 */
[----:B0-----:R-:W-:-:S05]  /*18d40*/  IADD3 R2, P0, PT, R23, UR4, RZ ;  /* 0x0000000417027c10 */ /* 0x001fca000ff1e0ff */
[----:B-12---:R-:W-:-:S05]  /*18d50*/  IMAD.X R3, RZ, RZ, UR5, P0 ;  /* 0x00000005ff037e24 */ /* 0x006fca00080e06ff */
[----:B------:R-:W-:Y:S01]  /*18d60*/  STG.E.U8 desc[UR36][R2.64], R22 ;  /* 0x0000001602007986 */ /* 0x000fe2000c101124 */
[----:B------:R-:W-:Y:S05]  /*18d70*/  EXIT ;  /* 0x000000000000794d */ /* 0x000fea0003800000 */
.L_x_5210:
[----:B------:R-:W-:Y:S04]  /*18d80*/  STG.E.U8 desc[UR36][R4.64], R18 ;  /* 0x0000001204007986 */ /* 0x000fe8000c101124 */
[----:B------:R-:W-:Y:S04]  /*18d90*/  STG.E.U8 desc[UR36][R4.64+0x1], R24 ;  /* 0x0000011804007986 */ /* 0x000fe8000c101124 */
[----:B------:R-:W-:Y:S04]  /*18da0*/  STG.E.U8 desc[UR36][R4.64+0x2], R2 ;  /* 0x0000020204007986 */ /* 0x000fe8000c101124 */
[----:B------:R-:W-:Y:S01]  /*18db0*/  STG.E.U8 desc[UR36][R4.64+0x3], R22 ;  /* 0x0000031604007986 */ /* 0x000fe2000c101124 */
[----:B------:R-:W-:Y:S05]  /*18dc0*/  EXIT ;  /* 0x000000000000794d */ /* 0x000fea0003800000 */
.L_x_5175:
        /* <DEDUP_REMOVED lines=67> */
.L_x_5221:
        /* <DEDUP_REMOVED lines=19> */
.L_x_5222:
[----:B------:R-:W-:Y:S05]  /*19330*/  BRA `(.L_x_5223) ;  /* 0x0000000000047947 */ /* 0x000fea0003800000 */
.L_x_5220:
[----:B------:R2:W-:Y:S02]  /*19340*/  STG.E.U8 desc[UR36][R2.64], R22 ;  /* 0x0000001602007986 */ /* 0x0005e4000c101124 */
.L_x_5223:
        /* <DEDUP_REMOVED lines=23> */
.L_x_5225:
        /* <DEDUP_REMOVED lines=19> */
.L_x_5226:
[----:B------:R-:W-:Y:S05]  /*195f0*/  BRA `(.L_x_5227) ;  /* 0x00000000000c7947 */ /* 0x000fea0003800000 */
.L_x_5224:
[----:B-1----:R-:W-:-:S05]  /*19600*/  IADD3 R2, P0, PT, R25, UR6, RZ ;  /* 0x0000000619027c10 */ /* 0x002fca000ff1e0ff */
[----:B------:R-:W-:-:S05]  /*19610*/  IMAD.X R3, RZ, RZ, UR7, P0 ;  /* 0x00000007ff037e24 */ /* 0x000fca00080e06ff */
[----:B------:R1:W-:Y:S03]  /*19620*/  STG.E.U8 desc[UR36][R2.64], R18 ;  /* 0x0000001202007986 */ /* 0x0003e6000c101124 */
.L_x_5227:
[----:B------:R-:W1:Y:S02]  /*19630*/  LDCU.64 UR4, c[0x0][0x758] ;  /* 0x0000eb00ff0477ac */ /* 0x000e640008000a00 */
[----:B-1----:R-:W-:-:S04]  /*19640*/  IADD3 R2, P0, PT, R23, UR4, RZ ;  /* 0x0000000417027c10 */ /* 0x002fc8000ff1e0ff */
[----:B------:R-:W-:-:S05]  /*19650*/  IADD3.X R3, PT, PT, RZ, UR5, RZ, P0, !PT ;  /* 0x00000005ff037c10 */ /* 0x000fca00087fe4ff */
[----:B------:R-:W-:Y:S01]  /*19660*/  STG.E.U8 desc[UR36][R2.64], R24 ;  /* 0x0000001802007986 */ /* 0x000fe2000c101124 */
[----:B------:R-:W-:Y:S05]  /*19670*/  EXIT ;  /* 0x000000000000794d */ /* 0x000fea0003800000 */
.L_x_5219:
        /* <DEDUP_REMOVED lines=21> */
.L_x_5228:
        /* <DEDUP_REMOVED lines=20> */
.L_x_5231:
        /* <DEDUP_REMOVED lines=19> */
.L_x_5232:
[----:B------:R-:W-:Y:S05]  /*19a40*/  BRA `(.L_x_5233) ;  /* 0x0000000000107947 */ /* 0x000fea0003800000 */
.L_x_5230:
[----:B------:R-:W1:Y:S02]  /*19a50*/  LDCU.64 UR4, c[0x0][0x758] ;  /* 0x0000eb00ff0477ac */ /* 0x000e640008000a00 */
[----:B-1----:R-:W-:-:S04]  /*19a60*/  IADD3 R2, P0, PT, R29, UR4, RZ ;  /* 0x000000041d027c10 */ /* 0x002fc8000ff1e0ff */
[----:B------:R-:W-:-:S05]  /*19a70*/  IADD3.X R3, PT, PT, RZ, UR5, RZ, P0, !PT ;  /* 0x00000005ff037c10 */ /* 0x000fca00087fe4ff */
[----:B------:R1:W-:Y:S04]  /*19a80*/  STG.E.U8 desc[UR36][R2.64], R22 ;  /* 0x0000001602007986 */ /* 0x0003e8000c101124 */
.L_x_5233:
        /* <DEDUP_REMOVED lines=23> */
.L_x_5235:
        /* <DEDUP_REMOVED lines=19> */
.L_x_5236:
[----:B------:R-:W-:Y:S05]  /*19d30*/  BRA `(.L_x_5237) ;  /* 0x00000000000c7947 */ /* 0x000fea0003800000 */
.L_x_5234:
[----:B-1----:R-:W-:-:S05]  /*19d40*/  IADD3 R2, P0, PT, R25, UR6, RZ ;  /* 0x0000000619027c10 */ /* 0x002fca000ff1e0ff */
[----:B------:R-:W-:-:S05]  /*19d50*/  IMAD.X R3, RZ, RZ, UR7, P0 ;  /* 0x00000007ff037e24 */ /* 0x000fca00080e06ff */
[----:B------:R1:W-:Y:S03]  /*19d60*/  STG.E.U8 desc[UR36][R2.64], R18 ;  /* 0x0000001202007986 */ /* 0x0003e6000c101124 */
.L_x_5237:
[----:B------:R-:W1:Y:S02]  /*19d70*/  LDCU.64 UR4, c[0x0][0x758] ;  /* 0x0000eb00ff0477ac */ /* 0x000e640008000a00 */
[----:B-1----:R-:W-:-:S04]  /*19d80*/  IADD3 R2, P0, PT, R23, UR4, RZ ;  /* 0x0000000417027c10 */ /* 0x002fc8000ff1e0ff */
[----:B------:R-:W-:-:S05]  /*19d90*/  IADD3.X R3, PT, PT, RZ, UR5, RZ, P0, !PT ;  /* 0x00000005ff037c10 */ /* 0x000fca00087fe4ff */
[----:B------:R-:W-:Y:S01]  /*19da0*/  STG.E.U8 desc[UR36][R2.64], R24 ;  /* 0x0000001802007986 */ /* 0x000fe2000c101124 */
[----:B------:R-:W-:Y:S05]  /*19db0*/  EXIT ;  /* 0x000000000000794d */ /* 0x000fea0003800000 */
.L_x_5229:
[----:B------:R-:W-:Y:S04]  /*19dc0*/  STG.E.U8 desc[UR36][R4.64], R22 ;  /* 0x0000001604007986 */ /* 0x000fe8000c101124 */
[----:B------:R-:W-:Y:S04]  /*19dd0*/  STG.E.U8 desc[UR36][R4.64+0x1], R27 ;  /* 0x0000011b04007986 */ /* 0x000fe8000c101124 */
[----:B------:R-:W-:Y:S04]  /*19de0*/  STG.E.U8 desc[UR36][R4.64+0x2], R18 ;  /* 0x0000021204007986 */ /* 0x000fe8000c101124 */
[----:B------:R-:W-:Y:S01]  /*19df0*/  STG.E.U8 desc[UR36][R4.64+0x3], R24 ;  /* 0x0000031804007986 */ /* 0x000fe2000c101124 */
[----:B------:R-:W-:Y:S05]  /*19e00*/  EXIT ;  /* 0x000000000000794d */ /* 0x000fea0003800000 */
.L_x_5238:
        /* <DEDUP_REMOVED lines=15> */
.L_x_8882:


//--------------------- .text._ZN2at6native13reduce_kernelILi512ELi1ENS0_8ReduceOpIN3c108BFloat16ENS0_14func_wrapper_tIS4_NS0_55_GLOBAL__N__0955718d_22_SparseCsrTensorMath_cu_868dd54514ReductionAddOpIfEEEEjS4_Li4ELi4EEEEEvT1_ --------------------------
	.section	.text._ZN2at6native13reduce_kernelILi512ELi1ENS0_8ReduceOpIN3c108BFloat16ENS0_14func_wrapper_tIS4_NS0_55_GLOBAL__N__0955718d_22_SparseCsrTensorMath_cu_868dd54514ReductionAddOpIfEEEEjS4_Li4ELi4EEEEEvT1_,"ax",@progbits
	.align	128
.text._ZN2at6native13reduce_kernelILi512ELi1ENS0_8ReduceOpIN3c108BFloat16ENS0_14func_wrapper_tIS4_NS0_55_GLOBAL__N__0955718d_22_SparseCsrTensorMath_cu_868dd54514ReductionAddOpIfEEEEjS4_Li4ELi4EEEEEvT1_:
        .type           _ZN2at6native13reduce_kernelILi512ELi1ENS0_8ReduceOpIN3c108BFloat16ENS0_14func_wrapper_tIS4_NS0_55_GLOBAL__N__0955718d_22_SparseCsrTensorMath_cu_868dd54514ReductionAddOpIfEEEEjS4_Li4ELi4EEEEEvT1_,@function
        .size           _ZN2at6native13reduce_kernelILi512ELi1ENS0_8ReduceOpIN3c108BFloat16ENS0_14func_wrapper_tIS4_NS0_55_GLOBAL__N__0955718d_22_SparseCsrTensorMath_cu_868dd54514ReductionAddOpIfEEEEjS4_Li4ELi4EEEEEvT1_,(.L_x_8883 - _ZN2at6native13reduce_kernelILi512ELi1ENS0_8ReduceOpIN3c108BFloat16ENS0_14func_wrapper_tIS4_NS0_55_GLOBAL__N__0955718d_22_SparseCsrTensorMath_cu_868dd54514ReductionAddOpIfEEEEjS4_Li4ELi4EEEEEvT1_)
        .other          _ZN2at6native13reduce_kernelILi512ELi1ENS0_8ReduceOpIN3c108BFloat16ENS0_14func_wrapper_tIS4_NS0_55_GLOBAL__N__0955718d_22_SparseCsrTensorMath_cu_868dd54514ReductionAddOpIfEEEEjS4_Li4ELi4EEEEEvT1_,@"STO_CUDA_ENTRY STV_DEFAULT"
_ZN2at6native13reduce_kernelILi512ELi1ENS0_8ReduceOpIN3c108BFloat16ENS0_14func_wrapper_tIS4_NS0_55_GLOBAL__N__0955718d_22_SparseCsrTensorMath_cu_868dd54514ReductionAddOpIfEEEEjS4_Li4ELi4EEEEEvT1_:
        /* <DEDUP_REMOVED lines=295> */
.L_x_5239:
        /* <DEDUP_REMOVED lines=42> */
[----:B------:R-:W2:Y:S02]  /*1510*/  LDG.E.U16 R8, desc[UR36][R8.64] ;  /* 0x0000002408087981 */ /* 0x000ea4000c1e1500 */
[----:B--2---:R-:W-:-:S04]  /*1520*/  IMAD.U32 R5, R8, 0x10000, RZ ;  /* 0x0001000008057824 */ /* 0x004fc800078e00ff */
[----:B0-----:R-:W-:-:S07]  /*1530*/  FADD.FTZ R5, R5, UR4 ;  /* 0x0000000405057e21 */ /* 0x001fce0008010000 */
.L_x_5246:
[----:B------:R-:W-:Y:S05]  /*1540*/  BSYNC.RECONVERGENT B2 ;  /* 0x0000000000027941 */ /* 0x000fea0003800200 */
.L_x_5245:
[----:B------:R-:W-:Y:S02]  /*1550*/  IADD3 R2, P0, PT, R2, 0x8, RZ ;  /* 0x0000000802027810 */ /* 0x000fe40007f1e0ff */
[----:B------:R-:W-:Y:S02]  /*1560*/  IADD3 R8, PT, PT, R11, -0x4, R24 ;  /* 0xfffffffc0b087810 */ /* 0x000fe40007ffe018 */
[----:B------:R-:W-:-:S09]  /*1570*/  IADD3.X R3, PT, PT, RZ, R3, RZ, P0, !PT ;  /* 0x00000003ff037210 */ /* 0x000fd200007fe4ff */
.L_x_5244:
[----:B------:R-:W-:Y:S05]  /*1580*/  BSYNC.RECONVERGENT B1 ;  /* 0x0000000000017941 */ /* 0x000fea0003800200 */
.L_x_5243:
        /* <DEDUP_REMOVED lines=10> */
[----:B------:R-:W-:-:S07]  /*1630*/  IMAD.MOV.U32 R6, RZ, RZ, R12 ;  /* 0x000000ffff067224 */ /* 0x000fce00078e000c */
.L_x_5249:
[C---:B------:R-:W-:Y:S01]  /*1640*/  IMAD.WIDE.U32 R10, R21.reuse, 0x8, R2 ;  /* 0x00000008150a7825 */ /* 0x040fe200078e0002 */
[----:B------:R-:W0:Y:S05]  /*1650*/  LDCU UR4, c[0x0][0x394] ;  /* 0x00007280ff0477ac */ /* 0x000e2a0008000800 */
[----:B------:R-:W2:Y:S01]  /*1660*/  LDG.E.64 R10, desc[UR36][R10.64] ;  /* 0x000000240a0a7981 */ /* 0x000ea2000c1e1b00 */
[----:B0-----:R-:W-:-:S04]  /*1670*/  IADD3 R21, PT, PT, R21, UR4, RZ ;  /* 0x0000000415157c10 */ /* 0x001fc8000fffe0ff */
[----:B------:R-:W-:-:S04]  /*1680*/  LEA R13, R21, 0x3, 0x2 ;  /* 0x00000003150d7811 */ /* 0x000fc800078e10ff */
[----:B------:R-:W-:Y:S02]  /*1690*/  ISETP.GE.U32.AND P1, PT, R13, R8, PT ;  /* 0x000000080d00720c */ /* 0x000fe40003f26070 */
[C---:B--2---:R-:W-:Y:S01]  /*16a0*/  PRMT R7, R10.reuse, 0x7632, R7 ;  /* 0x000076320a077816 */ /* 0x044fe20000000007 */
[C---:B------:R-:W-:Y:S01]  /*16b0*/  IMAD.U32 R13, R11.reuse, 0x10000, RZ ;  /* 0x000100000b0d7824 */ /* 0x040fe200078e00ff */
[----:B------:R-:W-:Y:S02]  /*16c0*/  PRMT R9, R11, 0x7632, R9 ;  /* 0x000076320b097816 */ /* 0x000fe40000000009 */
[----:B------:R-:W-:Y:S01]  /*16d0*/  SHF.L.U32 R14, R10, 0x10, RZ ;  /* 0x000000100a0e7819 */ /* 0x000fe200000006ff */
[----:B------:R-:W-:Y:S01]  /*16e0*/  FADD.FTZ R6, R13, R6 ;  /* 0x000000060d067221 */ /* 0x000fe20000010000 */
[----:B------:R-:W-:Y:S02]  /*16f0*/  SHF.L.U32 R7, R7, 0x10, RZ ;  /* 0x0000001007077819 */ /* 0x000fe400000006ff */
[----:B------:R-:W-:Y:S01]  /*1700*/  SHF.L.U32 R9, R9, 0x10, RZ ;  /* 0x0000001009097819 */ /* 0x000fe200000006ff */
[----:B------:R-:W-:-:S02]  /*1710*/  FADD.FTZ R5, R14, R5 ;  /* 0x000000050e057221 */ /* 0x000fc40000010000 */
[----:B------:R-:W-:Y:S02]  /*1720*/  FADD.FTZ R12, R7, R12 ;  /* 0x0000000c070c7221 */ /* 0x000fe40000010000 */
[----:B------:R-:W-:Y:S01]  /*1730*/  FADD.FTZ R4, R9, R4 ;  /* 0x0000000409047221 */ /* 0x000fe20000010000 */
[----:B------:R-:W-:Y:S06]  /*1740*/  @!P1 BRA `(.L_x_5249) ;  /* 0xfffffffc00bc9947 */ /* 0x000fec000383ffff */
.L_x_5248:
[----:B------:R-:W-:Y:S05]  /*1750*/  BSYNC.RECONVERGENT B1 ;  /* 0x0000000000017941 */ /* 0x000fea0003800200 */
.L_x_5247:
[----:B------:R-:W-:Y:S04]  /*1760*/  BSSY.RECONVERGENT B1, `(.L_x_5250) ;  /* 0x000000a000017945 */ /* 0x000fe80003800200 */
[----:B------:R-:W-:Y:S05]  /*1770*/  @P0 BRA `(.L_x_5251) ;  /* 0x0000000000200947 */ /* 0x000fea0003800000 */
[----:B------:R-:W-:-:S05]  /*1780*/  LOP3.LUT R7, R8, 0xfffffffc, RZ, 0xc0, !PT ;  /* 0xfffffffc08077812 */ /* 0x000fca00078ec0ff */
[----:B------:R-:W-:-:S05]  /*1790*/  IMAD.IADD R7, R7, 0x1, R0 ;  /* 0x0000000107077824 */ /* 0x000fca00078e0200 */
[----:B------:R-:W-:-:S13]  /*17a0*/  ISETP.GE.U32.AND P0, PT, R7, R8, PT ;  /* 0x000000080700720c */ /* 0x000fda0003f06070 */
[----:B------:R-:W-:Y:S05]  /*17b0*/  @P0 BRA `(.L_x_5251) ;  /* 0x0000000000100947 */ /* 0x000fea0003800000 */
[----:B------:R-:W-:-:S06]  /*17c0*/  IMAD.WIDE R2, R7, 0x2, R2 ;  /* 0x0000000207027825 */ /* 0x000fcc00078e0202 */
[----:B------:R-:W2:Y:S02]  /*17d0*/  LDG.E.U16 R2, desc[UR36][R2.64] ;  /* 0x0000002402027981 */ /* 0x000ea4000c1e1500 */
[----:B--2---:R-:W-:-:S05]  /*17e0*/  SHF.L.U32 R0, R2, 0x10, RZ ;  /* 0x0000001002007819 */ /* 0x004fca00000006ff */
[----:B------:R-:W-:-:S07]  /*17f0*/  FADD.FTZ R5, R5, R0 ;  /* 0x0000000005057221 */ /* 0x000fce0000010000 */
.L_x_5251:
[----:B------:R-:W-:Y:S05]  /*1800*/  BSYNC.RECONVERGENT B1 ;  /* 0x0000000000017941 */ /* 0x000fea0003800200 */
.L_x_5250:
[----:B------:R-:W-:-:S04]  /*1810*/  FADD.FTZ R5, R12, R5 ;  /* 0x000000050c057221 */ /* 0x000fc80000010000 */
[----:B------:R-:W-:-:S04]  /*1820*/  FADD.FTZ R5, R5, R6 ;  /* 0x0000000605057221 */ /* 0x000fc80000010000 */
[----:B------:R-:W-:Y:S01]  /*1830*/  FADD.FTZ R7, R5, R4 ;  /* 0x0000000405077221 */ /* 0x000fe20000010000 */
[----:B------:R-:W-:Y:S06]  /*1840*/  BRA `(.L_x_5241) ;  /* 0x0000009400587947 */ /* 0x000fec0003800000 */
.L_x_5242:
        /* <DEDUP_REMOVED lines=18> */
.L_x_5256:
[C---:B------:R-:W-:Y:S01]  /*1970*/  IADD3 R15, PT, PT, R21.reuse, R0, RZ ;  /* 0x00000000150f7210 */ /* 0x040fe20007ffe0ff */
[----:B------:R-:W-:-:S03]  /*1980*/  IMAD.WIDE.U32 R12, R21, 0x2, R2 ;  /* 0x00000002150c7825 */ /* 0x000fc600078e0002 */
[C---:B------:R-:W-:Y:S01]  /*1990*/  IADD3 R19, PT, PT, R15.reuse, R0, RZ ;  /* 0x000000000f137210 */ /* 0x040fe20007ffe0ff */
[----:B------:R-:W-:Y:S02]  /*19a0*/  IMAD.WIDE.U32 R14, R15, 0x2, R2 ;  /* 0x000000020f0e7825 */ /* 0x000fe400078e0002 */
[----:B------:R-:W2:Y:S02]  /*19b0*/  LDG.E.U16 R12, desc[UR36][R12.64] ;  /* 0x000000240c0c7981 */ /* 0x000ea4000c1e1500 */
[C---:B------:R-:W-:Y:S02]  /*19c0*/  IMAD.IADD R23, R19.reuse, 0x1, R0 ;  /* 0x0000000113177824 */ /* 0x040fe400078e0200 */
[--C-:B------:R-:W-:Y:S01]  /*19d0*/  IMAD.WIDE.U32 R18, R19, 0x2, R2.reuse ;  /* 0x0000000213127825 */ /* 0x100fe200078e0002 */
[----:B------:R-:W3:Y:S03]  /*19e0*/  LDG.E.U16 R14, desc[UR36][R14.64] ;  /* 0x000000240e0e7981 */ /* 0x000ee6000c1e1500 */
[----:B------:R-:W-:-:S02]  /*19f0*/  IMAD.WIDE.U32 R10, R23, 0x2, R2 ;  /* 0x00000002170a7825 */ /* 0x000fc400078e0002 */
[----:B------:R-:W4:Y:S04]  /*1a00*/  LDG.E.U16 R18, desc[UR36][R18.64] ;  /* 0x0000002412127981 */ /* 0x000f28000c1e1500 */
[----:B------:R-:W5:Y:S01]  /*1a10*/  LDG.E.U16 R10, desc[UR36][R10.64] ;  /* 0x000000240a0a7981 */ /* 0x000f62000c1e1500 */
[----:B------:R-:W-:-:S05]  /*1a20*/  IADD3 R21, PT, PT, R23, R0, RZ ;  /* 0x0000000017157210 */ /* 0x000fca0007ffe0ff */
[----:B------:R-:W-:-:S05]  /*1a30*/  IMAD R23, R0, 0x3, R21 ;  /* 0x0000000300177824 */ /* 0x000fca00078e0215 */
[----:B------:R-:W-:Y:S02]  /*1a40*/  ISETP.GE.U32.AND P0, PT, R23, R24, PT ;  /* 0x000000181700720c */ /* 0x000fe40003f06070 */
[----:B--2---:R-:W-:Y:S01]  /*1a50*/  SHF.L.U32 R23, R12, 0x10, RZ ;  /* 0x000000100c177819 */ /* 0x004fe200000006ff */
[----:B---3--:R-:W-:Y:S01]  /*1a60*/  IMAD.U32 R6, R14, 0x10000, RZ ;  /* 0x000100000e067824 */ /* 0x008fe200078e00ff */
[----:B----4-:R-:W-:Y:S02]  /*1a70*/  SHF.L.U32 R8, R18, 0x10, RZ ;  /* 0x0000001012087819 */ /* 0x010fe400000006ff */
[----:B-----5:R-:W-:Y:S01]  /*1a80*/  SHF.L.U32 R20, R10, 0x10, RZ ;  /* 0x000000100a147819 */ /* 0x020fe200000006ff */
[----:B------:R-:W-:Y:S01]  /*1a90*/  FADD.FTZ R4, R23, R4 ;  /* 0x0000000417047221 */ /* 0x000fe20000010000 */
[----:B------:R-:W-:Y:S01]  /*1aa0*/  FADD.FTZ R9, R6, R9 ;  /* 0x0000000906097221 */ /* 0x000fe20000010000 */
[----:B------:R-:W-:Y:S02]  /*1ab0*/  FADD.FTZ R5, R8, R5 ;  /* 0x0000000508057221 */ /* 0x000fe40000010000 */
[----:B------:R-:W-:-:S02]  /*1ac0*/  FADD.FTZ R7, R20, R7 ;  /* 0x0000000714077221 */ /* 0x000fc40000010000 */
[----:B------:R-:W-:Y:S05]  /*1ad0*/  @!P0 BRA `(.L_x_5256) ;  /* 0xfffffffc00a48947 */ /* 0x000fea000383ffff */
[----:B------:R-:W-:Y:S05]  /*1ae0*/  BSYNC.RECONVERGENT B2 ;  /* 0x0000000000027941 */ /* 0x000fea0003800200 */
.L_x_5255:
[----:B------:R-:W-:-:S07]  /*1af0*/  PRMT R6, R10, 0x7610, R6 ;  /* 0x000076100a067816 */ /* 0x000fce0000000006 */
.L_x_5254:
[----:B------:R-:W-:Y:S05]  /*1b00*/  BSYNC.RECONVERGENT B1 ;  /* 0x0000000000017941 */ /* 0x000fea0003800200 */
.L_x_5253:
[----:B------:R-:W-:Y:S01]  /*1b10*/  ISETP.GE.U32.AND P0, PT, R21, R24, PT ;  /* 0x000000181500720c */ /* 0x000fe20003f06070 */
[----:B------:R-:W-:-:S12]  /*1b20*/  BSSY.RECONVERGENT B1, `(.L_x_5257) ;  /* 0x0000012000017945 */ /* 0x000fd80003800200 */
[----:B------:R-:W-:Y:S05]  /*1b30*/  @P0 BRA `(.L_x_5258) ;  /* 0x0000000000400947 */ /* 0x000fea0003800000 */
[----:B------:R-:W-:-:S05]  /*1b40*/  IMAD.WIDE.U32 R10, R21, 0x2, R2 ;  /* 0x00000002150a7825 */ /* 0x000fca00078e0002 */
[----:B------:R0:W5:Y:S01]  /*1b50*/  LDG.E.U16 R12, desc[UR36][R10.64] ;  /* 0x000000240a0c7981 */ /* 0x000162000c1e1500 */
[----:B------:R-:W-:-:S05]  /*1b60*/  IMAD.IADD R13, R21, 0x1, R0 ;  /* 0x00000001150d7824 */ /* 0x000fca00078e0200 */
[----:B------:R-:W-:-:S13]  /*1b70*/  ISETP.GE.U32.AND P1, PT, R13, R24, PT ;  /* 0x000000180d00720c */ /* 0x000fda0003f26070 */
[----:B0-----:R-:W-:Y:S05]  /*1b80*/  @P1 BRA `(.L_x_5258) ;  /* 0x00000000002c1947 */ /* 0x001fea0003800000 */
[----:B------:R-:W-:-:S05]  /*1b90*/  IMAD.WIDE.U32 R10, R13, 0x2, R2 ;  /* 0x000000020d0a7825 */ /* 0x000fca00078e0002 */
[----:B------:R0:W5:Y:S01]  /*1ba0*/  LDG.E.U16 R14, desc[UR36][R10.64] ;  /* 0x000000240a0e7981 */ /* 0x000162000c1e1500 */
[----:B------:R-:W-:-:S04]  /*1bb0*/  IADD3 R13, PT, PT, R13, R0, RZ ;  /* 0x000000000d0d7210 */ /* 0x000fc80007ffe0ff */
[----:B------:R-:W-:-:S13]  /*1bc0*/  ISETP.GE.U32.AND P1, PT, R13, R24, PT ;  /* 0x000000180d00720c */ /* 0x000fda0003f26070 */
[----:B0-----:R-:W-:Y:S05]  /*1bd0*/  @P1 BRA `(.L_x_5258) ;  /* 0x0000000000181947 */ /* 0x001fea0003800000 */
[C---:B------:R-:W-:Y:S01]  /*1be0*/  IADD3 R15, PT, PT, R13.reuse, R0, RZ ;  /* 0x000000000d0f7210 */ /* 0x040fe20007ffe0ff */
[----:B------:R-:W-:-:S03]  /*1bf0*/  IMAD.WIDE.U32 R10, R13, 0x2, R2 ;  /* 0x000000020d0a7825 */ /* 0x000fc600078e0002 */
[C---:B------:R-:W-:Y:S02]  /*1c00*/  ISETP.GE.U32.AND P1, PT, R15.reuse, R24, PT ;  /* 0x000000180f00720c */ /* 0x040fe40003f26070 */
[----:B------:R0:W5:Y:S11]  /*1c10*/  LDG.E.U16 R18, desc[UR36][R10.64] ;  /* 0x000000240a127981 */ /* 0x000176000c1e1500 */
[----:B------:R-:W-:-:S05]  /*1c20*/  @!P1 IMAD.WIDE.U32 R2, R15, 0x2, R2 ;  /* 0x000000020f029825 */ /* 0x000fca00078e0002 */
[----:B------:R0:W5:Y:S02]  /*1c30*/  @!P1 LDG.E.U16 R6, desc[UR36][R2.64] ;  /* 0x0000002402069981 */ /* 0x000164000c1e1500 */
.L_x_5258:
[----:B------:R-:W-:Y:S05]  /*1c40*/  BSYNC.RECONVERGENT B1 ;  /* 0x0000000000017941 */ /* 0x000fea0003800200 */
.L_x_5257:
[----:B------:R-:W-:Y:S04]  /*1c50*/  BSSY.RECONVERGENT B1, `(.L_x_5259) ;  /* 0x0000012000017945 */ /* 0x000fe80003800200 */
[----:B------:R-:W-:Y:S05]  /*1c60*/  @P0 BRA `(.L_x_5260) ;  /* 0x0000000000400947 */ /* 0x000fea0003800000 */
[----:B------:R-:W-:Y:S01]  /*1c70*/  IMAD.IADD R21, R21, 0x1, R0 ;  /* 0x0000000115157824 */ /* 0x000fe200078e0200 */
[----:B0----5:R-:W-:-:S04]  /*1c80*/  SHF.L.U32 R3, R12, 0x10, RZ ;  /* 0x000000100c037819 */ /* 0x021fc800000006ff */
[----:B------:R-:W-:Y:S01]  /*1c90*/  ISETP.GE.U32.AND P0, PT, R21, R24, PT ;  /* 0x000000181500720c */ /* 0x000fe20003f06070 */
[----:B------:R-:W-:-:S12]  /*1ca0*/  FADD.FTZ R4, R4, R3 ;  /* 0x0000000304047221 */ /* 0x000fd80000010000 */
[----:B------:R-:W-:Y:S05]  /*1cb0*/  @P0 BRA `(.L_x_5260) ;  /* 0x00000000002c0947 */ /* 0x000fea0003800000 */
[----:B------:R-:W-:Y:S01]  /*1cc0*/  IADD3 R3, PT, PT, R21, R0, RZ ;  /* 0x0000000015037210 */ /* 0x000fe20007ffe0ff */
[----:B------:R-:W-:-:S03]  /*1cd0*/  IMAD.U32 R14, R14, 0x10000, RZ ;  /* 0x000100000e0e7824 */ /* 0x000fc600078e00ff */
[----:B------:R-:W-:Y:S01]  /*1ce0*/  ISETP.GE.U32.AND P0, PT, R3, R24, PT ;  /* 0x000000180300720c */ /* 0x000fe20003f06070 */
[----:B------:R-:W-:-:S12]  /*1cf0*/  FADD.FTZ R9, R9, R14 ;  /* 0x0000000e09097221 */ /* 0x000fd80000010000 */
[----:B------:R-:W-:Y:S05]  /*1d00*/  @P0 BRA `(.L_x_5260) ;  /* 0x0000000000180947 */ /* 0x000fea0003800000 */
[----:B------:R-:W-:Y:S02]  /*1d10*/  IADD3 R3, PT, PT, R3, R0, RZ ;  /* 0x0000000003037210 */ /* 0x000fe40007ffe0ff */
[----:B------:R-:W-:Y:S02]  /*1d20*/  SHF.L.U32 R18, R18, 0x10, RZ ;  /* 0x0000001012127819 */ /* 0x000fe400000006ff */
[----:B------:R-:W-:-:S03]  /*1d30*/  ISETP.GE.U32.AND P0, PT, R3, R24, PT ;  /* 0x000000180300720c */ /* 0x000fc60003f06070 */
[----:B------:R-:W-:-:S10]  /*1d40*/  FADD.FTZ R5, R5, R18 ;  /* 0x0000001205057221 */ /* 0x000fd40000010000 */
[----:B------:R-:W-:-:S04]  /*1d50*/  @!P0 IMAD.U32 R6, R6, 0x10000, RZ ;  /* 0x0001000006068824 */ /* 0x000fc800078e00ff */
[----:B------:R-:W-:-:S07]  /*1d60*/  @!P0 FADD.FTZ R7, R7, R6 ;  /* 0x0000000607078221 */ /* 0x000fce0000010000 */
.L_x_5260:
[----:B------:R-:W-:Y:S05]  /*1d70*/  BSYNC.RECONVERGENT B1 ;  /* 0x0000000000017941 */ /* 0x000fea0003800200 */
.L_x_5259:
[----:B------:R-:W-:-:S04]  /*1d80*/  FADD.FTZ R4, R4, R9 ;  /* 0x0000000904047221 */ /* 0x000fc80000010000 */
[----:B------:R-:W-:-:S04]  /*1d90*/  FADD.FTZ R4, R4, R5 ;  /* 0x0000000504047221 */ /* 0x000fc80000010000 */
[----:B------:R-:W-:Y:S01]  /*1da0*/  FADD.FTZ R7, R4, R7 ;  /* 0x0000000704077221 */ /* 0x000fe20000010000 */
[----:B------:R-:W-:Y:S06]  /*1db0*/  BRA `(.L_x_5241) ;  /* 0x0000008c00fc7947 */ /* 0x000fec0003800000 */
.L_x_5252:
[----:B------:R-:W-:-:S13]  /*1dc0*/  ISETP.NE.AND P0, PT, R6, 0x1, PT ;  /* 0x000000010600780c */ /* 0x000fda0003f05270 */
        /* <DEDUP_REMOVED lines=13> */
.L_x_5265:
[----:B------:R-:W-:Y:S02]  /*1ea0*/  IMAD.IADD R11, R21, 0x1, R4 ;  /* 0x00000001150b7824 */ /* 0x000fe400078e0204 */
[----:B------:R-:W-:-:S03]  /*1eb0*/  IMAD R19, R0, R21, RZ ;  /* 0x0000001500137224 */ /* 0x000fc600078e02ff */
[-C--:B------:R-:W-:Y:S01]  /*1ec0*/  IADD3 R13, PT, PT, R11, R4.reuse, RZ ;  /* 0x000000040b0d7210 */ /* 0x080fe20007ffe0ff */
[----:B------:R-:W-:Y:S02]  /*1ed0*/  IMAD R11, R0, R11, RZ ;  /* 0x0000000b000b7224 */ /* 0x000fe400078e02ff */
[----:B------:R-:W-:Y:S01]  /*1ee0*/  IMAD.WIDE.U32 R18, R19, 0x2, R2 ;  /* 0x0000000213127825 */ /* 0x000fe200078e0002 */
[----:B------:R-:W-:-:S03]  /*1ef0*/  IADD3 R9, PT, PT, R13, R4, RZ ;  /* 0x000000040d097210 */ /* 0x000fc60007ffe0ff */
[C---:B------:R-:W-:Y:S02]  /*1f00*/  IMAD R13, R0.reuse, R13, RZ ;  /* 0x0000000d000d7224 */ /* 0x040fe400078e02ff */
[----:B------:R-:W-:Y:S01]  /*1f10*/  IMAD R15, R0, R9, RZ ;  /* 0x00000009000f7224 */ /* 0x000fe200078e02ff */
[----:B------:R-:W2:Y:S01]  /*1f20*/  LDG.E.U16 R18, desc[UR36][R18.64] ;  /* 0x0000002412127981 */ /* 0x000ea2000c1e1500 */
[----:B------:R-:W-:-:S04]  /*1f30*/  IMAD.WIDE.U32 R10, R11, 0x2, R2 ;  /* 0x000000020b0a7825 */ /* 0x000fc800078e0002 */
[--C-:B------:R-:W-:Y:S02]  /*1f40*/  IMAD.WIDE.U32 R14, R15, 0x2, R2.reuse ;  /* 0x000000020f0e7825 */ /* 0x100fe400078e0002 */
[----:B------:R-:W3:Y:S02]  /*1f50*/  LDG.E.U16 R10, desc[UR36][R10.64] ;  /* 0x000000240a0a7981 */ /* 0x000ee4000c1e1500 */
[----:B------:R-:W-:Y:S02]  /*1f60*/  IMAD.WIDE.U32 R12, R13, 0x2, R2 ;  /* 0x000000020d0c7825 */ /* 0x000fe400078e0002 */
[----:B------:R-:W4:Y:S04]  /*1f70*/  LDG.E.U16 R15, desc[UR36][R14.64] ;  /* 0x000000240e0f7981 */ /* 0x000f28000c1e1500 */
[----:B------:R-:W5:Y:S01]  /*1f80*/  LDG.E.U16 R12, desc[UR36][R12.64] ;  /* 0x000000240c0c7981 */ /* 0x000f62000c1e1500 */
[----:B------:R-:W-:-:S04]  /*1f90*/  IMAD.IADD R21, R9, 0x1, R4 ;  /* 0x0000000109157824 */ /* 0x000fc800078e0204 */
[----:B------:R-:W-:-:S05]  /*1fa0*/  IMAD R9, R4, 0x3, R21 ;  /* 0x0000000304097824 */ /* 0x000fca00078e0215 */
[----:B------:R-:W-:Y:S02]  /*1fb0*/  ISETP.GE.U32.AND P0, PT, R9, R24, PT ;  /* 0x000000180900720c */ /* 0x000fe40003f06070 */
[----:B--2---:R-:W-:Y:S02]  /*1fc0*/  SHF.L.U32 R9, R18, 0x10, RZ ;  /* 0x0000001012097819 */ /* 0x004fe400000006ff */
[----:B---3--:R-:W-:Y:S02]  /*1fd0*/  SHF.L.U32 R20, R10, 0x10, RZ ;  /* 0x000000100a147819 */ /* 0x008fe400000006ff */
[----:B----4-:R-:W-:Y:S01]  /*1fe0*/  SHF.L.U32 R22, R15, 0x10, RZ ;  /* 0x000000100f167819 */ /* 0x010fe200000006ff */
[----:B-----5:R-:W-:Y:S02]  /*1ff0*/  IMAD.U32 R23, R12, 0x10000, RZ ;  /* 0x000100000c177824 */ /* 0x020fe400078e00ff */
[----:B------:R-:W-:Y:S01]  /*2000*/  FADD.FTZ R8, R9, R8 ;  /* 0x0000000809087221 */ /* 0x000fe20000010000 */
[----:B------:R-:W-:Y:S01]  /*2010*/  FADD.FTZ R7, R20, R7 ;  /* 0x0000000714077221 */ /* 0x000fe20000010000 */
[----:B------:R-:W-:Y:S01]  /*2020*/  FADD.FTZ R5, R22, R5 ;  /* 0x0000000516057221 */ /* 0x000fe20000010000 */
[----:B------:R-:W-:Y:S01]  /*2030*/  FADD.FTZ R6, R23, R6 ;  /* 0x0000000617067221 */ /* 0x000fe20000010000 */
[----:B------:R-:W-:Y:S06]  /*2040*/  @!P0 BRA `(.L_x_5265) ;  /* 0xfffffffc00948947 */ /* 0x000fec000383ffff */
[----:B------:R-:W-:Y:S05]  /*2050*/  BSYNC.RECONVERGENT B2 ;  /* 0x0000000000027941 */ /* 0x000fea0003800200 */
.L_x_5264:
[----:B------:R-:W-:Y:S02]  /*2060*/  PRMT R14, R18, 0x7610, R14 ;  /* 0x00007610120e7816 */ /* 0x000fe4000000000e */
[----:B------:R-:W-:Y:S02]  /*2070*/  PRMT R13, R10, 0x7610, R13 ;  /* 0x000076100a0d7816 */ /* 0x000fe4000000000d */
[----:B------:R-:W-:-:S07]  /*2080*/  PRMT R9, R15, 0x7610, R9 ;  /* 0x000076100f097816 */ /* 0x000fce0000000009 */
.L_x_5263:
[----:B------:R-:W-:Y:S05]  /*2090*/  BSYNC.RECONVERGENT B1 ;  /* 0x0000000000017941 */ /* 0x000fea0003800200 */
.L_x_5262:
        /* <DEDUP_REMOVED lines=10> */
[----:B------:R-:W-:-:S05]  /*2140*/  IMAD.WIDE.U32 R10, R11, 0x2, R2 ;  /* 0x000000020b0a7825 */ /* 0x000fca00078e0002 */
[----:B------:R0:W5:Y:S01]  /*2150*/  LDG.E.U16 R13, desc[UR36][R10.64] ;  /* 0x000000240a0d7981 */ /* 0x000162000c1e1500 */
[----:B------:R-:W-:-:S05]  /*2160*/  IMAD.IADD R19, R19, 0x1, R4 ;  /* 0x0000000113137824 */ /* 0x000fca00078e0204 */
[----:B------:R-:W-:-:S13]  /*2170*/  ISETP.GE.U32.AND P1, PT, R19, R24, PT ;  /* 0x000000181300720c */ /* 0x000fda0003f26070 */
[----:B0-----:R-:W-:Y:S05]  /*2180*/  @P1 BRA `(.L_x_5267) ;  /* 0x0000000000201947 */ /* 0x001fea0003800000 */
[----:B------:R-:W-:Y:S01]  /*2190*/  IADD3 R15, PT, PT, R19, R4, RZ ;  /* 0x00000004130f7210 */ /* 0x000fe20007ffe0ff */
[----:B------:R-:W-:-:S03]  /*21a0*/  IMAD R11, R0, R19, RZ ;  /* 0x00000013000b7224 */ /* 0x000fc600078e02ff */
[----:B------:R-:W-:Y:S01]  /*21b0*/  ISETP.GE.U32.AND P1, PT, R15, R24, PT ;  /* 0x000000180f00720c */ /* 0x000fe20003f26070 */
[----:B------:R-:W-:-:S05]  /*21c0*/  IMAD.WIDE.U32 R10, R11, 0x2, R2 ;  /* 0x000000020b0a7825 */ /* 0x000fca00078e0002 */
[----:B------:R0:W5:Y:S07]  /*21d0*/  LDG.E.U16 R12, desc[UR36][R10.64] ;  /* 0x000000240a0c7981 */ /* 0x00016e000c1e1500 */
[----:B------:R-:W-:-:S04]  /*21e0*/  @!P1 IMAD R15, R0, R15, RZ ;  /* 0x0000000f000f9224 */ /* 0x000fc800078e02ff */
[----:B------:R-:W-:-:S05]  /*21f0*/  @!P1 IMAD.WIDE.U32 R2, R15, 0x2, R2 ;  /* 0x000000020f029825 */ /* 0x000fca00078e0002 */
[----:B------:R0:W5:Y:S02]  /*2200*/  @!P1 LDG.E.U16 R9, desc[UR36][R2.64] ;  /* 0x0000002402099981 */ /* 0x000164000c1e1500 */
.L_x_5267:
[----:B------:R-:W-:Y:S05]  /*2210*/  BSYNC.RECONVERGENT B1 ;  /* 0x0000000000017941 */ /* 0x000fea0003800200 */
.L_x_5266:
[----:B------:R-:W-:Y:S04]  /*2220*/  BSSY.RECONVERGENT B1, `(.L_x_5268) ;  /* 0x0000012000017945 */ /* 0x000fe80003800200 */
[----:B------:R-:W-:Y:S05]  /*2230*/  @P0 BRA `(.L_x_5269) ;  /* 0x0000000000400947 */ /* 0x000fea0003800000 */
[----:B------:R-:W-:Y:S01]  /*2240*/  IADD3 R21, PT, PT, R21, R4, RZ ;  /* 0x0000000415157210 */ /* 0x000fe20007ffe0ff */
[----:B0----5:R-:W-:-:S03]  /*2250*/  IMAD.U32 R3, R14, 0x10000, RZ ;  /* 0x000100000e037824 */ /* 0x021fc600078e00ff */
[----:B------:R-:W-:Y:S01]  /*2260*/  ISETP.GE.U32.AND P0, PT, R21, R24, PT ;  /* 0x000000181500720c */ /* 0x000fe20003f06070 */
[----:B------:R-:W-:-:S12]  /*2270*/  FADD.FTZ R8, R8, R3 ;  /* 0x0000000308087221 */ /* 0x000fd80000010000 */
[----:B------:R-:W-:Y:S05]  /*2280*/  @P0 BRA `(.L_x_5269) ;  /* 0x00000000002c0947 */ /* 0x000fea0003800000 */
[----:B------:R-:W-:Y:S02]  /*2290*/  IADD3 R3, PT, PT, R21, R4, RZ ;  /* 0x0000000415037210 */ /* 0x000fe40007ffe0ff */
[----:B------:R-:W-:Y:S02]  /*22a0*/  SHF.L.U32 R0, R13, 0x10, RZ ;  /* 0x000000100d007819 */ /* 0x000fe400000006ff */
[----:B------:R-:W-:-:S03]  /*22b0*/  ISETP.GE.U32.AND P0, PT, R3, R24, PT ;  /* 0x000000180300720c */ /* 0x000fc60003f06070 */
[----:B------:R-:W-:-:S10]  /*22c0*/  FADD.FTZ R7, R7, R0 ;  /* 0x0000000007077221 */ /* 0x000fd40000010000 */
[----:B------:R-:W-:Y:S05]  /*22d0*/  @P0 BRA `(.L_x_5269) ;  /* 0x0000000000180947 */ /* 0x000fea0003800000 */
[----:B------:R-:W-:-:S05]  /*22e0*/  IMAD.IADD R3, R3, 0x1, R4 ;  /* 0x0000000103037824 */ /* 0x000fca00078e0204 */
[----:B------:R-:W-:Y:S02]  /*22f0*/  ISETP.GE.U32.AND P0, PT, R3, R24, PT ;  /* 0x000000180300720c */ /* 0x000fe40003f06070 */
[----:B------:R-:W-:-:S05]  /*2300*/  SHF.L.U32 R3, R12, 0x10, RZ ;  /* 0x000000100c037819 */ /* 0x000fca00000006ff */
[----:B------:R-:W-:-:S06]  /*2310*/  FADD.FTZ R6, R6, R3 ;  /* 0x0000000306067221 */ /* 0x000fcc0000010000 */
[----:B------:R-:W-:-:S05]  /*2320*/  @!P0 SHF.L.U32 R0, R9, 0x10, RZ ;  /* 0x0000001009008819 */ /* 0x000fca00000006ff */
[----:B------:R-:W-:-:S07]  /*2330*/  @!P0 FADD.FTZ R5, R5, R0 ;  /* 0x0000000005058221 */ /* 0x000fce0000010000 */
.L_x_5269:
[----:B------:R-:W-:Y:S05]  /*2340*/  BSYNC.RECONVERGENT B1 ;  /* 0x0000000000017941 */ /* 0x000fea0003800200 */
.L_x_5268:
[----:B------:R-:W-:-:S04]  /*2350*/  FADD.FTZ R7, R8, R7 ;  /* 0x0000000708077221 */ /* 0x000fc80000010000 */
[----:B------:R-:W-:-:S04]  /*2360*/  FADD.FTZ R6, R7, R6 ;  /* 0x0000000607067221 */ /* 0x000fc80000010000 */
[----:B------:R-:W-:Y:S01]  /*2370*/  FADD.FTZ R7, R6, R5 ;  /* 0x0000000506077221 */ /* 0x000fe20000010000 */
[----:B------:R-:W-:Y:S06]  /*2380*/  BRA `(.L_x_5241) ;  /* 0x0000008800887947 */ /* 0x000fec0003800000 */
.L_x_5261:
[----:B------:R-:W0:Y:S01]  /*2390*/  LDCU UR4, c[0x0][0x394] ;  /* 0x00007280ff0477ac */ /* 0x000e220008000800 */
[----:B------:R-:W1:Y:S01]  /*23a0*/  LDC R9, c[0x0][0x384] ;  /* 0x0000e100ff097b82 */ /* 0x000e620000000800 */
[----:B------:R-:W-:Y:S01]  /*23b0*/  BSSY.RECONVERGENT B1, `(.L_x_5270) ;  /* 0x0000411000017945 */ /* 0x000fe20003800200 */
[----:B0-----:R-:W-:-:S04]  /*23c0*/  IMAD.U32 R22, RZ, RZ, UR4 ;  /* 0x00000004ff167e24 */ /* 0x001fc8000f8e00ff */
[----:B------:R-:W-:Y:S01]  /*23d0*/  IMAD R3, R22, 0x3, R21 ;  /* 0x0000000316037824 */ /* 0x000fe200078e0215 */
[----:B-1----:R-:W-:Y:S01]  /*23e0*/  MOV R20, R9 ;  /* 0x0000000900147202 */ /* 0x002fe20000000f00 */
[----:B------:R-:W-:-:S03]  /*23f0*/  IMAD.MOV.U32 R10, RZ, RZ, R9 ;  /* 0x000000ffff0a7224 */ /* 0x000fc600078e0009 */
[----:B------:R-:W-:Y:S02]  /*2400*/  ISETP.GE.U32.AND P0, PT, R3, R24, PT ;  /* 0x000000180300720c */ /* 0x000fe40003f06070 */
[----:B------:R-:W-:-:S11]  /*2410*/  MOV R11, R9 ;  /* 0x00000009000b7202 */ /* 0x000fd60000000f00 */
[----:B------:R-:W-:Y:S05]  /*2420*/  @P0 BRA `(.L_x_5271) ;  /* 0x0000004000240947 */ /* 0x000fea0003800000 */
[----:B------:R-:W-:-:S13]  /*2430*/  ISETP.NE.AND P0, PT, R6, RZ, PT ;  /* 0x000000ff0600720c */ /* 0x000fda0003f05270 */
[----:B------:R0:W5:Y:S01]  /*2440*/  @!P0 LDG.E.U16 R2, desc[UR36][R4.64] ;  /* 0x0000002404028981 */ /* 0x000162000c1e1500 */
[----:B------:R-:W-:Y:S01]  /*2450*/  IADD3 R3, PT, PT, R6, -0x1, RZ ;  /* 0xffffffff06037810 */ /* 0x000fe20007ffe0ff */
[----:B------:R-:W-:Y:S01]  /*2460*/  IMAD.MOV.U32 R11, RZ, RZ, R9 ;  /* 0x000000ffff0b7224 */ /* 0x000fe200078e0009 */
[-C--:B------:R-:W-:Y:S02]  /*2470*/  MOV R20, R9.reuse ;  /* 0x0000000900147202 */ /* 0x080fe40000000f00 */
[----:B------:R-:W-:Y:S02]  /*2480*/  VIMNMX.U32 R8, PT, PT, R3, 0x18, PT ;  /* 0x0000001803087848 */ /* 0x000fe40003fe0000 */
[----:B------:R-:W-:Y:S02]  /*2490*/  MOV R10, R9 ;  /* 0x00000009000a7202 */ /* 0x000fe40000000f00 */
[----:B------:R-:W-:-:S07]  /*24a0*/  IADD3 R8, PT, PT, R8, 0x1, RZ ;  /* 0x0000000108087810 */ /* 0x000fce0007ffe0ff */
.L_x_5277:
        /* <DEDUP_REMOVED lines=16> */
[----:B------:R-:W-:Y:S01]  /*25b0*/  SHF.R.U32.HI R12, RZ, UR31, R0 ;  /* 0x0000001fff0c7c19 */ /* 0x000fe20008011600 */
[----:B------:R-:W0:Y:S03]  /*25c0*/  LDCU UR74, c[0x0][0x500] ;  /* 0x0000a000ff4a77ac */ /* 0x000e260008000800 */
[----:B------:R-:W-:Y:S01]  /*25d0*/  IADD3 R0, PT, PT, -R12, RZ, RZ ;  /* 0x000000ff0c007210 */ /* 0x000fe20007ffe1ff */
[----:B------:R-:W0:Y:S04]  /*25e0*/  LDCU UR73, c[0x0][0x3f8] ;  /* 0x00007f00ff4977ac */ /* 0x000e280008000800 */
        /* <DEDUP_REMOVED lines=268> */
[----:B------:R-:W2:Y:S01]  /*36b0*/  @P2 LDC R19, c[0x0][0x4ec] ;  /* 0x00013b00ff132b82 */ /* 0x000ea20000000800 */
[----:B0-----:R-:W-:-:S05]  /*36c0*/  IMAD.HI.U32 R6, R12, UR53, R6 ;  /* 0x000000350c067c27 */ /* 0x001fca000f8e0006 */
[----:B------:R-:W-:Y:S02]  /*36d0*/  SHF.R.U32.HI R7, RZ, UR27, R6 ;  /* 0x0000001bff077c19 */ /* 0x000fe40008011606 */
[----:B------:R-:W0:Y:S01]  /*36e0*/  @P2 LDC R18, c[0x0][0x558] ;  /* 0x00015600ff122b82 */ /* 0x000e220000000800 */
[----:B------:R-:W-:Y:S01]  /*36f0*/  @P2 IMAD.MOV.U32 R6, RZ, RZ, RZ ;  /* 0x000000ffff062224 */ /* 0x000fe200078e00ff */
[----:B------:R-:W-:-:S05]  /*3700*/  IADD3 R15, PT, PT, -R7, RZ, RZ ;  /* 0x000000ff070f7210 */ /* 0x000fca0007ffe1ff */
[----:B------:R-:W-:Y:S02]  /*3710*/  IMAD R15, R15, UR52, R12 ;  /* 0x000000340f0f7c24 */ /* 0x000fe4000f8e020c */
[----:B------:R-:W3:Y:S02]  /*3720*/  @P2 LDC.64 R12, c[0x0][0x4f0] ;  /* 0x00013c00ff0c2b82 */ /* 0x000ee40000000a00 */
[----:B------:R-:W-:Y:S02]  /*3730*/  IMAD R0, R15, UR28, R0 ;  /* 0x0000001c0f007c24 */ /* 0x000fe4000f8e0200 */
[----:B---3--:R-:W-:-:S05]  /*3740*/  @P2 IMAD.HI.U32 R12, R7, R12, R6 ;  /* 0x0000000c070c2227 */ /* 0x008fca00078e0006 */
[----:B------:R-:W-:-:S04]  /*3750*/  @P2 SHF.R.U32.HI R12, RZ, R13, R12 ;  /* 0x0000000dff0c2219 */ /* 0x000fc8000001160c */
[----:B------:R-:W-:-:S05]  /*3760*/  @P2 IADD3 R6, PT, PT, -R12, RZ, RZ ;  /* 0x000000ff0c062210 */ /* 0x000fca0007ffe1ff */
[----:B--2---:R-:W-:-:S04]  /*3770*/  @P2 IMAD R7, R6, R19, R7 ;  /* 0x0000001306072224 */ /* 0x004fc800078e0207 */
[----:B0-----:R-:W-:-:S07]  /*3780*/  @P2 IMAD R0, R7, R18, R0 ;  /* 0x0000001207002224 */ /* 0x001fce00078e0200 */
.L_x_5273:
[----:B------:R-:W-:Y:S01]  /*3790*/  LOP3.LUT R7, R0, 0xfffffffe, RZ, 0xc0, !PT ;  /* 0xfffffffe00077812 */ /* 0x000fe200078ec0ff */
[----:B------:R-:W-:Y:S02]  /*37a0*/  HFMA2 R18, -RZ, RZ, 0, 0 ;  /* 0x00000000ff127431 */ /* 0x000fe400000001ff */
[----:B-1----:R-:W-:Y:S01]  /*37b0*/  VIADD R19, R21, UR4 ;  /* 0x0000000415137c36 */ /* 0x002fe20008000000 */
[----:B------:R-:W1:Y:S01]  /*37c0*/  LDCU UR52, c[0x0][0x3cc] ;  /* 0x00007980ff3477ac */ /* 0x000e620008000800 */
[----:B------:R-:W-:-:S04]  /*37d0*/  IADD3 R6, P2, PT, R7, R4, RZ ;  /* 0x0000000407067210 */ /* 0x000fc80007f5e0ff */
[----:B------:R-:W-:-:S05]  /*37e0*/  IADD3.X R7, PT, PT, RZ, R5, RZ, P2, !PT ;  /* 0x00000005ff077210 */ /* 0x000fca00017fe4ff */
[----:B------:R2:W5:Y:S01]  /*37f0*/  LDG.E.U16 R6, desc[UR36][R6.64] ;  /* 0x0000002406067981 */ /* 0x000562000c1e1500 */
[----:B------:R-:W-:-:S05]  /*3800*/  IMAD.HI.U32 R0, R19, UR30, R18 ;  /* 0x0000001e13007c27 */ /* 0x000fca000f8e0012 */
[----:B------:R-:W-:-:S04]  /*3810*/  SHF.R.U32.HI R15, RZ, UR31, R0 ;  /* 0x0000001fff0f7c19 */ /* 0x000fc80008011600 */
[----:B------:R-:W-:-:S05]  /*3820*/  IADD3 R13, PT, PT, -R15, RZ, RZ ;  /* 0x000000ff0f0d7210 */ /* 0x000fca0007ffe1ff */
[----:B-1----:R-:W-:-:S04]  /*3830*/  IMAD R0, R13, UR52, R19 ;  /* 0x000000340d007c24 */ /* 0x002fc8000f8e0213 */
        /* <DEDUP_REMOVED lines=203> */
[----:B------:R-:W-:Y:S02]  /*44f0*/  ISETP.NE.AND P2, PT, R8, 0x18, PT ;  /* 0x000000180800780c */ /* 0x000fe40003f45270 */
[----:B------:R-:W-:Y:S02]  /*4500*/  MOV R12, RZ ;  /* 0x000000ff000c7202 */ /* 0x000fe40000000f00 */
[----:B------:R-:W-:-:S09]  /*4510*/  MOV R13, R15 ;  /* 0x0000000f000d7202 */ /* 0x000fd20000000f00 */
[----:B------:R-:W1:Y:S01]  /*4520*/  @P2 LDC R24, c[0x0][0x558] ;  /* 0x00015600ff182b82 */ /* 0x000e620000000800 */
[----:B0-----:R-:W-:-:S07]  /*4530*/  IMAD.HI.U32 R22, R15, UR53, R12 ;  /* 0x000000350f167c27 */ /* 0x001fce000f8e000c */
[----:B------:R-:W0:Y:S01]  /*4540*/  @P2 LDC.64 R12, c[0x0][0x4f0] ;  /* 0x00013c00ff0c2b82 */ /* 0x000e220000000a00 */
[----:B------:R-:W-:Y:S02]  /*4550*/  SHF.R.U32.HI R23, RZ, UR27, R22 ;  /* 0x0000001bff177c19 */ /* 0x000fe40008011616 */
[----:B------:R-:W-:-:S03]  /*4560*/  @P2 MOV R22, RZ ;  /* 0x000000ff00162202 */ /* 0x000fc60000000f00 */
[----:B------:R-:W-:-:S04]  /*4570*/  IMAD.MOV R7, RZ, RZ, -R23 ;  /* 0x000000ffff077224 */ /* 0x000fc800078e0a17 */
        /* <DEDUP_REMOVED lines=8> */
.L_x_5274:
[----:B------:R-:W-:Y:S01]  /*4600*/  LOP3.LUT R13, R0, 0xfffffffe, RZ, 0xc0, !PT ;  /* 0xfffffffe000d7812 */ /* 0x000fe200078ec0ff */
[----:B------:R-:W1:Y:S03]  /*4610*/  LDCU UR52, c[0x0][0x3cc] ;  /* 0x00007980ff3477ac */ /* 0x000e660008000800 */
[----:B------:R-:W-:-:S05]  /*4620*/  IADD3 R12, P2, PT, R13, R4, RZ ;  /* 0x000000040d0c7210 */ /* 0x000fca0007f5e0ff */
[----:B------:R-:W-:-:S05]  /*4630*/  IMAD.X R13, RZ, RZ, R5, P2 ;  /* 0x000000ffff0d7224 */ /* 0x000fca00010e0605 */
[----:B------:R2:W5:Y:S01]  /*4640*/  LDG.E.U16 R7, desc[UR36][R12.64] ;  /* 0x000000240c077981 */ /* 0x000562000c1e1500 */
[----:B------:R-:W-:Y:S02]  /*4650*/  IADD3 R19, PT, PT, R19, UR4, RZ ;  /* 0x0000000413137c10 */ /* 0x000fe4000fffe0ff */
        /* <DEDUP_REMOVED lines=219> */
[----:B------:R-:W-:Y:S01]  /*5410*/  ISETP.NE.AND P2, PT, R8, 0x18, PT ;  /* 0x000000180800780c */ /* 0x000fe20003f45270 */
[----:B------:R-:W-:Y:S01]  /*5420*/  HFMA2 R12, -RZ, RZ, 0, 0 ;  /* 0x00000000ff0c7431 */ /* 0x000fe200000001ff */
[----:B------:R-:W-:-:S11]  /*5430*/  MOV R13, R24 ;  /* 0x00000018000d7202 */ /* 0x000fd60000000f00 */
        /* <DEDUP_REMOVED lines=14> */
.L_x_5275:
[----:B------:R-:W-:Y:S01]  /*5520*/  LOP3.LUT R13, R0, 0xfffffffe, RZ, 0xc0, !PT ;  /* 0xfffffffe000d7812 */ /* 0x000fe200078ec0ff */
[----:B------:R-:W1:Y:S01]  /*5530*/  LDCU UR52, c[0x0][0x3cc] ;  /* 0x00007980ff3477ac */ /* 0x000e620008000800 */
[----:B------:R-:W-:Y:S02]  /*5540*/  IADD3 R19, PT, PT, R19, UR4, RZ ;  /* 0x0000000413137c10 */ /* 0x000fe4000fffe0ff */
[----:B------:R-:W-:Y:S02]  /*5550*/  IADD3 R12, P2, PT, R13, R4, RZ ;  /* 0x000000040d0c7210 */ /* 0x000fe40007f5e0ff */
[----:B------:R-:W-:-:S03]  /*5560*/  MOV R18, RZ ;  /* 0x000000ff00127202 */ /* 0x000fc60000000f00 */
[----:B------:R-:W-:Y:S02]  /*5570*/  IMAD.X R13, RZ, RZ, R5, P2 ;  /* 0x000000ffff0d7224 */ /* 0x000fe400010e0605 */
[----:B------:R-:W-:-:S03]  /*5580*/  IMAD.HI.U32 R15, R19, UR30, R18 ;  /* 0x0000001e130f7c27 */ /* 0x000fc6000f8e0012 */
[----:B------:R2:W5:Y:S02]  /*5590*/  LDG.E.U16 R0, desc[UR36][R12.64] ;  /* 0x000000240c007981 */ /* 0x000564000c1e1500 */
[----:B--2---:R-:W-:-:S05]  /*55a0*/  SHF.R.U32.HI R13, RZ, UR31, R15 ;  /* 0x0000001fff0d7c19 */ /* 0x004fca000801160f */
[----:B------:R-:W-:-:S04]  /*55b0*/  IMAD.MOV R15, RZ, RZ, -R13 ;  /* 0x000000ffff0f7224 */ /* 0x000fc800078e0a0d */
[----:B-1----:R-:W-:-:S04]  /*55c0*/  IMAD R15, R15, UR52, R19 ;  /* 0x000000340f0f7c24 */ /* 0x002fc8000f8e0213 */
[----:B------:R-:W-:Y:S01]  /*55d0*/  IMAD R15, R15, UR5, RZ ;  /* 0x000000050f0f7c24 */ /* 0x000fe2000f8e02ff */
[----:B------:R-:W-:Y:S06]  /*55e0*/  @!P1 BRA `(.L_x_5276) ;  /* 0x0000000c00689947 */ /* 0x000fec0003800000 */
        /* <DEDUP_REMOVED lines=218> */
.L_x_5276:
[----:B------:R-:W-:-:S04]  /*6390*/  LOP3.LUT R13, R15, 0xfffffffe, RZ, 0xc0, !PT ;  /* 0xfffffffe0f0d7812 */ /* 0x000fc800078ec0ff */
[----:B------:R-:W-:-:S04]  /*63a0*/  IADD3 R12, P1, PT, R13, R4, RZ ;  /* 0x000000040d0c7210 */ /* 0x000fc80007f3e0ff */
[----:B------:R-:W-:-:S05]  /*63b0*/  IADD3.X R13, PT, PT, RZ, R5, RZ, P1, !PT ;  /* 0x00000005ff0d7210 */ /* 0x000fca0000ffe4ff */
[----:B------:R2:W5:Y:S04]  /*63c0*/  LDG.E.U16 R12, desc[UR36][R12.64] ;  /* 0x000000240c0c7981 */ /* 0x000568000c1e1500 */
.L_x_5272:
[----:B------:R-:W3:Y:S01]  /*63d0*/  LDCU UR5, c[0x0][0x38c] ;  /* 0x00007180ff0577ac */ /* 0x000ee20008000800 */
[----:B-1----:R-:W-:Y:S01]  /*63e0*/  MOV R22, UR4 ;  /* 0x0000000400167c02 */ /* 0x002fe20008000f00 */
[----:B--2--5:R-:W-:Y:S01]  /*63f0*/  IMAD.U32 R13, R7, 0x10000, RZ ;  /* 0x00010000070d7824 */ /* 0x024fe200078e00ff */
[----:B------:R-:W-:Y:S02]  /*6400*/  SHF.L.U32 R18, R6, 0x10, RZ ;  /* 0x0000001006127819 */ /* 0x000fe400000006ff */
[----:B------:R-:W-:Y:S01]  /*6410*/  SHF.L.U32 R26, R0, 0x10, RZ ;  /* 0x00000010001a7819 */ /* 0x000fe200000006ff */
[----:B------:R-:W-:Y:S02]  /*6420*/  IMAD R21, R22, 0x4, R21 ;  /* 0x0000000416157824 */ /* 0x000fe400078e0215 */
[----:B------:R-:W-:Y:S01]  /*6430*/  FADD.FTZ R10, R13, R10 ;  /* 0x0000000a0d0a7221 */ /* 0x000fe20000010000 */
[----:B------:R-:W-:Y:S01]  /*6440*/  FADD.FTZ R9, R18, R9 ;  /* 0x0000000912097221 */ /* 0x000fe20000010000 */
[----:B------:R-:W-:-:S02]  /*6450*/  IMAD R15, R22, 0x3, R21 ;  /* 0x00000003160f7824 */ /* 0x000fc400078e0215 */
[----:B------:R-:W-:Y:S01]  /*6460*/  FADD.FTZ R11, R26, R11 ;  /* 0x0000000b1a0b7221 */ /* 0x000fe20000010000 */
[----:B---3--:R-:W-:-:S04]  /*6470*/  MOV R24, UR5 ;  /* 0x0000000500187c02 */ /* 0x008fc80008000f00 */
[----:B------:R-:W-:Y:S02]  /*6480*/  ISETP.GE.U32.AND P1, PT, R15, R24, PT ;  /* 0x000000180f00720c */ /* 0x000fe40003f26070 */
[----:B------:R-:W-:-:S05]  /*6490*/  SHF.L.U32 R15, R12, 0x10, RZ ;  /* 0x000000100c0f7819 */ /* 0x000fca00000006ff */
[----:B------:R-:W-:-:S06]  /*64a0*/  FADD.FTZ R20, R15, R20 ;  /* 0x000000140f147221 */ /* 0x000fcc0000010000 */
[----:B------:R-:W-:Y:S05]  /*64b0*/  @!P1 BRA `(.L_x_5277) ;  /* 0xffffffbc00fc9947 */ /* 0x000fea000383ffff */
.L_x_5271:
[----:B0-----:R-:W-:Y:S05]  /*64c0*/  BSYNC.RECONVERGENT B1 ;  /* 0x0000000000017941 */ /* 0x001fea0003800200 */
.L_x_5270:
        /* <DEDUP_REMOVED lines=285> */
.L_x_5281:
[----:B------:R-:W-:Y:S02]  /*76a0*/  SHF.R.U32.HI R12, RZ, 0x1, R6 ;  /* 0x00000001ff0c7819 */ /* 0x000fe40000011606 */
[----:B------:R-:W-:-:S07]  /*76b0*/  MOV R13, RZ ;  /* 0x000000ff000d7202 */ /* 0x000fce0000000f00 */
.L_x_5280:
        /* <DEDUP_REMOVED lines=284> */
.L_x_5283:
[----:B------:R-:W-:Y:S02]  /*8880*/  SHF.R.U32.HI R18, RZ, 0x1, R7 ;  /* 0x00000001ff127819 */ /* 0x000fe40000011607 */
[----:B------:R-:W-:-:S07]  /*8890*/  MOV R19, RZ ;  /* 0x000000ff00137202 */ /* 0x000fce0000000f00 */
.L_x_5282:
        /* <DEDUP_REMOVED lines=281> */
.L_x_5285:
[----:B------:R-:W-:Y:S02]  /*9a30*/  SHF.R.U32.HI R18, RZ, 0x1, R0 ;  /* 0x00000001ff127819 */ /* 0x000fe40000011600 */
[----:B------:R-:W-:-:S07]  /*9a40*/  MOV R19, RZ ;  /* 0x000000ff00137202 */ /* 0x000fce0000000f00 */
.L_x_5284:
        /* <DEDUP_REMOVED lines=281> */
.L_x_5287:
[----:B------:R-:W-:Y:S01]  /*abe0*/  SHF.R.U32.HI R12, RZ, 0x1, R5 ;  /* 0x00000001ff0c7819 */ /* 0x000fe20000011605 */
[----:B------:R-:W-:-:S07]  /*abf0*/  IMAD.MOV.U32 R13, RZ, RZ, RZ ;  /* 0x000000ffff0d7224 */ /* 0x000fce00078e00ff */
.L_x_5286:
[----:B------:R-:W-:-:S04]  /*ac00*/  LEA R4, P0, R12, R3, 0x1 ;  /* 0x000000030c047211 */ /* 0x000fc800078008ff */
[----:B------:R-:W-:-:S05]  /*ac10*/  LEA.HI.X R5, R12, R2, R13, 0x1, P0 ;  /* 0x000000020c057211 */ /* 0x000fca00000f0c0d */
[----:B------:R0:W5:Y:S04]  /*ac20*/  LDG.E.U16 R8, desc[UR36][R4.64] ;  /* 0x0000002404087981 */ /* 0x000168000c1e1500 */
.L_x_5279:
[----:B------:R-:W-:Y:S05]  /*ac30*/  BSYNC.RECONVERGENT B1 ;  /* 0x0000000000017941 */ /* 0x000fea0003800200 */
.L_x_5278:
[----:B------:R-:W-:Y:S01]  /*ac40*/  ISETP.GE.U32.AND P0, PT, R21, R24, PT ;  /* 0x000000181500720c */ /* 0x000fe20003f06070 */
[----:B------:R-:W-:-:S12]  /*ac50*/  BSSY.RECONVERGENT B1, `(.L_x_5288) ;  /* 0x0000012000017945 */ /* 0x000fd80003800200 */
[----:B------:R-:W-:Y:S05]  /*ac60*/  @P0 BRA `(.L_x_5289) ;  /* 0x0000000000400947 */ /* 0x000fea0003800000 */
[----:B------:R-:W-:Y:S02]  /*ac70*/  IADD3 R3, PT, PT, R21, R22, RZ ;  /* 0x0000001615037210 */ /* 0x000fe40007ffe0ff */
[----:B-----5:R-:W-:Y:S02]  /*ac80*/  SHF.L.U32 R6, R6, 0x10, RZ ;  /* 0x0000001006067819 */ /* 0x020fe400000006ff */
[----:B------:R-:W-:-:S03]  /*ac90*/  ISETP.GE.U32.AND P0, PT, R3, R24, PT ;  /* 0x000000180300720c */ /* 0x000fc60003f06070 */
[----:B------:R-:W-:-:S10]  /*aca0*/  FADD.FTZ R9, R9, R6 ;  /* 0x0000000609097221 */ /* 0x000fd40000010000 */
[----:B------:R-:W-:Y:S05]  /*acb0*/  @P0 BRA `(.L_x_5289) ;  /* 0x00000000002c0947 */ /* 0x000fea0003800000 */
[----:B------:R-:W-:Y:S01]  /*acc0*/  IMAD.IADD R3, R3, 0x1, R22 ;  /* 0x0000000103037824 */ /* 0x000fe200078e0216 */
[----:B------:R-:W-:-:S04]  /*acd0*/  SHF.L.U32 R7, R7, 0x10, RZ ;  /* 0x0000001007077819 */ /* 0x000fc800000006ff */
[----:B------:R-:W-:Y:S01]  /*ace0*/  ISETP.GE.U32.AND P0, PT, R3, R24, PT ;  /* 0x000000180300720c */ /* 0x000fe20003f06070 */
[----:B------:R-:W-:-:S12]  /*acf0*/  FADD.FTZ R10, R10, R7 ;  /* 0x000000070a0a7221 */ /* 0x000fd80000010000 */
[----:B------:R-:W-:Y:S05]  /*ad00*/  @P0 BRA `(.L_x_5289) ;  /* 0x0000000000180947 */ /* 0x000fea0003800000 */
[----:B------:R-:W-:Y:S01]  /*ad10*/  IADD3 R3, PT, PT, R3, R22, RZ ;  /* 0x0000001603037210 */ /* 0x000fe20007ffe0ff */
[----:B------:R-:W-:-:S03]  /*ad20*/  IMAD.U32 R0, R0, 0x10000, RZ ;  /* 0x0001000000007824 */ /* 0x000fc600078e00ff */
[----:B------:R-:W-:Y:S01]  /*ad30*/  ISETP.GE.U32.AND P0, PT, R3, R24, PT ;  /* 0x000000180300720c */ /* 0x000fe20003f06070 */
[----:B------:R-:W-:-:S12]  /*ad40*/  FADD.FTZ R11, R11, R0 ;  /* 0x000000000b0b7221 */ /* 0x000fd80000010000 */
[----:B------:R-:W-:-:S05]  /*ad50*/  @!P0 SHF.L.U32 R3, R8, 0x10, RZ ;  /* 0x0000001008038819 */ /* 0x000fca00000006ff */
[----:B------:R-:W-:-:S07]  /*ad60*/  @!P0 FADD.FTZ R20, R20, R3 ;  /* 0x0000000314148221 */ /* 0x000fce0000010000 */
.L_x_5289:
[----:B------:R-:W-:Y:S05]  /*ad70*/  BSYNC.RECONVERGENT B1 ;  /* 0x0000000000017941 */ /* 0x000fea0003800200 */
.L_x_5288:
[----:B------:R-:W-:-:S04]  /*ad80*/  FADD.FTZ R10, R10, R9 ;  /* 0x000000090a0a7221 */ /* 0x000fc80000010000 */
[----:B-----5:R-:W-:-:S04]  /*ad90*/  FADD.FTZ R7, R10, R11 ;  /* 0x0000000b0a077221 */ /* 0x020fc80000010000 */
[----:B------:R-:W-:-:S07]  /*ada0*/  FADD.FTZ R7, R7, R20 ;  /* 0x0000001407077221 */ /* 0x000fce0000010000 */
.L_x_5241:
[----:B------:R-:W-:Y:S05]  /*adb0*/  BSYNC.RECONVERGENT B0 ;  /* 0x0000000000007941 */ /* 0x000fea0003800200 */
.L_x_5240:
[----:B------:R-:W1:Y:S01]  /*adc0*/  LDCU UR4, c[0x0][0x3a4] ;  /* 0x00007480ff0477ac */ /* 0x000e620008000800 */
[----:B------:R-:W2:Y:S01]  /*add0*/  S2R R0, SR_TID.X ;  /* 0x0000000000007919 */ /* 0x000ea20000002100 */
        /* <DEDUP_REMOVED lines=15> */
.L_x_5291:
        /* <DEDUP_REMOVED lines=9> */
[----:B------:R-:W1:Y:S02]  /*af60*/  @!P0 LDS R4, [R4] ;  /* 0x0000000004048984 */ /* 0x000e640000000800 */
[----:B-1-3--:R-:W-:-:S05]  /*af70*/  @!P0 FADD.FTZ R7, R7, R4 ;  /* 0x0000000407078221 */ /* 0x00afca0000010000 */
[----:B------:R3:W-:Y:S01]  /*af80*/  @!P0 STS [R2], R7 ;  /* 0x0000000702008388 */ /* 0x0007e20000000800 */
[----:B------:R-:W-:Y:S05]  /*af90*/  BRA.U UP0, `(.L_x_5291) ;  /* 0xfffffffd00cc7547 */ /* 0x000fea000b83ffff */
.L_x_5290:
        /* <DEDUP_REMOVED lines=17> */
[----:B------:R-:W-:-:S07]  /*b0b0*/  IMAD.U32 R4, RZ, RZ, UR5 ;  /* 0x00000005ff047e24 */ /* 0x000fce000f8e00ff */
.L_x_5294:
[----:B-----5:R-:W-:Y:S01]  /*b0c0*/  SHF.R.U32.HI R9, RZ, 0x1, R4 ;  /* 0x00000001ff097819 */ /* 0x020fe20000011604 */
[----:B------:R-:W-:Y:S03]  /*b0d0*/  BAR.SYNC.DEFER_BLOCKING 0x0 ;  /* 0x0000000000007b1d */ /* 0x000fe60000010000 */
[----:B------:R-:W-:-:S04]  /*b0e0*/  IADD3 R5, PT, PT, R9, R0, RZ ;  /* 0x0000000009057210 */ /* 0x000fc80007ffe0ff */
[----:B------:R-:W-:-:S04]  /*b0f0*/  ISETP.GE.U32.AND P0, PT, R5, UR5, PT ;  /* 0x0000000505007c0c */ /* 0x000fc8000bf06070 */
[----:B------:R-:W-:-:S13]  /*b100*/  ISETP.GE.U32.OR P0, PT, R0, R9, P0 ;  /* 0x000000090000720c */ /* 0x000fda0000706470 */
[----:B------:R-:W-:-:S05]  /*b110*/  @!P0 LEA R5, R9, R2, 0x2 ;  /* 0x0000000209058211 */ /* 0x000fca00078e10ff */
[----:B------:R-:W4:Y:S02]  /*b120*/  @!P0 LDS R6, [R5] ;  /* 0x0000000005068984 */ /* 0x000f240000000800 */
[----:B----4-:R-:W-:-:S05]  /*b130*/  @!P0 FADD.FTZ R7, R7, R6 ;  /* 0x0000000607078221 */ /* 0x010fca0000010000 */
[----:B------:R0:W-:Y:S01]  /*b140*/  @!P0 STS [R2], R7 ;  /* 0x0000000702008388 */ /* 0x0001e20000000800 */
[----:B------:R-:W-:Y:S01]  /*b150*/  ISETP.GT.U32.AND P0, PT, R4, 0x7f, PT ;  /* 0x0000007f0400780c */ /* 0x000fe20003f04070 */
[----:B------:R-:W-:-:S12]  /*b160*/  IMAD.MOV.U32 R4, RZ, RZ, R9 ;  /* 0x000000ffff047224 */ /* 0x000fd800078e0009 */
[----:B0-----:R-:W-:Y:S05]  /*b170*/  @P0 BRA `(.L_x_5294) ;  /* 0xfffffffc00d00947 */ /* 0x001fea000383ffff */
.L_x_5293:
[----:B------:R-:W-:Y:S01]  /*b180*/  BAR.SYNC.DEFER_BLOCKING 0x0 ;  /* 0x0000000000007b1d */ /* 0x000fe20000010000 */
[----:B------:R-:W-:-:S09]  /*b190*/  UISETP.GE.U32.AND UP0, UPT, UR4, 0x2, UPT ;  /* 0x000000020400788c */ /* 0x000fd2000bf06070 */
[----:B------:R-:W-:Y:S05]  /*b1a0*/  BRA.U !UP0, `(.L_x_5292) ;  /* 0x0000000108187547 */ /* 0x000fea000b800000 */
[----:B-1-34-:R-:W-:-:S07]  /*b1b0*/  HFMA2 R2, -RZ, RZ, 0, 5.9604644775390625e-08 ;  /* 0x00000001ff027431 */ /* 0x01afce00000001ff */
.L_x_5295:
[----:B------:R1:W3:Y:S02]  /*b1c0*/  SHFL.DOWN PT, R4, R7, R2, 0x1f ;  /* 0x08001f0207047589 */ /* 0x0002e400000e0000 */
[----:B-1----:R-:W-:-:S04]  /*b1d0*/  SHF.L.U32 R2, R2, 0x1, RZ ;  /* 0x0000000102027819 */ /* 0x002fc800000006ff */
[----:B------:R-:W-:Y:S01]  /*b1e0*/  ISETP.GE.AND P0, PT, R2, UR4, PT ;  /* 0x0000000402007c0c */ /* 0x000fe2000bf06270 */
[----:B---3--:R-:W-:-:S12]  /*b1f0*/  FADD.FTZ R7, R4, R7 ;  /* 0x0000000704077221 */ /* 0x008fd80000010000 */
[----:B------:R-:W-:Y:S05]  /*b200*/  @!P0 BRA `(.L_x_5295) ;  /* 0xfffffffc00ec8947 */ /* 0x000fea000383ffff */
.L_x_5292:
        /* <DEDUP_REMOVED lines=9> */
[----:B------:R-:W-:-:S04]  /*b2a0*/  UIADD3 UR4, UPT, UPT, UR4, -0x1, URZ ;  /* 0xffffffff04047890 */ /* 0x000fc8000fffe0ff */
[----:B------:R-:W-:Y:S01]  /*b2b0*/  UISETP.NE.AND UP0, UPT, UR4, URZ, UPT ;  /* 0x000000ff0400728c */ /* 0x000fe2000bf05270 */
[----:B0-----:R-:W-:-:S05]  /*b2c0*/  IMAD.HI.U32 R4, R17, UR9, R4 ;  /* 0x0000000911047c27 */ /* 0x001fca000f8e0004 */
[----:B-----5:R-:W-:-:S05]  /*b2d0*/  SHF.R.U32.HI R5, RZ, UR6, R4 ;  /* 0x00000006ff057c19 */ /* 0x020fca0008011604 */
[----:B------:R-:W-:-:S04]  /*b2e0*/  IMAD.MOV R9, RZ, RZ, -R5 ;  /* 0x000000ffff097224 */ /* 0x000fc800078e0a05 */
[----:B------:R-:W-:-:S04]  /*b2f0*/  IMAD R9, R9, UR8, R17 ;  /* 0x0000000809097c24 */ /* 0x000fc8000f8e0211 */
[----:B-1----:R-:W-:Y:S01]  /*b300*/  IMAD R18, R9, UR5, RZ ;  /* 0x0000000509127c24 */ /* 0x002fe2000f8e02ff */
[----:B------:R-:W-:Y:S06]  /*b310*/  BRA.U !UP0, `(.L_x_5296) ;  /* 0x0000001108247547 */ /* 0x000fec000b800000 */
[----:B------:R-:W0:Y:S01]  /*b320*/  LDCU.64 UR6, c[0x0][0x570] ;  /* 0x0000ae00ff0677ac */ /* 0x000e220008000a00 */
[----:B------:R-:W-:Y:S01]  /*b330*/  HFMA2 R4, -RZ, RZ, 0, 0 ;  /* 0x00000000ff047431 */ /* 0x000fe200000001ff */
[----:B------:R-:W-:Y:S01]  /*b340*/  UISETP.LT.U32.AND UP0, UPT, UR4, 0x18, UPT ;  /* 0x000000180400788c */ /* 0x000fe2000bf01070 */
[----:B------:R-:W1:Y:S03]  /*b350*/  LDCU UR8, c[0x0][0x56c] ;  /* 0x0000ad80ff0877ac */ /* 0x000e660008000800 */
[----:B------:R-:W-:Y:S01]  /*b360*/  USEL UR4, UR4, 0x18, UP0 ;  /* 0x0000001804047887 */ /* 0x000fe20008000000 */
[----:B------:R-:W5:Y:S03]  /*b370*/  LDCU UR5, c[0x0][0x694] ;  /* 0x0000d280ff0577ac */ /* 0x000f660008000800 */
[----:B------:R-:W-:Y:S01]  /*b380*/  UIADD3 UR4, UPT, UPT, UR4, 0x1, URZ ;  /* 0x0000000104047890 */ /* 0x000fe2000fffe0ff */
[----:B0-----:R-:W-:-:S03]  /*b390*/  IMAD.HI.U32 R8, R5, UR6, R4 ;  /* 0x0000000605087c27 */ /* 0x001fc6000f8e0004 */
[----:B------:R-:W-:Y:S02]  /*b3a0*/  UISETP.NE.AND UP0, UPT, UR4, 0x2, UPT ;  /* 0x000000020400788c */ /* 0x000fe4000bf05270 */
[----:B------:R-:W-:-:S04]  /*b3b0*/  SHF.R.U32.HI R9, RZ, UR7, R8 ;  /* 0x00000007ff097c19 */ /* 0x000fc80008011608 */
[----:B------:R-:W-:-:S05]  /*b3c0*/  IADD3 R4, PT, PT, -R9, RZ, RZ ;  /* 0x000000ff09047210 */ /* 0x000fca0007ffe1ff */
[----:B-1----:R-:W-:-:S04]  /*b3d0*/  IMAD R5, R4, UR8, R5 ;  /* 0x0000000804057c24 */ /* 0x002fc8000f8e0205 */
[----:B-----5:R-:W-:Y:S01]  /*b3e0*/  IMAD R18, R5, UR5, R18 ;  /* 0x0000000505127c24 */ /* 0x020fe2000f8e0212 */
[----:B------:R-:W-:Y:S06]  /*b3f0*/  BRA.U !UP0, `(.L_x_5296) ;  /* 0x0000000d08ec7547 */ /* 0x000fec000b800000 */
[----:B------:R-:W0:Y:S01]  /*b400*/  LDCU.64 UR8, c[0x0][0x578] ;  /* 0x0000af00ff0877ac */ /* 0x000e220008000a00 */
[----:B------:R-:W-:Y:S01]  /*b410*/  IMAD.MOV.U32 R8, RZ, RZ, RZ ;  /* 0x000000ffff087224 */ /* 0x000fe200078e00ff */
[----:B------:R-:W1:Y:S01]  /*b420*/  LDCU UR6, c[0x0][0x580] ;  /* 0x0000b000ff0677ac */ /* 0x000e620008000800 */
[----:B------:R-:W5:Y:S01]  /*b430*/  LDCU UR5, c[0x0][0x69c] ;  /* 0x0000d380ff0577ac */ /* 0x000f620008000800 */
[----:B------:R-:W-:Y:S01]  /*b440*/  UISETP.NE.AND UP0, UPT, UR4, 0x3, UPT ;  /* 0x000000030400788c */ /* 0x000fe2000bf05270 */
[----:B0-----:R-:W-:-:S05]  /*b450*/  IMAD.HI.U32 R4, R9, UR9, R8 ;  /* 0x0000000909047c27 */ /* 0x001fca000f8e0008 */
[----:B-1----:R-:W-:-:S04]  /*b460*/  SHF.R.U32.HI R5, RZ, UR6, R4 ;  /* 0x00000006ff057c19 */ /* 0x002fc80008011604 */
[----:B------:R-:W-:-:S05]  /*b470*/  IADD3 R8, PT, PT, -R5, RZ, RZ ;  /* 0x000000ff05087210 */ /* 0x000fca0007ffe1ff */
[----:B------:R-:W-:-:S04]  /*b480*/  IMAD R9, R8, UR8, R9 ;  /* 0x0000000808097c24 */ /* 0x000fc8000f8e0209 */
[----:B-----5:R-:W-:Y:S01]  /*b490*/  IMAD R18, R9, UR5, R18 ;  /* 0x0000000509127c24 */ /* 0x020fe2000f8e0212 */
[----:B------:R-:W-:Y:S06]  /*b4a0*/  BRA.U !UP0, `(.L_x_5296) ;  /* 0x0000000d08c07547 */ /* 0x000fec000b800000 */
[----:B------:R-:W0:Y:S01]  /*b4b0*/  LDCU.64 UR6, c[0x0][0x588] ;  /* 0x0000b100ff0677ac */ /* 0x000e220008000a00 */
[----:B------:R-:W-:Y:S01]  /*b4c0*/  MOV R4, RZ ;  /* 0x000000ff00047202 */ /* 0x000fe20000000f00 */
[----:B------:R-:W1:Y:S01]  /*b4d0*/  LDCU UR8, c[0x0][0x584] ;  /* 0x0000b080ff0877ac */ /* 0x000e620008000800 */
[----:B------:R-:W5:Y:S01]  /*b4e0*/  LDCU UR5, c[0x0][0x6a4] ;  /* 0x0000d480ff0577ac */ /* 0x000f620008000800 */
[----:B------:R-:W-:Y:S02]  /*b4f0*/  UISETP.NE.AND UP0, UPT, UR4, 0x4, UPT ;  /* 0x000000040400788c */ /* 0x000fe4000bf05270 */
[----:B0-----:R-:W-:-:S05]  /*b500*/  IMAD.HI.U32 R8, R5, UR6, R4 ;  /* 0x0000000605087c27 */ /* 0x001fca000f8e0004 */
[----:B------:R-:W-:-:S05]  /*b510*/  SHF.R.U32.HI R9, RZ, UR7, R8 ;  /* 0x00000007ff097c19 */ /* 0x000fca0008011608 */
[----:B------:R-:W-:-:S04]  /*b520*/  IMAD.MOV R4, RZ, RZ, -R9 ;  /* 0x000000ffff047224 */ /* 0x000fc800078e0a09 */
[----:B-1----:R-:W-:-:S04]  /*b530*/  IMAD R5, R4, UR8, R5 ;  /* 0x0000000804057c24 */ /* 0x002fc8000f8e0205 */
[----:B-----5:R-:W-:Y:S01]  /*b540*/  IMAD R18, R5, UR5, R18 ;  /* 0x0000000505127c24 */ /* 0x020fe2000f8e0212 */
[----:B------:R-:W-:Y:S06]  /*b550*/  BRA.U !UP0, `(.L_x_5296) ;  /* 0x0000000d08947547 */ /* 0x000fec000b800000 */
[----:B------:R-:W0:Y:S01]  /*b560*/  LDCU.64 UR8, c[0x0][0x590] ;  /* 0x0000b200ff0877ac */ /* 0x000e220008000a00 */
[----:B------:R-:W-:Y:S01]  /*b570*/  HFMA2 R8, -RZ, RZ, 0, 0 ;  /* 0x00000000ff087431 */ /* 0x000fe200000001ff */
[----:B------:R-:W1:Y:S01]  /*b580*/  LDCU UR6, c[0x0][0x598] ;  /* 0x0000b300ff0677ac */ /* 0x000e620008000800 */
[----:B------:R-:W5:Y:S01]  /*b590*/  LDCU UR5, c[0x0][0x6ac] ;  /* 0x0000d580ff0577ac */ /* 0x000f620008000800 */
[----:B------:R-:W-:Y:S02]  /*b5a0*/  UISETP.NE.AND UP0, UPT, UR4, 0x5, UPT ;  /* 0x000000050400788c */ /* 0x000fe4000bf05270 */
[----:B0-----:R-:W-:-:S05]  /*b5b0*/  IMAD.HI.U32 R4, R9, UR9, R8 ;  /* 0x0000000909047c27 */ /* 0x001fca000f8e0008 */
[----:B-1----:R-:W-:-:S04]  /*b5c0*/  SHF.R.U32.HI R5, RZ, UR6, R4 ;  /* 0x00000006ff057c19 */ /* 0x002fc80008011604 */
[----:B------:R-:W-:-:S05]  /*b5d0*/  IADD3 R8, PT, PT, -R5, RZ, RZ ;  /* 0x000000ff05087210 */ /* 0x000fca0007ffe1ff */
[----:B------:R-:W-:-:S04]  /*b5e0*/  IMAD R9, R8, UR8, R9 ;  /* 0x0000000808097c24 */ /* 0x000fc8000f8e0209 */
        /* <DEDUP_REMOVED lines=8> */
[----:B------:R-:W-:-:S04]  /*b670*/  SHF.R.U32.HI R9, RZ, UR7, R8 ;  /* 0x00000007ff097c19 */ /* 0x000fc80008011608 */
[----:B------:R-:W-:-:S05]  /*b680*/  IADD3 R4, PT, PT, -R9, RZ, RZ ;  /* 0x000000ff09047210 */ /* 0x000fca0007ffe1ff */
[----:B-1----:R-:W-:-:S04]  /*b690*/  IMAD R5, R4, UR8, R5 ;  /* 0x0000000804057c24 */ /* 0x002fc8000f8e0205 */
        /* <DEDUP_REMOVED lines=8> */
[----:B-1----:R-:W-:-:S05]  /*b720*/  SHF.R.U32.HI R5, RZ, UR6, R4 ;  /* 0x00000006ff057c19 */ /* 0x002fca0008011604 */
[----:B------:R-:W-:-:S04]  /*b730*/  IMAD.MOV R8, RZ, RZ, -R5 ;  /* 0x000000ffff087224 */ /* 0x000fc800078e0a05 */
[----:B------:R-:W-:-:S04]  /*b740*/  IMAD R9, R8, UR8, R9 ;  /* 0x0000000808097c24 */ /* 0x000fc8000f8e0209 */
        /* <DEDUP_REMOVED lines=189> */
[----:B------:R-:W3:Y:S01]  /*c320*/  LDCU.64 UR6, c[0x0][0x680] ;  /* 0x0000d000ff0677ac */ /* 0x000ee20008000a00 */
[----:B------:R-:W-:Y:S01]  /*c330*/  MOV R8, RZ ;  /* 0x000000ff00087202 */ /* 0x000fe20000000f00 */
[----:B------:R-:W0:Y:S01]  /*c340*/  LDCU UR5, c[0x0][0x688] ;  /* 0x0000d100ff0577ac */ /* 0x000e220008000800 */
[----:B------:R-:W1:Y:S03]  /*c350*/  LDCU UR4, c[0x0][0x74c] ;  /* 0x0000e980ff0477ac */ /* 0x000e660008000800 */
[----:B---34-:R-:W-:-:S05]  /*c360*/  IMAD.HI.U32 R2, R9, UR7, R8 ;  /* 0x0000000709027c27 */ /* 0x018fca000f8e0008 */
[----:B0-----:R-:W-:-:S05]  /*c370*/  SHF.R.U32.HI R2, RZ, UR5, R2 ;  /* 0x00000005ff027c19 */ /* 0x001fca0008011602 */
[----:B------:R-:W-:-:S04]  /*c380*/  IMAD.MOV R5, RZ, RZ, -R2 ;  /* 0x000000ffff057224 */ /* 0x000fc800078e0a02 */
[----:B------:R-:W-:-:S04]  /*c390*/  IMAD R5, R5, UR6, R9 ;  /* 0x0000000605057c24 */ /* 0x000fc8000f8e0209 */
[----:B-1----:R-:W-:-:S07]  /*c3a0*/  IMAD R18, R5, UR4, R18 ;  /* 0x0000000405127c24 */ /* 0x002fce000f8e0212 */
.L_x_5296:
[----:B------:R-:W0:Y:S01]  /*c3b0*/  LDCU.64 UR4, c[0x0][0x770] ;  /* 0x0000ee00ff0477ac */ /* 0x000e220008000a00 */
[----:B------:R-:W-:Y:S01]  /*c3c0*/  CS2R R4, SRZ ;  /* 0x0000000000047805 */ /* 0x000fe2000001ff00 */
[----:B------:R-:W-:Y:S02]  /*c3d0*/  UPLOP3.LUT UP0, UPT, UPT, UPT, UPT, 0x80, 0x8 ;  /* 0x000000000008789c */ /* 0x000fe40003f0f070 */
[----:B0-----:R-:W-:-:S04]  /*c3e0*/  UISETP.NE.U32.AND UP1, UPT, UR4, URZ, UPT ;  /* 0x000000ff0400728c */ /* 0x001fc8000bf25070 */
[----:B------:R-:W-:-:S09]  /*c3f0*/  UISETP.NE.AND.EX UP1, UPT, UR5, URZ, UPT, UP1 ;  /* 0x000000ff0500728c */ /* 0x000fd2000bf25310 */
[----:B------:R-:W-:Y:S05]  /*c400*/  BRA.U !UP1, `(.L_x_5297) ;  /* 0x0000000509387547 */ /* 0x000fea000b800000 */
[----:B------:R-:W-:Y:S01]  /*c410*/  HFMA2 R9, -RZ, RZ, 0, 1.1920928955078125e-07 ;  /* 0x00000002ff097431 */ /* 0x000fe200000001ff */
[----:B-1-34-:R-:W-:-:S07]  /*c420*/  MOV R2, 0x4 ;  /* 0x0000000400027802 */ /* 0x01afce0000000f00 */
.L_x_5298:
[----:B------:R-:W0:Y:S01]  /*c430*/  I2F.U32.RP R6, R2 ;  /* 0x0000000200067306 */ /* 0x000e220000209000 */
[----:B------:R-:W-:-:S07]  /*c440*/  IMAD.MOV.U32 R13, RZ, RZ, R2 ;  /* 0x000000ffff0d7224 */ /* 0x000fce00078e0002 */
[----:B0-----:R-:W0:Y:S02]  /*c450*/  MUFU.RCP R6, R6 ;  /* 0x0000000600067308 */ /* 0x001e240000001000 */
[----:B0-----:R-:W-:Y:S01]  /*c460*/  VIADD R4, R6, 0xffffffe ;  /* 0x0ffffffe06047836 */ /* 0x001fe20000000000 */
[----:B------:R-:W-:-:S05]  /*c470*/  LOP3.LUT R6, RZ, R2, RZ, 0x33, !PT ;  /* 0x00000002ff067212 */ /* 0x000fca00078e33ff */
[----:B------:R0:W1:Y:S02]  /*c480*/  F2I.FTZ.U32.TRUNC.NTZ R5, R4 ;  /* 0x0000000400057305 */ /* 0x000064000021f000 */
[----:B0-----:R-:W-:Y:S02]  /*c490*/  MOV R4, RZ ;  /* 0x000000ff00047202 */ /* 0x001fe40000000f00 */
[----:B-1----:R-:W-:-:S05]  /*c4a0*/  IADD3 R11, PT, PT, RZ, -R5, RZ ;  /* 0x80000005ff0b7210 */ /* 0x002fca0007ffe0ff */
[----:B------:R-:W-:-:S04]  /*c4b0*/  IMAD R11, R11, R2, RZ ;  /* 0x000000020b0b7224 */ /* 0x000fc800078e02ff */
[----:B------:R-:W-:-:S06]  /*c4c0*/  IMAD.HI.U32 R5, R5, R11, R4 ;  /* 0x0000000b05057227 */ /* 0x000fcc00078e0004 */
[----:B------:R-:W-:-:S04]  /*c4d0*/  IMAD.HI.U32 R8, R5, R9, RZ ;  /* 0x0000000905087227 */ /* 0x000fc800078e00ff */
[----:B------:R-:W-:-:S04]  /*c4e0*/  IMAD.MOV R8, RZ, RZ, -R8 ;  /* 0x000000ffff087224 */ /* 0x000fc800078e0a08 */
[----:B------:R-:W-:-:S05]  /*c4f0*/  IMAD R9, R2, R8, R9 ;  /* 0x0000000802097224 */ /* 0x000fca00078e0209 */
[----:B------:R-:W-:-:S13]  /*c500*/  ISETP.GE.U32.AND P0, PT, R9, R2, PT ;  /* 0x000000020900720c */ /* 0x000fda0003f06070 */
[-C--:B------:R-:W-:Y:S02]  /*c510*/  @P0 IADD3 R9, PT, PT, R9, -R2.reuse, RZ ;  /* 0x8000000209090210 */ /* 0x080fe40007ffe0ff */
[----:B------:R-:W-:Y:S02]  /*c520*/  ISETP.NE.U32.AND P0, PT, R2, RZ, PT ;  /* 0x000000ff0200720c */ /* 0x000fe40003f05070 */
[----:B------:R-:W-:-:S13]  /*c530*/  ISETP.GE.U32.AND P1, PT, R9, R2, PT ;  /* 0x000000020900720c */ /* 0x000fda0003f26070 */
[----:B------:R-:W-:-:S04]  /*c540*/  @P1 IADD3 R9, PT, PT, R9, -R2, RZ ;  /* 0x8000000209091210 */ /* 0x000fc80007ffe0ff */
[----:B------:R-:W-:Y:S02]  /*c550*/  SEL R2, R6, R9, !P0 ;  /* 0x0000000906027207 */ /* 0x000fe40004000000 */
[----:B------:R-:W-:Y:S02]  /*c560*/  MOV R9, R13 ;  /* 0x0000000d00097202 */ /* 0x000fe40000000f00 */
[----:B------:R-:W-:-:S13]  /*c570*/  ISETP.NE.AND P1, PT, R2, RZ, PT ;  /* 0x000000ff0200720c */ /* 0x000fda0003f25270 */
[----:B------:R-:W-:Y:S05]  /*c580*/  @P1 BRA `(.L_x_5298) ;  /* 0xfffffffc00a81947 */ /* 0x000fea000383ffff */
[C---:B------:R-:W-:Y:S01]  /*c590*/  IMAD.HI.U32 R9, R5.reuse, 0x4, RZ ;  /* 0x0000000405097827 */ /* 0x040fe200078e00ff */
[----:B------:R-:W-:Y:S03]  /*c5a0*/  BSSY.RECONVERGENT B0, `(.L_x_5299) ;  /* 0x000002e000007945 */ /* 0x000fe60003800200 */
[----:B------:R-:W-:Y:S01]  /*c5b0*/  IMAD.HI.U32 R11, R5, 0x2, RZ ;  /* 0x00000002050b7827 */ /* 0x000fe200078e00ff */
[----:B------:R-:W-:-:S03]  /*c5c0*/  IADD3 R2, PT, PT, -R9, RZ, RZ ;  /* 0x000000ff09027210 */ /* 0x000fc60007ffe1ff */
[----:B------:R-:W-:Y:S02]  /*c5d0*/  IMAD.MOV R4, RZ, RZ, -R11 ;  /* 0x000000ffff047224 */ /* 0x000fe400078e0a0b */
[C---:B------:R-:W-:Y:S02]  /*c5e0*/  IMAD R2, R13.reuse, R2, 0x4 ;  /* 0x000000040d027424 */ /* 0x040fe400078e0202 */
[----:B------:R-:W-:-:S03]  /*c5f0*/  IMAD R4, R13, R4, 0x2 ;  /* 0x000000020d047424 */ /* 0x000fc600078e0204 */
[-C--:B------:R-:W-:Y:S02]  /*c600*/  ISETP.GE.U32.AND P2, PT, R2, R13.reuse, PT ;  /* 0x0000000d0200720c */ /* 0x080fe40003f46070 */
[----:B------:R-:W-:-:S11]  /*c610*/  ISETP.GE.U32.AND P1, PT, R4, R13, PT ;  /* 0x0000000d0400720c */ /* 0x000fd60003f26070 */
[-C--:B------:R-:W-:Y:S02]  /*c620*/  @P2 IADD3 R2, PT, PT, R2, -R13.reuse, RZ ;  /* 0x8000000d02022210 */ /* 0x080fe40007ffe0ff */
[----:B------:R-:W-:Y:S01]  /*c630*/  @P2 IADD3 R9, PT, PT, R9, 0x1, RZ ;  /* 0x0000000109092810 */ /* 0x000fe20007ffe0ff */
[----:B------:R-:W-:Y:S01]  /*c640*/  @P1 IMAD.IADD R4, R4, 0x1, -R13 ;  /* 0x0000000104041824 */ /* 0x000fe200078e0a0d */
[-C--:B------:R-:W-:Y:S02]  /*c650*/  ISETP.GE.U32.AND P3, PT, R2, R13.reuse, PT ;  /* 0x0000000d0200720c */ /* 0x080fe40003f66070 */
[----:B------:R-:W-:Y:S02]  /*c660*/  @P1 IADD3 R11, PT, PT, R11, 0x1, RZ ;  /* 0x000000010b0b1810 */ /* 0x000fe40007ffe0ff */
[----:B------:R-:W-:-:S09]  /*c670*/  ISETP.GE.U32.AND P2, PT, R4, R13, PT ;  /* 0x0000000d0400720c */ /* 0x000fd20003f46070 */
[----:B------:R-:W-:-:S04]  /*c680*/  @P3 IADD3 R9, PT, PT, R9, 0x1, RZ ;  /* 0x0000000109093810 */ /* 0x000fc80007ffe0ff */
[----:B------:R-:W-:Y:S01]  /*c690*/  SEL R5, R6, R9, !P0 ;  /* 0x0000000906057207 */ /* 0x000fe20004000000 */
[----:B------:R-:W-:-:S04]  /*c6a0*/  @P2 VIADD R11, R11, 0x1 ;  /* 0x000000010b0b2836 */ /* 0x000fc80000000000 */
[----:B------:R-:W-:Y:S01]  /*c6b0*/  IMAD.WIDE.U32 R4, R5, R18, RZ ;  /* 0x0000001205047225 */ /* 0x000fe200078e00ff */
[----:B------:R-:W-:-:S04]  /*c6c0*/  SEL R6, R6, R11, !P0 ;  /* 0x0000000b06067207 */ /* 0x000fc80004000000 */
[----:B------:R-:W-:-:S13]  /*c6d0*/  LOP3.LUT P1, RZ, R5, 0x7, RZ, 0xc0, !PT ;  /* 0x0000000705ff7812 */ /* 0x000fda000782c0ff */
[----:B------:R-:W-:Y:S05]  /*c6e0*/  @P1 BRA `(.L_x_5300) ;  /* 0x0000000000541947 */ /* 0x000fea0003800000 */
[----:B------:R-:W0:Y:S01]  /*c6f0*/  I2F.U32.RP R2, R6 ;  /* 0x0000000600027306 */ /* 0x000e220000209000 */
[----:B------:R-:W-:Y:S02]  /*c700*/  IADD3 R5, PT, PT, RZ, -R6, RZ ;  /* 0x80000006ff057210 */ /* 0x000fe40007ffe0ff */
[----:B------:R-:W-:-:S05]  /*c710*/  ISETP.NE.U32.AND P2, PT, R6, RZ, PT ;  /* 0x000000ff0600720c */ /* 0x000fca0003f45070 */
[----:B0-----:R-:W0:Y:S02]  /*c720*/  MUFU.RCP R2, R2 ;  /* 0x0000000200027308 */ /* 0x001e240000001000 */
[----:B0-----:R-:W-:-:S06]  /*c730*/  IADD3 R8, PT, PT, R2, 0xffffffe, RZ ;  /* 0x0ffffffe02087810 */ /* 0x001fcc0007ffe0ff */
[----:B------:R0:W1:Y:S02]  /*c740*/  F2I.FTZ.U32.TRUNC.NTZ R9, R8 ;  /* 0x0000000800097305 */ /* 0x000064000021f000 */
[----:B0-----:R-:W-:Y:S02]  /*c750*/  IMAD.MOV.U32 R8, RZ, RZ, RZ ;  /* 0x000000ffff087224 */ /* 0x001fe400078e00ff */
[----:B-1----:R-:W-:-:S04]  /*c760*/  IMAD R5, R5, R9, RZ ;  /* 0x0000000905057224 */ /* 0x002fc800078e02ff */
[----:B------:R-:W-:-:S06]  /*c770*/  IMAD.HI.U32 R9, R9, R5, R8 ;  /* 0x0000000509097227 */ /* 0x000fcc00078e0008 */
[----:B------:R-:W-:-:S05]  /*c780*/  IMAD.HI.U32 R9, R9, R4, RZ ;  /* 0x0000000409097227 */ /* 0x000fca00078e00ff */
[----:B------:R-:W-:-:S05]  /*c790*/  IADD3 R5, PT, PT, -R9, RZ, RZ ;  /* 0x000000ff09057210 */ /* 0x000fca0007ffe1ff */
[----:B------:R-:W-:-:S05]  /*c7a0*/  IMAD R5, R6, R5, R4 ;  /* 0x0000000506057224 */ /* 0x000fca00078e0204 */
[----:B------:R-:W-:-:S13]  /*c7b0*/  ISETP.GE.U32.AND P0, PT, R5, R6, PT ;  /* 0x000000060500720c */ /* 0x000fda0003f06070 */
[----:B------:R-:W-:Y:S01]  /*c7c0*/  @P0 IADD3 R5, PT, PT, -R6, R5, RZ ;  /* 0x0000000506050210 */ /* 0x000fe20007ffe1ff */
[----:B------:R-:W-:-:S03]  /*c7d0*/  @P0 VIADD R9, R9, 0x1 ;  /* 0x0000000109090836 */ /* 0x000fc60000000000 */
[----:B------:R-:W-:Y:S01]  /*c7e0*/  ISETP.GE.U32.AND P1, PT, R5, R6, PT ;  /* 0x000000060500720c */ /* 0x000fe20003f26070 */
[----:B------:R-:W-:-:S12]  /*c7f0*/  IMAD.MOV.U32 R5, RZ, RZ, RZ ;  /* 0x000000ffff057224 */ /* 0x000fd800078e00ff */
[----:B------:R-:W-:Y:S02]  /*c800*/  @P1 IADD3 R9, PT, PT, R9, 0x1, RZ ;  /* 0x0000000109091810 */ /* 0x000fe40007ffe0ff */
[----:B------:R-:W-:-:S04]  /*c810*/  @!P2 LOP3.LUT R9, RZ, R6, RZ, 0x33, !PT ;  /* 0x00000006ff09a212 */ /* 0x000fc800078e33ff */
[----:B------:R-:W-:Y:S01]  /*c820*/  MOV R4, R9 ;  /* 0x0000000900047202 */ /* 0x000fe20000000f00 */
[----:B------:R-:W-:Y:S06]  /*c830*/  BRA `(.L_x_5301) ;  /* 0x0000000000107947 */ /* 0x000fec0003800000 */
.L_x_5300:
[----:B------:R-:W-:-:S07]  /*c840*/  MOV R2, 0xc860 ;  /* 0x0000c86000027802 */ /* 0x000fce0000000f00 */
[----:B--2---:R-:W-:Y:S05]  /*c850*/  CALL.REL.NOINC `($__internal_10_$__cuda_sm20_div_u64) ;  /* 0x0000002400f87944 */ /* 0x004fea0003c00000 */
[----:B------:R-:W-:Y:S02]  /*c860*/  MOV R4, R6 ;  /* 0x0000000600047202 */ /* 0x000fe40000000f00 */
[----:B------:R-:W-:-:S07]  /*c870*/  MOV R5, R9 ;  /* 0x0000000900057202 */ /* 0x000fce0000000f00 */
.L_x_5301:
[----:B------:R-:W-:Y:S05]  /*c880*/  BSYNC.RECONVERGENT B0 ;  /* 0x0000000000007941 */ /* 0x000fea0003800200 */
.L_x_5299:
[----:B------:R-:W0:Y:S02]  /*c890*/  LDCU.64 UR4, c[0x0][0x770] ;  /* 0x0000ee00ff0477ac */ /* 0x000e240008000a00 */
[----:B0-----:R-:W-:Y:S02]  /*c8a0*/  UISETP.NE.U32.AND UP0, UPT, UR4, URZ, UPT ;  /* 0x000000ff0400728c */ /* 0x001fe4000bf05070 */
[----:B------:R-:W-:Y:S02]  /*c8b0*/  IADD3 R4, P0, PT, R4, UR4, RZ ;  /* 0x0000000404047c10 */ /* 0x000fe4000ff1e0ff */
[----:B------:R-:W-:Y:S02]  /*c8c0*/  UISETP.NE.AND.EX UP0, UPT, UR5, URZ, UPT, UP0 ;  /* 0x000000ff0500728c */ /* 0x000fe4000bf05300 */
[----:B------:R-:W-:Y:S02]  /*c8d0*/  IADD3.X R5, PT, PT, R5, UR5, RZ, P0, !PT ;  /* 0x0000000505057c10 */ /* 0x000fe400087fe4ff */
[----:B------:R-:W-:-:S11]  /*c8e0*/  UPLOP3.LUT UP0, UPT, UPT, UPT, UP0, 0x40, 0x4 ;  /* 0x000000000004789c */ /* 0x000fd60003f0e800 */
.L_x_5297:
[----:B------:R-:W0:Y:S02]  /*c8f0*/  LDCU UR4, c[0x0][0x3a8] ;  /* 0x00007500ff0477ac */ /* 0x000e240008000800 */
[----:B0-----:R-:W-:-:S09]  /*c900*/  UISETP.NE.AND UP1, UPT, UR4, URZ, UPT ;  /* 0x000000ff0400728c */ /* 0x001fd2000bf25270 */
[----:B------:R-:W-:Y:S05]  /*c910*/  BRA.U !UP1, `(.L_x_5302) ;  /* 0x00000021096c7547 */ /* 0x000fea000b800000 */
[----:B-1-34-:R-:W0:Y:S01]  /*c920*/  S2R R2, SR_CTAID.X ;  /* 0x0000000000027919 */ /* 0x01ae220000002500 */
[----:B------:R-:W1:Y:S01]  /*c930*/  LDCU UR4, c[0x0][0x55c] ;  /* 0x0000ab80ff0477ac */ /* 0x000e620008000800 */
[----:B------:R-:W-:Y:S01]  /*c940*/  IMAD.MOV.U32 R16, RZ, RZ, RZ ;  /* 0x000000ffff107224 */ /* 0x000fe200078e00ff */
[----:B------:R-:W2:Y:S01]  /*c950*/  LDCU UR5, c[0x0][0x3ac] ;  /* 0x00007580ff0577ac */ /* 0x000ea20008000800 */
[----:B------:R-:W3:Y:S01]  /*c960*/  LDCU UR6, c[0x0][0x3b0] ;  /* 0x00007600ff0677ac */ /* 0x000ee20008000800 */
[----:B------:R-:W0:Y:S01]  /*c970*/  LDCU UR7, c[0x0][0x398] ;  /* 0x00007300ff0777ac */ /* 0x000e220008000800 */
[----:B-1----:R-:W-:Y:S01]  /*c980*/  UISETP.NE.AND UP1, UPT, UR4, URZ, UPT ;  /* 0x000000ff0400728c */ /* 0x002fe2000bf25270 */
[----:B--2---:R-:W-:-:S04]  /*c990*/  IMAD R6, R0, UR5, RZ ;  /* 0x0000000500067c24 */ /* 0x004fc8000f8e02ff */
[----:B---3--:R-:W-:-:S04]  /*c9a0*/  IMAD R9, R3, UR6, R6 ;  /* 0x0000000603097c24 */ /* 0x008fc8000f8e0206 */
        /* <DEDUP_REMOVED lines=279> */
.L_x_5303:
        /* <DEDUP_REMOVED lines=24> */
.L_x_5305:
[----:B------:R-:W-:Y:S05]  /*dca0*/  BSYNC.RECONVERGENT B0 ;  /* 0x0000000000007941 */ /* 0x000fea0003800200 */
.L_x_5304:
        /* <DEDUP_REMOVED lines=35> */
.L_x_5307:
[----:B------:R-:W-:Y:S05]  /*dee0*/  BSYNC.RECONVERGENT B0 ;  /* 0x0000000000007941 */ /* 0x000fea0003800200 */
.L_x_5306:
        /* <DEDUP_REMOVED lines=16> */
[----:B------:R-:W0:Y:S01]  /*dff0*/  LDCU UR5, c[0x0][0x384] ;  /* 0x00007080ff0577ac */ /* 0x000e220008000800 */
[----:B-1----:R-:W-:Y:S01]  /*e000*/  UISETP.NE.AND UP1, UPT, UR4, URZ, UPT ;  /* 0x000000ff0400728c */ /* 0x002fe2000bf25270 */
[----:B0-----:R-:W-:-:S08]  /*e010*/  MOV R7, UR5 ;  /* 0x0000000500077c02 */ /* 0x001fd00008000f00 */
        /* <DEDUP_REMOVED lines=8> */
[----:B------:R-:W-:Y:S07]  /*e0a0*/  BSSY.RECONVERGENT B1, `(.L_x_5311) ;  /* 0x000000b000017945 */ /* 0x000fee0003800200 */
[----:B------:R-:W2:Y:S01]  /*e0b0*/  LDC.64 R8, c[0x0][0x778] ;  /* 0x0001de00ff087b82 */ /* 0x000ea20000000a00 */
[----:B0-----:R-:W-:-:S02]  /*e0c0*/  IMAD R13, R2, UR5, RZ ;  /* 0x00000005020d7c24 */ /* 0x001fc4000f8e02ff */
[----:B-1----:R-:W-:-:S07]  /*e0d0*/  IMAD R15, R15, UR4, RZ ;  /* 0x000000040f0f7c24 */ /* 0x002fce000f8e02ff */
.L_x_5312:
[----:B------:R-:W-:-:S04]  /*e0e0*/  IMAD.IADD R11, R13, 0x1, R6 ;  /* 0x000000010d0b7824 */ /* 0x000fc800078e0206 */
[----:B--2---:R-:W-:-:S06]  /*e0f0*/  IMAD.WIDE.U32 R10, R11, 0x4, R8 ;  /* 0x000000040b0a7825 */ /* 0x004fcc00078e0008 */
[----:B------:R-:W2:Y:S01]  /*e100*/  LDG.E R10, desc[UR36][R10.64] ;  /* 0x000000240a0a7981 */ /* 0x000ea2000c1e1900 */
[----:B------:R-:W-:-:S04]  /*e110*/  IADD3 R6, PT, PT, R15, R6, RZ ;  /* 0x000000060f067210 */ /* 0x000fc80007ffe0ff */
[----:B------:R-:W-:Y:S01]  /*e120*/  ISETP.GE.U32.AND P1, PT, R6, UR6, PT ;  /* 0x0000000606007c0c */ /* 0x000fe2000bf26070 */
[----:B--2---:R-:W-:-:S12]  /*e130*/  FADD.FTZ R7, R10, R7 ;  /* 0x000000070a077221 */ /* 0x004fd80000010000 */
[----:B------:R-:W-:Y:S05]  /*e140*/  @!P1 BRA `(.L_x_5312) ;  /* 0xfffffffc00e49947 */ /* 0x000fea000383ffff */
[----:B------:R-:W-:Y:S05]  /*e150*/  BSYNC.RECONVERGENT B1 ;  /* 0x0000000000017941 */ /* 0x000fea0003800200 */
.L_x_5311:
[----:B------:R-:W-:Y:S05]  /*e160*/  BRA `(.L_x_5310) ;  /* 0x0000000000447947 */ /* 0x000fea0003800000 */
.L_x_5309:
        /* <DEDUP_REMOVED lines=9> */
.L_x_5313:
[----:B------:R-:W-:-:S05]  /*e200*/  IADD3 R11, PT, PT, R2, R13, RZ ;  /* 0x0000000d020b7210 */ /* 0x000fca0007ffe0ff */
[----:B-1----:R-:W-:-:S04]  /*e210*/  IMAD R11, R11, R6, R0 ;  /* 0x000000060b0b7224 */ /* 0x002fc800078e0200 */
[----:B--2---:R-:W-:-:S06]  /*e220*/  IMAD.WIDE.U32 R10, R11, 0x4, R8 ;  /* 0x000000040b0a7825 */ /* 0x004fcc00078e0008 */
[----:B------:R-:W2:Y:S01]  /*e230*/  LDG.E R10, desc[UR36][R10.64] ;  /* 0x000000240a0a7981 */ /* 0x000ea2000c1e1900 */
[----:B---3--:R-:W-:-:S05]  /*e240*/  IMAD.IADD R13, R12, 0x1, R13 ;  /* 0x000000010c0d7824 */ /* 0x008fca00078e020d */
[----:B------:R-:W-:Y:S01]  /*e250*/  ISETP.GE.U32.AND P1, PT, R13, UR5, PT ;  /* 0x000000050d007c0c */ /* 0x000fe2000bf26070 */
[----:B--2---:R-:W-:-:S12]  /*e260*/  FADD.FTZ R7, R10, R7 ;  /* 0x000000070a077221 */ /* 0x004fd80000010000 */
[----:B------:R-:W-:Y:S05]  /*e270*/  @!P1 BRA `(.L_x_5313) ;  /* 0xfffffffc00e09947 */ /* 0x000fea000383ffff */
.L_x_5310:
[----:B------:R-:W-:Y:S05]  /*e280*/  BSYNC.RECONVERGENT B0 ;  /* 0x0000000000007941 */ /* 0x000fea0003800200 */
.L_x_5308:
        /* <DEDUP_REMOVED lines=12> */
.L_x_5315:
        /* <DEDUP_REMOVED lines=10> */
[----:B01----:R-:W-:-:S05]  /*e3f0*/  @!P1 FADD.FTZ R7, R7, R6 ;  /* 0x0000000607079221 */ /* 0x003fca0000010000 */
[----:B------:R1:W-:Y:S01]  /*e400*/  @!P1 STS [R2], R7 ;  /* 0x0000000702009388 */ /* 0x0003e20000000800 */
[----:B------:R-:W-:Y:S05]  /*e410*/  BRA.U UP2, `(.L_x_5315) ;  /* 0xfffffffd02cc7547 */ /* 0x000fea000b83ffff */
.L_x_5314:
        /* <DEDUP_REMOVED lines=8> */
[----:B------:R-:W-:-:S07]  /*e4a0*/  MOV R3, UR5 ;  /* 0x0000000500037c02 */ /* 0x000fce0008000f00 */
.L_x_5318:
[----:B------:R-:W-:Y:S01]  /*e4b0*/  SHF.R.U32.HI R9, RZ, 0x1, R3 ;  /* 0x00000001ff097819 */ /* 0x000fe20000011603 */
[----:B------:R-:W-:Y:S03]  /*e4c0*/  BAR.SYNC.DEFER_BLOCKING 0x0 ;  /* 0x0000000000007b1d */ /* 0x000fe60000010000 */
[----:B------:R-:W-:-:S04]  /*e4d0*/  IADD3 R6, PT, PT, R9, R0, RZ ;  /* 0x0000000009067210 */ /* 0x000fc80007ffe0ff */
[----:B------:R-:W-:-:S04]  /*e4e0*/  ISETP.GE.U32.AND P1, PT, R6, UR5, PT ;  /* 0x0000000506007c0c */ /* 0x000fc8000bf26070 */
[----:B------:R-:W-:-:S13]  /*e4f0*/  ISETP.GE.U32.OR P1, PT, R0, R9, P1 ;  /* 0x000000090000720c */ /* 0x000fda0000f26470 */
[----:B------:R-:W-:-:S06]  /*e500*/  @!P1 IMAD R6, R9, 0x4, R2 ;  /* 0x0000000409069824 */ /* 0x000fcc00078e0202 */
[----:B------:R-:W0:Y:S02]  /*e510*/  @!P1 LDS R6, [R6] ;  /* 0x0000000006069984 */ /* 0x000e240000000800 */
[----:B01----:R-:W-:-:S05]  /*e520*/  @!P1 FADD.FTZ R7, R7, R6 ;  /* 0x0000000607079221 */ /* 0x003fca0000010000 */
[----:B------:R2:W-:Y:S01]  /*e530*/  @!P1 STS [R2], R7 ;  /* 0x0000000702009388 */ /* 0x0005e20000000800 */
[----:B------:R-:W-:Y:S02]  /*e540*/  ISETP.GT.U32.AND P1, PT, R3, 0x7f, PT ;  /* 0x0000007f0300780c */ /* 0x000fe40003f24070 */
[----:B------:R-:W-:-:S11]  /*e550*/  MOV R3, R9 ;  /* 0x0000000900037202 */ /* 0x000fd60000000f00 */
[----:B--2---:R-:W-:Y:S05]  /*e560*/  @P1 BRA `(.L_x_5318) ;  /* 0xfffffffc00d01947 */ /* 0x004fea000383ffff */
.L_x_5317:
[----:B------:R-:W-:Y:S01]  /*e570*/  BAR.SYNC.DEFER_BLOCKING 0x0 ;  /* 0x0000000000007b1d */ /* 0x000fe20000010000 */
[----:B------:R-:W-:-:S09]  /*e580*/  UISETP.GE.U32.AND UP1, UPT, UR4, 0x2, UPT ;  /* 0x000000020400788c */ /* 0x000fd2000bf26070 */
[----:B------:R-:W-:Y:S05]  /*e590*/  BRA.U !UP1, `(.L_x_5316) ;  /* 0x0000000109187547 */ /* 0x000fea000b800000 */
[----:B------:R-:W-:-:S07]  /*e5a0*/  HFMA2 R0, -RZ, RZ, 0, 5.9604644775390625e-08 ;  /* 0x00000001ff007431 */ /* 0x000fce00000001ff */
.L_x_5319:
[----:B01----:R0:W1:Y:S02]  /*e5b0*/  SHFL.DOWN PT, R2, R7, R0, 0x1f ;  /* 0x08001f0007027589 */ /* 0x00306400000e0000 */
[----:B0-----:R-:W-:-:S04]  /*e5c0*/  SHF.L.U32 R0, R0, 0x1, RZ ;  /* 0x0000000100007819 */ /* 0x001fc800000006ff */
[----:B------:R-:W-:Y:S01]  /*e5d0*/  ISETP.GE.AND P1, PT, R0, UR4, PT ;  /* 0x0000000400007c0c */ /* 0x000fe2000bf26270 */
[----:B-1----:R-:W-:-:S12]  /*e5e0*/  FADD.FTZ R7, R2, R7 ;  /* 0x0000000702077221 */ /* 0x002fd80000010000 */
[----:B------:R-:W-:Y:S05]  /*e5f0*/  @!P1 BRA `(.L_x_5319) ;  /* 0xfffffffc00ec9947 */ /* 0x000fea000383ffff */
.L_x_5316:
[----:B------:R-:W-:Y:S05]  /*e600*/  @!P0 EXIT ;  /* 0x000000000000894d */ /* 0x000fea0003800000 */
[----:B------:R-:W-:Y:S05]  /*e610*/  BRA.U !UP0, `(.L_x_5320) ;  /* 0x0000000108a07547 */ /* 0x000fea000b800000 */
        /* <DEDUP_REMOVED lines=8> */
[----:B------:R-:W2:Y:S02]  /*e6a0*/  LDG.E.U16 R0, desc[UR36][R2.64] ;  /* 0x0000002402007981 */ /* 0x000ea4000c1e1500 */
[----:B--2---:R-:W-:-:S05]  /*e6b0*/  SHF.L.U32 R0, R0, 0x10, RZ ;  /* 0x0000001000007819 */ /* 0x004fca00000006ff */
[----:B------:R-:W-:-:S07]  /*e6c0*/  FADD.FTZ R7, R7, R0 ;  /* 0x0000000007077221 */ /* 0x000fce0000010000 */
.L_x_5321:
[----:B------:R-:W-:Y:S05]  /*e6d0*/  BRA.U !UP1, `(.L_x_5322) ;  /* 0x0000000109647547 */ /* 0x000fea000b800000 */
[----:B------:R-:W0:Y:S01]  /*e6e0*/  LDCU UR4, c[0x0][0x794] ;  /* 0x0000f280ff0477ac */ /* 0x000e220008000800 */
[----:B------:R-:W-:Y:S01]  /*e6f0*/  F2FP.BF16.F32.PACK_AB R18, RZ, R7 ;  /* 0x00000007ff12723e */ /* 0x000fe200000010ff */
        /* <DEDUP_REMOVED lines=18> */
.L_x_5323:
[----:B------:R-:W0:Y:S02]  /*e820*/  LDCU.64 UR4, c[0x0][0x760] ;  /* 0x0000ec00ff0477ac */ /* 0x000e240008000a00 */
[----:B0-----:R-:W-:-:S04]  /*e830*/  IADD3 R16, P0, PT, R16, UR4, RZ ;  /* 0x0000000410107c10 */ /* 0x001fc8000ff1e0ff */
[----:B------:R-:W-:-:S05]  /*e840*/  IADD3.X R17, PT, PT, RZ, UR5, RZ, P0, !PT ;  /* 0x00000005ff117c10 */ /* 0x000fca00087fe4ff */
[----:B------:R-:W-:Y:S01]  /*e850*/  STG.E.U16 desc[UR36][R16.64], R18 ;  /* 0x0000001210007986 */ /* 0x000fe2000c101524 */
[----:B------:R-:W-:Y:S05]  /*e860*/  EXIT ;  /* 0x000000000000794d */ /* 0x000fea0003800000 */
.L_x_5322:
[----:B------:R-:W-:-:S05]  /*e870*/  F2FP.BF16.F32.PACK_AB R7, RZ, R7 ;  /* 0x00000007ff07723e */ /* 0x000fca00000010ff */
[----:B------:R-:W-:Y:S01]  /*e880*/  STG.E.U16 desc[UR36][R2.64], R7 ;  /* 0x0000000702007986 */ /* 0x000fe2000c101524 */
[----:B------:R-:W-:Y:S05]  /*e890*/  EXIT ;  /* 0x000000000000794d */ /* 0x000fea0003800000 */
.L_x_5320:
[----:B------:R-:W2:Y:S01]  /*e8a0*/  LDCU.U8 UR4, c[0x0][0x790] ;  /* 0x0000f200ff0477ac */ /* 0x000ea20008000000 */
[----:B------:R-:W3:Y:S01]  /*e8b0*/  LDCU.U8 UR5, c[0x0][0x791] ;  /* 0x0000f220ff0577ac */ /* 0x000ee20008000000 */
[----:B--2---:R-:W-:Y:S02]  /*e8c0*/  UISETP.NE.AND UP0, UPT, UR4, URZ, UPT ;  /* 0x000000ff0400728c */ /* 0x004fe4000bf05270 */
[----:B---3--:R-:W-:-:S07]  /*e8d0*/  UISETP.NE.AND UP1, UPT, UR5, URZ, UPT ;  /* 0x000000ff0500728c */ /* 0x008fce000bf25270 */
[----:B------:R-:W-:Y:S05]  /*e8e0*/  BRA.U !UP0, `(.L_x_5324) ;  /* 0x0000000108087547 */ /* 0x000fea000b800000 */
[----:B------:R-:W0:Y:S02]  /*e8f0*/  LDG.E R0, desc[UR36][R4.64] ;  /* 0x0000002404007981 */ /* 0x000e24000c1e1900 */
[----:B01----:R-:W-:-:S07]  /*e900*/  FADD.FTZ R7, R7, R0 ;  /* 0x0000000007077221 */ /* 0x003fce0000010000 */
.L_x_5324:
[----:B------:R-:W-:Y:S05]  /*e910*/  BRA.U !UP1, `(.L_x_5325) ;  /* 0x0000000109647547 */ /* 0x000fea000b800000 */
[----:B------:R-:W2:Y:S01]  /*e920*/  LDCU UR4, c[0x0][0x794] ;  /* 0x0000f280ff0477ac */ /* 0x000ea20008000800 */
[----:B------:R-:W-:Y:S01]  /*e930*/  F2FP.BF16.F32.PACK_AB R18, RZ, R7 ;  /* 0x00000007ff12723e */ /* 0x000fe200000010ff */
[----:B--2---:R-:W-:-:S09]  /*e940*/  UISETP.NE.AND UP0, UPT, UR4, 0x1, UPT ;  /* 0x000000010400788c */ /* 0x004fd2000bf05270 */
[----:B------:R-:W-:Y:S05]  /*e950*/  BRA.U !UP0, `(.L_x_5326) ;  /* 0x0000000108407547 */ /* 0x000fea000b800000 */
[----:B01----:R-:W-:Y:S01]  /*e960*/  MOV R2, 0x660 ;  /* 0x0000066000027802 */ /* 0x003fe20000000f00 */
        /* <DEDUP_REMOVED lines=15> */
.L_x_5326:
[----:B------:R-:W2:Y:S02]  /*ea60*/  LDCU.64 UR4, c[0x0][0x760] ;  /* 0x0000ec00ff0477ac */ /* 0x000ea40008000a00 */
[----:B--2---:R-:W-:-:S04]  /*ea70*/  IADD3 R16, P0, PT, R16, UR4, RZ ;  /* 0x0000000410107c10 */ /* 0x004fc8000ff1e0ff */
[----:B------:R-:W-:-:S05]  /*ea80*/  IADD3.X R17, PT, PT, RZ, UR5, RZ, P0, !PT ;  /* 0x00000005ff117c10 */ /* 0x000fca00087fe4ff */
[----:B------:R-:W-:Y:S01]  /*ea90*/  STG.E.U16 desc[UR36][R16.64], R18 ;  /* 0x0000001210007986 */ /* 0x000fe2000c101524 */
[----:B------:R-:W-:Y:S05]  /*eaa0*/  EXIT ;  /* 0x000000000000794d */ /* 0x000fea0003800000 */
.L_x_5325:
[----:B------:R-:W-:Y:S01]  /*eab0*/  STG.E desc[UR36][R4.64], R7 ;  /* 0x0000000704007986 */ /* 0x000fe2000c101924 */
[----:B------:R-:W-:Y:S05]  /*eac0*/  EXIT ;  /* 0x000000000000794d */ /* 0x000fea0003800000 */
.L_x_5302:
        /* <DEDUP_REMOVED lines=11> */
[----:B------:R-:W-:Y:S05]  /*eb80*/  BRA.U !UP0, `(.L_x_5327) ;  /* 0x0000000108a07547 */ /* 0x000fea000b800000 */
[----:B------:R-:W0:Y:S01]  /*eb90*/  LDCU.U8 UR6, c[0x0][0x790] ;  /* 0x0000f200ff0677ac */ /* 0x000e220008000000 */
[----:B------:R-:W1:Y:S01]  /*eba0*/  LDCU.64 UR4, c[0x0][0x760] ;  /* 0x0000ec00ff0477ac */ /* 0x000e620008000a00 */
[----:B------:R-:W2:Y:S01]  /*ebb0*/  LDCU.U8 UR7, c[0x0][0x791] ;  /* 0x0000f220ff0777ac */ /* 0x000ea20008000000 */
[----:B0-----:R-:W-:Y:S01]  /*ebc0*/  UISETP.NE.AND UP0, UPT, UR6, URZ, UPT ;  /* 0x000000ff0600728c */ /* 0x001fe2000bf05270 */
[----:B-1-34-:R-:W-:-:S04]  /*ebd0*/  IADD3 R2, P0, PT, R18, UR4, RZ ;  /* 0x0000000412027c10 */ /* 0x01afc8000ff1e0ff */
[----:B------:R-:W-:Y:S01]  /*ebe0*/  IADD3.X R3, PT, PT, RZ, UR5, RZ, P0, !PT ;  /* 0x00000005ff037c10 */ /* 0x000fe200087fe4ff */
[----:B--2---:R-:W-:-:S03]  /*ebf0*/  UISETP.NE.AND UP1, UPT, UR7, URZ, UPT ;  /* 0x000000ff0700728c */ /* 0x004fc6000bf25270 */
[----:B------:R-:W-:Y:S08]  /*ec00*/  BRA.U !UP0, `(.L_x_5328) ;  /* 0x00000001080c7547 */ /* 0x000ff0000b800000 */
[----:B------:R-:W2:Y:S02]  /*ec10*/  LDG.E.U16 R0, desc[UR36][R2.64] ;  /* 0x0000002402007981 */ /* 0x000ea4000c1e1500 */
[----:B--2---:R-:W-:-:S05]  /*ec20*/  SHF.L.U32 R0, R0, 0x10, RZ ;  /* 0x0000001000007819 */ /* 0x004fca00000006ff */
[----:B------:R-:W-:-:S07]  /*ec30*/  FADD.FTZ R7, R7, R0 ;  /* 0x0000000007077221 */ /* 0x000fce0000010000 */
.L_x_5328:
[----:B------:R-:W-:Y:S05]  /*ec40*/  BRA.U !UP1, `(.L_x_5329) ;  /* 0x0000000109647547 */ /* 0x000fea000b800000 */
[----:B------:R-:W0:Y:S01]  /*ec50*/  LDCU UR4, c[0x0][0x794] ;  /* 0x0000f280ff0477ac */ /* 0x000e220008000800 */
[----:B------:R-:W-:Y:S01]  /*ec60*/  F2FP.BF16.F32.PACK_AB R16, RZ, R7 ;  /* 0x00000007ff10723e */ /* 0x000fe200000010ff */
        /* <DEDUP_REMOVED lines=18> */
.L_x_5330:
[----:B------:R-:W0:Y:S02]  /*ed90*/  LDCU.64 UR4, c[0x0][0x760] ;  /* 0x0000ec00ff0477ac */ /* 0x000e240008000a00 */
[----:B0-----:R-:W-:-:S04]  /*eda0*/  IADD3 R18, P0, PT, R18, UR4, RZ ;  /* 0x0000000412127c10 */ /* 0x001fc8000ff1e0ff */
[----:B------:R-:W-:-:S05]  /*edb0*/  IADD3.X R19, PT, PT, RZ, UR5, RZ, P0, !PT ;  /* 0x00000005ff137c10 */ /* 0x000fca00087fe4ff */
[----:B------:R-:W-:Y:S01]  /*edc0*/  STG.E.U16 desc[UR36][R18.64], R16 ;  /* 0x0000001012007986 */ /* 0x000fe2000c101524 */
[----:B------:R-:W-:Y:S05]  /*edd0*/  EXIT ;  /* 0x000000000000794d */ /* 0x000fea0003800000 */
.L_x_5329:
[----:B------:R-:W-:-:S05]  /*ede0*/  F2FP.BF16.F32.PACK_AB R7, RZ, R7 ;  /* 0x00000007ff07723e */ /* 0x000fca00000010ff */
[----:B------:R-:W-:Y:S01]  /*edf0*/  STG.E.U16 desc[UR36][R2.64], R7 ;  /* 0x0000000702007986 */ /* 0x000fe2000c101524 */
[----:B------:R-:W-:Y:S05]  /*ee00*/  EXIT ;  /* 0x000000000000794d */ /* 0x000fea0003800000 */
.L_x_5327:
[----:B------:R-:W0:Y:S01]  /*ee10*/  LDCU.U8 UR4, c[0x0][0x790] ;  /* 0x0000f200ff0477ac */ /* 0x000e220008000000 */
[----:B------:R-:W2:Y:S01]  /*ee20*/  LDCU.U8 UR5, c[0x0][0x791] ;  /* 0x0000f220ff0577ac */ /* 0x000ea20008000000 */
[----:B0-----:R-:W-:Y:S02]  /*ee30*/  UISETP.NE.AND UP0, UPT, UR4, URZ, UPT ;  /* 0x000000ff0400728c */ /* 0x001fe4000bf05270 */
[----:B--2---:R-:W-:-:S07]  /*ee40*/  UISETP.NE.AND UP1, UPT, UR5, URZ, UPT ;  /* 0x000000ff0500728c */ /* 0x004fce000bf25270 */
[----:B------:R-:W-:Y:S05]  /*ee50*/  BRA.U !UP0, `(.L_x_5331) ;  /* 0x0000000108087547 */ /* 0x000fea000b800000 */
[----:B------:R-:W1:Y:S02]  /*ee60*/  LDG.E R0, desc[UR36][R4.64] ;  /* 0x0000002404007981 */ /* 0x000e64000c1e1900 */
[----:B-1-34-:R-:W-:-:S07]  /*ee70*/  FADD.FTZ R7, R7, R0 ;  /* 0x0000000007077221 */ /* 0x01afce0000010000 */
.L_x_5331:
[----:B------:R-:W-:Y:S05]  /*ee80*/  BRA.U !UP1, `(.L_x_5332) ;  /* 0x0000000109647547 */ /* 0x000fea000b800000 */
[----:B------:R-:W0:Y:S01]  /*ee90*/  LDCU UR4, c[0x0][0x794] ;  /* 0x0000f280ff0477ac */ /* 0x000e220008000800 */
[----:B------:R-:W-:Y:S01]  /*eea0*/  F2FP.BF16.F32.PACK_AB R16, RZ, R7 ;  /* 0x00000007ff10723e */ /* 0x000fe200000010ff */
[----:B0-----:R-:W-:-:S09]  /*eeb0*/  UISETP.NE.AND UP0, UPT, UR4, 0x1, UPT ;  /* 0x000000010400788c */ /* 0x001fd2000bf05270 */
[----:B------:R-:W-:Y:S05]  /*eec0*/  BRA.U !UP0, `(.L_x_5333) ;  /* 0x0000000108407547 */ /* 0x000fea000b800000 */
[----:B-1-34-:R-:W-:Y:S01]  /*eed0*/  MOV R2, 0x660 ;  /* 0x0000066000027802 */ /* 0x01afe20000000f00 */
        /* <DEDUP_REMOVED lines=15> */
.L_x_5333:
[----:B------:R-:W0:Y:S02]  /*efd0*/  LDCU.64 UR4, c[0x0][0x760] ;  /* 0x0000ec00ff0477ac */ /* 0x000e240008000a00 */
[----:B0-----:R-:W-:-:S04]  /*efe0*/  IADD3 R18, P0, PT, R18, UR4, RZ ;  /* 0x0000000412127c10 */ /* 0x001fc8000ff1e0ff */
[----:B------:R-:W-:-:S05]  /*eff0*/  IADD3.X R19, PT, PT, RZ, UR5, RZ, P0, !PT ;  /* 0x00000005ff137c10 */ /* 0x000fca00087fe4ff */
[----:B------:R-:W-:Y:S01]  /*f000*/  STG.E.U16 desc[UR36][R18.64], R16 ;  /* 0x0000001012007986 */ /* 0x000fe2000c101524 */
[----:B------:R-:W-:Y:S05]  /*f010*/  EXIT ;  /* 0x000000000000794d */ /* 0x000fea0003800000 */
.L_x_5332:
[----:B------:R-:W-:Y:S01]  /*f020*/  STG.E desc[UR36][R4.64], R7 ;  /* 0x0000000704007986 */ /* 0x000fe2000c101924 */
[----:B------:R-:W-:Y:S05]  /*f030*/  EXIT ;  /* 0x000000000000794d */ /* 0x000fea0003800000 */
        .weak           $__internal_10_$__cuda_sm20_div_u64
        .type           $__internal_10_$__cuda_sm20_div_u64,@function
        .size           $__internal_10_$__cuda_sm20_div_u64,(.L_x_8883 - $__internal_10_$__cuda_sm20_div_u64)
$__internal_10_$__cuda_sm20_div_u64:
[----:B------:R-:W-:Y:S02]  /*f040*/  IMAD.MOV.U32 R12, RZ, RZ, R6 ;  /* 0x000000ffff0c7224 */ /* 0x000fe400078e0006 */
[----:B------:R-:W-:-:S04]  /*f050*/  HFMA2 R13, -RZ, RZ, 0, 0 ;  /* 0x00000000ff0d7431 */ /* 0x000fc800000001ff */
        /* <DEDUP_REMOVED lines=9> */
[----:B------:R-:W-:-:S04]  /*f0f0*/  IADD3 R15, P0, PT, RZ, -R10, RZ ;  /* 0x8000000aff0f7210 */ /* 0x000fc80007f1e0ff */
[----:B------:R-:W-:Y:S01]  /*f100*/  IADD3.X R19, PT, PT, RZ, ~R11, RZ, P0, !PT ;  /* 0x8000000bff137210 */ /* 0x000fe200007fe4ff */
[----:B------:R-:W-:-:S04]  /*f110*/  IMAD.HI.U32 R10, R8, R15, RZ ;  /* 0x0000000f080a7227 */ /* 0x000fc800078e00ff */
        /* <DEDUP_REMOVED lines=8> */
[----:B------:R-:W-:Y:S02]  /*f1a0*/  IADD3.X R13, PT, PT, RZ, RZ, R10, P2, P1 ;  /* 0x000000ffff0d7210 */ /* 0x000fe400017e240a */
[----:B------:R-:W-:-:S03]  /*f1b0*/  IADD3 R15, P0, PT, RZ, -R8, RZ ;  /* 0x80000008ff0f7210 */ /* 0x000fc60007f1e0ff */
[----:B------:R-:W-:Y:S02]  /*f1c0*/  IMAD R8, R13, R6, R9 ;  /* 0x000000060d087224 */ /* 0x000fe400078e0209 */
[----:B------:R-:W-:Y:S02]  /*f1d0*/  IMAD.MOV.U32 R9, RZ, RZ, RZ ;  /* 0x000000ffff097224 */ /* 0x000fe400078e00ff */
[----:B------:R-:W-:Y:S01]  /*f1e0*/  IMAD.HI.U32 R10, R11, R15, RZ ;  /* 0x0000000f0b0a7227 */ /* 0x000fe200078e00ff */
[----:B------:R-:W-:-:S05]  /*f1f0*/  IADD3.X R8, PT, PT, RZ, ~R8, RZ, P0, !PT ;  /* 0x80000008ff087210 */ /* 0x000fca00007fe4ff */
        /* <DEDUP_REMOVED lines=8> */
[----:B------:R-:W-:-:S04]  /*f280*/  IMAD.WIDE.U32 R8, R11, R5, R8 ;  /* 0x000000050b087225 */ /* 0x000fc800078e0008 */
[C---:B------:R-:W-:Y:S02]  /*f290*/  IMAD R11, R13.reuse, R5, RZ ;  /* 0x000000050d0b7224 */ /* 0x040fe400078e02ff */
[----:B------:R-:W-:-:S04]  /*f2a0*/  IMAD.HI.U32 R8, P0, R13, R4, R8 ;  /* 0x000000040d087227 */ /* 0x000fc80007800008 */
[----:B------:R-:W-:Y:S01]  /*f2b0*/  IMAD.HI.U32 R13, R13, R5, RZ ;  /* 0x000000050d0d7227 */ /* 0x000fe200078e00ff */
[----:B------:R-:W-:-:S04]  /*f2c0*/  IADD3 R11, P1, PT, R11, R8, RZ ;  /* 0x000000080b0b7210 */ /* 0x000fc80007f3e0ff */
[----:B------:R-:W-:-:S04]  /*f2d0*/  IADD3.X R8, PT, PT, R13, RZ, RZ, P0, !PT ;  /* 0x000000ff0d087210 */ /* 0x000fc800007fe4ff */
[----:B------:R-:W-:Y:S01]  /*f2e0*/  IADD3.X R13, PT, PT, RZ, R8, RZ, P1, !PT ;  /* 0x00000008ff0d7210 */ /* 0x000fe20000ffe4ff */
[----:B------:R-:W-:-:S04]  /*f2f0*/  IMAD.WIDE.U32 R8, R11, R6, RZ ;  /* 0x000000060b087225 */ /* 0x000fc800078e00ff */
[----:B------:R-:W-:Y:S01]  /*f300*/  IMAD R9, R13, R6, R9 ;  /* 0x000000060d097224 */ /* 0x000fe200078e0209 */
[----:B------:R-:W-:Y:S02]  /*f310*/  IADD3 R15, P0, PT, -R8, R4, RZ ;  /* 0x00000004080f7210 */ /* 0x000fe40007f1e1ff */
[----:B------:R-:W-:Y:S02]  /*f320*/  IADD3 R4, P2, PT, R11, 0x1, RZ ;  /* 0x000000010b047810 */ /* 0x000fe40007f5e0ff */
[----:B------:R-:W-:Y:S02]  /*f330*/  IADD3.X R10, PT, PT, ~R9, R5, RZ, P0, !PT ;  /* 0x00000005090a7210 */ /* 0x000fe400007fe5ff */
[----:B------:R-:W-:Y:S01]  /*f340*/  ISETP.GE.U32.AND P0, PT, R15, R6, PT ;  /* 0x000000060f00720c */ /* 0x000fe20003f06070 */
[----:B------:R-:W-:Y:S01]  /*f350*/  IMAD.X R8, RZ, RZ, R13, P2 ;  /* 0x000000ffff087224 */ /* 0x000fe200010e060d */
[----:B------:R-:W-:Y:S02]  /*f360*/  IADD3 R5, P1, PT, -R6, R15, RZ ;  /* 0x0000000f06057210 */ /* 0x000fe40007f3e1ff */
[----:B------:R-:W-:-:S02]  /*f370*/  ISETP.GE.U32.AND.EX P0, PT, R10, RZ, PT, P0 ;  /* 0x000000ff0a00720c */ /* 0x000fc40003f06100 */
[----:B------:R-:W-:Y:S02]  /*f380*/  IADD3.X R9, PT, PT, R10, -0x1, RZ, P1, !PT ;  /* 0xffffffff0a097810 */ /* 0x000fe40000ffe4ff */
[----:B------:R-:W-:Y:S02]  /*f390*/  SEL R5, R5, R15, P0 ;  /* 0x0000000f05057207 */ /* 0x000fe40000000000 */
[----:B------:R-:W-:Y:S02]  /*f3a0*/  SEL R11, R4, R11, P0 ;  /* 0x0000000b040b7207 */ /* 0x000fe40000000000 */
[----:B------:R-:W-:Y:S02]  /*f3b0*/  SEL R9, R9, R10, P0 ;  /* 0x0000000a09097207 */ /* 0x000fe40000000000 */
[----:B------:R-:W-:Y:S02]  /*f3c0*/  SEL R8, R8, R13, P0 ;  /* 0x0000000d08087207 */ /* 0x000fe40000000000 */
[----:B------:R-:W-:Y:S01]  /*f3d0*/  ISETP.GE.U32.AND P0, PT, R5, R6, PT ;  /* 0x000000060500720c */ /* 0x000fe20003f06070 */
[----:B------:R-:W-:Y:S01]  /*f3e0*/  HFMA2 R5, -RZ, RZ, 0, 0 ;  /* 0x00000000ff057431 */ /* 0x000fe200000001ff */
[----:B------:R-:W-:-:S02]  /*f3f0*/  IADD3 R4, P2, PT, R11, 0x1, RZ ;  /* 0x000000010b047810 */ /* 0x000fc40007f5e0ff */
[----:B------:R-:W-:Y:S02]  /*f400*/  ISETP.GE.U32.AND.EX P0, PT, R9, RZ, PT, P0 ;  /* 0x000000ff0900720c */ /* 0x000fe40003f06100 */
[----:B------:R-:W-:Y:S02]  /*f410*/  ISETP.NE.U32.AND P1, PT, R6, RZ, PT ;  /* 0x000000ff0600720c */ /* 0x000fe40003f25070 */
[----:B------:R-:W-:Y:S02]  /*f420*/  IADD3.X R9, PT, PT, RZ, R8, RZ, P2, !PT ;  /* 0x00000008ff097210 */ /* 0x000fe400017fe4ff */
[----:B------:R-:W-:Y:S02]  /*f430*/  SEL R6, R4, R11, P0 ;  /* 0x0000000b04067207 */ /* 0x000fe40000000000 */
[----:B------:R-:W-:Y:S02]  /*f440*/  MOV R4, R2 ;  /* 0x0000000200047202 */ /* 0x000fe40000000f00 */
[----:B------:R-:W-:-:S02]  /*f450*/  ISETP.NE.AND.EX P1, PT, RZ, RZ, PT, P1 ;  /* 0x000000ffff00720c */ /* 0x000fc40003f25310 */
[----:B------:R-:W-:Y:S02]  /*f460*/  SEL R9, R9, R8, P0 ;  /* 0x0000000809097207 */ /* 0x000fe40000000000 */
[----:B------:R-:W-:Y:S02]  /*f470*/  SEL R6, R6, 0xffffffff, P1 ;  /* 0xffffffff06067807 */ /* 0x000fe40000800000 */
[----:B------:R-:W-:Y:S01]  /*f480*/  SEL R9, R9, 0xffffffff, P1 ;  /* 0xffffffff09097807 */ /* 0x000fe20000800000 */
[----:B------:R-:W-:Y:S06]  /*f490*/  RET.REL.NODEC R4 `(_ZN2at6native13reduce_kernelILi512ELi1ENS0_8ReduceOpIN3c108BFloat16ENS0_14func_wrapper_tIS4_NS0_55_GLOBAL__N__0955718d_22_SparseCsrTensorMath_cu_868dd54514ReductionAddOpIfEEEEjS4_Li4ELi4EEEEEvT1_) ;  /* 0xffffff0804d87950 */ /* 0x000fec0003c3ffff */
.L_x_5334:
        /* <DEDUP_REMOVED lines=14> */
.L_x_8883:


//--------------------- .text._ZN2at6native13reduce_kernelILi256ELi2ENS0_8ReduceOpIN3c108BFloat16ENS0_14func_wrapper_tIS4_NS0_55_GLOBAL__N__0955718d_22_SparseCsrTensorMath_cu_868dd54514ReductionAddOpIfEEEEjS4_Li4ELi4EEEEEvT1_ --------------------------
	.section	.text._ZN2at6native13reduce_kernelILi256ELi2ENS0_8ReduceOpIN3c108BFloat16ENS0_14func_wrapper_tIS4_NS0_55_GLOBAL__N__0955718d_22_SparseCsrTensorMath_cu_868dd54514ReductionAddOpIfEEEEjS4_Li4ELi4EEEEEvT1_,"ax",@progbits
	.align	128
.text._ZN2at6native13reduce_kernelILi256ELi2ENS0_8ReduceOpIN3c108BFloat16ENS0_14func_wrapper_tIS4_NS0_55_GLOBAL__N__0955718d_22_SparseCsrTensorMath_cu_868dd54514ReductionAddOpIfEEEEjS4_Li4ELi4EEEEEvT1_:
        .type           _ZN2at6native13reduce_kernelILi256ELi2ENS0_8ReduceOpIN3c108BFloat16ENS0_14func_wrapper_tIS4_NS0_55_GLOBAL__N__0955718d_22_SparseCsrTensorMath_cu_868dd54514ReductionAddOpIfEEEEjS4_Li4ELi4EEEEEvT1_,@function
        .size           _ZN2at6native13reduce_kernelILi256ELi2ENS0_8ReduceOpIN3c108BFloat16ENS0_14func_wrapper_tIS4_NS0_55_GLOBAL__N__0955718d_22_SparseCsrTensorMath_cu_868dd54514ReductionAddOpIfEEEEjS4_Li4ELi4EEEEEvT1_,(.L_x_8885 - _ZN2at6native13reduce_kernelILi256ELi2ENS0_8ReduceOpIN3c108BFloat16ENS0_14func_wrapper_tIS4_NS0_55_GLOBAL__N__0955718d_22_SparseCsrTensorMath_cu_868dd54514ReductionAddOpIfEEEEjS4_Li4ELi4EEEEEvT1_)
        .other          _ZN2at6native13reduce_kernelILi256ELi2ENS0_8ReduceOpIN3c108BFloat16ENS0_14func_wrapper_tIS4_NS0_55_GLOBAL__N__0955718d_22_SparseCsrTensorMath_cu_868dd54514ReductionAddOpIfEEEEjS4_Li4ELi4EEEEEvT1_,@"STO_CUDA_ENTRY STV_DEFAULT"
_ZN2at6native13reduce_kernelILi256ELi2ENS0_8ReduceOpIN3c108BFloat16ENS0_14func_wrapper_tIS4_NS0_55_GLOBAL__N__0955718d_22_SparseCsrTensorMath_cu_868dd54514ReductionAddOpIfEEEEjS4_Li4ELi4EEEEEvT1_:
        /* <DEDUP_REMOVED lines=16> */
[----:B-----5:R-:W-:Y:S02]  /*0100*/  IMAD R21, R24, UR10, R5 ;  /* 0x0000000a18157c24 */ /* 0x020fe4000f8e0205 */
        /* <DEDUP_REMOVED lines=279> */
.L_x_5335:
        /* <DEDUP_REMOVED lines=22> */
[----:B------:R-:W5:Y:S01]  /*13e0*/  LDCU UR4, c[0x0][0x38c] ;  /* 0x00007180ff0477ac */ /* 0x000f620008000800 */
[----:B-1----:R-:W-:Y:S01]  /*13f0*/  MOV R4, UR6 ;  /* 0x0000000600047c02 */ /* 0x002fe20008000f00 */
[----:B------:R-:W-:Y:S01]  /*1400*/  IMAD.U32 R5, RZ, RZ, UR7 ;  /* 0x00000007ff057e24 */ /* 0x000fe2000f8e00ff */
[----:B--2---:R-:W-:Y:S01]  /*1410*/  MOV R6, UR8 ;  /* 0x0000000800067c02 */ /* 0x004fe20008000f00 */
[----:B------:R-:W-:Y:S01]  /*1420*/  IMAD.U32 R7, RZ, RZ, UR9 ;  /* 0x00000009ff077e24 */ /* 0x000fe2000f8e00ff */
[----:B----4-:R-:W-:Y:S01]  /*1430*/  MOV R10, UR10 ;  /* 0x0000000a000a7c02 */ /* 0x010fe20008000f00 */
[----:B------:R-:W-:-:S02]  /*1440*/  IMAD.U32 R11, RZ, RZ, UR11 ;  /* 0x0000000bff0b7e24 */ /* 0x000fc4000f8e00ff */
[----:B-----5:R-:W-:-:S07]  /*1450*/  IMAD.U32 R25, RZ, RZ, UR4 ;  /* 0x00000004ff197e24 */ /* 0x020fce000f8e00ff */
[----:B------:R-:W-:-:S07]  /*1460*/  LEPC R20, `(.L_x_5339) ;  /* 0x000000001014794e */ /* 0x000fce0000000000 */
[----:B0--3--:R-:W-:Y:S05]  /*1470*/  CALL.ABS.NOINC R14 ;  /* 0x000000000e007343 */ /* 0x009fea0003c00000 */
.L_x_5339:
        /* <DEDUP_REMOVED lines=26> */
[----:B------:R-:W2:Y:S02]  /*1620*/  LDG.E.U16 R4, desc[UR36][R4.64] ;  /* 0x0000002404047981 */ /* 0x000ea4000c1e1500 */
[----:B--2---:R-:W-:-:S05]  /*1630*/  SHF.L.U32 R3, R4, 0x10, RZ ;  /* 0x0000001004037819 */ /* 0x004fca00000006ff */
[----:B0-----:R-:W-:-:S07]  /*1640*/  FADD.FTZ R3, R3, UR4 ;  /* 0x0000000403037e21 */ /* 0x001fce0008010000 */
.L_x_5343:
[----:B------:R-:W-:Y:S05]  /*1650*/  BSYNC.RECONVERGENT B1 ;  /* 0x0000000000017941 */ /* 0x000fea0003800200 */
.L_x_5342:
[----:B------:R-:W0:Y:S01]  /*1660*/  LDC R25, c[0x0][0x38c] ;  /* 0x0000e300ff197b82 */ /* 0x000e220000000800 */
[----:B------:R-:W-:-:S05]  /*1670*/  IADD3 R18, P0, PT, R18, 0x8, RZ ;  /* 0x0000000812127810 */ /* 0x000fca0007f1e0ff */
[----:B------:R-:W-:Y:S01]  /*1680*/  IMAD.X R19, RZ, RZ, R19, P0 ;  /* 0x000000ffff137224 */ /* 0x000fe200000e0613 */
[----:B0-----:R-:W-:-:S07]  /*1690*/  IADD3 R25, PT, PT, R6, -0x4, R25 ;  /* 0xfffffffc06197810 */ /* 0x001fce0007ffe019 */
.L_x_5341:
[----:B------:R-:W-:Y:S05]  /*16a0*/  BSYNC.RECONVERGENT B0 ;  /* 0x0000000000007941 */ /* 0x000fea0003800200 */
.L_x_5340:
[----:B------:R-:W0:Y:S01]  /*16b0*/  LDC.64 R4, c[0x0][0x3a0] ;  /* 0x0000e800ff047b82 */ /* 0x000e220000000a00 */
[----:B------:R-:W-:Y:S07]  /*16c0*/  BSSY.RECONVERGENT B0, `(.L_x_5344) ;  /* 0x0000020000007945 */ /* 0x000fee0003800200 */
[----:B------:R-:W1:Y:S01]  /*16d0*/  LDC R6, c[0x0][0x3a8] ;  /* 0x0000ea00ff067b82 */ /* 0x000e620000000800 */
[----:B0-----:R-:W-:Y:S01]  /*16e0*/  IMAD R4, R23, R4, RZ ;  /* 0x0000000417047224 */ /* 0x001fe200078e02ff */
[----:B------:R-:W-:-:S03]  /*16f0*/  ISETP.NE.AND P0, PT, R5, RZ, PT ;  /* 0x000000ff0500720c */ /* 0x000fc60003f05270 */
[C---:B------:R-:W-:Y:S01]  /*1700*/  IMAD R7, R22.reuse, R5, R4 ;  /* 0x0000000516077224 */ /* 0x040fe200078e0204 */
[----:B------:R-:W-:-:S03]  /*1710*/  ISETP.NE.AND P0, PT, R22, RZ, P0 ;  /* 0x000000ff1600720c */ /* 0x000fc60000705270 */
[----:B-1----:R-:W-:Y:S01]  /*1720*/  IMAD R7, R24, R6, R7 ;  /* 0x0000000618077224 */ /* 0x002fe200078e0207 */
[----:B------:R-:W-:Y:S02]  /*1730*/  ISETP.NE.AND P1, PT, R6, RZ, PT ;  /* 0x000000ff0600720c */ /* 0x000fe40003f25270 */
[----:B------:R-:W-:Y:S02]  /*1740*/  MOV R6, R8 ;  /* 0x0000000800067202 */ /* 0x000fe40000000f00 */
[----:B------:R-:W-:Y:S02]  /*1750*/  LEA R4, R7, 0x3, 0x2 ;  /* 0x0000000307047811 */ /* 0x000fe400078e10ff */
[----:B------:R-:W-:Y:S02]  /*1760*/  ISETP.NE.AND P1, PT, R24, RZ, P1 ;  /* 0x000000ff1800720c */ /* 0x000fe40000f25270 */
[----:B------:R-:W-:Y:S02]  /*1770*/  ISETP.GE.U32.AND P2, PT, R4, R25, PT ;  /* 0x000000190400720c */ /* 0x000fe40003f46070 */
[----:B------:R-:W-:-:S11]  /*1780*/  PLOP3.LUT P0, PT, P0, P1, PT, 0xf8, 0x8f ;  /* 0x00000000008f781c */ /* 0x000fd60000703f70 */
[----:B------:R-:W-:Y:S05]  /*1790*/  @P2 BRA `(.L_x_5345) ;  /* 0x0000000000482947 */ /* 0x000fea0003800000 */
[----:B------:R-:W-:-:S07]  /*17a0*/  IMAD.MOV.U32 R6, RZ, RZ, R8 ;  /* 0x000000ffff067224 */ /* 0x000fce00078e0008 */
.L_x_5346:
[C---:B------:R-:W-:Y:S01]  /*17b0*/  IMAD.WIDE.U32 R4, R7.reuse, 0x8, R18 ;  /* 0x0000000807047825 */ /* 0x040fe200078e0012 */
[----:B------:R-:W0:Y:S05]  /*17c0*/  LDCU UR4, c[0x0][0x394] ;  /* 0x00007280ff0477ac */ /* 0x000e2a0008000800 */
[----:B------:R-:W2:Y:S01]  /*17d0*/  LDG.E.64 R4, desc[UR36][R4.64] ;  /* 0x0000002404047981 */ /* 0x000ea2000c1e1b00 */
[----:B0-----:R-:W-:-:S04]  /*17e0*/  IADD3 R7, PT, PT, R7, UR4, RZ ;  /* 0x0000000407077c10 */ /* 0x001fc8000fffe0ff */
[----:B------:R-:W-:-:S04]  /*17f0*/  LEA R12, R7, 0x3, 0x2 ;  /* 0x00000003070c7811 */ /* 0x000fc800078e10ff */
[----:B------:R-:W-:Y:S02]  /*1800*/  ISETP.GE.U32.AND P1, PT, R12, R25, PT ;  /* 0x000000190c00720c */ /* 0x000fe40003f26070 */
[C---:B--2---:R-:W-:Y:S01]  /*1810*/  PRMT R9, R4.reuse, 0x7632, R9 ;  /* 0x0000763204097816 */ /* 0x044fe20000000009 */
[----:B------:R-:W-:Y:S01]  /*1820*/  IMAD.U32 R12, R4, 0x10000, RZ ;  /* 0x00010000040c7824 */ /* 0x000fe200078e00ff */
[C---:B------:R-:W-:Y:S02]  /*1830*/  PRMT R10, R5.reuse, 0x7632, R10 ;  /* 0x00007632050a7816 */ /* 0x040fe4000000000a */
[----:B------:R-:W-:Y:S01]  /*1840*/  SHF.L.U32 R11, R5, 0x10, RZ ;  /* 0x00000010050b7819 */ /* 0x000fe200000006ff */
[----:B------:R-:W-:Y:S01]  /*1850*/  IMAD.U32 R9, R9, 0x10000, RZ ;  /* 0x0001000009097824 */ /* 0x000fe200078e00ff */
[----:B------:R-:W-:Y:S01]  /*1860*/  SHF.L.U32 R13, R10, 0x10, RZ ;  /* 0x000000100a0d7819 */ /* 0x000fe200000006ff */
[----:B------:R-:W-:Y:S02]  /*1870*/  FADD.FTZ R3, R12, R3 ;  /* 0x000000030c037221 */ /* 0x000fe40000010000 */
[----:B------:R-:W-:Y:S01]  /*1880*/  FADD.FTZ R6, R11, R6 ;  /* 0x000000060b067221 */ /* 0x000fe20000010000 */
[----:B------:R-:W-:Y:S01]  /*1890*/  FADD.FTZ R8, R9, R8 ;  /* 0x0000000809087221 */ /* 0x000fe20000010000 */
[----:B------:R-:W-:Y:S01]  /*18a0*/  FADD.FTZ R0, R13, R0 ;  /* 0x000000000d007221 */ /* 0x000fe20000010000 */
[----:B------:R-:W-:Y:S06]  /*18b0*/  @!P1 BRA `(.L_x_5346) ;  /* 0xfffffffc00bc9947 */ /* 0x000fec000383ffff */
.L_x_5345:
[----:B------:R-:W-:Y:S05]  /*18c0*/  BSYNC.RECONVERGENT B0 ;  /* 0x0000000000007941 */ /* 0x000fea0003800200 */
.L_x_5344:
        /* <DEDUP_REMOVED lines=10> */
.L_x_5348:
[----:B------:R-:W-:Y:S05]  /*1970*/  BSYNC.RECONVERGENT B0 ;  /* 0x0000000000007941 */ /* 0x000fea0003800200 */
.L_x_5347:
[----:B------:R-:W-:Y:S01]  /*1980*/  FADD.FTZ R3, R8, R3 ;  /* 0x0000000308037221 */ /* 0x000fe20000010000 */
[----:B------:R-:W-:-:S03]  /*1990*/  IMAD.MOV.U32 R19, RZ, RZ, RZ ;  /* 0x000000ffff137224 */ /* 0x000fc600078e00ff */
[----:B------:R-:W-:-:S04]  /*19a0*/  FADD.FTZ R3, R3, R6 ;  /* 0x0000000603037221 */ /* 0x000fc80000010000 */
[----:B------:R-:W-:Y:S01]  /*19b0*/  FADD.FTZ R18, R3, R0 ;  /* 0x0000000003127221 */ /* 0x000fe20000010000 */
[----:B------:R-:W-:Y:S06]  /*19c0*/  BRA `(.L_x_5337) ;  /* 0x0000009c00687947 */ /* 0x000fec0003800000 */
.L_x_5338:
        /* <DEDUP_REMOVED lines=26> */
.L_x_5353:
[----:B------:R-:W-:Y:S01]  /*1b70*/  SHF.R.U32.HI R5, RZ, 0x1, R21 ;  /* 0x00000001ff057819 */ /* 0x000fe20000011615 */
[----:B------:R-:W-:-:S03]  /*1b80*/  IMAD.IADD R7, R21, 0x1, R8 ;  /* 0x0000000115077824 */ /* 0x000fc600078e0208 */
[C---:B------:R-:W-:Y:S01]  /*1b90*/  IADD3 R4, PT, PT, R5.reuse, R8, RZ ;  /* 0x0000000805047210 */ /* 0x040fe20007ffe0ff */
[----:B------:R-:W-:Y:S01]  /*1ba0*/  IMAD.WIDE.U32 R20, R5, 0x4, R18 ;  /* 0x0000000405147825 */ /* 0x000fe200078e0012 */
[----:B------:R-:W-:Y:S02]  /*1bb0*/  LEA R27, R8, R7, 0x1 ;  /* 0x00000007081b7211 */ /* 0x000fe400078e08ff */
[----:B------:R-:W-:Y:S01]  /*1bc0*/  SHF.R.U32.HI R25, RZ, 0x1, R7 ;  /* 0x00000001ff197819 */ /* 0x000fe20000011607 */
[----:B------:R-:W-:Y:S01]  /*1bd0*/  IMAD.SHL.U32 R5, R4, 0x4, RZ ;  /* 0x0000000404057824 */ /* 0x000fe200078e00ff */
[----:B------:R-:W-:Y:S01]  /*1be0*/  SHF.R.U32.HI R4, RZ, 0x1e, R4 ;  /* 0x0000001eff047819 */ /* 0x000fe20000011604 */
[----:B------:R1:W2:Y:S01]  /*1bf0*/  LDG.E R20, desc[UR36][R20.64] ;  /* 0x0000002414147981 */ /* 0x0002a2000c1e1900 */
[----:B------:R-:W-:Y:S01]  /*1c00*/  SHF.R.U32.HI R7, RZ, 0x1, R27 ;  /* 0x00000001ff077819 */ /* 0x000fe2000001161b */
[----:B------:R-:W-:Y:S01]  /*1c10*/  IMAD.WIDE.U32 R24, R25, 0x4, R18 ;  /* 0x0000000419187825 */ /* 0x000fe200078e0012 */
[----:B------:R-:W-:-:S02]  /*1c20*/  LOP3.LUT R5, R5, 0xfffffffc, RZ, 0xc0, !PT ;  /* 0xfffffffc05057812 */ /* 0x000fc400078ec0ff */
[----:B------:R-:W-:Y:S02]  /*1c30*/  LOP3.LUT R29, R4, 0x1, RZ, 0xc0, !PT ;  /* 0x00000001041d7812 */ /* 0x000fe400078ec0ff */
[----:B------:R-:W-:Y:S01]  /*1c40*/  IADD3 R4, P0, PT, R18, R5, RZ ;  /* 0x0000000512047210 */ /* 0x000fe20007f1e0ff */
[----:B------:R-:W-:Y:S01]  /*1c50*/  IMAD.WIDE.U32 R6, R7, 0x4, R18 ;  /* 0x0000000407067825 */ /* 0x000fe200078e0012 */
[----:B------:R-:W3:Y:S03]  /*1c60*/  LDG.E R24, desc[UR36][R24.64] ;  /* 0x0000002418187981 */ /* 0x000ee6000c1e1900 */
[----:B------:R-:W-:Y:S02]  /*1c70*/  IMAD.X R5, R19, 0x1, R29, P0 ;  /* 0x0000000113057824 */ /* 0x000fe400000e061d */
[----:B------:R-:W4:Y:S04]  /*1c80*/  LDG.E R6, desc[UR36][R6.64] ;  /* 0x0000002406067981 */ /* 0x000f28000c1e1900 */
[----:B------:R-:W5:Y:S01]  /*1c90*/  LDG.E R4, desc[UR36][R4.64] ;  /* 0x0000002404047981 */ /* 0x000f62000c1e1900 */
[----:B-1----:R-:W-:-:S05]  /*1ca0*/  IADD3 R21, PT, PT, R27, R8, RZ ;  /* 0x000000081b157210 */ /* 0x002fca0007ffe0ff */
[----:B------:R-:W-:-:S05]  /*1cb0*/  IMAD R31, R8, 0x3, R21 ;  /* 0x00000003081f7824 */ /* 0x000fca00078e0215 */
[----:B------:R-:W-:Y:S02]  /*1cc0*/  ISETP.GE.U32.AND P0, PT, R31, R0, PT ;  /* 0x000000001f00720c */ /* 0x000fe40003f06070 */
[C---:B--2---:R-:W-:Y:S01]  /*1cd0*/  PRMT R26, R20.reuse, 0x7632, R26 ;  /* 0x00007632141a7816 */ /* 0x044fe2000000001a */
[----:B------:R-:W-:-:S03]  /*1ce0*/  IMAD.U32 R28, R20, 0x10000, RZ ;  /* 0x00010000141c7824 */ /* 0x000fc600078e00ff */
[----:B------:R-:W-:Y:S01]  /*1cf0*/  SHF.L.U32 R27, R26, 0x10, RZ ;  /* 0x000000101a1b7819 */ /* 0x000fe200000006ff */
[----:B------:R-:W-:Y:S01]  /*1d00*/  FADD.FTZ R9, R28, R9 ;  /* 0x000000091c097221 */ /* 0x000fe20000010000 */
[----:B---3--:R-:W-:Y:S02]  /*1d10*/  PRMT R25, R24, 0x7632, R25 ;  /* 0x0000763218197816 */ /* 0x008fe40000000019 */
[----:B----4-:R-:W-:Y:S02]  /*1d20*/  PRMT R7, R6, 0x7632, R7 ;  /* 0x0000763206077816 */ /* 0x010fe40000000007 */
[----:B-----5:R-:W-:Y:S01]  /*1d30*/  PRMT R5, R4, 0x7632, R5 ;  /* 0x0000763204057816 */ /* 0x020fe20000000005 */
[----:B------:R-:W-:Y:S01]  /*1d40*/  IMAD.U32 R29, R24, 0x10000, RZ ;  /* 0x00010000181d7824 */ /* 0x000fe200078e00ff */
[----:B------:R-:W-:Y:S01]  /*1d50*/  SHF.L.U32 R26, R25, 0x10, RZ ;  /* 0x00000010191a7819 */ /* 0x000fe200000006ff */
[----:B------:R-:W-:Y:S01]  /*1d60*/  IMAD.U32 R28, R4, 0x10000, RZ ;  /* 0x00010000041c7824 */ /* 0x000fe200078e00ff */
[----:B------:R-:W-:Y:S01]  /*1d70*/  SHF.L.U32 R5, R5, 0x10, RZ ;  /* 0x0000001005057819 */ /* 0x000fe200000006ff */
[----:B------:R-:W-:Y:S01]  /*1d80*/  IMAD.U32 R30, R6, 0x10000, RZ ;  /* 0x00010000061e7824 */ /* 0x000fe200078e00ff */
[----:B------:R-:W-:Y:S01]  /*1d90*/  SHF.L.U32 R32, R7, 0x10, RZ ;  /* 0x0000001007207819 */ /* 0x000fe200000006ff */
[----:B------:R-:W-:Y:S01]  /*1da0*/  FADD.FTZ R10, R27, R10 ;  /* 0x0000000a1b0a7221 */ /* 0x000fe20000010000 */
[----:B------:R-:W-:Y:S01]  /*1db0*/  FADD.FTZ R12, R29, R12 ;  /* 0x0000000c1d0c7221 */ /* 0x000fe20000010000 */
[----:B------:R-:W-:Y:S01]  /*1dc0*/  FADD.FTZ R11, R26, R11 ;  /* 0x0000000b1a0b7221 */ /* 0x000fe20000010000 */
[----:B------:R-:W-:Y:S01]  /*1dd0*/  FADD.FTZ R13, R28, R13 ;  /* 0x0000000d1c0d7221 */ /* 0x000fe20000010000 */
[----:B------:R-:W-:Y:S01]  /*1de0*/  FADD.FTZ R14, R5, R14 ;  /* 0x0000000e050e7221 */ /* 0x000fe20000010000 */
[----:B------:R-:W-:Y:S01]  /*1df0*/  FADD.FTZ R15, R30, R15 ;  /* 0x0000000f1e0f7221 */ /* 0x000fe20000010000 */
[----:B------:R-:W-:Y:S01]  /*1e00*/  FADD.FTZ R3, R32, R3 ;  /* 0x0000000320037221 */ /* 0x000fe20000010000 */
[----:B------:R-:W-:Y:S06]  /*1e10*/  @!P0 BRA `(.L_x_5353) ;  /* 0xfffffffc00548947 */ /* 0x000fec000383ffff */
[----:B------:R-:W-:Y:S05]  /*1e20*/  BSYNC.RECONVERGENT B1 ;  /* 0x0000000000017941 */ /* 0x000fea0003800200 */
.L_x_5352:
[C---:B------:R-:W-:Y:S02]  /*1e30*/  PRMT R28, R20.reuse, 0x7610, R28 ;  /* 0x00007610141c7816 */ /* 0x040fe4000000001c */
[----:B------:R-:W-:Y:S02]  /*1e40*/  PRMT R27, R20, 0x7632, R27 ;  /* 0x00007632141b7816 */ /* 0x000fe4000000001b */
[C---:B------:R-:W-:Y:S02]  /*1e50*/  PRMT R25, R24.reuse, 0x7610, R25 ;  /* 0x0000761018197816 */ /* 0x040fe40000000019 */
[----:B------:R-:W-:Y:S02]  /*1e60*/  PRMT R24, R24, 0x7632, R24 ;  /* 0x0000763218187816 */ /* 0x000fe40000000018 */
[C---:B------:R-:W-:Y:S02]  /*1e70*/  PRMT R26, R4.reuse, 0x7610, R26 ;  /* 0x00007610041a7816 */ /* 0x040fe4000000001a */
[----:B------:R-:W-:-:S02]  /*1e80*/  PRMT R20, R4, 0x7632, R20 ;  /* 0x0000763204147816 */ /* 0x000fc40000000014 */
[----:B------:R-:W-:-:S07]  /*1e90*/  PRMT R7, R6, 0x7632, R7 ;  /* 0x0000763206077816 */ /* 0x000fce0000000007 */
.L_x_5351:
[----:B------:R-:W-:Y:S05]  /*1ea0*/  BSYNC.RECONVERGENT B0 ;  /* 0x0000000000007941 */ /* 0x000fea0003800200 */
.L_x_5350:
[----:B------:R-:W-:Y:S01]  /*1eb0*/  ISETP.GE.U32.AND P0, PT, R21, R0, PT ;  /* 0x000000001500720c */ /* 0x000fe20003f06070 */
[----:B------:R-:W-:-:S12]  /*1ec0*/  BSSY.RECONVERGENT B0, `(.L_x_5354) ;  /* 0x000001e000007945 */ /* 0x000fd80003800200 */
        /* <DEDUP_REMOVED lines=17> */
[----:B------:R-:W-:Y:S01]  /*1fe0*/  IMAD.IADD R31, R29, 0x1, R8 ;  /* 0x000000011d1f7824 */ /* 0x000fe200078e0208 */
[----:B------:R-:W-:-:S04]  /*1ff0*/  SHF.R.U32.HI R5, RZ, 0x1, R29 ;  /* 0x00000001ff057819 */ /* 0x000fc8000001161d */
[----:B------:R-:W-:Y:S01]  /*2000*/  ISETP.GE.U32.AND P1, PT, R31, R0, PT ;  /* 0x000000001f00720c */ /* 0x000fe20003f26070 */
[----:B------:R-:W-:-:S06]  /*2010*/  IMAD.WIDE.U32 R4, R5, 0x4, R18 ;  /* 0x0000000405047825 */ /* 0x000fcc00078e0012 */
[----:B------:R-:W2:Y:S06]  /*2020*/  LDG.E R4, desc[UR36][R4.64] ;  /* 0x0000002404047981 */ /* 0x000eac000c1e1900 */
[----:B------:R-:W-:-:S05]  /*2030*/  @!P1 SHF.R.U32.HI R29, RZ, 0x1, R31 ;  /* 0x00000001ff1d9819 */ /* 0x000fca000001161f */
[----:B------:R-:W-:-:S06]  /*2040*/  @!P1 IMAD.WIDE.U32 R18, R29, 0x4, R18 ;  /* 0x000000041d129825 */ /* 0x000fcc00078e0012 */
[----:B------:R-:W3:Y:S01]  /*2050*/  @!P1 LDG.E R18, desc[UR36][R18.64] ;  /* 0x0000002412129981 */ /* 0x000ee2000c1e1900 */
[C---:B--2---:R-:W-:Y:S02]  /*2060*/  PRMT R26, R4.reuse, 0x7610, R26 ;  /* 0x00007610041a7816 */ /* 0x044fe4000000001a */
[----:B------:R-:W-:Y:S02]  /*2070*/  PRMT R20, R4, 0x7632, R20 ;  /* 0x0000763204147816 */ /* 0x000fe40000000014 */
[C---:B---3--:R-:W-:Y:S02]  /*2080*/  @!P1 PRMT R6, R18.reuse, 0x7610, R6 ;  /* 0x0000761012069816 */ /* 0x048fe40000000006 */
[----:B------:R-:W-:-:S07]  /*2090*/  @!P1 PRMT R7, R18, 0x7632, R7 ;  /* 0x0000763212079816 */ /* 0x000fce0000000007 */
.L_x_5355:
[----:B------:R-:W-:Y:S05]  /*20a0*/  BSYNC.RECONVERGENT B0 ;  /* 0x0000000000007941 */ /* 0x000fea0003800200 */
.L_x_5354:
[----:B------:R-:W-:Y:S04]  /*20b0*/  BSSY.RECONVERGENT B0, `(.L_x_5356) ;  /* 0x000001a000007945 */ /* 0x000fe80003800200 */
[----:B------:R-:W-:Y:S05]  /*20c0*/  @P0 BRA `(.L_x_5357) ;  /* 0x0000000000600947 */ /* 0x000fea0003800000 */
[----:B------:R-:W-:Y:S01]  /*20d0*/  IADD3 R5, PT, PT, R21, R8, RZ ;  /* 0x0000000815057210 */ /* 0x000fe20007ffe0ff */
[----:B------:R-:W-:Y:S01]  /*20e0*/  IMAD.U32 R28, R28, 0x10000, RZ ;  /* 0x000100001c1c7824 */ /* 0x000fe200078e00ff */
[----:B------:R-:W-:Y:S02]  /*20f0*/  SHF.L.U32 R27, R27, 0x10, RZ ;  /* 0x000000101b1b7819 */ /* 0x000fe400000006ff */
[----:B------:R-:W-:Y:S01]  /*2100*/  ISETP.GE.U32.AND P0, PT, R5, R0, PT ;  /* 0x000000000500720c */ /* 0x000fe20003f06070 */
[----:B------:R-:W-:Y:S02]  /*2110*/  FADD.FTZ R9, R9, R28 ;  /* 0x0000001c09097221 */ /* 0x000fe40000010000 */
[----:B------:R-:W-:-:S10]  /*2120*/  FADD.FTZ R10, R10, R27 ;  /* 0x0000001b0a0a7221 */ /* 0x000fd40000010000 */
[----:B------:R-:W-:Y:S05]  /*2130*/  @P0 BRA `(.L_x_5357) ;  /* 0x0000000000440947 */ /* 0x000fea0003800000 */
[----:B------:R-:W-:Y:S01]  /*2140*/  IMAD.IADD R5, R5, 0x1, R8 ;  /* 0x0000000105057824 */ /* 0x000fe200078e0208 */
[----:B------:R-:W-:Y:S01]  /*2150*/  SHF.L.U32 R25, R25, 0x10, RZ ;  /* 0x0000001019197819 */ /* 0x000fe200000006ff */
[----:B------:R-:W-:-:S03]  /*2160*/  IMAD.U32 R24, R24, 0x10000, RZ ;  /* 0x0001000018187824 */ /* 0x000fc600078e00ff */
[----:B------:R-:W-:Y:S01]  /*2170*/  ISETP.GE.U32.AND P0, PT, R5, R0, PT ;  /* 0x000000000500720c */ /* 0x000fe20003f06070 */
[----:B------:R-:W-:Y:S01]  /*2180*/  FADD.FTZ R12, R12, R25 ;  /* 0x000000190c0c7221 */ /* 0x000fe20000010000 */
[----:B------:R-:W-:-:S11]  /*2190*/  FADD.FTZ R11, R11, R24 ;  /* 0x000000180b0b7221 */ /* 0x000fd60000010000 */
[----:B------:R-:W-:Y:S05]  /*21a0*/  @P0 BRA `(.L_x_5357) ;  /* 0x0000000000280947 */ /* 0x000fea0003800000 */
[----:B------:R-:W-:Y:S01]  /*21b0*/  IADD3 R5, PT, PT, R5, R8, RZ ;  /* 0x0000000805057210 */ /* 0x000fe20007ffe0ff */
[----:B------:R-:W-:-:S03]  /*21c0*/  IMAD.U32 R26, R26, 0x10000, RZ ;  /* 0x000100001a1a7824 */ /* 0x000fc600078e00ff */
[----:B------:R-:W-:Y:S01]  /*21d0*/  ISETP.GE.U32.AND P0, PT, R5, R0, PT ;  /* 0x000000000500720c */ /* 0x000fe20003f06070 */
[----:B------:R-:W-:Y:S01]  /*21e0*/  FADD.FTZ R13, R13, R26 ;  /* 0x0000001a0d0d7221 */ /* 0x000fe20000010000 */
[----:B------:R-:W-:-:S05]  /*21f0*/  SHF.L.U32 R5, R20, 0x10, RZ ;  /* 0x0000001014057819 */ /* 0x000fca00000006ff */
[----:B------:R-:W-:-:S06]  /*2200*/  FADD.FTZ R14, R14, R5 ;  /* 0x000000050e0e7221 */ /* 0x000fcc0000010000 */
[----:B------:R-:W-:Y:S01]  /*2210*/  @!P0 SHF.L.U32 R0, R7, 0x10, RZ ;  /* 0x0000001007008819 */ /* 0x000fe200000006ff */
[----:B------:R-:W-:-:S04]  /*2220*/  @!P0 IMAD.U32 R6, R6, 0x10000, RZ ;  /* 0x0001000006068824 */ /* 0x000fc800078e00ff */
[----:B------:R-:W-:Y:S01]  /*2230*/  @!P0 FADD.FTZ R15, R15, R6 ;  /* 0x000000060f0f8221 */ /* 0x000fe20000010000 */
[----:B------:R-:W-:-:S07]  /*2240*/  @!P0 FADD.FTZ R3, R3, R0 ;  /* 0x0000000003038221 */ /* 0x000fce0000010000 */
.L_x_5357:
[----:B------:R-:W-:Y:S05]  /*2250*/  BSYNC.RECONVERGENT B0 ;  /* 0x0000000000007941 */ /* 0x000fea0003800200 */
.L_x_5356:
[----:B------:R-:W-:Y:S01]  /*2260*/  FADD.FTZ R12, R9, R12 ;  /* 0x0000000c090c7221 */ /* 0x000fe20000010000 */
[----:B------:R-:W-:-:S03]  /*2270*/  FADD.FTZ R11, R10, R11 ;  /* 0x0000000b0a0b7221 */ /* 0x000fc60000010000 */
[----:B------:R-:W-:Y:S01]  /*2280*/  FADD.FTZ R12, R12, R13 ;  /* 0x0000000d0c0c7221 */ /* 0x000fe20000010000 */
[----:B------:R-:W-:-:S03]  /*2290*/  FADD.FTZ R14, R11, R14 ;  /* 0x0000000e0b0e7221 */ /* 0x000fc60000010000 */
[----:B------:R-:W-:Y:S01]  /*22a0*/  FADD.FTZ R18, R12, R15 ;  /* 0x0000000f0c127221 */ /* 0x000fe20000010000 */
[----:B------:R-:W-:Y:S01]  /*22b0*/  FADD.FTZ R19, R14, R3 ;  /* 0x000000030e137221 */ /* 0x000fe20000010000 */
[----:B------:R-:W-:Y:S06]  /*22c0*/  BRA `(.L_x_5337) ;  /* 0x0000009400287947 */ /* 0x000fec0003800000 */
.L_x_5349:
[----:B------:R-:W-:-:S13]  /*22d0*/  ISETP.NE.AND P0, PT, R14, 0x1, PT ;  /* 0x000000010e00780c */ /* 0x000fda0003f05270 */
[----:B------:R-:W-:Y:S05]  /*22e0*/  @P0 BRA `(.L_x_5358) ;  /* 0x00000008003c0947 */ /* 0x000fea0003800000 */
[----:B------:R-:W1:Y:S01]  /*22f0*/  LDC R8, c[0x0][0x394] ;  /* 0x0000e500ff087b82 */ /* 0x000e620000000800 */
[----:B------:R-:W-:Y:S01]  /*2300*/  BSSY.RECONVERGENT B0, `(.L_x_5359) ;  /* 0x0000047000007945 */ /* 0x000fe20003800200 */
[----:B------:R-:W-:-:S06]  /*2310*/  IMAD.MOV.U32 R25, RZ, RZ, R21 ;  /* 0x000000ffff197224 */ /* 0x000fcc00078e0015 */
        /* <DEDUP_REMOVED lines=18> */
.L_x_5362:
[----:B------:R-:W-:Y:S02]  /*2440*/  IMAD R4, R24, R25, RZ ;  /* 0x0000001918047224 */ /* 0x000fe400078e02ff */
[----:B------:R-:W-:-:S03]  /*2450*/  IMAD.IADD R25, R25, 0x1, R8 ;  /* 0x0000000119197824 */ /* 0x000fc600078e0208 */
[----:B------:R-:W-:Y:S01]  /*2460*/  SHF.R.U32.HI R27, RZ, 0x1, R4 ;  /* 0x00000001ff1b7819 */ /* 0x000fe20000011604 */
[----:B------:R-:W-:Y:S01]  /*2470*/  IMAD R4, R24, R25, RZ ;  /* 0x0000001918047224 */ /* 0x000fe200078e02ff */
[----:B------:R-:W-:-:S03]  /*2480*/  IADD3 R5, PT, PT, R25, R8, RZ ;  /* 0x0000000819057210 */ /* 0x000fc60007ffe0ff */
[----:B------:R-:W-:Y:S01]  /*2490*/  IMAD.WIDE.U32 R26, R27, 0x4, R18 ;  /* 0x000000041b1a7825 */ /* 0x000fe200078e0012 */
[----:B------:R-:W-:-:S03]  /*24a0*/  SHF.R.U32.HI R11, RZ, 0x1, R4 ;  /* 0x00000001ff0b7819 */ /* 0x000fc60000011604 */
[----:B------:R-:W-:Y:S02]  /*24b0*/  IMAD.IADD R25, R5, 0x1, R8 ;  /* 0x0000000105197824 */ /* 0x000fe400078e0208 */
[C---:B------:R-:W-:Y:S01]  /*24c0*/  IMAD R5, R24.reuse, R5, RZ ;  /* 0x0000000518057224 */ /* 0x040fe200078e02ff */
[----:B------:R-:W2:Y:S01]  /*24d0*/  LDG.E R26, desc[UR36][R26.64] ;  /* 0x000000241a1a7981 */ /* 0x000ea2000c1e1900 */
[----:B------:R-:W-:-:S03]  /*24e0*/  IMAD R4, R24, R25, RZ ;  /* 0x0000001918047224 */ /* 0x000fc600078e02ff */
[----:B------:R-:W-:Y:S02]  /*24f0*/  SHF.R.U32.HI R5, RZ, 0x1, R5 ;  /* 0x00000001ff057819 */ /* 0x000fe40000011605 */
[----:B------:R-:W-:Y:S01]  /*2500*/  SHF.R.U32.HI R7, RZ, 0x1, R4 ;  /* 0x00000001ff077819 */ /* 0x000fe20000011604 */
        /* <DEDUP_REMOVED lines=31> */
.L_x_5361:
[C---:B------:R-:W-:Y:S02]  /*2700*/  PRMT R29, R26.reuse, 0x7610, R29 ;  /* 0x000076101a1d7816 */ /* 0x040fe4000000001d */
[----:B------:R-:W-:Y:S02]  /*2710*/  PRMT R28, R26, 0x7632, R28 ;  /* 0x000076321a1c7816 */ /* 0x000fe4000000001c */
[C---:B------:R-:W-:Y:S02]  /*2720*/  PRMT R26, R10.reuse, 0x7610, R26 ;  /* 0x000076100a1a7816 */ /* 0x040fe4000000001a */
[----:B------:R-:W-:Y:S02]  /*2730*/  PRMT R10, R10, 0x7632, R10 ;  /* 0x000076320a0a7816 */ /* 0x000fe4000000000a */
[C---:B------:R-:W-:Y:S02]  /*2740*/  PRMT R27, R4.reuse, 0x7610, R27 ;  /* 0x00007610041b7816 */ /* 0x040fe4000000001b */
[----:B------:R-:W-:-:S02]  /*2750*/  PRMT R11, R4, 0x7632, R11 ;  /* 0x00007632040b7816 */ /* 0x000fc4000000000b */
[----:B------:R-:W-:-:S07]  /*2760*/  PRMT R7, R6, 0x7632, R7 ;  /* 0x0000763206077816 */ /* 0x000fce0000000007 */
.L_x_5360:
[----:B------:R-:W-:Y:S05]  /*2770*/  BSYNC.RECONVERGENT B0 ;  /* 0x0000000000007941 */ /* 0x000fea0003800200 */
.L_x_5359:
        /* <DEDUP_REMOVED lines=35> */
.L_x_5364:
[----:B------:R-:W-:Y:S05]  /*29b0*/  BSYNC.RECONVERGENT B0 ;  /* 0x0000000000007941 */ /* 0x000fea0003800200 */
.L_x_5363:
        /* <DEDUP_REMOVED lines=16> */
[----:B------:R-:W-:Y:S02]  /*2ac0*/  IADD3 R5, PT, PT, R19, R8, RZ ;  /* 0x0000000813057210 */ /* 0x000fe40007ffe0ff */
[----:B------:R-:W-:Y:S02]  /*2ad0*/  SHF.L.U32 R11, R11, 0x10, RZ ;  /* 0x000000100b0b7819 */ /* 0x000fe400000006ff */
[----:B------:R-:W-:Y:S01]  /*2ae0*/  ISETP.GE.U32.AND P0, PT, R5, R0, PT ;  /* 0x000000000500720c */ /* 0x000fe20003f06070 */
[----:B------:R-:W-:Y:S02]  /*2af0*/  IMAD.U32 R0, R27, 0x10000, RZ ;  /* 0x000100001b007824 */ /* 0x000fe400078e00ff */
[----:B------:R-:W-:Y:S02]  /*2b00*/  FADD.FTZ R20, R20, R11 ;  /* 0x0000000b14147221 */ /* 0x000fe40000010000 */
[----:B------:R-:W-:-:S08]  /*2b10*/  FADD.FTZ R15, R15, R0 ;  /* 0x000000000f0f7221 */ /* 0x000fd00000010000 */
[----:B------:R-:W-:Y:S01]  /*2b20*/  @!P0 SHF.L.U32 R4, R7, 0x10, RZ ;  /* 0x0000001007048819 */ /* 0x000fe200000006ff */
[----:B------:R-:W-:-:S04]  /*2b30*/  @!P0 IMAD.U32 R6, R6, 0x10000, RZ ;  /* 0x0001000006068824 */ /* 0x000fc800078e00ff */
[----:B------:R-:W-:Y:S01]  /*2b40*/  @!P0 FADD.FTZ R21, R21, R6 ;  /* 0x0000000615158221 */ /* 0x000fe20000010000 */
[----:B------:R-:W-:-:S07]  /*2b50*/  @!P0 FADD.FTZ R3, R3, R4 ;  /* 0x0000000403038221 */ /* 0x000fce0000010000 */
.L_x_5366:
[----:B------:R-:W-:Y:S05]  /*2b60*/  BSYNC.RECONVERGENT B0 ;  /* 0x0000000000007941 */ /* 0x000fea0003800200 */
.L_x_5365:
[----:B------:R-:W-:Y:S01]  /*2b70*/  FADD.FTZ R14, R9, R14 ;  /* 0x0000000e090e7221 */ /* 0x000fe20000010000 */
[----:B------:R-:W-:-:S03]  /*2b80*/  FADD.FTZ R13, R12, R13 ;  /* 0x0000000d0c0d7221 */ /* 0x000fc60000010000 */
[----:B------:R-:W-:Y:S01]  /*2b90*/  FADD.FTZ R14, R14, R15 ;  /* 0x0000000f0e0e7221 */ /* 0x000fe20000010000 */
[----:B------:R-:W-:-:S03]  /*2ba0*/  FADD.FTZ R20, R13, R20 ;  /* 0x000000140d147221 */ /* 0x000fc60000010000 */
[----:B------:R-:W-:Y:S01]  /*2bb0*/  FADD.FTZ R18, R14, R21 ;  /* 0x000000150e127221 */ /* 0x000fe20000010000 */
[----:B------:R-:W-:Y:S01]  /*2bc0*/  FADD.FTZ R19, R20, R3 ;  /* 0x0000000314137221 */ /* 0x000fe20000010000 */
[----:B------:R-:W-:Y:S06]  /*2bd0*/  BRA `(.L_x_5337) ;  /* 0x0000008800e47947 */ /* 0x000fec0003800000 */
.L_x_5358:
[----:B------:R-:W1:Y:S01]  /*2be0*/  LDCU UR4, c[0x0][0x394] ;  /* 0x00007280ff0477ac */ /* 0x000e620008000800 */
[----:B------:R-:W2:Y:S01]  /*2bf0*/  LDC R5, c[0x0][0x384] ;  /* 0x0000e100ff057b82 */ /* 0x000ea20000000800 */
[----:B------:R-:W-:Y:S01]  /*2c00*/  BSSY.RECONVERGENT B0, `(.L_x_5367) ;  /* 0x0000415000007945 */ /* 0x000fe20003800200 */
[----:B------:R-:W-:Y:S01]  /*2c10*/  MOV R4, R21 ;  /* 0x0000001500047202 */ /* 0x000fe20000000f00 */
[----:B-1----:R-:W-:-:S04]  /*2c20*/  IMAD.U32 R3, RZ, RZ, UR4 ;  /* 0x00000004ff037e24 */ /* 0x002fc8000f8e00ff */
[----:B------:R-:W-:Y:S02]  /*2c30*/  IMAD R7, R3, 0x3, R21 ;  /* 0x0000000303077824 */ /* 0x000fe400078e0215 */
[--C-:B--2---:R-:W-:Y:S01]  /*2c40*/  IMAD.MOV.U32 R6, RZ, RZ, R5.reuse ;  /* 0x000000ffff067224 */ /* 0x104fe200078e0005 */
[-C--:B------:R-:W-:Y:S01]  /*2c50*/  MOV R11, R5.reuse ;  /* 0x00000005000b7202 */ /* 0x080fe20000000f00 */
        /* <DEDUP_REMOVED lines=19> */
.L_x_5374:
        /* <DEDUP_REMOVED lines=21> */
[----:B------:R-:W3:Y:S03]  /*2ee0*/  LDCU UR74, c[0x0][0x500] ;  /* 0x0000a000ff4a77ac */ /* 0x000ee60008000800 */
        /* <DEDUP_REMOVED lines=265> */
[----:B------:R-:W3:Y:S02]  /*3f80*/  @P1 LDC R27, c[0x0][0x558] ;  /* 0x00015600ff1b1b82 */ /* 0x000ee40000000800 */
[----:B------:R-:W-:Y:S02]  /*3f90*/  IMAD R3, R3, UR52, R28 ;  /* 0x0000003403037c24 */ /* 0x000fe4000f8e021c */
[----:B--2---:R-:W-:-:S04]  /*3fa0*/  @P1 IMAD.HI.U32 R14, R21, R14, R20 ;  /* 0x0000000e150e1227 */ /* 0x004fc800078e0014 */
[----:B------:R-:W-:Y:S01]  /*3fb0*/  IMAD R0, R3, UR27, R0 ;  /* 0x0000001b03007c24 */ /* 0x000fe2000f8e0200 */
[----:B------:R-:W-:-:S05]  /*3fc0*/  @P1 SHF.R.U32.HI R14, RZ, R15, R14 ;  /* 0x0000000fff0e1219 */ /* 0x000fca000001160e */
[----:B------:R-:W-:-:S04]  /*3fd0*/  @P1 IMAD.MOV R15, RZ, RZ, -R14 ;  /* 0x000000ffff0f1224 */ /* 0x000fc800078e0a0e */
[----:B0-----:R-:W-:-:S04]  /*3fe0*/  @P1 IMAD R21, R15, R26, R21 ;  /* 0x0000001a0f151224 */ /* 0x001fc800078e0215 */
[----:B---3--:R-:W-:-:S07]  /*3ff0*/  @P1 IMAD R0, R21, R27, R0 ;  /* 0x0000001b15001224 */ /* 0x008fce00078e0200 */
.L_x_5370:
        /* <DEDUP_REMOVED lines=232> */
.L_x_5371:
        /* <DEDUP_REMOVED lines=232> */
.L_x_5372:
[----:B------:R-:W-:-:S04]  /*5d00*/  LOP3.LUT R15, R0, 0xfffffffc, RZ, 0xc0, !PT ;  /* 0xfffffffc000f7812 */ /* 0x000fc800078ec0ff */
[----:B------:R-:W-:-:S04]  /*5d10*/  IADD3 R14, P1, PT, R15, R18, RZ ;  /* 0x000000120f0e7210 */ /* 0x000fc80007f3e0ff */
[----:B------:R-:W-:-:S05]  /*5d20*/  IADD3.X R15, PT, PT, RZ, R19, RZ, P1, !PT ;  /* 0x00000013ff0f7210 */ /* 0x000fca0000ffe4ff */
[----:B------:R1:W2:Y:S01]  /*5d30*/  LDG.E R14, desc[UR36][R14.64] ;  /* 0x000000240e0e7981 */ /* 0x0002a2000c1e1900 */
[----:B------:R-:W-:Y:S01]  /*5d40*/  MOV R26, RZ ;  /* 0x000000ff001a7202 */ /* 0x000fe20000000f00 */
[----:B------:R-:W-:-:S04]  /*5d50*/  VIADD R27, R27, UR4 ;  /* 0x000000041b1b7c36 */ /* 0x000fc80008000000 */
        /* <DEDUP_REMOVED lines=226> */
.L_x_5373:
[----:B------:R-:W-:-:S04]  /*6b80*/  LOP3.LUT R15, R0, 0xfffffffc, RZ, 0xc0, !PT ;  /* 0xfffffffc000f7812 */ /* 0x000fc800078ec0ff */
[----:B------:R-:W-:-:S05]  /*6b90*/  IADD3 R14, P1, PT, R15, R18, RZ ;  /* 0x000000120f0e7210 */ /* 0x000fca0007f3e0ff */
[----:B------:R-:W-:-:S05]  /*6ba0*/  IMAD.X R15, RZ, RZ, R19, P1 ;  /* 0x000000ffff0f7224 */ /* 0x000fca00008e0613 */
[----:B------:R-:W2:Y:S02]  /*6bb0*/  LDG.E R14, desc[UR36][R14.64] ;  /* 0x000000240e0e7981 */ /* 0x000ea4000c1e1900 */
[C---:B--2---:R-:W-:Y:S02]  /*6bc0*/  PRMT R33, R14.reuse, 0x7610, R33 ;  /* 0x000076100e217816 */ /* 0x044fe40000000021 */
[----:B------:R-:W-:-:S07]  /*6bd0*/  PRMT R32, R14, 0x7632, R32 ;  /* 0x000076320e207816 */ /* 0x000fce0000000020 */
.L_x_5369:
[----:B------:R-:W2:Y:S01]  /*6be0*/  LDCU UR5, c[0x0][0x38c] ;  /* 0x00007180ff0577ac */ /* 0x000ea20008000800 */
[----:B-1----:R-:W-:Y:S01]  /*6bf0*/  MOV R3, UR4 ;  /* 0x0000000400037c02 */ /* 0x002fe20008000f00 */
[----:B------:R-:W-:Y:S01]  /*6c00*/  IMAD.U32 R14, R28, 0x10000, RZ ;  /* 0x000100001c0e7824 */ /* 0x000fe200078e00ff */
[----:B------:R-:W-:Y:S01]  /*6c10*/  SHF.L.U32 R15, R29, 0x10, RZ ;  /* 0x000000101d0f7819 */ /* 0x000fe200000006ff */
[----:B------:R-:W-:Y:S01]  /*6c20*/  IMAD.U32 R20, R34, 0x10000, RZ ;  /* 0x0001000022147824 */ /* 0x000fe200078e00ff */
[----:B------:R-:W-:Y:S01]  /*6c30*/  LEA R4, R3, R4, 0x2 ;  /* 0x0000000403047211 */ /* 0x000fe200078e10ff */
[----:B------:R-:W-:Y:S01]  /*6c40*/  FADD.FTZ R9, R14, R9 ;  /* 0x000000090e097221 */ /* 0x000fe20000010000 */
[----:B------:R-:W-:Y:S01]  /*6c50*/  SHF.L.U32 R21, R30, 0x10, RZ ;  /* 0x000000101e157819 */ /* 0x000fe200000006ff */
[----:B------:R-:W-:Y:S01]  /*6c60*/  FADD.FTZ R10, R15, R10 ;  /* 0x0000000a0f0a7221 */ /* 0x000fe20000010000 */
[----:B------:R-:W-:Y:S01]  /*6c70*/  SHF.L.U32 R14, R31, 0x10, RZ ;  /* 0x000000101f0e7819 */ /* 0x000fe200000006ff */
[----:B------:R-:W-:Y:S01]  /*6c80*/  IMAD R27, R3, 0x3, R4 ;  /* 0x00000003031b7824 */ /* 0x000fe200078e0204 */
[----:B------:R-:W-:Y:S01]  /*6c90*/  SHF.L.U32 R15, R26, 0x10, RZ ;  /* 0x000000101a0f7819 */ /* 0x000fe200000006ff */
[----:B------:R-:W-:Y:S01]  /*6ca0*/  FADD.FTZ R12, R21, R12 ;  /* 0x0000000c150c7221 */ /* 0x000fe20000010000 */
[----:B------:R-:W-:Y:S01]  /*6cb0*/  SHF.L.U32 R21, R33, 0x10, RZ ;  /* 0x0000001021157819 */ /* 0x000fe200000006ff */
[----:B------:R-:W-:Y:S01]  /*6cc0*/  FADD.FTZ R11, R14, R11 ;  /* 0x0000000b0e0b7221 */ /* 0x000fe20000010000 */
[----:B------:R-:W-:Y:S01]  /*6cd0*/  SHF.L.U32 R36, R32, 0x10, RZ ;  /* 0x0000001020247819 */ /* 0x000fe200000006ff */
[----:B------:R-:W-:Y:S01]  /*6ce0*/  FADD.FTZ R8, R15, R8 ;  /* 0x000000080f087221 */ /* 0x000fe20000010000 */
[----:B------:R-:W-:Y:S01]  /*6cf0*/  FADD.FTZ R7, R20, R7 ;  /* 0x0000000714077221 */ /* 0x000fe20000010000 */
[----:B--2---:R-:W-:-:S02]  /*6d00*/  IMAD.U32 R0, RZ, RZ, UR5 ;  /* 0x00000005ff007e24 */ /* 0x004fc4000f8e00ff */
[----:B------:R-:W-:Y:S01]  /*6d10*/  FADD.FTZ R6, R21, R6 ;  /* 0x0000000615067221 */ /* 0x000fe20000010000 */
[----:B------:R-:W-:Y:S02]  /*6d20*/  FADD.FTZ R5, R36, R5 ;  /* 0x0000000524057221 */ /* 0x000fe40000010000 */
[----:B------:R-:W-:-:S13]  /*6d30*/  ISETP.GE.U32.AND P1, PT, R27, R0, PT ;  /* 0x000000001b00720c */ /* 0x000fda0003f26070 */
[----:B------:R-:W-:Y:S05]  /*6d40*/  @!P1 BRA `(.L_x_5374) ;  /* 0xffffffc000109947 */ /* 0x000fea000383ffff */
.L_x_5368:
[----:B0-----:R-:W-:Y:S05]  /*6d50*/  BSYNC.RECONVERGENT B0 ;  /* 0x0000000000007941 */ /* 0x001fea0003800200 */
.L_x_5367:
        /* <DEDUP_REMOVED lines=285> */
.L_x_5378:
[----:B------:R-:W-:Y:S02]  /*7f30*/  SHF.R.U32.HI R20, RZ, 0x2, R20 ;  /* 0x00000002ff147819 */ /* 0x000fe40000011614 */
[----:B------:R-:W-:-:S07]  /*7f40*/  MOV R21, RZ ;  /* 0x000000ff00157202 */ /* 0x000fce0000000f00 */
.L_x_5377:
[----:B------:R-:W0:Y:S02]  /*7f50*/  LDCU.64 UR4, c[0x0][0x758] ;  /* 0x0000eb00ff0477ac */ /* 0x000e240008000a00 */
[----:B0-----:R-:W-:-:S05]  /*7f60*/  IADD3 R25, P1, PT, R25, UR4, RZ ;  /* 0x0000000419197c10 */ /* 0x001fca000ff3e0ff */
[----:B------:R-:W-:Y:S01]  /*7f70*/  IMAD.X R24, RZ, RZ, UR5, P1 ;  /* 0x00000005ff187e24 */ /* 0x000fe200088e06ff */
        /* <DEDUP_REMOVED lines=283> */
.L_x_5380:
[----:B------:R-:W-:Y:S02]  /*9130*/  SHF.R.U32.HI R30, RZ, 0x2, R30 ;  /* 0x00000002ff1e7819 */ /* 0x000fe4000001161e */
[----:B------:R-:W-:-:S07]  /*9140*/  MOV R31, RZ ;  /* 0x000000ff001f7202 */ /* 0x000fce0000000f00 */
.L_x_5379:
        /* <DEDUP_REMOVED lines=283> */
.L_x_5382:
[----:B------:R-:W-:Y:S02]  /*a300*/  SHF.R.U32.HI R20, RZ, 0x2, R13 ;  /* 0x00000002ff147819 */ /* 0x000fe4000001160d */
[----:B------:R-:W-:-:S07]  /*a310*/  MOV R21, RZ ;  /* 0x000000ff00157202 */ /* 0x000fce0000000f00 */
.L_x_5381:
        /* <DEDUP_REMOVED lines=283> */
.L_x_5384:
[----:B------:R-:W-:Y:S01]  /*b4d0*/  SHF.R.U32.HI R20, RZ, 0x2, R20 ;  /* 0x00000002ff147819 */ /* 0x000fe20000011614 */
[----:B------:R-:W-:-:S07]  /*b4e0*/  IMAD.MOV.U32 R21, RZ, RZ, RZ ;  /* 0x000000ffff157224 */ /* 0x000fce00078e00ff */
.L_x_5383:
[----:B------:R-:W-:-:S04]  /*b4f0*/  LEA R14, P0, R20, R25, 0x2 ;  /* 0x00000019140e7211 */ /* 0x000fc800078010ff */
[----:B------:R-:W-:-:S05]  /*b500*/  LEA.HI.X R15, R20, R24, R21, 0x2, P0 ;  /* 0x00000018140f7211 */ /* 0x000fca00000f1415 */
[----:B------:R-:W2:Y:S02]  /*b510*/  LDG.E R14, desc[UR36][R14.64] ;  /* 0x000000240e0e7981 */ /* 0x000ea4000c1e1900 */
[C---:B--2---:R-:W-:Y:S02]  /*b520*/  PRMT R33, R14.reuse, 0x7610, R33 ;  /* 0x000076100e217816 */ /* 0x044fe40000000021 */
[----:B------:R-:W-:-:S07]  /*b530*/  PRMT R32, R14, 0x7632, R32 ;  /* 0x000076320e207816 */ /* 0x000fce0000000020 */
.L_x_5376:
[----:B------:R-:W-:Y:S05]  /*b540*/  BSYNC.RECONVERGENT B0 ;  /* 0x0000000000007941 */ /* 0x000fea0003800200 */
.L_x_5375:
[----:B------:R-:W-:Y:S01]  /*b550*/  ISETP.GE.U32.AND P0, PT, R4, R0, PT ;  /* 0x000000000400720c */ /* 0x000fe20003f06070 */
[----:B------:R-:W-:-:S12]  /*b560*/  BSSY.RECONVERGENT B0, `(.L_x_5385) ;  /* 0x000001a000007945 */ /* 0x000fd80003800200 */
        /* <DEDUP_REMOVED lines=21> */
[----:B------:R-:W-:Y:S02]  /*b6c0*/  @!P0 SHF.L.U32 R33, R33, 0x10, RZ ;  /* 0x0000001021218819 */ /* 0x000fe400000006ff */
[----:B------:R-:W-:-:S03]  /*b6d0*/  @!P0 SHF.L.U32 R32, R32, 0x10, RZ ;  /* 0x0000001020208819 */ /* 0x000fc600000006ff */
[----:B------:R-:W-:Y:S02]  /*b6e0*/  @!P0 FADD.FTZ R6, R6, R33 ;  /* 0x0000002106068221 */ /* 0x000fe40000010000 */
[----:B------:R-:W-:-:S07]  /*b6f0*/  @!P0 FADD.FTZ R5, R5, R32 ;  /* 0x0000002005058221 */ /* 0x000fce0000010000 */
.L_x_5386:
[----:B------:R-:W-:Y:S05]  /*b700*/  BSYNC.RECONVERGENT B0 ;  /* 0x0000000000007941 */ /* 0x000fea0003800200 */
.L_x_5385:
[----:B------:R-:W-:Y:S01]  /*b710*/  FADD.FTZ R9, R12, R9 ;  /* 0x000000090c097221 */ /* 0x000fe20000010000 */
[----:B------:R-:W-:-:S03]  /*b720*/  FADD.FTZ R10, R11, R10 ;  /* 0x0000000a0b0a7221 */ /* 0x000fc60000010000 */
[----:B------:R-:W-:Y:S01]  /*b730*/  FADD.FTZ R9, R9, R8 ;  /* 0x0000000809097221 */ /* 0x000fe20000010000 */
[----:B------:R-:W-:-:S03]  /*b740*/  FADD.FTZ R10, R10, R7 ;  /* 0x000000070a0a7221 */ /* 0x000fc60000010000 */
[----:B------:R-:W-:Y:S01]  /*b750*/  FADD.FTZ R18, R9, R6 ;  /* 0x0000000609127221 */ /* 0x000fe20000010000 */
[----:B------:R-:W-:-:S07]  /*b760*/  FADD.FTZ R19, R10, R5 ;  /* 0x000000050a137221 */ /* 0x000fce0000010000 */
.L_x_5337:
[----:B------:R-:W-:Y:S05]  /*b770*/  BSYNC.RECONVERGENT B6 ;  /* 0x0000000000067941 */ /* 0x000fea0003800200 */
.L_x_5336:
        /* <DEDUP_REMOVED lines=12> */
[----:B------:R1:W-:Y:S06]  /*b840*/  STS.64 [R0], R18 ;  /* 0x0000001200007388 */ /* 0x0003ec0000000a00 */
[----:B------:R-:W-:Y:S05]  /*b850*/  @!P0 BRA `(.L_x_5387) ;  /* 0x0000000000408947 */ /* 0x000fea0003800000 */
[----:B------:R-:W-:-:S07]  /*b860*/  MOV R4, R5 ;  /* 0x0000000500047202 */ /* 0x000fce0000000f00 */
.L_x_5388:
        /* <DEDUP_REMOVED lines=9> */
[----:B-1----:R-:W-:Y:S01]  /*b900*/  @!P0 FADD.FTZ R18, R18, R6 ;  /* 0x0000000612128221 */ /* 0x002fe20000010000 */
[----:B------:R-:W-:-:S05]  /*b910*/  @!P0 FADD.FTZ R19, R19, R7 ;  /* 0x0000000713138221 */ /* 0x000fca0000010000 */
[----:B------:R2:W-:Y:S01]  /*b920*/  @!P0 STS.64 [R0], R18 ;  /* 0x0000001200008388 */ /* 0x0005e20000000a00 */
[----:B------:R-:W-:Y:S02]  /*b930*/  ISETP.GT.U32.AND P0, PT, R4, 0x3, PT ;  /* 0x000000030400780c */ /* 0x000fe40003f04070 */
[----:B------:R-:W-:-:S11]  /*b940*/  MOV R4, R9 ;  /* 0x0000000900047202 */ /* 0x000fd60000000f00 */
[----:B--2---:R-:W-:Y:S05]  /*b950*/  @P0 BRA `(.L_x_5388) ;  /* 0xfffffffc00c40947 */ /* 0x004fea000383ffff */
.L_x_5387:
        /* <DEDUP_REMOVED lines=15> */
[----:B------:R1:W-:Y:S01]  /*ba50*/  STS.64 [R3], R18 ;  /* 0x0000001203007388 */ /* 0x0003e20000000a00 */
[----:B------:R-:W-:Y:S05]  /*ba60*/  @!P0 BRA `(.L_x_5390) ;  /* 0x00000000003c8947 */ /* 0x000fea0003800000 */
[----:B------:R-:W-:-:S07]  /*ba70*/  MOV R4, R8 ;  /* 0x0000000800047202 */ /* 0x000fce0000000f00 */
.L_x_5391:
[----:B------:R-:W-:Y:S01]  /*ba80*/  SHF.R.U32.HI R10, RZ, 0x1, R4 ;  /* 0x00000001ff0a7819 */ /* 0x000fe20000011604 */
[----:B------:R-:W-:Y:S05]  /*ba90*/  WARPSYNC.ALL ;  /* 0x0000000000007948 */ /* 0x000fea0003800000 */
[----:B------:R-:W-:Y:S01]  /*baa0*/  IMAD.IADD R5, R10, 0x1, R23 ;  /* 0x000000010a057824 */ /* 0x000fe200078e0217 */
[----:B------:R-:W-:Y:S04]  /*bab0*/  BAR.SYNC.DEFER_BLOCKING 0x0 ;  /* 0x0000000000007b1d */ /* 0x000fe80000010000 */
[----:B------:R-:W-:-:S04]  /*bac0*/  ISETP.GE.U32.AND P0, PT, R5, R8, PT ;  /* 0x000000080500720c */ /* 0x000fc80003f06070 */
[----:B------:R-:W-:-:S13]  /*bad0*/  ISETP.GE.U32.OR P0, PT, R23, R10, P0 ;  /* 0x0000000a1700720c */ /* 0x000fda0000706470 */
[----:B------:R-:W-:-:S05]  /*bae0*/  @!P0 LEA R5, R10, R3, 0x3 ;  /* 0x000000030a058211 */ /* 0x000fca00078e18ff */
[----:B------:R-:W1:Y:S02]  /*baf0*/  @!P0 LDS.64 R6, [R5] ;  /* 0x0000000005068984 */ /* 0x000e640000000a00 */
[----:B-1----:R-:W-:Y:S01]  /*bb00*/  @!P0 FADD.FTZ R18, R18, R6 ;  /* 0x0000000612128221 */ /* 0x002fe20000010000 */
[----:B------:R-:W-:-:S05]  /*bb10*/  @!P0 FADD.FTZ R19, R19, R7 ;  /* 0x0000000713138221 */ /* 0x000fca0000010000 */
[----:B------:R2:W-:Y:S01]  /*bb20*/  @!P0 STS.64 [R3], R18 ;  /* 0x0000001203008388 */ /* 0x0005e20000000a00 */
[----:B------:R-:W-:Y:S02]  /*bb30*/  ISETP.GT.U32.AND P0, PT, R4, 0x7f, PT ;  /* 0x0000007f0400780c */ /* 0x000fe40003f04070 */
[----:B------:R-:W-:-:S11]  /*bb40*/  MOV R4, R10 ;  /* 0x0000000a00047202 */ /* 0x000fd60000000f00 */
[----:B--2---:R-:W-:Y:S05]  /*bb50*/  @P0 BRA `(.L_x_5391) ;  /* 0xfffffffc00c80947 */ /* 0x004fea000383ffff */
.L_x_5390:
[----:B------:R-:W-:Y:S01]  /*bb60*/  ISETP.GE.U32.AND P0, PT, R0, 0x2, PT ;  /* 0x000000020000780c */ /* 0x000fe20003f06070 */
[----:B------:R-:W-:Y:S05]  /*bb70*/  WARPSYNC.ALL ;  /* 0x0000000000007948 */ /* 0x000fea0003800000 */
[----:B------:R-:W-:Y:S07]  /*bb80*/  BAR.SYNC.DEFER_BLOCKING 0x0 ;  /* 0x0000000000007b1d */ /* 0x000fee0000010000 */
[----:B------:R-:W-:Y:S05]  /*bb90*/  @!P0 BRA `(.L_x_5389) ;  /* 0x0000000000208947 */ /* 0x000fea0003800000 */
[----:B-1----:R-:W-:-:S07]  /*bba0*/  IMAD.MOV.U32 R3, RZ, RZ, 0x1 ;  /* 0x00000001ff037424 */ /* 0x002fce00078e00ff */
.L_x_5392:
[----:B------:R-:W1:Y:S04]  /*bbb0*/  SHFL.DOWN PT, R5, R18, R3, 0x1f ;  /* 0x08001f0312057589 */ /* 0x000e6800000e0000 */
[----:B------:R2:W3:Y:S02]  /*bbc0*/  SHFL.DOWN PT, R4, R19, R3, 0x1f ;  /* 0x08001f0313047589 */ /* 0x0004e400000e0000 */
[----:B--2---:R-:W-:-:S04]  /*bbd0*/  SHF.L.U32 R3, R3, 0x1, RZ ;  /* 0x0000000103037819 */ /* 0x004fc800000006ff */
[----:B------:R-:W-:Y:S01]  /*bbe0*/  ISETP.GE.AND P0, PT, R3, R0, PT ;  /* 0x000000000300720c */ /* 0x000fe20003f06270 */
[----:B-1----:R-:W-:Y:S01]  /*bbf0*/  FADD.FTZ R18, R5, R18 ;  /* 0x0000001205127221 */ /* 0x002fe20000010000 */
[----:B---3--:R-:W-:-:S11]  /*bc00*/  FADD.FTZ R19, R4, R19 ;  /* 0x0000001304137221 */ /* 0x008fd60000010000 */
[----:B------:R-:W-:Y:S05]  /*bc10*/  @!P0 BRA `(.L_x_5392) ;  /* 0xfffffffc00e48947 */ /* 0x000fea000383ffff */
.L_x_5389:
[----:B-1----:R-:W1:Y:S01]  /*bc20*/  LDC R0, c[0x0][0x55c] ;  /* 0x00015700ff007b82 */ /* 0x002e620000000800 */
[----:B------:R-:W-:Y:S01]  /*bc30*/  IMAD.MOV.U32 R25, RZ, RZ, RZ ;  /* 0x000000ffff197224 */ /* 0x000fe200078e00ff */
[C---:B-1----:R-:W-:Y:S02]  /*bc40*/  ISETP.NE.AND P0, PT, R0.reuse, RZ, PT ;  /* 0x000000ff0000720c */ /* 0x042fe40003f05270 */
[----:B------:R-:W-:-:S04]  /*bc50*/  IADD3 R12, PT, PT, R0, -0x1, RZ ;  /* 0xffffffff000c7810 */ /* 0x000fc80007ffe0ff */
[----:B------:R-:W-:-:S04]  /*bc60*/  VIMNMX.U32 R0, PT, PT, R12, 0x18, PT ;  /* 0x000000180c007848 */ /* 0x000fc80003fe0000 */
[----:B------:R-:W-:-:S03]  /*bc70*/  IADD3 R0, PT, PT, R0, 0x1, RZ ;  /* 0x0000000100007810 */ /* 0x000fc60007ffe0ff */
[----:B------:R-:W-:Y:S05]  /*bc80*/  @!P0 BRA `(.L_x_5393) ;  /* 0x0000001000488947 */ /* 0x000fea0003800000 */
[----:B------:R-:W1:Y:S01]  /*bc90*/  LDCU.64 UR6, c[0x0][0x560] ;  /* 0x0000ac00ff0677ac */ /* 0x000e620008000a00 */
[----:B------:R-:W-:Y:S02]  /*bca0*/  HFMA2 R4, -RZ, RZ, 0, 0 ;  /* 0x00000000ff047431 */ /* 0x000fe400000001ff */
[----:B------:R-:W-:Y:S01]  /*bcb0*/  IMAD.MOV.U32 R5, RZ, RZ, R17 ;  /* 0x000000ffff057224 */ /* 0x000fe200078e0011 */
[----:B------:R-:W-:Y:S01]  /*bcc0*/  ISETP.NE.AND P1, PT, R12, RZ, PT ;  /* 0x000000ff0c00720c */ /* 0x000fe20003f25270 */
[----:B------:R-:W2:Y:S01]  /*bcd0*/  LDCU UR5, c[0x0][0x568] ;  /* 0x0000ad00ff0577ac */ /* 0x000ea20008000800 */
[----:B------:R-:W3:Y:S01]  /*bce0*/  LDCU UR4, c[0x0][0x68c] ;  /* 0x0000d180ff0477ac */ /* 0x000ee20008000800 */
[----:B-1----:R-:W-:-:S05]  /*bcf0*/  IMAD.HI.U32 R4, R17, UR7, R4 ;  /* 0x0000000711047c27 */ /* 0x002fca000f8e0004 */
[----:B--2---:R-:W-:-:S04]  /*bd00*/  SHF.R.U32.HI R5, RZ, UR5, R4 ;  /* 0x00000005ff057c19 */ /* 0x004fc80008011604 */
[----:B------:R-:W-:-:S05]  /*bd10*/  IADD3 R3, PT, PT, -R5, RZ, RZ ;  /* 0x000000ff05037210 */ /* 0x000fca0007ffe1ff */
[----:B------:R-:W-:-:S04]  /*bd20*/  IMAD R3, R3, UR6, R17 ;  /* 0x0000000603037c24 */ /* 0x000fc8000f8e0211 */
        /* <DEDUP_REMOVED lines=264> */
.L_x_5393:
[----:B------:R-:W-:Y:S01]  /*cdb0*/  MOV R24, RZ ;  /* 0x000000ff00187202 */ /* 0x000fe20000000f00 */
[----:B------:R-:W-:Y:S06]  /*cdc0*/  @!P0 BRA `(.L_x_5394) ;  /* 0x0000001000488947 */ /* 0x000fec0003800000 */
[----:B------:R-:W1:Y:S01]  /*cdd0*/  LDCU.64 UR6, c[0x0][0x560] ;  /* 0x0000ac00ff0677ac */ /* 0x000e620008000a00 */
[----:B------:R-:W-:Y:S01]  /*cde0*/  MOV R4, RZ ;  /* 0x000000ff00047202 */ /* 0x000fe20000000f00 */
[----:B------:R-:W-:Y:S01]  /*cdf0*/  VIADD R5, R17, 0x1 ;  /* 0x0000000111057836 */ /* 0x000fe20000000000 */
        /* <DEDUP_REMOVED lines=271> */
.L_x_5394:
[----:B------:R-:W1:Y:S01]  /*def0*/  LDCU.64 UR4, c[0x0][0x770] ;  /* 0x0000ee00ff0477ac */ /* 0x000e620008000a00 */
[----:B------:R-:W-:Y:S02]  /*df00*/  PLOP3.LUT P0, PT, PT, PT, PT, 0x80, 0x8 ;  /* 0x000000000008781c */ /* 0x000fe40003f0f070 */
[----:B------:R-:W-:Y:S01]  /*df10*/  CS2R R4, SRZ ;  /* 0x0000000000047805 */ /* 0x000fe2000001ff00 */
[----:B-1----:R-:W-:-:S04]  /*df20*/  UISETP.NE.U32.AND UP0, UPT, UR4, URZ, UPT ;  /* 0x000000ff0400728c */ /* 0x002fc8000bf05070 */
[----:B------:R-:W-:-:S09]  /*df30*/  UISETP.NE.AND.EX UP0, UPT, UR5, URZ, UPT, UP0 ;  /* 0x000000ff0500728c */ /* 0x000fd2000bf05300 */
[----:B------:R-:W-:Y:S05]  /*df40*/  BRA.U !UP0, `(.L_x_5395) ;  /* 0x00000005083c7547 */ /* 0x000fea000b800000 */
[----:B------:R-:W-:Y:S01]  /*df50*/  BSSY.RECONVERGENT B0, `(.L_x_5396) ;  /* 0x0000019000007945 */ /* 0x000fe20003800200 */
[----:B------:R-:W-:Y:S01]  /*df60*/  IMAD.MOV.U32 R8, RZ, RZ, 0x2 ;  /* 0x00000002ff087424 */ /* 0x000fe200078e00ff */
[----:B------:R-:W-:-:S07]  /*df70*/  MOV R3, 0x4 ;  /* 0x0000000400037802 */ /* 0x000fce0000000f00 */
.L_x_5397:
[----:B------:R-:W1:Y:S08]  /*df80*/  I2F.U32.RP R6, R3 ;  /* 0x0000000300067306 */ /* 0x000e700000209000 */
[----:B-1----:R-:W1:Y:S02]  /*df90*/  MUFU.RCP R6, R6 ;  /* 0x0000000600067308 */ /* 0x002e640000001000 */
[----:B-1----:R-:W-:-:S06]  /*dfa0*/  IADD3 R4, PT, PT, R6, 0xffffffe, RZ ;  /* 0x0ffffffe06047810 */ /* 0x002fcc0007ffe0ff */
[----:B------:R1:W2:Y:S02]  /*dfb0*/  F2I.FTZ.U32.TRUNC.NTZ R5, R4 ;  /* 0x0000000400057305 */ /* 0x0002a4000021f000 */
[----:B-1----:R-:W-:Y:S02]  /*dfc0*/  HFMA2 R4, -RZ, RZ, 0, 0 ;  /* 0x00000000ff047431 */ /* 0x002fe400000001ff */
[----:B--2---:R-:W-:-:S04]  /*dfd0*/  IMAD.MOV R10, RZ, RZ, -R5 ;  /* 0x000000ffff0a7224 */ /* 0x004fc800078e0a05 */
[-C--:B------:R-:W-:Y:S01]  /*dfe0*/  IMAD R7, R10, R3.reuse, RZ ;  /* 0x000000030a077224 */ /* 0x080fe200078e02ff */
[----:B------:R-:W-:-:S03]  /*dff0*/  MOV R10, R3 ;  /* 0x00000003000a7202 */ /* 0x000fc60000000f00 */
[----:B------:R-:W-:-:S06]  /*e000*/  IMAD.HI.U32 R5, R5, R7, R4 ;  /* 0x0000000705057227 */ /* 0x000fcc00078e0004 */
[----:B------:R-:W-:-:S05]  /*e010*/  IMAD.HI.U32 R7, R5, R8, RZ ;  /* 0x0000000805077227 */ /* 0x000fca00078e00ff */
[----:B------:R-:W-:-:S05]  /*e020*/  IADD3 R7, PT, PT, -R7, RZ, RZ ;  /* 0x000000ff07077210 */ /* 0x000fca0007ffe1ff */
[----:B------:R-:W-:Y:S01]  /*e030*/  IMAD R8, R3, R7, R8 ;  /* 0x0000000703087224 */ /* 0x000fe200078e0208 */
[----:B------:R-:W-:-:S04]  /*e040*/  LOP3.LUT R7, RZ, R3, RZ, 0x33, !PT ;  /* 0x00000003ff077212 */ /* 0x000fc800078e33ff */
[----:B------:R-:W-:-:S13]  /*e050*/  ISETP.GE.U32.AND P0, PT, R8, R3, PT ;  /* 0x000000030800720c */ /* 0x000fda0003f06070 */
[----:B------:R-:W-:Y:S01]  /*e060*/  @P0 IMAD.IADD R8, R8, 0x1, -R3 ;  /* 0x0000000108080824 */ /* 0x000fe200078e0a03 */
[----:B------:R-:W-:-:S04]  /*e070*/  ISETP.NE.U32.AND P0, PT, R3, RZ, PT ;  /* 0x000000ff0300720c */ /* 0x000fc80003f05070 */
[----:B------:R-:W-:-:S13]  /*e080*/  ISETP.GE.U32.AND P1, PT, R8, R3, PT ;  /* 0x000000030800720c */ /* 0x000fda0003f26070 */
[----:B------:R-:W-:-:S04]  /*e090*/  @P1 IADD3 R8, PT, PT, R8, -R3, RZ ;  /* 0x8000000308081210 */ /* 0x000fc80007ffe0ff */
[----:B------:R-:W-:Y:S01]  /*e0a0*/  SEL R3, R7, R8, !P0 ;  /* 0x0000000807037207 */ /* 0x000fe20004000000 */
[----:B------:R-:W-:-:S03]  /*e0b0*/  IMAD.MOV.U32 R8, RZ, RZ, R10 ;  /* 0x000000ffff087224 */ /* 0x000fc600078e000a */
[----:B------:R-:W-:-:S13]  /*e0c0*/  ISETP.NE.AND P1, PT, R3, RZ, PT ;  /* 0x000000ff0300720c */ /* 0x000fda0003f25270 */
[----:B------:R-:W-:Y:S05]  /*e0d0*/  @P1 BRA `(.L_x_5397) ;  /* 0xfffffffc00a81947 */ /* 0x000fea000383ffff */
[----:B------:R-:W-:Y:S05]  /*e0e0*/  BSYNC.RECONVERGENT B0 ;  /* 0x0000000000007941 */ /* 0x000fea0003800200 */
.L_x_5396:
[C---:B------:R-:W-:Y:S01]  /*e0f0*/  IMAD.HI.U32 R4, R5.reuse, 0x4, RZ ;  /* 0x0000000405047827 */ /* 0x040fe200078e00ff */
[----:B------:R-:W-:Y:S03]  /*e100*/  BSSY.RECONVERGENT B0, `(.L_x_5398) ;  /* 0x000002c000007945 */ /* 0x000fe60003800200 */
[----:B------:R-:W-:Y:S01]  /*e110*/  IMAD.HI.U32 R6, R5, 0x2, RZ ;  /* 0x0000000205067827 */ /* 0x000fe200078e00ff */
[----:B------:R-:W-:-:S04]  /*e120*/  IADD3 R3, PT, PT, -R4, RZ, RZ ;  /* 0x000000ff04037210 */ /* 0x000fc80007ffe1ff */
[----:B------:R-:W-:Y:S01]  /*e130*/  IADD3 R5, PT, PT, -R6, RZ, RZ ;  /* 0x000000ff06057210 */ /* 0x000fe20007ffe1ff */
[----:B------:R-:W-:-:S04]  /*e140*/  IMAD R3, R10, R3, 0x4 ;  /* 0x000000040a037424 */ /* 0x000fc800078e0203 */
[----:B------:R-:W-:Y:S01]  /*e150*/  IMAD R5, R10, R5, 0x2 ;  /* 0x000000020a057424 */ /* 0x000fe200078e0205 */
[----:B------:R-:W-:-:S04]  /*e160*/  ISETP.GE.U32.AND P1, PT, R3, R10, PT ;  /* 0x0000000a0300720c */ /* 0x000fc80003f26070 */
[----:B------:R-:W-:-:S09]  /*e170*/  ISETP.GE.U32.AND P3, PT, R5, R10, PT ;  /* 0x0000000a0500720c */ /* 0x000fd20003f66070 */
[----:B------:R-:W-:Y:S01]  /*e180*/  @P1 IMAD.IADD R3, R3, 0x1, -R10 ;  /* 0x0000000103031824 */ /* 0x000fe200078e0a0a */
[----:B------:R-:W-:-:S03]  /*e190*/  @P1 IADD3 R4, PT, PT, R4, 0x1, RZ ;  /* 0x0000000104041810 */ /* 0x000fc60007ffe0ff */
[-C--:B------:R-:W-:Y:S02]  /*e1a0*/  @P3 IADD3 R5, PT, PT, R5, -R10.reuse, RZ ;  /* 0x8000000a05053210 */ /* 0x080fe40007ffe0ff */
[-C--:B------:R-:W-:Y:S02]  /*e1b0*/  ISETP.GE.U32.AND P2, PT, R3, R10.reuse, PT ;  /* 0x0000000a0300720c */ /* 0x080fe40003f46070 */
[----:B------:R-:W-:Y:S02]  /*e1c0*/  ISETP.GE.U32.AND P1, PT, R5, R10, PT ;  /* 0x0000000a0500720c */ /* 0x000fe40003f26070 */
[----:B------:R-:W-:-:S09]  /*e1d0*/  @P3 IADD3 R6, PT, PT, R6, 0x1, RZ ;  /* 0x0000000106063810 */ /* 0x000fd20007ffe0ff */
[----:B------:R-:W-:Y:S02]  /*e1e0*/  @P2 VIADD R4, R4, 0x1 ;  /* 0x0000000104042836 */ /* 0x000fe40000000000 */
[----:B------:R-:W-:-:S03]  /*e1f0*/  @P1 IADD3 R6, PT, PT, R6, 0x1, RZ ;  /* 0x0000000106061810 */ /* 0x000fc60007ffe0ff */
[C---:B------:R-:W-:Y:S02]  /*e200*/  SEL R4, R7.reuse, R4, !P0 ;  /* 0x0000000407047207 */ /* 0x040fe40004000000 */
[----:B------:R-:W-:-:S03]  /*e210*/  SEL R3, R7, R6, !P0 ;  /* 0x0000000607037207 */ /* 0x000fc60004000000 */
[----:B------:R-:W-:-:S05]  /*e220*/  IMAD.WIDE.U32 R4, R4, R25, RZ ;  /* 0x0000001904047225 */ /* 0x000fca00078e00ff */
[----:B------:R-:W-:-:S13]  /*e230*/  LOP3.LUT P2, RZ, R5, 0x7, RZ, 0xc0, !PT ;  /* 0x0000000705ff7812 */ /* 0x000fda000784c0ff */
[----:B------:R-:W-:Y:S05]  /*e240*/  @P2 BRA `(.L_x_5399) ;  /* 0x0000000000542947 */ /* 0x000fea0003800000 */
[----:B------:R-:W1:Y:S01]  /*e250*/  I2F.U32.RP R5, R3 ;  /* 0x0000000300057306 */ /* 0x000e620000209000 */
[----:B------:R-:W-:Y:S02]  /*e260*/  IADD3 R9, PT, PT, RZ, -R3, RZ ;  /* 0x80000003ff097210 */ /* 0x000fe40007ffe0ff */
[----:B------:R-:W-:-:S05]  /*e270*/  ISETP.NE.U32.AND P2, PT, R3, RZ, PT ;  /* 0x000000ff0300720c */ /* 0x000fca0003f45070 */
[----:B-1----:R-:W1:Y:S02]  /*e280*/  MUFU.RCP R5, R5 ;  /* 0x0000000500057308 */ /* 0x002e640000001000 */
[----:B-1----:R-:W-:Y:S02]  /*e290*/  VIADD R6, R5, 0xffffffe ;  /* 0x0ffffffe05067836 */ /* 0x002fe40000000000 */
[----:B------:R-:W-:-:S04]  /*e2a0*/  HFMA2 R5, -RZ, RZ, 0, 0 ;  /* 0x00000000ff057431 */ /* 0x000fc800000001ff */
[----:B------:R1:W2:Y:S02]  /*e2b0*/  F2I.FTZ.U32.TRUNC.NTZ R7, R6 ;  /* 0x0000000600077305 */ /* 0x0002a4000021f000 */
[----:B-1----:R-:W-:Y:S02]  /*e2c0*/  HFMA2 R6, -RZ, RZ, 0, 0 ;  /* 0x00000000ff067431 */ /* 0x002fe400000001ff */
[----:B--2---:R-:W-:-:S04]  /*e2d0*/  IMAD R9, R9, R7, RZ ;  /* 0x0000000709097224 */ /* 0x004fc800078e02ff */
[----:B------:R-:W-:-:S06]  /*e2e0*/  IMAD.HI.U32 R7, R7, R9, R6 ;  /* 0x0000000907077227 */ /* 0x000fcc00078e0006 */
[----:B------:R-:W-:-:S04]  /*e2f0*/  IMAD.HI.U32 R7, R7, R4, RZ ;  /* 0x0000000407077227 */ /* 0x000fc800078e00ff */
[----:B------:R-:W-:-:S04]  /*e300*/  IMAD.MOV R8, RZ, RZ, -R7 ;  /* 0x000000ffff087224 */ /* 0x000fc800078e0a07 */
[----:B------:R-:W-:-:S05]  /*e310*/  IMAD R4, R3, R8, R4 ;  /* 0x0000000803047224 */ /* 0x000fca00078e0204 */
[----:B------:R-:W-:-:S13]  /*e320*/  ISETP.GE.U32.AND P0, PT, R4, R3, PT ;  /* 0x000000030400720c */ /* 0x000fda0003f06070 */
[----:B------:R-:W-:Y:S02]  /*e330*/  @P0 IADD3 R4, PT, PT, -R3, R4, RZ ;  /* 0x0000000403040210 */ /* 0x000fe40007ffe1ff */
[----:B------:R-:W-:Y:S02]  /*e340*/  @P0 IADD3 R7, PT, PT, R7, 0x1, RZ ;  /* 0x0000000107070810 */ /* 0x000fe40007ffe0ff */
[----:B------:R-:W-:-:S13]  /*e350*/  ISETP.GE.U32.AND P1, PT, R4, R3, PT ;  /* 0x000000030400720c */ /* 0x000fda0003f26070 */
[----:B------:R-:W-:Y:S01]  /*e360*/  @P1 VIADD R7, R7, 0x1 ;  /* 0x0000000107071836 */ /* 0x000fe20000000000 */
[----:B------:R-:W-:-:S04]  /*e370*/  @!P2 LOP3.LUT R7, RZ, R3, RZ, 0x33, !PT ;  /* 0x00000003ff07a212 */ /* 0x000fc800078e33ff */
[----:B------:R-:W-:Y:S01]  /*e380*/  MOV R4, R7 ;  /* 0x0000000700047202 */ /* 0x000fe20000000f00 */
[----:B------:R-:W-:Y:S06]  /*e390*/  BRA `(.L_x_5400) ;  /* 0x0000000000087947 */ /* 0x000fec0003800000 */
.L_x_5399:
[----:B------:R-:W-:-:S07]  /*e3a0*/  MOV R6, 0xe3c0 ;  /* 0x0000e3c000067802 */ /* 0x000fce0000000f00 */
[----:B0-----:R-:W-:Y:S05]  /*e3b0*/  CALL.REL.NOINC `($__internal_11_$__cuda_sm20_div_u64) ;  /* 0x00000040002c7944 */ /* 0x001fea0003c00000 */
.L_x_5400:
[----:B------:R-:W-:Y:S05]  /*e3c0*/  BSYNC.RECONVERGENT B0 ;  /* 0x0000000000007941 */ /* 0x000fea0003800200 */
.L_x_5398:
[----:B------:R-:W1:Y:S02]  /*e3d0*/  LDCU.64 UR4, c[0x0][0x770] ;  /* 0x0000ee00ff0477ac */ /* 0x000e640008000a00 */
[----:B-1----:R-:W-:Y:S02]  /*e3e0*/  UISETP.NE.U32.AND UP0, UPT, UR4, URZ, UPT ;  /* 0x000000ff0400728c */ /* 0x002fe4000bf05070 */
[----:B------:R-:W-:Y:S02]  /*e3f0*/  IADD3 R4, P1, PT, R4, UR4, RZ ;  /* 0x0000000404047c10 */ /* 0x000fe4000ff3e0ff */
[----:B------:R-:W-:Y:S02]  /*e400*/  UISETP.NE.AND.EX UP0, UPT, UR5, URZ, UPT, UP0 ;  /* 0x000000ff0500728c */ /* 0x000fe4000bf05300 */
[----:B------:R-:W-:-:S04]  /*e410*/  IADD3.X R5, PT, PT, R5, UR5, RZ, P1, !PT ;  /* 0x0000000505057c10 */ /* 0x000fc80008ffe4ff */
[----:B------:R-:W-:-:S04]  /*e420*/  PLOP3.LUT P0, PT, PT, PT, UP0, 0x80, 0x8 ;  /* 0x000000000008781c */ /* 0x000fc80003f0f008 */
[----:B------:R-:W-:-:S13]  /*e430*/  PLOP3.LUT P0, PT, P0, PT, PT, 0x8, 0x80 ;  /* 0x000000000080781c */ /* 0x000fda000070e170 */
.L_x_5395:
[----:B------:R-:W1:Y:S02]  /*e440*/  LDCU UR4, c[0x0][0x3a8] ;  /* 0x00007500ff0477ac */ /* 0x000e640008000800 */
[----:B-1----:R-:W-:-:S09]  /*e450*/  UISETP.NE.AND UP0, UPT, UR4, URZ, UPT ;  /* 0x000000ff0400728c */ /* 0x002fd2000bf05270 */
[----:B------:R-:W-:Y:S05]  /*e460*/  BRA.U !UP0, `(.L_x_5401) ;  /* 0x0000003508c47547 */ /* 0x000fea000b800000 */
[----:B------:R-:W1:Y:S01]  /*e470*/  LDCU UR4, c[0x0][0x3ac] ;  /* 0x00007580ff0477ac */ /* 0x000e620008000800 */
[----:B------:R-:W-:Y:S01]  /*e480*/  IMAD.MOV.U32 R17, RZ, RZ, RZ ;  /* 0x000000ffff117224 */ /* 0x000fe200078e00ff */
[----:B------:R-:W2:Y:S01]  /*e490*/  LDCU UR7, c[0x0][0x55c] ;  /* 0x0000ab80ff0777ac */ /* 0x000ea20008000800 */
[----:B------:R-:W3:Y:S01]  /*e4a0*/  LDCU UR5, c[0x0][0x3b0] ;  /* 0x00007600ff0577ac */ /* 0x000ee20008000800 */
[----:B------:R-:W4:Y:S01]  /*e4b0*/  LDCU UR6, c[0x0][0x398] ;  /* 0x00007300ff0677ac */ /* 0x000f220008000800 */
[----:B-1----:R-:W-:Y:S01]  /*e4c0*/  IMAD R3, R23, UR4, RZ ;  /* 0x0000000417037c24 */ /* 0x002fe2000f8e02ff */
[----:B--2---:R-:W-:-:S03]  /*e4d0*/  UISETP.NE.AND UP0, UPT, UR7, URZ, UPT ;  /* 0x000000ff0700728c */ /* 0x004fc6000bf05270 */
[----:B---3--:R-:W-:-:S04]  /*e4e0*/  IMAD R3, R22, UR5, R3 ;  /* 0x0000000516037c24 */ /* 0x008fc8000f8e0203 */
[----:B----4-:R-:W-:-:S05]  /*e4f0*/  IMAD R3, R2, UR6, R3 ;  /* 0x0000000602037c24 */ /* 0x010fca000f8e0203 */
[----:B------:R-:W-:Y:S01]  /*e500*/  SHF.L.U32 R7, R3, 0x1, RZ ;  /* 0x0000000103077819 */ /* 0x000fe200000006ff */
[----:B------:R-:W-:Y:S06]  /*e510*/  BRA.U !UP0, `(.L_x_5402) ;  /* 0x0000001108447547 */ /* 0x000fec000b800000 */
[----:B------:R-:W1:Y:S01]  /*e520*/  LDCU.64 UR6, c[0x0][0x560] ;  /* 0x0000ac00ff0677ac */ /* 0x000e620008000a00 */
[----:B------:R-:W-:Y:S01]  /*e530*/  HFMA2 R6, -RZ, RZ, 0, 0 ;  /* 0x00000000ff067431 */ /* 0x000fe200000001ff */
[----:B------:R-:W-:Y:S01]  /*e540*/  ISETP.NE.AND P1, PT, R12, RZ, PT ;  /* 0x000000ff0c00720c */ /* 0x000fe20003f25270 */
[----:B------:R-:W2:Y:S01]  /*e550*/  LDCU UR4, c[0x0][0x568] ;  /* 0x0000ad00ff0477ac */ /* 0x000ea20008000800 */
[----:B------:R-:W3:Y:S02]  /*e560*/  LDCU UR5, c[0x0][0x68c] ;  /* 0x0000d180ff0577ac */ /* 0x000ee40008000800 */
[----:B-1----:R-:W-:-:S05]  /*e570*/  IMAD.HI.U32 R8, R7, UR7, R6 ;  /* 0x0000000707087c27 */ /* 0x002fca000f8e0006 */
[----:B--2---:R-:W-:-:S05]  /*e580*/  SHF.R.U32.HI R9, RZ, UR4, R8 ;  /* 0x00000004ff097c19 */ /* 0x004fca0008011608 */
[----:B------:R-:W-:-:S04]  /*e590*/  IMAD.MOV R3, RZ, RZ, -R9 ;  /* 0x000000ffff037224 */ /* 0x000fc800078e0a09 */
        /* <DEDUP_REMOVED lines=265> */
.L_x_5402:
[----:B------:R-:W-:Y:S01]  /*f630*/  MOV R16, RZ ;  /* 0x000000ff00107202 */ /* 0x000fe20000000f00 */
[----:B------:R-:W-:Y:S06]  /*f640*/  BRA.U !UP0, `(.L_x_5403) ;  /* 0x0000001108487547 */ /* 0x000fec000b800000 */
[----:B------:R-:W1:Y:S01]  /*f650*/  LDCU.64 UR6, c[0x0][0x560] ;  /* 0x0000ac00ff0677ac */ /* 0x000e620008000a00 */
[----:B------:R-:W-:Y:S01]  /*f660*/  IADD3 R9, PT, PT, R7, 0x1, RZ ;  /* 0x0000000107097810 */ /* 0x000fe20007ffe0ff */
[----:B------:R-:W-:Y:S01]  /*f670*/  IMAD.MOV.U32 R8, RZ, RZ, RZ ;  /* 0x000000ffff087224 */ /* 0x000fe200078e00ff */
        /* <DEDUP_REMOVED lines=271> */
.L_x_5403:
        /* <DEDUP_REMOVED lines=24> */
.L_x_5405:
[----:B------:R-:W-:Y:S05]  /*108f0*/  BSYNC.RECONVERGENT B0 ;  /* 0x0000000000007941 */ /* 0x000fea0003800200 */
.L_x_5404:
        /* <DEDUP_REMOVED lines=35> */
.L_x_5407:
[----:B------:R-:W-:Y:S05]  /*10b30*/  BSYNC.RECONVERGENT B0 ;  /* 0x0000000000007941 */ /* 0x000fea0003800200 */
.L_x_5406:
        /* <DEDUP_REMOVED lines=18> */
[----:B------:R-:W1:Y:S01]  /*10c60*/  LDCU UR9, c[0x0][0x384] ;  /* 0x00007080ff0977ac */ /* 0x000e620008000800 */
[----:B--2---:R-:W-:Y:S01]  /*10c70*/  UISETP.NE.AND UP0, UPT, UR5, URZ, UPT ;  /* 0x000000ff0500728c */ /* 0x004fe2000bf05270 */
[----:B-1----:R-:W-:-:S08]  /*10c80*/  IMAD.U32 R18, RZ, RZ, UR9 ;  /* 0x00000009ff127e24 */ /* 0x002fd0000f8e00ff */
        /* <DEDUP_REMOVED lines=14> */
.L_x_5412:
[----:B------:R-:W-:-:S04]  /*10d70*/  IMAD.IADD R3, R9, 0x1, R0 ;  /* 0x0000000109037824 */ /* 0x000fc800078e0200 */
[----:B---3--:R-:W-:-:S05]  /*10d80*/  IMAD.WIDE.U32 R2, R3, 0x8, R6 ;  /* 0x0000000803027825 */ /* 0x008fca00078e0006 */
[----:B------:R-:W2:Y:S04]  /*10d90*/  LDG.E R13, desc[UR36][R2.64] ;  /* 0x00000024020d7981 */ /* 0x000ea8000c1e1900 */
[----:B------:R-:W3:Y:S01]  /*10da0*/  LDG.E R8, desc[UR36][R2.64+0x4] ;  /* 0x0000042402087981 */ /* 0x000ee2000c1e1900 */
[----:B------:R-:W-:-:S04]  /*10db0*/  IADD3 R0, PT, PT, R11, R0, RZ ;  /* 0x000000000b007210 */ /* 0x000fc80007ffe0ff */
[----:B------:R-:W-:Y:S01]  /*10dc0*/  ISETP.GE.U32.AND P2, PT, R0, UR8, PT ;  /* 0x0000000800007c0c */ /* 0x000fe2000bf46070 */
[----:B--2---:R-:W-:Y:S01]  /*10dd0*/  FADD.FTZ R18, R13, R18 ;  /* 0x000000120d127221 */ /* 0x004fe20000010000 */
[----:B---3--:R-:W-:-:S11]  /*10de0*/  FADD.FTZ R19, R8, R19 ;  /* 0x0000001308137221 */ /* 0x008fd60000010000 */
[----:B------:R-:W-:Y:S05]  /*10df0*/  @!P2 BRA `(.L_x_5412) ;  /* 0xfffffffc00dca947 */ /* 0x000fea000383ffff */
[----:B------:R-:W-:Y:S05]  /*10e00*/  BSYNC.RECONVERGENT B1 ;  /* 0x0000000000017941 */ /* 0x000fea0003800200 */
.L_x_5411:
[----:B------:R-:W-:Y:S05]  /*10e10*/  BRA `(.L_x_5410) ;  /* 0x0000000000547947 */ /* 0x000fea0003800000 */
.L_x_5409:
[----:B------:R-:W1:Y:S01]  /*10e20*/  LDCU UR6, c[0x0][0x39c] ;  /* 0x00007380ff0677ac */ /* 0x000e620008000800 */
[----:B------:R-:W-:Y:S02]  /*10e30*/  MOV R19, UR9 ;  /* 0x0000000900137c02 */ /* 0x000fe40008000f00 */
[----:B-1----:R-:W-:-:S13]  /*10e40*/  ISETP.GE.U32.AND P2, PT, R22, UR6, PT ;  /* 0x0000000616007c0c */ /* 0x002fda000bf46070 */
[----:B------:R-:W-:Y:S05]  /*10e50*/  @P2 BRA `(.L_x_5410) ;  /* 0x0000000000442947 */ /* 0x000fea0003800000 */
[----:B------:R-:W1:Y:S01]  /*10e60*/  LDCU UR5, c[0x0][0x374] ;  /* 0x00006e80ff0577ac */ /* 0x000e620008000800 */
[----:B------:R-:W2:Y:S01]  /*10e70*/  LDC R10, c[0x0][0x360] ;  /* 0x0000d800ff0a7b82 */ /* 0x000ea20000000800 */
[----:B------:R-:W-:Y:S01]  /*10e80*/  IMAD.MOV.U32 R9, RZ, RZ, R22 ;  /* 0x000000ffff097224 */ /* 0x000fe200078e0016 */
[----:B------:R-:W-:-:S06]  /*10e90*/  MOV R19, UR9 ;  /* 0x0000000900137c02 */ /* 0x000fcc0008000f00 */
[----:B------:R-:W3:Y:S08]  /*10ea0*/  LDC.64 R6, c[0x0][0x778] ;  /* 0x0001de00ff067b82 */ /* 0x000ef00000000a00 */
[----:B------:R-:W4:Y:S01]  /*10eb0*/  LDC R12, c[0x0][0x364] ;  /* 0x0000d900ff0c7b82 */ /* 0x000f220000000800 */
[----:B-1----:R-:W-:-:S07]  /*10ec0*/  IMAD R0, R2, UR5, RZ ;  /* 0x0000000502007c24 */ /* 0x002fce000f8e02ff */
.L_x_5413:
[----:B------:R-:W-:-:S05]  /*10ed0*/  IADD3 R2, PT, PT, R0, R9, RZ ;  /* 0x0000000900027210 */ /* 0x000fca0007ffe0ff */
[----:B--2---:R-:W-:-:S04]  /*10ee0*/  IMAD R3, R2, R10, R23 ;  /* 0x0000000a02037224 */ /* 0x004fc800078e0217 */
[----:B---3--:R-:W-:-:S05]  /*10ef0*/  IMAD.WIDE.U32 R2, R3, 0x8, R6 ;  /* 0x0000000803027825 */ /* 0x008fca00078e0006 */
[----:B------:R-:W2:Y:S04]  /*10f00*/  LDG.E R11, desc[UR36][R2.64] ;  /* 0x00000024020b7981 */ /* 0x000ea8000c1e1900 */
[----:B------:R-:W3:Y:S01]  /*10f10*/  LDG.E R8, desc[UR36][R2.64+0x4] ;  /* 0x0000042402087981 */ /* 0x000ee2000c1e1900 */
[----:B----4-:R-:W-:-:S05]  /*10f20*/  IMAD.IADD R9, R12, 0x1, R9 ;  /* 0x000000010c097824 */ /* 0x010fca00078e0209 */
[----:B------:R-:W-:Y:S01]  /*10f30*/  ISETP.GE.U32.AND P2, PT, R9, UR6, PT ;  /* 0x0000000609007c0c */ /* 0x000fe2000bf46070 */
[----:B--2---:R-:W-:Y:S01]  /*10f40*/  FADD.FTZ R18, R11, R18 ;  /* 0x000000120b127221 */ /* 0x004fe20000010000 */
[----:B---3--:R-:W-:-:S11]  /*10f50*/  FADD.FTZ R19, R8, R19 ;  /* 0x0000001308137221 */ /* 0x008fd60000010000 */
[----:B------:R-:W-:Y:S05]  /*10f60*/  @!P2 BRA `(.L_x_5413) ;  /* 0xfffffffc00d8a947 */ /* 0x000fea000383ffff */
.L_x_5410:
[----:B------:R-:W-:Y:S05]  /*10f70*/  BSYNC.RECONVERGENT B0 ;  /* 0x0000000000007941 */ /* 0x000fea0003800200 */
.L_x_5408:
[----:B------:R-:W1:Y:S01]  /*10f80*/  LDCU UR5, c[0x0][0x360] ;  /* 0x00006c00ff0577ac */ /* 0x000e620008000800 */
        /* <DEDUP_REMOVED lines=11> */
.L_x_5415:
        /* <DEDUP_REMOVED lines=9> */
[----:B------:R-:W1:Y:S02]  /*110d0*/  @!P2 LDS.64 R2, [R2] ;  /* 0x000000000202a984 */ /* 0x000e640000000a00 */
[----:B-12---:R-:W-:Y:S01]  /*110e0*/  @!P2 FADD.FTZ R18, R18, R2 ;  /* 0x000000021212a221 */ /* 0x006fe20000010000 */
[----:B------:R-:W-:-:S05]  /*110f0*/  @!P2 FADD.FTZ R19, R19, R3 ;  /* 0x000000031313a221 */ /* 0x000fca0000010000 */
[----:B------:R2:W-:Y:S01]  /*11100*/  @!P2 STS.64 [R0], R18 ;  /* 0x000000120000a388 */ /* 0x0005e20000000a00 */
[----:B------:R-:W-:Y:S05]  /*11110*/  BRA.U UP1, `(.L_x_5415) ;  /* 0xfffffffd01c87547 */ /* 0x000fea000b83ffff */
.L_x_5414:
        /* <DEDUP_REMOVED lines=9> */
.L_x_5418:
[----:B------:R-:W-:Y:S01]  /*111b0*/  SHF.R.U32.HI R8, RZ, 0x1, R2 ;  /* 0x00000001ff087819 */ /* 0x000fe20000011602 */
[----:B------:R-:W-:Y:S04]  /*111c0*/  BAR.SYNC.DEFER_BLOCKING 0x0 ;  /* 0x0000000000007b1d */ /* 0x000fe80000010000 */
[----:B------:R-:W-:-:S05]  /*111d0*/  IMAD.IADD R3, R8, 0x1, R23 ;  /* 0x0000000108037824 */ /* 0x000fca00078e0217 */
[----:B------:R-:W-:-:S04]  /*111e0*/  ISETP.GE.U32.AND P2, PT, R3, UR5, PT ;  /* 0x0000000503007c0c */ /* 0x000fc8000bf46070 */
[----:B------:R-:W-:-:S13]  /*111f0*/  ISETP.GE.U32.OR P2, PT, R23, R8, P2 ;  /* 0x000000081700720c */ /* 0x000fda0001746470 */
[----:B------:R-:W-:-:S05]  /*11200*/  @!P2 LEA R3, R8, R0, 0x3 ;  /* 0x000000000803a211 */ /* 0x000fca00078e18ff */
[----:B------:R-:W1:Y:S02]  /*11210*/  @!P2 LDS.64 R6, [R3] ;  /* 0x000000000306a984 */ /* 0x000e640000000a00 */
[----:B-123--:R-:W-:Y:S01]  /*11220*/  @!P2 FADD.FTZ R18, R18, R6 ;  /* 0x000000061212a221 */ /* 0x00efe20000010000 */
[----:B------:R-:W-:-:S05]  /*11230*/  @!P2 FADD.FTZ R19, R19, R7 ;  /* 0x000000071313a221 */ /* 0x000fca0000010000 */
[----:B------:R4:W-:Y:S01]  /*11240*/  @!P2 STS.64 [R0], R18 ;  /* 0x000000120000a388 */ /* 0x0009e20000000a00 */
[----:B------:R-:W-:Y:S02]  /*11250*/  ISETP.GT.U32.AND P2, PT, R2, 0x7f, PT ;  /* 0x0000007f0200780c */ /* 0x000fe40003f44070 */
[----:B------:R-:W-:-:S11]  /*11260*/  MOV R2, R8 ;  /* 0x0000000800027202 */ /* 0x000fd60000000f00 */
[----:B----4-:R-:W-:Y:S05]  /*11270*/  @P2 BRA `(.L_x_5418) ;  /* 0xfffffffc00cc2947 */ /* 0x010fea000383ffff */
.L_x_5417:
[----:B------:R-:W-:Y:S01]  /*11280*/  BAR.SYNC.DEFER_BLOCKING 0x0 ;  /* 0x0000000000007b1d */ /* 0x000fe20000010000 */
[----:B------:R-:W-:-:S09]  /*11290*/  UISETP.GE.U32.AND UP0, UPT, UR4, 0x2, UPT ;  /* 0x000000020400788c */ /* 0x000fd2000bf06070 */
[----:B------:R-:W-:Y:S05]  /*112a0*/  BRA.U !UP0, `(.L_x_5416) ;  /* 0x0000000108207547 */ /* 0x000fea000b800000 */
[----:B-123--:R-:W-:-:S07]  /*112b0*/  IMAD.MOV.U32 R0, RZ, RZ, 0x1 ;  /* 0x00000001ff007424 */ /* 0x00efce00078e00ff */
.L_x_5419:
[----:B------:R-:W1:Y:S04]  /*112c0*/  SHFL.DOWN PT, R3, R18, R0, 0x1f ;  /* 0x08001f0012037589 */ /* 0x000e6800000e0000 */
[----:B------:R2:W3:Y:S02]  /*112d0*/  SHFL.DOWN PT, R2, R19, R0, 0x1f ;  /* 0x08001f0013027589 */ /* 0x0004e400000e0000 */
[----:B--2---:R-:W-:-:S04]  /*112e0*/  SHF.L.U32 R0, R0, 0x1, RZ ;  /* 0x0000000100007819 */ /* 0x004fc800000006ff */
[----:B------:R-:W-:Y:S01]  /*112f0*/  ISETP.GE.AND P2, PT, R0, UR4, PT ;  /* 0x0000000400007c0c */ /* 0x000fe2000bf46270 */
[----:B-1----:R-:W-:Y:S01]  /*11300*/  FADD.FTZ R18, R3, R18 ;  /* 0x0000001203127221 */ /* 0x002fe20000010000 */
[----:B---3--:R-:W-:-:S11]  /*11310*/  FADD.FTZ R19, R2, R19 ;  /* 0x0000001302137221 */ /* 0x008fd60000010000 */
[----:B------:R-:W-:Y:S05]  /*11320*/  @!P2 BRA `(.L_x_5419) ;  /* 0xfffffffc00e4a947 */ /* 0x000fea000383ffff */
.L_x_5416:
[----:B------:R-:W-:Y:S05]  /*11330*/  @!P1 EXIT ;  /* 0x000000000000994d */ /* 0x000fea0003800000 */
[----:B------:R-:W-:Y:S05]  /*11340*/  @!P0 BRA `(.L_x_5420) ;  /* 0x0000000400148947 */ /* 0x000fea0003800000 */
[----:B------:R-:W4:Y:S01]  /*11350*/  LDCU.U8 UR6, c[0x0][0x790] ;  /* 0x0000f200ff0677ac */ /* 0x000f220008000000 */
[----:B------:R-:W5:Y:S01]  /*11360*/  LDCU.64 UR4, c[0x0][0x760] ;  /* 0x0000ec00ff0477ac */ /* 0x000f620008000a00 */
[----:B----4-:R-:W-:Y:S02]  /*11370*/  ISETP.NE.AND P0, PT, RZ, UR6, PT ;  /* 0x00000006ff007c0c */ /* 0x010fe4000bf05270 */
[----:B-----5:R-:W-:Y:S02]  /*11380*/  IADD3 R4, P2, PT, R17, UR4, RZ ;  /* 0x0000000411047c10 */ /* 0x020fe4000ff5e0ff */
[----:B------:R-:W-:Y:S02]  /*11390*/  IADD3 R2, P1, PT, R16, UR4, RZ ;  /* 0x0000000410027c10 */ /* 0x000fe4000ff3e0ff */
[----:B------:R-:W-:-:S03]  /*113a0*/  IADD3.X R5, PT, PT, RZ, UR5, RZ, P2, !PT ;  /* 0x00000005ff057c10 */ /* 0x000fc600097fe4ff */
[----:B------:R-:W-:-:S04]  /*113b0*/  IMAD.X R3, RZ, RZ, UR5, P1 ;  /* 0x00000005ff037e24 */ /* 0x000fc800088e06ff */
[----:B-123--:R-:W2:Y:S04]  /*113c0*/  @P0 LDG.E.U16 R0, desc[UR36][R4.64] ;  /* 0x0000002404000981 */ /* 0x00eea8000c1e1500 */
[----:B------:R-:W3:Y:S01]  /*113d0*/  @P0 LDG.E.U16 R6, desc[UR36][R2.64] ;  /* 0x0000002402060981 */ /* 0x000ee2000c1e1500 */
[----:B------:R-:W1:Y:S02]  /*113e0*/  LDCU.U8 UR4, c[0x0][0x791] ;  /* 0x0000f220ff0477ac */ /* 0x000e640008000000 */
[----:B-1----:R-:W-:Y:S02]  /*113f0*/  ISETP.NE.AND P1, PT, RZ, UR4, PT ;  /* 0x00000004ff007c0c */ /* 0x002fe4000bf25270 */
[----:B--2---:R-:W-:Y:S02]  /*11400*/  @P0 SHF.L.U32 R7, R0, 0x10, RZ ;  /* 0x0000001000070819 */ /* 0x004fe400000006ff */
[----:B---3--:R-:W-:-:S03]  /*11410*/  @P0 SHF.L.U32 R6, R6, 0x10, RZ ;  /* 0x0000001006060819 */ /* 0x008fc600000006ff */
[----:B------:R-:W-:Y:S02]  /*11420*/  @P0 FADD.FTZ R18, R18, R7 ;  /* 0x0000000712120221 */ /* 0x000fe40000010000 */
[----:B------:R-:W-:-:S04]  /*11430*/  @P0 FADD.FTZ R19, R19, R6 ;  /* 0x0000000613130221 */ /* 0x000fc80000010000 */
[----:B------:R-:W-:Y:S02]  /*11440*/  @!P1 F2FP.BF16.F32.PACK_AB R0, RZ, R18 ;  /* 0x00000012ff00923e */ /* 0x000fe400000010ff */
[----:B------:R-:W-:-:S03]  /*11450*/  @!P1 F2FP.BF16.F32.PACK_AB R6, RZ, R19 ;  /* 0x00000013ff06923e */ /* 0x000fc600000010ff */
[----:B------:R1:W-:Y:S04]  /*11460*/  @!P1 STG.E.U16 desc[UR36][R4.64], R0 ;  /* 0x0000000004009986 */ /* 0x0003e8000c101524 */
[----:B------:R1:W-:Y:S01]  /*11470*/  @!P1 STG.E.U16 desc[UR36][R2.64], R6 ;  /* 0x0000000602009986 */ /* 0x0003e2000c101524 */
[----:B------:R-:W-:Y:S05]  /*11480*/  @!P1 EXIT ;  /* 0x000000000000994d */ /* 0x000fea0003800000 */
[----:B------:R-:W2:Y:S01]  /*11490*/  LDCU UR4, c[0x0][0x794] ;  /* 0x0000f280ff0477ac */ /* 0x000ea20008000800 */
[----:B------:R-:W-:Y:S01]  /*114a0*/  F2FP.BF16.F32.PACK_AB R18, RZ, R18 ;  /* 0x00000012ff12723e */ /* 0x000fe200000010ff */
        /* <DEDUP_REMOVED lines=18> */
.L_x_5421:
[----:B------:R-:W1:Y:S01]  /*115d0*/  LDCU.64 UR4, c[0x0][0x760] ;  /* 0x0000ec00ff0477ac */ /* 0x000e620008000a00 */
[----:B------:R-:W-:Y:S02]  /*115e0*/  F2FP.BF16.F32.PACK_AB R19, RZ, R19 ;  /* 0x00000013ff13723e */ /* 0x000fe400000010ff */
[----:B-1----:R-:W-:Y:S01]  /*115f0*/  IADD3 R2, P0, PT, R17, UR4, RZ ;  /* 0x0000000411027c10 */ /* 0x002fe2000ff1e0ff */
[----:B------:R-:W1:Y:S04]  /*11600*/  LDCU UR4, c[0x0][0x794] ;  /* 0x0000f280ff0477ac */ /* 0x000e680008000800 */
[----:B------:R-:W-:-:S05]  /*11610*/  IMAD.X R3, RZ, RZ, UR5, P0 ;  /* 0x00000005ff037e24 */ /* 0x000fca00080e06ff */
[----:B------:R2:W-:Y:S01]  /*11620*/  STG.E.U16 desc[UR36][R2.64], R18 ;  /* 0x0000001202007986 */ /* 0x0005e2000c101524 */
[----:B-1----:R-:W-:-:S09]  /*11630*/  UISETP.NE.AND UP0, UPT, UR4, 0x1, UPT ;  /* 0x000000010400788c */ /* 0x002fd2000bf05270 */
[----:B--2---:R-:W-:Y:S05]  /*11640*/  BRA.U !UP0, `(.L_x_5422) ;  /* 0x0000000108407547 */ /* 0x004fea000b800000 */
        /* <DEDUP_REMOVED lines=16> */
.L_x_5422:
[----:B------:R-:W1:Y:S02]  /*11750*/  LDCU.64 UR4, c[0x0][0x760] ;  /* 0x0000ec00ff0477ac */ /* 0x000e640008000a00 */
[----:B-1----:R-:W-:-:S04]  /*11760*/  IADD3 R16, P0, PT, R16, UR4, RZ ;  /* 0x0000000410107c10 */ /* 0x002fc8000ff1e0ff */
[----:B------:R-:W-:-:S05]  /*11770*/  IADD3.X R17, PT, PT, RZ, UR5, RZ, P0, !PT ;  /* 0x00000005ff117c10 */ /* 0x000fca00087fe4ff */
[----:B------:R-:W-:Y:S01]  /*11780*/  STG.E.U16 desc[UR36][R16.64], R19 ;  /* 0x0000001310007986 */ /* 0x000fe2000c101524 */
[----:B------:R-:W-:Y:S05]  /*11790*/  EXIT ;  /* 0x000000000000794d */ /* 0x000fea0003800000 */
.L_x_5420:
[----:B------:R-:W4:Y:S01]  /*117a0*/  LDCU.U8 UR4, c[0x0][0x790] ;  /* 0x0000f200ff0477ac */ /* 0x000f220008000000 */
[----:B------:R-:W5:Y:S01]  /*117b0*/  LDCU.U8 UR5, c[0x0][0x791] ;  /* 0x0000f220ff0577ac */ /* 0x000f620008000000 */
[----:B----4-:R-:W-:Y:S02]  /*117c0*/  UISETP.NE.AND UP1, UPT, UR4, URZ, UPT ;  /* 0x000000ff0400728c */ /* 0x010fe4000bf25270 */
[----:B-----5:R-:W-:-:S07]  /*117d0*/  UISETP.NE.AND UP0, UPT, UR5, URZ, UPT ;  /* 0x000000ff0500728c */ /* 0x020fce000bf05270 */
[----:B------:R-:W-:Y:S05]  /*117e0*/  BRA.U !UP1, `(.L_x_5423) ;  /* 0x0000000109107547 */ /* 0x000fea000b800000 */
[----:B------:R-:W4:Y:S04]  /*117f0*/  LDG.E R3, desc[UR36][R4.64] ;  /* 0x0000002404037981 */ /* 0x000f28000c1e1900 */
[----:B-123--:R-:W2:Y:S01]  /*11800*/  LDG.E R0, desc[UR36][R4.64+0x4] ;  /* 0x0000042404007981 */ /* 0x00eea2000c1e1900 */
[----:B----4-:R-:W-:Y:S01]  /*11810*/  FADD.FTZ R18, R18, R3 ;  /* 0x0000000312127221 */ /* 0x010fe20000010000 */
[----:B--2---:R-:W-:-:S07]  /*11820*/  FADD.FTZ R19, R19, R0 ;  /* 0x0000000013137221 */ /* 0x004fce0000010000 */
.L_x_5423:
[----:B------:R-:W-:Y:S05]  /*11830*/  BRA.U !UP0, `(.L_x_5424) ;  /* 0x0000000108c47547 */ /* 0x000fea000b800000 */
[----:B------:R-:W4:Y:S01]  /*11840*/  LDCU UR4, c[0x0][0x794] ;  /* 0x0000f280ff0477ac */ /* 0x000f220008000800 */
[----:B-123--:R-:W-:Y:S01]  /*11850*/  F2FP.BF16.F32.PACK_AB R18, RZ, R18 ;  /* 0x00000012ff12723e */ /* 0x00efe200000010ff */
[----:B----4-:R-:W-:-:S09]  /*11860*/  UISETP.NE.AND UP0, UPT, UR4, 0x1, UPT ;  /* 0x000000010400788c */ /* 0x010fd2000bf05270 */
        /* <DEDUP_REMOVED lines=17> */
.L_x_5425:
[----:B------:R-:W1:Y:S01]  /*11980*/  LDCU.64 UR4, c[0x0][0x760] ;  /* 0x0000ec00ff0477ac */ /* 0x000e620008000a00 */
[----:B------:R-:W-:Y:S02]  /*11990*/  F2FP.BF16.F32.PACK_AB R19, RZ, R19 ;  /* 0x00000013ff13723e */ /* 0x000fe400000010ff */
[----:B-1----:R-:W-:Y:S01]  /*119a0*/  IADD3 R2, P0, PT, R17, UR4, RZ ;  /* 0x0000000411027c10 */ /* 0x002fe2000ff1e0ff */
[----:B------:R-:W1:Y:S03]  /*119b0*/  LDCU UR4, c[0x0][0x794] ;  /* 0x0000f280ff0477ac */ /* 0x000e660008000800 */
[----:B------:R-:W-:-:S05]  /*119c0*/  IADD3.X R3, PT, PT, RZ, UR5, RZ, P0, !PT ;  /* 0x00000005ff037c10 */ /* 0x000fca00087fe4ff */
[----:B------:R2:W-:Y:S01]  /*119d0*/  STG.E.U16 desc[UR36][R2.64], R18 ;  /* 0x0000001202007986 */ /* 0x0005e2000c101524 */
[----:B-1----:R-:W-:-:S09]  /*119e0*/  UISETP.NE.AND UP0, UPT, UR4, 0x1, UPT ;  /* 0x000000010400788c */ /* 0x002fd2000bf05270 */
[----:B--2---:R-:W-:Y:S05]  /*119f0*/  BRA.U !UP0, `(.L_x_5426) ;  /* 0x0000000108407547 */ /* 0x004fea000b800000 */
        /* <DEDUP_REMOVED lines=16> */
.L_x_5426:
[----:B------:R-:W1:Y:S02]  /*11b00*/  LDCU.64 UR4, c[0x0][0x760] ;  /* 0x0000ec00ff0477ac */ /* 0x000e640008000a00 */
[----:B-1----:R-:W-:-:S05]  /*11b10*/  IADD3 R16, P0, PT, R16, UR4, RZ ;  /* 0x0000000410107c10 */ /* 0x002fca000ff1e0ff */
[----:B------:R-:W-:-:S05]  /*11b20*/  IMAD.X R17, RZ, RZ, UR5, P0 ;  /* 0x00000005ff117e24 */ /* 0x000fca00080e06ff */
[----:B------:R-:W-:Y:S01]  /*11b30*/  STG.E.U16 desc[UR36][R16.64], R19 ;  /* 0x0000001310007986 */ /* 0x000fe2000c101524 */
[----:B------:R-:W-:Y:S05]  /*11b40*/  EXIT ;  /* 0x000000000000794d */ /* 0x000fea0003800000 */
.L_x_5424:
[----:B------:R-:W-:Y:S04]  /*11b50*/  STG.E desc[UR36][R4.64], R18 ;  /* 0x0000001204007986 */ /* 0x000fe8000c101924 */
[----:B------:R-:W-:Y:S01]  /*11b60*/  STG.E desc[UR36][R4.64+0x4], R19 ;  /* 0x0000041304007986 */ /* 0x000fe2000c101924 */
[----:B------:R-:W-:Y:S05]  /*11b70*/  EXIT ;  /* 0x000000000000794d */ /* 0x000fea0003800000 */
.L_x_5401:
        /* <DEDUP_REMOVED lines=11> */
[----:B------:R-:W-:Y:S05]  /*11c30*/  @!P0 BRA `(.L_x_5427) ;  /* 0x0000000400148947 */ /* 0x000fea0003800000 */
        /* <DEDUP_REMOVED lines=9> */
[----:B------:R-:W1:Y:S02]  /*11cd0*/  LDCU.U8 UR4, c[0x0][0x791] ;  /* 0x0000f220ff0477ac */ /* 0x000e640008000000 */
[----:B-1----:R-:W-:Y:S01]  /*11ce0*/  ISETP.NE.AND P0, PT, RZ, UR4, PT ;  /* 0x00000004ff007c0c */ /* 0x002fe2000bf05270 */
[----:B--2---:R-:W-:Y:S01]  /*11cf0*/  @P2 IMAD.U32 R7, R0, 0x10000, RZ ;  /* 0x0001000000072824 */ /* 0x004fe200078e00ff */
[----:B---3--:R-:W-:-:S03]  /*11d00*/  @P2 SHF.L.U32 R6, R6, 0x10, RZ ;  /* 0x0000001006062819 */ /* 0x008fc600000006ff */
[----:B------:R-:W-:Y:S02]  /*11d10*/  @P2 FADD.FTZ R18, R18, R7 ;  /* 0x0000000712122221 */ /* 0x000fe40000010000 */
[----:B------:R-:W-:-:S06]  /*11d20*/  @P2 FADD.FTZ R19, R19, R6 ;  /* 0x0000000613132221 */ /* 0x000fcc0000010000 */
        /* <DEDUP_REMOVED lines=25> */
.L_x_5428:
        /* <DEDUP_REMOVED lines=24> */
.L_x_5429:
[----:B------:R-:W1:Y:S02]  /*12040*/  LDCU.64 UR4, c[0x0][0x760] ;  /* 0x0000ec00ff0477ac */ /* 0x000e640008000a00 */
[----:B-1----:R-:W-:-:S05]  /*12050*/  IADD3 R24, P0, PT, R24, UR4, RZ ;  /* 0x0000000418187c10 */ /* 0x002fca000ff1e0ff */
[----:B------:R-:W-:-:S05]  /*12060*/  IMAD.X R25, RZ, RZ, UR5, P0 ;  /* 0x00000005ff197e24 */ /* 0x000fca00080e06ff */
[----:B------:R-:W-:Y:S01]  /*12070*/  STG.E.U16 desc[UR36][R24.64], R19 ;  /* 0x0000001318007986 */ /* 0x000fe2000c101524 */
[----:B------:R-:W-:Y:S05]  /*12080*/  EXIT ;  /* 0x000000000000794d */ /* 0x000fea0003800000 */
.L_x_5427:
[----:B------:R-:W1:Y:S01]  /*12090*/  LDCU.U8 UR4, c[0x0][0x790] ;  /* 0x0000f200ff0477ac */ /* 0x000e620008000000 */
[----:B------:R-:W2:Y:S01]  /*120a0*/  LDCU.U8 UR5, c[0x0][0x791] ;  /* 0x0000f220ff0577ac */ /* 0x000ea20008000000 */
[----:B-1----:R-:W-:Y:S02]  /*120b0*/  UISETP.NE.AND UP0, UPT, UR4, URZ, UPT ;  /* 0x000000ff0400728c */ /* 0x002fe4000bf05270 */
[----:B--2---:R-:W-:-:S07]  /*120c0*/  UISETP.NE.AND UP1, UPT, UR5, URZ, UPT ;  /* 0x000000ff0500728c */ /* 0x004fce000bf25270 */
[----:B------:R-:W-:Y:S05]  /*120d0*/  BRA.U !UP0, `(.L_x_5430) ;  /* 0x0000000108107547 */ /* 0x000fea000b800000 */
[----:B------:R-:W2:Y:S04]  /*120e0*/  LDG.E R3, desc[UR36][R4.64] ;  /* 0x0000002404037981 */ /* 0x000ea8000c1e1900 */
[----:B------:R-:W3:Y:S01]  /*120f0*/  LDG.E R0, desc[UR36][R4.64+0x4] ;  /* 0x0000042404007981 */ /* 0x000ee2000c1e1900 */
[----:B--2---:R-:W-:Y:S01]  /*12100*/  FADD.FTZ R18, R18, R3 ;  /* 0x0000000312127221 */ /* 0x004fe20000010000 */
[----:B---3--:R-:W-:-:S07]  /*12110*/  FADD.FTZ R19, R19, R0 ;  /* 0x0000000013137221 */ /* 0x008fce0000010000 */
.L_x_5430:
[----:B------:R-:W-:Y:S05]  /*12120*/  BRA.U !UP1, `(.L_x_5431) ;  /* 0x0000000109c47547 */ /* 0x000fea000b800000 */
[----:B------:R-:W1:Y:S01]  /*12130*/  LDCU UR4, c[0x0][0x794] ;  /* 0x0000f280ff0477ac */ /* 0x000e620008000800 */
[----:B------:R-:W-:Y:S01]  /*12140*/  F2FP.BF16.F32.PACK_AB R18, RZ, R18 ;  /* 0x00000012ff12723e */ /* 0x000fe200000010ff */
        /* <DEDUP_REMOVED lines=18> */
.L_x_5432:
        /* <DEDUP_REMOVED lines=24> */
.L_x_5433:
[----:B------:R-:W1:Y:S02]  /*123f0*/  LDCU.64 UR4, c[0x0][0x760] ;  /* 0x0000ec00ff0477ac */ /* 0x000e640008000a00 */
[----:B-1----:R-:W-:-:S04]  /*12400*/  IADD3 R24, P0, PT, R24, UR4, RZ ;  /* 0x0000000418187c10 */ /* 0x002fc8000ff1e0ff */
[----:B------:R-:W-:-:S05]  /*12410*/  IADD3.X R25, PT, PT, RZ, UR5, RZ, P0, !PT ;  /* 0x00000005ff197c10 */ /* 0x000fca00087fe4ff */
[----:B------:R-:W-:Y:S01]  /*12420*/  STG.E.U16 desc[UR36][R24.64], R19 ;  /* 0x0000001318007986 */ /* 0x000fe2000c101524 */
[----:B------:R-:W-:Y:S05]  /*12430*/  EXIT ;  /* 0x000000000000794d */ /* 0x000fea0003800000 */
.L_x_5431:
[----:B------:R-:W-:Y:S04]  /*12440*/  STG.E desc[UR36][R4.64], R18 ;  /* 0x0000001204007986 */ /* 0x000fe8000c101924 */
[----:B------:R-:W-:Y:S01]  /*12450*/  STG.E desc[UR36][R4.64+0x4], R19 ;  /* 0x0000041304007986 */ /* 0x000fe2000c101924 */
[----:B------:R-:W-:Y:S05]  /*12460*/  EXIT ;  /* 0x000000000000794d */ /* 0x000fea0003800000 */
        .weak           $__internal_11_$__cuda_sm20_div_u64
        .type           $__internal_11_$__cuda_sm20_div_u64,@function
        .size           $__internal_11_$__cuda_sm20_div_u64,(.L_x_8885 - $__internal_11_$__cuda_sm20_div_u64)
$__internal_11_$__cuda_sm20_div_u64:
        /* <DEDUP_REMOVED lines=11> */
[----:B------:R-:W-:-:S05]  /*12520*/  IADD3 R13, P0, PT, RZ, -R10, RZ ;  /* 0x8000000aff0d7210 */ /* 0x000fca0007f1e0ff */
[----:B------:R-:W-:-:S04]  /*12530*/  IMAD.HI.U32 R10, R8, R13, RZ ;  /* 0x0000000d080a7227 */ /* 0x000fc800078e00ff */
[----:B------:R-:W-:Y:S01]  /*12540*/  IMAD.X R21, RZ, RZ, ~R11, P0 ;  /* 0x000000ffff157224 */ /* 0x000fe200000e0e0b */
[----:B------:R-:W-:-:S03]  /*12550*/  MOV R11, R8 ;  /* 0x00000008000b7202 */ /* 0x000fc60000000f00 */
[-C--:B------:R-:W-:Y:S02]  /*12560*/  IMAD R15, R9, R21.reuse, RZ ;  /* 0x00000015090f7224 */ /* 0x080fe400078e02ff */
[----:B------:R-:W-:-:S04]  /*12570*/  IMAD.WIDE.U32 R10, P0, R8, R21, R10 ;  /* 0x00000015080a7225 */ /* 0x000fc8000780000a */
[----:B------:R-:W-:-:S04]  /*12580*/  IMAD.HI.U32 R7, R9, R21, RZ ;  /* 0x0000001509077227 */ /* 0x000fc800078e00ff */
[----:B------:R-:W-:Y:S01]  /*12590*/  IMAD.HI.U32 R10, P1, R9, R13, R10 ;  /* 0x0000000d090a7227 */ /* 0x000fe2000782000a */
[----:B------:R-:W-:-:S04]  /*125a0*/  IADD3.X R7, PT, PT, R7, R9, RZ, P0, !PT ;  /* 0x0000000907077210 */ /* 0x000fc800007fe4ff */
[----:B------:R-:W-:-:S04]  /*125b0*/  IADD3 R11, P2, PT, R15, R10, RZ ;  /* 0x0000000a0f0b7210 */ /* 0x000fc80007f5e0ff */
[----:B------:R-:W-:Y:S01]  /*125c0*/  IADD3.X R7, PT, PT, RZ, RZ, R7, P2, P1 ;  /* 0x000000ffff077210 */ /* 0x000fe200017e2407 */
[----:B------:R-:W-:-:S03]  /*125d0*/  IMAD.WIDE.U32 R8, R11, R3, RZ ;  /* 0x000000030b087225 */ /* 0x000fc600078e00ff */
[----:B------:R-:W-:Y:S01]  /*125e0*/  IADD3 R13, P0, PT, RZ, -R8, RZ ;  /* 0x80000008ff0d7210 */ /* 0x000fe20007f1e0ff */
[----:B------:R-:W-:Y:S02]  /*125f0*/  IMAD R8, R7, R3, R9 ;  /* 0x0000000307087224 */ /* 0x000fe400078e0209 */
[----:B------:R-:W-:Y:S02]  /*12600*/  HFMA2 R9, -RZ, RZ, 0, 0 ;  /* 0x00000000ff097431 */ /* 0x000fe400000001ff */
[----:B------:R-:W-:-:S04]  /*12610*/  IMAD.HI.U32 R10, R11, R13, RZ ;  /* 0x0000000d0b0a7227 */ /* 0x000fc800078e00ff */
[----:B------:R-:W-:-:S04]  /*12620*/  IMAD.X R8, RZ, RZ, ~R8, P0 ;  /* 0x000000ffff087224 */ /* 0x000fc800000e0e08 */
        /* <DEDUP_REMOVED lines=12> */
[----:B------:R-:W-:-:S03]  /*126f0*/  IADD3 R10, P1, PT, R11, R8, RZ ;  /* 0x000000080b0a7210 */ /* 0x000fc60007f3e0ff */
[----:B------:R-:W-:Y:S02]  /*12700*/  IMAD.X R7, RZ, RZ, R7, P0 ;  /* 0x000000ffff077224 */ /* 0x000fe400000e0607 */
[----:B------:R-:W-:-:S03]  /*12710*/  IMAD.WIDE.U32 R8, R10, R3, RZ ;  /* 0x000000030a087225 */ /* 0x000fc600078e00ff */
[----:B------:R-:W-:Y:S02]  /*12720*/  IADD3.X R7, PT, PT, RZ, R7, RZ, P1, !PT ;  /* 0x00000007ff077210 */ /* 0x000fe40000ffe4ff */
[----:B------:R-:W-:-:S03]  /*12730*/  IADD3 R14, P0, PT, -R8, R4, RZ ;  /* 0x00000004080e7210 */ /* 0x000fc60007f1e1ff */
[----:B------:R-:W-:Y:S01]  /*12740*/  IMAD R9, R7, R3, R9 ;  /* 0x0000000307097224 */ /* 0x000fe200078e0209 */
[----:B------:R-:W-:-:S04]  /*12750*/  IADD3 R4, P1, PT, -R3, R14, RZ ;  /* 0x0000000e03047210 */ /* 0x000fc80007f3e1ff */
[----:B------:R-:W-:Y:S02]  /*12760*/  IADD3.X R20, PT, PT, ~R9, R5, RZ, P0, !PT ;  /* 0x0000000509147210 */ /* 0x000fe400007fe5ff */
[----:B------:R-:W-:Y:S02]  /*12770*/  ISETP.GE.U32.AND P0, PT, R14, R3, PT ;  /* 0x000000030e00720c */ /* 0x000fe40003f06070 */
[----:B------:R-:W-:Y:S02]  /*12780*/  IADD3 R9, P2, PT, R10, 0x1, RZ ;  /* 0x000000010a097810 */ /* 0x000fe40007f5e0ff */
[C---:B------:R-:W-:Y:S02]  /*12790*/  ISETP.GE.U32.AND.EX P0, PT, R20.reuse, RZ, PT, P0 ;  /* 0x000000ff1400720c */ /* 0x040fe40003f06100 */
[----:B------:R-:W-:Y:S01]  /*127a0*/  IADD3.X R5, PT, PT, R20, -0x1, RZ, P1, !PT ;  /* 0xffffffff14057810 */ /* 0x000fe20000ffe4ff */
[----:B------:R-:W-:Y:S01]  /*127b0*/  IMAD.X R8, RZ, RZ, R7, P2 ;  /* 0x000000ffff087224 */ /* 0x000fe200010e0607 */
[----:B------:R-:W-:-:S02]  /*127c0*/  SEL R4, R4, R14, P0 ;  /* 0x0000000e04047207 */ /* 0x000fc40000000000 */
[----:B------:R-:W-:Y:S02]  /*127d0*/  SEL R9, R9, R10, P0 ;  /* 0x0000000a09097207 */ /* 0x000fe40000000000 */
[----:B------:R-:W-:Y:S02]  /*127e0*/  SEL R5, R5, R20, P0 ;  /* 0x0000001405057207 */ /* 0x000fe40000000000 */
[----:B------:R-:W-:Y:S02]  /*127f0*/  SEL R8, R8, R7, P0 ;  /* 0x0000000708087207 */ /* 0x000fe40000000000 */
[----:B------:R-:W-:Y:S02]  /*12800*/  ISETP.GE.U32.AND P0, PT, R4, R3, PT ;  /* 0x000000030400720c */ /* 0x000fe40003f06070 */
[----:B------:R-:W-:Y:S02]  /*12810*/  IADD3 R4, P2, PT, R9, 0x1, RZ ;  /* 0x0000000109047810 */ /* 0x000fe40007f5e0ff */
[----:B------:R-:W-:-:S02]  /*12820*/  ISETP.GE.U32.AND.EX P0, PT, R5, RZ, PT, P0 ;  /* 0x000000ff0500720c */ /* 0x000fc40003f06100 */
[----:B------:R-:W-:Y:S02]  /*12830*/  ISETP.NE.U32.AND P1, PT, R3, RZ, PT ;  /* 0x000000ff0300720c */ /* 0x000fe40003f25070 */
[-C--:B------:R-:W-:Y:S02]  /*12840*/  IADD3.X R5, PT, PT, RZ, R8.reuse, RZ, P2, !PT ;  /* 0x00000008ff057210 */ /* 0x080fe400017fe4ff */
[----:B------:R-:W-:Y:S02]  /*12850*/  MOV R7, 0x0 ;  /* 0x0000000000077802 */ /* 0x000fe40000000f00 */
[----:B------:R-:W-:Y:S02]  /*12860*/  ISETP.NE.AND.EX P1, PT, RZ, RZ, PT, P1 ;  /* 0x000000ffff00720c */ /* 0x000fe40003f25310 */
[----:B------:R-:W-:Y:S02]  /*12870*/  SEL R4, R4, R9, P0 ;  /* 0x0000000904047207 */ /* 0x000fe40000000000 */
[----:B------:R-:W-:-:S02]  /*12880*/  SEL R5, R5, R8, P0 ;  /* 0x0000000805057207 */ /* 0x000fc40000000000 */
[----:B------:R-:W-:Y:S02]  /*12890*/  SEL R4, R4, 0xffffffff, P1 ;  /* 0xffffffff04047807 */ /* 0x000fe40000800000 */
[----:B------:R-:W-:Y:S01]  /*128a0*/  SEL R5, R5, 0xffffffff, P1 ;  /* 0xffffffff05057807 */ /* 0x000fe20000800000 */
[----:B------:R-:W-:Y:S06]  /*128b0*/  RET.REL.NODEC R6 `(_ZN2at6native13reduce_kernelILi256ELi2ENS0_8ReduceOpIN3c108BFloat16ENS0_14func_wrapper_tIS4_NS0_55_GLOBAL__N__0955718d_22_SparseCsrTensorMath_cu_868dd54514ReductionAddOpIfEEEEjS4_Li4ELi4EEEEEvT1_) ;  /* 0xfffffed406d07950 */ /* 0x000fec0003c3ffff */
.L_x_5434:
        /* <DEDUP_REMOVED lines=12> */
.L_x_8885:


//--------------------- .text._ZN2at6native13reduce_kernelILi128ELi4ENS0_8ReduceOpIN3c108BFloat16ENS0_14func_wrapper_tIS4_NS0_55_GLOBAL__N__0955718d_22_SparseCsrTensorMath_cu_868dd54514ReductionAddOpIfEEEEjS4_Li4ELi4EEEEEvT1_ --------------------------
	.section	.text._ZN2at6native13reduce_kernelILi128ELi4ENS0_8ReduceOpIN3c108BFloat16ENS0_14func_wrapper_tIS4_NS0_55_GLOBAL__N__0955718d_22_SparseCsrTensorMath_cu_868dd54514ReductionAddOpIfEEEEjS4_Li4ELi4EEEEEvT1_,"ax",@progbits
	.align	128
.text._ZN2at6native13reduce_kernelILi128ELi4ENS0_8ReduceOpIN3c108BFloat16ENS0_14func_wrapper_tIS4_NS0_55_GLOBAL__N__0955718d_22_SparseCsrTensorMath_cu_868dd54514ReductionAddOpIfEEEEjS4_Li4ELi4EEEEEvT1_:
        .type           _ZN2at6native13reduce_kernelILi128ELi4ENS0_8ReduceOpIN3c108BFloat16ENS0_14func_wrapper_tIS4_NS0_55_GLOBAL__N__0955718d_22_SparseCsrTensorMath_cu_868dd54514ReductionAddOpIfEEEEjS4_Li4ELi4EEEEEvT1_,@function
        .size           _ZN2at6native13reduce_kernelILi128ELi4ENS0_8ReduceOpIN3c108BFloat16ENS0_14func_wrapper_tIS4_NS0_55_GLOBAL__N__0955718d_22_SparseCsrTensorMath_cu_868dd54514ReductionAddOpIfEEEEjS4_Li4ELi4EEEEEvT1_,(.L_x_8887 - _ZN2at6native13reduce_kernelILi128ELi4ENS0_8ReduceOpIN3c108BFloat16ENS0_14func_wrapper_tIS4_NS0_55_GLOBAL__N__0955718d_22_SparseCsrTensorMath_cu_868dd54514ReductionAddOpIfEEEEjS4_Li4ELi4EEEEEvT1_)
        .other          _ZN2at6native13reduce_kernelILi128ELi4ENS0_8ReduceOpIN3c108BFloat16ENS0_14func_wrapper_tIS4_NS0_55_GLOBAL__N__0955718d_22_SparseCsrTensorMath_cu_868dd54514ReductionAddOpIfEEEEjS4_Li4ELi4EEEEEvT1_,@"STO_CUDA_ENTRY STV_DEFAULT"
_ZN2at6native13reduce_kernelILi128ELi4ENS0_8ReduceOpIN3c108BFloat16ENS0_14func_wrapper_tIS4_NS0_55_GLOBAL__N__0955718d_22_SparseCsrTensorMath_cu_868dd54514ReductionAddOpIfEEEEjS4_Li4ELi4EEEEEvT1_:
[----:B------:R-:W0:Y:S01]  /*0000*/  LDC R1, c[0x0][0x37c] ;  /* 0x0000df00ff017b82 */ /* 0x000e220000000800 */
[----:B------:R-:W1:Y:S01]  /*0010*/  S2R R17, SR_TID.X ;  /* 0x0000000000117919 */ /* 0x000e620000002100 */
[----:B------:R-:W1:Y:S01]  /*0020*/  LDCU.128 UR8, c[0x0][0x3a0] ;  /* 0x00007400ff0877ac */ /* 0x000e620008000c00 */
        /* <DEDUP_REMOVED lines=12> */
[----:B------:R-:W-:Y:S02]  /*00f0*/  HFMA2 R3, -RZ, RZ, 0, 0 ;  /* 0x00000000ff037431 */ /* 0x000fe400000001ff */
[----:B-----5:R-:W-:-:S02]  /*0100*/  IMAD R4, R19, UR10, R4 ;  /* 0x0000000a13047c24 */ /* 0x020fc4000f8e0204 */
        /* <DEDUP_REMOVED lines=279> */
.L_x_5435:
        /* <DEDUP_REMOVED lines=32> */
.L_x_5439:
        /* <DEDUP_REMOVED lines=29> */
.L_x_5443:
[----:B------:R-:W-:Y:S05]  /*1650*/  BSYNC.RECONVERGENT B1 ;  /* 0x0000000000017941 */ /* 0x000fea0003800200 */
.L_x_5442:
[----:B------:R-:W0:Y:S01]  /*1660*/  LDC R5, c[0x0][0x38c] ;  /* 0x0000e300ff057b82 */ /* 0x000e220000000800 */
[----:B------:R-:W-:-:S05]  /*1670*/  IADD3 R24, P0, PT, R24, 0x8, RZ ;  /* 0x0000000818187810 */ /* 0x000fca0007f1e0ff */
[----:B------:R-:W-:Y:S01]  /*1680*/  IMAD.X R25, RZ, RZ, R25, P0 ;  /* 0x000000ffff197224 */ /* 0x000fe200000e0619 */
[----:B0-----:R-:W-:-:S07]  /*1690*/  IADD3 R18, PT, PT, R6, -0x4, R5 ;  /* 0xfffffffc06127810 */ /* 0x001fce0007ffe005 */
.L_x_5441:
[----:B------:R-:W-:Y:S05]  /*16a0*/  BSYNC.RECONVERGENT B0 ;  /* 0x0000000000007941 */ /* 0x000fea0003800200 */
.L_x_5440:
        /* <DEDUP_REMOVED lines=16> */
.L_x_5446:
        /* <DEDUP_REMOVED lines=17> */
.L_x_5445:
[----:B------:R-:W-:Y:S05]  /*18c0*/  BSYNC.RECONVERGENT B0 ;  /* 0x0000000000007941 */ /* 0x000fea0003800200 */
.L_x_5444:
        /* <DEDUP_REMOVED lines=10> */
.L_x_5448:
[----:B------:R-:W-:Y:S05]  /*1970*/  BSYNC.RECONVERGENT B0 ;  /* 0x0000000000007941 */ /* 0x000fea0003800200 */
.L_x_5447:
[----:B------:R-:W-:Y:S01]  /*1980*/  FADD.FTZ R3, R8, R3 ;  /* 0x0000000308037221 */ /* 0x000fe20000010000 */
[----:B------:R-:W-:Y:S01]  /*1990*/  CS2R R26, SRZ ;  /* 0x00000000001a7805 */ /* 0x000fe2000001ff00 */
[----:B------:R-:W-:Y:S02]  /*19a0*/  IMAD.MOV.U32 R25, RZ, RZ, RZ ;  /* 0x000000ffff197224 */ /* 0x000fe400078e00ff */
[----:B------:R-:W-:-:S04]  /*19b0*/  FADD.FTZ R3, R3, R6 ;  /* 0x0000000603037221 */ /* 0x000fc80000010000 */
[----:B------:R-:W-:Y:S01]  /*19c0*/  FADD.FTZ R24, R3, R0 ;  /* 0x0000000003187221 */ /* 0x000fe20000010000 */
[----:B------:R-:W-:Y:S06]  /*19d0*/  BRA `(.L_x_5437) ;  /* 0x000000ac00307947 */ /* 0x000fec0003800000 */
.L_x_5438:
        /* <DEDUP_REMOVED lines=42> */
.L_x_5453:
        /* <DEDUP_REMOVED lines=15> */
[----:B------:R-:W-:-:S05]  /*1d70*/  IADD3 R4, PT, PT, R4, R3, RZ ;  /* 0x0000000304047210 */ /* 0x000fca0007ffe0ff */
[----:B------:R-:W-:-:S05]  /*1d80*/  IMAD R43, R3, 0x3, R4 ;  /* 0x00000003032b7824 */ /* 0x000fca00078e0204 */
[----:B------:R-:W-:Y:S02]  /*1d90*/  ISETP.GE.U32.AND P0, PT, R43, R30, PT ;  /* 0x0000001e2b00720c */ /* 0x000fe40003f06070 */
[C---:B--2---:R-:W-:Y:S01]  /*1da0*/  PRMT R36, R20.reuse, 0x7632, R36 ;  /* 0x0000763214247816 */ /* 0x044fe20000000024 */
[----:B------:R-:W-:Y:S01]  /*1db0*/  IMAD.U32 R39, R20, 0x10000, RZ ;  /* 0x0001000014277824 */ /* 0x000fe200078e00ff */
[C---:B------:R-:W-:Y:S02]  /*1dc0*/  PRMT R37, R21.reuse, 0x7632, R37 ;  /* 0x0000763215257816 */ /* 0x040fe40000000025 */
[----:B------:R-:W-:Y:S01]  /*1dd0*/  SHF.L.U32 R41, R21, 0x10, RZ ;  /* 0x0000001015297819 */ /* 0x000fe200000006ff */
[----:B------:R-:W-:Y:S02]  /*1de0*/  IMAD.U32 R36, R36, 0x10000, RZ ;  /* 0x0001000024247824 */ /* 0x000fe400078e00ff */
[----:B------:R-:W-:Y:S01]  /*1df0*/  FADD.FTZ R14, R39, R14 ;  /* 0x0000000e270e7221 */ /* 0x000fe20000010000 */
[----:B------:R-:W-:Y:S01]  /*1e00*/  SHF.L.U32 R38, R37, 0x10, RZ ;  /* 0x0000001025267819 */ /* 0x000fe200000006ff */
[----:B---3--:R-:W-:-:S02]  /*1e10*/  IMAD.U32 R40, R28, 0x10000, RZ ;  /* 0x000100001c287824 */ /* 0x008fc400078e00ff */
[----:B------:R-:W-:Y:S01]  /*1e20*/  FADD.FTZ R15, R36, R15 ;  /* 0x0000000f240f7221 */ /* 0x000fe20000010000 */
[----:B------:R-:W-:Y:S01]  /*1e30*/  PRMT R36, R28, 0x7632, R36 ;  /* 0x000076321c247816 */ /* 0x000fe20000000024 */
[----:B------:R-:W-:Y:S01]  /*1e40*/  FADD.FTZ R18, R41, R18 ;  /* 0x0000001229127221 */ /* 0x000fe20000010000 */
[----:B------:R-:W-:Y:S01]  /*1e50*/  PRMT R37, R29, 0x7632, R37 ;  /* 0x000076321d257816 */ /* 0x000fe20000000025 */
[----:B------:R-:W-:Y:S01]  /*1e60*/  FADD.FTZ R31, R38, R31 ;  /* 0x0000001f261f7221 */ /* 0x000fe20000010000 */
[----:B----4-:R-:W-:Y:S02]  /*1e70*/  IMAD.U32 R38, R32, 0x10000, RZ ;  /* 0x0001000020267824 */ /* 0x010fe400078e00ff */
[----:B------:R-:W-:Y:S01]  /*1e80*/  FADD.FTZ R13, R40, R13 ;  /* 0x0000000d280d7221 */ /* 0x000fe20000010000 */
[----:B------:R-:W-:Y:S01]  /*1e90*/  IMAD.U32 R39, R36, 0x10000, RZ ;  /* 0x0001000024277824 */ /* 0x000fe200078e00ff */
[----:B------:R-:W-:Y:S01]  /*1ea0*/  PRMT R36, R32, 0x7632, R36 ;  /* 0x0000763220247816 */ /* 0x000fe20000000024 */
[----:B------:R-:W-:Y:S01]  /*1eb0*/  FADD.FTZ R9, R38, R9 ;  /* 0x0000000926097221 */ /* 0x000fe20000010000 */
[----:B------:R-:W-:Y:S01]  /*1ec0*/  SHF.L.U32 R37, R37, 0x10, RZ ;  /* 0x0000001025257819 */ /* 0x000fe200000006ff */
[----:B------:R-:W-:Y:S01]  /*1ed0*/  FADD.FTZ R12, R39, R12 ;  /* 0x0000000c270c7221 */ /* 0x000fe20000010000 */
[----:B------:R-:W-:Y:S01]  /*1ee0*/  SHF.L.U32 R42, R29, 0x10, RZ ;  /* 0x000000101d2a7819 */ /* 0x000fe200000006ff */
[----:B------:R-:W-:Y:S01]  /*1ef0*/  IMAD.U32 R39, R36, 0x10000, RZ ;  /* 0x0001000024277824 */ /* 0x000fe200078e00ff */
[----:B------:R-:W-:Y:S01]  /*1f00*/  PRMT R36, R33, 0x7632, R36 ;  /* 0x0000763221247816 */ /* 0x000fe20000000024 */
[----:B------:R-:W-:Y:S01]  /*1f10*/  FADD.FTZ R10, R37, R10 ;  /* 0x0000000a250a7221 */ /* 0x000fe20000010000 */
[----:B-----5:R-:W-:Y:S01]  /*1f20*/  PRMT R37, R35, 0x7632, R37 ;  /* 0x0000763223257816 */ /* 0x020fe20000000025 */
[----:B------:R-:W-:Y:S01]  /*1f30*/  FADD.FTZ R8, R39, R8 ;  /* 0x0000000827087221 */ /* 0x000fe20000010000 */
[----:B------:R-:W-:Y:S01]  /*1f40*/  SHF.L.U32 R39, R36, 0x10, RZ ;  /* 0x0000001024277819 */ /* 0x000fe200000006ff */
[C---:B------:R-:W-:Y:S01]  /*1f50*/  IMAD.U32 R38, R34.reuse, 0x10000, RZ ;  /* 0x0001000022267824 */ /* 0x040fe200078e00ff */
[----:B------:R-:W-:Y:S01]  /*1f60*/  PRMT R36, R34, 0x7632, R36 ;  /* 0x0000763222247816 */ /* 0x000fe20000000024 */
[----:B------:R-:W-:Y:S01]  /*1f70*/  FADD.FTZ R11, R42, R11 ;  /* 0x0000000b2a0b7221 */ /* 0x000fe20000010000 */
[----:B------:R-:W-:Y:S01]  /*1f80*/  SHF.L.U32 R40, R33, 0x10, RZ ;  /* 0x0000001021287819 */ /* 0x000fe200000006ff */
[----:B------:R-:W-:Y:S01]  /*1f90*/  FADD.FTZ R6, R39, R6 ;  /* 0x0000000627067221 */ /* 0x000fe20000010000 */
        /* <DEDUP_REMOVED lines=8> */
[----:B------:R-:W-:Y:S06]  /*2020*/  @!P0 BRA `(.L_x_5453) ;  /* 0xfffffffc00148947 */ /* 0x000fec000383ffff */
[----:B------:R-:W-:Y:S05]  /*2030*/  BSYNC.RECONVERGENT B1 ;  /* 0x0000000000017941 */ /* 0x000fea0003800200 */
.L_x_5452:
        /* <DEDUP_REMOVED lines=14> */
.L_x_5451:
[----:B------:R-:W-:Y:S05]  /*2120*/  BSYNC.RECONVERGENT B0 ;  /* 0x0000000000007941 */ /* 0x000fea0003800200 */
.L_x_5450:
        /* <DEDUP_REMOVED lines=39> */
.L_x_5455:
[----:B------:R-:W-:Y:S05]  /*23a0*/  BSYNC.RECONVERGENT B0 ;  /* 0x0000000000007941 */ /* 0x000fea0003800200 */
.L_x_5454:
[----:B------:R-:W-:Y:S04]  /*23b0*/  BSSY.RECONVERGENT B0, `(.L_x_5456) ;  /* 0x000002a000007945 */ /* 0x000fe80003800200 */
[----:B------:R-:W-:Y:S05]  /*23c0*/  @P0 BRA `(.L_x_5457) ;  /* 0x0000000000a00947 */ /* 0x000fea0003800000 */
[----:B------:R-:W-:Y:S01]  /*23d0*/  IADD3 R24, PT, PT, R4, R3, RZ ;  /* 0x0000000304187210 */ /* 0x000fe20007ffe0ff */
[----:B------:R-:W-:Y:S01]  /*23e0*/  IMAD.U32 R21, R36, 0x10000, RZ ;  /* 0x0001000024157824 */ /* 0x000fe200078e00ff */
[----:B------:R-:W-:Y:S01]  /*23f0*/  SHF.L.U32 R4, R37, 0x10, RZ ;  /* 0x0000001025047819 */ /* 0x000fe200000006ff */
[----:B------:R-:W-:Y:S01]  /*2400*/  IMAD.U32 R25, R38, 0x10000, RZ ;  /* 0x0001000026197824 */ /* 0x000fe200078e00ff */
[----:B------:R-:W-:Y:S01]  /*2410*/  ISETP.GE.U32.AND P0, PT, R24, R30, PT ;  /* 0x0000001e1800720c */ /* 0x000fe20003f06070 */
[----:B------:R-:W-:Y:S01]  /*2420*/  FADD.FTZ R14, R14, R21 ;  /* 0x000000150e0e7221 */ /* 0x000fe20000010000 */
[----:B------:R-:W-:Y:S01]  /*2430*/  SHF.L.U32 R20, R39, 0x10, RZ ;  /* 0x0000001027147819 */ /* 0x000fe200000006ff */
[----:B------:R-:W-:Y:S01]  /*2440*/  FADD.FTZ R15, R15, R4 ;  /* 0x000000040f0f7221 */ /* 0x000fe20000010000 */
[----:B------:R-:W-:-:S03]  /*2450*/  FADD.FTZ R18, R18, R25 ;  /* 0x0000001912127221 */ /* 0x000fc60000010000 */
[----:B------:R-:W-:-:S06]  /*2460*/  FADD.FTZ R31, R31, R20 ;  /* 0x000000141f1f7221 */ /* 0x000fcc0000010000 */
[----:B------:R-:W-:Y:S05]  /*2470*/  @P0 BRA `(.L_x_5457) ;  /* 0x0000000000740947 */ /* 0x000fea0003800000 */
[----:B------:R-:W-:Y:S01]  /*2480*/  IMAD.IADD R20, R24, 0x1, R3 ;  /* 0x0000000118147824 */ /* 0x000fe200078e0203 */
[----:B------:R-:W-:Y:S01]  /*2490*/  SHF.L.U32 R28, R28, 0x10, RZ ;  /* 0x000000101c1c7819 */ /* 0x000fe200000006ff */
[----:B------:R-:W-:Y:S01]  /*24a0*/  IMAD.U32 R21, R40, 0x10000, RZ ;  /* 0x0001000028157824 */ /* 0x000fe200078e00ff */
[----:B------:R-:W-:Y:S01]  /*24b0*/  SHF.L.U32 R4, R41, 0x10, RZ ;  /* 0x0000001029047819 */ /* 0x000fe200000006ff */
[----:B------:R-:W-:Y:S01]  /*24c0*/  IMAD.U32 R25, R42, 0x10000, RZ ;  /* 0x000100002a197824 */ /* 0x000fe200078e00ff */
[----:B------:R-:W-:Y:S01]  /*24d0*/  ISETP.GE.U32.AND P0, PT, R20, R30, PT ;  /* 0x0000001e1400720c */ /* 0x000fe20003f06070 */
[----:B------:R-:W-:Y:S01]  /*24e0*/  FADD.FTZ R13, R13, R28 ;  /* 0x0000001c0d0d7221 */ /* 0x000fe20000010000 */
[----:B------:R-:W-:Y:S01]  /*24f0*/  FADD.FTZ R12, R12, R21 ;  /* 0x000000150c0c7221 */ /* 0x000fe20000010000 */
[----:B------:R-:W-:Y:S01]  /*2500*/  FADD.FTZ R11, R11, R4 ;  /* 0x000000040b0b7221 */ /* 0x000fe20000010000 */
[----:B------:R-:W-:-:S09]  /*2510*/  FADD.FTZ R10, R10, R25 ;  /* 0x000000190a0a7221 */ /* 0x000fd20000010000 */
        /* <DEDUP_REMOVED lines=11> */
[----:B------:R-:W-:Y:S01]  /*25d0*/  @!P0 SHF.L.U32 R3, R34, 0x10, RZ ;  /* 0x0000001022038819 */ /* 0x000fe200000006ff */
[----:B------:R-:W-:Y:S01]  /*25e0*/  @!P0 IMAD.U32 R4, R29, 0x10000, RZ ;  /* 0x000100001d048824 */ /* 0x000fe200078e00ff */
[----:B------:R-:W-:Y:S01]  /*25f0*/  @!P0 SHF.L.U32 R20, R35, 0x10, RZ ;  /* 0x0000001023148819 */ /* 0x000fe200000006ff */
[----:B------:R-:W-:Y:S02]  /*2600*/  @!P0 IMAD.U32 R21, R32, 0x10000, RZ ;  /* 0x0001000020158824 */ /* 0x000fe400078e00ff */
[----:B------:R-:W-:Y:S01]  /*2610*/  @!P0 FADD.FTZ R5, R5, R4 ;  /* 0x0000000405058221 */ /* 0x000fe20000010000 */
[----:B------:R-:W-:Y:S01]  /*2620*/  @!P0 FADD.FTZ R0, R0, R3 ;  /* 0x0000000300008221 */ /* 0x000fe20000010000 */
[----:B------:R-:W-:Y:S01]  /*2630*/  @!P0 FADD.FTZ R26, R26, R21 ;  /* 0x000000151a1a8221 */ /* 0x000fe20000010000 */
[----:B------:R-:W-:-:S07]  /*2640*/  @!P0 FADD.FTZ R27, R27, R20 ;  /* 0x000000141b1b8221 */ /* 0x000fce0000010000 */
.L_x_5457:
[----:B------:R-:W-:Y:S05]  /*2650*/  BSYNC.RECONVERGENT B0 ;  /* 0x0000000000007941 */ /* 0x000fea0003800200 */
.L_x_5456:
[----:B------:R-:W-:Y:S01]  /*2660*/  FADD.FTZ R14, R14, R13 ;  /* 0x0000000d0e0e7221 */ /* 0x000fe20000010000 */
        /* <DEDUP_REMOVED lines=11> */
[----:B------:R-:W-:Y:S06]  /*2720*/  BRA `(.L_x_5437) ;  /* 0x0000009c00dc7947 */ /* 0x000fec0003800000 */
.L_x_5449:
[----:B------:R-:W-:-:S13]  /*2730*/  ISETP.NE.AND P0, PT, R5, 0x1, PT ;  /* 0x000000010500780c */ /* 0x000fda0003f05270 */
[----:B------:R-:W-:Y:S05]  /*2740*/  @P0 BRA `(.L_x_5458) ;  /* 0x0000000c005c0947 */ /* 0x000fea0003800000 */
[----:B------:R-:W0:Y:S01]  /*2750*/  LDC R3, c[0x0][0x394] ;  /* 0x0000e500ff037b82 */ /* 0x000e220000000800 */
[----:B------:R-:W-:Y:S07]  /*2760*/  BSSY.RECONVERGENT B0, `(.L_x_5459) ;  /* 0x0000071000007945 */ /* 0x000fee0003800200 */
[----:B------:R-:W1:Y:S01]  /*2770*/  LDC R0, c[0x0][0x384] ;  /* 0x0000e100ff007b82 */ /* 0x000e620000000800 */
        /* <DEDUP_REMOVED lines=33> */
.L_x_5462:
        /* <DEDUP_REMOVED lines=19> */
[----:B------:R-:W-:-:S04]  /*2ac0*/  IMAD.IADD R4, R4, 0x1, R3 ;  /* 0x0000000104047824 */ /* 0x000fc800078e0203 */
[----:B------:R-:W-:-:S05]  /*2ad0*/  IMAD R45, R3, 0x3, R4 ;  /* 0x00000003032d7824 */ /* 0x000fca00078e0204 */
[----:B------:R-:W-:Y:S02]  /*2ae0*/  ISETP.GE.U32.AND P0, PT, R45, R30, PT ;  /* 0x0000001e2d00720c */ /* 0x000fe40003f06070 */
[C---:B--2---:R-:W-:Y:S01]  /*2af0*/  PRMT R36, R20.reuse, 0x7632, R36 ;  /* 0x0000763214247816 */ /* 0x044fe20000000024 */
[----:B------:R-:W-:Y:S01]  /*2b00*/  IMAD.U32 R43, R21, 0x10000, RZ ;  /* 0x00010000152b7824 */ /* 0x000fe200078e00ff */
[----:B------:R-:W-:Y:S02]  /*2b10*/  SHF.L.U32 R39, R20, 0x10, RZ ;  /* 0x0000001014277819 */ /* 0x000fe400000006ff */
[----:B------:R-:W-:Y:S01]  /*2b20*/  SHF.L.U32 R36, R36, 0x10, RZ ;  /* 0x0000001024247819 */ /* 0x000fe200000006ff */
[----:B------:R-:W-:Y:S01]  /*2b30*/  FADD.FTZ R14, R43, R14 ;  /* 0x0000000e2b0e7221 */ /* 0x000fe20000010000 */
[----:B------:R-:W-:Y:S01]  /*2b40*/  PRMT R37, R21, 0x7632, R37 ;  /* 0x0000763215257816 */ /* 0x000fe20000000025 */
[----:B------:R-:W-:Y:S01]  /*2b50*/  FADD.FTZ R18, R39, R18 ;  /* 0x0000001227127221 */ /* 0x000fe20000010000 */
[----:B---3--:R-:W-:Y:S01]  /*2b60*/  SHF.L.U32 R40, R28, 0x10, RZ ;  /* 0x000000101c287819 */ /* 0x008fe200000006ff */
[----:B------:R-:W-:Y:S01]  /*2b70*/  FADD.FTZ R31, R36, R31 ;  /* 0x0000001f241f7221 */ /* 0x000fe20000010000 */
[----:B------:R-:W-:Y:S01]  /*2b80*/  PRMT R36, R28, 0x7632, R36 ;  /* 0x000076321c247816 */ /* 0x000fe20000000024 */
[----:B------:R-:W-:Y:S01]  /*2b90*/  IMAD.U32 R38, R37, 0x10000, RZ ;  /* 0x0001000025267824 */ /* 0x000fe200078e00ff */
[----:B------:R-:W-:Y:S01]  /*2ba0*/  PRMT R37, R29, 0x7632, R37 ;  /* 0x000076321d257816 */ /* 0x000fe20000000025 */
[----:B------:R-:W-:Y:S01]  /*2bb0*/  FADD.FTZ R13, R40, R13 ;  /* 0x0000000d280d7221 */ /* 0x000fe20000010000 */
[----:B------:R-:W-:Y:S01]  /*2bc0*/  SHF.L.U32 R39, R36, 0x10, RZ ;  /* 0x0000001024277819 */ /* 0x000fe200000006ff */
[----:B------:R-:W-:Y:S01]  /*2bd0*/  FADD.FTZ R15, R38, R15 ;  /* 0x0000000f260f7221 */ /* 0x000fe20000010000 */
[C---:B----4-:R-:W-:Y:S01]  /*2be0*/  PRMT R36, R32.reuse, 0x7632, R36 ;  /* 0x0000763220247816 */ /* 0x050fe20000000024 */
[----:B------:R-:W-:Y:S01]  /*2bf0*/  IMAD.U32 R37, R37, 0x10000, RZ ;  /* 0x0001000025257824 */ /* 0x000fe200078e00ff */
[----:B------:R-:W-:Y:S01]  /*2c00*/  SHF.L.U32 R38, R32, 0x10, RZ ;  /* 0x0000001020267819 */ /* 0x000fe200000006ff */
[----:B------:R-:W-:Y:S01]  /*2c10*/  FADD.FTZ R12, R39, R12 ;  /* 0x0000000c270c7221 */ /* 0x000fe20000010000 */
[----:B------:R-:W-:Y:S01]  /*2c20*/  SHF.L.U32 R39, R36, 0x10, RZ ;  /* 0x0000001024277819 */ /* 0x000fe200000006ff */
[----:B------:R-:W-:Y:S01]  /*2c30*/  FADD.FTZ R10, R37, R10 ;  /* 0x0000000a250a7221 */ /* 0x000fe20000010000 */
[----:B------:R-:W-:Y:S01]  /*2c40*/  PRMT R36, R33, 0x7632, R36 ;  /* 0x0000763221247816 */ /* 0x000fe20000000024 */
[----:B------:R-:W-:Y:S01]  /*2c50*/  FADD.FTZ R9, R38, R9 ;  /* 0x0000000926097221 */ /* 0x000fe20000010000 */
[----:B-----5:R-:W-:Y:S01]  /*2c60*/  PRMT R37, R35, 0x7632, R37 ;  /* 0x0000763223257816 */ /* 0x020fe20000000025 */
[----:B------:R-:W-:Y:S01]  /*2c70*/  FADD.FTZ R8, R39, R8 ;  /* 0x0000000827087221 */ /* 0x000fe20000010000 */
[----:B------:R-:W-:Y:S01]  /*2c80*/  SHF.L.U32 R38, R34, 0x10, RZ ;  /* 0x0000001022267819 */ /* 0x000fe200000006ff */
[----:B------:R-:W-:Y:S01]  /*2c90*/  IMAD.U32 R39, R36, 0x10000, RZ ;  /* 0x0001000024277824 */ /* 0x000fe200078e00ff */
[----:B------:R-:W-:Y:S01]  /*2ca0*/  PRMT R36, R34, 0x7632, R36 ;  /* 0x0000763222247816 */ /* 0x000fe20000000024 */
[----:B------:R-:W-:-:S02]  /*2cb0*/  IMAD.U32 R42, R29, 0x10000, RZ ;  /* 0x000100001d2a7824 */ /* 0x000fc400078e00ff */
[----:B------:R-:W-:Y:S01]  /*2cc0*/  IMAD.U32 R40, R33, 0x10000, RZ ;  /* 0x0001000021287824 */ /* 0x000fe200078e00ff */
[----:B------:R-:W-:Y:S01]  /*2cd0*/  SHF.L.U32 R43, R36, 0x10, RZ ;  /* 0x00000010242b7819 */ /* 0x000fe200000006ff */
[----:B------:R-:W-:Y:S02]  /*2ce0*/  IMAD.U32 R45, R35, 0x10000, RZ ;  /* 0x00010000232d7824 */ /* 0x000fe400078e00ff */
[----:B------:R-:W-:Y:S01]  /*2cf0*/  FADD.FTZ R11, R42, R11 ;  /* 0x0000000b2a0b7221 */ /* 0x000fe20000010000 */
[----:B------:R-:W-:Y:S02]  /*2d00*/  IMAD.U32 R36, R37, 0x10000, RZ ;  /* 0x0001000025247824 */ /* 0x000fe400078e00ff */
        /* <DEDUP_REMOVED lines=8> */
.L_x_5461:
        /* <DEDUP_REMOVED lines=14> */
.L_x_5460:
[----:B------:R-:W-:Y:S05]  /*2e70*/  BSYNC.RECONVERGENT B0 ;  /* 0x0000000000007941 */ /* 0x000fea0003800200 */
.L_x_5459:
[----:B------:R-:W-:Y:S01]  /*2e80*/  ISETP.GE.U32.AND P0, PT, R4, R30, PT ;  /* 0x0000001e0400720c */ /* 0x000fe20003f06070 */
[----:B------:R-:W-:-:S12]  /*2e90*/  BSSY.RECONVERGENT B0, `(.L_x_5463) ;  /* 0x000002a000007945 */ /* 0x000fd80003800200 */
        /* <DEDUP_REMOVED lines=41> */
.L_x_5464:
[----:B------:R-:W-:Y:S05]  /*3130*/  BSYNC.RECONVERGENT B0 ;  /* 0x0000000000007941 */ /* 0x000fea0003800200 */
.L_x_5463:
        /* <DEDUP_REMOVED lines=25> */
[----:B------:R-:W-:Y:S02]  /*32d0*/  SHF.L.U32 R4, R43, 0x10, RZ ;  /* 0x000000102b047819 */ /* 0x000fe400000006ff */
[----:B------:R-:W-:Y:S02]  /*32e0*/  SHF.L.U32 R20, R45, 0x10, RZ ;  /* 0x000000102d147819 */ /* 0x000fe400000006ff */
[----:B------:R-:W-:Y:S01]  /*32f0*/  ISETP.GE.U32.AND P0, PT, R3, R30, PT ;  /* 0x0000001e0300720c */ /* 0x000fe20003f06070 */
[----:B------:R-:W-:Y:S02]  /*3300*/  IMAD.U32 R3, R44, 0x10000, RZ ;  /* 0x000100002c037824 */ /* 0x000fe400078e00ff */
[----:B------:R-:W-:Y:S01]  /*3310*/  FADD.FTZ R9, R9, R4 ;  /* 0x0000000409097221 */ /* 0x000fe20000010000 */
[----:B------:R-:W-:Y:S01]  /*3320*/  FADD.FTZ R7, R7, R20 ;  /* 0x0000001407077221 */ /* 0x000fe20000010000 */
[----:B------:R-:W-:Y:S01]  /*3330*/  FADD.FTZ R8, R8, R3 ;  /* 0x0000000308087221 */ /* 0x000fe20000010000 */
[----:B------:R-:W-:-:S04]  /*3340*/  IMAD.U32 R3, R46, 0x10000, RZ ;  /* 0x000100002e037824 */ /* 0x000fc800078e00ff */
[----:B------:R-:W-:-:S03]  /*3350*/  FADD.FTZ R6, R6, R3 ;  /* 0x0000000306067221 */ /* 0x000fc60000010000 */
        /* <DEDUP_REMOVED lines=8> */
.L_x_5466:
[----:B------:R-:W-:Y:S05]  /*33e0*/  BSYNC.RECONVERGENT B0 ;  /* 0x0000000000007941 */ /* 0x000fea0003800200 */
.L_x_5465:
        /* <DEDUP_REMOVED lines=13> */
.L_x_5458:
[----:B------:R-:W0:Y:S01]  /*34c0*/  LDCU UR4, c[0x0][0x394] ;  /* 0x00007280ff0477ac */ /* 0x000e220008000800 */
[----:B------:R-:W1:Y:S01]  /*34d0*/  LDC R0, c[0x0][0x384] ;  /* 0x0000e100ff007b82 */ /* 0x000e620000000800 */
[----:B------:R-:W-:Y:S01]  /*34e0*/  BSSY.RECONVERGENT B0, `(.L_x_5467) ;  /* 0x000045a000007945 */ /* 0x000fe20003800200 */
[----:B------:R-:W-:Y:S01]  /*34f0*/  IMAD.MOV.U32 R33, RZ, RZ, R4 ;  /* 0x000000ffff217224 */ /* 0x000fe200078e0004 */
        /* <DEDUP_REMOVED lines=39> */
.L_x_5474:
[----:B0-----:R-:W0:Y:S01]  /*3770*/  LDCU UR4, c[0x0][0x394] ;  /* 0x00007280ff0477ac */ /* 0x001e220008000800 */
        /* <DEDUP_REMOVED lines=16> */
[----:B0-----:R-:W-:Y:S06]  /*3880*/  @!P0 BRA `(.L_x_5469) ;  /* 0x0000003c00e08947 */ /* 0x001fec0003800000 */
[----:B------:R-:W0:Y:S01]  /*3890*/  LDCU.64 UR30, c[0x0][0x3d0] ;  /* 0x00007a00ff1e77ac */ /* 0x000e220008000a00 */
[----:B------:R-:W-:Y:S01]  /*38a0*/  HFMA2 R32, -RZ, RZ, 0, 0 ;  /* 0x00000000ff207431 */ /* 0x000fe200000001ff */
[----:B------:R-:W-:Y:S01]  /*38b0*/  ISETP.NE.AND P1, PT, R4, RZ, PT ;  /* 0x000000ff0400720c */ /* 0x000fe20003f25270 */
[----:B------:R-:W1:Y:S01]  /*38c0*/  LDCU UR76, c[0x0][0x3cc] ;  /* 0x00007980ff4c77ac */ /* 0x000e620008000800 */
[----:B------:R-:W2:Y:S01]  /*38d0*/  LDCU UR5, c[0x0][0x4f8] ;  /* 0x00009f00ff0577ac */ /* 0x000ea20008000800 */
[----:B------:R-:W3:Y:S01]  /*38e0*/  LDCU UR75, c[0x0][0x3e0] ;  /* 0x00007c00ff4b77ac */ /* 0x000ee20008000800 */
[----:B------:R-:W4:Y:S01]  /*38f0*/  LDCU UR74, c[0x0][0x4fc] ;  /* 0x00009f80ff4a77ac */ /* 0x000f220008000800 */
[----:B0-----:R-:W-:Y:S01]  /*3900*/  IMAD.HI.U32 R30, R33, UR30, R32 ;  /* 0x0000001e211e7c27 */ /* 0x001fe2000f8e0020 */
[----:B------:R-:W0:Y:S04]  /*3910*/  LDCU UR73, c[0x0][0x3e4] ;  /* 0x00007c80ff4977ac */ /* 0x000e280008000800 */
[----:B------:R-:W-:Y:S01]  /*3920*/  SHF.R.U32.HI R34, RZ, UR31, R30 ;  /* 0x0000001fff227c19 */ /* 0x000fe2000801161e */
[----:B------:R-:W0:Y:S04]  /*3930*/  LDCU UR72, c[0x0][0x500] ;  /* 0x0000a000ff4877ac */ /* 0x000e280008000800 */
[----:B------:R-:W-:Y:S01]  /*3940*/  IMAD.MOV R32, RZ, RZ, -R34 ;  /* 0x000000ffff207224 */ /* 0x000fe200078e0a22 */
[----:B------:R-:W0:Y:S03]  /*3950*/  LDCU UR71, c[0x0][0x3f8] ;  /* 0x00007f00ff4777ac */ /* 0x000e260008000800 */
[----:B-1----:R-:W-:Y:S01]  /*3960*/  IMAD R32, R32, UR76, R33 ;  /* 0x0000004c20207c24 */ /* 0x002fe2000f8e0221 */
[----:B------:R-:W1:Y:S03]  /*3970*/  LDCU UR70, c[0x0][0x504] ;  /* 0x0000a080ff4677ac */ /* 0x000e660008000800 */
        /* <DEDUP_REMOVED lines=280> */
.L_x_5470:
        /* <DEDUP_REMOVED lines=234> */
.L_x_5471:
        /* <DEDUP_REMOVED lines=234> */
.L_x_5472:
        /* <DEDUP_REMOVED lines=245> */
.L_x_5473:
[----:B------:R-:W-:-:S04]  /*7790*/  LOP3.LUT R31, R42, 0xfffffff8, RZ, 0xc0, !PT ;  /* 0xfffffff82a1f7812 */ /* 0x000fc800078ec0ff */
[----:B------:R-:W-:-:S04]  /*77a0*/  IADD3 R30, P1, PT, R31, R24, RZ ;  /* 0x000000181f1e7210 */ /* 0x000fc80007f3e0ff */
[----:B------:R-:W-:-:S06]  /*77b0*/  IADD3.X R31, PT, PT, RZ, R25, RZ, P1, !PT ;  /* 0x00000019ff1f7210 */ /* 0x000fcc0000ffe4ff */
[----:B------:R-:W2:Y:S02]  /*77c0*/  LDG.E.64 R30, desc[UR36][R30.64] ;  /* 0x000000241e1e7981 */ /* 0x000ea4000c1e1b00 */
[C---:B--2---:R-:W-:Y:S02]  /*77d0*/  PRMT R49, R30.reuse, 0x7610, R49 ;  /* 0x000076101e317816 */ /* 0x044fe40000000031 */
[----:B------:R-:W-:Y:S02]  /*77e0*/  PRMT R44, R30, 0x7632, R44 ;  /* 0x000076321e2c7816 */ /* 0x000fe4000000002c */
[C---:B------:R-:W-:Y:S02]  /*77f0*/  PRMT R48, R31.reuse, 0x7610, R48 ;  /* 0x000076101f307816 */ /* 0x040fe40000000030 */
[----:B------:R-:W-:-:S07]  /*7800*/  PRMT R47, R31, 0x7632, R47 ;  /* 0x000076321f2f7816 */ /* 0x000fce000000002f */
.L_x_5469:
[----:B------:R-:W1:Y:S01]  /*7810*/  LDCU UR5, c[0x0][0x38c] ;  /* 0x00007180ff0577ac */ /* 0x000e620008000800 */
[----:B------:R-:W-:Y:S01]  /*7820*/  IMAD.U32 R42, R35, 0x10000, RZ ;  /* 0x00010000232a7824 */ /* 0x000fe200078e00ff */
[----:B------:R-:W-:Y:S01]  /*7830*/  SHF.L.U32 R30, R32, 0x10, RZ ;  /* 0x00000010201e7819 */ /* 0x000fe200000006ff */
[----:B------:R-:W-:Y:S01]  /*7840*/  IMAD.U32 R31, R34, 0x10000, RZ ;  /* 0x00010000221f7824 */ /* 0x000fe200078e00ff */
[----:B------:R-:W-:Y:S01]  /*7850*/  SHF.L.U32 R51, R36, 0x10, RZ ;  /* 0x0000001024337819 */ /* 0x000fe200000006ff */
[----:B------:R-:W-:Y:S01]  /*7860*/  FADD.FTZ R9, R42, R9 ;  /* 0x000000092a097221 */ /* 0x000fe20000010000 */
[----:B------:R-:W-:Y:S01]  /*7870*/  MOV R42, UR4 ;  /* 0x00000004002a7c02 */ /* 0x000fe20008000f00 */
[----:B------:R-:W-:Y:S01]  /*7880*/  FADD.FTZ R7, R30, R7 ;  /* 0x000000071e077221 */ /* 0x000fe20000010000 */
[----:B------:R-:W-:Y:S01]  /*7890*/  SHF.L.U32 R30, R38, 0x10, RZ ;  /* 0x00000010261e7819 */ /* 0x000fe200000006ff */
[----:B------:R-:W-:Y:S01]  /*78a0*/  FADD.FTZ R6, R31, R6 ;  /* 0x000000061f067221 */ /* 0x000fe20000010000 */
[----:B------:R-:W-:Y:S01]  /*78b0*/  FADD.FTZ R8, R51, R8 ;  /* 0x0000000833087221 */ /* 0x000fe20000010000 */
[----:B------:R-:W-:Y:S01]  /*78c0*/  IMAD R33, R42, 0x4, R33 ;  /* 0x000000042a217824 */ /* 0x000fe200078e0221 */
[----:B------:R-:W-:Y:S01]  /*78d0*/  SHF.L.U32 R31, R37, 0x10, RZ ;  /* 0x00000010251f7819 */ /* 0x000fe200000006ff */
[----:B------:R-:W-:Y:S01]  /*78e0*/  FADD.FTZ R11, R30, R11 ;  /* 0x0000000b1e0b7221 */ /* 0x000fe20000010000 */
[----:B------:R-:W-:Y:S01]  /*78f0*/  SHF.L.U32 R51, R39, 0x10, RZ ;  /* 0x0000001027337819 */ /* 0x000fe200000006ff */
[----:B------:R-:W-:-:S02]  /*7900*/  IMAD R53, R42, 0x3, R33 ;  /* 0x000000032a357824 */ /* 0x000fc400078e0221 */
[----:B------:R-:W-:Y:S01]  /*7910*/  IMAD.U32 R50, R40, 0x10000, RZ ;  /* 0x0001000028327824 */ /* 0x000fe200078e00ff */
[----:B-1----:R-:W-:Y:S01]  /*7920*/  MOV R30, UR5 ;  /* 0x00000005001e7c02 */ /* 0x002fe20008000f00 */
[----:B------:R-:W-:Y:S01]  /*7930*/  FADD.FTZ R10, R31, R10 ;  /* 0x0000000a1f0a7221 */ /* 0x000fe20000010000 */
[----:B------:R-:W-:Y:S01]  /*7940*/  FADD.FTZ R12, R51, R12 ;  /* 0x0000000c330c7221 */ /* 0x000fe20000010000 */
[----:B------:R-:W-:Y:S01]  /*7950*/  FADD.FTZ R13, R50, R13 ;  /* 0x0000000d320d7221 */ /* 0x000fe20000010000 */
[----:B------:R-:W-:Y:S01]  /*7960*/  ISETP.GE.U32.AND P1, PT, R53, R30, PT ;  /* 0x0000001e3500720c */ /* 0x000fe20003f26070 */
[----:B------:R-:W-:Y:S01]  /*7970*/  IMAD.U32 R51, R46, 0x10000, RZ ;  /* 0x000100002e337824 */ /* 0x000fe200078e00ff */
[----:B------:R-:W-:Y:S01]  /*7980*/  SHF.L.U32 R31, R43, 0x10, RZ ;  /* 0x000000102b1f7819 */ /* 0x000fe200000006ff */
[----:B------:R-:W-:Y:S01]  /*7990*/  IMAD.U32 R52, R47, 0x10000, RZ ;  /* 0x000100002f347824 */ /* 0x000fe200078e00ff */
[----:B------:R-:W-:Y:S01]  /*79a0*/  SHF.L.U32 R50, R41, 0x10, RZ ;  /* 0x0000001029327819 */ /* 0x000fe200000006ff */
[----:B------:R-:W-:Y:S01]  /*79b0*/  FADD.FTZ R18, R51, R18 ;  /* 0x0000001233127221 */ /* 0x000fe20000010000 */
[----:B------:R-:W-:Y:S01]  /*79c0*/  SHF.L.U32 R51, R44, 0x10, RZ ;  /* 0x000000102c337819 */ /* 0x000fe200000006ff */
[----:B------:R-:W-:Y:S01]  /*79d0*/  FADD.FTZ R14, R31, R14 ;  /* 0x0000000e1f0e7221 */ /* 0x000fe20000010000 */
[----:B------:R-:W-:Y:S01]  /*79e0*/  SHF.L.U32 R31, R45, 0x10, RZ ;  /* 0x000000102d1f7819 */ /* 0x000fe200000006ff */
[----:B------:R-:W-:Y:S01]  /*79f0*/  FADD.FTZ R15, R50, R15 ;  /* 0x0000000f320f7221 */ /* 0x000fe20000010000 */
[----:B------:R-:W-:Y:S01]  /*7a00*/  SHF.L.U32 R53, R48, 0x10, RZ ;  /* 0x0000001030357819 */ /* 0x000fe200000006ff */
[----:B------:R-:W-:-:S02]  /*7a10*/  IMAD.U32 R50, R49, 0x10000, RZ ;  /* 0x0001000031327824 */ /* 0x000fc400078e00ff */
[----:B------:R-:W-:Y:S01]  /*7a20*/  FADD.FTZ R0, R51, R0 ;  /* 0x0000000033007221 */ /* 0x000fe20000010000 */
[----:B------:R-:W-:Y:S01]  /*7a30*/  FADD.FTZ R20, R31, R20 ;  /* 0x000000141f147221 */ /* 0x000fe20000010000 */
[----:B------:R-:W-:Y:S01]  /*7a40*/  FADD.FTZ R27, R52, R27 ;  /* 0x0000001b341b7221 */ /* 0x000fe20000010000 */
[----:B------:R-:W-:Y:S01]  /*7a50*/  FADD.FTZ R21, R50, R21 ;  /* 0x0000001532157221 */ /* 0x000fe20000010000 */
[----:B------:R-:W-:Y:S01]  /*7a60*/  FADD.FTZ R26, R53, R26 ;  /* 0x0000001a351a7221 */ /* 0x000fe20000010000 */
[----:B------:R-:W-:Y:S06]  /*7a70*/  @!P1 BRA `(.L_x_5474) ;  /* 0xffffffbc003c9947 */ /* 0x000fec000383ffff */
.L_x_5468:
[----:B0-----:R-:W-:Y:S05]  /*7a80*/  BSYNC.RECONVERGENT B0 ;  /* 0x0000000000007941 */ /* 0x001fea0003800200 */
.L_x_5467:
[----:B------:R-:W-:Y:S01]  /*7a90*/  ISETP.GE.U32.AND P0, PT, R33, R30, PT ;  /* 0x0000001e2100720c */ /* 0x000fe20003f06070 */
[----:B------:R-:W-:Y:S01]  /*7aa0*/  BSSY.RECONVERGENT B0, `(.L_x_5475) ;  /* 0x0000487000007945 */ /* 0x000fe20003800200 */
[----:B------:R-:W-:Y:S02]  /*7ab0*/  PRMT R28, R44, 0x7610, R28 ;  /* 0x000076102c1c7816 */ /* 0x000fe4000000001c */
[----:B------:R-:W-:Y:S02]  /*7ac0*/  PRMT R31, R49, 0x7610, R31 ;  /* 0x00007610311f7816 */ /* 0x000fe4000000001f */
[----:B------:R-:W-:Y:S02]  /*7ad0*/  PRMT R44, R48, 0x7610, R44 ;  /* 0x00007610302c7816 */ /* 0x000fe4000000002c */
[----:B------:R-:W-:-:S05]  /*7ae0*/  PRMT R29, R47, 0x7610, R29 ;  /* 0x000076102f1d7816 */ /* 0x000fca000000001d */
        /* <DEDUP_REMOVED lines=281> */
.L_x_5478:
[----:B------:R-:W-:Y:S02]  /*8c80*/  SHF.R.U32.HI R4, RZ, 0x3, R32 ;  /* 0x00000003ff047819 */ /* 0x000fe40000011620 */
[----:B------:R-:W-:-:S07]  /*8c90*/  MOV R5, RZ ;  /* 0x000000ff00057202 */ /* 0x000fce0000000f00 */
.L_x_5477:
        /* <DEDUP_REMOVED lines=288> */
.L_x_5480:
[----:B------:R-:W-:Y:S02]  /*9ea0*/  SHF.R.U32.HI R4, RZ, 0x3, R37 ;  /* 0x00000003ff047819 */ /* 0x000fe40000011625 */
[----:B------:R-:W-:-:S07]  /*9eb0*/  MOV R5, RZ ;  /* 0x000000ff00057202 */ /* 0x000fce0000000f00 */
.L_x_5479:
        /* <DEDUP_REMOVED lines=285> */
.L_x_5482:
[----:B------:R-:W-:Y:S02]  /*b090*/  SHF.R.U32.HI R50, RZ, 0x3, R41 ;  /* 0x00000003ff327819 */ /* 0x000fe40000011629 */
[----:B------:R-:W-:-:S07]  /*b0a0*/  MOV R51, RZ ;  /* 0x000000ff00337202 */ /* 0x000fce0000000f00 */
.L_x_5481:
[----:B------:R-:W-:-:S04]  /*b0b0*/  LEA R24, P1, R50, R49, 0x3 ;  /* 0x0000003132187211 */ /* 0x000fc800078218ff */
[----:B------:R-:W-:-:S06]  /*b0c0*/  LEA.HI.X R25, R50, R3, R51, 0x3, P1 ;  /* 0x0000000332197211 */ /* 0x000fcc00008f1c33 */
        /* <DEDUP_REMOVED lines=283> */
.L_x_5484:
[----:B------:R-:W-:Y:S01]  /*c280*/  SHF.R.U32.HI R28, RZ, 0x3, R28 ;  /* 0x00000003ff1c7819 */ /* 0x000fe2000001161c */
[----:B------:R-:W-:-:S07]  /*c290*/  IMAD.MOV.U32 R29, RZ, RZ, RZ ;  /* 0x000000ffff1d7224 */ /* 0x000fce00078e00ff */
.L_x_5483:
[----:B------:R-:W-:-:S04]  /*c2a0*/  LEA R4, P0, R28, R49, 0x3 ;  /* 0x000000311c047211 */ /* 0x000fc800078018ff */
[----:B------:R-:W-:-:S05]  /*c2b0*/  LEA.HI.X R5, R28, R3, R29, 0x3, P0 ;  /* 0x000000031c057211 */ /* 0x000fca00000f1c1d */
[----:B------:R-:W2:Y:S02]  /*c2c0*/  LDG.E.64 R28, desc[UR36][R4.64] ;  /* 0x00000024041c7981 */ /* 0x000ea4000c1e1b00 */
[C---:B--2---:R-:W-:Y:S02]  /*c2d0*/  PRMT R31, R28.reuse, 0x7610, R31 ;  /* 0x000076101c1f7816 */ /* 0x044fe4000000001f */
[C---:B------:R-:W-:Y:S02]  /*c2e0*/  PRMT R44, R29.reuse, 0x7610, R44 ;  /* 0x000076101d2c7816 */ /* 0x040fe4000000002c */
[----:B------:R-:W-:Y:S02]  /*c2f0*/  PRMT R28, R28, 0x7632, R28 ;  /* 0x000076321c1c7816 */ /* 0x000fe4000000001c */
[----:B------:R-:W-:-:S07]  /*c300*/  PRMT R29, R29, 0x7632, R29 ;  /* 0x000076321d1d7816 */ /* 0x000fce000000001d */
.L_x_5476:
[----:B------:R-:W-:Y:S05]  /*c310*/  BSYNC.RECONVERGENT B0 ;  /* 0x0000000000007941 */ /* 0x000fea0003800200 */
.L_x_5475:
[----:B------:R-:W-:Y:S01]  /*c320*/  ISETP.GE.U32.AND P0, PT, R33, R30, PT ;  /* 0x0000001e2100720c */ /* 0x000fe20003f06070 */
[----:B------:R-:W-:-:S12]  /*c330*/  BSSY.RECONVERGENT B0, `(.L_x_5485) ;  /* 0x000002a000007945 */ /* 0x000fd80003800200 */
[----:B------:R-:W-:Y:S05]  /*c340*/  @P0 BRA `(.L_x_5486) ;  /* 0x0000000000a00947 */ /* 0x000fea0003800000 */
[----:B------:R-:W-:Y:S01]  /*c350*/  IADD3 R33, PT, PT, R33, R42, RZ ;  /* 0x0000002a21217210 */ /* 0x000fe20007ffe0ff */
[----:B------:R-:W-:Y:S01]  /*c360*/  IMAD.U32 R32, R32, 0x10000, RZ ;  /* 0x0001000020207824 */ /* 0x000fe200078e00ff */
[----:B------:R-:W-:Y:S02]  /*c370*/  SHF.L.U32 R3, R34, 0x10, RZ ;  /* 0x0000001022037819 */ /* 0x000fe400000006ff */
[----:B------:R-:W-:Y:S01]  /*c380*/  ISETP.GE.U32.AND P0, PT, R33, R30, PT ;  /* 0x0000001e2100720c */ /* 0x000fe20003f06070 */
[----:B------:R-:W-:Y:S01]  /*c390*/  FADD.FTZ R7, R7, R32 ;  /* 0x0000002007077221 */ /* 0x000fe20000010000 */
[----:B------:R-:W-:Y:S01]  /*c3a0*/  SHF.L.U32 R5, R36, 0x10, RZ ;  /* 0x0000001024057819 */ /* 0x000fe200000006ff */
[----:B------:R-:W-:Y:S01]  /*c3b0*/  FADD.FTZ R6, R6, R3 ;  /* 0x0000000306067221 */ /* 0x000fe20000010000 */
[----:B------:R-:W-:-:S03]  /*c3c0*/  SHF.L.U32 R4, R35, 0x10, RZ ;  /* 0x0000001023047819 */ /* 0x000fc600000006ff */
[----:B------:R-:W-:Y:S02]  /*c3d0*/  FADD.FTZ R8, R8, R5 ;  /* 0x0000000508087221 */ /* 0x000fe40000010000 */
[----:B------:R-:W-:-:S04]  /*c3e0*/  FADD.FTZ R9, R9, R4 ;  /* 0x0000000409097221 */ /* 0x000fc80000010000 */
[----:B------:R-:W-:Y:S05]  /*c3f0*/  @P0 BRA `(.L_x_5486) ;  /* 0x0000000000740947 */ /* 0x000fea0003800000 */
[----:B------:R-:W-:Y:S01]  /*c400*/  IMAD.IADD R3, R33, 0x1, R42 ;  /* 0x0000000121037824 */ /* 0x000fe200078e022a */
[----:B------:R-:W-:Y:S01]  /*c410*/  SHF.L.U32 R38, R38, 0x10, RZ ;  /* 0x0000001026267819 */ /* 0x000fe200000006ff */
[----:B------:R-:W-:Y:S01]  /*c420*/  IMAD.U32 R40, R40, 0x10000, RZ ;  /* 0x0001000028287824 */ /* 0x000fe200078e00ff */
[----:B------:R-:W-:Y:S02]  /*c430*/  SHF.L.U32 R37, R37, 0x10, RZ ;  /* 0x0000001025257819 */ /* 0x000fe400000006ff */
[----:B------:R-:W-:Y:S01]  /*c440*/  ISETP.GE.U32.AND P0, PT, R3, R30, PT ;  /* 0x0000001e0300720c */ /* 0x000fe20003f06070 */
[----:B------:R-:W-:Y:S01]  /*c450*/  FADD.FTZ R11, R11, R38 ;  /* 0x000000260b0b7221 */ /* 0x000fe20000010000 */
[----:B------:R-:W-:Y:S01]  /*c460*/  SHF.L.U32 R39, R39, 0x10, RZ ;  /* 0x0000001027277819 */ /* 0x000fe200000006ff */
[----:B------:R-:W-:Y:S01]  /*c470*/  FADD.FTZ R10, R10, R37 ;  /* 0x000000250a0a7221 */ /* 0x000fe20000010000 */
[----:B------:R-:W-:-:S03]  /*c480*/  FADD.FTZ R13, R13, R40 ;  /* 0x000000280d0d7221 */ /* 0x000fc60000010000 */
[----:B------:R-:W-:-:S06]  /*c490*/  FADD.FTZ R12, R12, R39 ;  /* 0x000000270c0c7221 */ /* 0x000fcc0000010000 */
        /* <DEDUP_REMOVED lines=13> */
[----:B------:R-:W-:Y:S02]  /*c570*/  @!P0 SHF.L.U32 R3, R28, 0x10, RZ ;  /* 0x000000101c038819 */ /* 0x000fe400000006ff */
[----:B------:R-:W-:Y:S01]  /*c580*/  @!P0 SHF.L.U32 R24, R29, 0x10, RZ ;  /* 0x000000101d188819 */ /* 0x000fe200000006ff */
[----:B------:R-:W-:Y:S01]  /*c590*/  @!P0 FADD.FTZ R21, R21, R4 ;  /* 0x0000000415158221 */ /* 0x000fe20000010000 */
[----:B------:R-:W-:Y:S01]  /*c5a0*/  @!P0 FADD.FTZ R26, R26, R5 ;  /* 0x000000051a1a8221 */ /* 0x000fe20000010000 */
[----:B------:R-:W-:Y:S02]  /*c5b0*/  @!P0 FADD.FTZ R0, R0, R3 ;  /* 0x0000000300008221 */ /* 0x000fe40000010000 */
[----:B------:R-:W-:-:S07]  /*c5c0*/  @!P0 FADD.FTZ R27, R27, R24 ;  /* 0x000000181b1b8221 */ /* 0x000fce0000010000 */
.L_x_5486:
[----:B------:R-:W-:Y:S05]  /*c5d0*/  BSYNC.RECONVERGENT B0 ;  /* 0x0000000000007941 */ /* 0x000fea0003800200 */
.L_x_5485:
        /* <DEDUP_REMOVED lines=11> */
[----:B------:R-:W-:-:S07]  /*c690*/  FADD.FTZ R27, R20, R27 ;  /* 0x0000001b141b7221 */ /* 0x000fce0000010000 */
.L_x_5437:
[----:B------:R-:W-:Y:S05]  /*c6a0*/  BSYNC.RECONVERGENT B6 ;  /* 0x0000000000067941 */ /* 0x000fea0003800200 */
.L_x_5436:
[----:B------:R-:W0:Y:S02]  /*c6b0*/  LDCU UR4, c[0x0][0x3a4] ;  /* 0x00007480ff0477ac */ /* 0x000e240008000800 */
[----:B0-----:R-:W-:-:S09]  /*c6c0*/  UISETP.NE.AND UP0, UPT, UR4, URZ, UPT ;  /* 0x000000ff0400728c */ /* 0x001fd2000bf05270 */
[----:B------:R-:W-:Y:S05]  /*c6d0*/  BRA.U !UP0, `(.L_x_5487) ;  /* 0x0000000108747547 */ /* 0x000fea000b800000 */
[----:B------:R-:W0:Y:S01]  /*c6e0*/  S2R R4, SR_CgaCtaId ;  /* 0x0000000000047919 */ /* 0x000e220000008800 */
[----:B------:R-:W1:Y:S01]  /*c6f0*/  LDC R10, c[0x0][0x360] ;  /* 0x0000d800ff0a7b82 */ /* 0x000e620000000800 */
[----:B------:R-:W-:-:S04]  /*c700*/  MOV R0, 0x400 ;  /* 0x0000040000007802 */ /* 0x000fc80000000f00 */
[----:B------:R-:W-:-:S03]  /*c710*/  IADD3 R3, PT, PT, R0, 0x10, RZ ;  /* 0x0000001000037810 */ /* 0x000fc60007ffe0ff */
[----:B------:R-:W2:Y:S01]  /*c720*/  LDC R9, c[0x0][0x364] ;  /* 0x0000d900ff097b82 */ /* 0x000ea20000000800 */
[----:B-1----:R-:W-:Y:S01]  /*c730*/  IMAD R0, R2, R10, R17 ;  /* 0x0000000a02007224 */ /* 0x002fe200078e0211 */
[----:B0-----:R-:W-:Y:S02]  /*c740*/  LEA R3, R4, R3, 0x18 ;  /* 0x0000000304037211 */ /* 0x001fe400078ec0ff */
[----:B--2---:R-:W-:-:S03]  /*c750*/  ISETP.GE.U32.AND P0, PT, R9, 0x2, PT ;  /* 0x000000020900780c */ /* 0x004fc60003f06070 */
[----:B------:R-:W-:-:S05]  /*c760*/  IMAD R0, R0, 0x10, R3 ;  /* 0x0000001000007824 */ /* 0x000fca00078e0203 */
[----:B------:R0:W-:Y:S05]  /*c770*/  STS.128 [R0], R24 ;  /* 0x0000001800007388 */ /* 0x0001ea0000000c00 */
[----:B------:R-:W-:Y:S05]  /*c780*/  @!P0 BRA `(.L_x_5487) ;  /* 0x0000000000488947 */ /* 0x000fea0003800000 */
[----:B------:R-:W-:-:S07]  /*c790*/  MOV R8, R9 ;  /* 0x0000000900087202 */ /* 0x000fce0000000f00 */
.L_x_5488:
[----:B------:R-:W-:Y:S01]  /*c7a0*/  SHF.R.U32.HI R11, RZ, 0x1, R8 ;  /* 0x00000001ff0b7819 */ /* 0x000fe20000011608 */
[----:B------:R-:W-:Y:S05]  /*c7b0*/  WARPSYNC.ALL ;  /* 0x0000000000007948 */ /* 0x000fea0003800000 */
[----:B------:R-:W-:Y:S01]  /*c7c0*/  IADD3 R4, PT, PT, R11, R2, RZ ;  /* 0x000000020b047210 */ /* 0x000fe20007ffe0ff */
[----:B------:R-:W-:Y:S03]  /*c7d0*/  BAR.SYNC.DEFER_BLOCKING 0x0 ;  /* 0x0000000000007b1d */ /* 0x000fe60000010000 */
[----:B------:R-:W-:-:S04]  /*c7e0*/  ISETP.GE.U32.AND P0, PT, R4, R9, PT ;  /* 0x000000090400720c */ /* 0x000fc80003f06070 */
[----:B------:R-:W-:-:S13]  /*c7f0*/  ISETP.GE.U32.OR P0, PT, R2, R11, P0 ;  /* 0x0000000b0200720c */ /* 0x000fda0000706470 */
[----:B------:R-:W-:-:S04]  /*c800*/  @!P0 IMAD R4, R4, R10, R17 ;  /* 0x0000000a04048224 */ /* 0x000fc800078e0211 */
[----:B------:R-:W-:-:S06]  /*c810*/  @!P0 IMAD R4, R4, 0x10, R3 ;  /* 0x0000001004048824 */ /* 0x000fcc00078e0203 */
[----:B------:R-:W0:Y:S02]  /*c820*/  @!P0 LDS.128 R4, [R4] ;  /* 0x0000000004048984 */ /* 0x000e240000000c00 */
[----:B01----:R-:W-:Y:S01]  /*c830*/  @!P0 FADD.FTZ R24, R24, R4 ;  /* 0x0000000418188221 */ /* 0x003fe20000010000 */
[----:B------:R-:W-:Y:S01]  /*c840*/  @!P0 FADD.FTZ R25, R25, R5 ;  /* 0x0000000519198221 */ /* 0x000fe20000010000 */
[----:B------:R-:W-:Y:S01]  /*c850*/  @!P0 FADD.FTZ R26, R26, R6 ;  /* 0x000000061a1a8221 */ /* 0x000fe20000010000 */
[----:B------:R-:W-:-:S05]  /*c860*/  @!P0 FADD.FTZ R27, R27, R7 ;  /* 0x000000071b1b8221 */ /* 0x000fca0000010000 */
[----:B------:R1:W-:Y:S01]  /*c870*/  @!P0 STS.128 [R0], R24 ;  /* 0x0000001800008388 */ /* 0x0003e20000000c00 */
[----:B------:R-:W-:Y:S02]  /*c880*/  ISETP.GT.U32.AND P0, PT, R8, 0x3, PT ;  /* 0x000000030800780c */ /* 0x000fe40003f04070 */
[----:B------:R-:W-:-:S11]  /*c890*/  MOV R8, R11 ;  /* 0x0000000b00087202 */ /* 0x000fd60000000f00 */
[----:B------:R-:W-:Y:S05]  /*c8a0*/  @P0 BRA `(.L_x_5488) ;  /* 0xfffffffc00bc0947 */ /* 0x000fea000383ffff */
.L_x_5487:
[----:B------:R-:W2:Y:S02]  /*c8b0*/  LDCU UR4, c[0x0][0x3a0] ;  /* 0x00007400ff0477ac */ /* 0x000ea40008000800 */
[----:B--2---:R-:W-:-:S09]  /*c8c0*/  UISETP.NE.AND UP0, UPT, UR4, URZ, UPT ;  /* 0x000000ff0400728c */ /* 0x004fd2000bf05270 */
[----:B------:R-:W-:Y:S05]  /*c8d0*/  BRA.U !UP0, `(.L_x_5489) ;  /* 0x0000000108bc7547 */ /* 0x000fea000b800000 */
[----:B------:R-:W2:Y:S02]  /*c8e0*/  LDC R6, c[0x0][0x360] ;  /* 0x0000d800ff067b82 */ /* 0x000ea40000000800 */
[----:B--2---:R-:W-:Y:S02]  /*c8f0*/  ISETP.GE.U32.AND P0, PT, R6, 0x21, PT ;  /* 0x000000210600780c */ /* 0x004fe40003f06070 */
[----:B01----:R-:W-:-:S11]  /*c900*/  MOV R0, R6 ;  /* 0x0000000600007202 */ /* 0x003fd60000000f00 */
        /* <DEDUP_REMOVED lines=8> */
[----:B------:R-:W-:-:S04]  /*c990*/  IMAD.MOV.U32 R0, RZ, RZ, 0x20 ;  /* 0x00000020ff007424 */ /* 0x000fc800078e00ff */
[----:B------:R0:W-:Y:S01]  /*c9a0*/  STS.128 [R3], R24 ;  /* 0x0000001803007388 */ /* 0x0001e20000000c00 */
[----:B------:R-:W-:Y:S05]  /*c9b0*/  @!P0 BRA `(.L_x_5490) ;  /* 0x0000000000448947 */ /* 0x000fea0003800000 */
[----:B------:R-:W-:-:S07]  /*c9c0*/  MOV R4, R6 ;  /* 0x0000000600047202 */ /* 0x000fce0000000f00 */
.L_x_5491:
[----:B------:R-:W-:Y:S01]  /*c9d0*/  SHF.R.U32.HI R12, RZ, 0x1, R4 ;  /* 0x00000001ff0c7819 */ /* 0x000fe20000011604 */
[----:B------:R-:W-:Y:S05]  /*c9e0*/  WARPSYNC.ALL ;  /* 0x0000000000007948 */ /* 0x000fea0003800000 */
[----:B------:R-:W-:Y:S01]  /*c9f0*/  IADD3 R5, PT, PT, R12, R17, RZ ;  /* 0x000000110c057210 */ /* 0x000fe20007ffe0ff */
[----:B------:R-:W-:Y:S03]  /*ca00*/  BAR.SYNC.DEFER_BLOCKING 0x0 ;  /* 0x0000000000007b1d */ /* 0x000fe60000010000 */
[----:B------:R-:W-:-:S04]  /*ca10*/  ISETP.GE.U32.AND P0, PT, R5, R6, PT ;  /* 0x000000060500720c */ /* 0x000fc80003f06070 */
[----:B------:R-:W-:-:S13]  /*ca20*/  ISETP.GE.U32.OR P0, PT, R17, R12, P0 ;  /* 0x0000000c1100720c */ /* 0x000fda0000706470 */
[----:B------:R-:W-:-:S05]  /*ca30*/  @!P0 IMAD R5, R12, 0x10, R3 ;  /* 0x000000100c058824 */ /* 0x000fca00078e0203 */
        /* <DEDUP_REMOVED lines=9> */
.L_x_5490:
[----:B------:R-:W-:Y:S01]  /*cad0*/  ISETP.GE.U32.AND P0, PT, R0, 0x2, PT ;  /* 0x000000020000780c */ /* 0x000fe20003f06070 */
[----:B------:R-:W-:Y:S05]  /*cae0*/  WARPSYNC.ALL ;  /* 0x0000000000007948 */ /* 0x000fea0003800000 */
[----:B------:R-:W-:Y:S07]  /*caf0*/  BAR.SYNC.DEFER_BLOCKING 0x0 ;  /* 0x0000000000007b1d */ /* 0x000fee0000010000 */
[----:B------:R-:W-:Y:S05]  /*cb00*/  @!P0 BRA `(.L_x_5489) ;  /* 0x0000000000308947 */ /* 0x000fea0003800000 */
[----:B01----:R-:W-:-:S07]  /*cb10*/  HFMA2 R3, -RZ, RZ, 0, 5.9604644775390625e-08 ;  /* 0x00000001ff037431 */ /* 0x003fce00000001ff */
.L_x_5492:
[----:B------:R-:W0:Y:S04]  /*cb20*/  SHFL.DOWN PT, R5, R24, R3, 0x1f ;  /* 0x08001f0318057589 */ /* 0x000e2800000e0000 */
[----:B------:R-:W1:Y:S04]  /*cb30*/  SHFL.DOWN PT, R4, R25, R3, 0x1f ;  /* 0x08001f0319047589 */ /* 0x000e6800000e0000 */
[----:B------:R-:W2:Y:S04]  /*cb40*/  SHFL.DOWN PT, R7, R26, R3, 0x1f ;  /* 0x08001f031a077589 */ /* 0x000ea800000e0000 */
[----:B------:R3:W4:Y:S02]  /*cb50*/  SHFL.DOWN PT, R6, R27, R3, 0x1f ;  /* 0x08001f031b067589 */ /* 0x00072400000e0000 */
[----:B---3--:R-:W-:-:S02]  /*cb60*/  IMAD.SHL.U32 R3, R3, 0x2, RZ ;  /* 0x0000000203037824 */ /* 0x008fc400078e00ff */
[----:B0-----:R-:W-:-:S03]  /*cb70*/  FADD.FTZ R24, R5, R24 ;  /* 0x0000001805187221 */ /* 0x001fc60000010000 */
[----:B------:R-:W-:Y:S01]  /*cb80*/  ISETP.GE.AND P0, PT, R3, R0, PT ;  /* 0x000000000300720c */ /* 0x000fe20003f06270 */
[----:B-1----:R-:W-:Y:S01]  /*cb90*/  FADD.FTZ R25, R4, R25 ;  /* 0x0000001904197221 */ /* 0x002fe20000010000 */
[----:B--2---:R-:W-:Y:S01]  /*cba0*/  FADD.FTZ R26, R7, R26 ;  /* 0x0000001a071a7221 */ /* 0x004fe20000010000 */
[----:B----4-:R-:W-:-:S10]  /*cbb0*/  FADD.FTZ R27, R6, R27 ;  /* 0x0000001b061b7221 */ /* 0x010fd40000010000 */
[----:B------:R-:W-:Y:S05]  /*cbc0*/  @!P0 BRA `(.L_x_5492) ;  /* 0xfffffffc00d48947 */ /* 0x000fea000383ffff */
.L_x_5489:
[----:B01----:R-:W0:Y:S01]  /*cbd0*/  LDC R0, c[0x0][0x55c] ;  /* 0x00015700ff007b82 */ /* 0x003e220000000800 */
[----:B------:R-:W-:Y:S02]  /*cbe0*/  MOV R30, RZ ;  /* 0x000000ff001e7202 */ /* 0x000fe40000000f00 */
        /* <DEDUP_REMOVED lines=279> */
.L_x_5493:
[----:B------:R-:W-:Y:S01]  /*dd60*/  MOV R29, RZ ;  /* 0x000000ff001d7202 */ /* 0x000fe20000000f00 */
[----:B------:R-:W-:Y:S06]  /*dd70*/  @!P0 BRA `(.L_x_5494) ;  /* 0x0000001000488947 */ /* 0x000fec0003800000 */
[----:B------:R-:W0:Y:S01]  /*dd80*/  LDCU.64 UR6, c[0x0][0x560] ;  /* 0x0000ac00ff0677ac */ /* 0x000e220008000a00 */
[----:B------:R-:W-:Y:S01]  /*dd90*/  IADD3 R5, PT, PT, R23, 0x1, RZ ;  /* 0x0000000117057810 */ /* 0x000fe20007ffe0ff */
        /* <DEDUP_REMOVED lines=272> */
.L_x_5494:
[----:B------:R-:W-:Y:S01]  /*eea0*/  MOV R28, RZ ;  /* 0x000000ff001c7202 */ /* 0x000fe20000000f00 */
[----:B------:R-:W-:Y:S06]  /*eeb0*/  @!P0 BRA `(.L_x_5495) ;  /* 0x0000001000488947 */ /* 0x000fec0003800000 */
[----:B------:R-:W0:Y:S01]  /*eec0*/  LDCU.64 UR6, c[0x0][0x560] ;  /* 0x0000ac00ff0677ac */ /* 0x000e220008000a00 */
[----:B------:R-:W-:Y:S01]  /*eed0*/  MOV R4, RZ ;  /* 0x000000ff00047202 */ /* 0x000fe20000000f00 */
[----:B------:R-:W-:Y:S01]  /*eee0*/  VIADD R5, R23, 0x2 ;  /* 0x0000000217057836 */ /* 0x000fe20000000000 */
        /* <DEDUP_REMOVED lines=271> */
.L_x_5495:
[----:B------:R-:W-:Y:S01]  /*ffe0*/  IMAD.MOV.U32 R18, RZ, RZ, RZ ;  /* 0x000000ffff127224 */ /* 0x000fe200078e00ff */
[----:B------:R-:W-:Y:S06]  /*fff0*/  @!P0 BRA `(.L_x_5496) ;  /* 0x0000001000488947 */ /* 0x000fec0003800000 */
[----:B------:R-:W0:Y:S01]  /*10000*/  LDCU.64 UR6, c[0x0][0x560] ;  /* 0x0000ac00ff0677ac */ /* 0x000e220008000a00 */
[----:B------:R-:W-:Y:S02]  /*10010*/  IADD3 R5, PT, PT, R23, 0x3, RZ ;  /* 0x0000000317057810 */ /* 0x000fe40007ffe0ff */
[----:B------:R-:W-:Y:S01]  /*10020*/  MOV R4, RZ ;  /* 0x000000ff00047202 */ /* 0x000fe20000000f00 */
[----:B------:R-:W1:Y:S01]  /*10030*/  LDCU UR4, c[0x0][0x568] ;  /* 0x0000ad00ff0477ac */ /* 0x000e620008000800 */
[----:B------:R-:W-:Y:S01]  /*10040*/  ISETP.NE.AND P0, PT, R14, RZ, PT ;  /* 0x000000ff0e00720c */ /* 0x000fe20003f05270 */
        /* <DEDUP_REMOVED lines=269> */
.L_x_5496:
[----:B------:R-:W0:Y:S01]  /*11120*/  LDCU.64 UR4, c[0x0][0x770] ;  /* 0x0000ee00ff0477ac */ /* 0x000e220008000a00 */
[----:B------:R-:W-:Y:S02]  /*11130*/  PLOP3.LUT P0, PT, PT, PT, PT, 0x80, 0x8 ;  /* 0x000000000008781c */ /* 0x000fe40003f0f070 */
[----:B------:R-:W-:Y:S01]  /*11140*/  CS2R R4, SRZ ;  /* 0x0000000000047805 */ /* 0x000fe2000001ff00 */
[----:B0-----:R-:W-:-:S04]  /*11150*/  UISETP.NE.U32.AND UP0, UPT, UR4, URZ, UPT ;  /* 0x000000ff0400728c */ /* 0x001fc8000bf05070 */
[----:B------:R-:W-:-:S09]  /*11160*/  UISETP.NE.AND.EX UP0, UPT, UR5, URZ, UPT, UP0 ;  /* 0x000000ff0500728c */ /* 0x000fd2000bf05300 */
[----:B------:R-:W-:Y:S05]  /*11170*/  BRA.U !UP0, `(.L_x_5497) ;  /* 0x00000005083c7547 */ /* 0x000fea000b800000 */
[----:B------:R-:W-:Y:S01]  /*11180*/  HFMA2 R8, -RZ, RZ, 0, 1.1920928955078125e-07 ;  /* 0x00000002ff087431 */ /* 0x000fe200000001ff */
[----:B------:R-:W-:Y:S01]  /*11190*/  BSSY.RECONVERGENT B0, `(.L_x_5498) ;  /* 0x0000018000007945 */ /* 0x000fe20003800200 */
[----:B------:R-:W-:-:S07]  /*111a0*/  MOV R3, 0x4 ;  /* 0x0000000400037802 */ /* 0x000fce0000000f00 */
.L_x_5499:
[----:B------:R-:W0:Y:S08]  /*111b0*/  I2F.U32.RP R6, R3 ;  /* 0x0000000300067306 */ /* 0x000e300000209000 */
[----:B0-----:R-:W0:Y:S02]  /*111c0*/  MUFU.RCP R6, R6 ;  /* 0x0000000600067308 */ /* 0x001e240000001000 */
[----:B0-----:R-:W-:-:S06]  /*111d0*/  VIADD R4, R6, 0xffffffe ;  /* 0x0ffffffe06047836 */ /* 0x001fcc0000000000 */
[----:B------:R0:W1:Y:S02]  /*111e0*/  F2I.FTZ.U32.TRUNC.NTZ R5, R4 ;  /* 0x0000000400057305 */ /* 0x000064000021f000 */
[----:B0-----:R-:W-:Y:S02]  /*111f0*/  MOV R4, RZ ;  /* 0x000000ff00047202 */ /* 0x001fe40000000f00 */
[----:B-1----:R-:W-:-:S05]  /*11200*/  IADD3 R10, PT, PT, RZ, -R5, RZ ;  /* 0x80000005ff0a7210 */ /* 0x002fca0007ffe0ff */
[----:B------:R-:W-:Y:S02]  /*11210*/  IMAD R7, R10, R3, RZ ;  /* 0x000000030a077224 */ /* 0x000fe400078e02ff */
[----:B------:R-:W-:Y:S02]  /*11220*/  IMAD.MOV.U32 R10, RZ, RZ, R3 ;  /* 0x000000ffff0a7224 */ /* 0x000fe400078e0003 */
[----:B------:R-:W-:-:S06]  /*11230*/  IMAD.HI.U32 R5, R5, R7, R4 ;  /* 0x0000000705057227 */ /* 0x000fcc00078e0004 */
[----:B------:R-:W-:-:S04]  /*11240*/  IMAD.HI.U32 R7, R5, R8, RZ ;  /* 0x0000000805077227 */ /* 0x000fc800078e00ff */
[----:B------:R-:W-:-:S04]  /*11250*/  IMAD.MOV R7, RZ, RZ, -R7 ;  /* 0x000000ffff077224 */ /* 0x000fc800078e0a07 */
[----:B------:R-:W-:Y:S01]  /*11260*/  IMAD R8, R3, R7, R8 ;  /* 0x0000000703087224 */ /* 0x000fe200078e0208 */
[----:B------:R-:W-:-:S04]  /*11270*/  LOP3.LUT R7, RZ, R3, RZ, 0x33, !PT ;  /* 0x00000003ff077212 */ /* 0x000fc800078e33ff */
        /* <DEDUP_REMOVED lines=9> */
[----:B------:R-:W-:Y:S05]  /*11310*/  BSYNC.RECONVERGENT B0 ;  /* 0x0000000000007941 */ /* 0x000fea0003800200 */
.L_x_5498:
        /* <DEDUP_REMOVED lines=26> */
[----:B0-----:R-:W-:Y:S01]  /*114c0*/  IADD3 R6, PT, PT, R5, 0xffffffe, RZ ;  /* 0x0ffffffe05067810 */ /* 0x001fe20007ffe0ff */
[----:B------:R-:W-:-:S05]  /*114d0*/  IMAD.MOV.U32 R5, RZ, RZ, RZ ;  /* 0x000000ffff057224 */ /* 0x000fca00078e00ff */
        /* <DEDUP_REMOVED lines=10> */
[----:B------:R-:W-:-:S13]  /*11580*/  ISETP.GE.U32.AND P1, PT, R4, R3, PT ;  /* 0x000000030400720c */ /* 0x000fda0003f26070 */
[----:B------:R-:W-:Y:S02]  /*11590*/  @P1 IADD3 R7, PT, PT, R7, 0x1, RZ ;  /* 0x0000000107071810 */ /* 0x000fe40007ffe0ff */
[----:B------:R-:W-:-:S04]  /*115a0*/  @!P2 LOP3.LUT R7, RZ, R3, RZ, 0x33, !PT ;  /* 0x00000003ff07a212 */ /* 0x000fc800078e33ff */
[----:B------:R-:W-:Y:S01]  /*115b0*/  MOV R4, R7 ;  /* 0x0000000700047202 */ /* 0x000fe20000000f00 */
[----:B------:R-:W-:Y:S06]  /*115c0*/  BRA `(.L_x_5502) ;  /* 0x0000000000087947 */ /* 0x000fec0003800000 */
.L_x_5501:
[----:B------:R-:W-:-:S07]  /*115d0*/  MOV R6, 0x115f0 ;  /* 0x000115f000067802 */ /* 0x000fce0000000f00 */
[----:B------:R-:W-:Y:S05]  /*115e0*/  CALL.REL.NOINC `($__internal_12_$__cuda_sm20_div_u64) ;  /* 0x0000007000d87944 */ /* 0x000fea0003c00000 */
.L_x_5502:
[----:B------:R-:W-:Y:S05]  /*115f0*/  BSYNC.RECONVERGENT B0 ;  /* 0x0000000000007941 */ /* 0x000fea0003800200 */
.L_x_5500:
[----:B------:R-:W0:Y:S02]  /*11600*/  LDCU.64 UR4, c[0x0][0x770] ;  /* 0x0000ee00ff0477ac */ /* 0x000e240008000a00 */
[----:B0-----:R-:W-:Y:S02]  /*11610*/  UISETP.NE.U32.AND UP0, UPT, UR4, URZ, UPT ;  /* 0x000000ff0400728c */ /* 0x001fe4000bf05070 */
[----:B------:R-:W-:Y:S02]  /*11620*/  IADD3 R4, P1, PT, R4, UR4, RZ ;  /* 0x0000000404047c10 */ /* 0x000fe4000ff3e0ff */
[----:B------:R-:W-:Y:S02]  /*11630*/  UISETP.NE.AND.EX UP0, UPT, UR5, URZ, UPT, UP0 ;  /* 0x000000ff0500728c */ /* 0x000fe4000bf05300 */
[----:B------:R-:W-:-:S04]  /*11640*/  IADD3.X R5, PT, PT, R5, UR5, RZ, P1, !PT ;  /* 0x0000000505057c10 */ /* 0x000fc80008ffe4ff */
[----:B------:R-:W-:-:S04]  /*11650*/  PLOP3.LUT P0, PT, PT, PT, UP0, 0x80, 0x8 ;  /* 0x000000000008781c */ /* 0x000fc80003f0f008 */
[----:B------:R-:W-:-:S13]  /*11660*/  PLOP3.LUT P0, PT, P0, PT, PT, 0x8, 0x80 ;  /* 0x000000000080781c */ /* 0x000fda000070e170 */
.L_x_5497:
[----:B------:R-:W0:Y:S02]  /*11670*/  LDCU UR4, c[0x0][0x3a8] ;  /* 0x00007500ff0477ac */ /* 0x000e240008000800 */
[----:B0-----:R-:W-:-:S09]  /*11680*/  UISETP.NE.AND UP0, UPT, UR4, URZ, UPT ;  /* 0x000000ff0400728c */ /* 0x001fd2000bf05270 */
[----:B------:R-:W-:Y:S05]  /*11690*/  BRA.U !UP0, `(.L_x_5503) ;  /* 0x00000061089c7547 */ /* 0x000fea000b800000 */
[----:B------:R-:W0:Y:S01]  /*116a0*/  LDCU UR4, c[0x0][0x3ac] ;  /* 0x00007580ff0477ac */ /* 0x000e220008000800 */
[----:B------:R-:W-:Y:S01]  /*116b0*/  HFMA2 R28, -RZ, RZ, 0, 0 ;  /* 0x00000000ff1c7431 */ /* 0x000fe200000001ff */
[----:B------:R-:W1:Y:S01]  /*116c0*/  LDCU UR7, c[0x0][0x55c] ;  /* 0x0000ab80ff0777ac */ /* 0x000e620008000800 */
[----:B------:R-:W2:Y:S01]  /*116d0*/  LDCU UR5, c[0x0][0x3b0] ;  /* 0x00007600ff0577ac */ /* 0x000ea20008000800 */
[----:B------:R-:W3:Y:S01]  /*116e0*/  LDCU UR6, c[0x0][0x398] ;  /* 0x00007300ff0677ac */ /* 0x000ee20008000800 */
[----:B0-----:R-:W-:Y:S01]  /*116f0*/  IMAD R3, R17, UR4, RZ ;  /* 0x0000000411037c24 */ /* 0x001fe2000f8e02ff */
[----:B-1----:R-:W-:-:S03]  /*11700*/  UISETP.NE.AND UP0, UPT, UR7, URZ, UPT ;  /* 0x000000ff0700728c */ /* 0x002fc6000bf05270 */
[----:B--2---:R-:W-:-:S04]  /*11710*/  IMAD R3, R2, UR5, R3 ;  /* 0x0000000502037c24 */ /* 0x004fc8000f8e0203 */
[----:B---3--:R-:W-:-:S05]  /*11720*/  IMAD R3, R16, UR6, R3 ;  /* 0x0000000610037c24 */ /* 0x008fca000f8e0203 */
[----:B------:R-:W-:Y:S01]  /*11730*/  SHF.L.U32 R7, R3, 0x2, RZ ;  /* 0x0000000203077819 */ /* 0x000fe200000006ff */
[----:B------:R-:W-:Y:S06]  /*11740*/  BRA.U !UP0, `(.L_x_5504) ;  /* 0x0000001108447547 */ /* 0x000fec000b800000 */
        /* <DEDUP_REMOVED lines=273> */
.L_x_5504:
[----:B------:R-:W-:Y:S01]  /*12860*/  MOV R23, RZ ;  /* 0x000000ff00177202 */ /* 0x000fe20000000f00 */
[----:B------:R-:W-:Y:S06]  /*12870*/  BRA.U !UP0, `(.L_x_5505) ;  /* 0x0000001108487547 */ /* 0x000fec000b800000 */
        /* <DEDUP_REMOVED lines=274> */
.L_x_5505:
[----:B------:R-:W-:Y:S01]  /*139a0*/  IMAD.MOV.U32 R22, RZ, RZ, RZ ;  /* 0x000000ffff167224 */ /* 0x000fe200078e00ff */
[----:B------:R-:W-:Y:S06]  /*139b0*/  BRA.U !UP0, `(.L_x_5506) ;  /* 0x0000001108487547 */ /* 0x000fec000b800000 */
        /* <DEDUP_REMOVED lines=274> */
.L_x_5506:
[----:B------:R-:W-:Y:S01]  /*14ae0*/  MOV R18, RZ ;  /* 0x000000ff00127202 */ /* 0x000fe20000000f00 */
[----:B------:R-:W-:Y:S06]  /*14af0*/  BRA.U !UP0, `(.L_x_5507) ;  /* 0x0000001108487547 */ /* 0x000fec000b800000 */
        /* <DEDUP_REMOVED lines=274> */
.L_x_5507:
        /* <DEDUP_REMOVED lines=21> */
[----:B------:R0:W-:Y:S04]  /*15d70*/  STG.E desc[UR36][R6.64], R24 ;  /* 0x0000001806007986 */ /* 0x0001e8000c101924 */
[----:B------:R0:W-:Y:S04]  /*15d80*/  STG.E desc[UR36][R6.64+0x4], R25 ;  /* 0x0000041906007986 */ /* 0x0001e8000c101924 */
[----:B------:R0:W-:Y:S04]  /*15d90*/  STG.E desc[UR36][R6.64+0x8], R26 ;  /* 0x0000081a06007986 */ /* 0x0001e8000c101924 */
[----:B------:R0:W-:Y:S02]  /*15da0*/  STG.E desc[UR36][R6.64+0xc], R27 ;  /* 0x00000c1b06007986 */ /* 0x0001e4000c101924 */
.L_x_5509:
[----:B------:R-:W-:Y:S05]  /*15db0*/  BSYNC.RECONVERGENT B0 ;  /* 0x0000000000007941 */ /* 0x000fea0003800200 */
.L_x_5508:
        /* <DEDUP_REMOVED lines=35> */
.L_x_5511:
[----:B------:R-:W-:Y:S05]  /*15ff0*/  BSYNC.RECONVERGENT B0 ;  /* 0x0000000000007941 */ /* 0x000fea0003800200 */
.L_x_5510:
        /* <DEDUP_REMOVED lines=20> */
[----:B0-----:R-:W-:-:S08]  /*16140*/  IMAD.U32 R24, RZ, RZ, UR9 ;  /* 0x00000009ff187e24 */ /* 0x001fd0000f8e00ff */
[----:B------:R-:W-:Y:S05]  /*16150*/  BRA.U !UP0, `(.L_x_5513) ;  /* 0x0000000108807547 */ /* 0x000fea000b800000 */
[----:B------:R-:W0:Y:S01]  /*16160*/  LDCU UR5, c[0x0][0x360] ;  /* 0x00006c00ff0577ac */ /* 0x000e220008000800 */
[----:B------:R-:W-:Y:S01]  /*16170*/  MOV R25, UR9 ;  /* 0x0000000900197c02 */ /* 0x000fe20008000f00 */
[----:B------:R-:W-:Y:S01]  /*16180*/  IMAD.U32 R27, RZ, RZ, UR9 ;  /* 0x00000009ff1b7e24 */ /* 0x000fe2000f8e00ff */
[----:B------:R-:W-:Y:S01]  /*16190*/  MOV R26, UR9 ;  /* 0x00000009001a7c02 */ /* 0x000fe20008000f00 */
[----:B------:R-:W1:Y:S01]  /*161a0*/  LDCU UR8, c[0x0][0x39c] ;  /* 0x00007380ff0877ac */ /* 0x000e620008000800 */
[----:B0-----:R-:W-:-:S05]  /*161b0*/  IMAD R0, R2, UR5, R17 ;  /* 0x0000000502007c24 */ /* 0x001fca000f8e0211 */
[----:B-1----:R-:W-:-:S13]  /*161c0*/  ISETP.GE.U32.AND P2, PT, R0, UR8, PT ;  /* 0x0000000800007c0c */ /* 0x002fda000bf46070 */
[----:B------:R-:W-:Y:S05]  /*161d0*/  @P2 BRA `(.L_x_5514) ;  /* 0x0000000000d42947 */ /* 0x000fea0003800000 */
[----:B------:R-:W0:Y:S01]  /*161e0*/  LDCU UR6, c[0x0][0x374] ;  /* 0x00006e80ff0677ac */ /* 0x000e220008000800 */
[----:B------:R-:W1:Y:S01]  /*161f0*/  LDC R9, c[0x0][0x364] ;  /* 0x0000d900ff097b82 */ /* 0x000e620000000800 */
[----:B------:R-:W-:Y:S01]  /*16200*/  BSSY.RECONVERGENT B1, `(.L_x_5515) ;  /* 0x0000014000017945 */ /* 0x000fe20003800200 */
[----:B------:R-:W-:Y:S01]  /*16210*/  MOV R25, UR9 ;  /* 0x0000000900197c02 */ /* 0x000fe20008000f00 */
[----:B------:R-:W-:Y:S01]  /*16220*/  IMAD.U32 R27, RZ, RZ, UR9 ;  /* 0x00000009ff1b7e24 */ /* 0x000fe2000f8e00ff */
[----:B------:R-:W-:Y:S01]  /*16230*/  MOV R26, UR9 ;  /* 0x00000009001a7c02 */ /* 0x000fe20008000f00 */
[----:B0-----:R-:W-:Y:S02]  /*16240*/  IMAD R3, R16, UR6, RZ ;  /* 0x0000000610037c24 */ /* 0x001fe4000f8e02ff */
[----:B-1----:R-:W-:-:S07]  /*16250*/  IMAD R9, R9, UR5, RZ ;  /* 0x0000000509097c24 */ /* 0x002fce000f8e02ff */
.L_x_5516:
[----:B------:R-:W0:Y:S01]  /*16260*/  LDC.64 R6, c[0x0][0x778] ;  /* 0x0001de00ff067b82 */ /* 0x000e220000000a00 */
[----:B------:R-:W-:-:S05]  /*16270*/  IADD3 R11, PT, PT, R3, R0, RZ ;  /* 0x00000000030b7210 */ /* 0x000fca0007ffe0ff */
[----:B0-----:R-:W-:-:S05]  /*16280*/  IMAD.WIDE.U32 R6, R11, 0x10, R6 ;  /* 0x000000100b067825 */ /* 0x001fca00078e0006 */
[----:B------:R-:W2:Y:S04]  /*16290*/  LDG.E R11, desc[UR36][R6.64] ;  /* 0x00000024060b7981 */ /* 0x000ea8000c1e1900 */
[----:B------:R-:W3:Y:S04]  /*162a0*/  LDG.E R8, desc[UR36][R6.64+0x4] ;  /* 0x0000042406087981 */ /* 0x000ee8000c1e1900 */
[----:B------:R-:W4:Y:S04]  /*162b0*/  LDG.E R13, desc[UR36][R6.64+0x8] ;  /* 0x00000824060d7981 */ /* 0x000f28000c1e1900 */
[----:B------:R-:W5:Y:S01]  /*162c0*/  LDG.E R10, desc[UR36][R6.64+0xc] ;  /* 0x00000c24060a7981 */ /* 0x000f62000c1e1900 */
[----:B------:R-:W-:-:S04]  /*162d0*/  IADD3 R0, PT, PT, R9, R0, RZ ;  /* 0x0000000009007210 */ /* 0x000fc80007ffe0ff */
[----:B------:R-:W-:Y:S01]  /*162e0*/  ISETP.GE.U32.AND P2, PT, R0, UR8, PT ;  /* 0x0000000800007c0c */ /* 0x000fe2000bf46070 */
[----:B--2---:R-:W-:Y:S01]  /*162f0*/  FADD.FTZ R24, R11, R24 ;  /* 0x000000180b187221 */ /* 0x004fe20000010000 */
[----:B---3--:R-:W-:Y:S01]  /*16300*/  FADD.FTZ R25, R8, R25 ;  /* 0x0000001908197221 */ /* 0x008fe20000010000 */
[----:B----4-:R-:W-:Y:S01]  /*16310*/  FADD.FTZ R26, R13, R26 ;  /* 0x0000001a0d1a7221 */ /* 0x010fe20000010000 */
[----:B-----5:R-:W-:-:S09]  /*16320*/  FADD.FTZ R27, R10, R27 ;  /* 0x0000001b0a1b7221 */ /* 0x020fd20000010000 */
[----:B------:R-:W-:Y:S05]  /*16330*/  @!P2 BRA `(.L_x_5516) ;  /* 0xfffffffc00c8a947 */ /* 0x000fea000383ffff */
[----:B------:R-:W-:Y:S05]  /*16340*/  BSYNC.RECONVERGENT B1 ;  /* 0x0000000000017941 */ /* 0x000fea0003800200 */
.L_x_5515:
[----:B------:R-:W-:Y:S05]  /*16350*/  BRA `(.L_x_5514) ;  /* 0x0000000000747947 */ /* 0x000fea0003800000 */
.L_x_5513:
[----:B------:R-:W0:Y:S01]  /*16360*/  LDCU UR6, c[0x0][0x39c] ;  /* 0x00007380ff0677ac */ /* 0x000e220008000800 */
[----:B------:R-:W-:Y:S01]  /*16370*/  IMAD.U32 R25, RZ, RZ, UR9 ;  /* 0x00000009ff197e24 */ /* 0x000fe2000f8e00ff */
[----:B------:R-:W-:Y:S02]  /*16380*/  MOV R26, UR9 ;  /* 0x00000009001a7c02 */ /* 0x000fe40008000f00 */
[----:B------:R-:W-:Y:S02]  /*16390*/  MOV R27, UR9 ;  /* 0x00000009001b7c02 */ /* 0x000fe40008000f00 */
[----:B0-----:R-:W-:-:S13]  /*163a0*/  ISETP.GE.U32.AND P2, PT, R2, UR6, PT ;  /* 0x0000000602007c0c */ /* 0x001fda000bf46070 */
[----:B------:R-:W-:Y:S05]  /*163b0*/  @P2 BRA `(.L_x_5514) ;  /* 0x00000000005c2947 */ /* 0x000fea0003800000 */
[----:B------:R-:W0:Y:S01]  /*163c0*/  LDCU UR5, c[0x0][0x374] ;  /* 0x00006e80ff0577ac */ /* 0x000e220008000800 */
[----:B------:R-:W1:Y:S01]  /*163d0*/  LDC R12, c[0x0][0x360] ;  /* 0x0000d800ff0c7b82 */ /* 0x000e620000000800 */
[----:B------:R-:W-:Y:S01]  /*163e0*/  IMAD.MOV.U32 R3, RZ, RZ, R2 ;  /* 0x000000ffff037224 */ /* 0x000fe200078e0002 */
[----:B------:R-:W-:Y:S01]  /*163f0*/  MOV R25, UR9 ;  /* 0x0000000900197c02 */ /* 0x000fe20008000f00 */
[----:B------:R-:W-:Y:S01]  /*16400*/  IMAD.U32 R27, RZ, RZ, UR9 ;  /* 0x00000009ff1b7e24 */ /* 0x000fe2000f8e00ff */
[----:B------:R-:W-:-:S04]  /*16410*/  MOV R26, UR9 ;  /* 0x00000009001a7c02 */ /* 0x000fc80008000f00 */
[----:B------:R-:W2:Y:S08]  /*16420*/  LDC.64 R8, c[0x0][0x778] ;  /* 0x0001de00ff087b82 */ /* 0x000eb00000000a00 */
[----:B------:R-:W3:Y:S01]  /*16430*/  LDC R14, c[0x0][0x364] ;  /* 0x0000d900ff0e7b82 */ /* 0x000ee20000000800 */
[----:B0-----:R-:W-:-:S07]  /*16440*/  IMAD R16, R16, UR5, RZ ;  /* 0x0000000510107c24 */ /* 0x001fce000f8e02ff */
.L_x_5517:
[----:B------:R-:W-:-:S05]  /*16450*/  IADD3 R0, PT, PT, R16, R3, RZ ;  /* 0x0000000310007210 */ /* 0x000fca0007ffe0ff */
[----:B-1----:R-:W-:-:S04]  /*16460*/  IMAD R7, R0, R12, R17 ;  /* 0x0000000c00077224 */ /* 0x002fc800078e0211 */
[----:B--2---:R-:W-:-:S05]  /*16470*/  IMAD.WIDE.U32 R6, R7, 0x10, R8 ;  /* 0x0000001007067825 */ /* 0x004fca00078e0008 */
[----:B------:R-:W2:Y:S04]  /*16480*/  LDG.E R11, desc[UR36][R6.64] ;  /* 0x00000024060b7981 */ /* 0x000ea8000c1e1900 */
[----:B------:R-:W4:Y:S04]  /*16490*/  LDG.E R0, desc[UR36][R6.64+0x4] ;  /* 0x0000042406007981 */ /* 0x000f28000c1e1900 */
[----:B------:R-:W5:Y:S04]  /*164a0*/  LDG.E R13, desc[UR36][R6.64+0x8] ;  /* 0x00000824060d7981 */ /* 0x000f68000c1e1900 */
[----:B------:R-:W5:Y:S01]  /*164b0*/  LDG.E R10, desc[UR36][R6.64+0xc] ;  /* 0x00000c24060a7981 */ /* 0x000f62000c1e1900 */
[----:B---3--:R-:W-:-:S04]  /*164c0*/  IADD3 R3, PT, PT, R14, R3, RZ ;  /* 0x000000030e037210 */ /* 0x008fc80007ffe0ff */
[----:B------:R-:W-:Y:S01]  /*164d0*/  ISETP.GE.U32.AND P2, PT, R3, UR6, PT ;  /* 0x0000000603007c0c */ /* 0x000fe2000bf46070 */
[----:B--2---:R-:W-:Y:S01]  /*164e0*/  FADD.FTZ R24, R11, R24 ;  /* 0x000000180b187221 */ /* 0x004fe20000010000 */
[----:B----4-:R-:W-:Y:S01]  /*164f0*/  FADD.FTZ R25, R0, R25 ;  /* 0x0000001900197221 */ /* 0x010fe20000010000 */
[----:B-----5:R-:W-:Y:S01]  /*16500*/  FADD.FTZ R26, R13, R26 ;  /* 0x0000001a0d1a7221 */ /* 0x020fe20000010000 */
[----:B------:R-:W-:-:S09]  /*16510*/  FADD.FTZ R27, R10, R27 ;  /* 0x0000001b0a1b7221 */ /* 0x000fd20000010000 */
[----:B------:R-:W-:Y:S05]  /*16520*/  @!P2 BRA `(.L_x_5517) ;  /* 0xfffffffc00c8a947 */ /* 0x000fea000383ffff */
.L_x_5514:
[----:B------:R-:W-:Y:S05]  /*16530*/  BSYNC.RECONVERGENT B0 ;  /* 0x0000000000007941 */ /* 0x000fea0003800200 */
.L_x_5512:
        /* <DEDUP_REMOVED lines=12> */
.L_x_5519:
        /* <DEDUP_REMOVED lines=9> */
[----:B------:R-:W0:Y:S02]  /*16690*/  @!P2 LDS.128 R8, [R3] ;  /* 0x000000000308a984 */ /* 0x000e240000000c00 */
[----:B01----:R-:W-:Y:S01]  /*166a0*/  @!P2 FADD.FTZ R24, R24, R8 ;  /* 0x000000081818a221 */ /* 0x003fe20000010000 */
[----:B------:R-:W-:Y:S01]  /*166b0*/  @!P2 FADD.FTZ R25, R25, R9 ;  /* 0x000000091919a221 */ /* 0x000fe20000010000 */
[----:B------:R-:W-:Y:S01]  /*166c0*/  @!P2 FADD.FTZ R26, R26, R10 ;  /* 0x0000000a1a1aa221 */ /* 0x000fe20000010000 */
[----:B------:R-:W-:-:S05]  /*166d0*/  @!P2 FADD.FTZ R27, R27, R11 ;  /* 0x0000000b1b1ba221 */ /* 0x000fca0000010000 */
[----:B------:R1:W-:Y:S01]  /*166e0*/  @!P2 STS.128 [R0], R24 ;  /* 0x000000180000a388 */ /* 0x0003e20000000c00 */
[----:B------:R-:W-:Y:S05]  /*166f0*/  BRA.U UP1, `(.L_x_5519) ;  /* 0xfffffffd01c07547 */ /* 0x000fea000b83ffff */
.L_x_5518:
        /* <DEDUP_REMOVED lines=9> */
.L_x_5522:
[----:B------:R-:W-:Y:S01]  /*16790*/  SHF.R.U32.HI R6, RZ, 0x1, R2 ;  /* 0x00000001ff067819 */ /* 0x000fe20000011602 */
[----:B------:R-:W-:Y:S03]  /*167a0*/  BAR.SYNC.DEFER_BLOCKING 0x0 ;  /* 0x0000000000007b1d */ /* 0x000fe60000010000 */
[----:B------:R-:W-:-:S04]  /*167b0*/  IADD3 R3, PT, PT, R6, R17, RZ ;  /* 0x0000001106037210 */ /* 0x000fc80007ffe0ff */
[----:B------:R-:W-:-:S04]  /*167c0*/  ISETP.GE.U32.AND P2, PT, R3, UR5, PT ;  /* 0x0000000503007c0c */ /* 0x000fc8000bf46070 */
[----:B------:R-:W-:-:S13]  /*167d0*/  ISETP.GE.U32.OR P2, PT, R17, R6, P2 ;  /* 0x000000061100720c */ /* 0x000fda0001746470 */
[----:B------:R-:W-:-:S05]  /*167e0*/  @!P2 IMAD R3, R6, 0x10, R0 ;  /* 0x000000100603a824 */ /* 0x000fca00078e0200 */
[----:B------:R-:W0:Y:S02]  /*167f0*/  @!P2 LDS.128 R8, [R3] ;  /* 0x000000000308a984 */ /* 0x000e240000000c00 */
[----:B0123--:R-:W-:Y:S01]  /*16800*/  @!P2 FADD.FTZ R24, R24, R8 ;  /* 0x000000081818a221 */ /* 0x00ffe20000010000 */
[----:B------:R-:W-:Y:S01]  /*16810*/  @!P2 FADD.FTZ R25, R25, R9 ;  /* 0x000000091919a221 */ /* 0x000fe20000010000 */
[----:B------:R-:W-:Y:S01]  /*16820*/  @!P2 FADD.FTZ R26, R26, R10 ;  /* 0x0000000a1a1aa221 */ /* 0x000fe20000010000 */
[----:B------:R-:W-:-:S05]  /*16830*/  @!P2 FADD.FTZ R27, R27, R11 ;  /* 0x0000000b1b1ba221 */ /* 0x000fca0000010000 */
[----:B------:R3:W-:Y:S01]  /*16840*/  @!P2 STS.128 [R0], R24 ;  /* 0x000000180000a388 */ /* 0x0007e20000000c00 */
[----:B------:R-:W-:Y:S02]  /*16850*/  ISETP.GT.U32.AND P2, PT, R2, 0x7f, PT ;  /* 0x0000007f0200780c */ /* 0x000fe40003f44070 */
[----:B------:R-:W-:-:S11]  /*16860*/  MOV R2, R6 ;  /* 0x0000000600027202 */ /* 0x000fd60000000f00 */
[----:B------:R-:W-:Y:S05]  /*16870*/  @P2 BRA `(.L_x_5522) ;  /* 0xfffffffc00c42947 */ /* 0x000fea000383ffff */
.L_x_5521:
[----:B------:R-:W-:Y:S01]  /*16880*/  BAR.SYNC.DEFER_BLOCKING 0x0 ;  /* 0x0000000000007b1d */ /* 0x000fe20000010000 */
[----:B------:R-:W-:-:S09]  /*16890*/  UISETP.GE.U32.AND UP0, UPT, UR4, 0x2, UPT ;  /* 0x000000020400788c */ /* 0x000fd2000bf06070 */
[----:B------:R-:W-:Y:S05]  /*168a0*/  BRA.U !UP0, `(.L_x_5520) ;  /* 0x0000000108307547 */ /* 0x000fea000b800000 */
[----:B0123--:R-:W-:-:S07]  /*168b0*/  HFMA2 R0, -RZ, RZ, 0, 5.9604644775390625e-08 ;  /* 0x00000001ff007431 */ /* 0x00ffce00000001ff */
.L_x_5523:
[----:B------:R-:W0:Y:S04]  /*168c0*/  SHFL.DOWN PT, R3, R24, R0, 0x1f ;  /* 0x08001f0018037589 */ /* 0x000e2800000e0000 */
[----:B------:R-:W1:Y:S04]  /*168d0*/  SHFL.DOWN PT, R2, R25, R0, 0x1f ;  /* 0x08001f0019027589 */ /* 0x000e6800000e0000 */
[----:B------:R-:W2:Y:S04]  /*168e0*/  SHFL.DOWN PT, R7, R26, R0, 0x1f ;  /* 0x08001f001a077589 */ /* 0x000ea800000e0000 */
[----:B------:R3:W4:Y:S02]  /*168f0*/  SHFL.DOWN PT, R6, R27, R0, 0x1f ;  /* 0x08001f001b067589 */ /* 0x00072400000e0000 */
[----:B---3--:R-:W-:-:S02]  /*16900*/  IMAD.SHL.U32 R0, R0, 0x2, RZ ;  /* 0x0000000200007824 */ /* 0x008fc400078e00ff */
[----:B0-----:R-:W-:-:S03]  /*16910*/  FADD.FTZ R24, R3, R24 ;  /* 0x0000001803187221 */ /* 0x001fc60000010000 */
[----:B------:R-:W-:Y:S01]  /*16920*/  ISETP.GE.AND P2, PT, R0, UR4, PT ;  /* 0x0000000400007c0c */ /* 0x000fe2000bf46270 */
[----:B-1----:R-:W-:Y:S01]  /*16930*/  FADD.FTZ R25, R2, R25 ;  /* 0x0000001902197221 */ /* 0x002fe20000010000 */
[----:B--2---:R-:W-:Y:S01]  /*16940*/  FADD.FTZ R26, R7, R26 ;  /* 0x0000001a071a7221 */ /* 0x004fe20000010000 */
[----:B----4-:R-:W-:-:S10]  /*16950*/  FADD.FTZ R27, R6, R27 ;  /* 0x0000001b061b7221 */ /* 0x010fd40000010000 */
[----:B------:R-:W-:Y:S05]  /*16960*/  @!P2 BRA `(.L_x_5523) ;  /* 0xfffffffc00d4a947 */ /* 0x000fea000383ffff */
.L_x_5520:
[----:B------:R-:W-:Y:S05]  /*16970*/  @!P1 EXIT ;  /* 0x000000000000994d */ /* 0x000fea0003800000 */
[----:B------:R-:W-:Y:S05]  /*16980*/  @!P0 BRA `(.L_x_5524) ;  /* 0x0000000800108947 */ /* 0x000fea0003800000 */
[----:B------:R-:W4:Y:S01]  /*16990*/  LDCU.U8 UR6, c[0x0][0x790] ;  /* 0x0000f200ff0677ac */ /* 0x000f220008000000 */
[----:B------:R-:W5:Y:S01]  /*169a0*/  LDCU.64 UR4, c[0x0][0x760] ;  /* 0x0000ec00ff0477ac */ /* 0x000f620008000a00 */
[----:B----4-:R-:W-:Y:S02]  /*169b0*/  ISETP.NE.AND P0, PT, RZ, UR6, PT ;  /* 0x00000006ff007c0c */ /* 0x010fe4000bf05270 */
[----:B-----5:R-:W-:Y:S02]  /*169c0*/  IADD3 R4, P2, PT, R22, UR4, RZ ;  /* 0x0000000416047c10 */ /* 0x020fe4000ff5e0ff */
[----:B------:R-:W-:Y:S02]  /*169d0*/  IADD3 R8, P4, PT, R28, UR4, RZ ;  /* 0x000000041c087c10 */ /* 0x000fe4000ff9e0ff */
[----:B------:R-:W-:Y:S01]  /*169e0*/  IADD3 R2, P1, PT, R18, UR4, RZ ;  /* 0x0000000412027c10 */ /* 0x000fe2000ff3e0ff */
[----:B------:R-:W-:Y:S01]  /*169f0*/  IMAD.X R5, RZ, RZ, UR5, P2 ;  /* 0x00000005ff057e24 */ /* 0x000fe200090e06ff */
[----:B------:R-:W-:-:S02]  /*16a00*/  IADD3 R6, P3, PT, R23, UR4, RZ ;  /* 0x0000000417067c10 */ /* 0x000fc4000ff7e0ff */
[----:B------:R-:W-:Y:S02]  /*16a10*/  IADD3.X R9, PT, PT, RZ, UR5, RZ, P4, !PT ;  /* 0x00000005ff097c10 */ /* 0x000fe4000a7fe4ff */
[----:B------:R-:W-:Y:S01]  /*16a20*/  IADD3.X R3, PT, PT, RZ, UR5, RZ, P1, !PT ;  /* 0x00000005ff037c10 */ /* 0x000fe20008ffe4ff */
[----:B------:R-:W4:Y:S01]  /*16a30*/  @P0 LDG.E.U16 R12, desc[UR36][R4.64] ;  /* 0x00000024040c0981 */ /* 0x000f22000c1e1500 */
[----:B------:R-:W-:-:S03]  /*16a40*/  IADD3.X R7, PT, PT, RZ, UR5, RZ, P3, !PT ;  /* 0x00000005ff077c10 */ /* 0x000fc60009ffe4ff */
[----:B0123--:R-:W2:Y:S04]  /*16a50*/  @P0 LDG.E.U16 R0, desc[UR36][R8.64] ;  /* 0x0000002408000981 */ /* 0x00fea8000c1e1500 */
[----:B------:R-:W3:Y:S04]  /*16a60*/  @P0 LDG.E.U16 R14, desc[UR36][R2.64] ;  /* 0x00000024020e0981 */ /* 0x000ee8000c1e1500 */
[----:B------:R-:W5:Y:S01]  /*16a70*/  @P0 LDG.E.U16 R10, desc[UR36][R6.64] ;  /* 0x00000024060a0981 */ /* 0x000f62000c1e1500 */
[----:B------:R-:W0:Y:S02]  /*16a80*/  LDCU.U8 UR4, c[0x0][0x791] ;  /* 0x0000f220ff0477ac */ /* 0x000e240008000000 */
[----:B0-----:R-:W-:Y:S01]  /*16a90*/  UISETP.NE.AND UP0, UPT, UR4, URZ, UPT ;  /* 0x000000ff0400728c */ /* 0x001fe2000bf05270 */
[----:B----4-:R-:W-:-:S02]  /*16aa0*/  @P0 SHF.L.U32 R13, R12, 0x10, RZ ;  /* 0x000000100c0d0819 */ /* 0x010fc400000006ff */
[----:B--2---:R-:W-:Y:S02]  /*16ab0*/  @P0 SHF.L.U32 R11, R0, 0x10, RZ ;  /* 0x00000010000b0819 */ /* 0x004fe400000006ff */
[----:B---3--:R-:W-:Y:S01]  /*16ac0*/  @P0 SHF.L.U32 R14, R14, 0x10, RZ ;  /* 0x000000100e0e0819 */ /* 0x008fe200000006ff */
[----:B-----5:R-:W-:Y:S02]  /*16ad0*/  @P0 IMAD.U32 R10, R10, 0x10000, RZ ;  /* 0x000100000a0a0824 */ /* 0x020fe400078e00ff */
[----:B------:R-:W-:Y:S01]  /*16ae0*/  @P0 FADD.FTZ R24, R24, R11 ;  /* 0x0000000b18180221 */ /* 0x000fe20000010000 */
[----:B------:R-:W-:Y:S01]  /*16af0*/  @P0 FADD.FTZ R26, R26, R13 ;  /* 0x0000000d1a1a0221 */ /* 0x000fe20000010000 */
[----:B------:R-:W-:Y:S01]  /*16b00*/  @P0 FADD.FTZ R27, R27, R14 ;  /* 0x0000000e1b1b0221 */ /* 0x000fe20000010000 */
[----:B------:R-:W-:Y:S01]  /*16b10*/  @P0 FADD.FTZ R25, R25, R10 ;  /* 0x0000000a19190221 */ /* 0x000fe20000010000 */
[----:B------:R-:W-:Y:S06]  /*16b20*/  BRA.U UP0, `(.L_x_5525) ;  /* 0x0000000100247547 */ /* 0x000fec000b800000 */
[----:B------:R-:W-:Y:S02]  /*16b30*/  F2FP.BF16.F32.PACK_AB R24, R25, R24 ;  /* 0x000000181918723e */ /* 0x000fe400000010ff */
[----:B------:R-:W-:Y:S02]  /*16b40*/  F2FP.BF16.F32.PACK_AB R26, R27, R26 ;  /* 0x0000001a1b1a723e */ /* 0x000fe400000010ff */
[----:B------:R-:W-:Y:S01]  /*16b50*/  PRMT R0, R24, 0x7632, R0 ;  /* 0x0000763218007816 */ /* 0x000fe20000000000 */
[----:B------:R-:W-:Y:S01]  /*16b60*/  STG.E.U16 desc[UR36][R8.64], R24 ;  /* 0x0000001808007986 */ /* 0x000fe2000c101524 */
[----:B------:R-:W-:-:S03]  /*16b70*/  PRMT R10, R26, 0x7632, R10 ;  /* 0x000076321a0a7816 */ /* 0x000fc6000000000a */
[----:B------:R-:W-:Y:S04]  /*16b80*/  STG.E.U16 desc[UR36][R6.64], R0 ;  /* 0x0000000006007986 */ /* 0x000fe8000c101524 */
[----:B------:R-:W-:Y:S04]  /*16b90*/  STG.E.U16 desc[UR36][R4.64], R26 ;  /* 0x0000001a04007986 */ /* 0x000fe8000c101524 */
[----:B------:R-:W-:Y:S01]  /*16ba0*/  STG.E.U16 desc[UR36][R2.64], R10 ;  /* 0x0000000a02007986 */ /* 0x000fe2000c101524 */
[----:B------:R-:W-:Y:S05]  /*16bb0*/  EXIT ;  /* 0x000000000000794d */ /* 0x000fea0003800000 */
.L_x_5525:
        /* <DEDUP_REMOVED lines=20> */
.L_x_5526:
[----:B------:R-:W0:Y:S01]  /*16d00*/  LDCU.64 UR4, c[0x0][0x760] ;  /* 0x0000ec00ff0477ac */ /* 0x000e220008000a00 */
[----:B------:R-:W-:Y:S02]  /*16d10*/  F2FP.BF16.F32.PACK_AB R25, RZ, R25 ;  /* 0x00000019ff19723e */ /* 0x000fe400000010ff */
[----:B0-----:R-:W-:Y:S01]  /*16d20*/  IADD3 R28, P0, PT, R28, UR4, RZ ;  /* 0x000000041c1c7c10 */ /* 0x001fe2000ff1e0ff */
[----:B------:R-:W0:Y:S04]  /*16d30*/  LDCU UR4, c[0x0][0x794] ;  /* 0x0000f280ff0477ac */ /* 0x000e280008000800 */
[----:B------:R-:W-:-:S05]  /*16d40*/  IMAD.X R29, RZ, RZ, UR5, P0 ;  /* 0x00000005ff1d7e24 */ /* 0x000fca00080e06ff */
[----:B------:R1:W-:Y:S01]  /*16d50*/  STG.E.U16 desc[UR36][R28.64], R24 ;  /* 0x000000181c007986 */ /* 0x0003e2000c101524 */
[----:B0-----:R-:W-:-:S09]  /*16d60*/  UISETP.NE.AND UP0, UPT, UR4, 0x1, UPT ;  /* 0x000000010400788c */ /* 0x001fd2000bf05270 */
[----:B-1----:R-:W-:Y:S05]  /*16d70*/  BRA.U !UP0, `(.L_x_5527) ;  /* 0x0000000108407547 */ /* 0x002fea000b800000 */
        /* <DEDUP_REMOVED lines=16> */
.L_x_5527:
[----:B------:R-:W0:Y:S01]  /*16e80*/  LDCU.64 UR4, c[0x0][0x760] ;  /* 0x0000ec00ff0477ac */ /* 0x000e220008000a00 */
[----:B------:R-:W-:Y:S02]  /*16e90*/  F2FP.BF16.F32.PACK_AB R26, RZ, R26 ;  /* 0x0000001aff1a723e */ /* 0x000fe400000010ff */
[----:B0-----:R-:W-:Y:S01]  /*16ea0*/  IADD3 R2, P0, PT, R23, UR4, RZ ;  /* 0x0000000417027c10 */ /* 0x001fe2000ff1e0ff */
[----:B------:R-:W0:Y:S03]  /*16eb0*/  LDCU UR4, c[0x0][0x794] ;  /* 0x0000f280ff0477ac */ /* 0x000e260008000800 */
[----:B------:R-:W-:-:S05]  /*16ec0*/  IADD3.X R3, PT, PT, RZ, UR5, RZ, P0, !PT ;  /* 0x00000005ff037c10 */ /* 0x000fca00087fe4ff */
[----:B------:R1:W-:Y:S01]  /*16ed0*/  STG.E.U16 desc[UR36][R2.64], R25 ;  /* 0x0000001902007986 */ /* 0x0003e2000c101524 */
[----:B0-----:R-:W-:-:S09]  /*16ee0*/  UISETP.NE.AND UP0, UPT, UR4, 0x1, UPT ;  /* 0x000000010400788c */ /* 0x001fd2000bf05270 */
[----:B-1----:R-:W-:Y:S05]  /*16ef0*/  BRA.U !UP0, `(.L_x_5528) ;  /* 0x0000000108407547 */ /* 0x002fea000b800000 */
[----:B------:R-:W-:Y:S01]  /*16f00*/  MOV R0, 0x660 ;  /* 0x0000066000007802 */ /* 0x000fe20000000f00 */
[----:B------:R-:W0:Y:S01]  /*16f10*/  LDCU.64 UR4, c[0x4][0x650] ;  /* 0x0100ca00ff0477ac */ /* 0x000e220008000a00 */
[----:B------:R-:W-:Y:S02]  /*16f20*/  HFMA2 R8, -RZ, RZ, 0, 4.4763088226318359375e-05 ;  /* 0x000002efff087431 */ /* 0x000fe400000001ff */
[----:B------:R-:W-:Y:S01]  /*16f30*/  IMAD.MOV.U32 R12, RZ, RZ, 0x1 ;  /* 0x00000001ff0c7424 */ /* 0x000fe200078e00ff */
[----:B------:R1:W2:Y:S01]  /*16f40*/  LDC.64 R2, c[0x4][R0] ;  /* 0x0100000000027b82 */ /* 0x0002a20000000a00 */
[----:B------:R-:W3:Y:S01]  /*16f50*/  LDCU.64 UR6, c[0x4][0x640] ;  /* 0x0100c800ff0677ac */ /* 0x000ee20008000a00 */
[----:B------:R-:W-:Y:S01]  /*16f60*/  MOV R13, RZ ;  /* 0x000000ff000d7202 */ /* 0x000fe20000000f00 */
[----:B------:R-:W4:Y:S01]  /*16f70*/  LDCU.64 UR8, c[0x4][0x240] ;  /* 0x01004800ff0877ac */ /* 0x000f220008000a00 */
[----:B0-----:R-:W-:Y:S01]  /*16f80*/  MOV R4, UR4 ;  /* 0x0000000400047c02 */ /* 0x001fe20008000f00 */
[----:B------:R-:W-:Y:S01]  /*16f90*/  IMAD.U32 R5, RZ, RZ, UR5 ;  /* 0x00000005ff057e24 */ /* 0x000fe2000f8e00ff */
[----:B---3--:R-:W-:-:S02]  /*16fa0*/  MOV R6, UR6 ;  /* 0x0000000600067c02 */ /* 0x008fc40008000f00 */
[----:B------:R-:W-:Y:S01]  /*16fb0*/  MOV R7, UR7 ;  /* 0x0000000700077c02 */ /* 0x000fe20008000f00 */
[----:B----4-:R-:W-:Y:S01]  /*16fc0*/  IMAD.U32 R10, RZ, RZ, UR8 ;  /* 0x00000008ff0a7e24 */ /* 0x010fe2000f8e00ff */
[----:B-1----:R-:W-:-:S07]  /*16fd0*/  MOV R11, UR9 ;  /* 0x00000009000b7c02 */ /* 0x002fce0008000f00 */
[----:B------:R-:W-:-:S07]  /*16fe0*/  LEPC R20, `(.L_x_5528) ;  /* 0x000000001014794e */ /* 0x000fce0000000000 */
[----:B--2---:R-:W-:Y:S05]  /*16ff0*/  CALL.ABS.NOINC R2 ;  /* 0x0000000002007343 */ /* 0x004fea0003c00000 */
.L_x_5528:
        /* <DEDUP_REMOVED lines=24> */
.L_x_5529:
[----:B------:R-:W0:Y:S02]  /*17180*/  LDCU.64 UR4, c[0x0][0x760] ;  /* 0x0000ec00ff0477ac */ /* 0x000e240008000a00 */
[----:B0-----:R-:W-:-:S05]  /*17190*/  IADD3 R18, P0, PT, R18, UR4, RZ ;  /* 0x0000000412127c10 */ /* 0x001fca000ff1e0ff */
[----:B------:R-:W-:-:S05]  /*171a0*/  IMAD.X R19, RZ, RZ, UR5, P0 ;  /* 0x00000005ff137e24 */ /* 0x000fca00080e06ff */
[----:B------:R-:W-:Y:S01]  /*171b0*/  STG.E.U16 desc[UR36][R18.64], R27 ;  /* 0x0000001b12007986 */ /* 0x000fe2000c101524 */
[----:B------:R-:W-:Y:S05]  /*171c0*/  EXIT ;  /* 0x000000000000794d */ /* 0x000fea0003800000 */
.L_x_5524:
[----:B------:R-:W4:Y:S01]  /*171d0*/  LDCU.U8 UR4, c[0x0][0x790] ;  /* 0x0000f200ff0477ac */ /* 0x000f220008000000 */
[----:B------:R-:W5:Y:S01]  /*171e0*/  LDCU.U8 UR5, c[0x0][0x791] ;  /* 0x0000f220ff0577ac */ /* 0x000f620008000000 */
[----:B----4-:R-:W-:Y:S02]  /*171f0*/  UISETP.NE.AND UP1, UPT, UR4, URZ, UPT ;  /* 0x000000ff0400728c */ /* 0x010fe4000bf25270 */
[----:B-----5:R-:W-:-:S07]  /*17200*/  UISETP.NE.AND UP0, UPT, UR5, URZ, UPT ;  /* 0x000000ff0500728c */ /* 0x020fce000bf05270 */
[----:B------:R-:W-:Y:S05]  /*17210*/  BRA.U !UP1, `(.L_x_5530) ;  /* 0x0000000109207547 */ /* 0x000fea000b800000 */
[----:B------:R-:W4:Y:S04]  /*17220*/  LDG.E R3, desc[UR36][R4.64] ;  /* 0x0000002404037981 */ /* 0x000f28000c1e1900 */
[----:B0123--:R-:W2:Y:S04]  /*17230*/  LDG.E R0, desc[UR36][R4.64+0x4] ;  /* 0x0000042404007981 */ /* 0x00fea8000c1e1900 */
[----:B------:R-:W3:Y:S04]  /*17240*/  LDG.E R7, desc[UR36][R4.64+0x8] ;  /* 0x0000082404077981 */ /* 0x000ee8000c1e1900 */
[----:B------:R-:W5:Y:S01]  /*17250*/  LDG.E R2, desc[UR36][R4.64+0xc] ;  /* 0x00000c2404027981 */ /* 0x000f62000c1e1900 */
[----:B----4-:R-:W-:Y:S01]  /*17260*/  FADD.FTZ R24, R24, R3 ;  /* 0x0000000318187221 */ /* 0x010fe20000010000 */
[----:B--2---:R-:W-:Y:S01]  /*17270*/  FADD.FTZ R25, R25, R0 ;  /* 0x0000000019197221 */ /* 0x004fe20000010000 */
[----:B---3--:R-:W-:Y:S01]  /*17280*/  FADD.FTZ R26, R26, R7 ;  /* 0x000000071a1a7221 */ /* 0x008fe20000010000 */
[----:B-----5:R-:W-:-:S07]  /*17290*/  FADD.FTZ R27, R27, R2 ;  /* 0x000000021b1b7221 */ /* 0x020fce0000010000 */
.L_x_5530:
[----:B------:R-:W-:Y:S05]  /*172a0*/  BRA.U !UP0, `(.L_x_5531) ;  /* 0x0000000508847547 */ /* 0x000fea000b800000 */
[----:B------:R-:W4:Y:S01]  /*172b0*/  LDCU UR4, c[0x0][0x794] ;  /* 0x0000f280ff0477ac */ /* 0x000f220008000800 */
[----:B0123--:R-:W-:Y:S01]  /*172c0*/  F2FP.BF16.F32.PACK_AB R24, RZ, R24 ;  /* 0x00000018ff18723e */ /* 0x00ffe200000010ff */
[----:B----4-:R-:W-:-:S09]  /*172d0*/  UISETP.NE.AND UP0, UPT, UR4, 0x1, UPT ;  /* 0x000000010400788c */ /* 0x010fd2000bf05270 */
        /* <DEDUP_REMOVED lines=17> */
.L_x_5532:
        /* <DEDUP_REMOVED lines=24> */
.L_x_5533:
        /* <DEDUP_REMOVED lines=24> */
.L_x_5534:
        /* <DEDUP_REMOVED lines=24> */
.L_x_5535:
[----:B------:R-:W0:Y:S02]  /*17870*/  LDCU.64 UR4, c[0x0][0x760] ;  /* 0x0000ec00ff0477ac */ /* 0x000e240008000a00 */
[----:B0-----:R-:W-:-:S04]  /*17880*/  IADD3 R18, P0, PT, R18, UR4, RZ ;  /* 0x0000000412127c10 */ /* 0x001fc8000ff1e0ff */
[----:B------:R-:W-:-:S05]  /*17890*/  IADD3.X R19, PT, PT, RZ, UR5, RZ, P0, !PT ;  /* 0x00000005ff137c10 */ /* 0x000fca00087fe4ff */
[----:B------:R-:W-:Y:S01]  /*178a0*/  STG.E.U16 desc[UR36][R18.64], R27 ;  /* 0x0000001b12007986 */ /* 0x000fe2000c101524 */
[----:B------:R-:W-:Y:S05]  /*178b0*/  EXIT ;  /* 0x000000000000794d */ /* 0x000fea0003800000 */
.L_x_5531:
[----:B------:R-:W-:Y:S04]  /*178c0*/  STG.E desc[UR36][R4.64], R24 ;  /* 0x0000001804007986 */ /* 0x000fe8000c101924 */
[----:B------:R-:W-:Y:S04]  /*178d0*/  STG.E desc[UR36][R4.64+0x4], R25 ;  /* 0x0000041904007986 */ /* 0x000fe8000c101924 */
[----:B------:R-:W-:Y:S04]  /*178e0*/  STG.E desc[UR36][R4.64+0x8], R26 ;  /* 0x0000081a04007986 */ /* 0x000fe8000c101924 */
[----:B------:R-:W-:Y:S01]  /*178f0*/  STG.E desc[UR36][R4.64+0xc], R27 ;  /* 0x00000c1b04007986 */ /* 0x000fe2000c101924 */
[----:B------:R-:W-:Y:S05]  /*17900*/  EXIT ;  /* 0x000000000000794d */ /* 0x000fea0003800000 */
.L_x_5503:
        /* <DEDUP_REMOVED lines=11> */
[----:B------:R-:W-:Y:S05]  /*179c0*/  @!P0 BRA `(.L_x_5536) ;  /* 0x0000000800108947 */ /* 0x000fea0003800000 */
[----:B------:R-:W0:Y:S01]  /*179d0*/  LDCU.U8 UR6, c[0x0][0x790] ;  /* 0x0000f200ff0677ac */ /* 0x000e220008000000 */
[----:B------:R-:W1:Y:S01]  /*179e0*/  LDCU.64 UR4, c[0x0][0x760] ;  /* 0x0000ec00ff0477ac */ /* 0x000e620008000a00 */
[----:B0-----:R-:W-:Y:S02]  /*179f0*/  ISETP.NE.AND P4, PT, RZ, UR6, PT ;  /* 0x00000006ff007c0c */ /* 0x001fe4000bf85270 */
[----:B-1----:R-:W-:Y:S02]  /*17a00*/  IADD3 R6, P2, PT, R29, UR4, RZ ;  /* 0x000000041d067c10 */ /* 0x002fe4000ff5e0ff */
        /* <DEDUP_REMOVED lines=11> */
[----:B------:R-:W0:Y:S02]  /*17ac0*/  LDCU.U8 UR4, c[0x0][0x791] ;  /* 0x0000f220ff0477ac */ /* 0x000e240008000000 */
[----:B0-----:R-:W-:Y:S01]  /*17ad0*/  UISETP.NE.AND UP0, UPT, UR4, URZ, UPT ;  /* 0x000000ff0400728c */ /* 0x001fe2000bf05270 */
[----:B--2---:R-:W-:-:S02]  /*17ae0*/  @P4 SHF.L.U32 R10, R10, 0x10, RZ ;  /* 0x000000100a0a4819 */ /* 0x004fc400000006ff */
[----:B---3--:R-:W-:Y:S01]  /*17af0*/  @P4 SHF.L.U32 R13, R12, 0x10, RZ ;  /* 0x000000100c0d4819 */ /* 0x008fe200000006ff */
[----:B----4-:R-:W-:Y:S02]  /*17b00*/  @P4 IMAD.U32 R11, R0, 0x10000, RZ ;  /* 0x00010000000b4824 */ /* 0x010fe400078e00ff */
        /* <DEDUP_REMOVED lines=15> */
.L_x_5537:
        /* <DEDUP_REMOVED lines=20> */
.L_x_5538:
        /* <DEDUP_REMOVED lines=24> */
.L_x_5539:
        /* <DEDUP_REMOVED lines=24> */
.L_x_5540:
        /* <DEDUP_REMOVED lines=24> */
.L_x_5541:
[----:B------:R-:W0:Y:S02]  /*181c0*/  LDCU.64 UR4, c[0x0][0x760] ;  /* 0x0000ec00ff0477ac */ /* 0x000e240008000a00 */
[----:B0-----:R-:W-:-:S04]  /*181d0*/  IADD3 R18, P0, PT, R18, UR4, RZ ;  /* 0x0000000412127c10 */ /* 0x001fc8000ff1e0ff */
[----:B------:R-:W-:-:S05]  /*181e0*/  IADD3.X R19, PT, PT, RZ, UR5, RZ, P0, !PT ;  /* 0x00000005ff137c10 */ /* 0x000fca00087fe4ff */
[----:B------:R-:W-:Y:S01]  /*181f0*/  STG.E.U16 desc[UR36][R18.64], R27 ;  /* 0x0000001b12007986 */ /* 0x000fe2000c101524 */
[----:B------:R-:W-:Y:S05]  /*18200*/  EXIT ;  /* 0x000000000000794d */ /* 0x000fea0003800000 */
.L_x_5536:
[----:B------:R-:W0:Y:S01]  /*18210*/  LDCU.U8 UR4, c[0x0][0x790] ;  /* 0x0000f200ff0477ac */ /* 0x000e220008000000 */
[----:B------:R-:W1:Y:S01]  /*18220*/  LDCU.U8 UR5, c[0x0][0x791] ;  /* 0x0000f220ff0577ac */ /* 0x000e620008000000 */
[----:B0-----:R-:W-:Y:S02]  /*18230*/  UISETP.NE.AND UP0, UPT, UR4, URZ, UPT ;  /* 0x000000ff0400728c */ /* 0x001fe4000bf05270 */
[----:B-1----:R-:W-:-:S07]  /*18240*/  UISETP.NE.AND UP1, UPT, UR5, URZ, UPT ;  /* 0x000000ff0500728c */ /* 0x002fce000bf25270 */
[----:B------:R-:W-:Y:S05]  /*18250*/  BRA.U !UP0, `(.L_x_5542) ;  /* 0x0000000108207547 */ /* 0x000fea000b800000 */
[----:B------:R-:W2:Y:S04]  /*18260*/  LDG.E R3, desc[UR36][R4.64] ;  /* 0x0000002404037981 */ /* 0x000ea8000c1e1900 */
[----:B------:R-:W3:Y:S04]  /*18270*/  LDG.E R0, desc[UR36][R4.64+0x4] ;  /* 0x0000042404007981 */ /* 0x000ee8000c1e1900 */
[----:B------:R-:W4:Y:S04]  /*18280*/  LDG.E R7, desc[UR36][R4.64+0x8] ;  /* 0x0000082404077981 */ /* 0x000f28000c1e1900 */
[----:B------:R-:W5:Y:S01]  /*18290*/  LDG.E R2, desc[UR36][R4.64+0xc] ;  /* 0x00000c2404027981 */ /* 0x000f62000c1e1900 */
[----:B--2---:R-:W-:Y:S01]  /*182a0*/  FADD.FTZ R24, R24, R3 ;  /* 0x0000000318187221 */ /* 0x004fe20000010000 */
[----:B---3--:R-:W-:Y:S01]  /*182b0*/  FADD.FTZ R25, R25, R0 ;  /* 0x0000000019197221 */ /* 0x008fe20000010000 */
[----:B----4-:R-:W-:Y:S01]  /*182c0*/  FADD.FTZ R26, R26, R7 ;  /* 0x000000071a1a7221 */ /* 0x010fe20000010000 */
[----:B-----5:R-:W-:-:S07]  /*182d0*/  FADD.FTZ R27, R27, R2 ;  /* 0x000000021b1b7221 */ /* 0x020fce0000010000 */
.L_x_5542:
[----:B------:R-:W-:Y:S05]  /*182e0*/  BRA.U !UP1, `(.L_x_5543) ;  /* 0x0000000509847547 */ /* 0x000fea000b800000 */
[----:B------:R-:W0:Y:S01]  /*182f0*/  LDCU UR4, c[0x0][0x794] ;  /* 0x0000f280ff0477ac */ /* 0x000e220008000800 */
[----:B------:R-:W-:Y:S01]  /*18300*/  F2FP.BF16.F32.PACK_AB R24, RZ, R24 ;  /* 0x00000018ff18723e */ /* 0x000fe200000010ff */
[----:B0-----:R-:W-:-:S09]  /*18310*/  UISETP.NE.AND UP0, UPT, UR4, 0x1, UPT ;  /* 0x000000010400788c */ /* 0x001fd2000bf05270 */
[----:B------:R-:W-:Y:S05]  /*18320*/  BRA.U !UP0, `(.L_x_5544) ;  /* 0x0000000108407547 */ /* 0x000fea000b800000 */
        /* <DEDUP_REMOVED lines=16> */
.L_x_5544:
        /* <DEDUP_REMOVED lines=24> */
.L_x_5545:
        /* <DEDUP_REMOVED lines=24> */
.L_x_5546:
        /* <DEDUP_REMOVED lines=24> */
.L_x_5547:
[----:B------:R-:W0:Y:S02]  /*188b0*/  LDCU.64 UR4, c[0x0][0x760] ;  /* 0x0000ec00ff0477ac */ /* 0x000e240008000a00 */
[----:B0-----:R-:W-:-:S04]  /*188c0*/  IADD3 R18, P0, PT, R18, UR4, RZ ;  /* 0x0000000412127c10 */ /* 0x001fc8000ff1e0ff */
[----:B------:R-:W-:-:S05]  /*188d0*/  IADD3.X R19, PT, PT, RZ, UR5, RZ, P0, !PT ;  /* 0x00000005ff137c10 */ /* 0x000fca00087fe4ff */
[----:B------:R-:W-:Y:S01]  /*188e0*/  STG.E.U16 desc[UR36][R18.64], R27 ;  /* 0x0000001b12007986 */ /* 0x000fe2000c101524 */
[----:B------:R-:W-:Y:S05]  /*188f0*/  EXIT ;  /* 0x000000000000794d */ /* 0x000fea0003800000 */
.L_x_5543:
[----:B------:R-:W-:Y:S04]  /*18900*/  STG.E desc[UR36][R4.64], R24 ;  /* 0x0000001804007986 */ /* 0x000fe8000c101924 */
[----:B------:R-:W-:Y:S04]  /*18910*/  STG.E desc[UR36][R4.64+0x4], R25 ;  /* 0x0000041904007986 */ /* 0x000fe8000c101924 */
[----:B------:R-:W-:Y:S04]  /*18920*/  STG.E desc[UR36][R4.64+0x8], R26 ;  /* 0x0000081a04007986 */ /* 0x000fe8000c101924 */
[----:B------:R-:W-:Y:S01]  /*18930*/  STG.E desc[UR36][R4.64+0xc], R27 ;  /* 0x00000c1b04007986 */ /* 0x000fe2000c101924 */
[----:B------:R-:W-:Y:S05]  /*18940*/  EXIT ;  /* 0x000000000000794d */ /* 0x000fea0003800000 */
        .weak           $__internal_12_$__cuda_sm20_div_u64
        .type           $__internal_12_$__cuda_sm20_div_u64,@function
        .size           $__internal_12_$__cuda_sm20_div_u64,(.L_x_8887 - $__internal_12_$__cuda_sm20_div_u64)
$__internal_12_$__cuda_sm20_div_u64:
        /* <DEDUP_REMOVED lines=68> */
[----:B------:R-:W-:Y:S06]  /*18d90*/  RET.REL.NODEC R6 `(_ZN2at6native13reduce_kernelILi128ELi4ENS0_8ReduceOpIN3c108BFloat16ENS0_14func_wrapper_tIS4_NS0_55_GLOBAL__N__0955718d_22_SparseCsrTensorMath_cu_868dd54514ReductionAddOpIfEEEEjS4_Li4ELi4EEEEEvT1_) ;  /* 0xfffffe7006987950 */ /* 0x000fec0003c3ffff */
.L_x_5548:
        /* <DEDUP_REMOVED lines=14> */
.L_x_8887:


//--------------------- .text._ZN2at6native13reduce_kernelILi512ELi1ENS0_8ReduceOpIN3c104HalfENS0_14func_wrapper_tIS4_NS0_55_GLOBAL__N__0955718d_22_SparseCsrTensorMath_cu_868dd54514ReductionAddOpIfEEEEjS4_Li4ELi4EEEEEvT1_ --------------------------
	.section	.text._ZN2at6native13reduce_kernelILi512ELi1ENS0_8ReduceOpIN3c104HalfENS0_14func_wrapper_tIS4_NS0_55_GLOBAL__N__0955718d_22_SparseCsrTensorMath_cu_868dd54514ReductionAddOpIfEEEEjS4_Li4ELi4EEEEEvT1_,"ax",@progbits
	.align	128
.text._ZN2at6native13reduce_kernelILi512ELi1ENS0_8ReduceOpIN3c104HalfENS0_14func_wrapper_tIS4_NS0_55_GLOBAL__N__0955718d_22_SparseCsrTensorMath_cu_868dd54514ReductionAddOpIfEEEEjS4_Li4ELi4EEEEEvT1_:
        .type           _ZN2at6native13reduce_kernelILi512ELi1ENS0_8ReduceOpIN3c104HalfENS0_14func_wrapper_tIS4_NS0_55_GLOBAL__N__0955718d_22_SparseCsrTensorMath_cu_868dd54514ReductionAddOpIfEEEEjS4_Li4ELi4EEEEEvT1_,@function
        .size           _ZN2at6native13reduce_kernelILi512ELi1ENS0_8ReduceOpIN3c104HalfENS0_14func_wrapper_tIS4_NS0_55_GLOBAL__N__0955718d_22_SparseCsrTensorMath_cu_868dd54514ReductionAddOpIfEEEEjS4_Li4ELi4EEEEEvT1_,(.L_x_8889 - _ZN2at6native13reduce_kernelILi512ELi1ENS0_8ReduceOpIN3c104HalfENS0_14func_wrapper_tIS4_NS0_55_GLOBAL__N__0955718d_22_SparseCsrTensorMath_cu_868dd54514ReductionAddOpIfEEEEjS4_Li4ELi4EEEEEvT1_)
        .other          _ZN2at6native13reduce_kernelILi512ELi1ENS0_8ReduceOpIN3c104HalfENS0_14func_wrapper_tIS4_NS0_55_GLOBAL__N__0955718d_22_SparseCsrTensorMath_cu_868dd54514ReductionAddOpIfEEEEjS4_Li4ELi4EEEEEvT1_,@"STO_CUDA_ENTRY STV_DEFAULT"
_ZN2at6native13reduce_kernelILi512ELi1ENS0_8ReduceOpIN3c104HalfENS0_14func_wrapper_tIS4_NS0_55_GLOBAL__N__0955718d_22_SparseCsrTensorMath_cu_868dd54514ReductionAddOpIfEEEEjS4_Li4ELi4EEEEEvT1_:
        /* <DEDUP_REMOVED lines=295> */
.L_x_5549:
        /* <DEDUP_REMOVED lines=43> */
[----:B--2---:R-:W-:-:S05]  /*1520*/  HADD2.F32 R5, -RZ, R8.H0_H0 ;  /* 0x20000008ff057230 */ /* 0x004fca0000004100 */
[----:B0-----:R-:W-:-:S07]  /*1530*/  FADD.FTZ R5, R5, UR4 ;  /* 0x0000000405057e21 */ /* 0x001fce0008010000 */
.L_x_5556:
[----:B------:R-:W-:Y:S05]  /*1540*/  BSYNC.RECONVERGENT B2 ;  /* 0x0000000000027941 */ /* 0x000fea0003800200 */
.L_x_5555:
[----:B------:R-:W-:Y:S02]  /*1550*/  IADD3 R2, P0, PT, R2, 0x8, RZ ;  /* 0x0000000802027810 */ /* 0x000fe40007f1e0ff */
[----:B------:R-:W-:-:S03]  /*1560*/  IADD3 R8, PT, PT, R11, -0x4, R24 ;  /* 0xfffffffc0b087810 */ /* 0x000fc60007ffe018 */
[----:B------:R-:W-:-:S08]  /*1570*/  IMAD.X R3, RZ, RZ, R3, P0 ;  /* 0x000000ffff037224 */ /* 0x000fd000000e0603 */
.L_x_5554:
[----:B------:R-:W-:Y:S05]  /*1580*/  BSYNC.RECONVERGENT B1 ;  /* 0x0000000000017941 */ /* 0x000fea0003800200 */
.L_x_5553:
        /* <DEDUP_REMOVED lines=11> */
.L_x_5559:
[C---:B------:R-:W-:Y:S01]  /*1640*/  IMAD.WIDE.U32 R6, R21.reuse, 0x8, R2 ;  /* 0x0000000815067825 */ /* 0x040fe200078e0002 */
[----:B------:R-:W0:Y:S05]  /*1650*/  LDCU UR4, c[0x0][0x394] ;  /* 0x00007280ff0477ac */ /* 0x000e2a0008000800 */
[----:B------:R-:W2:Y:S01]  /*1660*/  LDG.E.64 R6, desc[UR36][R6.64] ;  /* 0x0000002406067981 */ /* 0x000ea2000c1e1b00 */
[----:B0-----:R-:W-:-:S05]  /*1670*/  VIADD R21, R21, UR4 ;  /* 0x0000000415157c36 */ /* 0x001fca0008000000 */
[----:B------:R-:W-:-:S04]  /*1680*/  LEA R13, R21, 0x3, 0x2 ;  /* 0x00000003150d7811 */ /* 0x000fc800078e10ff */
[----:B------:R-:W-:Y:S01]  /*1690*/  ISETP.GE.U32.AND P1, PT, R13, R8, PT ;  /* 0x000000080d00720c */ /* 0x000fe20003f26070 */
[--C-:B--2---:R-:W-:Y:S02]  /*16a0*/  HADD2.F32 R12, -RZ, R6.reuse.H0_H0 ;  /* 0x20000006ff0c7230 */ /* 0x104fe40000004100 */
[----:B------:R-:W-:Y:S02]  /*16b0*/  HADD2.F32 R11, -RZ, R6.H1_H1 ;  /* 0x30000006ff0b7230 */ /* 0x000fe40000004100 */
[--C-:B------:R-:W-:Y:S02]  /*16c0*/  HADD2.F32 R14, -RZ, R7.reuse.H0_H0 ;  /* 0x20000007ff0e7230 */ /* 0x100fe40000004100 */
[----:B------:R-:W-:Y:S01]  /*16d0*/  FADD.FTZ R5, R12, R5 ;  /* 0x000000050c057221 */ /* 0x000fe20000010000 */
[----:B------:R-:W-:Y:S02]  /*16e0*/  HADD2.F32 R13, -RZ, R7.H1_H1 ;  /* 0x30000007ff0d7230 */ /* 0x000fe40000004100 */
[----:B------:R-:W-:Y:S01]  /*16f0*/  FADD.FTZ R10, R11, R10 ;  /* 0x0000000a0b0a7221 */ /* 0x000fe20000010000 */
[----:B------:R-:W-:-:S02]  /*1700*/  FADD.FTZ R9, R14, R9 ;  /* 0x000000090e097221 */ /* 0x000fc40000010000 */
[----:B------:R-:W-:Y:S01]  /*1710*/  FADD.FTZ R4, R13, R4 ;  /* 0x000000040d047221 */ /* 0x000fe20000010000 */
[----:B------:R-:W-:Y:S06]  /*1720*/  @!P1 BRA `(.L_x_5559) ;  /* 0xfffffffc00c49947 */ /* 0x000fec000383ffff */
.L_x_5558:
[----:B------:R-:W-:Y:S05]  /*1730*/  BSYNC.RECONVERGENT B1 ;  /* 0x0000000000017941 */ /* 0x000fea0003800200 */
.L_x_5557:
[----:B------:R-:W-:Y:S04]  /*1740*/  BSSY.RECONVERGENT B1, `(.L_x_5560) ;  /* 0x000000a000017945 */ /* 0x000fe80003800200 */
[----:B------:R-:W-:Y:S05]  /*1750*/  @P0 BRA `(.L_x_5561) ;  /* 0x0000000000200947 */ /* 0x000fea0003800000 */
[----:B------:R-:W-:-:S04]  /*1760*/  LOP3.LUT R7, R8, 0xfffffffc, RZ, 0xc0, !PT ;  /* 0xfffffffc08077812 */ /* 0x000fc800078ec0ff */
[----:B------:R-:W-:-:S04]  /*1770*/  IADD3 R7, PT, PT, R7, R0, RZ ;  /* 0x0000000007077210 */ /* 0x000fc80007ffe0ff */
[----:B------:R-:W-:-:S13]  /*1780*/  ISETP.GE.U32.AND P0, PT, R7, R8, PT ;  /* 0x000000080700720c */ /* 0x000fda0003f06070 */
[----:B------:R-:W-:Y:S05]  /*1790*/  @P0 BRA `(.L_x_5561) ;  /* 0x0000000000100947 */ /* 0x000fea0003800000 */
[----:B------:R-:W-:-:S06]  /*17a0*/  IMAD.WIDE R2, R7, 0x2, R2 ;  /* 0x0000000207027825 */ /* 0x000fcc00078e0202 */
[----:B------:R-:W2:Y:S02]  /*17b0*/  LDG.E.U16 R2, desc[UR36][R2.64] ;  /* 0x0000002402027981 */ /* 0x000ea4000c1e1500 */
[----:B--2---:R-:W-:-:S05]  /*17c0*/  HADD2.F32 R0, -RZ, R2.H0_H0 ;  /* 0x20000002ff007230 */ /* 0x004fca0000004100 */
[----:B------:R-:W-:-:S07]  /*17d0*/  FADD.FTZ R5, R5, R0 ;  /* 0x0000000005057221 */ /* 0x000fce0000010000 */
.L_x_5561:
[----:B------:R-:W-:Y:S05]  /*17e0*/  BSYNC.RECONVERGENT B1 ;  /* 0x0000000000017941 */ /* 0x000fea0003800200 */
.L_x_5560:
[----:B------:R-:W-:-:S04]  /*17f0*/  FADD.FTZ R10, R10, R5 ;  /* 0x000000050a0a7221 */ /* 0x000fc80000010000 */
[----:B------:R-:W-:-:S04]  /*1800*/  FADD.FTZ R7, R10, R9 ;  /* 0x000000090a077221 */ /* 0x000fc80000010000 */
[----:B------:R-:W-:Y:S01]  /*1810*/  FADD.FTZ R7, R7, R4 ;  /* 0x0000000407077221 */ /* 0x000fe20000010000 */
[----:B------:R-:W-:Y:S06]  /*1820*/  BRA `(.L_x_5551) ;  /* 0x0000009400587947 */ /* 0x000fec0003800000 */
.L_x_5552:
        /* <DEDUP_REMOVED lines=18> */
.L_x_5566:
        /* <DEDUP_REMOVED lines=13> */
[----:B------:R-:W-:Y:S01]  /*1a20*/  ISETP.GE.U32.AND P0, PT, R23, R24, PT ;  /* 0x000000181700720c */ /* 0x000fe20003f06070 */
[----:B--2---:R-:W-:Y:S02]  /*1a30*/  HADD2.F32 R23, -RZ, R12.H0_H0 ;  /* 0x2000000cff177230 */ /* 0x004fe40000004100 */
[----:B---3--:R-:W-:Y:S02]  /*1a40*/  HADD2.F32 R6, -RZ, R14.H0_H0 ;  /* 0x2000000eff067230 */ /* 0x008fe40000004100 */
[----:B----4-:R-:W-:Y:S02]  /*1a50*/  HADD2.F32 R8, -RZ, R18.H0_H0 ;  /* 0x20000012ff087230 */ /* 0x010fe40000004100 */
[----:B-----5:R-:W-:Y:S02]  /*1a60*/  HADD2.F32 R20, -RZ, R10.H0_H0 ;  /* 0x2000000aff147230 */ /* 0x020fe40000004100 */
[----:B------:R-:W-:Y:S01]  /*1a70*/  FADD.FTZ R4, R23, R4 ;  /* 0x0000000417047221 */ /* 0x000fe20000010000 */
[----:B------:R-:W-:Y:S01]  /*1a80*/  FADD.FTZ R9, R6, R9 ;  /* 0x0000000906097221 */ /* 0x000fe20000010000 */
[----:B------:R-:W-:Y:S01]  /*1a90*/  FADD.FTZ R5, R8, R5 ;  /* 0x0000000508057221 */ /* 0x000fe20000010000 */
[----:B------:R-:W-:Y:S01]  /*1aa0*/  FADD.FTZ R7, R20, R7 ;  /* 0x0000000714077221 */ /* 0x000fe20000010000 */
[----:B------:R-:W-:Y:S06]  /*1ab0*/  @!P0 BRA `(.L_x_5566) ;  /* 0xfffffffc00a48947 */ /* 0x000fec000383ffff */
[----:B------:R-:W-:Y:S05]  /*1ac0*/  BSYNC.RECONVERGENT B2 ;  /* 0x0000000000027941 */ /* 0x000fea0003800200 */
.L_x_5565:
[----:B------:R-:W-:-:S07]  /*1ad0*/  PRMT R6, R10, 0x7610, R6 ;  /* 0x000076100a067816 */ /* 0x000fce0000000006 */
.L_x_5564:
[----:B------:R-:W-:Y:S05]  /*1ae0*/  BSYNC.RECONVERGENT B1 ;  /* 0x0000000000017941 */ /* 0x000fea0003800200 */
.L_x_5563:
        /* <DEDUP_REMOVED lines=19> */
.L_x_5568:
[----:B------:R-:W-:Y:S05]  /*1c20*/  BSYNC.RECONVERGENT B1 ;  /* 0x0000000000017941 */ /* 0x000fea0003800200 */
.L_x_5567:
[----:B------:R-:W-:Y:S04]  /*1c30*/  BSSY.RECONVERGENT B1, `(.L_x_5569) ;  /* 0x0000012000017945 */ /* 0x000fe80003800200 */
[----:B------:R-:W-:Y:S05]  /*1c40*/  @P0 BRA `(.L_x_5570) ;  /* 0x0000000000400947 */ /* 0x000fea0003800000 */
[----:B------:R-:W-:Y:S01]  /*1c50*/  IADD3 R21, PT, PT, R21, R0, RZ ;  /* 0x0000000015157210 */ /* 0x000fe20007ffe0ff */
[----:B0----5:R-:W-:-:S03]  /*1c60*/  HADD2.F32 R3, -RZ, R12.H0_H0 ;  /* 0x2000000cff037230 */ /* 0x021fc60000004100 */
[----:B------:R-:W-:Y:S02]  /*1c70*/  ISETP.GE.U32.AND P0, PT, R21, R24, PT ;  /* 0x000000181500720c */ /* 0x000fe40003f06070 */
[----:B------:R-:W-:-:S11]  /*1c80*/  FADD.FTZ R4, R4, R3 ;  /* 0x0000000304047221 */ /* 0x000fd60000010000 */
[----:B------:R-:W-:Y:S05]  /*1c90*/  @P0 BRA `(.L_x_5570) ;  /* 0x00000000002c0947 */ /* 0x000fea0003800000 */
[----:B------:R-:W-:Y:S02]  /*1ca0*/  IMAD.IADD R3, R21, 0x1, R0 ;  /* 0x0000000115037824 */ /* 0x000fe400078e0200 */
[----:B------:R-:W-:-:S03]  /*1cb0*/  HADD2.F32 R14, -RZ, R14.H0_H0 ;  /* 0x2000000eff0e7230 */ /* 0x000fc60000004100 */
[----:B------:R-:W-:Y:S02]  /*1cc0*/  ISETP.GE.U32.AND P0, PT, R3, R24, PT ;  /* 0x000000180300720c */ /* 0x000fe40003f06070 */
[----:B------:R-:W-:-:S11]  /*1cd0*/  FADD.FTZ R9, R9, R14 ;  /* 0x0000000e09097221 */ /* 0x000fd60000010000 */
[----:B------:R-:W-:Y:S05]  /*1ce0*/  @P0 BRA `(.L_x_5570) ;  /* 0x0000000000180947 */ /* 0x000fea0003800000 */
[----:B------:R-:W-:Y:S01]  /*1cf0*/  IADD3 R3, PT, PT, R3, R0, RZ ;  /* 0x0000000003037210 */ /* 0x000fe20007ffe0ff */
[----:B------:R-:W-:-:S03]  /*1d00*/  HADD2.F32 R18, -RZ, R18.H0_H0 ;  /* 0x20000012ff127230 */ /* 0x000fc60000004100 */
[----:B------:R-:W-:Y:S02]  /*1d10*/  ISETP.GE.U32.AND P0, PT, R3, R24, PT ;  /* 0x000000180300720c */ /* 0x000fe40003f06070 */
[----:B------:R-:W-:-:S11]  /*1d20*/  FADD.FTZ R5, R5, R18 ;  /* 0x0000001205057221 */ /* 0x000fd60000010000 */
[----:B------:R-:W-:-:S05]  /*1d30*/  @!P0 HADD2.F32 R6, -RZ, R6.H0_H0 ;  /* 0x20000006ff068230 */ /* 0x000fca0000004100 */
[----:B------:R-:W-:-:S07]  /*1d40*/  @!P0 FADD.FTZ R7, R7, R6 ;  /* 0x0000000607078221 */ /* 0x000fce0000010000 */
.L_x_5570:
[----:B------:R-:W-:Y:S05]  /*1d50*/  BSYNC.RECONVERGENT B1 ;  /* 0x0000000000017941 */ /* 0x000fea0003800200 */
.L_x_5569:
[----:B------:R-:W-:-:S04]  /*1d60*/  FADD.FTZ R4, R4, R9 ;  /* 0x0000000904047221 */ /* 0x000fc80000010000 */
[----:B------:R-:W-:-:S04]  /*1d70*/  FADD.FTZ R4, R4, R5 ;  /* 0x0000000504047221 */ /* 0x000fc80000010000 */
[----:B------:R-:W-:Y:S01]  /*1d80*/  FADD.FTZ R7, R4, R7 ;  /* 0x0000000704077221 */ /* 0x000fe20000010000 */
[----:B------:R-:W-:Y:S06]  /*1d90*/  BRA `(.L_x_5551) ;  /* 0x0000008c00fc7947 */ /* 0x000fec0003800000 */
.L_x_5562:
        /* <DEDUP_REMOVED lines=14> */
.L_x_5575:
[----:B------:R-:W-:Y:S01]  /*1e80*/  IADD3 R11, PT, PT, R21, R4, RZ ;  /* 0x00000004150b7210 */ /* 0x000fe20007ffe0ff */
[----:B------:R-:W-:-:S03]  /*1e90*/  IMAD R19, R0, R21, RZ ;  /* 0x0000001500137224 */ /* 0x000fc600078e02ff */
[----:B------:R-:W-:Y:S01]  /*1ea0*/  IADD3 R13, PT, PT, R11, R4, RZ ;  /* 0x000000040b0d7210 */ /* 0x000fe20007ffe0ff */
[----:B------:R-:W-:Y:S02]  /*1eb0*/  IMAD R11, R0, R11, RZ ;  /* 0x0000000b000b7224 */ /* 0x000fe400078e02ff */
        /* <DEDUP_REMOVED lines=24> */
.L_x_5574:
[----:B------:R-:W-:Y:S02]  /*2040*/  PRMT R14, R18, 0x7610, R14 ;  /* 0x00007610120e7816 */ /* 0x000fe4000000000e */
[----:B------:R-:W-:Y:S02]  /*2050*/  PRMT R13, R10, 0x7610, R13 ;  /* 0x000076100a0d7816 */ /* 0x000fe4000000000d */
[----:B------:R-:W-:-:S07]  /*2060*/  PRMT R9, R15, 0x7610, R9 ;  /* 0x000076100f097816 */ /* 0x000fce0000000009 */
.L_x_5573:
[----:B------:R-:W-:Y:S05]  /*2070*/  BSYNC.RECONVERGENT B1 ;  /* 0x0000000000017941 */ /* 0x000fea0003800200 */
.L_x_5572:
        /* <DEDUP_REMOVED lines=23> */
.L_x_5577:
[----:B------:R-:W-:Y:S05]  /*21f0*/  BSYNC.RECONVERGENT B1 ;  /* 0x0000000000017941 */ /* 0x000fea0003800200 */
.L_x_5576:
        /* <DEDUP_REMOVED lines=12> */
[----:B------:R-:W-:-:S04]  /*22c0*/  IADD3 R3, PT, PT, R3, R4, RZ ;  /* 0x0000000403037210 */ /* 0x000fc80007ffe0ff */
[----:B------:R-:W-:Y:S01]  /*22d0*/  ISETP.GE.U32.AND P0, PT, R3, R24, PT ;  /* 0x000000180300720c */ /* 0x000fe20003f06070 */
[----:B------:R-:W-:-:S05]  /*22e0*/  HADD2.F32 R3, -RZ, R12.H0_H0 ;  /* 0x2000000cff037230 */ /* 0x000fca0000004100 */
[----:B------:R-:W-:-:S07]  /*22f0*/  FADD.FTZ R6, R6, R3 ;  /* 0x0000000306067221 */ /* 0x000fce0000010000 */
[----:B------:R-:W-:-:S05]  /*2300*/  @!P0 HADD2.F32 R0, -RZ, R9.H0_H0 ;  /* 0x20000009ff008230 */ /* 0x000fca0000004100 */
[----:B------:R-:W-:-:S07]  /*2310*/  @!P0 FADD.FTZ R5, R5, R0 ;  /* 0x0000000005058221 */ /* 0x000fce0000010000 */
.L_x_5579:
[----:B------:R-:W-:Y:S05]  /*2320*/  BSYNC.RECONVERGENT B1 ;  /* 0x0000000000017941 */ /* 0x000fea0003800200 */
.L_x_5578:
[----:B------:R-:W-:-:S04]  /*2330*/  FADD.FTZ R7, R8, R7 ;  /* 0x0000000708077221 */ /* 0x000fc80000010000 */
[----:B------:R-:W-:-:S04]  /*2340*/  FADD.FTZ R6, R7, R6 ;  /* 0x0000000607067221 */ /* 0x000fc80000010000 */
[----:B------:R-:W-:Y:S01]  /*2350*/  FADD.FTZ R7, R6, R5 ;  /* 0x0000000506077221 */ /* 0x000fe20000010000 */
[----:B------:R-:W-:Y:S06]  /*2360*/  BRA `(.L_x_5551) ;  /* 0x0000008800887947 */ /* 0x000fec0003800000 */
.L_x_5571:
[----:B------:R-:W0:Y:S01]  /*2370*/  LDCU UR4, c[0x0][0x394] ;  /* 0x00007280ff0477ac */ /* 0x000e220008000800 */
[----:B------:R-:W1:Y:S01]  /*2380*/  LDC R9, c[0x0][0x384] ;  /* 0x0000e100ff097b82 */ /* 0x000e620000000800 */
[----:B------:R-:W-:Y:S01]  /*2390*/  BSSY.RECONVERGENT B1, `(.L_x_5580) ;  /* 0x0000411000017945 */ /* 0x000fe20003800200 */
[----:B0-----:R-:W-:-:S05]  /*23a0*/  MOV R22, UR4 ;  /* 0x0000000400167c02 */ /* 0x001fca0008000f00 */
[----:B------:R-:W-:Y:S02]  /*23b0*/  IMAD R3, R22, 0x3, R21 ;  /* 0x0000000316037824 */ /* 0x000fe400078e0215 */
[----:B-1----:R-:W-:Y:S01]  /*23c0*/  IMAD.MOV.U32 R20, RZ, RZ, R9 ;  /* 0x000000ffff147224 */ /* 0x002fe200078e0009 */
[-C--:B------:R-:W-:Y:S02]  /*23d0*/  MOV R11, R9.reuse ;  /* 0x00000009000b7202 */ /* 0x080fe40000000f00 */
[----:B------:R-:W-:Y:S02]  /*23e0*/  ISETP.GE.U32.AND P0, PT, R3, R24, PT ;  /* 0x000000180300720c */ /* 0x000fe40003f06070 */
[----:B------:R-:W-:-:S11]  /*23f0*/  MOV R10, R9 ;  /* 0x00000009000a7202 */ /* 0x000fd60000000f00 */
[----:B------:R-:W-:Y:S05]  /*2400*/  @P0 BRA `(.L_x_5581) ;  /* 0x0000004000240947 */ /* 0x000fea0003800000 */
[----:B------:R-:W-:-:S13]  /*2410*/  ISETP.NE.AND P0, PT, R6, RZ, PT ;  /* 0x000000ff0600720c */ /* 0x000fda0003f05270 */
[----:B------:R0:W5:Y:S01]  /*2420*/  @!P0 LDG.E.U16 R2, desc[UR36][R4.64] ;  /* 0x0000002404028981 */ /* 0x000162000c1e1500 */
[----:B------:R-:W-:Y:S01]  /*2430*/  VIADD R3, R6, 0xffffffff ;  /* 0xffffffff06037836 */ /* 0x000fe20000000000 */
[-C--:B------:R-:W-:Y:S01]  /*2440*/  MOV R20, R9.reuse ;  /* 0x0000000900147202 */ /* 0x080fe20000000f00 */
[----:B------:R-:W-:Y:S01]  /*2450*/  IMAD.MOV.U32 R10, RZ, RZ, R9 ;  /* 0x000000ffff0a7224 */ /* 0x000fe200078e0009 */
[----:B------:R-:W-:Y:S02]  /*2460*/  MOV R11, R9 ;  /* 0x00000009000b7202 */ /* 0x000fe40000000f00 */
[----:B------:R-:W-:-:S04]  /*2470*/  VIMNMX.U32 R8, PT, PT, R3, 0x18, PT ;  /* 0x0000001803087848 */ /* 0x000fc80003fe0000 */
[----:B0-----:R-:W-:-:S07]  /*2480*/  IADD3 R8, PT, PT, R8, 0x1, RZ ;  /* 0x0000000108087810 */ /* 0x001fce0007ffe0ff */
.L_x_5587:
[----:B------:R-:W0:Y:S01]  /*2490*/  LDCU UR4, c[0x0][0x394] ;  /* 0x00007280ff0477ac */ /* 0x000e220008000800 */
[C---:B-----5:R-:W-:Y:S02]  /*24a0*/  @!P0 PRMT R12, R2.reuse, 0x7610, R12 ;  /* 0x00007610020c8816 */ /* 0x060fe4000000000c */
[C---:B------:R-:W-:Y:S02]  /*24b0*/  @!P0 PRMT R0, R2.reuse, 0x7610, R0 ;  /* 0x0000761002008816 */ /* 0x040fe40000000000 */
[C---:B------:R-:W-:Y:S02]  /*24c0*/  @!P0 PRMT R7, R2.reuse, 0x7610, R7 ;  /* 0x0000761002078816 */ /* 0x040fe40000000007 */
[----:B------:R-:W-:Y:S01]  /*24d0*/  @!P0 PRMT R6, R2, 0x7610, R6 ;  /* 0x0000761002068816 */ /* 0x000fe20000000006 */
[----:B------:R-:W-:Y:S06]  /*24e0*/  @!P0 BRA `(.L_x_5582) ;  /* 0x0000003c00b08947 */ /* 0x000fec0003800000 */
        /* <DEDUP_REMOVED lines=296> */
.L_x_5583:
[----:B------:R-:W-:Y:S01]  /*3770*/  LOP3.LUT R7, R0, 0xfffffffe, RZ, 0xc0, !PT ;  /* 0xfffffffe00077812 */ /* 0x000fe200078ec0ff */
[----:B------:R-:W-:Y:S01]  /*3780*/  IMAD.MOV.U32 R18, RZ, RZ, RZ ;  /* 0x000000ffff127224 */ /* 0x000fe200078e00ff */
[----:B0-----:R-:W-:Y:S01]  /*3790*/  IADD3 R19, PT, PT, R21, UR4, RZ ;  /* 0x0000000415137c10 */ /* 0x001fe2000fffe0ff */
[----:B------:R-:W0:Y:S01]  /*37a0*/  LDCU UR52, c[0x0][0x3cc] ;  /* 0x00007980ff3477ac */ /* 0x000e220008000800 */
[----:B------:R-:W-:-:S04]  /*37b0*/  IADD3 R6, P2, PT, R7, R4, RZ ;  /* 0x0000000407067210 */ /* 0x000fc80007f5e0ff */
[----:B------:R-:W-:-:S05]  /*37c0*/  IADD3.X R7, PT, PT, RZ, R5, RZ, P2, !PT ;  /* 0x00000005ff077210 */ /* 0x000fca00017fe4ff */
[----:B------:R1:W5:Y:S01]  /*37d0*/  LDG.E.U16 R6, desc[UR36][R6.64] ;  /* 0x0000002406067981 */ /* 0x000362000c1e1500 */
        /* <DEDUP_REMOVED lines=224> */
.L_x_5584:
[----:B------:R-:W-:Y:S01]  /*45e0*/  LOP3.LUT R13, R0, 0xfffffffe, RZ, 0xc0, !PT ;  /* 0xfffffffe000d7812 */ /* 0x000fe200078ec0ff */
[----:B------:R-:W-:Y:S01]  /*45f0*/  VIADD R19, R19, UR4 ;  /* 0x0000000413137c36 */ /* 0x000fe20008000000 */
[----:B------:R-:W-:Y:S01]  /*4600*/  MOV R18, RZ ;  /* 0x000000ff00127202 */ /* 0x000fe20000000f00 */
        /* <DEDUP_REMOVED lines=239> */
.L_x_5585:
[----:B------:R-:W-:Y:S01]  /*5500*/  LOP3.LUT R13, R0, 0xfffffffe, RZ, 0xc0, !PT ;  /* 0xfffffffe000d7812 */ /* 0x000fe200078ec0ff */
[----:B------:R-:W-:Y:S02]  /*5510*/  HFMA2 R18, -RZ, RZ, 0, 0 ;  /* 0x00000000ff127431 */ /* 0x000fe400000001ff */
[----:B------:R-:W-:Y:S01]  /*5520*/  VIADD R19, R19, UR4 ;  /* 0x0000000413137c36 */ /* 0x000fe20008000000 */
[----:B------:R-:W0:Y:S01]  /*5530*/  LDCU UR52, c[0x0][0x3cc] ;  /* 0x00007980ff3477ac */ /* 0x000e220008000800 */
[----:B------:R-:W-:Y:S02]  /*5540*/  IADD3 R12, P2, PT, R13, R4, RZ ;  /* 0x000000040d0c7210 */ /* 0x000fe40007f5e0ff */
[----:B------:R-:W-:Y:S02]  /*5550*/  IMAD.HI.U32 R15, R19, UR30, R18 ;  /* 0x0000001e130f7c27 */ /* 0x000fe4000f8e0012 */
[----:B------:R-:W-:-:S05]  /*5560*/  IADD3.X R13, PT, PT, RZ, R5, RZ, P2, !PT ;  /* 0x00000005ff0d7210 */ /* 0x000fca00017fe4ff */
[----:B------:R1:W5:Y:S02]  /*5570*/  LDG.E.U16 R0, desc[UR36][R12.64] ;  /* 0x000000240c007981 */ /* 0x000364000c1e1500 */
        /* <DEDUP_REMOVED lines=223> */
.L_x_5586:
[----:B------:R-:W-:-:S04]  /*6370*/  LOP3.LUT R13, R15, 0xfffffffe, RZ, 0xc0, !PT ;  /* 0xfffffffe0f0d7812 */ /* 0x000fc800078ec0ff */
[----:B------:R-:W-:-:S05]  /*6380*/  IADD3 R12, P1, PT, R13, R4, RZ ;  /* 0x000000040d0c7210 */ /* 0x000fca0007f3e0ff */
[----:B------:R-:W-:-:S05]  /*6390*/  IMAD.X R13, RZ, RZ, R5, P1 ;  /* 0x000000ffff0d7224 */ /* 0x000fca00008e0605 */
[----:B------:R1:W5:Y:S03]  /*63a0*/  LDG.E.U16 R12, desc[UR36][R12.64] ;  /* 0x000000240c0c7981 */ /* 0x000366000c1e1500 */
.L_x_5582:
[----:B------:R-:W2:Y:S01]  /*63b0*/  LDCU UR5, c[0x0][0x38c] ;  /* 0x00007180ff0577ac */ /* 0x000ea20008000800 */
[----:B0-----:R-:W-:Y:S01]  /*63c0*/  MOV R22, UR4 ;  /* 0x0000000400167c02 */ /* 0x001fe20008000f00 */
[----:B-----5:R-:W-:Y:S02]  /*63d0*/  HADD2.F32 R18, -RZ, R6.H0_H0 ;  /* 0x20000006ff127230 */ /* 0x020fe40000004100 */
[----:B-1----:R-:W-:Y:S01]  /*63e0*/  HADD2.F32 R13, -RZ, R7.H0_H0 ;  /* 0x20000007ff0d7230 */ /* 0x002fe20000004100 */
[----:B------:R-:W-:Y:S01]  /*63f0*/  LEA R21, R22, R21, 0x2 ;  /* 0x0000001516157211 */ /* 0x000fe200078e10ff */
[----:B------:R-:W-:Y:S02]  /*6400*/  HADD2.F32 R26, -RZ, R0.H0_H0 ;  /* 0x20000000ff1a7230 */ /* 0x000fe40000004100 */
[----:B------:R-:W-:Y:S01]  /*6410*/  FADD.FTZ R9, R18, R9 ;  /* 0x0000000912097221 */ /* 0x000fe20000010000 */
[----:B------:R-:W-:Y:S01]  /*6420*/  FADD.FTZ R10, R13, R10 ;  /* 0x0000000a0d0a7221 */ /* 0x000fe20000010000 */
[----:B------:R-:W-:-:S02]  /*6430*/  IMAD R15, R22, 0x3, R21 ;  /* 0x00000003160f7824 */ /* 0x000fc400078e0215 */
[----:B------:R-:W-:Y:S01]  /*6440*/  FADD.FTZ R11, R26, R11 ;  /* 0x0000000b1a0b7221 */ /* 0x000fe20000010000 */
[----:B--2---:R-:W-:-:S05]  /*6450*/  IMAD.U32 R24, RZ, RZ, UR5 ;  /* 0x00000005ff187e24 */ /* 0x004fca000f8e00ff */
[----:B------:R-:W-:Y:S01]  /*6460*/  ISETP.GE.U32.AND P1, PT, R15, R24, PT ;  /* 0x000000180f00720c */ /* 0x000fe20003f26070 */
[----:B------:R-:W-:-:S05]  /*6470*/  HADD2.F32 R15, -RZ, R12.H0_H0 ;  /* 0x2000000cff0f7230 */ /* 0x000fca0000004100 */
[----:B------:R-:W-:-:S07]  /*6480*/  FADD.FTZ R20, R15, R20 ;  /* 0x000000140f147221 */ /* 0x000fce0000010000 */
[----:B------:R-:W-:Y:S05]  /*6490*/  @!P1 BRA `(.L_x_5587) ;  /* 0xffffffbc00fc9947 */ /* 0x000fea000383ffff */
.L_x_5581:
[----:B------:R-:W-:Y:S05]  /*64a0*/  BSYNC.RECONVERGENT B1 ;  /* 0x0000000000017941 */ /* 0x000fea0003800200 */
.L_x_5580:
        /* <DEDUP_REMOVED lines=285> */
.L_x_5591:
[----:B------:R-:W-:Y:S01]  /*7680*/  SHF.R.U32.HI R12, RZ, 0x1, R6 ;  /* 0x00000001ff0c7819 */ /* 0x000fe20000011606 */
[----:B------:R-:W-:-:S07]  /*7690*/  IMAD.MOV.U32 R13, RZ, RZ, RZ ;  /* 0x000000ffff0d7224 */ /* 0x000fce00078e00ff */
.L_x_5590:
        /* <DEDUP_REMOVED lines=284> */
.L_x_5593:
[----:B------:R-:W-:Y:S02]  /*8860*/  SHF.R.U32.HI R18, RZ, 0x1, R7 ;  /* 0x00000001ff127819 */ /* 0x000fe40000011607 */
[----:B------:R-:W-:-:S07]  /*8870*/  MOV R19, RZ ;  /* 0x000000ff00137202 */ /* 0x000fce0000000f00 */
.L_x_5592:
        /* <DEDUP_REMOVED lines=281> */
.L_x_5595:
[----:B------:R-:W-:Y:S02]  /*9a10*/  SHF.R.U32.HI R18, RZ, 0x1, R0 ;  /* 0x00000001ff127819 */ /* 0x000fe40000011600 */
[----:B------:R-:W-:-:S07]  /*9a20*/  MOV R19, RZ ;  /* 0x000000ff00137202 */ /* 0x000fce0000000f00 */
.L_x_5594:
        /* <DEDUP_REMOVED lines=281> */
.L_x_5597:
[----:B------:R-:W-:Y:S02]  /*abc0*/  SHF.R.U32.HI R12, RZ, 0x1, R5 ;  /* 0x00000001ff0c7819 */ /* 0x000fe40000011605 */
[----:B------:R-:W-:-:S07]  /*abd0*/  MOV R13, RZ ;  /* 0x000000ff000d7202 */ /* 0x000fce0000000f00 */
.L_x_5596:
[----:B------:R-:W-:-:S04]  /*abe0*/  LEA R4, P0, R12, R3, 0x1 ;  /* 0x000000030c047211 */ /* 0x000fc800078008ff */
[----:B------:R-:W-:-:S05]  /*abf0*/  LEA.HI.X R5, R12, R2, R13, 0x1, P0 ;  /* 0x000000020c057211 */ /* 0x000fca00000f0c0d */
[----:B------:R0:W5:Y:S04]  /*ac00*/  LDG.E.U16 R8, desc[UR36][R4.64] ;  /* 0x0000002404087981 */ /* 0x000168000c1e1500 */
.L_x_5589:
[----:B------:R-:W-:Y:S05]  /*ac10*/  BSYNC.RECONVERGENT B1 ;  /* 0x0000000000017941 */ /* 0x000fea0003800200 */
.L_x_5588:
[----:B------:R-:W-:Y:S01]  /*ac20*/  ISETP.GE.U32.AND P0, PT, R21, R24, PT ;  /* 0x000000181500720c */ /* 0x000fe20003f06070 */
[----:B------:R-:W-:-:S12]  /*ac30*/  BSSY.RECONVERGENT B1, `(.L_x_5598) ;  /* 0x0000012000017945 */ /* 0x000fd80003800200 */
[----:B------:R-:W-:Y:S05]  /*ac40*/  @P0 BRA `(.L_x_5599) ;  /* 0x0000000000400947 */ /* 0x000fea0003800000 */
[----:B------:R-:W-:Y:S01]  /*ac50*/  IADD3 R3, PT, PT, R21, R22, RZ ;  /* 0x0000001615037210 */ /* 0x000fe20007ffe0ff */
[----:B-----5:R-:W-:-:S03]  /*ac60*/  HADD2.F32 R6, -RZ, R6.H0_H0 ;  /* 0x20000006ff067230 */ /* 0x020fc60000004100 */
[----:B------:R-:W-:Y:S02]  /*ac70*/  ISETP.GE.U32.AND P0, PT, R3, R24, PT ;  /* 0x000000180300720c */ /* 0x000fe40003f06070 */
[----:B------:R-:W-:-:S11]  /*ac80*/  FADD.FTZ R9, R9, R6 ;  /* 0x0000000609097221 */ /* 0x000fd60000010000 */
[----:B------:R-:W-:Y:S05]  /*ac90*/  @P0 BRA `(.L_x_5599) ;  /* 0x00000000002c0947 */ /* 0x000fea0003800000 */
[----:B------:R-:W-:Y:S01]  /*aca0*/  IADD3 R3, PT, PT, R3, R22, RZ ;  /* 0x0000001603037210 */ /* 0x000fe20007ffe0ff */
[----:B------:R-:W-:-:S03]  /*acb0*/  HADD2.F32 R7, -RZ, R7.H0_H0 ;  /* 0x20000007ff077230 */ /* 0x000fc60000004100 */
[----:B------:R-:W-:Y:S02]  /*acc0*/  ISETP.GE.U32.AND P0, PT, R3, R24, PT ;  /* 0x000000180300720c */ /* 0x000fe40003f06070 */
[----:B------:R-:W-:-:S11]  /*acd0*/  FADD.FTZ R10, R10, R7 ;  /* 0x000000070a0a7221 */ /* 0x000fd60000010000 */
[----:B------:R-:W-:Y:S05]  /*ace0*/  @P0 BRA `(.L_x_5599) ;  /* 0x0000000000180947 */ /* 0x000fea0003800000 */
[----:B------:R-:W-:Y:S02]  /*acf0*/  IMAD.IADD R3, R3, 0x1, R22 ;  /* 0x0000000103037824 */ /* 0x000fe400078e0216 */
[----:B------:R-:W-:-:S03]  /*ad00*/  HADD2.F32 R0, -RZ, R0.H0_H0 ;  /* 0x20000000ff007230 */ /* 0x000fc60000004100 */
[----:B------:R-:W-:Y:S02]  /*ad10*/  ISETP.GE.U32.AND P0, PT, R3, R24, PT ;  /* 0x000000180300720c */ /* 0x000fe40003f06070 */
[----:B------:R-:W-:-:S11]  /*ad20*/  FADD.FTZ R11, R11, R0 ;  /* 0x000000000b0b7221 */ /* 0x000fd60000010000 */
[----:B------:R-:W-:-:S05]  /*ad30*/  @!P0 HADD2.F32 R3, -RZ, R8.H0_H0 ;  /* 0x20000008ff038230 */ /* 0x000fca0000004100 */
[----:B------:R-:W-:-:S07]  /*ad40*/  @!P0 FADD.FTZ R20, R20, R3 ;  /* 0x0000000314148221 */ /* 0x000fce0000010000 */
.L_x_5599:
[----:B------:R-:W-:Y:S05]  /*ad50*/  BSYNC.RECONVERGENT B1 ;  /* 0x0000000000017941 */ /* 0x000fea0003800200 */
.L_x_5598:
[----:B------:R-:W-:-:S04]  /*ad60*/  FADD.FTZ R10, R10, R9 ;  /* 0x000000090a0a7221 */ /* 0x000fc80000010000 */
[----:B-----5:R-:W-:-:S04]  /*ad70*/  FADD.FTZ R7, R10, R11 ;  /* 0x0000000b0a077221 */ /* 0x020fc80000010000 */
[----:B------:R-:W-:-:S07]  /*ad80*/  FADD.FTZ R7, R7, R20 ;  /* 0x0000001407077221 */ /* 0x000fce0000010000 */
.L_x_5551:
[----:B------:R-:W-:Y:S05]  /*ad90*/  BSYNC.RECONVERGENT B0 ;  /* 0x0000000000007941 */ /* 0x000fea0003800200 */
.L_x_5550:
        /* <DEDUP_REMOVED lines=17> */
.L_x_5601:
        /* <DEDUP_REMOVED lines=13> */
.L_x_5600:
        /* <DEDUP_REMOVED lines=18> */
.L_x_5604:
[----:B-----5:R-:W-:Y:S01]  /*b0a0*/  SHF.R.U32.HI R9, RZ, 0x1, R4 ;  /* 0x00000001ff097819 */ /* 0x020fe20000011604 */
[----:B------:R-:W-:Y:S03]  /*b0b0*/  BAR.SYNC.DEFER_BLOCKING 0x0 ;  /* 0x0000000000007b1d */ /* 0x000fe60000010000 */
[----:B------:R-:W-:-:S04]  /*b0c0*/  IADD3 R5, PT, PT, R9, R0, RZ ;  /* 0x0000000009057210 */ /* 0x000fc80007ffe0ff */
[----:B------:R-:W-:-:S04]  /*b0d0*/  ISETP.GE.U32.AND P0, PT, R5, UR5, PT ;  /* 0x0000000505007c0c */ /* 0x000fc8000bf06070 */
[----:B------:R-:W-:-:S13]  /*b0e0*/  ISETP.GE.U32.OR P0, PT, R0, R9, P0 ;  /* 0x000000090000720c */ /* 0x000fda0000706470 */
[----:B------:R-:W-:-:S05]  /*b0f0*/  @!P0 IMAD R5, R9, 0x4, R2 ;  /* 0x0000000409058824 */ /* 0x000fca00078e0202 */
[----:B------:R-:W4:Y:S02]  /*b100*/  @!P0 LDS R6, [R5] ;  /* 0x0000000005068984 */ /* 0x000f240000000800 */
[----:B----4-:R-:W-:-:S05]  /*b110*/  @!P0 FADD.FTZ R7, R7, R6 ;  /* 0x0000000607078221 */ /* 0x010fca0000010000 */
[----:B------:R0:W-:Y:S01]  /*b120*/  @!P0 STS [R2], R7 ;  /* 0x0000000702008388 */ /* 0x0001e20000000800 */
[----:B------:R-:W-:Y:S02]  /*b130*/  ISETP.GT.U32.AND P0, PT, R4, 0x7f, PT ;  /* 0x0000007f0400780c */ /* 0x000fe40003f04070 */
[----:B------:R-:W-:-:S11]  /*b140*/  MOV R4, R9 ;  /* 0x0000000900047202 */ /* 0x000fd60000000f00 */
[----:B0-----:R-:W-:Y:S05]  /*b150*/  @P0 BRA `(.L_x_5604) ;  /* 0xfffffffc00d00947 */ /* 0x001fea000383ffff */
.L_x_5603:
[----:B------:R-:W-:Y:S01]  /*b160*/  BAR.SYNC.DEFER_BLOCKING 0x0 ;  /* 0x0000000000007b1d */ /* 0x000fe20000010000 */
[----:B------:R-:W-:-:S09]  /*b170*/  UISETP.GE.U32.AND UP0, UPT, UR4, 0x2, UPT ;  /* 0x000000020400788c */ /* 0x000fd2000bf06070 */
[----:B------:R-:W-:Y:S05]  /*b180*/  BRA.U !UP0, `(.L_x_5602) ;  /* 0x0000000108187547 */ /* 0x000fea000b800000 */
[----:B-1-34-:R-:W-:-:S07]  /*b190*/  HFMA2 R2, -RZ, RZ, 0, 5.9604644775390625e-08 ;  /* 0x00000001ff027431 */ /* 0x01afce00000001ff */
.L_x_5605:
[----:B------:R1:W3:Y:S02]  /*b1a0*/  SHFL.DOWN PT, R4, R7, R2, 0x1f ;  /* 0x08001f0207047589 */ /* 0x0002e400000e0000 */
[----:B-1----:R-:W-:-:S04]  /*b1b0*/  SHF.L.U32 R2, R2, 0x1, RZ ;  /* 0x0000000102027819 */ /* 0x002fc800000006ff */
[----:B------:R-:W-:Y:S01]  /*b1c0*/  ISETP.GE.AND P0, PT, R2, UR4, PT ;  /* 0x0000000402007c0c */ /* 0x000fe2000bf06270 */
[----:B---3--:R-:W-:-:S12]  /*b1d0*/  FADD.FTZ R7, R4, R7 ;  /* 0x0000000704077221 */ /* 0x008fd80000010000 */
[----:B------:R-:W-:Y:S05]  /*b1e0*/  @!P0 BRA `(.L_x_5605) ;  /* 0xfffffffc00ec8947 */ /* 0x000fea000383ffff */
.L_x_5602:
        /* <DEDUP_REMOVED lines=12> */
[----:B-----5:R-:W-:-:S04]  /*b2b0*/  SHF.R.U32.HI R5, RZ, UR6, R4 ;  /* 0x00000006ff057c19 */ /* 0x020fc80008011604 */
[----:B------:R-:W-:-:S05]  /*b2c0*/  IADD3 R9, PT, PT, -R5, RZ, RZ ;  /* 0x000000ff05097210 */ /* 0x000fca0007ffe1ff */
[----:B------:R-:W-:-:S04]  /*b2d0*/  IMAD R9, R9, UR8, R17 ;  /* 0x0000000809097c24 */ /* 0x000fc8000f8e0211 */
[----:B-1----:R-:W-:Y:S01]  /*b2e0*/  IMAD R18, R9, UR5, RZ ;  /* 0x0000000509127c24 */ /* 0x002fe2000f8e02ff */
[----:B------:R-:W-:Y:S06]  /*b2f0*/  BRA.U !UP0, `(.L_x_5606) ;  /* 0x0000001108247547 */ /* 0x000fec000b800000 */
[----:B------:R-:W0:Y:S01]  /*b300*/  LDCU.64 UR6, c[0x0][0x570] ;  /* 0x0000ae00ff0677ac */ /* 0x000e220008000a00 */
[----:B------:R-:W-:Y:S01]  /*b310*/  IMAD.MOV.U32 R4, RZ, RZ, RZ ;  /* 0x000000ffff047224 */ /* 0x000fe200078e00ff */
        /* <DEDUP_REMOVED lines=259> */
[----:B0-----:R-:W-:-:S04]  /*c350*/  SHF.R.U32.HI R2, RZ, UR5, R2 ;  /* 0x00000005ff027c19 */ /* 0x001fc80008011602 */
[----:B------:R-:W-:-:S05]  /*c360*/  IADD3 R5, PT, PT, -R2, RZ, RZ ;  /* 0x000000ff02057210 */ /* 0x000fca0007ffe1ff */
[----:B------:R-:W-:-:S04]  /*c370*/  IMAD R5, R5, UR6, R9 ;  /* 0x0000000605057c24 */ /* 0x000fc8000f8e0209 */
[----:B-1----:R-:W-:-:S07]  /*c380*/  IMAD R18, R5, UR4, R18 ;  /* 0x0000000405127c24 */ /* 0x002fce000f8e0212 */
.L_x_5606:
[----:B------:R-:W0:Y:S01]  /*c390*/  LDCU.64 UR4, c[0x0][0x770] ;  /* 0x0000ee00ff0477ac */ /* 0x000e220008000a00 */
[----:B------:R-:W-:Y:S01]  /*c3a0*/  CS2R R4, SRZ ;  /* 0x0000000000047805 */ /* 0x000fe2000001ff00 */
[----:B------:R-:W-:Y:S02]  /*c3b0*/  UPLOP3.LUT UP0, UPT, UPT, UPT, UPT, 0x80, 0x8 ;  /* 0x000000000008789c */ /* 0x000fe40003f0f070 */
[----:B0-----:R-:W-:-:S04]  /*c3c0*/  UISETP.NE.U32.AND UP1, UPT, UR4, URZ, UPT ;  /* 0x000000ff0400728c */ /* 0x001fc8000bf25070 */
[----:B------:R-:W-:-:S09]  /*c3d0*/  UISETP.NE.AND.EX UP1, UPT, UR5, URZ, UPT, UP1 ;  /* 0x000000ff0500728c */ /* 0x000fd2000bf25310 */
[----:B------:R-:W-:Y:S05]  /*c3e0*/  BRA.U !UP1, `(.L_x_5607) ;  /* 0x0000000509387547 */ /* 0x000fea000b800000 */
[----:B-1-34-:R-:W-:Y:S02]  /*c3f0*/  HFMA2 R2, -RZ, RZ, 0, 2.384185791015625e-07 ;  /* 0x00000004ff027431 */ /* 0x01afe400000001ff */
[----:B------:R-:W-:-:S07]  /*c400*/  IMAD.MOV.U32 R9, RZ, RZ, 0x2 ;  /* 0x00000002ff097424 */ /* 0x000fce00078e00ff */
.L_x_5608:
[----:B------:R-:W0:Y:S01]  /*c410*/  I2F.U32.RP R6, R2 ;  /* 0x0000000200067306 */ /* 0x000e220000209000 */
[----:B------:R-:W-:-:S07]  /*c420*/  IMAD.MOV.U32 R13, RZ, RZ, R2 ;  /* 0x000000ffff0d7224 */ /* 0x000fce00078e0002 */
[----:B0-----:R-:W0:Y:S02]  /*c430*/  MUFU.RCP R6, R6 ;  /* 0x0000000600067308 */ /* 0x001e240000001000 */
[----:B0-----:R-:W-:Y:S02]  /*c440*/  IADD3 R4, PT, PT, R6, 0xffffffe, RZ ;  /* 0x0ffffffe06047810 */ /* 0x001fe40007ffe0ff */
[----:B------:R-:W-:-:S04]  /*c450*/  LOP3.LUT R6, RZ, R2, RZ, 0x33, !PT ;  /* 0x00000002ff067212 */ /* 0x000fc800078e33ff */
[----:B------:R0:W1:Y:S02]  /*c460*/  F2I.FTZ.U32.TRUNC.NTZ R5, R4 ;  /* 0x0000000400057305 */ /* 0x000064000021f000 */
[----:B0-----:R-:W-:Y:S01]  /*c470*/  IMAD.MOV.U32 R4, RZ, RZ, RZ ;  /* 0x000000ffff047224 */ /* 0x001fe200078e00ff */
[----:B-1----:R-:W-:-:S05]  /*c480*/  IADD3 R11, PT, PT, RZ, -R5, RZ ;  /* 0x80000005ff0b7210 */ /* 0x002fca0007ffe0ff */
[----:B------:R-:W-:-:S04]  /*c490*/  IMAD R11, R11, R2, RZ ;  /* 0x000000020b0b7224 */ /* 0x000fc800078e02ff */
[----:B------:R-:W-:-:S06]  /*c4a0*/  IMAD.HI.U32 R5, R5, R11, R4 ;  /* 0x0000000b05057227 */ /* 0x000fcc00078e0004 */
[----:B------:R-:W-:-:S05]  /*c4b0*/  IMAD.HI.U32 R8, R5, R9, RZ ;  /* 0x0000000905087227 */ /* 0x000fca00078e00ff */
[----:B------:R-:W-:-:S05]  /*c4c0*/  IADD3 R8, PT, PT, -R8, RZ, RZ ;  /* 0x000000ff08087210 */ /* 0x000fca0007ffe1ff */
        /* <DEDUP_REMOVED lines=21> */
[-C--:B------:R-:W-:Y:S01]  /*c620*/  @P1 IADD3 R4, PT, PT, R4, -R13.reuse, RZ ;  /* 0x8000000d04041210 */ /* 0x080fe20007ffe0ff */
[----:B------:R-:W-:Y:S01]  /*c630*/  @P1 VIADD R11, R11, 0x1 ;  /* 0x000000010b0b1836 */ /* 0x000fe20000000000 */
[-C--:B------:R-:W-:Y:S02]  /*c640*/  ISETP.GE.U32.AND P3, PT, R2, R13.reuse, PT ;  /* 0x0000000d0200720c */ /* 0x080fe40003f66070 */
[----:B------:R-:W-:-:S11]  /*c650*/  ISETP.GE.U32.AND P2, PT, R4, R13, PT ;  /* 0x0000000d0400720c */ /* 0x000fd60003f46070 */
[----:B------:R-:W-:Y:S02]  /*c660*/  @P3 IADD3 R9, PT, PT, R9, 0x1, RZ ;  /* 0x0000000109093810 */ /* 0x000fe40007ffe0ff */
[----:B------:R-:W-:Y:S02]  /*c670*/  @P2 IADD3 R11, PT, PT, R11, 0x1, RZ ;  /* 0x000000010b0b2810 */ /* 0x000fe40007ffe0ff */
[C---:B------:R-:W-:Y:S02]  /*c680*/  SEL R5, R6.reuse, R9, !P0 ;  /* 0x0000000906057207 */ /* 0x040fe40004000000 */
[----:B------:R-:W-:-:S03]  /*c690*/  SEL R6, R6, R11, !P0 ;  /* 0x0000000b06067207 */ /* 0x000fc60004000000 */
[----:B------:R-:W-:-:S05]  /*c6a0*/  IMAD.WIDE.U32 R4, R5, R18, RZ ;  /* 0x0000001205047225 */ /* 0x000fca00078e00ff */
        /* <DEDUP_REMOVED lines=15> */
[----:B------:R-:W-:Y:S02]  /*c7a0*/  @P0 IADD3 R5, PT, PT, -R6, R5, RZ ;  /* 0x0000000506050210 */ /* 0x000fe40007ffe1ff */
[----:B------:R-:W-:Y:S02]  /*c7b0*/  @P0 IADD3 R9, PT, PT, R9, 0x1, RZ ;  /* 0x0000000109090810 */ /* 0x000fe40007ffe0ff */
[----:B------:R-:W-:Y:S01]  /*c7c0*/  ISETP.GE.U32.AND P1, PT, R5, R6, PT ;  /* 0x000000060500720c */ /* 0x000fe20003f26070 */
[----:B------:R-:W-:-:S12]  /*c7d0*/  HFMA2 R5, -RZ, RZ, 0, 0 ;  /* 0x00000000ff057431 */ /* 0x000fd800000001ff */
[----:B------:R-:W-:Y:S01]  /*c7e0*/  @P1 VIADD R9, R9, 0x1 ;  /* 0x0000000109091836 */ /* 0x000fe20000000000 */
[----:B------:R-:W-:-:S04]  /*c7f0*/  @!P2 LOP3.LUT R9, RZ, R6, RZ, 0x33, !PT ;  /* 0x00000006ff09a212 */ /* 0x000fc800078e33ff */
[----:B------:R-:W-:Y:S01]  /*c800*/  MOV R4, R9 ;  /* 0x0000000900047202 */ /* 0x000fe20000000f00 */
[----:B------:R-:W-:Y:S06]  /*c810*/  BRA `(.L_x_5611) ;  /* 0x0000000000107947 */ /* 0x000fec0003800000 */
.L_x_5610:
[----:B------:R-:W-:-:S07]  /*c820*/  MOV R2, 0xc840 ;  /* 0x0000c84000027802 */ /* 0x000fce0000000f00 */
[----:B--2---:R-:W-:Y:S05]  /*c830*/  CALL.REL.NOINC `($__internal_13_$__cuda_sm20_div_u64) ;  /* 0x0000002400f87944 */ /* 0x004fea0003c00000 */
[----:B------:R-:W-:Y:S01]  /*c840*/  MOV R4, R6 ;  /* 0x0000000600047202 */ /* 0x000fe20000000f00 */
[----:B------:R-:W-:-:S07]  /*c850*/  IMAD.MOV.U32 R5, RZ, RZ, R9 ;  /* 0x000000ffff057224 */ /* 0x000fce00078e0009 */
.L_x_5611:
[----:B------:R-:W-:Y:S05]  /*c860*/  BSYNC.RECONVERGENT B0 ;  /* 0x0000000000007941 */ /* 0x000fea0003800200 */
.L_x_5609:
[----:B------:R-:W0:Y:S02]  /*c870*/  LDCU.64 UR4, c[0x0][0x770] ;  /* 0x0000ee00ff0477ac */ /* 0x000e240008000a00 */
[----:B0-----:R-:W-:Y:S02]  /*c880*/  UISETP.NE.U32.AND UP0, UPT, UR4, URZ, UPT ;  /* 0x000000ff0400728c */ /* 0x001fe4000bf05070 */
[----:B------:R-:W-:Y:S02]  /*c890*/  IADD3 R4, P0, PT, R4, UR4, RZ ;  /* 0x0000000404047c10 */ /* 0x000fe4000ff1e0ff */
[----:B------:R-:W-:Y:S02]  /*c8a0*/  UISETP.NE.AND.EX UP0, UPT, UR5, URZ, UPT, UP0 ;  /* 0x000000ff0500728c */ /* 0x000fe4000bf05300 */
[----:B------:R-:W-:Y:S02]  /*c8b0*/  IADD3.X R5, PT, PT, R5, UR5, RZ, P0, !PT ;  /* 0x0000000505057c10 */ /* 0x000fe400087fe4ff */
[----:B------:R-:W-:-:S11]  /*c8c0*/  UPLOP3.LUT UP0, UPT, UPT, UPT, UP0, 0x40, 0x4 ;  /* 0x000000000004789c */ /* 0x000fd60003f0e800 */
.L_x_5607:
[----:B------:R-:W0:Y:S02]  /*c8d0*/  LDCU UR4, c[0x0][0x3a8] ;  /* 0x00007500ff0477ac */ /* 0x000e240008000800 */
[----:B0-----:R-:W-:-:S09]  /*c8e0*/  UISETP.NE.AND UP1, UPT, UR4, URZ, UPT ;  /* 0x000000ff0400728c */ /* 0x001fd2000bf25270 */
[----:B------:R-:W-:Y:S05]  /*c8f0*/  BRA.U !UP1, `(.L_x_5612) ;  /* 0x00000021096c7547 */ /* 0x000fea000b800000 */
[----:B-1-34-:R-:W0:Y:S01]  /*c900*/  S2R R2, SR_CTAID.X ;  /* 0x0000000000027919 */ /* 0x01ae220000002500 */
[----:B------:R-:W1:Y:S01]  /*c910*/  LDCU UR4, c[0x0][0x55c] ;  /* 0x0000ab80ff0477ac */ /* 0x000e620008000800 */
[----:B------:R-:W-:Y:S01]  /*c920*/  HFMA2 R16, -RZ, RZ, 0, 0 ;  /* 0x00000000ff107431 */ /* 0x000fe200000001ff */
        /* <DEDUP_REMOVED lines=285> */
.L_x_5613:
        /* <DEDUP_REMOVED lines=24> */
.L_x_5615:
[----:B------:R-:W-:Y:S05]  /*dc80*/  BSYNC.RECONVERGENT B0 ;  /* 0x0000000000007941 */ /* 0x000fea0003800200 */
.L_x_5614:
        /* <DEDUP_REMOVED lines=35> */
.L_x_5617:
[----:B------:R-:W-:Y:S05]  /*dec0*/  BSYNC.RECONVERGENT B0 ;  /* 0x0000000000007941 */ /* 0x000fea0003800200 */
.L_x_5616:
        /* <DEDUP_REMOVED lines=31> */
.L_x_5622:
[----:B------:R-:W-:-:S05]  /*e0c0*/  IADD3 R11, PT, PT, R13, R6, RZ ;  /* 0x000000060d0b7210 */ /* 0x000fca0007ffe0ff */
[----:B--2---:R-:W-:-:S06]  /*e0d0*/  IMAD.WIDE.U32 R10, R11, 0x4, R8 ;  /* 0x000000040b0a7825 */ /* 0x004fcc00078e0008 */
[----:B------:R-:W2:Y:S01]  /*e0e0*/  LDG.E R10, desc[UR36][R10.64] ;  /* 0x000000240a0a7981 */ /* 0x000ea2000c1e1900 */
[----:B------:R-:W-:-:S04]  /*e0f0*/  IADD3 R6, PT, PT, R15, R6, RZ ;  /* 0x000000060f067210 */ /* 0x000fc80007ffe0ff */
[----:B------:R-:W-:Y:S01]  /*e100*/  ISETP.GE.U32.AND P1, PT, R6, UR6, PT ;  /* 0x0000000606007c0c */ /* 0x000fe2000bf26070 */
[----:B--2---:R-:W-:-:S12]  /*e110*/  FADD.FTZ R7, R10, R7 ;  /* 0x000000070a077221 */ /* 0x004fd80000010000 */
[----:B------:R-:W-:Y:S05]  /*e120*/  @!P1 BRA `(.L_x_5622) ;  /* 0xfffffffc00e49947 */ /* 0x000fea000383ffff */
[----:B------:R-:W-:Y:S05]  /*e130*/  BSYNC.RECONVERGENT B1 ;  /* 0x0000000000017941 */ /* 0x000fea0003800200 */
.L_x_5621:
[----:B------:R-:W-:Y:S05]  /*e140*/  BRA `(.L_x_5620) ;  /* 0x0000000000447947 */ /* 0x000fea0003800000 */
.L_x_5619:
        /* <DEDUP_REMOVED lines=9> */
.L_x_5623:
[----:B------:R-:W-:-:S05]  /*e1e0*/  IADD3 R11, PT, PT, R2, R13, RZ ;  /* 0x0000000d020b7210 */ /* 0x000fca0007ffe0ff */
[----:B-1----:R-:W-:-:S04]  /*e1f0*/  IMAD R11, R11, R6, R0 ;  /* 0x000000060b0b7224 */ /* 0x002fc800078e0200 */
[----:B--2---:R-:W-:-:S06]  /*e200*/  IMAD.WIDE.U32 R10, R11, 0x4, R8 ;  /* 0x000000040b0a7825 */ /* 0x004fcc00078e0008 */
[----:B------:R-:W2:Y:S01]  /*e210*/  LDG.E R10, desc[UR36][R10.64] ;  /* 0x000000240a0a7981 */ /* 0x000ea2000c1e1900 */
[----:B---3--:R-:W-:-:S04]  /*e220*/  IADD3 R13, PT, PT, R12, R13, RZ ;  /* 0x0000000d0c0d7210 */ /* 0x008fc80007ffe0ff */
[----:B------:R-:W-:Y:S01]  /*e230*/  ISETP.GE.U32.AND P1, PT, R13, UR5, PT ;  /* 0x000000050d007c0c */ /* 0x000fe2000bf26070 */
[----:B--2---:R-:W-:-:S12]  /*e240*/  FADD.FTZ R7, R10, R7 ;  /* 0x000000070a077221 */ /* 0x004fd80000010000 */
[----:B------:R-:W-:Y:S05]  /*e250*/  @!P1 BRA `(.L_x_5623) ;  /* 0xfffffffc00e09947 */ /* 0x000fea000383ffff */
.L_x_5620:
[----:B------:R-:W-:Y:S05]  /*e260*/  BSYNC.RECONVERGENT B0 ;  /* 0x0000000000007941 */ /* 0x000fea0003800200 */
.L_x_5618:
        /* <DEDUP_REMOVED lines=12> */
.L_x_5625:
        /* <DEDUP_REMOVED lines=13> */
.L_x_5624:
        /* <DEDUP_REMOVED lines=9> */
.L_x_5628:
[----:B------:R-:W-:Y:S01]  /*e490*/  SHF.R.U32.HI R9, RZ, 0x1, R3 ;  /* 0x00000001ff097819 */ /* 0x000fe20000011603 */
[----:B------:R-:W-:Y:S03]  /*e4a0*/  BAR.SYNC.DEFER_BLOCKING 0x0 ;  /* 0x0000000000007b1d */ /* 0x000fe60000010000 */
[----:B------:R-:W-:-:S04]  /*e4b0*/  IADD3 R6, PT, PT, R9, R0, RZ ;  /* 0x0000000009067210 */ /* 0x000fc80007ffe0ff */
[----:B------:R-:W-:-:S04]  /*e4c0*/  ISETP.GE.U32.AND P1, PT, R6, UR5, PT ;  /* 0x0000000506007c0c */ /* 0x000fc8000bf26070 */
[----:B------:R-:W-:-:S13]  /*e4d0*/  ISETP.GE.U32.OR P1, PT, R0, R9, P1 ;  /* 0x000000090000720c */ /* 0x000fda0000f26470 */
[----:B------:R-:W-:-:S06]  /*e4e0*/  @!P1 LEA R6, R9, R2, 0x2 ;  /* 0x0000000209069211 */ /* 0x000fcc00078e10ff */
[----:B------:R-:W0:Y:S02]  /*e4f0*/  @!P1 LDS R6, [R6] ;  /* 0x0000000006069984 */ /* 0x000e240000000800 */
[----:B01----:R-:W-:-:S05]  /*e500*/  @!P1 FADD.FTZ R7, R7, R6 ;  /* 0x0000000607079221 */ /* 0x003fca0000010000 */
[----:B------:R2:W-:Y:S01]  /*e510*/  @!P1 STS [R2], R7 ;  /* 0x0000000702009388 */ /* 0x0005e20000000800 */
[----:B------:R-:W-:Y:S02]  /*e520*/  ISETP.GT.U32.AND P1, PT, R3, 0x7f, PT ;  /* 0x0000007f0300780c */ /* 0x000fe40003f24070 */
[----:B------:R-:W-:-:S11]  /*e530*/  MOV R3, R9 ;  /* 0x0000000900037202 */ /* 0x000fd60000000f00 */
[----:B--2---:R-:W-:Y:S05]  /*e540*/  @P1 BRA `(.L_x_5628) ;  /* 0xfffffffc00d01947 */ /* 0x004fea000383ffff */
.L_x_5627:
[----:B------:R-:W-:Y:S01]  /*e550*/  BAR.SYNC.DEFER_BLOCKING 0x0 ;  /* 0x0000000000007b1d */ /* 0x000fe20000010000 */
[----:B------:R-:W-:-:S09]  /*e560*/  UISETP.GE.U32.AND UP1, UPT, UR4, 0x2, UPT ;  /* 0x000000020400788c */ /* 0x000fd2000bf26070 */
[----:B------:R-:W-:Y:S05]  /*e570*/  BRA.U !UP1, `(.L_x_5626) ;  /* 0x0000000109187547 */ /* 0x000fea000b800000 */
[----:B------:R-:W-:-:S07]  /*e580*/  IMAD.MOV.U32 R0, RZ, RZ, 0x1 ;  /* 0x00000001ff007424 */ /* 0x000fce00078e00ff */
.L_x_5629:
[----:B01----:R0:W1:Y:S02]  /*e590*/  SHFL.DOWN PT, R2, R7, R0, 0x1f ;  /* 0x08001f0007027589 */ /* 0x00306400000e0000 */
[----:B0-----:R-:W-:-:S04]  /*e5a0*/  SHF.L.U32 R0, R0, 0x1, RZ ;  /* 0x0000000100007819 */ /* 0x001fc800000006ff */
[----:B------:R-:W-:Y:S01]  /*e5b0*/  ISETP.GE.AND P1, PT, R0, UR4, PT ;  /* 0x0000000400007c0c */ /* 0x000fe2000bf26270 */
[----:B-1----:R-:W-:-:S12]  /*e5c0*/  FADD.FTZ R7, R2, R7 ;  /* 0x0000000702077221 */ /* 0x002fd80000010000 */
[----:B------:R-:W-:Y:S05]  /*e5d0*/  @!P1 BRA `(.L_x_5629) ;  /* 0xfffffffc00ec9947 */ /* 0x000fea000383ffff */
.L_x_5626:
[----:B------:R-:W-:Y:S05]  /*e5e0*/  @!P0 EXIT ;  /* 0x000000000000894d */ /* 0x000fea0003800000 */
[----:B------:R-:W-:Y:S05]  /*e5f0*/  BRA.U !UP0, `(.L_x_5630) ;  /* 0x0000000108a07547 */ /* 0x000fea000b800000 */
[----:B------:R-:W2:Y:S01]  /*e600*/  LDCU.U8 UR6, c[0x0][0x790] ;  /* 0x0000f200ff0677ac */ /* 0x000ea20008000000 */
[----:B------:R-:W0:Y:S01]  /*e610*/  LDCU.64 UR4, c[0x0][0x760] ;  /* 0x0000ec00ff0477ac */ /* 0x000e220008000a00 */
[----:B------:R-:W3:Y:S01]  /*e620*/  LDCU.U8 UR7, c[0x0][0x791] ;  /* 0x0000f220ff0777ac */ /* 0x000ee20008000000 */
[----:B--2---:R-:W-:Y:S01]  /*e630*/  UISETP.NE.AND UP0, UPT, UR6, URZ, UPT ;  /* 0x000000ff0600728c */ /* 0x004fe2000bf05270 */
[----:B01----:R-:W-:-:S04]  /*e640*/  IADD3 R2, P0, PT, R16, UR4, RZ ;  /* 0x0000000410027c10 */ /* 0x003fc8000ff1e0ff */
[----:B------:R-:W-:Y:S01]  /*e650*/  IADD3.X R3, PT, PT, RZ, UR5, RZ, P0, !PT ;  /* 0x00000005ff037c10 */ /* 0x000fe200087fe4ff */
[----:B---3--:R-:W-:-:S03]  /*e660*/  UISETP.NE.AND UP1, UPT, UR7, URZ, UPT ;  /* 0x000000ff0700728c */ /* 0x008fc6000bf25270 */
[----:B------:R-:W-:Y:S08]  /*e670*/  BRA.U !UP0, `(.L_x_5631) ;  /* 0x00000001080c7547 */ /* 0x000ff0000b800000 */
[----:B------:R-:W2:Y:S02]  /*e680*/  LDG.E.U16 R0, desc[UR36][R2.64] ;  /* 0x0000002402007981 */ /* 0x000ea4000c1e1500 */
[----:B--2---:R-:W-:-:S05]  /*e690*/  HADD2.F32 R0, -RZ, R0.H0_H0 ;  /* 0x20000000ff007230 */ /* 0x004fca0000004100 */
[----:B------:R-:W-:-:S07]  /*e6a0*/  FADD.FTZ R7, R7, R0 ;  /* 0x0000000007077221 */ /* 0x000fce0000010000 */
.L_x_5631:
[----:B------:R-:W-:Y:S05]  /*e6b0*/  BRA.U !UP1, `(.L_x_5632) ;  /* 0x0000000109647547 */ /* 0x000fea000b800000 */
[----:B------:R-:W0:Y:S01]  /*e6c0*/  LDCU UR4, c[0x0][0x794] ;  /* 0x0000f280ff0477ac */ /* 0x000e220008000800 */
[----:B------:R-:W-:Y:S01]  /*e6d0*/  F2FP.F16.F32.PACK_AB R18, RZ, R7 ;  /* 0x00000007ff12723e */ /* 0x000fe200000000ff */
        /* <DEDUP_REMOVED lines=10> */
[----:B0-----:R-:W-:Y:S01]  /*e780*/  MOV R4, UR4 ;  /* 0x0000000400047c02 */ /* 0x001fe20008000f00 */
[----:B------:R-:W-:Y:S01]  /*e790*/  IMAD.U32 R5, RZ, RZ, UR5 ;  /* 0x00000005ff057e24 */ /* 0x000fe2000f8e00ff */
[----:B-1----:R-:W-:-:S02]  /*e7a0*/  MOV R6, UR6 ;  /* 0x0000000600067c02 */ /* 0x002fc40008000f00 */
[----:B------:R-:W-:Y:S02]  /*e7b0*/  MOV R7, UR7 ;  /* 0x0000000700077c02 */ /* 0x000fe40008000f00 */
[----:B---3--:R-:W-:Y:S01]  /*e7c0*/  MOV R10, UR8 ;  /* 0x00000008000a7c02 */ /* 0x008fe20008000f00 */
[----:B------:R-:W-:-:S07]  /*e7d0*/  IMAD.U32 R11, RZ, RZ, UR9 ;  /* 0x00000009ff0b7e24 */ /* 0x000fce000f8e00ff */
[----:B------:R-:W-:-:S07]  /*e7e0*/  LEPC R20, `(.L_x_5633) ;  /* 0x000000001014794e */ /* 0x000fce0000000000 */
[----:B--2---:R-:W-:Y:S05]  /*e7f0*/  CALL.ABS.NOINC R2 ;  /* 0x0000000002007343 */ /* 0x004fea0003c00000 */
.L_x_5633:
[----:B------:R-:W0:Y:S02]  /*e800*/  LDCU.64 UR4, c[0x0][0x760] ;  /* 0x0000ec00ff0477ac */ /* 0x000e240008000a00 */
[----:B0-----:R-:W-:-:S05]  /*e810*/  IADD3 R16, P0, PT, R16, UR4, RZ ;  /* 0x0000000410107c10 */ /* 0x001fca000ff1e0ff */
[----:B------:R-:W-:-:S05]  /*e820*/  IMAD.X R17, RZ, RZ, UR5, P0 ;  /* 0x00000005ff117e24 */ /* 0x000fca00080e06ff */
[----:B------:R-:W-:Y:S01]  /*e830*/  STG.E.U16 desc[UR36][R16.64], R18 ;  /* 0x0000001210007986 */ /* 0x000fe2000c101524 */
[----:B------:R-:W-:Y:S05]  /*e840*/  EXIT ;  /* 0x000000000000794d */ /* 0x000fea0003800000 */
.L_x_5632:
[----:B------:R-:W-:-:S05]  /*e850*/  F2FP.F16.F32.PACK_AB R7, RZ, R7 ;  /* 0x00000007ff07723e */ /* 0x000fca00000000ff */
[----:B------:R-:W-:Y:S01]  /*e860*/  STG.E.U16 desc[UR36][R2.64], R7 ;  /* 0x0000000702007986 */ /* 0x000fe2000c101524 */
[----:B------:R-:W-:Y:S05]  /*e870*/  EXIT ;  /* 0x000000000000794d */ /* 0x000fea0003800000 */
.L_x_5630:
[----:B------:R-:W2:Y:S01]  /*e880*/  LDCU.U8 UR4, c[0x0][0x790] ;  /* 0x0000f200ff0477ac */ /* 0x000ea20008000000 */
[----:B------:R-:W3:Y:S01]  /*e890*/  LDCU.U8 UR5, c[0x0][0x791] ;  /* 0x0000f220ff0577ac */ /* 0x000ee20008000000 */
[----:B--2---:R-:W-:Y:S02]  /*e8a0*/  UISETP.NE.AND UP0, UPT, UR4, URZ, UPT ;  /* 0x000000ff0400728c */ /* 0x004fe4000bf05270 */
[----:B---3--:R-:W-:-:S07]  /*e8b0*/  UISETP.NE.AND UP1, UPT, UR5, URZ, UPT ;  /* 0x000000ff0500728c */ /* 0x008fce000bf25270 */
[----:B------:R-:W-:Y:S05]  /*e8c0*/  BRA.U !UP0, `(.L_x_5634) ;  /* 0x0000000108087547 */ /* 0x000fea000b800000 */
[----:B------:R-:W0:Y:S02]  /*e8d0*/  LDG.E R0, desc[UR36][R4.64] ;  /* 0x0000002404007981 */ /* 0x000e24000c1e1900 */
[----:B01----:R-:W-:-:S07]  /*e8e0*/  FADD.FTZ R7, R7, R0 ;  /* 0x0000000007077221 */ /* 0x003fce0000010000 */
.L_x_5634:
[----:B------:R-:W-:Y:S05]  /*e8f0*/  BRA.U !UP1, `(.L_x_5635) ;  /* 0x0000000109647547 */ /* 0x000fea000b800000 */
[----:B------:R-:W2:Y:S01]  /*e900*/  LDCU UR4, c[0x0][0x794] ;  /* 0x0000f280ff0477ac */ /* 0x000ea20008000800 */
[----:B------:R-:W-:Y:S01]  /*e910*/  F2FP.F16.F32.PACK_AB R18, RZ, R7 ;  /* 0x00000007ff12723e */ /* 0x000fe200000000ff */
[----:B--2---:R-:W-:-:S09]  /*e920*/  UISETP.NE.AND UP0, UPT, UR4, 0x1, UPT ;  /* 0x000000010400788c */ /* 0x004fd2000bf05270 */
[----:B------:R-:W-:Y:S05]  /*e930*/  BRA.U !UP0, `(.L_x_5636) ;  /* 0x0000000108407547 */ /* 0x000fea000b800000 */
[----:B01----:R-:W-:Y:S01]  /*e940*/  MOV R2, 0x660 ;  /* 0x0000066000027802 */ /* 0x003fe20000000f00 */
        /* <DEDUP_REMOVED lines=8> */
[----:B------:R-:W-:-:S02]  /*e9d0*/  MOV R5, UR5 ;  /* 0x0000000500057c02 */ /* 0x000fc40008000f00 */
[----:B-1----:R-:W-:Y:S01]  /*e9e0*/  MOV R6, UR6 ;  /* 0x0000000600067c02 */ /* 0x002fe20008000f00 */
[----:B------:R-:W-:Y:S01]  /*e9f0*/  IMAD.U32 R7, RZ, RZ, UR7 ;  /* 0x00000007ff077e24 */ /* 0x000fe2000f8e00ff */
[----:B---3--:R-:W-:Y:S02]  /*ea00*/  MOV R10, UR8 ;  /* 0x00000008000a7c02 */ /* 0x008fe40008000f00 */
[----:B------:R-:W-:-:S07]  /*ea10*/  MOV R11, UR9 ;  /* 0x00000009000b7c02 */ /* 0x000fce0008000f00 */
[----:B------:R-:W-:-:S07]  /*ea20*/  LEPC R20, `(.L_x_5636) ;  /* 0x000000001014794e */ /* 0x000fce0000000000 */
[----:B--2---:R-:W-:Y:S05]  /*ea30*/  CALL.ABS.NOINC R2 ;  /* 0x0000000002007343 */ /* 0x004fea0003c00000 */
.L_x_5636:
[----:B------:R-:W2:Y:S02]  /*ea40*/  LDCU.64 UR4, c[0x0][0x760] ;  /* 0x0000ec00ff0477ac */ /* 0x000ea40008000a00 */
[----:B--2---:R-:W-:-:S04]  /*ea50*/  IADD3 R16, P0, PT, R16, UR4, RZ ;  /* 0x0000000410107c10 */ /* 0x004fc8000ff1e0ff */
[----:B------:R-:W-:-:S05]  /*ea60*/  IADD3.X R17, PT, PT, RZ, UR5, RZ, P0, !PT ;  /* 0x00000005ff117c10 */ /* 0x000fca00087fe4ff */
[----:B------:R-:W-:Y:S01]  /*ea70*/  STG.E.U16 desc[UR36][R16.64], R18 ;  /* 0x0000001210007986 */ /* 0x000fe2000c101524 */
[----:B------:R-:W-:Y:S05]  /*ea80*/  EXIT ;  /* 0x000000000000794d */ /* 0x000fea0003800000 */
.L_x_5635:
[----:B------:R-:W-:Y:S01]  /*ea90*/  STG.E desc[UR36][R4.64], R7 ;  /* 0x0000000704007986 */ /* 0x000fe2000c101924 */
[----:B------:R-:W-:Y:S05]  /*eaa0*/  EXIT ;  /* 0x000000000000794d */ /* 0x000fea0003800000 */
.L_x_5612:
        /* <DEDUP_REMOVED lines=21> */
[----:B--2---:R-:W-:-:S05]  /*ec00*/  HADD2.F32 R0, -RZ, R0.H0_H0 ;  /* 0x20000000ff007230 */ /* 0x004fca0000004100 */
[----:B------:R-:W-:-:S07]  /*ec10*/  FADD.FTZ R7, R7, R0 ;  /* 0x0000000007077221 */ /* 0x000fce0000010000 */
.L_x_5638:
        /* <DEDUP_REMOVED lines=21> */
.L_x_5640:
[----:B------:R-:W0:Y:S02]  /*ed70*/  LDCU.64 UR4, c[0x0][0x760] ;  /* 0x0000ec00ff0477ac */ /* 0x000e240008000a00 */
[----:B0-----:R-:W-:-:S04]  /*ed80*/  IADD3 R18, P0, PT, R18, UR4, RZ ;  /* 0x0000000412127c10 */ /* 0x001fc8000ff1e0ff */
[----:B------:R-:W-:-:S05]  /*ed90*/  IADD3.X R19, PT, PT, RZ, UR5, RZ, P0, !PT ;  /* 0x00000005ff137c10 */ /* 0x000fca00087fe4ff */
[----:B------:R-:W-:Y:S01]  /*eda0*/  STG.E.U16 desc[UR36][R18.64], R16 ;  /* 0x0000001012007986 */ /* 0x000fe2000c101524 */
[----:B------:R-:W-:Y:S05]  /*edb0*/  EXIT ;  /* 0x000000000000794d */ /* 0x000fea0003800000 */
.L_x_5639:
[----:B------:R-:W-:-:S05]  /*edc0*/  F2FP.F16.F32.PACK_AB R7, RZ, R7 ;  /* 0x00000007ff07723e */ /* 0x000fca00000000ff */
[----:B------:R-:W-:Y:S01]  /*edd0*/  STG.E.U16 desc[UR36][R2.64], R7 ;  /* 0x0000000702007986 */ /* 0x000fe2000c101524 */
[----:B------:R-:W-:Y:S05]  /*ede0*/  EXIT ;  /* 0x000000000000794d */ /* 0x000fea0003800000 */
.L_x_5637:
[----:B------:R-:W0:Y:S01]  /*edf0*/  LDCU.U8 UR4, c[0x0][0x790] ;  /* 0x0000f200ff0477ac */ /* 0x000e220008000000 */
[----:B------:R-:W2:Y:S01]  /*ee00*/  LDCU.U8 UR5, c[0x0][0x791] ;  /* 0x0000f220ff0577ac */ /* 0x000ea20008000000 */
[----:B0-----:R-:W-:Y:S02]  /*ee10*/  UISETP.NE.AND UP0, UPT, UR4, URZ, UPT ;  /* 0x000000ff0400728c */ /* 0x001fe4000bf05270 */
[----:B--2---:R-:W-:-:S07]  /*ee20*/  UISETP.NE.AND UP1, UPT, UR5, URZ, UPT ;  /* 0x000000ff0500728c */ /* 0x004fce000bf25270 */
[----:B------:R-:W-:Y:S05]  /*ee30*/  BRA.U !UP0, `(.L_x_5641) ;  /* 0x0000000108087547 */ /* 0x000fea000b800000 */
[----:B------:R-:W1:Y:S02]  /*ee40*/  LDG.E R0, desc[UR36][R4.64] ;  /* 0x0000002404007981 */ /* 0x000e64000c1e1900 */
[----:B-1-34-:R-:W-:-:S07]  /*ee50*/  FADD.FTZ R7, R7, R0 ;  /* 0x0000000007077221 */ /* 0x01afce0000010000 */
.L_x_5641:
[----:B------:R-:W-:Y:S05]  /*ee60*/  BRA.U !UP1, `(.L_x_5642) ;  /* 0x0000000109647547 */ /* 0x000fea000b800000 */
[----:B------:R-:W0:Y:S01]  /*ee70*/  LDCU UR4, c[0x0][0x794] ;  /* 0x0000f280ff0477ac */ /* 0x000e220008000800 */
[----:B------:R-:W-:Y:S01]  /*ee80*/  F2FP.F16.F32.PACK_AB R16, RZ, R7 ;  /* 0x00000007ff10723e */ /* 0x000fe200000000ff */
        /* <DEDUP_REMOVED lines=18> */
.L_x_5643:
[----:B------:R-:W0:Y:S02]  /*efb0*/  LDCU.64 UR4, c[0x0][0x760] ;  /* 0x0000ec00ff0477ac */ /* 0x000e240008000a00 */
[----:B0-----:R-:W-:-:S04]  /*efc0*/  IADD3 R18, P0, PT, R18, UR4, RZ ;  /* 0x0000000412127c10 */ /* 0x001fc8000ff1e0ff */
[----:B------:R-:W-:-:S05]  /*efd0*/  IADD3.X R19, PT, PT, RZ, UR5, RZ, P0, !PT ;  /* 0x00000005ff137c10 */ /* 0x000fca00087fe4ff */
[----:B------:R-:W-:Y:S01]  /*efe0*/  STG.E.U16 desc[UR36][R18.64], R16 ;  /* 0x0000001012007986 */ /* 0x000fe2000c101524 */
[----:B------:R-:W-:Y:S05]  /*eff0*/  EXIT ;  /* 0x000000000000794d */ /* 0x000fea0003800000 */
.L_x_5642:
[----:B------:R-:W-:Y:S01]  /*f000*/  STG.E desc[UR36][R4.64], R7 ;  /* 0x0000000704007986 */ /* 0x000fe2000c101924 */
[----:B------:R-:W-:Y:S05]  /*f010*/  EXIT ;  /* 0x000000000000794d */ /* 0x000fea0003800000 */
        .weak           $__internal_13_$__cuda_sm20_div_u64
        .type           $__internal_13_$__cuda_sm20_div_u64,@function
        .size           $__internal_13_$__cuda_sm20_div_u64,(.L_x_8889 - $__internal_13_$__cuda_sm20_div_u64)
$__internal_13_$__cuda_sm20_div_u64:
        /* <DEDUP_REMOVED lines=69> */
[----:B------:R-:W-:Y:S06]  /*f470*/  RET.REL.NODEC R4 `(_ZN2at6native13reduce_kernelILi512ELi1ENS0_8ReduceOpIN3c104HalfENS0_14func_wrapper_tIS4_NS0_55_GLOBAL__N__0955718d_22_SparseCsrTensorMath_cu_868dd54514ReductionAddOpIfEEEEjS4_Li4ELi4EEEEEvT1_) ;  /* 0xffffff0804e07950 */ /* 0x000fec0003c3ffff */
.L_x_5644:
        /* <DEDUP_REMOVED lines=16> */
.L_x_8889:


//--------------------- .text._ZN2at6native13reduce_kernelILi256ELi2ENS0_8ReduceOpIN3c104HalfENS0_14func_wrapper_tIS4_NS0_55_GLOBAL__N__0955718d_22_SparseCsrTensorMath_cu_868dd54514ReductionAddOpIfEEEEjS4_Li4ELi4EEEEEvT1_ --------------------------
	.section	.text._ZN2at6native13reduce_kernelILi256ELi2ENS0_8ReduceOpIN3c104HalfENS0_14func_wrapper_tIS4_NS0_55_GLOBAL__N__0955718d_22_SparseCsrTensorMath_cu_868dd54514ReductionAddOpIfEEEEjS4_Li4ELi4EEEEEvT1_,"ax",@progbits
	.align	128
.text._ZN2at6native13reduce_kernelILi256ELi2ENS0_8ReduceOpIN3c104HalfENS0_14func_wrapper_tIS4_NS0_55_GLOBAL__N__0955718d_22_SparseCsrTensorMath_cu_868dd54514ReductionAddOpIfEEEEjS4_Li4ELi4EEEEEvT1_:
        .type           _ZN2at6native13reduce_kernelILi256ELi2ENS0_8ReduceOpIN3c104HalfENS0_14func_wrapper_tIS4_NS0_55_GLOBAL__N__0955718d_22_SparseCsrTensorMath_cu_868dd54514ReductionAddOpIfEEEEjS4_Li4ELi4EEEEEvT1_,@function
        .size           _ZN2at6native13reduce_kernelILi256ELi2ENS0_8ReduceOpIN3c104HalfENS0_14func_wrapper_tIS4_NS0_55_GLOBAL__N__0955718d_22_SparseCsrTensorMath_cu_868dd54514ReductionAddOpIfEEEEjS4_Li4ELi4EEEEEvT1_,(.L_x_8891 - _ZN2at6native13reduce_kernelILi256ELi2ENS0_8ReduceOpIN3c104HalfENS0_14func_wrapper_tIS4_NS0_55_GLOBAL__N__0955718d_22_SparseCsrTensorMath_cu_868dd54514ReductionAddOpIfEEEEjS4_Li4ELi4EEEEEvT1_)
        .other          _ZN2at6native13reduce_kernelILi256ELi2ENS0_8ReduceOpIN3c104HalfENS0_14func_wrapper_tIS4_NS0_55_GLOBAL__N__0955718d_22_SparseCsrTensorMath_cu_868dd54514ReductionAddOpIfEEEEjS4_Li4ELi4EEEEEvT1_,@"STO_CUDA_ENTRY STV_DEFAULT"
_ZN2at6native13reduce_kernelILi256ELi2ENS0_8ReduceOpIN3c104HalfENS0_14func_wrapper_tIS4_NS0_55_GLOBAL__N__0955718d_22_SparseCsrTensorMath_cu_868dd54514ReductionAddOpIfEEEEjS4_Li4ELi4EEEEEvT1_:
        /* <DEDUP_REMOVED lines=296> */
.L_x_5645:
[----:B------:R-:W1:Y:S01]  /*1280*/  LDCU UR5, c[0x0][0x38c] ;  /* 0x00007180ff0577ac */ /* 0x000e620008000800 */
[----:B------:R-:W-:Y:S01]  /*1290*/  BSSY.RECONVERGENT B6, `(.L_x_5646) ;  /* 0x0000a61000067945 */ /* 0x000fe20003800200 */
        /* <DEDUP_REMOVED lines=23> */
[----:B--2---:R-:W-:-:S02]  /*1410*/  MOV R6, UR8 ;  /* 0x0000000800067c02 */ /* 0x004fc40008000f00 */
[----:B------:R-:W-:Y:S01]  /*1420*/  MOV R7, UR9 ;  /* 0x0000000900077c02 */ /* 0x000fe20008000f00 */
[----:B----4-:R-:W-:Y:S01]  /*1430*/  IMAD.U32 R10, RZ, RZ, UR10 ;  /* 0x0000000aff0a7e24 */ /* 0x010fe2000f8e00ff */
[----:B------:R-:W-:Y:S02]  /*1440*/  MOV R11, UR11 ;  /* 0x0000000b000b7c02 */ /* 0x000fe40008000f00 */
[----:B-----5:R-:W-:-:S07]  /*1450*/  MOV R25, UR4 ;  /* 0x0000000400197c02 */ /* 0x020fce0008000f00 */
[----:B------:R-:W-:-:S07]  /*1460*/  LEPC R20, `(.L_x_5649) ;  /* 0x000000001014794e */ /* 0x000fce0000000000 */
[----:B0--3--:R-:W-:Y:S05]  /*1470*/  CALL.ABS.NOINC R14 ;  /* 0x000000000e007343 */ /* 0x009fea0003c00000 */
.L_x_5649:
[----:B------:R-:W0:Y:S01]  /*1480*/  LDC R8, c[0x0][0x384] ;  /* 0x0000e100ff087b82 */ /* 0x000e220000000800 */
[----:B------:R-:W-:Y:S01]  /*1490*/  SHF.R.U32.HI R0, RZ, 0x1, R18 ;  /* 0x00000001ff007819 */ /* 0x000fe20000011612 */
[----:B------:R-:W-:Y:S03]  /*14a0*/  BSSY.RECONVERGENT B0, `(.L_x_5650) ;  /* 0x0000020000007945 */ /* 0x000fe60003800200 */
[----:B------:R-:W-:Y:S01]  /*14b0*/  LOP3.LUT P0, R6, R0, 0x3, RZ, 0xc0, !PT ;  /* 0x0000000300067812 */ /* 0x000fe2000780c0ff */
[----:B0-----:R-:W-:Y:S01]  /*14c0*/  IMAD.MOV.U32 R0, RZ, RZ, R8 ;  /* 0x000000ffff007224 */ /* 0x001fe200078e0008 */
[----:B------:R-:W-:-:S11]  /*14d0*/  MOV R3, R8 ;  /* 0x0000000800037202 */ /* 0x000fd60000000f00 */
        /* <DEDUP_REMOVED lines=20> */
[----:B------:R-:W2:Y:S02]  /*1620*/  LDG.E.U16 R4, desc[UR36][R4.64] ;  /* 0x0000002404047981 */ /* 0x000ea4000c1e1500 */
[----:B--2---:R-:W-:-:S05]  /*1630*/  HADD2.F32 R3, -RZ, R4.H0_H0 ;  /* 0x20000004ff037230 */ /* 0x004fca0000004100 */
[----:B0-----:R-:W-:-:S07]  /*1640*/  FADD.FTZ R3, R3, UR4 ;  /* 0x0000000403037e21 */ /* 0x001fce0008010000 */
.L_x_5653:
[----:B------:R-:W-:Y:S05]  /*1650*/  BSYNC.RECONVERGENT B1 ;  /* 0x0000000000017941 */ /* 0x000fea0003800200 */
.L_x_5652:
[----:B------:R-:W0:Y:S01]  /*1660*/  LDC R25, c[0x0][0x38c] ;  /* 0x0000e300ff197b82 */ /* 0x000e220000000800 */
[----:B------:R-:W-:-:S05]  /*1670*/  IADD3 R18, P0, PT, R18, 0x8, RZ ;  /* 0x0000000812127810 */ /* 0x000fca0007f1e0ff */
[----:B------:R-:W-:Y:S01]  /*1680*/  IMAD.X R19, RZ, RZ, R19, P0 ;  /* 0x000000ffff137224 */ /* 0x000fe200000e0613 */
[----:B0-----:R-:W-:-:S07]  /*1690*/  IADD3 R25, PT, PT, R6, -0x4, R25 ;  /* 0xfffffffc06197810 */ /* 0x001fce0007ffe019 */
.L_x_5651:
[----:B------:R-:W-:Y:S05]  /*16a0*/  BSYNC.RECONVERGENT B0 ;  /* 0x0000000000007941 */ /* 0x000fea0003800200 */
.L_x_5650:
        /* <DEDUP_REMOVED lines=15> */
[----:B------:R-:W-:-:S07]  /*17a0*/  MOV R6, R8 ;  /* 0x0000000800067202 */ /* 0x000fce0000000f00 */
.L_x_5656:
        /* <DEDUP_REMOVED lines=15> */
.L_x_5655:
[----:B------:R-:W-:Y:S05]  /*18a0*/  BSYNC.RECONVERGENT B0 ;  /* 0x0000000000007941 */ /* 0x000fea0003800200 */
.L_x_5654:
        /* <DEDUP_REMOVED lines=10> */
.L_x_5658:
[----:B------:R-:W-:Y:S05]  /*1950*/  BSYNC.RECONVERGENT B0 ;  /* 0x0000000000007941 */ /* 0x000fea0003800200 */
.L_x_5657:
[----:B------:R-:W-:Y:S01]  /*1960*/  FADD.FTZ R3, R8, R3 ;  /* 0x0000000308037221 */ /* 0x000fe20000010000 */
[----:B------:R-:W-:-:S03]  /*1970*/  HFMA2 R19, -RZ, RZ, 0, 0 ;  /* 0x00000000ff137431 */ /* 0x000fc600000001ff */
[----:B------:R-:W-:-:S04]  /*1980*/  FADD.FTZ R3, R3, R6 ;  /* 0x0000000603037221 */ /* 0x000fc80000010000 */
[----:B------:R-:W-:Y:S01]  /*1990*/  FADD.FTZ R18, R3, R0 ;  /* 0x0000000003127221 */ /* 0x000fe20000010000 */
[----:B------:R-:W-:Y:S06]  /*19a0*/  BRA `(.L_x_5647) ;  /* 0x0000009c00bc7947 */ /* 0x000fec0003800000 */
.L_x_5648:
        /* <DEDUP_REMOVED lines=27> */
.L_x_5663:
[----:B------:R-:W-:Y:S01]  /*1b60*/  SHF.R.U32.HI R26, RZ, 0x1, R24 ;  /* 0x00000001ff1a7819 */ /* 0x000fe20000011618 */
[----:B------:R-:W-:-:S03]  /*1b70*/  IMAD.IADD R24, R24, 0x1, R3 ;  /* 0x0000000118187824 */ /* 0x000fc600078e0203 */
[C---:B------:R-:W-:Y:S01]  /*1b80*/  IADD3 R4, PT, PT, R26.reuse, R3, RZ ;  /* 0x000000031a047210 */ /* 0x040fe20007ffe0ff */
[----:B------:R-:W-:Y:S01]  /*1b90*/  IMAD.WIDE.U32 R26, R26, 0x4, R18 ;  /* 0x000000041a1a7825 */ /* 0x000fe200078e0012 */
[----:B------:R-:W-:Y:S02]  /*1ba0*/  SHF.R.U32.HI R7, RZ, 0x1, R24 ;  /* 0x00000001ff077819 */ /* 0x000fe40000011618 */
[----:B------:R-:W-:Y:S02]  /*1bb0*/  SHF.L.U32 R5, R4, 0x2, RZ ;  /* 0x0000000204057819 */ /* 0x000fe400000006ff */
[----:B------:R-:W-:Y:S01]  /*1bc0*/  SHF.R.U32.HI R4, RZ, 0x1e, R4 ;  /* 0x0000001eff047819 */ /* 0x000fe20000011604 */
[----:B------:R-:W-:Y:S01]  /*1bd0*/  IMAD.WIDE.U32 R6, R7, 0x4, R18 ;  /* 0x0000000407067825 */ /* 0x000fe200078e0012 */
[----:B------:R-:W-:Y:S01]  /*1be0*/  LEA R24, R3, R24, 0x1 ;  /* 0x0000001803187211 */ /* 0x000fe200078e08ff */
[----:B------:R-:W2:Y:S01]  /*1bf0*/  LDG.E R26, desc[UR36][R26.64] ;  /* 0x000000241a1a7981 */ /* 0x000ea2000c1e1900 */
[----:B------:R-:W-:-:S02]  /*1c00*/  LOP3.LUT R5, R5, 0xfffffffc, RZ, 0xc0, !PT ;  /* 0xfffffffc05057812 */ /* 0x000fc400078ec0ff */
[----:B------:R-:W-:Y:S01]  /*1c10*/  LOP3.LUT R25, R4, 0x1, RZ, 0xc0, !PT ;  /* 0x0000000104197812 */ /* 0x000fe200078ec0ff */
[----:B------:R-:W3:Y:S01]  /*1c20*/  LDG.E R6, desc[UR36][R6.64] ;  /* 0x0000002406067981 */ /* 0x000ee2000c1e1900 */
[----:B------:R-:W-:Y:S02]  /*1c30*/  SHF.R.U32.HI R9, RZ, 0x1, R24 ;  /* 0x00000001ff097819 */ /* 0x000fe40000011618 */
[----:B------:R-:W-:-:S03]  /*1c40*/  IADD3 R4, P0, PT, R18, R5, RZ ;  /* 0x0000000512047210 */ /* 0x000fc60007f1e0ff */
[----:B------:R-:W-:-:S04]  /*1c50*/  IMAD.WIDE.U32 R8, R9, 0x4, R18 ;  /* 0x0000000409087825 */ /* 0x000fc800078e0012 */
[----:B------:R-:W-:Y:S02]  /*1c60*/  IMAD.X R5, R19, 0x1, R25, P0 ;  /* 0x0000000113057824 */ /* 0x000fe400000e0619 */
[----:B------:R-:W4:Y:S04]  /*1c70*/  LDG.E R8, desc[UR36][R8.64] ;  /* 0x0000002408087981 */ /* 0x000f28000c1e1900 */
[----:B------:R1:W5:Y:S01]  /*1c80*/  LDG.E R4, desc[UR36][R4.64] ;  /* 0x0000002404047981 */ /* 0x000362000c1e1900 */
[----:B------:R-:W-:-:S05]  /*1c90*/  IADD3 R24, PT, PT, R24, R3, RZ ;  /* 0x0000000318187210 */ /* 0x000fca0007ffe0ff */
[----:B------:R-:W-:-:S05]  /*1ca0*/  IMAD R29, R3, 0x3, R24 ;  /* 0x00000003031d7824 */ /* 0x000fca00078e0218 */
[----:B------:R-:W-:Y:S01]  /*1cb0*/  ISETP.GE.U32.AND P0, PT, R29, R12, PT ;  /* 0x0000000c1d00720c */ /* 0x000fe20003f06070 */
[----:B--2---:R-:W-:Y:S02]  /*1cc0*/  HADD2.F32 R28, -RZ, R26.H1_H1 ;  /* 0x3000001aff1c7230 */ /* 0x004fe40000004100 */
[----:B---3--:R-:W-:-:S03]  /*1cd0*/  HADD2.F32 R30, -RZ, R6.H0_H0 ;  /* 0x20000006ff1e7230 */ /* 0x008fc60000004100 */
[----:B------:R-:W-:Y:S01]  /*1ce0*/  FADD.FTZ R11, R28, R11 ;  /* 0x0000000b1c0b7221 */ /* 0x000fe20000010000 */
[----:B------:R-:W-:Y:S02]  /*1cf0*/  HADD2.F32 R25, -RZ, R26.H0_H0 ;  /* 0x2000001aff197230 */ /* 0x000fe40000004100 */
[----:B-1----:R-:W-:Y:S02]  /*1d00*/  HADD2.F32 R5, -RZ, R6.H1_H1 ;  /* 0x30000006ff057230 */ /* 0x002fe40000004100 */
[----:B------:R-:W-:Y:S01]  /*1d10*/  FADD.FTZ R13, R30, R13 ;  /* 0x0000000d1e0d7221 */ /* 0x000fe20000010000 */
[----:B------:R-:W-:Y:S01]  /*1d20*/  FADD.FTZ R10, R25, R10 ;  /* 0x0000000a190a7221 */ /* 0x000fe20000010000 */
[--C-:B----4-:R-:W-:Y:S02]  /*1d30*/  HADD2.F32 R30, -RZ, R8.reuse.H0_H0 ;  /* 0x20000008ff1e7230 */ /* 0x110fe40000004100 */
[----:B------:R-:W-:Y:S02]  /*1d40*/  HADD2.F32 R9, -RZ, R8.H1_H1 ;  /* 0x30000008ff097230 */ /* 0x000fe40000004100 */
[----:B-----5:R-:W-:-:S02]  /*1d50*/  HADD2.F32 R28, -RZ, R4.H0_H0 ;  /* 0x20000004ff1c7230 */ /* 0x020fc40000004100 */
[----:B------:R-:W-:Y:S02]  /*1d60*/  HADD2.F32 R7, -RZ, R4.H1_H1 ;  /* 0x30000004ff077230 */ /* 0x000fe40000004100 */
[----:B------:R-:W-:Y:S01]  /*1d70*/  FADD.FTZ R14, R5, R14 ;  /* 0x0000000e050e7221 */ /* 0x000fe20000010000 */
[----:B------:R-:W-:Y:S01]  /*1d80*/  FADD.FTZ R21, R30, R21 ;  /* 0x000000151e157221 */ /* 0x000fe20000010000 */
[----:B------:R-:W-:Y:S01]  /*1d90*/  FADD.FTZ R15, R28, R15 ;  /* 0x0000000f1c0f7221 */ /* 0x000fe20000010000 */
[----:B------:R-:W-:Y:S01]  /*1da0*/  FADD.FTZ R0, R9, R0 ;  /* 0x0000000009007221 */ /* 0x000fe20000010000 */
[----:B------:R-:W-:Y:S01]  /*1db0*/  FADD.FTZ R20, R7, R20 ;  /* 0x0000001407147221 */ /* 0x000fe20000010000 */
[----:B------:R-:W-:Y:S06]  /*1dc0*/  @!P0 BRA `(.L_x_5663) ;  /* 0xfffffffc00648947 */ /* 0x000fec000383ffff */
[----:B------:R-:W-:Y:S05]  /*1dd0*/  BSYNC.RECONVERGENT B1 ;  /* 0x0000000000017941 */ /* 0x000fea0003800200 */
.L_x_5662:
[----:B------:R-:W-:Y:S02]  /*1de0*/  PRMT R7, R6, 0x5410, R4 ;  /* 0x0000541006077816 */ /* 0x000fe40000000004 */
[----:B------:R-:W-:Y:S02]  /*1df0*/  PRMT R9, R4, 0x5432, R26 ;  /* 0x0000543204097816 */ /* 0x000fe4000000001a */
[----:B------:R-:W-:Y:S02]  /*1e00*/  PRMT R6, R8, 0x7610, R6 ;  /* 0x0000761008067816 */ /* 0x000fe40000000006 */
[----:B------:R-:W-:Y:S02]  /*1e10*/  PRMT R26, R26, 0x7632, R26 ;  /* 0x000076321a1a7816 */ /* 0x000fe4000000001a */
[----:B------:R-:W-:-:S07]  /*1e20*/  PRMT R8, R8, 0x7632, R8 ;  /* 0x0000763208087816 */ /* 0x000fce0000000008 */
.L_x_5661:
[----:B------:R-:W-:Y:S05]  /*1e30*/  BSYNC.RECONVERGENT B0 ;  /* 0x0000000000007941 */ /* 0x000fea0003800200 */
.L_x_5660:
        /* <DEDUP_REMOVED lines=16> */
[----:B--2---:R-:W-:Y:S02]  /*1f40*/  PRMT R7, R4, 0x7610, R7 ;  /* 0x0000761004077816 */ /* 0x004fe40000000007 */
        /* <DEDUP_REMOVED lines=12> */
[C---:B---3--:R-:W-:Y:S02]  /*2010*/  @!P1 PRMT R6, R18.reuse, 0x7610, R6 ;  /* 0x0000761012069816 */ /* 0x048fe40000000006 */
[----:B------:R-:W-:-:S07]  /*2020*/  @!P1 PRMT R8, R18, 0x7632, R8 ;  /* 0x0000763212089816 */ /* 0x000fce0000000008 */
.L_x_5665:
[----:B------:R-:W-:Y:S05]  /*2030*/  BSYNC.RECONVERGENT B0 ;  /* 0x0000000000007941 */ /* 0x000fea0003800200 */
.L_x_5664:
[----:B------:R-:W-:Y:S04]  /*2040*/  BSSY.RECONVERGENT B0, `(.L_x_5666) ;  /* 0x000001a000007945 */ /* 0x000fe80003800200 */
[----:B------:R-:W-:Y:S05]  /*2050*/  @P0 BRA `(.L_x_5667) ;  /* 0x0000000000600947 */ /* 0x000fea0003800000 */
[----:B------:R-:W-:Y:S01]  /*2060*/  IADD3 R18, PT, PT, R24, R3, RZ ;  /* 0x0000000318127210 */ /* 0x000fe20007ffe0ff */
[----:B------:R-:W-:Y:S02]  /*2070*/  HADD2.F32 R5, -RZ, R9.H1_H1 ;  /* 0x30000009ff057230 */ /* 0x000fe40000004100 */
[----:B------:R-:W-:Y:S01]  /*2080*/  HADD2.F32 R26, -RZ, R26.H0_H0 ;  /* 0x2000001aff1a7230 */ /* 0x000fe20000004100 */
[----:B------:R-:W-:Y:S02]  /*2090*/  ISETP.GE.U32.AND P0, PT, R18, R12, PT ;  /* 0x0000000c1200720c */ /* 0x000fe40003f06070 */
[----:B------:R-:W-:Y:S02]  /*20a0*/  FADD.FTZ R10, R10, R5 ;  /* 0x000000050a0a7221 */ /* 0x000fe40000010000 */
[----:B------:R-:W-:-:S09]  /*20b0*/  FADD.FTZ R11, R11, R26 ;  /* 0x0000001a0b0b7221 */ /* 0x000fd20000010000 */
[----:B------:R-:W-:Y:S05]  /*20c0*/  @P0 BRA `(.L_x_5667) ;  /* 0x0000000000440947 */ /* 0x000fea0003800000 */
[----:B------:R-:W-:Y:S02]  /*20d0*/  IMAD.IADD R18, R18, 0x1, R3 ;  /* 0x0000000112127824 */ /* 0x000fe400078e0203 */
[----:B------:R-:W-:Y:S02]  /*20e0*/  HADD2.F32 R4, -RZ, R7.H0_H0 ;  /* 0x20000007ff047230 */ /* 0x000fe40000004100 */
[----:B------:R-:W-:Y:S01]  /*20f0*/  HADD2.F32 R5, -RZ, R6.H1_H1 ;  /* 0x30000006ff057230 */ /* 0x000fe20000004100 */
[----:B------:R-:W-:Y:S02]  /*2100*/  ISETP.GE.U32.AND P0, PT, R18, R12, PT ;  /* 0x0000000c1200720c */ /* 0x000fe40003f06070 */
[----:B------:R-:W-:Y:S02]  /*2110*/  FADD.FTZ R13, R13, R4 ;  /* 0x000000040d0d7221 */ /* 0x000fe40000010000 */
[----:B------:R-:W-:-:S09]  /*2120*/  FADD.FTZ R14, R14, R5 ;  /* 0x000000050e0e7221 */ /* 0x000fd20000010000 */
[----:B------:R-:W-:Y:S05]  /*2130*/  @P0 BRA `(.L_x_5667) ;  /* 0x0000000000280947 */ /* 0x000fea0003800000 */
[----:B------:R-:W-:Y:S01]  /*2140*/  IADD3 R3, PT, PT, R18, R3, RZ ;  /* 0x0000000312037210 */ /* 0x000fe20007ffe0ff */
[----:B------:R-:W-:Y:S02]  /*2150*/  HADD2.F32 R4, -RZ, R7.H1_H1 ;  /* 0x30000007ff047230 */ /* 0x000fe40000004100 */
[----:B------:R-:W-:Y:S01]  /*2160*/  HADD2.F32 R9, -RZ, R9.H0_H0 ;  /* 0x20000009ff097230 */ /* 0x000fe20000004100 */
[----:B------:R-:W-:Y:S02]  /*2170*/  ISETP.GE.U32.AND P0, PT, R3, R12, PT ;  /* 0x0000000c0300720c */ /* 0x000fe40003f06070 */
[----:B------:R-:W-:Y:S02]  /*2180*/  FADD.FTZ R15, R15, R4 ;  /* 0x000000040f0f7221 */ /* 0x000fe40000010000 */
[----:B------:R-:W-:-:S09]  /*2190*/  FADD.FTZ R20, R20, R9 ;  /* 0x0000000914147221 */ /* 0x000fd20000010000 */
[----:B------:R-:W-:Y:S02]  /*21a0*/  @!P0 HADD2.F32 R6, -RZ, R6.H0_H0 ;  /* 0x20000006ff068230 */ /* 0x000fe40000004100 */
[----:B------:R-:W-:-:S03]  /*21b0*/  @!P0 HADD2.F32 R3, -RZ, R8.H0_H0 ;  /* 0x20000008ff038230 */ /* 0x000fc60000004100 */
[----:B------:R-:W-:Y:S02]  /*21c0*/  @!P0 FADD.FTZ R21, R21, R6 ;  /* 0x0000000615158221 */ /* 0x000fe40000010000 */
[----:B------:R-:W-:-:S07]  /*21d0*/  @!P0 FADD.FTZ R0, R0, R3 ;  /* 0x0000000300008221 */ /* 0x000fce0000010000 */
.L_x_5667:
[----:B------:R-:W-:Y:S05]  /*21e0*/  BSYNC.RECONVERGENT B0 ;  /* 0x0000000000007941 */ /* 0x000fea0003800200 */
.L_x_5666:
[----:B------:R-:W-:Y:S01]  /*21f0*/  FADD.FTZ R10, R10, R13 ;  /* 0x0000000d0a0a7221 */ /* 0x000fe20000010000 */
[----:B------:R-:W-:-:S03]  /*2200*/  FADD.FTZ R11, R11, R14 ;  /* 0x0000000e0b0b7221 */ /* 0x000fc60000010000 */
[----:B------:R-:W-:Y:S01]  /*2210*/  FADD.FTZ R10, R10, R15 ;  /* 0x0000000f0a0a7221 */ /* 0x000fe20000010000 */
[----:B------:R-:W-:-:S03]  /*2220*/  FADD.FTZ R11, R11, R20 ;  /* 0x000000140b0b7221 */ /* 0x000fc60000010000 */
[----:B------:R-:W-:Y:S01]  /*2230*/  FADD.FTZ R18, R10, R21 ;  /* 0x000000150a127221 */ /* 0x000fe20000010000 */
[----:B------:R-:W-:Y:S01]  /*2240*/  FADD.FTZ R19, R11, R0 ;  /* 0x000000000b137221 */ /* 0x000fe20000010000 */
[----:B------:R-:W-:Y:S06]  /*2250*/  BRA `(.L_x_5647) ;  /* 0x0000009400907947 */ /* 0x000fec0003800000 */
.L_x_5659:
[----:B------:R-:W-:-:S13]  /*2260*/  ISETP.NE.AND P0, PT, R13, 0x1, PT ;  /* 0x000000010d00780c */ /* 0x000fda0003f05270 */
        /* <DEDUP_REMOVED lines=22> */
.L_x_5672:
[----:B------:R-:W-:Y:S01]  /*23d0*/  IADD3 R4, PT, PT, R28, R3, RZ ;  /* 0x000000031c047210 */ /* 0x000fe20007ffe0ff */
[----:B------:R-:W-:-:S04]  /*23e0*/  IMAD R28, R26, R28, RZ ;  /* 0x0000001c1a1c7224 */ /* 0x000fc800078e02ff */
[----:B------:R-:W-:Y:S01]  /*23f0*/  IMAD R6, R26, R4, RZ ;  /* 0x000000041a067224 */ /* 0x000fe200078e02ff */
[----:B------:R-:W-:Y:S02]  /*2400*/  IADD3 R4, PT, PT, R4, R3, RZ ;  /* 0x0000000304047210 */ /* 0x000fe40007ffe0ff */
[----:B------:R-:W-:Y:S02]  /*2410*/  SHF.R.U32.HI R5, RZ, 0x1, R28 ;  /* 0x00000001ff057819 */ /* 0x000fe4000001161c */
[----:B------:R-:W-:Y:S01]  /*2420*/  SHF.R.U32.HI R7, RZ, 0x1, R6 ;  /* 0x00000001ff077819 */ /* 0x000fe20000011606 */
[----:B------:R-:W-:Y:S02]  /*2430*/  IMAD.IADD R28, R4, 0x1, R3 ;  /* 0x00000001041c7824 */ /* 0x000fe400078e0203 */
[C---:B------:R-:W-:Y:S02]  /*2440*/  IMAD R8, R26.reuse, R4, RZ ;  /* 0x000000041a087224 */ /* 0x040fe400078e02ff */
[----:B------:R-:W-:-:S02]  /*2450*/  IMAD R10, R26, R28, RZ ;  /* 0x0000001c1a0a7224 */ /* 0x000fc400078e02ff */
[----:B------:R-:W-:Y:S01]  /*2460*/  IMAD.WIDE.U32 R4, R5, 0x4, R18 ;  /* 0x0000000405047825 */ /* 0x000fe200078e0012 */
[----:B------:R-:W-:Y:S02]  /*2470*/  SHF.R.U32.HI R9, RZ, 0x1, R8 ;  /* 0x00000001ff097819 */ /* 0x000fe40000011608 */
[----:B------:R-:W-:Y:S01]  /*2480*/  SHF.R.U32.HI R11, RZ, 0x1, R10 ;  /* 0x00000001ff0b7819 */ /* 0x000fe2000001160a */
[--C-:B------:R-:W-:Y:S02]  /*2490*/  IMAD.WIDE.U32 R6, R7, 0x4, R18.reuse ;  /* 0x0000000407067825 */ /* 0x100fe400078e0012 */
[----:B------:R-:W2:Y:S02]  /*24a0*/  LDG.E R4, desc[UR36][R4.64] ;  /* 0x0000002404047981 */ /* 0x000ea4000c1e1900 */
[--C-:B------:R-:W-:Y:S02]  /*24b0*/  IMAD.WIDE.U32 R8, R9, 0x4, R18.reuse ;  /* 0x0000000409087825 */ /* 0x100fe400078e0012 */
[----:B------:R-:W3:Y:S02]  /*24c0*/  LDG.E R6, desc[UR36][R6.64] ;  /* 0x0000002406067981 */ /* 0x000ee4000c1e1900 */
[----:B------:R-:W-:-:S02]  /*24d0*/  IMAD.WIDE.U32 R10, R11, 0x4, R18 ;  /* 0x000000040b0a7825 */ /* 0x000fc400078e0012 */
[----:B------:R-:W4:Y:S04]  /*24e0*/  LDG.E R8, desc[UR36][R8.64] ;  /* 0x0000002408087981 */ /* 0x000f28000c1e1900 */
[----:B------:R-:W5:Y:S01]  /*24f0*/  LDG.E R10, desc[UR36][R10.64] ;  /* 0x000000240a0a7981 */ /* 0x000f62000c1e1900 */
[----:B------:R-:W-:-:S05]  /*2500*/  IADD3 R28, PT, PT, R28, R3, RZ ;  /* 0x000000031c1c7210 */ /* 0x000fca0007ffe0ff */
[----:B------:R-:W-:-:S05]  /*2510*/  IMAD R29, R3, 0x3, R28 ;  /* 0x00000003031d7824 */ /* 0x000fca00078e021c */
[----:B------:R-:W-:Y:S01]  /*2520*/  ISETP.GE.U32.AND P0, PT, R29, R12, PT ;  /* 0x0000000c1d00720c */ /* 0x000fe20003f06070 */
[--C-:B--2---:R-:W-:Y:S02]  /*2530*/  HADD2.F32 R30, -RZ, R4.reuse.H0_H0 ;  /* 0x20000004ff1e7230 */ /* 0x104fe40000004100 */
[----:B------:R-:W-:Y:S02]  /*2540*/  HADD2.F32 R27, -RZ, R4.H1_H1 ;  /* 0x30000004ff1b7230 */ /* 0x000fe40000004100 */
[--C-:B---3--:R-:W-:Y:S02]  /*2550*/  HADD2.F32 R5, -RZ, R6.reuse.H0_H0 ;  /* 0x20000006ff057230 */ /* 0x108fe40000004100 */
[----:B------:R-:W-:Y:S01]  /*2560*/  FADD.FTZ R13, R30, R13 ;  /* 0x0000000d1e0d7221 */ /* 0x000fe20000010000 */
[----:B------:R-:W-:Y:S02]  /*2570*/  HADD2.F32 R30, -RZ, R6.H1_H1 ;  /* 0x30000006ff1e7230 */ /* 0x000fe40000004100 */
[----:B------:R-:W-:Y:S01]  /*2580*/  FADD.FTZ R14, R27, R14 ;  /* 0x0000000e1b0e7221 */ /* 0x000fe20000010000 */
[----:B----4-:R-:W-:-:S02]  /*2590*/  HADD2.F32 R32, -RZ, R8.H0_H0 ;  /* 0x20000008ff207230 */ /* 0x010fc40000004100 */
[----:B------:R-:W-:Y:S01]  /*25a0*/  FADD.FTZ R20, R5, R20 ;  /* 0x0000001405147221 */ /* 0x000fe20000010000 */
[----:B------:R-:W-:Y:S02]  /*25b0*/  HADD2.F32 R5, -RZ, R8.H1_H1 ;  /* 0x30000008ff057230 */ /* 0x000fe40000004100 */
[----:B------:R-:W-:Y:S01]  /*25c0*/  FADD.FTZ R15, R30, R15 ;  /* 0x0000000f1e0f7221 */ /* 0x000fe20000010000 */
[--C-:B-----5:R-:W-:Y:S02]  /*25d0*/  HADD2.F32 R34, -RZ, R10.reuse.H0_H0 ;  /* 0x2000000aff227230 */ /* 0x120fe40000004100 */
[----:B------:R-:W-:Y:S01]  /*25e0*/  FADD.FTZ R21, R32, R21 ;  /* 0x0000001520157221 */ /* 0x000fe20000010000 */
[----:B------:R-:W-:Y:S02]  /*25f0*/  HADD2.F32 R7, -RZ, R10.H1_H1 ;  /* 0x3000000aff077230 */ /* 0x000fe40000004100 */
[----:B------:R-:W-:Y:S01]  /*2600*/  FADD.FTZ R24, R5, R24 ;  /* 0x0000001805187221 */ /* 0x000fe20000010000 */
[----:B------:R-:W-:-:S02]  /*2610*/  FADD.FTZ R25, R34, R25 ;  /* 0x0000001922197221 */ /* 0x000fc40000010000 */
[----:B------:R-:W-:Y:S01]  /*2620*/  FADD.FTZ R0, R7, R0 ;  /* 0x0000000007007221 */ /* 0x000fe20000010000 */
[----:B------:R-:W-:Y:S06]  /*2630*/  @!P0 BRA `(.L_x_5672) ;  /* 0xfffffffc00648947 */ /* 0x000fec000383ffff */
[----:B------:R-:W-:Y:S05]  /*2640*/  BSYNC.RECONVERGENT B1 ;  /* 0x0000000000017941 */ /* 0x000fea0003800200 */
.L_x_5671:
[----:B------:R-:W-:Y:S02]  /*2650*/  PRMT R7, R6, 0x5410, R8 ;  /* 0x0000541006077816 */ /* 0x000fe40000000008 */
[----:B------:R-:W-:Y:S02]  /*2660*/  PRMT R6, R10, 0x7610, R6 ;  /* 0x000076100a067816 */ /* 0x000fe40000000006 */
[----:B------:R-:W-:Y:S02]  /*2670*/  PRMT R9, R4, 0x7610, R4 ;  /* 0x0000761004097816 */ /* 0x000fe40000000004 */
[----:B------:R-:W-:Y:S02]  /*2680*/  PRMT R8, R8, 0x7632, R8 ;  /* 0x0000763208087816 */ /* 0x000fe40000000008 */
[----:B------:R-:W-:-:S07]  /*2690*/  PRMT R10, R10, 0x7632, R10 ;  /* 0x000076320a0a7816 */ /* 0x000fce000000000a */
.L_x_5670:
[----:B------:R-:W-:Y:S05]  /*26a0*/  BSYNC.RECONVERGENT B0 ;  /* 0x0000000000007941 */ /* 0x000fea0003800200 */
.L_x_5669:
        /* <DEDUP_REMOVED lines=11> */
[----:B------:R-:W-:-:S05]  /*2760*/  IMAD R4, R26, R11, RZ ;  /* 0x0000000b1a047224 */ /* 0x000fca00078e02ff */
        /* <DEDUP_REMOVED lines=22> */
.L_x_5674:
[----:B------:R-:W-:Y:S05]  /*28d0*/  BSYNC.RECONVERGENT B0 ;  /* 0x0000000000007941 */ /* 0x000fea0003800200 */
.L_x_5673:
[----:B------:R-:W-:Y:S04]  /*28e0*/  BSSY.RECONVERGENT B0, `(.L_x_5675) ;  /* 0x000001a000007945 */ /* 0x000fe80003800200 */
[----:B------:R-:W-:Y:S05]  /*28f0*/  @P0 BRA `(.L_x_5676) ;  /* 0x0000000000600947 */ /* 0x000fea0003800000 */
[----:B------:R-:W-:Y:S01]  /*2900*/  IADD3 R28, PT, PT, R28, R3, RZ ;  /* 0x000000031c1c7210 */ /* 0x000fe20007ffe0ff */
[--C-:B------:R-:W-:Y:S02]  /*2910*/  HADD2.F32 R4, -RZ, R9.reuse.H0_H0 ;  /* 0x20000009ff047230 */ /* 0x100fe40000004100 */
[----:B------:R-:W-:Y:S01]  /*2920*/  HADD2.F32 R9, -RZ, R9.H1_H1 ;  /* 0x30000009ff097230 */ /* 0x000fe20000004100 */
        /* <DEDUP_REMOVED lines=12> */
[----:B------:R-:W-:-:S03]  /*29f0*/  HADD2.F32 R4, -RZ, R7.H1_H1 ;  /* 0x30000007ff047230 */ /* 0x000fc60000004100 */
[----:B------:R-:W-:Y:S01]  /*2a00*/  ISETP.GE.U32.AND P0, PT, R3, R12, PT ;  /* 0x0000000c0300720c */ /* 0x000fe20003f06070 */
[----:B------:R-:W-:Y:S02]  /*2a10*/  HADD2.F32 R3, -RZ, R8.H0_H0 ;  /* 0x20000008ff037230 */ /* 0x000fe40000004100 */
[----:B------:R-:W-:-:S03]  /*2a20*/  FADD.FTZ R21, R21, R4 ;  /* 0x0000000415157221 */ /* 0x000fc60000010000 */
[----:B------:R-:W-:-:S07]  /*2a30*/  FADD.FTZ R24, R24, R3 ;  /* 0x0000000318187221 */ /* 0x000fce0000010000 */
[----:B------:R-:W-:Y:S02]  /*2a40*/  @!P0 HADD2.F32 R6, -RZ, R6.H0_H0 ;  /* 0x20000006ff068230 */ /* 0x000fe40000004100 */
[----:B------:R-:W-:-:S03]  /*2a50*/  @!P0 HADD2.F32 R5, -RZ, R10.H0_H0 ;  /* 0x2000000aff058230 */ /* 0x000fc60000004100 */
[----:B------:R-:W-:Y:S02]  /*2a60*/  @!P0 FADD.FTZ R25, R25, R6 ;  /* 0x0000000619198221 */ /* 0x000fe40000010000 */
[----:B------:R-:W-:-:S07]  /*2a70*/  @!P0 FADD.FTZ R0, R0, R5 ;  /* 0x0000000500008221 */ /* 0x000fce0000010000 */
.L_x_5676:
[----:B------:R-:W-:Y:S05]  /*2a80*/  BSYNC.RECONVERGENT B0 ;  /* 0x0000000000007941 */ /* 0x000fea0003800200 */
.L_x_5675:
[----:B------:R-:W-:Y:S01]  /*2a90*/  FADD.FTZ R20, R13, R20 ;  /* 0x000000140d147221 */ /* 0x000fe20000010000 */
[----:B------:R-:W-:-:S03]  /*2aa0*/  FADD.FTZ R15, R14, R15 ;  /* 0x0000000f0e0f7221 */ /* 0x000fc60000010000 */
[----:B------:R-:W-:Y:S01]  /*2ab0*/  FADD.FTZ R20, R20, R21 ;  /* 0x0000001514147221 */ /* 0x000fe20000010000 */
[----:B------:R-:W-:-:S03]  /*2ac0*/  FADD.FTZ R15, R15, R24 ;  /* 0x000000180f0f7221 */ /* 0x000fc60000010000 */
[----:B------:R-:W-:Y:S01]  /*2ad0*/  FADD.FTZ R18, R20, R25 ;  /* 0x0000001914127221 */ /* 0x000fe20000010000 */
[----:B------:R-:W-:Y:S01]  /*2ae0*/  FADD.FTZ R19, R15, R0 ;  /* 0x000000000f137221 */ /* 0x000fe20000010000 */
[----:B------:R-:W-:Y:S06]  /*2af0*/  BRA `(.L_x_5647) ;  /* 0x0000008c00687947 */ /* 0x000fec0003800000 */
.L_x_5668:
[----:B------:R-:W1:Y:S01]  /*2b00*/  LDCU UR4, c[0x0][0x394] ;  /* 0x00007280ff0477ac */ /* 0x000e620008000800 */
[----:B------:R-:W2:Y:S01]  /*2b10*/  LDC R4, c[0x0][0x384] ;  /* 0x0000e100ff047b82 */ /* 0x000ea20000000800 */
[----:B------:R-:W-:Y:S01]  /*2b20*/  BSSY.RECONVERGENT B0, `(.L_x_5677) ;  /* 0x000043b000007945 */ /* 0x000fe20003800200 */
        /* <DEDUP_REMOVED lines=23> */
.L_x_5684:
        /* <DEDUP_REMOVED lines=297> */
[--C-:B------:R-:W-:Y:S02]  /*3f30*/  IMAD.MOV R12, RZ, RZ, -R21.reuse ;  /* 0x000000ffff0c7224 */ /* 0x100fe400078e0a15 */
[----:B--2---:R-:W-:-:S05]  /*3f40*/  @P1 IMAD.HI.U32 R14, R21, R14, R20 ;  /* 0x0000000e150e1227 */ /* 0x004fca00078e0014 */
[----:B------:R-:W-:Y:S01]  /*3f50*/  @P1 SHF.R.U32.HI R14, RZ, R15, R14 ;  /* 0x0000000fff0e1219 */ /* 0x000fe2000001160e */
[----:B------:R-:W-:-:S03]  /*3f60*/  IMAD R15, R12, UR52, R29 ;  /* 0x000000340c0f7c24 */ /* 0x000fc6000f8e021d */
[----:B------:R-:W-:Y:S01]  /*3f70*/  @P1 IADD3 R20, PT, PT, -R14, RZ, RZ ;  /* 0x000000ff0e141210 */ /* 0x000fe20007ffe1ff */
[----:B------:R-:W-:-:S04]  /*3f80*/  IMAD R10, R15, UR27, R10 ;  /* 0x0000001b0f0a7c24 */ /* 0x000fc8000f8e020a */
[----:B0-----:R-:W-:-:S04]  /*3f90*/  @P1 IMAD R21, R20, R27, R21 ;  /* 0x0000001b14151224 */ /* 0x001fc800078e0215 */
[----:B---3--:R-:W-:-:S07]  /*3fa0*/  @P1 IMAD R10, R21, R26, R10 ;  /* 0x0000001a150a1224 */ /* 0x008fce00078e020a */
.L_x_5680:
        /* <DEDUP_REMOVED lines=242> */
.L_x_5681:
[----:B------:R-:W-:-:S04]  /*4ed0*/  LOP3.LUT R15, R10, 0xfffffffc, RZ, 0xc0, !PT ;  /* 0xfffffffc0a0f7812 */ /* 0x000fc800078ec0ff */
[----:B------:R-:W-:-:S04]  /*4ee0*/  IADD3 R14, P1, PT, R15, R18, RZ ;  /* 0x000000120f0e7210 */ /* 0x000fc80007f3e0ff */
[----:B------:R-:W-:-:S05]  /*4ef0*/  IADD3.X R15, PT, PT, RZ, R19, RZ, P1, !PT ;  /* 0x00000013ff0f7210 */ /* 0x000fca0000ffe4ff */
[----:B------:R-:W2:Y:S01]  /*4f00*/  LDG.E R14, desc[UR36][R14.64] ;  /* 0x000000240e0e7981 */ /* 0x000ea2000c1e1900 */
[----:B------:R-:W-:Y:S02]  /*4f10*/  HFMA2 R26, -RZ, RZ, 0, 0 ;  /* 0x00000000ff1a7431 */ /* 0x000fe400000001ff */
[----:B------:R-:W-:-:S04]  /*4f20*/  VIADD R27, R27, UR4 ;  /* 0x000000041b1b7c36 */ /* 0x000fc80008000000 */
        /* <DEDUP_REMOVED lines=236> */
.L_x_5682:
[----:B------:R-:W-:-:S04]  /*5df0*/  LOP3.LUT R15, R10, 0xfffffffc, RZ, 0xc0, !PT ;  /* 0xfffffffc0a0f7812 */ /* 0x000fc800078ec0ff */
[----:B------:R-:W-:-:S04]  /*5e00*/  IADD3 R14, P1, PT, R15, R18, RZ ;  /* 0x000000120f0e7210 */ /* 0x000fc80007f3e0ff */
[----:B------:R-:W-:-:S05]  /*5e10*/  IADD3.X R15, PT, PT, RZ, R19, RZ, P1, !PT ;  /* 0x00000013ff0f7210 */ /* 0x000fca0000ffe4ff */
[----:B------:R-:W2:Y:S01]  /*5e20*/  LDG.E R14, desc[UR36][R14.64] ;  /* 0x000000240e0e7981 */ /* 0x000ea2000c1e1900 */
[----:B------:R-:W-:Y:S01]  /*5e30*/  MOV R26, RZ ;  /* 0x000000ff001a7202 */ /* 0x000fe20000000f00 */
        /* <DEDUP_REMOVED lines=237> */
.L_x_5683:
[----:B------:R-:W-:-:S04]  /*6d10*/  LOP3.LUT R15, R10, 0xfffffffc, RZ, 0xc0, !PT ;  /* 0xfffffffc0a0f7812 */ /* 0x000fc800078ec0ff */
[----:B------:R-:W-:-:S04]  /*6d20*/  IADD3 R14, P1, PT, R15, R18, RZ ;  /* 0x000000120f0e7210 */ /* 0x000fc80007f3e0ff */
[----:B------:R-:W-:-:S05]  /*6d30*/  IADD3.X R15, PT, PT, RZ, R19, RZ, P1, !PT ;  /* 0x00000013ff0f7210 */ /* 0x000fca0000ffe4ff */
[----:B------:R-:W2:Y:S02]  /*6d40*/  LDG.E R14, desc[UR36][R14.64] ;  /* 0x000000240e0e7981 */ /* 0x000ea4000c1e1900 */
[----:B--2---:R-:W-:-:S07]  /*6d50*/  PRMT R30, R14, 0x5432, R14 ;  /* 0x000054320e1e7816 */ /* 0x004fce000000000e */
.L_x_5679:
[----:B------:R-:W2:Y:S01]  /*6d60*/  LDCU UR5, c[0x0][0x38c] ;  /* 0x00007180ff0577ac */ /* 0x000ea20008000800 */
[----:B-1----:R-:W-:Y:S02]  /*6d70*/  IMAD.U32 R10, RZ, RZ, UR4 ;  /* 0x00000004ff0a7e24 */ /* 0x002fe4000f8e00ff */
[--C-:B------:R-:W-:Y:S02]  /*6d80*/  HADD2.F32 R15, -RZ, R28.reuse.H0_H0 ;  /* 0x2000001cff0f7230 */ /* 0x100fe40000004100 */
[----:B------:R-:W-:Y:S01]  /*6d90*/  HADD2.F32 R14, -RZ, R28.H1_H1 ;  /* 0x3000001cff0e7230 */ /* 0x000fe20000004100 */
[----:B------:R-:W-:Y:S01]  /*6da0*/  LEA R11, R10, R11, 0x2 ;  /* 0x0000000b0a0b7211 */ /* 0x000fe200078e10ff */
[--C-:B------:R-:W-:Y:S02]  /*6db0*/  HADD2.F32 R20, -RZ, R29.reuse.H0_H0 ;  /* 0x2000001dff147230 */ /* 0x100fe40000004100 */
[----:B------:R-:W-:Y:S01]  /*6dc0*/  FADD.FTZ R0, R15, R0 ;  /* 0x000000000f007221 */ /* 0x000fe20000010000 */
[----:B------:R-:W-:-:S02]  /*6dd0*/  HADD2.F32 R15, -RZ, R29.H1_H1 ;  /* 0x3000001dff0f7230 */ /* 0x000fc40000004100 */
[----:B------:R-:W-:Y:S01]  /*6de0*/  FADD.FTZ R3, R14, R3 ;  /* 0x000000030e037221 */ /* 0x000fe20000010000 */
[----:B------:R-:W-:Y:S02]  /*6df0*/  IMAD R21, R10, 0x3, R11 ;  /* 0x000000030a157824 */ /* 0x000fe400078e020b */
[----:B------:R-:W-:Y:S01]  /*6e00*/  FADD.FTZ R5, R20, R5 ;  /* 0x0000000514057221 */ /* 0x000fe20000010000 */
[----:B------:R-:W-:Y:S02]  /*6e10*/  HADD2.F32 R14, -RZ, R31.H1_H1 ;  /* 0x3000001fff0e7230 */ /* 0x000fe40000004100 */
[----:B------:R-:W-:Y:S01]  /*6e20*/  FADD.FTZ R4, R15, R4 ;  /* 0x000000040f047221 */ /* 0x000fe20000010000 */
[--C-:B------:R-:W-:Y:S02]  /*6e30*/  HADD2.F32 R27, -RZ, R30.reuse.H1_H1 ;  /* 0x3000001eff1b7230 */ /* 0x100fe40000004100 */
[----:B------:R-:W-:Y:S01]  /*6e40*/  HADD2.F32 R20, -RZ, R30.H0_H0 ;  /* 0x2000001eff147230 */ /* 0x000fe20000004100 */
[----:B--2---:R-:W-:Y:S01]  /*6e50*/  MOV R12, UR5 ;  /* 0x00000005000c7c02 */ /* 0x004fe20008000f00 */
[----:B------:R-:W-:Y:S01]  /*6e60*/  FADD.FTZ R7, R14, R7 ;  /* 0x000000070e077221 */ /* 0x000fe20000010000 */
[----:B------:R-:W-:-:S02]  /*6e70*/  FADD.FTZ R8, R27, R8 ;  /* 0x000000081b087221 */ /* 0x000fc40000010000 */
[----:B------:R-:W-:Y:S01]  /*6e80*/  ISETP.GE.U32.AND P1, PT, R21, R12, PT ;  /* 0x0000000c1500720c */ /* 0x000fe20003f26070 */
[----:B------:R-:W-:Y:S02]  /*6e90*/  HADD2.F32 R21, -RZ, R31.H0_H0 ;  /* 0x2000001fff157230 */ /* 0x000fe40000004100 */
[----:B------:R-:W-:-:S03]  /*6ea0*/  FADD.FTZ R9, R20, R9 ;  /* 0x0000000914097221 */ /* 0x000fc60000010000 */
[----:B------:R-:W-:-:S07]  /*6eb0*/  FADD.FTZ R6, R21, R6 ;  /* 0x0000000615067221 */ /* 0x000fce0000010000 */
[----:B------:R-:W-:Y:S05]  /*6ec0*/  @!P1 BRA `(.L_x_5684) ;  /* 0xffffffbc00749947 */ /* 0x000fea000383ffff */
.L_x_5678:
[----:B0-----:R-:W-:Y:S05]  /*6ed0*/  BSYNC.RECONVERGENT B0 ;  /* 0x0000000000007941 */ /* 0x001fea0003800200 */
.L_x_5677:
        /* <DEDUP_REMOVED lines=284> */
.L_x_5688:
[----:B------:R-:W-:Y:S02]  /*80a0*/  SHF.R.U32.HI R14, RZ, 0x2, R13 ;  /* 0x00000002ff0e7819 */ /* 0x000fe4000001160d */
[----:B------:R-:W-:-:S07]  /*80b0*/  MOV R15, RZ ;  /* 0x000000ff000f7202 */ /* 0x000fce0000000f00 */
.L_x_5687:
        /* <DEDUP_REMOVED lines=285> */
.L_x_5690:
[----:B------:R-:W-:Y:S02]  /*9290*/  SHF.R.U32.HI R20, RZ, 0x2, R13 ;  /* 0x00000002ff147819 */ /* 0x000fe4000001160d */
[----:B------:R-:W-:-:S07]  /*92a0*/  MOV R21, RZ ;  /* 0x000000ff00157202 */ /* 0x000fce0000000f00 */
.L_x_5689:
        /* <DEDUP_REMOVED lines=282> */
.L_x_5692:
[----:B------:R-:W-:Y:S02]  /*a450*/  SHF.R.U32.HI R20, RZ, 0x2, R13 ;  /* 0x00000002ff147819 */ /* 0x000fe4000001160d */
[----:B------:R-:W-:-:S07]  /*a460*/  MOV R21, RZ ;  /* 0x000000ff00157202 */ /* 0x000fce0000000f00 */
.L_x_5691:
[----:B------:R-:W-:-:S04]  /*a470*/  LEA R14, P1, R20, R25, 0x2 ;  /* 0x00000019140e7211 */ /* 0x000fc800078210ff */
[----:B------:R-:W-:-:S05]  /*a480*/  LEA.HI.X R15, R20, R24, R21, 0x2, P1 ;  /* 0x00000018140f7211 */ /* 0x000fca00008f1415 */
[----:B------:R-:W2:Y:S01]  /*a490*/  LDG.E R14, desc[UR36][R14.64] ;  /* 0x000000240e0e7981 */ /* 0x000ea2000c1e1900 */
[----:B------:R-:W-:-:S05]  /*a4a0*/  IMAD.IADD R19, R19, 0x1, R10 ;  /* 0x0000000113137824 */ /* 0x000fca00078e020a */
        /* <DEDUP_REMOVED lines=278> */
.L_x_5694:
[----:B------:R-:W-:Y:S01]  /*b610*/  SHF.R.U32.HI R14, RZ, 0x2, R13 ;  /* 0x00000002ff0e7819 */ /* 0x000fe2000001160d */
[----:B------:R-:W-:-:S07]  /*b620*/  IMAD.MOV.U32 R15, RZ, RZ, RZ ;  /* 0x000000ffff0f7224 */ /* 0x000fce00078e00ff */
.L_x_5693:
[----:B------:R-:W-:-:S04]  /*b630*/  LEA R18, P0, R14, R25, 0x2 ;  /* 0x000000190e127211 */ /* 0x000fc800078010ff */
[----:B------:R-:W-:-:S05]  /*b640*/  LEA.HI.X R19, R14, R24, R15, 0x2, P0 ;  /* 0x000000180e137211 */ /* 0x000fca00000f140f */
[----:B------:R-:W2:Y:S02]  /*b650*/  LDG.E R18, desc[UR36][R18.64] ;  /* 0x0000002412127981 */ /* 0x000ea4000c1e1900 */
[----:B--2---:R-:W-:-:S07]  /*b660*/  PRMT R30, R18, 0x5432, R18 ;  /* 0x00005432121e7816 */ /* 0x004fce0000000012 */
.L_x_5686:
[----:B------:R-:W-:Y:S05]  /*b670*/  BSYNC.RECONVERGENT B0 ;  /* 0x0000000000007941 */ /* 0x000fea0003800200 */
.L_x_5685:
[----:B------:R-:W-:Y:S01]  /*b680*/  ISETP.GE.U32.AND P0, PT, R11, R12, PT ;  /* 0x0000000c0b00720c */ /* 0x000fe20003f06070 */
[----:B------:R-:W-:-:S12]  /*b690*/  BSSY.RECONVERGENT B0, `(.L_x_5695) ;  /* 0x000001a000007945 */ /* 0x000fd80003800200 */
        /* <DEDUP_REMOVED lines=16> */
[----:B------:R-:W-:-:S03]  /*b7a0*/  HADD2.F32 R10, -RZ, R31.H1_H1 ;  /* 0x3000001fff0a7230 */ /* 0x000fc60000004100 */
[----:B------:R-:W-:Y:S01]  /*b7b0*/  ISETP.GE.U32.AND P0, PT, R11, R12, PT ;  /* 0x0000000c0b00720c */ /* 0x000fe20003f06070 */
[----:B------:R-:W-:Y:S02]  /*b7c0*/  HADD2.F32 R11, -RZ, R31.H0_H0 ;  /* 0x2000001fff0b7230 */ /* 0x000fe40000004100 */
[----:B------:R-:W-:-:S03]  /*b7d0*/  FADD.FTZ R7, R7, R10 ;  /* 0x0000000a07077221 */ /* 0x000fc60000010000 */
[----:B------:R-:W-:-:S07]  /*b7e0*/  FADD.FTZ R6, R6, R11 ;  /* 0x0000000b06067221 */ /* 0x000fce0000010000 */
[--C-:B------:R-:W-:Y:S02]  /*b7f0*/  @!P0 HADD2.F32 R13, -RZ, R30.reuse.H1_H1 ;  /* 0x3000001eff0d8230 */ /* 0x100fe40000004100 */
[----:B------:R-:W-:-:S03]  /*b800*/  @!P0 HADD2.F32 R30, -RZ, R30.H0_H0 ;  /* 0x2000001eff1e8230 */ /* 0x000fc60000004100 */
[----:B------:R-:W-:Y:S02]  /*b810*/  @!P0 FADD.FTZ R8, R8, R13 ;  /* 0x0000000d08088221 */ /* 0x000fe40000010000 */
[----:B------:R-:W-:-:S07]  /*b820*/  @!P0 FADD.FTZ R9, R9, R30 ;  /* 0x0000001e09098221 */ /* 0x000fce0000010000 */
.L_x_5696:
[----:B------:R-:W-:Y:S05]  /*b830*/  BSYNC.RECONVERGENT B0 ;  /* 0x0000000000007941 */ /* 0x000fea0003800200 */
.L_x_5695:
[----:B------:R-:W-:Y:S01]  /*b840*/  FADD.FTZ R5, R5, R0 ;  /* 0x0000000005057221 */ /* 0x000fe20000010000 */
[----:B------:R-:W-:-:S03]  /*b850*/  FADD.FTZ R4, R4, R3 ;  /* 0x0000000304047221 */ /* 0x000fc60000010000 */
[----:B------:R-:W-:Y:S01]  /*b860*/  FADD.FTZ R5, R5, R6 ;  /* 0x0000000605057221 */ /* 0x000fe20000010000 */
[----:B------:R-:W-:-:S03]  /*b870*/  FADD.FTZ R4, R4, R7 ;  /* 0x0000000704047221 */ /* 0x000fc60000010000 */
[----:B------:R-:W-:Y:S01]  /*b880*/  FADD.FTZ R18, R5, R8 ;  /* 0x0000000805127221 */ /* 0x000fe20000010000 */
[----:B------:R-:W-:-:S07]  /*b890*/  FADD.FTZ R19, R4, R9 ;  /* 0x0000000904137221 */ /* 0x000fce0000010000 */
.L_x_5647:
[----:B------:R-:W-:Y:S05]  /*b8a0*/  BSYNC.RECONVERGENT B6 ;  /* 0x0000000000067941 */ /* 0x000fea0003800200 */
.L_x_5646:
        /* <DEDUP_REMOVED lines=14> */
[----:B------:R-:W-:-:S07]  /*b990*/  IMAD.MOV.U32 R4, RZ, RZ, R5 ;  /* 0x000000ffff047224 */ /* 0x000fce00078e0005 */
.L_x_5698:
        /* <DEDUP_REMOVED lines=12> */
[----:B------:R-:W-:Y:S01]  /*ba60*/  ISETP.GT.U32.AND P0, PT, R4, 0x3, PT ;  /* 0x000000030400780c */ /* 0x000fe20003f04070 */
[----:B------:R-:W-:-:S12]  /*ba70*/  IMAD.MOV.U32 R4, RZ, RZ, R9 ;  /* 0x000000ffff047224 */ /* 0x000fd800078e0009 */
[----:B--2---:R-:W-:Y:S05]  /*ba80*/  @P0 BRA `(.L_x_5698) ;  /* 0xfffffffc00c40947 */ /* 0x004fea000383ffff */
.L_x_5697:
        /* <DEDUP_REMOVED lines=17> */
[----:B------:R-:W-:-:S07]  /*bba0*/  IMAD.MOV.U32 R4, RZ, RZ, R8 ;  /* 0x000000ffff047224 */ /* 0x000fce00078e0008 */
.L_x_5701:
[----:B------:R-:W-:Y:S01]  /*bbb0*/  SHF.R.U32.HI R10, RZ, 0x1, R4 ;  /* 0x00000001ff0a7819 */ /* 0x000fe20000011604 */
[----:B------:R-:W-:Y:S05]  /*bbc0*/  WARPSYNC.ALL ;  /* 0x0000000000007948 */ /* 0x000fea0003800000 */
[----:B------:R-:W-:Y:S01]  /*bbd0*/  IADD3 R5, PT, PT, R10, R23, RZ ;  /* 0x000000170a057210 */ /* 0x000fe20007ffe0ff */
[----:B------:R-:W-:Y:S03]  /*bbe0*/  BAR.SYNC.DEFER_BLOCKING 0x0 ;  /* 0x0000000000007b1d */ /* 0x000fe60000010000 */
[----:B------:R-:W-:-:S04]  /*bbf0*/  ISETP.GE.U32.AND P0, PT, R5, R8, PT ;  /* 0x000000080500720c */ /* 0x000fc80003f06070 */
[----:B------:R-:W-:-:S13]  /*bc00*/  ISETP.GE.U32.OR P0, PT, R23, R10, P0 ;  /* 0x0000000a1700720c */ /* 0x000fda0000706470 */
[----:B------:R-:W-:-:S05]  /*bc10*/  @!P0 LEA R5, R10, R3, 0x3 ;  /* 0x000000030a058211 */ /* 0x000fca00078e18ff */
[----:B------:R-:W1:Y:S02]  /*bc20*/  @!P0 LDS.64 R6, [R5] ;  /* 0x0000000005068984 */ /* 0x000e640000000a00 */
[----:B-1----:R-:W-:Y:S01]  /*bc30*/  @!P0 FADD.FTZ R18, R18, R6 ;  /* 0x0000000612128221 */ /* 0x002fe20000010000 */
[----:B------:R-:W-:-:S05]  /*bc40*/  @!P0 FADD.FTZ R19, R19, R7 ;  /* 0x0000000713138221 */ /* 0x000fca0000010000 */
[----:B------:R2:W-:Y:S01]  /*bc50*/  @!P0 STS.64 [R3], R18 ;  /* 0x0000001203008388 */ /* 0x0005e20000000a00 */
[----:B------:R-:W-:Y:S01]  /*bc60*/  ISETP.GT.U32.AND P0, PT, R4, 0x7f, PT ;  /* 0x0000007f0400780c */ /* 0x000fe20003f04070 */
[----:B------:R-:W-:-:S12]  /*bc70*/  IMAD.MOV.U32 R4, RZ, RZ, R10 ;  /* 0x000000ffff047224 */ /* 0x000fd800078e000a */
[----:B--2---:R-:W-:Y:S05]  /*bc80*/  @P0 BRA `(.L_x_5701) ;  /* 0xfffffffc00c80947 */ /* 0x004fea000383ffff */
.L_x_5700:
[----:B------:R-:W-:Y:S01]  /*bc90*/  ISETP.GE.U32.AND P0, PT, R0, 0x2, PT ;  /* 0x000000020000780c */ /* 0x000fe20003f06070 */
[----:B------:R-:W-:Y:S05]  /*bca0*/  WARPSYNC.ALL ;  /* 0x0000000000007948 */ /* 0x000fea0003800000 */
[----:B------:R-:W-:Y:S07]  /*bcb0*/  BAR.SYNC.DEFER_BLOCKING 0x0 ;  /* 0x0000000000007b1d */ /* 0x000fee0000010000 */
[----:B------:R-:W-:Y:S05]  /*bcc0*/  @!P0 BRA `(.L_x_5699) ;  /* 0x0000000000208947 */ /* 0x000fea0003800000 */
[----:B-1----:R-:W-:-:S07]  /*bcd0*/  MOV R3, 0x1 ;  /* 0x0000000100037802 */ /* 0x002fce0000000f00 */
.L_x_5702:
[----:B------:R-:W1:Y:S04]  /*bce0*/  SHFL.DOWN PT, R5, R18, R3, 0x1f ;  /* 0x08001f0312057589 */ /* 0x000e6800000e0000 */
[----:B------:R2:W3:Y:S02]  /*bcf0*/  SHFL.DOWN PT, R4, R19, R3, 0x1f ;  /* 0x08001f0313047589 */ /* 0x0004e400000e0000 */
[----:B--2---:R-:W-:-:S04]  /*bd00*/  SHF.L.U32 R3, R3, 0x1, RZ ;  /* 0x0000000103037819 */ /* 0x004fc800000006ff */
[----:B------:R-:W-:Y:S01]  /*bd10*/  ISETP.GE.AND P0, PT, R3, R0, PT ;  /* 0x000000000300720c */ /* 0x000fe20003f06270 */
[----:B-1----:R-:W-:Y:S01]  /*bd20*/  FADD.FTZ R18, R5, R18 ;  /* 0x0000001205127221 */ /* 0x002fe20000010000 */
[----:B---3--:R-:W-:-:S11]  /*bd30*/  FADD.FTZ R19, R4, R19 ;  /* 0x0000001304137221 */ /* 0x008fd60000010000 */
[----:B------:R-:W-:Y:S05]  /*bd40*/  @!P0 BRA `(.L_x_5702) ;  /* 0xfffffffc00e48947 */ /* 0x000fea000383ffff */
.L_x_5699:
[----:B-1----:R-:W1:Y:S01]  /*bd50*/  LDC R0, c[0x0][0x55c] ;  /* 0x00015700ff007b82 */ /* 0x002e620000000800 */
[----:B------:R-:W-:Y:S01]  /*bd60*/  HFMA2 R25, -RZ, RZ, 0, 0 ;  /* 0x00000000ff197431 */ /* 0x000fe200000001ff */
[C---:B-1----:R-:W-:Y:S01]  /*bd70*/  ISETP.NE.AND P0, PT, R0.reuse, RZ, PT ;  /* 0x000000ff0000720c */ /* 0x042fe20003f05270 */
[----:B------:R-:W-:-:S05]  /*bd80*/  VIADD R12, R0, 0xffffffff ;  /* 0xffffffff000c7836 */ /* 0x000fca0000000000 */
[----:B------:R-:W-:-:S04]  /*bd90*/  VIMNMX.U32 R0, PT, PT, R12, 0x18, PT ;  /* 0x000000180c007848 */ /* 0x000fc80003fe0000 */
[----:B------:R-:W-:-:S03]  /*bda0*/  IADD3 R0, PT, PT, R0, 0x1, RZ ;  /* 0x0000000100007810 */ /* 0x000fc60007ffe0ff */
[----:B------:R-:W-:Y:S05]  /*bdb0*/  @!P0 BRA `(.L_x_5703) ;  /* 0x0000001000488947 */ /* 0x000fea0003800000 */
[----:B------:R-:W1:Y:S01]  /*bdc0*/  LDCU.64 UR6, c[0x0][0x560] ;  /* 0x0000ac00ff0677ac */ /* 0x000e620008000a00 */
[----:B------:R-:W-:Y:S01]  /*bdd0*/  MOV R5, R17 ;  /* 0x0000001100057202 */ /* 0x000fe20000000f00 */
        /* <DEDUP_REMOVED lines=272> */
.L_x_5703:
[----:B------:R-:W-:Y:S01]  /*cee0*/  IMAD.MOV.U32 R24, RZ, RZ, RZ ;  /* 0x000000ffff187224 */ /* 0x000fe200078e00ff */
[----:B------:R-:W-:Y:S06]  /*cef0*/  @!P0 BRA `(.L_x_5704) ;  /* 0x0000001000488947 */ /* 0x000fec0003800000 */
[----:B------:R-:W1:Y:S01]  /*cf00*/  LDCU.64 UR6, c[0x0][0x560] ;  /* 0x0000ac00ff0677ac */ /* 0x000e620008000a00 */
[----:B------:R-:W-:Y:S02]  /*cf10*/  IADD3 R5, PT, PT, R17, 0x1, RZ ;  /* 0x0000000111057810 */ /* 0x000fe40007ffe0ff */
[----:B------:R-:W-:Y:S01]  /*cf20*/  MOV R4, RZ ;  /* 0x000000ff00047202 */ /* 0x000fe20000000f00 */
[----:B------:R-:W2:Y:S01]  /*cf30*/  LDCU UR4, c[0x0][0x568] ;  /* 0x0000ad00ff0477ac */ /* 0x000ea20008000800 */
[----:B------:R-:W-:Y:S01]  /*cf40*/  ISETP.NE.AND P0, PT, R12, RZ, PT ;  /* 0x000000ff0c00720c */ /* 0x000fe20003f05270 */
        /* <DEDUP_REMOVED lines=269> */
.L_x_5704:
[----:B------:R-:W1:Y:S01]  /*e020*/  LDCU.64 UR4, c[0x0][0x770] ;  /* 0x0000ee00ff0477ac */ /* 0x000e620008000a00 */
[----:B------:R-:W-:Y:S02]  /*e030*/  PLOP3.LUT P0, PT, PT, PT, PT, 0x80, 0x8 ;  /* 0x000000000008781c */ /* 0x000fe40003f0f070 */
[----:B------:R-:W-:Y:S01]  /*e040*/  CS2R R4, SRZ ;  /* 0x0000000000047805 */ /* 0x000fe2000001ff00 */
[----:B-1----:R-:W-:-:S04]  /*e050*/  UISETP.NE.U32.AND UP0, UPT, UR4, URZ, UPT ;  /* 0x000000ff0400728c */ /* 0x002fc8000bf05070 */
[----:B------:R-:W-:-:S09]  /*e060*/  UISETP.NE.AND.EX UP0, UPT, UR5, URZ, UPT, UP0 ;  /* 0x000000ff0500728c */ /* 0x000fd2000bf05300 */
[----:B------:R-:W-:Y:S05]  /*e070*/  BRA.U !UP0, `(.L_x_5705) ;  /* 0x00000005083c7547 */ /* 0x000fea000b800000 */
[----:B------:R-:W-:Y:S01]  /*e080*/  HFMA2 R8, -RZ, RZ, 0, 1.1920928955078125e-07 ;  /* 0x00000002ff087431 */ /* 0x000fe200000001ff */
[----:B------:R-:W-:Y:S01]  /*e090*/  BSSY.RECONVERGENT B0, `(.L_x_5706) ;  /* 0x0000018000007945 */ /* 0x000fe20003800200 */
[----:B------:R-:W-:-:S07]  /*e0a0*/  MOV R3, 0x4 ;  /* 0x0000000400037802 */ /* 0x000fce0000000f00 */
.L_x_5707:
[----:B------:R-:W1:Y:S08]  /*e0b0*/  I2F.U32.RP R6, R3 ;  /* 0x0000000300067306 */ /* 0x000e700000209000 */
[----:B-1----:R-:W1:Y:S02]  /*e0c0*/  MUFU.RCP R6, R6 ;  /* 0x0000000600067308 */ /* 0x002e640000001000 */
[----:B-1----:R-:W-:-:S06]  /*e0d0*/  VIADD R4, R6, 0xffffffe ;  /* 0x0ffffffe06047836 */ /* 0x002fcc0000000000 */
[----:B------:R1:W2:Y:S02]  /*e0e0*/  F2I.FTZ.U32.TRUNC.NTZ R5, R4 ;  /* 0x0000000400057305 */ /* 0x0002a4000021f000 */
[----:B-1----:R-:W-:Y:S02]  /*e0f0*/  MOV R4, RZ ;  /* 0x000000ff00047202 */ /* 0x002fe40000000f00 */
[----:B--2---:R-:W-:-:S05]  /*e100*/  IADD3 R10, PT, PT, RZ, -R5, RZ ;  /* 0x80000005ff0a7210 */ /* 0x004fca0007ffe0ff */
        /* <DEDUP_REMOVED lines=17> */
.L_x_5706:
        /* <DEDUP_REMOVED lines=22> */
[----:B------:R-:W1:Y:S01]  /*e380*/  I2F.U32.RP R5, R3 ;  /* 0x0000000300057306 */ /* 0x000e620000209000 */
[----:B------:R-:W-:Y:S02]  /*e390*/  IADD3 R9, PT, PT, RZ, -R3, RZ ;  /* 0x80000003ff097210 */ /* 0x000fe40007ffe0ff */
[----:B------:R-:W-:-:S05]  /*e3a0*/  ISETP.NE.U32.AND P2, PT, R3, RZ, PT ;  /* 0x000000ff0300720c */ /* 0x000fca0003f45070 */
[----:B-1----:R-:W1:Y:S02]  /*e3b0*/  MUFU.RCP R5, R5 ;  /* 0x0000000500057308 */ /* 0x002e640000001000 */
[----:B-1----:R-:W-:Y:S01]  /*e3c0*/  IADD3 R6, PT, PT, R5, 0xffffffe, RZ ;  /* 0x0ffffffe05067810 */ /* 0x002fe20007ffe0ff */
[----:B------:R-:W-:-:S05]  /*e3d0*/  IMAD.MOV.U32 R5, RZ, RZ, RZ ;  /* 0x000000ffff057224 */ /* 0x000fca00078e00ff */
[----:B------:R1:W2:Y:S02]  /*e3e0*/  F2I.FTZ.U32.TRUNC.NTZ R7, R6 ;  /* 0x0000000600077305 */ /* 0x0002a4000021f000 */
[----:B-1----:R-:W-:Y:S02]  /*e3f0*/  IMAD.MOV.U32 R6, RZ, RZ, RZ ;  /* 0x000000ffff067224 */ /* 0x002fe400078e00ff */
[----:B--2---:R-:W-:-:S04]  /*e400*/  IMAD R9, R9, R7, RZ ;  /* 0x0000000709097224 */ /* 0x004fc800078e02ff */
        /* <DEDUP_REMOVED lines=12> */
.L_x_5709:
[----:B------:R-:W-:-:S07]  /*e4d0*/  MOV R6, 0xe4f0 ;  /* 0x0000e4f000067802 */ /* 0x000fce0000000f00 */
[----:B0-----:R-:W-:Y:S05]  /*e4e0*/  CALL.REL.NOINC `($__internal_14_$__cuda_sm20_div_u64) ;  /* 0x00000040002c7944 */ /* 0x001fea0003c00000 */
.L_x_5710:
[----:B------:R-:W-:Y:S05]  /*e4f0*/  BSYNC.RECONVERGENT B0 ;  /* 0x0000000000007941 */ /* 0x000fea0003800200 */
.L_x_5708:
[----:B------:R-:W1:Y:S02]  /*e500*/  LDCU.64 UR4, c[0x0][0x770] ;  /* 0x0000ee00ff0477ac */ /* 0x000e640008000a00 */
[----:B-1----:R-:W-:Y:S02]  /*e510*/  UISETP.NE.U32.AND UP0, UPT, UR4, URZ, UPT ;  /* 0x000000ff0400728c */ /* 0x002fe4000bf05070 */
[----:B------:R-:W-:Y:S02]  /*e520*/  IADD3 R4, P1, PT, R4, UR4, RZ ;  /* 0x0000000404047c10 */ /* 0x000fe4000ff3e0ff */
[----:B------:R-:W-:Y:S02]  /*e530*/  UISETP.NE.AND.EX UP0, UPT, UR5, URZ, UPT, UP0 ;  /* 0x000000ff0500728c */ /* 0x000fe4000bf05300 */
[----:B------:R-:W-:-:S04]  /*e540*/  IADD3.X R5, PT, PT, R5, UR5, RZ, P1, !PT ;  /* 0x0000000505057c10 */ /* 0x000fc80008ffe4ff */
[----:B------:R-:W-:-:S04]  /*e550*/  PLOP3.LUT P0, PT, PT, PT, UP0, 0x80, 0x8 ;  /* 0x000000000008781c */ /* 0x000fc80003f0f008 */
[----:B------:R-:W-:-:S13]  /*e560*/  PLOP3.LUT P0, PT, P0, PT, PT, 0x8, 0x80 ;  /* 0x000000000080781c */ /* 0x000fda000070e170 */
.L_x_5705:
[----:B------:R-:W1:Y:S02]  /*e570*/  LDCU UR4, c[0x0][0x3a8] ;  /* 0x00007500ff0477ac */ /* 0x000e640008000800 */
[----:B-1----:R-:W-:-:S09]  /*e580*/  UISETP.NE.AND UP0, UPT, UR4, URZ, UPT ;  /* 0x000000ff0400728c */ /* 0x002fd2000bf05270 */
[----:B------:R-:W-:Y:S05]  /*e590*/  BRA.U !UP0, `(.L_x_5711) ;  /* 0x0000003508c47547 */ /* 0x000fea000b800000 */
[----:B------:R-:W1:Y:S01]  /*e5a0*/  LDCU UR4, c[0x0][0x3ac] ;  /* 0x00007580ff0477ac */ /* 0x000e620008000800 */
[----:B------:R-:W-:Y:S01]  /*e5b0*/  HFMA2 R17, -RZ, RZ, 0, 0 ;  /* 0x00000000ff117431 */ /* 0x000fe200000001ff */
        /* <DEDUP_REMOVED lines=282> */
.L_x_5712:
[----:B------:R-:W-:Y:S01]  /*f760*/  MOV R16, RZ ;  /* 0x000000ff00107202 */ /* 0x000fe20000000f00 */
[----:B------:R-:W-:Y:S06]  /*f770*/  BRA.U !UP0, `(.L_x_5713) ;  /* 0x0000001108487547 */ /* 0x000fec000b800000 */
        /* <DEDUP_REMOVED lines=274> */
.L_x_5713:
        /* <DEDUP_REMOVED lines=24> */
.L_x_5715:
[----:B------:R-:W-:Y:S05]  /*10a20*/  BSYNC.RECONVERGENT B0 ;  /* 0x0000000000007941 */ /* 0x000fea0003800200 */
.L_x_5714:
        /* <DEDUP_REMOVED lines=35> */
.L_x_5717:
[----:B------:R-:W-:Y:S05]  /*10c60*/  BSYNC.RECONVERGENT B0 ;  /* 0x0000000000007941 */ /* 0x000fea0003800200 */
.L_x_5716:
        /* <DEDUP_REMOVED lines=31> */
[----:B------:R-:W-:-:S06]  /*10e60*/  IMAD.U32 R19, RZ, RZ, UR9 ;  /* 0x00000009ff137e24 */ /* 0x000fcc000f8e00ff */
[----:B------:R-:W3:Y:S01]  /*10e70*/  LDC.64 R6, c[0x0][0x778] ;  /* 0x0001de00ff067b82 */ /* 0x000ee20000000a00 */
[----:B-1----:R-:W-:Y:S02]  /*10e80*/  IMAD R9, R2, UR6, RZ ;  /* 0x0000000602097c24 */ /* 0x002fe4000f8e02ff */
[----:B--2---:R-:W-:-:S07]  /*10e90*/  IMAD R11, R11, UR5, RZ ;  /* 0x000000050b0b7c24 */ /* 0x004fce000f8e02ff */
.L_x_5722:
[----:B------:R-:W-:-:S05]  /*10ea0*/  IADD3 R3, PT, PT, R9, R0, RZ ;  /* 0x0000000009037210 */ /* 0x000fca0007ffe0ff */
        /* <DEDUP_REMOVED lines=9> */
.L_x_5721:
[----:B------:R-:W-:Y:S05]  /*10f40*/  BRA `(.L_x_5720) ;  /* 0x0000000000547947 */ /* 0x000fea0003800000 */
.L_x_5719:
[----:B------:R-:W1:Y:S01]  /*10f50*/  LDCU UR6, c[0x0][0x39c] ;  /* 0x00007380ff0677ac */ /* 0x000e620008000800 */
[----:B------:R-:W-:Y:S01]  /*10f60*/  IMAD.U32 R19, RZ, RZ, UR9 ;  /* 0x00000009ff137e24 */ /* 0x000fe2000f8e00ff */
[----:B-1----:R-:W-:-:S13]  /*10f70*/  ISETP.GE.U32.AND P2, PT, R22, UR6, PT ;  /* 0x0000000616007c0c */ /* 0x002fda000bf46070 */
[----:B------:R-:W-:Y:S05]  /*10f80*/  @P2 BRA `(.L_x_5720) ;  /* 0x0000000000442947 */ /* 0x000fea0003800000 */
[----:B------:R-:W1:Y:S01]  /*10f90*/  LDCU UR5, c[0x0][0x374] ;  /* 0x00006e80ff0577ac */ /* 0x000e620008000800 */
[----:B------:R-:W2:Y:S01]  /*10fa0*/  LDC R10, c[0x0][0x360] ;  /* 0x0000d800ff0a7b82 */ /* 0x000ea20000000800 */
[----:B------:R-:W-:Y:S02]  /*10fb0*/  MOV R9, R22 ;  /* 0x0000001600097202 */ /* 0x000fe40000000f00 */
[----:B------:R-:W-:-:S05]  /*10fc0*/  MOV R19, UR9 ;  /* 0x0000000900137c02 */ /* 0x000fca0008000f00 */
[----:B------:R-:W3:Y:S08]  /*10fd0*/  LDC.64 R6, c[0x0][0x778] ;  /* 0x0001de00ff067b82 */ /* 0x000ef00000000a00 */
[----:B------:R-:W4:Y:S01]  /*10fe0*/  LDC R12, c[0x0][0x364] ;  /* 0x0000d900ff0c7b82 */ /* 0x000f220000000800 */
[----:B-1----:R-:W-:-:S07]  /*10ff0*/  IMAD R0, R2, UR5, RZ ;  /* 0x0000000502007c24 */ /* 0x002fce000f8e02ff */
.L_x_5723:
[----:B------:R-:W-:-:S04]  /*11000*/  IMAD.IADD R2, R0, 0x1, R9 ;  /* 0x0000000100027824 */ /* 0x000fc800078e0209 */
[----:B--2---:R-:W-:-:S04]  /*11010*/  IMAD R3, R2, R10, R23 ;  /* 0x0000000a02037224 */ /* 0x004fc800078e0217 */
[----:B---3--:R-:W-:-:S05]  /*11020*/  IMAD.WIDE.U32 R2, R3, 0x8, R6 ;  /* 0x0000000803027825 */ /* 0x008fca00078e0006 */
[----:B------:R-:W2:Y:S04]  /*11030*/  LDG.E R11, desc[UR36][R2.64] ;  /* 0x00000024020b7981 */ /* 0x000ea8000c1e1900 */
[----:B------:R-:W3:Y:S01]  /*11040*/  LDG.E R8, desc[UR36][R2.64+0x4] ;  /* 0x0000042402087981 */ /* 0x000ee2000c1e1900 */
[----:B----4-:R-:W-:-:S04]  /*11050*/  IADD3 R9, PT, PT, R12, R9, RZ ;  /* 0x000000090c097210 */ /* 0x010fc80007ffe0ff */
[----:B------:R-:W-:Y:S01]  /*11060*/  ISETP.GE.U32.AND P2, PT, R9, UR6, PT ;  /* 0x0000000609007c0c */ /* 0x000fe2000bf46070 */
[----:B--2---:R-:W-:Y:S01]  /*11070*/  FADD.FTZ R18, R11, R18 ;  /* 0x000000120b127221 */ /* 0x004fe20000010000 */
[----:B---3--:R-:W-:-:S11]  /*11080*/  FADD.FTZ R19, R8, R19 ;  /* 0x0000001308137221 */ /* 0x008fd60000010000 */
[----:B------:R-:W-:Y:S05]  /*11090*/  @!P2 BRA `(.L_x_5723) ;  /* 0xfffffffc00d8a947 */ /* 0x000fea000383ffff */
.L_x_5720:
[----:B------:R-:W-:Y:S05]  /*110a0*/  BSYNC.RECONVERGENT B0 ;  /* 0x0000000000007941 */ /* 0x000fea0003800200 */
.L_x_5718:
        /* <DEDUP_REMOVED lines=12> */
.L_x_5725:
        /* <DEDUP_REMOVED lines=14> */
.L_x_5724:
        /* <DEDUP_REMOVED lines=9> */
.L_x_5728:
[----:B------:R-:W-:Y:S01]  /*112e0*/  SHF.R.U32.HI R8, RZ, 0x1, R2 ;  /* 0x00000001ff087819 */ /* 0x000fe20000011602 */
[----:B------:R-:W-:Y:S03]  /*112f0*/  BAR.SYNC.DEFER_BLOCKING 0x0 ;  /* 0x0000000000007b1d */ /* 0x000fe60000010000 */
[----:B------:R-:W-:-:S04]  /*11300*/  IADD3 R3, PT, PT, R8, R23, RZ ;  /* 0x0000001708037210 */ /* 0x000fc80007ffe0ff */
[----:B------:R-:W-:-:S04]  /*11310*/  ISETP.GE.U32.AND P2, PT, R3, UR5, PT ;  /* 0x0000000503007c0c */ /* 0x000fc8000bf46070 */
[----:B------:R-:W-:-:S13]  /*11320*/  ISETP.GE.U32.OR P2, PT, R23, R8, P2 ;  /* 0x000000081700720c */ /* 0x000fda0001746470 */
[----:B------:R-:W-:-:S05]  /*11330*/  @!P2 LEA R3, R8, R0, 0x3 ;  /* 0x000000000803a211 */ /* 0x000fca00078e18ff */
[----:B------:R-:W1:Y:S02]  /*11340*/  @!P2 LDS.64 R6, [R3] ;  /* 0x000000000306a984 */ /* 0x000e640000000a00 */
[----:B-123--:R-:W-:Y:S01]  /*11350*/  @!P2 FADD.FTZ R18, R18, R6 ;  /* 0x000000061212a221 */ /* 0x00efe20000010000 */
[----:B------:R-:W-:-:S05]  /*11360*/  @!P2 FADD.FTZ R19, R19, R7 ;  /* 0x000000071313a221 */ /* 0x000fca0000010000 */
[----:B------:R4:W-:Y:S01]  /*11370*/  @!P2 STS.64 [R0], R18 ;  /* 0x000000120000a388 */ /* 0x0009e20000000a00 */
[----:B------:R-:W-:Y:S01]  /*11380*/  ISETP.GT.U32.AND P2, PT, R2, 0x7f, PT ;  /* 0x0000007f0200780c */ /* 0x000fe20003f44070 */
[----:B------:R-:W-:-:S12]  /*11390*/  IMAD.MOV.U32 R2, RZ, RZ, R8 ;  /* 0x000000ffff027224 */ /* 0x000fd800078e0008 */
[----:B----4-:R-:W-:Y:S05]  /*113a0*/  @P2 BRA `(.L_x_5728) ;  /* 0xfffffffc00cc2947 */ /* 0x010fea000383ffff */
.L_x_5727:
[----:B------:R-:W-:Y:S01]  /*113b0*/  BAR.SYNC.DEFER_BLOCKING 0x0 ;  /* 0x0000000000007b1d */ /* 0x000fe20000010000 */
[----:B------:R-:W-:-:S09]  /*113c0*/  UISETP.GE.U32.AND UP0, UPT, UR4, 0x2, UPT ;  /* 0x000000020400788c */ /* 0x000fd2000bf06070 */
[----:B------:R-:W-:Y:S05]  /*113d0*/  BRA.U !UP0, `(.L_x_5726) ;  /* 0x0000000108207547 */ /* 0x000fea000b800000 */
[----:B-123--:R-:W-:-:S07]  /*113e0*/  HFMA2 R0, -RZ, RZ, 0, 5.9604644775390625e-08 ;  /* 0x00000001ff007431 */ /* 0x00efce00000001ff */
.L_x_5729:
[----:B------:R-:W1:Y:S04]  /*113f0*/  SHFL.DOWN PT, R3, R18, R0, 0x1f ;  /* 0x08001f0012037589 */ /* 0x000e6800000e0000 */
[----:B------:R2:W3:Y:S02]  /*11400*/  SHFL.DOWN PT, R2, R19, R0, 0x1f ;  /* 0x08001f0013027589 */ /* 0x0004e400000e0000 */
[----:B--2---:R-:W-:-:S04]  /*11410*/  SHF.L.U32 R0, R0, 0x1, RZ ;  /* 0x0000000100007819 */ /* 0x004fc800000006ff */
[----:B------:R-:W-:Y:S01]  /*11420*/  ISETP.GE.AND P2, PT, R0, UR4, PT ;  /* 0x0000000400007c0c */ /* 0x000fe2000bf46270 */
[----:B-1----:R-:W-:Y:S01]  /*11430*/  FADD.FTZ R18, R3, R18 ;  /* 0x0000001203127221 */ /* 0x002fe20000010000 */
[----:B---3--:R-:W-:-:S11]  /*11440*/  FADD.FTZ R19, R2, R19 ;  /* 0x0000001302137221 */ /* 0x008fd60000010000 */
[----:B------:R-:W-:Y:S05]  /*11450*/  @!P2 BRA `(.L_x_5729) ;  /* 0xfffffffc00e4a947 */ /* 0x000fea000383ffff */
.L_x_5726:
[----:B------:R-:W-:Y:S05]  /*11460*/  @!P1 EXIT ;  /* 0x000000000000994d */ /* 0x000fea0003800000 */
[----:B------:R-:W-:Y:S05]  /*11470*/  @!P0 BRA `(.L_x_5730) ;  /* 0x0000000400148947 */ /* 0x000fea0003800000 */
[----:B------:R-:W4:Y:S01]  /*11480*/  LDCU.U8 UR6, c[0x0][0x790] ;  /* 0x0000f200ff0677ac */ /* 0x000f220008000000 */
[----:B------:R-:W5:Y:S01]  /*11490*/  LDCU.64 UR4, c[0x0][0x760] ;  /* 0x0000ec00ff0477ac */ /* 0x000f620008000a00 */
[----:B----4-:R-:W-:Y:S02]  /*114a0*/  ISETP.NE.AND P0, PT, RZ, UR6, PT ;  /* 0x00000006ff007c0c */ /* 0x010fe4000bf05270 */
[----:B-----5:R-:W-:Y:S02]  /*114b0*/  IADD3 R4, P2, PT, R17, UR4, RZ ;  /* 0x0000000411047c10 */ /* 0x020fe4000ff5e0ff */
[----:B------:R-:W-:-:S03]  /*114c0*/  IADD3 R2, P1, PT, R16, UR4, RZ ;  /* 0x0000000410027c10 */ /* 0x000fc6000ff3e0ff */
[----:B------:R-:W-:Y:S01]  /*114d0*/  IMAD.X R5, RZ, RZ, UR5, P2 ;  /* 0x00000005ff057e24 */ /* 0x000fe200090e06ff */
[----:B------:R-:W-:-:S05]  /*114e0*/  IADD3.X R3, PT, PT, RZ, UR5, RZ, P1, !PT ;  /* 0x00000005ff037c10 */ /* 0x000fca0008ffe4ff */
[----:B-123--:R-:W2:Y:S04]  /*114f0*/  @P0 LDG.E.U16 R0, desc[UR36][R4.64] ;  /* 0x0000002404000981 */ /* 0x00eea8000c1e1500 */
[----:B------:R-:W3:Y:S01]  /*11500*/  @P0 LDG.E.U16 R6, desc[UR36][R2.64] ;  /* 0x0000002402060981 */ /* 0x000ee2000c1e1500 */
[----:B------:R-:W1:Y:S02]  /*11510*/  LDCU.U8 UR4, c[0x0][0x791] ;  /* 0x0000f220ff0477ac */ /* 0x000e640008000000 */
[----:B-1----:R-:W-:Y:S01]  /*11520*/  ISETP.NE.AND P1, PT, RZ, UR4, PT ;  /* 0x00000004ff007c0c */ /* 0x002fe2000bf25270 */
[----:B--2---:R-:W-:Y:S02]  /*11530*/  @P0 HADD2.F32 R7, -RZ, R0.H0_H0 ;  /* 0x20000000ff070230 */ /* 0x004fe40000004100 */
[----:B---3--:R-:W-:-:S03]  /*11540*/  @P0 HADD2.F32 R6, -RZ, R6.H0_H0 ;  /* 0x20000006ff060230 */ /* 0x008fc60000004100 */
[----:B------:R-:W-:Y:S02]  /*11550*/  @P0 FADD.FTZ R18, R18, R7 ;  /* 0x0000000712120221 */ /* 0x000fe40000010000 */
[----:B------:R-:W-:-:S05]  /*11560*/  @P0 FADD.FTZ R19, R19, R6 ;  /* 0x0000000613130221 */ /* 0x000fca0000010000 */
[----:B------:R-:W-:Y:S02]  /*11570*/  @!P1 F2FP.F16.F32.PACK_AB R0, RZ, R18 ;  /* 0x00000012ff00923e */ /* 0x000fe400000000ff */
[----:B------:R-:W-:-:S03]  /*11580*/  @!P1 F2FP.F16.F32.PACK_AB R6, RZ, R19 ;  /* 0x00000013ff06923e */ /* 0x000fc600000000ff */
[----:B------:R1:W-:Y:S04]  /*11590*/  @!P1 STG.E.U16 desc[UR36][R4.64], R0 ;  /* 0x0000000004009986 */ /* 0x0003e8000c101524 */
[----:B------:R1:W-:Y:S01]  /*115a0*/  @!P1 STG.E.U16 desc[UR36][R2.64], R6 ;  /* 0x0000000602009986 */ /* 0x0003e2000c101524 */
[----:B------:R-:W-:Y:S05]  /*115b0*/  @!P1 EXIT ;  /* 0x000000000000994d */ /* 0x000fea0003800000 */
[----:B------:R-:W2:Y:S01]  /*115c0*/  LDCU UR4, c[0x0][0x794] ;  /* 0x0000f280ff0477ac */ /* 0x000ea20008000800 */
[----:B------:R-:W-:Y:S01]  /*115d0*/  F2FP.F16.F32.PACK_AB R18, RZ, R18 ;  /* 0x00000012ff12723e */ /* 0x000fe200000000ff */
        /* <DEDUP_REMOVED lines=18> */
.L_x_5731:
[----:B------:R-:W1:Y:S01]  /*11700*/  LDCU.64 UR4, c[0x0][0x760] ;  /* 0x0000ec00ff0477ac */ /* 0x000e620008000a00 */
[----:B------:R-:W-:Y:S02]  /*11710*/  F2FP.F16.F32.PACK_AB R19, RZ, R19 ;  /* 0x00000013ff13723e */ /* 0x000fe400000000ff */
        /* <DEDUP_REMOVED lines=22> */
.L_x_5732:
[----:B------:R-:W1:Y:S02]  /*11880*/  LDCU.64 UR4, c[0x0][0x760] ;  /* 0x0000ec00ff0477ac */ /* 0x000e640008000a00 */
[----:B-1----:R-:W-:-:S05]  /*11890*/  IADD3 R16, P0, PT, R16, UR4, RZ ;  /* 0x0000000410107c10 */ /* 0x002fca000ff1e0ff */
[----:B------:R-:W-:-:S05]  /*118a0*/  IMAD.X R17, RZ, RZ, UR5, P0 ;  /* 0x00000005ff117e24 */ /* 0x000fca00080e06ff */
[----:B------:R-:W-:Y:S01]  /*118b0*/  STG.E.U16 desc[UR36][R16.64], R19 ;  /* 0x0000001310007986 */ /* 0x000fe2000c101524 */
[----:B------:R-:W-:Y:S05]  /*118c0*/  EXIT ;  /* 0x000000000000794d */ /* 0x000fea0003800000 */
.L_x_5730:
        /* <DEDUP_REMOVED lines=9> */
.L_x_5733:
[----:B------:R-:W-:Y:S05]  /*11960*/  BRA.U !UP0, `(.L_x_5734) ;  /* 0x0000000108c47547 */ /* 0x000fea000b800000 */
[----:B------:R-:W4:Y:S01]  /*11970*/  LDCU UR4, c[0x0][0x794] ;  /* 0x0000f280ff0477ac */ /* 0x000f220008000800 */
[----:B-123--:R-:W-:Y:S01]  /*11980*/  F2FP.F16.F32.PACK_AB R18, RZ, R18 ;  /* 0x00000012ff12723e */ /* 0x00efe200000000ff */
[----:B----4-:R-:W-:-:S09]  /*11990*/  UISETP.NE.AND UP0, UPT, UR4, 0x1, UPT ;  /* 0x000000010400788c */ /* 0x010fd2000bf05270 */
        /* <DEDUP_REMOVED lines=17> */
.L_x_5735:
        /* <DEDUP_REMOVED lines=24> */
.L_x_5736:
[----:B------:R-:W1:Y:S02]  /*11c30*/  LDCU.64 UR4, c[0x0][0x760] ;  /* 0x0000ec00ff0477ac */ /* 0x000e640008000a00 */
[----:B-1----:R-:W-:-:S04]  /*11c40*/  IADD3 R16, P0, PT, R16, UR4, RZ ;  /* 0x0000000410107c10 */ /* 0x002fc8000ff1e0ff */
[----:B------:R-:W-:-:S05]  /*11c50*/  IADD3.X R17, PT, PT, RZ, UR5, RZ, P0, !PT ;  /* 0x00000005ff117c10 */ /* 0x000fca00087fe4ff */
[----:B------:R-:W-:Y:S01]  /*11c60*/  STG.E.U16 desc[UR36][R16.64], R19 ;  /* 0x0000001310007986 */ /* 0x000fe2000c101524 */
[----:B------:R-:W-:Y:S05]  /*11c70*/  EXIT ;  /* 0x000000000000794d */ /* 0x000fea0003800000 */
.L_x_5734:
[----:B------:R-:W-:Y:S04]  /*11c80*/  STG.E desc[UR36][R4.64], R18 ;  /* 0x0000001204007986 */ /* 0x000fe8000c101924 */
[----:B------:R-:W-:Y:S01]  /*11c90*/  STG.E desc[UR36][R4.64+0x4], R19 ;  /* 0x0000041304007986 */ /* 0x000fe2000c101924 */
[----:B------:R-:W-:Y:S05]  /*11ca0*/  EXIT ;  /* 0x000000000000794d */ /* 0x000fea0003800000 */
.L_x_5711:
        /* <DEDUP_REMOVED lines=52> */
.L_x_5738:
        /* <DEDUP_REMOVED lines=24> */
.L_x_5739:
[----:B------:R-:W1:Y:S02]  /*12170*/  LDCU.64 UR4, c[0x0][0x760] ;  /* 0x0000ec00ff0477ac */ /* 0x000e640008000a00 */
[----:B-1----:R-:W-:-:S05]  /*12180*/  IADD3 R24, P0, PT, R24, UR4, RZ ;  /* 0x0000000418187c10 */ /* 0x002fca000ff1e0ff */
[----:B------:R-:W-:-:S05]  /*12190*/  IMAD.X R25, RZ, RZ, UR5, P0 ;  /* 0x00000005ff197e24 */ /* 0x000fca00080e06ff */
[----:B------:R-:W-:Y:S01]  /*121a0*/  STG.E.U16 desc[UR36][R24.64], R19 ;  /* 0x0000001318007986 */ /* 0x000fe2000c101524 */
[----:B------:R-:W-:Y:S05]  /*121b0*/  EXIT ;  /* 0x000000000000794d */ /* 0x000fea0003800000 */
.L_x_5737:
        /* <DEDUP_REMOVED lines=9> */
.L_x_5740:
[----:B------:R-:W-:Y:S05]  /*12250*/  BRA.U !UP1, `(.L_x_5741) ;  /* 0x0000000109c47547 */ /* 0x000fea000b800000 */
[----:B------:R-:W1:Y:S01]  /*12260*/  LDCU UR4, c[0x0][0x794] ;  /* 0x0000f280ff0477ac */ /* 0x000e620008000800 */
[----:B------:R-:W-:Y:S01]  /*12270*/  F2FP.F16.F32.PACK_AB R18, RZ, R18 ;  /* 0x00000012ff12723e */ /* 0x000fe200000000ff */
        /* <DEDUP_REMOVED lines=18> */
.L_x_5742:
        /* <DEDUP_REMOVED lines=24> */
.L_x_5743:
[----:B------:R-:W1:Y:S02]  /*12520*/  LDCU.64 UR4, c[0x0][0x760] ;  /* 0x0000ec00ff0477ac */ /* 0x000e640008000a00 */
[----:B-1----:R-:W-:-:S04]  /*12530*/  IADD3 R24, P0, PT, R24, UR4, RZ ;  /* 0x0000000418187c10 */ /* 0x002fc8000ff1e0ff */
[----:B------:R-:W-:-:S05]  /*12540*/  IADD3.X R25, PT, PT, RZ, UR5, RZ, P0, !PT ;  /* 0x00000005ff197c10 */ /* 0x000fca00087fe4ff */
[----:B------:R-:W-:Y:S01]  /*12550*/  STG.E.U16 desc[UR36][R24.64], R19 ;  /* 0x0000001318007986 */ /* 0x000fe2000c101524 */
[----:B------:R-:W-:Y:S05]  /*12560*/  EXIT ;  /* 0x000000000000794d */ /* 0x000fea0003800000 */
.L_x_5741:
[----:B------:R-:W-:Y:S04]  /*12570*/  STG.E desc[UR36][R4.64], R18 ;  /* 0x0000001204007986 */ /* 0x000fe8000c101924 */
[----:B------:R-:W-:Y:S01]  /*12580*/  STG.E desc[UR36][R4.64+0x4], R19 ;  /* 0x0000041304007986 */ /* 0x000fe2000c101924 */
[----:B------:R-:W-:Y:S05]  /*12590*/  EXIT ;  /* 0x000000000000794d */ /* 0x000fea0003800000 */
        .weak           $__internal_14_$__cuda_sm20_div_u64
        .type           $__internal_14_$__cuda_sm20_div_u64,@function
        .size           $__internal_14_$__cuda_sm20_div_u64,(.L_x_8891 - $__internal_14_$__cuda_sm20_div_u64)
$__internal_14_$__cuda_sm20_div_u64:
        /* <DEDUP_REMOVED lines=68> */
[----:B------:R-:W-:Y:S06]  /*129e0*/  RET.REL.NODEC R6 `(_ZN2at6native13reduce_kernelILi256ELi2ENS0_8ReduceOpIN3c104HalfENS0_14func_wrapper_tIS4_NS0_55_GLOBAL__N__0955718d_22_SparseCsrTensorMath_cu_868dd54514ReductionAddOpIfEEEEjS4_Li4ELi4EEEEEvT1_) ;  /* 0xfffffed406847950 */ /* 0x000fec0003c3ffff */
.L_x_5744:
        /* <DEDUP_REMOVED lines=9> */
.L_x_8891:


//--------------------- .text._ZN2at6native13reduce_kernelILi128ELi4ENS0_8ReduceOpIN3c104HalfENS0_14func_wrapper_tIS4_NS0_55_GLOBAL__N__0955718d_22_SparseCsrTensorMath_cu_868dd54514ReductionAddOpIfEEEEjS4_Li4ELi4EEEEEvT1_ --------------------------
	.section	.text._ZN2at6native13reduce_kernelILi128ELi4ENS0_8ReduceOpIN3c104HalfENS0_14func_wrapper_tIS4_NS0_55_GLOBAL__N__0955718d_22_SparseCsrTensorMath_cu_868dd54514ReductionAddOpIfEEEEjS4_Li4ELi4EEEEEvT1_,"ax",@progbits
	.align	128
.text._ZN2at6native13reduce_kernelILi128ELi4ENS0_8ReduceOpIN3c104HalfENS0_14func_wrapper_tIS4_NS0_55_GLOBAL__N__0955718d_22_SparseCsrTensorMath_cu_868dd54514ReductionAddOpIfEEEEjS4_Li4ELi4EEEEEvT1_:
        .type           _ZN2at6native13reduce_kernelILi128ELi4ENS0_8ReduceOpIN3c104HalfENS0_14func_wrapper_tIS4_NS0_55_GLOBAL__N__0955718d_22_SparseCsrTensorMath_cu_868dd54514ReductionAddOpIfEEEEjS4_Li4ELi4EEEEEvT1_,@function
        .size           _ZN2at6native13reduce_kernelILi128ELi4ENS0_8ReduceOpIN3c104HalfENS0_14func_wrapper_tIS4_NS0_55_GLOBAL__N__0955718d_22_SparseCsrTensorMath_cu_868dd54514ReductionAddOpIfEEEEjS4_Li4ELi4EEEEEvT1_,(.L_x_8893 - _ZN2at6native13reduce_kernelILi128ELi4ENS0_8ReduceOpIN3c104HalfENS0_14func_wrapper_tIS4_NS0_55_GLOBAL__N__0955718d_22_SparseCsrTensorMath_cu_868dd54514ReductionAddOpIfEEEEjS4_Li4ELi4EEEEEvT1_)
        .other          _ZN2at6native13reduce_kernelILi128ELi4ENS0_8ReduceOpIN3c104HalfENS0_14func_wrapper_tIS4_NS0_55_GLOBAL__N__0955718d_22_SparseCsrTensorMath_cu_868dd54514ReductionAddOpIfEEEEjS4_Li4ELi4EEEEEvT1_,@"STO_CUDA_ENTRY STV_DEFAULT"
_ZN2at6native13reduce_kernelILi128ELi4ENS0_8ReduceOpIN3c104HalfENS0_14func_wrapper_tIS4_NS0_55_GLOBAL__N__0955718d_22_SparseCsrTensorMath_cu_868dd54514ReductionAddOpIfEEEEjS4_Li4ELi4EEEEEvT1_:
        /* <DEDUP_REMOVED lines=296> */
.L_x_5745:
        /* <DEDUP_REMOVED lines=34> */
.L_x_5749:
[----:B------:R-:W0:Y:S01]  /*14a0*/  LDC R6, c[0x0][0x384] ;  /* 0x0000e100ff067b82 */ /* 0x000e220000000800 */
[----:B------:R-:W-:Y:S01]  /*14b0*/  SHF.R.U32.HI R30, RZ, 0x1, R30 ;  /* 0x00000001ff1e7819 */ /* 0x000fe2000001161e */
[----:B------:R-:W-:Y:S03]  /*14c0*/  BSSY.RECONVERGENT B0, `(.L_x_5750) ;  /* 0x0000020000007945 */ /* 0x000fe60003800200 */
[----:B------:R-:W-:Y:S02]  /*14d0*/  LOP3.LUT P0, R30, R30, 0x3, RZ, 0xc0, !PT ;  /* 0x000000031e1e7812 */ /* 0x000fe4000780c0ff */
[-C--:B0-----:R-:W-:Y:S02]  /*14e0*/  MOV R0, R6.reuse ;  /* 0x0000000600007202 */ /* 0x081fe40000000f00 */
[----:B------:R-:W-:-:S09]  /*14f0*/  MOV R3, R6 ;  /* 0x0000000600037202 */ /* 0x000fd20000000f00 */
[----:B------:R-:W-:Y:S05]  /*1500*/  @!P0 BRA `(.L_x_5751) ;  /* 0x00000000006c8947 */ /* 0x000fea0003800000 */
[C---:B------:R-:W-:Y:S01]  /*1510*/  ISETP.GT.U32.AND P0, PT, R17.reuse, 0x3, PT ;  /* 0x000000031100780c */ /* 0x040fe20003f04070 */
[----:B------:R-:W-:Y:S01]  /*1520*/  IMAD.MOV R5, RZ, RZ, -R30 ;  /* 0x000000ffff057224 */ /* 0x000fe200078e0a1e */
[----:B------:R-:W-:Y:S01]  /*1530*/  BSSY.RECONVERGENT B1, `(.L_x_5752) ;  /* 0x0000014000017945 */ /* 0x000fe20003800200 */
[----:B------:R-:W-:Y:S02]  /*1540*/  MOV R3, R6 ;  /* 0x0000000600037202 */ /* 0x000fe40000000f00 */
[----:B------:R-:W-:Y:S01]  /*1550*/  ISETP.LT.U32.OR P0, PT, R17, R30, P0 ;  /* 0x0000001e1100720c */ /* 0x000fe20000701470 */
[----:B------:R-:W-:-:S12]  /*1560*/  IMAD.WIDE R24, R5, 0x2, R24 ;  /* 0x0000000205187825 */ /* 0x000fd800078e0218 */
        /* <DEDUP_REMOVED lines=14> */
[----:B--2---:R-:W-:-:S05]  /*1650*/  HADD2.F32 R3, -RZ, R4.H0_H0 ;  /* 0x20000004ff037230 */ /* 0x004fca0000004100 */
[----:B0-----:R-:W-:-:S07]  /*1660*/  FADD.FTZ R3, R3, UR4 ;  /* 0x0000000403037e21 */ /* 0x001fce0008010000 */
.L_x_5753:
[----:B------:R-:W-:Y:S05]  /*1670*/  BSYNC.RECONVERGENT B1 ;  /* 0x0000000000017941 */ /* 0x000fea0003800200 */
.L_x_5752:
[----:B------:R-:W0:Y:S01]  /*1680*/  LDC R5, c[0x0][0x38c] ;  /* 0x0000e300ff057b82 */ /* 0x000e220000000800 */
[----:B------:R-:W-:-:S04]  /*1690*/  IADD3 R24, P0, PT, R24, 0x8, RZ ;  /* 0x0000000818187810 */ /* 0x000fc80007f1e0ff */
[----:B------:R-:W-:Y:S02]  /*16a0*/  IADD3.X R25, PT, PT, RZ, R25, RZ, P0, !PT ;  /* 0x00000019ff197210 */ /* 0x000fe400007fe4ff */
[----:B0-----:R-:W-:-:S07]  /*16b0*/  IADD3 R22, PT, PT, R30, -0x4, R5 ;  /* 0xfffffffc1e167810 */ /* 0x001fce0007ffe005 */
.L_x_5751:
[----:B------:R-:W-:Y:S05]  /*16c0*/  BSYNC.RECONVERGENT B0 ;  /* 0x0000000000007941 */ /* 0x000fea0003800200 */
.L_x_5750:
        /* <DEDUP_REMOVED lines=15> */
[----:B------:R-:W-:Y:S01]  /*17c0*/  IMAD.MOV.U32 R7, RZ, RZ, R4 ;  /* 0x000000ffff077224 */ /* 0x000fe200078e0004 */
[----:B------:R-:W-:-:S07]  /*17d0*/  MOV R8, R6 ;  /* 0x0000000600087202 */ /* 0x000fce0000000f00 */
.L_x_5756:
[C---:B------:R-:W-:Y:S01]  /*17e0*/  IMAD.WIDE.U32 R4, R7.reuse, 0x8, R24 ;  /* 0x0000000807047825 */ /* 0x040fe200078e0018 */
[----:B------:R-:W0:Y:S05]  /*17f0*/  LDCU UR4, c[0x0][0x394] ;  /* 0x00007280ff0477ac */ /* 0x000e2a0008000800 */
[----:B------:R-:W2:Y:S01]  /*1800*/  LDG.E.64 R4, desc[UR36][R4.64] ;  /* 0x0000002404047981 */ /* 0x000ea2000c1e1b00 */
[----:B0-----:R-:W-:-:S04]  /*1810*/  IADD3 R7, PT, PT, R7, UR4, RZ ;  /* 0x0000000407077c10 */ /* 0x001fc8000fffe0ff */
        /* <DEDUP_REMOVED lines=11> */
.L_x_5755:
[----:B------:R-:W-:Y:S05]  /*18d0*/  BSYNC.RECONVERGENT B0 ;  /* 0x0000000000007941 */ /* 0x000fea0003800200 */
.L_x_5754:
        /* <DEDUP_REMOVED lines=8> */
[----:B--2---:R-:W-:-:S05]  /*1960*/  HADD2.F32 R4, -RZ, R24.H0_H0 ;  /* 0x20000018ff047230 */ /* 0x004fca0000004100 */
[----:B------:R-:W-:-:S07]  /*1970*/  FADD.FTZ R3, R3, R4 ;  /* 0x0000000403037221 */ /* 0x000fce0000010000 */
.L_x_5758:
[----:B------:R-:W-:Y:S05]  /*1980*/  BSYNC.RECONVERGENT B0 ;  /* 0x0000000000007941 */ /* 0x000fea0003800200 */
.L_x_5757:
[----:B------:R-:W-:Y:S01]  /*1990*/  FADD.FTZ R3, R8, R3 ;  /* 0x0000000308037221 */ /* 0x000fe20000010000 */
[----:B------:R-:W-:Y:S01]  /*19a0*/  HFMA2 R25, -RZ, RZ, 0, 0 ;  /* 0x00000000ff197431 */ /* 0x000fe200000001ff */
[----:B------:R-:W-:Y:S02]  /*19b0*/  CS2R R26, SRZ ;  /* 0x00000000001a7805 */ /* 0x000fe4000001ff00 */
[----:B------:R-:W-:-:S04]  /*19c0*/  FADD.FTZ R3, R3, R6 ;  /* 0x0000000603037221 */ /* 0x000fc80000010000 */
[----:B------:R-:W-:Y:S01]  /*19d0*/  FADD.FTZ R24, R3, R0 ;  /* 0x0000000003187221 */ /* 0x000fe20000010000 */
[----:B------:R-:W-:Y:S06]  /*19e0*/  BRA `(.L_x_5747) ;  /* 0x000000a8000c7947 */ /* 0x000fec0003800000 */
.L_x_5748:
        /* <DEDUP_REMOVED lines=42> */
[----:B------:R-:W-:-:S07]  /*1c90*/  MOV R33, R0 ;  /* 0x0000000000217202 */ /* 0x000fce0000000f00 */
.L_x_5763:
        /* <DEDUP_REMOVED lines=15> */
[----:B------:R-:W-:-:S05]  /*1d90*/  IADD3 R34, PT, PT, R34, R3, RZ ;  /* 0x0000000322227210 */ /* 0x000fca0007ffe0ff */
[----:B------:R-:W-:-:S05]  /*1da0*/  IMAD R35, R3, 0x3, R34 ;  /* 0x0000000303237824 */ /* 0x000fca00078e0222 */
[----:B------:R-:W-:Y:S01]  /*1db0*/  ISETP.GE.U32.AND P0, PT, R35, R36, PT ;  /* 0x000000242300720c */ /* 0x000fe20003f06070 */
[--C-:B--2---:R-:W-:Y:S02]  /*1dc0*/  HADD2.F32 R38, -RZ, R12.reuse.H0_H0 ;  /* 0x2000000cff267230 */ /* 0x104fe40000004100 */
[----:B------:R-:W-:Y:S02]  /*1dd0*/  HADD2.F32 R35, -RZ, R12.H1_H1 ;  /* 0x3000000cff237230 */ /* 0x000fe40000004100 */
[--C-:B------:R-:W-:Y:S02]  /*1de0*/  HADD2.F32 R37, -RZ, R13.reuse.H1_H1 ;  /* 0x3000000dff257230 */ /* 0x100fe40000004100 */
[----:B------:R-:W-:Y:S01]  /*1df0*/  FADD.FTZ R33, R38, R33 ;  /* 0x0000002126217221 */ /* 0x000fe20000010000 */
[----:B------:R-:W-:Y:S02]  /*1e00*/  HADD2.F32 R38, -RZ, R13.H0_H0 ;  /* 0x2000000dff267230 */ /* 0x000fe40000004100 */
[----:B------:R-:W-:Y:S01]  /*1e10*/  FADD.FTZ R32, R35, R32 ;  /* 0x0000002023207221 */ /* 0x000fe20000010000 */
[----:B---3--:R-:W-:-:S02]  /*1e20*/  HADD2.F32 R39, -RZ, R14.H0_H0 ;  /* 0x2000000eff277230 */ /* 0x008fc40000004100 */
[----:B------:R-:W-:Y:S01]  /*1e30*/  FADD.FTZ R30, R37, R30 ;  /* 0x0000001e251e7221 */ /* 0x000fe20000010000 */
[----:B------:R-:W-:Y:S02]  /*1e40*/  HADD2.F32 R40, -RZ, R14.H1_H1 ;  /* 0x3000000eff287230 */ /* 0x000fe40000004100 */
[----:B------:R-:W-:Y:S01]  /*1e50*/  FADD.FTZ R31, R38, R31 ;  /* 0x0000001f261f7221 */ /* 0x000fe20000010000 */
[--C-:B------:R-:W-:Y:S02]  /*1e60*/  HADD2.F32 R35, -RZ, R15.reuse.H0_H0 ;  /* 0x2000000fff237230 */ /* 0x100fe40000004100 */
[----:B------:R-:W-:Y:S01]  /*1e70*/  FADD.FTZ R22, R39, R22 ;  /* 0x0000001627167221 */ /* 0x000fe20000010000 */
[----:B------:R-:W-:Y:S02]  /*1e80*/  HADD2.F32 R38, -RZ, R15.H1_H1 ;  /* 0x3000000fff267230 */ /* 0x000fe40000004100 */
[----:B------:R-:W-:Y:S01]  /*1e90*/  FADD.FTZ R11, R40, R11 ;  /* 0x0000000b280b7221 */ /* 0x000fe20000010000 */
[----:B----4-:R-:W-:-:S02]  /*1ea0*/  HADD2.F32 R37, -RZ, R20.H0_H0 ;  /* 0x20000014ff257230 */ /* 0x010fc40000004100 */
[----:B------:R-:W-:Y:S01]  /*1eb0*/  FADD.FTZ R10, R35, R10 ;  /* 0x0000000a230a7221 */ /* 0x000fe20000010000 */
[----:B------:R-:W-:Y:S02]  /*1ec0*/  HADD2.F32 R40, -RZ, R20.H1_H1 ;  /* 0x30000014ff287230 */ /* 0x000fe40000004100 */
[----:B------:R-:W-:Y:S01]  /*1ed0*/  FADD.FTZ R9, R38, R9 ;  /* 0x0000000926097221 */ /* 0x000fe20000010000 */
[--C-:B------:R-:W-:Y:S02]  /*1ee0*/  HADD2.F32 R39, -RZ, R21.reuse.H0_H0 ;  /* 0x20000015ff277230 */ /* 0x100fe40000004100 */
[----:B------:R-:W-:Y:S01]  /*1ef0*/  FADD.FTZ R8, R37, R8 ;  /* 0x0000000825087221 */ /* 0x000fe20000010000 */
[----:B------:R-:W-:Y:S02]  /*1f00*/  HADD2.F32 R38, -RZ, R21.H1_H1 ;  /* 0x30000015ff267230 */ /* 0x000fe40000004100 */
[----:B------:R-:W-:Y:S01]  /*1f10*/  FADD.FTZ R7, R40, R7 ;  /* 0x0000000728077221 */ /* 0x000fe20000010000 */
[----:B-----5:R-:W-:-:S02]  /*1f20*/  HADD2.F32 R35, -RZ, R28.H0_H0 ;  /* 0x2000001cff237230 */ /* 0x020fc40000004100 */
[----:B------:R-:W-:Y:S01]  /*1f30*/  FADD.FTZ R6, R39, R6 ;  /* 0x0000000627067221 */ /* 0x000fe20000010000 */
[----:B------:R-:W-:Y:S02]  /*1f40*/  HADD2.F32 R37, -RZ, R28.H1_H1 ;  /* 0x3000001cff257230 */ /* 0x000fe40000004100 */
[----:B------:R-:W-:Y:S01]  /*1f50*/  FADD.FTZ R5, R38, R5 ;  /* 0x0000000526057221 */ /* 0x000fe20000010000 */
[--C-:B------:R-:W-:Y:S02]  /*1f60*/  HADD2.F32 R39, -RZ, R29.reuse.H0_H0 ;  /* 0x2000001dff277230 */ /* 0x100fe40000004100 */
[----:B------:R-:W-:Y:S01]  /*1f70*/  FADD.FTZ R4, R35, R4 ;  /* 0x0000000423047221 */ /* 0x000fe20000010000 */
[----:B------:R-:W-:Y:S02]  /*1f80*/  HADD2.F32 R40, -RZ, R29.H1_H1 ;  /* 0x3000001dff287230 */ /* 0x000fe40000004100 */
[----:B------:R-:W-:Y:S01]  /*1f90*/  FADD.FTZ R0, R37, R0 ;  /* 0x0000000025007221 */ /* 0x000fe20000010000 */
[----:B------:R-:W-:-:S02]  /*1fa0*/  FADD.FTZ R26, R39, R26 ;  /* 0x0000001a271a7221 */ /* 0x000fc40000010000 */
[----:B------:R-:W-:Y:S01]  /*1fb0*/  FADD.FTZ R27, R40, R27 ;  /* 0x0000001b281b7221 */ /* 0x000fe20000010000 */
[----:B------:R-:W-:Y:S06]  /*1fc0*/  @!P0 BRA `(.L_x_5763) ;  /* 0xfffffffc00348947 */ /* 0x000fec000383ffff */
[----:B------:R-:W-:Y:S05]  /*1fd0*/  BSYNC.RECONVERGENT B1 ;  /* 0x0000000000017941 */ /* 0x000fea0003800200 */
.L_x_5762:
[----:B------:R-:W-:Y:S02]  /*1fe0*/  PRMT R35, R12, 0x7610, R12 ;  /* 0x000076100c237816 */ /* 0x000fe4000000000c */
[----:B------:R-:W-:Y:S02]  /*1ff0*/  PRMT R37, R13, 0x7610, R13 ;  /* 0x000076100d257816 */ /* 0x000fe4000000000d */
[----:B------:R-:W-:Y:S02]  /*2000*/  PRMT R38, R14, 0x7610, R14 ;  /* 0x000076100e267816 */ /* 0x000fe4000000000e */
[----:B------:R-:W-:-:S07]  /*2010*/  PRMT R39, R15, 0x7610, R15 ;  /* 0x000076100f277816 */ /* 0x000fce000000000f */
.L_x_5761:
[----:B------:R-:W-:Y:S05]  /*2020*/  BSYNC.RECONVERGENT B0 ;  /* 0x0000000000007941 */ /* 0x000fea0003800200 */
.L_x_5760:
        /* <DEDUP_REMOVED lines=23> */
[----:B------:R-:W2:Y:S04]  /*21a0*/  LDG.E.64 R12, desc[UR36][R12.64] ;  /* 0x000000240c0c7981 */ /* 0x000ea8000c1e1b00 */
[----:B------:R-:W-:-:S05]  /*21b0*/  @!P1 SHF.R.U32.HI R15, RZ, 0x2, R15 ;  /* 0x00000002ff0f9819 */ /* 0x000fca000001160f */
[----:B------:R-:W-:-:S06]  /*21c0*/  @!P1 IMAD.WIDE.U32 R14, R15, 0x8, R24 ;  /* 0x000000080f0e9825 */ /* 0x000fcc00078e0018 */
[----:B------:R-:W3:Y:S01]  /*21d0*/  @!P1 LDG.E.64 R14, desc[UR36][R14.64] ;  /* 0x000000240e0e9981 */ /* 0x000ee2000c1e1b00 */
[----:B--2---:R-:W-:Y:S02]  /*21e0*/  PRMT R20, R12, 0x7610, R12 ;  /* 0x000076100c147816 */ /* 0x004fe4000000000c */
[----:B------:R-:W-:Y:S02]  /*21f0*/  PRMT R21, R13, 0x7610, R13 ;  /* 0x000076100d157816 */ /* 0x000fe4000000000d */
[----:B---3--:R-:W-:Y:S02]  /*2200*/  @!P1 PRMT R28, R14, 0x7610, R28 ;  /* 0x000076100e1c9816 */ /* 0x008fe4000000001c */
[----:B------:R-:W-:Y:S02]  /*2210*/  @!P1 PRMT R29, R15, 0x7610, R29 ;  /* 0x000076100f1d9816 */ /* 0x000fe4000000001d */
[----:B------:R-:W-:Y:S02]  /*2220*/  @!P1 PRMT R28, R28, 0x7610, R14 ;  /* 0x000076101c1c9816 */ /* 0x000fe4000000000e */
[----:B------:R-:W-:-:S07]  /*2230*/  @!P1 PRMT R29, R29, 0x7610, R15 ;  /* 0x000076101d1d9816 */ /* 0x000fce000000000f */
.L_x_5765:
[----:B------:R-:W-:Y:S05]  /*2240*/  BSYNC.RECONVERGENT B0 ;  /* 0x0000000000007941 */ /* 0x000fea0003800200 */
.L_x_5764:
[----:B------:R-:W-:Y:S04]  /*2250*/  BSSY.RECONVERGENT B0, `(.L_x_5766) ;  /* 0x000002a000007945 */ /* 0x000fe80003800200 */
[----:B------:R-:W-:Y:S05]  /*2260*/  @P0 BRA `(.L_x_5767) ;  /* 0x0000000000a00947 */ /* 0x000fea0003800000 */
[----:B------:R-:W-:Y:S02]  /*2270*/  IMAD.IADD R34, R34, 0x1, R3 ;  /* 0x0000000122227824 */ /* 0x000fe400078e0203 */
[----:B------:R-:W-:Y:S02]  /*2280*/  HADD2.F32 R12, -RZ, R35.H0_H0 ;  /* 0x20000023ff0c7230 */ /* 0x000fe40000004100 */
[----:B------:R-:W-:Y:S01]  /*2290*/  HADD2.F32 R14, -RZ, R37.H0_H0 ;  /* 0x20000025ff0e7230 */ /* 0x000fe20000004100 */
[----:B------:R-:W-:Y:S01]  /*22a0*/  ISETP.GE.U32.AND P0, PT, R34, R36, PT ;  /* 0x000000242200720c */ /* 0x000fe20003f06070 */
[----:B------:R-:W-:Y:S02]  /*22b0*/  HADD2.F32 R35, -RZ, R35.H1_H1 ;  /* 0x30000023ff237230 */ /* 0x000fe40000004100 */
[----:B------:R-:W-:Y:S01]  /*22c0*/  FADD.FTZ R33, R33, R12 ;  /* 0x0000000c21217221 */ /* 0x000fe20000010000 */
[----:B------:R-:W-:Y:S02]  /*22d0*/  HADD2.F32 R37, -RZ, R37.H1_H1 ;  /* 0x30000025ff257230 */ /* 0x000fe40000004100 */
[----:B------:R-:W-:Y:S01]  /*22e0*/  FADD.FTZ R31, R31, R14 ;  /* 0x0000000e1f1f7221 */ /* 0x000fe20000010000 */
[----:B------:R-:W-:-:S02]  /*22f0*/  FADD.FTZ R32, R32, R35 ;  /* 0x0000002320207221 */ /* 0x000fc40000010000 */
[----:B------:R-:W-:-:S04]  /*2300*/  FADD.FTZ R30, R30, R37 ;  /* 0x000000251e1e7221 */ /* 0x000fc80000010000 */
[----:B------:R-:W-:Y:S05]  /*2310*/  @P0 BRA `(.L_x_5767) ;  /* 0x0000000000740947 */ /* 0x000fea0003800000 */
[----:B------:R-:W-:Y:S01]  /*2320*/  IADD3 R14, PT, PT, R34, R3, RZ ;  /* 0x00000003220e7210 */ /* 0x000fe20007ffe0ff */
[--C-:B------:R-:W-:Y:S02]  /*2330*/  HADD2.F32 R13, -RZ, R38.reuse.H0_H0 ;  /* 0x20000026ff0d7230 */ /* 0x100fe40000004100 */
[----:B------:R-:W-:Y:S01]  /*2340*/  HADD2.F32 R38, -RZ, R38.H1_H1 ;  /* 0x30000026ff267230 */ /* 0x000fe20000004100 */
[----:B------:R-:W-:Y:S01]  /*2350*/  ISETP.GE.U32.AND P0, PT, R14, R36, PT ;  /* 0x000000240e00720c */ /* 0x000fe20003f06070 */
[--C-:B------:R-:W-:Y:S02]  /*2360*/  HADD2.F32 R15, -RZ, R39.reuse.H0_H0 ;  /* 0x20000027ff0f7230 */ /* 0x100fe40000004100 */
        /* <DEDUP_REMOVED lines=16> */
[--C-:B------:R-:W-:Y:S02]  /*2470*/  @!P0 HADD2.F32 R3, -RZ, R28.reuse.H0_H0 ;  /* 0x2000001cff038230 */ /* 0x100fe40000004100 */
[----:B------:R-:W-:Y:S02]  /*2480*/  @!P0 HADD2.F32 R13, -RZ, R28.H1_H1 ;  /* 0x3000001cff0d8230 */ /* 0x000fe40000004100 */
[--C-:B------:R-:W-:Y:S02]  /*2490*/  @!P0 HADD2.F32 R15, -RZ, R29.reuse.H0_H0 ;  /* 0x2000001dff0f8230 */ /* 0x100fe40000004100 */
[----:B------:R-:W-:Y:S01]  /*24a0*/  @!P0 FADD.FTZ R4, R4, R3 ;  /* 0x0000000304048221 */ /* 0x000fe20000010000 */
[----:B------:R-:W-:Y:S02]  /*24b0*/  @!P0 HADD2.F32 R14, -RZ, R29.H1_H1 ;  /* 0x3000001dff0e8230 */ /* 0x000fe40000004100 */
[----:B------:R-:W-:Y:S01]  /*24c0*/  @!P0 FADD.FTZ R0, R0, R13 ;  /* 0x0000000d00008221 */ /* 0x000fe20000010000 */
[----:B------:R-:W-:-:S02]  /*24d0*/  @!P0 FADD.FTZ R26, R26, R15 ;  /* 0x0000000f1a1a8221 */ /* 0x000fc40000010000 */
[----:B------:R-:W-:-:S07]  /*24e0*/  @!P0 FADD.FTZ R27, R27, R14 ;  /* 0x0000000e1b1b8221 */ /* 0x000fce0000010000 */
.L_x_5767:
[----:B------:R-:W-:Y:S05]  /*24f0*/  BSYNC.RECONVERGENT B0 ;  /* 0x0000000000007941 */ /* 0x000fea0003800200 */
.L_x_5766:
        /* <DEDUP_REMOVED lines=13> */
.L_x_5759:
        /* <DEDUP_REMOVED lines=39> */
.L_x_5772:
[----:B------:R-:W-:Y:S02]  /*2840*/  IMAD R12, R34, R32, RZ ;  /* 0x00000020220c7224 */ /* 0x000fe400078e02ff */
[----:B------:R-:W-:-:S03]  /*2850*/  IMAD.IADD R32, R32, 0x1, R3 ;  /* 0x0000000120207824 */ /* 0x000fc600078e0203 */
[----:B------:R-:W-:Y:S01]  /*2860*/  SHF.R.U32.HI R13, RZ, 0x2, R12 ;  /* 0x00000002ff0d7819 */ /* 0x000fe2000001160c */
[----:B------:R-:W-:Y:S01]  /*2870*/  IMAD R14, R34, R32, RZ ;  /* 0x00000020220e7224 */ /* 0x000fe200078e02ff */
[----:B------:R-:W-:-:S03]  /*2880*/  IADD3 R32, PT, PT, R32, R3, RZ ;  /* 0x0000000320207210 */ /* 0x000fc60007ffe0ff */
[----:B------:R-:W-:Y:S01]  /*2890*/  IMAD.WIDE.U32 R12, R13, 0x8, R24 ;  /* 0x000000080d0c7825 */ /* 0x000fe200078e0018 */
[----:B------:R-:W-:-:S03]  /*28a0*/  SHF.R.U32.HI R15, RZ, 0x2, R14 ;  /* 0x00000002ff0f7819 */ /* 0x000fc6000001160e */
[----:B------:R-:W-:Y:S01]  /*28b0*/  IMAD R20, R34, R32, RZ ;  /* 0x0000002022147224 */ /* 0x000fe200078e02ff */
[----:B------:R-:W-:Y:S01]  /*28c0*/  IADD3 R32, PT, PT, R32, R3, RZ ;  /* 0x0000000320207210 */ /* 0x000fe20007ffe0ff */
[----:B------:R-:W2:Y:S01]  /*28d0*/  LDG.E.64 R12, desc[UR36][R12.64] ;  /* 0x000000240c0c7981 */ /* 0x000ea2000c1e1b00 */
[----:B------:R-:W-:Y:S02]  /*28e0*/  IMAD.WIDE.U32 R14, R15, 0x8, R24 ;  /* 0x000000080f0e7825 */ /* 0x000fe400078e0018 */
[----:B------:R-:W-:Y:S02]  /*28f0*/  SHF.R.U32.HI R21, RZ, 0x2, R20 ;  /* 0x00000002ff157819 */ /* 0x000fe40000011614 */
[----:B------:R-:W-:Y:S02]  /*2900*/  IMAD R28, R34, R32, RZ ;  /* 0x00000020221c7224 */ /* 0x000fe400078e02ff */
[----:B------:R-:W3:Y:S01]  /*2910*/  LDG.E.64 R14, desc[UR36][R14.64] ;  /* 0x000000240e0e7981 */ /* 0x000ee2000c1e1b00 */
[----:B------:R-:W-:-:S02]  /*2920*/  IMAD.WIDE.U32 R20, R21, 0x8, R24 ;  /* 0x0000000815147825 */ /* 0x000fc400078e0018 */
[----:B------:R-:W-:-:S04]  /*2930*/  SHF.R.U32.HI R29, RZ, 0x2, R28 ;  /* 0x00000002ff1d7819 */ /* 0x000fc8000001161c */
[----:B------:R-:W4:Y:S01]  /*2940*/  LDG.E.64 R20, desc[UR36][R20.64] ;  /* 0x0000002414147981 */ /* 0x000f22000c1e1b00 */
[----:B------:R-:W-:-:S06]  /*2950*/  IMAD.WIDE.U32 R28, R29, 0x8, R24 ;  /* 0x000000081d1c7825 */ /* 0x000fcc00078e0018 */
[----:B------:R-:W5:Y:S01]  /*2960*/  LDG.E.64 R28, desc[UR36][R28.64] ;  /* 0x000000241c1c7981 */ /* 0x000f62000c1e1b00 */
[----:B------:R-:W-:-:S04]  /*2970*/  IMAD.IADD R32, R32, 0x1, R3 ;  /* 0x0000000120207824 */ /* 0x000fc800078e0203 */
        /* <DEDUP_REMOVED lines=8> */
[----:B---3--:R-:W-:-:S02]  /*2a00*/  HADD2.F32 R39, -RZ, R14.H1_H1 ;  /* 0x3000000eff277230 */ /* 0x008fc40000004100 */
[----:B------:R-:W-:Y:S01]  /*2a10*/  FADD.FTZ R33, R40, R33 ;  /* 0x0000002128217221 */ /* 0x000fe20000010000 */
[----:B------:R-:W-:Y:S02]  /*2a20*/  HADD2.F32 R42, -RZ, R14.H0_H0 ;  /* 0x2000000eff2a7230 */ /* 0x000fe40000004100 */
        /* <DEDUP_REMOVED lines=25> */
.L_x_5771:
[----:B------:R-:W-:Y:S02]  /*2bc0*/  PRMT R37, R12, 0x7610, R12 ;  /* 0x000076100c257816 */ /* 0x000fe4000000000c */
[----:B------:R-:W-:Y:S02]  /*2bd0*/  PRMT R38, R13, 0x7610, R13 ;  /* 0x000076100d267816 */ /* 0x000fe4000000000d */
[----:B------:R-:W-:Y:S02]  /*2be0*/  PRMT R39, R14, 0x7610, R14 ;  /* 0x000076100e277816 */ /* 0x000fe4000000000e */
[----:B------:R-:W-:-:S07]  /*2bf0*/  PRMT R40, R15, 0x7610, R15 ;  /* 0x000076100f287816 */ /* 0x000fce000000000f */
.L_x_5770:
[----:B------:R-:W-:Y:S05]  /*2c00*/  BSYNC.RECONVERGENT B0 ;  /* 0x0000000000007941 */ /* 0x000fea0003800200 */
.L_x_5769:
        /* <DEDUP_REMOVED lines=37> */
.L_x_5774:
[----:B------:R-:W-:Y:S05]  /*2e60*/  BSYNC.RECONVERGENT B0 ;  /* 0x0000000000007941 */ /* 0x000fea0003800200 */
.L_x_5773:
[----:B------:R-:W-:Y:S04]  /*2e70*/  BSSY.RECONVERGENT B0, `(.L_x_5775) ;  /* 0x000002a000007945 */ /* 0x000fe80003800200 */
[----:B------:R-:W-:Y:S05]  /*2e80*/  @P0 BRA `(.L_x_5776) ;  /* 0x0000000000a00947 */ /* 0x000fea0003800000 */
[----:B------:R-:W-:Y:S01]  /*2e90*/  IADD3 R32, PT, PT, R32, R3, RZ ;  /* 0x0000000320207210 */ /* 0x000fe20007ffe0ff */
[--C-:B------:R-:W-:Y:S02]  /*2ea0*/  HADD2.F32 R15, -RZ, R38.reuse.H0_H0 ;  /* 0x20000026ff0f7230 */ /* 0x100fe40000004100 */
[--C-:B------:R-:W-:Y:S01]  /*2eb0*/  HADD2.F32 R13, -RZ, R37.reuse.H0_H0 ;  /* 0x20000025ff0d7230 */ /* 0x100fe20000004100 */
        /* <DEDUP_REMOVED lines=19> */
[----:B------:R-:W-:Y:S02]  /*2ff0*/  IMAD.IADD R3, R15, 0x1, R3 ;  /* 0x000000010f037824 */ /* 0x000fe400078e0203 */
        /* <DEDUP_REMOVED lines=17> */
.L_x_5776:
[----:B------:R-:W-:Y:S05]  /*3110*/  BSYNC.RECONVERGENT B0 ;  /* 0x0000000000007941 */ /* 0x000fea0003800200 */
.L_x_5775:
        /* <DEDUP_REMOVED lines=13> */
.L_x_5768:
        /* <DEDUP_REMOVED lines=41> */
[----:B-1----:R-:W-:-:S07]  /*3480*/  MOV R12, R0 ;  /* 0x00000000000c7202 */ /* 0x002fce0000000f00 */
.L_x_5784:
[----:B-----5:R-:W-:Y:S01]  /*3490*/  @!P0 PRMT R40, R14, 0x7632, R40 ;  /* 0x000076320e288816 */ /* 0x020fe20000000028 */
[----:B------:R-:W1:Y:S01]  /*34a0*/  LDCU UR4, c[0x0][0x394] ;  /* 0x00007280ff0477ac */ /* 0x000e620008000800 */
[--C-:B------:R-:W-:Y:S02]  /*34b0*/  @!P0 PRMT R41, R41, 0x7610, R15.reuse ;  /* 0x0000761029298816 */ /* 0x100fe4000000000f */
[--C-:B------:R-:W-:Y:S02]  /*34c0*/  @!P0 PRMT R46, R46, 0x7610, R15.reuse ;  /* 0x000076102e2e8816 */ /* 0x100fe4000000000f */
[----:B------:R-:W-:Y:S02]  /*34d0*/  @!P0 PRMT R43, R43, 0x7610, R14 ;  /* 0x000076102b2b8816 */ /* 0x000fe4000000000e */
[----:B------:R-:W-:Y:S02]  /*34e0*/  @!P0 PRMT R42, R15, 0x7632, R42 ;  /* 0x000076320f2a8816 */ /* 0x000fe4000000002a */
[----:B------:R-:W-:-:S02]  /*34f0*/  @!P0 PRMT R45, R45, 0x5410, R15 ;  /* 0x000054102d2d8816 */ /* 0x000fc4000000000f */
[----:B------:R-:W-:Y:S02]  /*3500*/  @!P0 PRMT R38, R38, 0x7610, R14 ;  /* 0x0000761026268816 */ /* 0x000fe4000000000e */
[C---:B------:R-:W-:Y:S02]  /*3510*/  @!P0 PRMT R37, R14.reuse, 0x7610, R37 ;  /* 0x000076100e258816 */ /* 0x040fe40000000025 */
[----:B------:R-:W-:Y:S02]  /*3520*/  @!P0 PRMT R39, R39, 0x5410, R15 ;  /* 0x0000541027278816 */ /* 0x000fe4000000000f */
[----:B------:R-:W-:Y:S02]  /*3530*/  @!P0 PRMT R46, R15, 0x7610, R46 ;  /* 0x000076100f2e8816 */ /* 0x000fe4000000002e */
[C---:B------:R-:W-:Y:S02]  /*3540*/  @!P0 PRMT R43, R14.reuse, 0x7610, R43 ;  /* 0x000076100e2b8816 */ /* 0x040fe4000000002b */
[----:B------:R-:W-:-:S02]  /*3550*/  @!P0 PRMT R45, R14, 0x7610, R45 ;  /* 0x000076100e2d8816 */ /* 0x000fc4000000002d */
[--C-:B------:R-:W-:Y:S02]  /*3560*/  @!P0 PRMT R42, R42, 0x7610, R15.reuse ;  /* 0x000076102a2a8816 */ /* 0x100fe4000000000f */
[----:B------:R-:W-:Y:S02]  /*3570*/  @!P0 PRMT R40, R40, 0x5410, R15 ;  /* 0x0000541028288816 */ /* 0x000fe4000000000f */
[C---:B------:R-:W-:Y:S02]  /*3580*/  @!P0 PRMT R41, R14.reuse, 0x7632, R41 ;  /* 0x000076320e298816 */ /* 0x040fe40000000029 */
[----:B------:R-:W-:Y:S01]  /*3590*/  @!P0 PRMT R38, R14, 0x7610, R38 ;  /* 0x000076100e268816 */ /* 0x000fe20000000026 */
[----:B01----:R-:W-:Y:S06]  /*35a0*/  @!P0 BRA `(.L_x_5779) ;  /* 0x0000003c00808947 */ /* 0x003fec0003800000 */
        /* <DEDUP_REMOVED lines=285> */
.L_x_5780:
        /* <DEDUP_REMOVED lines=13> */
[--C-:B------:R-:W-:Y:S02]  /*4850*/  PRMT R40, R40, 0x5410, R21.reuse ;  /* 0x0000541028287816 */ /* 0x100fe40000000015 */
        /* <DEDUP_REMOVED lines=220> */
.L_x_5781:
        /* <DEDUP_REMOVED lines=11> */
[----:B--2---:R-:W-:Y:S02]  /*56d0*/  PRMT R45, R20, 0x5410, R21 ;  /* 0x00005410142d7816 */ /* 0x004fe40000000015 */
[----:B------:R-:W-:Y:S02]  /*56e0*/  PRMT R38, R38, 0x7610, R20 ;  /* 0x0000761026267816 */ /* 0x000fe40000000014 */
        /* <DEDUP_REMOVED lines=220> */
.L_x_5782:
[----:B------:R-:W-:-:S04]  /*64b0*/  LOP3.LUT R21, R44, 0xfffffff8, RZ, 0xc0, !PT ;  /* 0xfffffff82c157812 */ /* 0x000fc800078ec0ff */
[----:B------:R-:W-:-:S05]  /*64c0*/  IADD3 R20, P2, PT, R21, R30, RZ ;  /* 0x0000001e15147210 */ /* 0x000fca0007f5e0ff */
[----:B------:R-:W-:-:S06]  /*64d0*/  IMAD.X R21, RZ, RZ, R31, P2 ;  /* 0x000000ffff157224 */ /* 0x000fcc00010e061f */
[----:B------:R-:W2:Y:S01]  /*64e0*/  LDG.E.64 R20, desc[UR36][R20.64] ;  /* 0x0000002414147981 */ /* 0x000ea2000c1e1b00 */
[----:B------:R-:W-:Y:S02]  /*64f0*/  IADD3 R35, PT, PT, R35, UR4, RZ ;  /* 0x0000000423237c10 */ /* 0x000fe4000fffe0ff */
[----:B------:R-:W-:-:S05]  /*6500*/  MOV R34, RZ ;  /* 0x000000ff00227202 */ /* 0x000fca0000000f00 */
[----:B------:R-:W-:-:S05]  /*6510*/  IMAD.HI.U32 R33, R35, UR30, R34 ;  /* 0x0000001e23217c27 */ /* 0x000fca000f8e0022 */
[----:B------:R-:W-:-:S05]  /*6520*/  SHF.R.U32.HI R33, RZ, UR31, R33 ;  /* 0x0000001fff217c19 */ /* 0x000fca0008011621 */
[----:B------:R-:W-:-:S04]  /*6530*/  IMAD.MOV R34, RZ, RZ, -R33 ;  /* 0x000000ffff227224 */ /* 0x000fc800078e0a21 */
[----:B------:R-:W-:-:S04]  /*6540*/  IMAD R36, R34, UR76, R35 ;  /* 0x0000004c22247c24 */ /* 0x000fc8000f8e0223 */
[----:B------:R-:W-:Y:S01]  /*6550*/  IMAD R36, R36, UR5, RZ ;  /* 0x0000000524247c24 */ /* 0x000fe2000f8e02ff */
[----:B--2---:R-:W-:Y:S02]  /*6560*/  PRMT R43, R20, 0x7610, R20 ;  /* 0x00007610142b7816 */ /* 0x004fe40000000014 */
[----:B------:R-:W-:Y:S01]  /*6570*/  PRMT R46, R21, 0x7610, R21 ;  /* 0x00007610152e7816 */ /* 0x000fe20000000015 */
[----:B------:R-:W-:Y:S06]  /*6580*/  @!P1 BRA `(.L_x_5783) ;  /* 0x0000000c00689947 */ /* 0x000fec0003800000 */
        /* <DEDUP_REMOVED lines=218> */
.L_x_5783:
[----:B------:R-:W-:-:S04]  /*7330*/  LOP3.LUT R21, R36, 0xfffffff8, RZ, 0xc0, !PT ;  /* 0xfffffff824157812 */ /* 0x000fc800078ec0ff */
[----:B------:R-:W-:-:S04]  /*7340*/  IADD3 R20, P1, PT, R21, R30, RZ ;  /* 0x0000001e15147210 */ /* 0x000fc80007f3e0ff */
[----:B------:R-:W-:-:S06]  /*7350*/  IADD3.X R21, PT, PT, RZ, R31, RZ, P1, !PT ;  /* 0x0000001fff157210 */ /* 0x000fcc0000ffe4ff */
[----:B------:R-:W2:Y:S02]  /*7360*/  LDG.E.64 R20, desc[UR36][R20.64] ;  /* 0x0000002414147981 */ /* 0x000ea4000c1e1b00 */
[C---:B--2---:R-:W-:Y:S02]  /*7370*/  PRMT R37, R20.reuse, 0x7610, R37 ;  /* 0x0000761014257816 */ /* 0x044fe40000000025 */
[----:B------:R-:W-:Y:S02]  /*7380*/  PRMT R40, R20, 0x7632, R40 ;  /* 0x0000763214287816 */ /* 0x000fe40000000028 */
[--C-:B------:R-:W-:Y:S02]  /*7390*/  PRMT R39, R39, 0x5410, R21.reuse ;  /* 0x0000541027277816 */ /* 0x100fe40000000015 */
[----:B------:R-:W-:-:S07]  /*73a0*/  PRMT R41, R41, 0x7610, R21 ;  /* 0x0000761029297816 */ /* 0x000fce0000000015 */
.L_x_5779:
[----:B------:R-:W1:Y:S01]  /*73b0*/  LDCU UR5, c[0x0][0x38c] ;  /* 0x00007180ff0577ac */ /* 0x000e620008000800 */
[----:B------:R-:W-:Y:S02]  /*73c0*/  HADD2.F32 R34, -RZ, R42.H1_H1 ;  /* 0x3000002aff227230 */ /* 0x000fe40000004100 */
[----:B------:R-:W-:Y:S02]  /*73d0*/  HADD2.F32 R33, -RZ, R38.H0_H0 ;  /* 0x20000026ff217230 */ /* 0x000fe40000004100 */
[----:B------:R-:W-:Y:S02]  /*73e0*/  HADD2.F32 R36, -RZ, R45.H1_H1 ;  /* 0x3000002dff247230 */ /* 0x000fe40000004100 */
[----:B------:R-:W-:Y:S01]  /*73f0*/  FADD.FTZ R11, R34, R11 ;  /* 0x0000000b220b7221 */ /* 0x000fe20000010000 */
[----:B------:R-:W-:Y:S01]  /*7400*/  MOV R34, UR4 ;  /* 0x0000000400227c02 */ /* 0x000fe20008000f00 */
[----:B------:R-:W-:Y:S01]  /*7410*/  FADD.FTZ R12, R33, R12 ;  /* 0x0000000c210c7221 */ /* 0x000fe20000010000 */
[----:B------:R-:W-:-:S02]  /*7420*/  HADD2.F32 R33, -RZ, R42.H0_H0 ;  /* 0x2000002aff217230 */ /* 0x000fc40000004100 */
[----:B------:R-:W-:Y:S01]  /*7430*/  FADD.FTZ R7, R36, R7 ;  /* 0x0000000724077221 */ /* 0x000fe20000010000 */
[----:B------:R-:W-:Y:S02]  /*7440*/  HADD2.F32 R20, -RZ, R41.H0_H0 ;  /* 0x20000029ff147230 */ /* 0x000fe40000004100 */
[----:B------:R-:W-:Y:S02]  /*7450*/  IMAD R29, R34, 0x4, R29 ;  /* 0x00000004221d7824 */ /* 0x000fe400078e021d */
[----:B------:R-:W-:Y:S01]  /*7460*/  FADD.FTZ R6, R33, R6 ;  /* 0x0000000621067221 */ /* 0x000fe20000010000 */
[----:B------:R-:W-:Y:S02]  /*7470*/  HADD2.F32 R21, -RZ, R40.H1_H1 ;  /* 0x30000028ff157230 */ /* 0x000fe40000004100 */
[----:B------:R-:W-:Y:S01]  /*7480*/  FADD.FTZ R13, R20, R13 ;  /* 0x0000000d140d7221 */ /* 0x000fe20000010000 */
[----:B------:R-:W-:Y:S01]  /*7490*/  IMAD R33, R34, 0x3, R29 ;  /* 0x0000000322217824 */ /* 0x000fe200078e021d */
[----:B-1----:R-:W-:Y:S01]  /*74a0*/  MOV R36, UR5 ;  /* 0x0000000500247c02 */ /* 0x002fe20008000f00 */
[----:B------:R-:W-:-:S02]  /*74b0*/  HADD2.F32 R20, -RZ, R45.H0_H0 ;  /* 0x2000002dff147230 */ /* 0x000fc40000004100 */
[----:B------:R-:W-:Y:S01]  /*74c0*/  FADD.FTZ R10, R21, R10 ;  /* 0x0000000a150a7221 */ /* 0x000fe20000010000 */
[----:B------:R-:W-:Y:S01]  /*74d0*/  HADD2.F32 R21, -RZ, R38.H1_H1 ;  /* 0x30000026ff157230 */ /* 0x000fe20000004100 */
[----:B------:R-:W-:Y:S01]  /*74e0*/  ISETP.GE.U32.AND P1, PT, R33, R36, PT ;  /* 0x000000242100720c */ /* 0x000fe20003f26070 */
[----:B------:R-:W-:Y:S02]  /*74f0*/  HADD2.F32 R44, -RZ, R46.H0_H0 ;  /* 0x2000002eff2c7230 */ /* 0x000fe40000004100 */
[----:B------:R-:W-:Y:S01]  /*7500*/  FADD.FTZ R9, R20, R9 ;  /* 0x0000000914097221 */ /* 0x000fe20000010000 */
[--C-:B------:R-:W-:Y:S02]  /*7510*/  HADD2.F32 R20, -RZ, R43.reuse.H0_H0 ;  /* 0x2000002bff147230 */ /* 0x100fe40000004100 */
[----:B------:R-:W-:Y:S01]  /*7520*/  FADD.FTZ R8, R21, R8 ;  /* 0x0000000815087221 */ /* 0x000fe20000010000 */
[----:B------:R-:W-:Y:S02]  /*7530*/  HADD2.F32 R21, -RZ, R43.H1_H1 ;  /* 0x3000002bff157230 */ /* 0x000fe40000004100 */
[----:B------:R-:W-:Y:S01]  /*7540*/  FADD.FTZ R3, R44, R3 ;  /* 0x000000032c037221 */ /* 0x000fe20000010000 */
[----:B------:R-:W-:-:S02]  /*7550*/  HADD2.F32 R33, -RZ, R37.H0_H0 ;  /* 0x20000025ff217230 */ /* 0x000fc40000004100 */
[----:B------:R-:W-:Y:S01]  /*7560*/  FADD.FTZ R5, R20, R5 ;  /* 0x0000000514057221 */ /* 0x000fe20000010000 */
[----:B------:R-:W-:Y:S02]  /*7570*/  HADD2.F32 R20, -RZ, R40.H0_H0 ;  /* 0x20000028ff147230 */ /* 0x000fe40000004100 */
[----:B------:R-:W-:Y:S01]  /*7580*/  FADD.FTZ R4, R21, R4 ;  /* 0x0000000415047221 */ /* 0x000fe20000010000 */
[----:B------:R-:W-:Y:S02]  /*7590*/  HADD2.F32 R21, -RZ, R46.H1_H1 ;  /* 0x3000002eff157230 */ /* 0x000fe40000004100 */
[----:B------:R-:W-:Y:S01]  /*75a0*/  FADD.FTZ R24, R33, R24 ;  /* 0x0000001821187221 */ /* 0x000fe20000010000 */
[----:B------:R-:W-:Y:S02]  /*75b0*/  HADD2.F32 R35, -RZ, R39.H1_H1 ;  /* 0x30000027ff237230 */ /* 0x000fe40000004100 */
[----:B------:R-:W-:Y:S01]  /*75c0*/  FADD.FTZ R25, R20, R25 ;  /* 0x0000001914197221 */ /* 0x000fe20000010000 */
[----:B------:R-:W-:-:S02]  /*75d0*/  HADD2.F32 R44, -RZ, R41.H1_H1 ;  /* 0x30000029ff2c7230 */ /* 0x000fc40000004100 */
[----:B------:R-:W-:Y:S01]  /*75e0*/  FADD.FTZ R0, R21, R0 ;  /* 0x0000000015007221 */ /* 0x000fe20000010000 */
[----:B------:R-:W-:Y:S02]  /*75f0*/  FADD.FTZ R26, R35, R26 ;  /* 0x0000001a231a7221 */ /* 0x000fe40000010000 */
[----:B------:R-:W-:Y:S01]  /*7600*/  FADD.FTZ R27, R44, R27 ;  /* 0x0000001b2c1b7221 */ /* 0x000fe20000010000 */
[----:B------:R-:W-:Y:S06]  /*7610*/  @!P1 BRA `(.L_x_5784) ;  /* 0xffffffbc009c9947 */ /* 0x000fec000383ffff */
.L_x_5778:
[----:B0-----:R-:W-:Y:S05]  /*7620*/  BSYNC.RECONVERGENT B0 ;  /* 0x0000000000007941 */ /* 0x001fea0003800200 */
.L_x_5777:
[----:B------:R-:W-:Y:S01]  /*7630*/  ISETP.GE.U32.AND P0, PT, R29, R36, PT ;  /* 0x000000241d00720c */ /* 0x000fe20003f06070 */
[----:B------:R-:W-:Y:S01]  /*7640*/  BSSY.RECONVERGENT B0, `(.L_x_5785) ;  /* 0x0000485000007945 */ /* 0x000fe20003800200 */
[----:B------:R-:W-:Y:S02]  /*7650*/  PRMT R44, R46, 0x7610, R46 ;  /* 0x000076102e2c7816 */ /* 0x000fe4000000002e */
[----:B------:R-:W-:Y:S02]  /*7660*/  PRMT R39, R45, 0x7632, R39 ;  /* 0x000076322d277816 */ /* 0x000fe40000000027 */
[----:B------:R-:W-:-:S07]  /*7670*/  PRMT R37, R37, 0x5410, R45 ;  /* 0x0000541025257816 */ /* 0x000fce000000002d */
        /* <DEDUP_REMOVED lines=282> */
.L_x_5788:
[----:B------:R-:W-:Y:S02]  /*8820*/  SHF.R.U32.HI R20, RZ, 0x3, R20 ;  /* 0x00000003ff147819 */ /* 0x000fe40000011614 */
[----:B------:R-:W-:-:S07]  /*8830*/  MOV R21, RZ ;  /* 0x000000ff00157202 */ /* 0x000fce0000000f00 */
.L_x_5787:
[----:B------:R-:W0:Y:S02]  /*8840*/  LDCU.64 UR4, c[0x0][0x758] ;  /* 0x0000eb00ff0477ac */ /* 0x000e240008000a00 */
[----:B0-----:R-:W-:-:S04]  /*8850*/  IADD3 R33, P1, PT, R32, UR4, RZ ;  /* 0x0000000420217c10 */ /* 0x001fc8000ff3e0ff */
[----:B------:R-:W-:Y:S02]  /*8860*/  IADD3.X R32, PT, PT, RZ, UR5, RZ, P1, !PT ;  /* 0x00000005ff207c10 */ /* 0x000fe40008ffe4ff */
[----:B------:R-:W-:-:S04]  /*8870*/  LEA R14, P1, R20, R33, 0x3 ;  /* 0x00000021140e7211 */ /* 0x000fc800078218ff */
[----:B------:R-:W-:-:S06]  /*8880*/  LEA.HI.X R15, R20, R32, R21, 0x3, P1 ;  /* 0x00000020140f7211 */ /* 0x000fcc00008f1c15 */
[----:B------:R-:W2:Y:S01]  /*8890*/  LDG.E.64 R14, desc[UR36][R14.64] ;  /* 0x000000240e0e7981 */ /* 0x000ea2000c1e1b00 */
[----:B------:R-:W-:-:S05]  /*88a0*/  IMAD.IADD R21, R29, 0x1, R34 ;  /* 0x000000011d157824 */ /* 0x000fca00078e0222 */
[----:B------:R-:W-:Y:S02]  /*88b0*/  ISETP.GE.U32.AND P1, PT, R21, R36, PT ;  /* 0x000000241500720c */ /* 0x000fe40003f26070 */
[C---:B--2---:R-:W-:Y:S02]  /*88c0*/  PRMT R38, R14.reuse, 0x7610, R38 ;  /* 0x000076100e267816 */ /* 0x044fe40000000026 */
[----:B------:R-:W-:Y:S02]  /*88d0*/  PRMT R41, R14, 0x7632, R41 ;  /* 0x000076320e297816 */ /* 0x000fe40000000029 */
[--C-:B------:R-:W-:Y:S02]  /*88e0*/  PRMT R40, R40, 0x5410, R15.reuse ;  /* 0x0000541028287816 */ /* 0x100fe4000000000f */
        /* <DEDUP_REMOVED lines=277> */
.L_x_5790:
[----:B------:R-:W-:Y:S01]  /*9a40*/  SHF.R.U32.HI R30, RZ, 0x3, R35 ;  /* 0x00000003ff1e7819 */ /* 0x000fe20000011623 */
[----:B------:R-:W-:-:S07]  /*9a50*/  IMAD.MOV.U32 R31, RZ, RZ, RZ ;  /* 0x000000ffff1f7224 */ /* 0x000fce00078e00ff */
.L_x_5789:
[----:B------:R-:W-:-:S04]  /*9a60*/  LEA R14, P1, R30, R33, 0x3 ;  /* 0x000000211e0e7211 */ /* 0x000fc800078218ff */
[----:B------:R-:W-:-:S06]  /*9a70*/  LEA.HI.X R15, R30, R32, R31, 0x3, P1 ;  /* 0x000000201e0f7211 */ /* 0x000fcc00008f1c1f */
        /* <DEDUP_REMOVED lines=283> */
.L_x_5792:
[----:B------:R-:W-:Y:S02]  /*ac30*/  SHF.R.U32.HI R30, RZ, 0x3, R35 ;  /* 0x00000003ff1e7819 */ /* 0x000fe40000011623 */
[----:B------:R-:W-:-:S07]  /*ac40*/  MOV R31, RZ ;  /* 0x000000ff001f7202 */ /* 0x000fce0000000f00 */
.L_x_5791:
        /* <DEDUP_REMOVED lines=283> */
.L_x_5794:
[----:B------:R-:W-:Y:S02]  /*be00*/  SHF.R.U32.HI R14, RZ, 0x3, R14 ;  /* 0x00000003ff0e7819 */ /* 0x000fe4000001160e */
[----:B------:R-:W-:-:S07]  /*be10*/  MOV R15, RZ ;  /* 0x000000ff000f7202 */ /* 0x000fce0000000f00 */
.L_x_5793:
[----:B------:R-:W-:-:S04]  /*be20*/  LEA R20, P0, R14, R33, 0x3 ;  /* 0x000000210e147211 */ /* 0x000fc800078018ff */
[----:B------:R-:W-:-:S05]  /*be30*/  LEA.HI.X R21, R14, R32, R15, 0x3, P0 ;  /* 0x000000200e157211 */ /* 0x000fca00000f1c0f */
[----:B------:R-:W2:Y:S02]  /*be40*/  LDG.E.64 R14, desc[UR36][R20.64] ;  /* 0x00000024140e7981 */ /* 0x000ea4000c1e1b00 */
[C---:B--2---:R-:W-:Y:S02]  /*be50*/  PRMT R37, R14.reuse, 0x7610, R37 ;  /* 0x000076100e257816 */ /* 0x044fe40000000025 */
[----:B------:R-:W-:Y:S02]  /*be60*/  PRMT R40, R14, 0x7632, R40 ;  /* 0x000076320e287816 */ /* 0x000fe40000000028 */
[--C-:B------:R-:W-:Y:S02]  /*be70*/  PRMT R39, R39, 0x5410, R15.reuse ;  /* 0x0000541027277816 */ /* 0x100fe4000000000f */
[----:B------:R-:W-:-:S07]  /*be80*/  PRMT R41, R41, 0x7610, R15 ;  /* 0x0000761029297816 */ /* 0x000fce000000000f */
.L_x_5786:
[----:B------:R-:W-:Y:S05]  /*be90*/  BSYNC.RECONVERGENT B0 ;  /* 0x0000000000007941 */ /* 0x000fea0003800200 */
.L_x_5785:
[----:B------:R-:W-:Y:S01]  /*bea0*/  ISETP.GE.U32.AND P0, PT, R29, R36, PT ;  /* 0x000000241d00720c */ /* 0x000fe20003f06070 */
[----:B------:R-:W-:-:S12]  /*beb0*/  BSSY.RECONVERGENT B0, `(.L_x_5795) ;  /* 0x000002a000007945 */ /* 0x000fd80003800200 */
        /* <DEDUP_REMOVED lines=13> */
[----:B------:R-:W-:Y:S02]  /*bf90*/  HADD2.F32 R14, -RZ, R37.H1_H1 ;  /* 0x30000025ff0e7230 */ /* 0x000fe40000004100 */
[----:B------:R-:W-:Y:S01]  /*bfa0*/  HADD2.F32 R15, -RZ, R38.H1_H1 ;  /* 0x30000026ff0f7230 */ /* 0x000fe20000004100 */
[----:B------:R-:W-:Y:S01]  /*bfb0*/  ISETP.GE.U32.AND P0, PT, R29, R36, PT ;  /* 0x000000241d00720c */ /* 0x000fe20003f06070 */
[----:B------:R-:W-:Y:S02]  /*bfc0*/  HADD2.F32 R20, -RZ, R39.H0_H0 ;  /* 0x20000027ff147230 */ /* 0x000fe40000004100 */
[----:B------:R-:W-:Y:S01]  /*bfd0*/  FADD.FTZ R9, R9, R14 ;  /* 0x0000000e09097221 */ /* 0x000fe20000010000 */
[----:B------:R-:W-:Y:S02]  /*bfe0*/  HADD2.F32 R21, -RZ, R42.H0_H0 ;  /* 0x2000002aff157230 */ /* 0x000fe40000004100 */
        /* <DEDUP_REMOVED lines=14> */
[----:B------:R-:W-:Y:S02]  /*c0d0*/  @!P0 HADD2.F32 R37, -RZ, R37.H0_H0 ;  /* 0x20000025ff258230 */ /* 0x000fe40000004100 */
[----:B------:R-:W-:Y:S02]  /*c0e0*/  @!P0 HADD2.F32 R40, -RZ, R40.H0_H0 ;  /* 0x20000028ff288230 */ /* 0x000fe40000004100 */
[----:B------:R-:W-:Y:S02]  /*c0f0*/  @!P0 HADD2.F32 R39, -RZ, R39.H1_H1 ;  /* 0x30000027ff278230 */ /* 0x000fe40000004100 */
[----:B------:R-:W-:Y:S01]  /*c100*/  @!P0 FADD.FTZ R24, R24, R37 ;  /* 0x0000002518188221 */ /* 0x000fe20000010000 */
[----:B------:R-:W-:Y:S02]  /*c110*/  @!P0 HADD2.F32 R14, -RZ, R41.H1_H1 ;  /* 0x30000029ff0e8230 */ /* 0x000fe40000004100 */
[----:B------:R-:W-:Y:S01]  /*c120*/  @!P0 FADD.FTZ R25, R25, R40 ;  /* 0x0000002819198221 */ /* 0x000fe20000010000 */
[----:B------:R-:W-:-:S02]  /*c130*/  @!P0 FADD.FTZ R26, R26, R39 ;  /* 0x000000271a1a8221 */ /* 0x000fc40000010000 */
[----:B------:R-:W-:-:S07]  /*c140*/  @!P0 FADD.FTZ R27, R27, R14 ;  /* 0x0000000e1b1b8221 */ /* 0x000fce0000010000 */
.L_x_5796:
[----:B------:R-:W-:Y:S05]  /*c150*/  BSYNC.RECONVERGENT B0 ;  /* 0x0000000000007941 */ /* 0x000fea0003800200 */
.L_x_5795:
        /* <DEDUP_REMOVED lines=12> */
.L_x_5747:
[----:B------:R-:W-:Y:S05]  /*c220*/  BSYNC.RECONVERGENT B6 ;  /* 0x0000000000067941 */ /* 0x000fea0003800200 */
.L_x_5746:
        /* <DEDUP_REMOVED lines=12> */
[----:B------:R1:W-:Y:S06]  /*c2f0*/  STS.128 [R0], R24 ;  /* 0x0000001800007388 */ /* 0x0003ec0000000c00 */
[----:B------:R-:W-:Y:S05]  /*c300*/  @!P0 BRA `(.L_x_5797) ;  /* 0x0000000000488947 */ /* 0x000fea0003800000 */
[----:B------:R-:W-:-:S07]  /*c310*/  MOV R8, R9 ;  /* 0x0000000900087202 */ /* 0x000fce0000000f00 */
.L_x_5798:
        /* <DEDUP_REMOVED lines=8> */
[----:B------:R-:W1:Y:S02]  /*c3a0*/  @!P0 LDS.128 R4, [R4] ;  /* 0x0000000004048984 */ /* 0x000e640000000c00 */
[----:B-12---:R-:W-:Y:S01]  /*c3b0*/  @!P0 FADD.FTZ R24, R24, R4 ;  /* 0x0000000418188221 */ /* 0x006fe20000010000 */
[----:B------:R-:W-:Y:S01]  /*c3c0*/  @!P0 FADD.FTZ R25, R25, R5 ;  /* 0x0000000519198221 */ /* 0x000fe20000010000 */
[----:B------:R-:W-:Y:S01]  /*c3d0*/  @!P0 FADD.FTZ R26, R26, R6 ;  /* 0x000000061a1a8221 */ /* 0x000fe20000010000 */
[----:B------:R-:W-:-:S05]  /*c3e0*/  @!P0 FADD.FTZ R27, R27, R7 ;  /* 0x000000071b1b8221 */ /* 0x000fca0000010000 */
[----:B------:R2:W-:Y:S01]  /*c3f0*/  @!P0 STS.128 [R0], R24 ;  /* 0x0000001800008388 */ /* 0x0005e20000000c00 */
[----:B------:R-:W-:Y:S02]  /*c400*/  ISETP.GT.U32.AND P0, PT, R8, 0x3, PT ;  /* 0x000000030800780c */ /* 0x000fe40003f04070 */
[----:B------:R-:W-:-:S11]  /*c410*/  MOV R8, R11 ;  /* 0x0000000b00087202 */ /* 0x000fd60000000f00 */
[----:B------:R-:W-:Y:S05]  /*c420*/  @P0 BRA `(.L_x_5798) ;  /* 0xfffffffc00bc0947 */ /* 0x000fea000383ffff */
.L_x_5797:
[----:B------:R-:W3:Y:S02]  /*c430*/  LDCU UR4, c[0x0][0x3a0] ;  /* 0x00007400ff0477ac */ /* 0x000ee40008000800 */
[----:B---3--:R-:W-:-:S09]  /*c440*/  UISETP.NE.AND UP0, UPT, UR4, URZ, UPT ;  /* 0x000000ff0400728c */ /* 0x008fd2000bf05270 */
[----:B------:R-:W-:Y:S05]  /*c450*/  BRA.U !UP0, `(.L_x_5799) ;  /* 0x0000000108bc7547 */ /* 0x000fea000b800000 */
[----:B------:R-:W3:Y:S02]  /*c460*/  LDC R9, c[0x0][0x360] ;  /* 0x0000d800ff097b82 */ /* 0x000ee40000000800 */
[----:B---3--:R-:W-:Y:S01]  /*c470*/  ISETP.GE.U32.AND P0, PT, R9, 0x21, PT ;  /* 0x000000210900780c */ /* 0x008fe20003f06070 */
[----:B-12---:R-:W-:-:S12]  /*c480*/  IMAD.MOV.U32 R0, RZ, RZ, R9 ;  /* 0x000000ffff007224 */ /* 0x006fd800078e0009 */
        /* <DEDUP_REMOVED lines=9> */
[----:B------:R1:W-:Y:S01]  /*c520*/  STS.128 [R3], R24 ;  /* 0x0000001803007388 */ /* 0x0003e20000000c00 */
[----:B------:R-:W-:Y:S05]  /*c530*/  @!P0 BRA `(.L_x_5800) ;  /* 0x0000000000448947 */ /* 0x000fea0003800000 */
[----:B------:R-:W-:-:S07]  /*c540*/  MOV R8, R9 ;  /* 0x0000000900087202 */ /* 0x000fce0000000f00 */
.L_x_5801:
[----:B------:R-:W-:Y:S01]  /*c550*/  SHF.R.U32.HI R10, RZ, 0x1, R8 ;  /* 0x00000001ff0a7819 */ /* 0x000fe20000011608 */
[----:B------:R-:W-:Y:S05]  /*c560*/  WARPSYNC.ALL ;  /* 0x0000000000007948 */ /* 0x000fea0003800000 */
[----:B------:R-:W-:Y:S01]  /*c570*/  IMAD.IADD R4, R10, 0x1, R17 ;  /* 0x000000010a047824 */ /* 0x000fe200078e0211 */
[----:B------:R-:W-:Y:S04]  /*c580*/  BAR.SYNC.DEFER_BLOCKING 0x0 ;  /* 0x0000000000007b1d */ /* 0x000fe80000010000 */
[----:B------:R-:W-:-:S04]  /*c590*/  ISETP.GE.U32.AND P0, PT, R4, R9, PT ;  /* 0x000000090400720c */ /* 0x000fc80003f06070 */
[----:B------:R-:W-:-:S13]  /*c5a0*/  ISETP.GE.U32.OR P0, PT, R17, R10, P0 ;  /* 0x0000000a1100720c */ /* 0x000fda0000706470 */
        /* <DEDUP_REMOVED lines=10> */
.L_x_5800:
[----:B------:R-:W-:Y:S01]  /*c650*/  ISETP.GE.U32.AND P0, PT, R0, 0x2, PT ;  /* 0x000000020000780c */ /* 0x000fe20003f06070 */
[----:B------:R-:W-:Y:S05]  /*c660*/  WARPSYNC.ALL ;  /* 0x0000000000007948 */ /* 0x000fea0003800000 */
[----:B------:R-:W-:Y:S07]  /*c670*/  BAR.SYNC.DEFER_BLOCKING 0x0 ;  /* 0x0000000000007b1d */ /* 0x000fee0000010000 */
[----:B------:R-:W-:Y:S05]  /*c680*/  @!P0 BRA `(.L_x_5799) ;  /* 0x0000000000308947 */ /* 0x000fea0003800000 */
[----:B-12---:R-:W-:-:S07]  /*c690*/  IMAD.MOV.U32 R3, RZ, RZ, 0x1 ;  /* 0x00000001ff037424 */ /* 0x006fce00078e00ff */
.L_x_5802:
[----:B------:R-:W1:Y:S04]  /*c6a0*/  SHFL.DOWN PT, R5, R24, R3, 0x1f ;  /* 0x08001f0318057589 */ /* 0x000e6800000e0000 */
[----:B------:R-:W2:Y:S04]  /*c6b0*/  SHFL.DOWN PT, R4, R25, R3, 0x1f ;  /* 0x08001f0319047589 */ /* 0x000ea800000e0000 */
[----:B------:R-:W3:Y:S04]  /*c6c0*/  SHFL.DOWN PT, R7, R26, R3, 0x1f ;  /* 0x08001f031a077589 */ /* 0x000ee800000e0000 */
[----:B------:R4:W5:Y:S02]  /*c6d0*/  SHFL.DOWN PT, R6, R27, R3, 0x1f ;  /* 0x08001f031b067589 */ /* 0x00096400000e0000 */
[----:B----4-:R-:W-:Y:S01]  /*c6e0*/  SHF.L.U32 R3, R3, 0x1, RZ ;  /* 0x0000000103037819 */ /* 0x010fe200000006ff */
[----:B-1----:R-:W-:-:S03]  /*c6f0*/  FADD.FTZ R24, R5, R24 ;  /* 0x0000001805187221 */ /* 0x002fc60000010000 */
[----:B------:R-:W-:Y:S01]  /*c700*/  ISETP.GE.AND P0, PT, R3, R0, PT ;  /* 0x000000000300720c */ /* 0x000fe20003f06270 */
[----:B--2---:R-:W-:Y:S01]  /*c710*/  FADD.FTZ R25, R4, R25 ;  /* 0x0000001904197221 */ /* 0x004fe20000010000 */
[----:B---3--:R-:W-:Y:S01]  /*c720*/  FADD.FTZ R26, R7, R26 ;  /* 0x0000001a071a7221 */ /* 0x008fe20000010000 */
[----:B-----5:R-:W-:-:S10]  /*c730*/  FADD.FTZ R27, R6, R27 ;  /* 0x0000001b061b7221 */ /* 0x020fd40000010000 */
[----:B------:R-:W-:Y:S05]  /*c740*/  @!P0 BRA `(.L_x_5802) ;  /* 0xfffffffc00d48947 */ /* 0x000fea000383ffff */
.L_x_5799:
[----:B-12---:R-:W1:Y:S01]  /*c750*/  LDC R0, c[0x0][0x55c] ;  /* 0x00015700ff007b82 */ /* 0x006e620000000800 */
        /* <DEDUP_REMOVED lines=280> */
.L_x_5803:
        /* <DEDUP_REMOVED lines=276> */
.L_x_5804:
        /* <DEDUP_REMOVED lines=276> */
.L_x_5805:
[----:B------:R-:W-:Y:S01]  /*fb60*/  MOV R22, RZ ;  /* 0x000000ff00167202 */ /* 0x000fe20000000f00 */
[----:B------:R-:W-:Y:S06]  /*fb70*/  @!P0 BRA `(.L_x_5806) ;  /* 0x0000001000488947 */ /* 0x000fec0003800000 */
        /* <DEDUP_REMOVED lines=274> */
.L_x_5806:
[----:B------:R-:W1:Y:S01]  /*10ca0*/  LDCU.64 UR4, c[0x0][0x770] ;  /* 0x0000ee00ff0477ac */ /* 0x000e620008000a00 */
[----:B------:R-:W-:Y:S02]  /*10cb0*/  PLOP3.LUT P0, PT, PT, PT, PT, 0x80, 0x8 ;  /* 0x000000000008781c */ /* 0x000fe40003f0f070 */
[----:B------:R-:W-:Y:S01]  /*10cc0*/  CS2R R4, SRZ ;  /* 0x0000000000047805 */ /* 0x000fe2000001ff00 */
[----:B-1----:R-:W-:-:S04]  /*10cd0*/  UISETP.NE.U32.AND UP0, UPT, UR4, URZ, UPT ;  /* 0x000000ff0400728c */ /* 0x002fc8000bf05070 */
[----:B------:R-:W-:-:S09]  /*10ce0*/  UISETP.NE.AND.EX UP0, UPT, UR5, URZ, UPT, UP0 ;  /* 0x000000ff0500728c */ /* 0x000fd2000bf05300 */
[----:B------:R-:W-:Y:S05]  /*10cf0*/  BRA.U !UP0, `(.L_x_5807) ;  /* 0x00000005083c7547 */ /* 0x000fea000b800000 */
[----:B------:R-:W-:Y:S01]  /*10d00*/  BSSY.RECONVERGENT B0, `(.L_x_5808) ;  /* 0x0000019000007945 */ /* 0x000fe20003800200 */
[----:B------:R-:W-:Y:S01]  /*10d10*/  MOV R8, 0x2 ;  /* 0x0000000200087802 */ /* 0x000fe20000000f00 */
[----:B------:R-:W-:-:S07]  /*10d20*/  IMAD.MOV.U32 R3, RZ, RZ, 0x4 ;  /* 0x00000004ff037424 */ /* 0x000fce00078e00ff */
.L_x_5809:
[----:B------:R-:W1:Y:S08]  /*10d30*/  I2F.U32.RP R6, R3 ;  /* 0x0000000300067306 */ /* 0x000e700000209000 */
[----:B-1----:R-:W1:Y:S02]  /*10d40*/  MUFU.RCP R6, R6 ;  /* 0x0000000600067308 */ /* 0x002e640000001000 */
[----:B-1----:R-:W-:-:S06]  /*10d50*/  IADD3 R4, PT, PT, R6, 0xffffffe, RZ ;  /* 0x0ffffffe06047810 */ /* 0x002fcc0007ffe0ff */
[----:B------:R1:W2:Y:S02]  /*10d60*/  F2I.FTZ.U32.TRUNC.NTZ R5, R4 ;  /* 0x0000000400057305 */ /* 0x0002a4000021f000 */
[----:B-1----:R-:W-:Y:S01]  /*10d70*/  IMAD.MOV.U32 R4, RZ, RZ, RZ ;  /* 0x000000ffff047224 */ /* 0x002fe200078e00ff */
[----:B--2---:R-:W-:-:S05]  /*10d80*/  IADD3 R10, PT, PT, RZ, -R5, RZ ;  /* 0x80000005ff0a7210 */ /* 0x004fca0007ffe0ff */
        /* <DEDUP_REMOVED lines=8> */
[-C--:B------:R-:W-:Y:S02]  /*10e10*/  @P0 IADD3 R8, PT, PT, R8, -R3.reuse, RZ ;  /* 0x8000000308080210 */ /* 0x080fe40007ffe0ff */
[----:B------:R-:W-:Y:S02]  /*10e20*/  ISETP.NE.U32.AND P0, PT, R3, RZ, PT ;  /* 0x000000ff0300720c */ /* 0x000fe40003f05070 */
[----:B------:R-:W-:-:S13]  /*10e30*/  ISETP.GE.U32.AND P1, PT, R8, R3, PT ;  /* 0x000000030800720c */ /* 0x000fda0003f26070 */
[----:B------:R-:W-:-:S05]  /*10e40*/  @P1 IMAD.IADD R8, R8, 0x1, -R3 ;  /* 0x0000000108081824 */ /* 0x000fca00078e0a03 */
[----:B------:R-:W-:Y:S02]  /*10e50*/  SEL R3, R7, R8, !P0 ;  /* 0x0000000807037207 */ /* 0x000fe40004000000 */
[----:B------:R-:W-:Y:S02]  /*10e60*/  MOV R8, R10 ;  /* 0x0000000a00087202 */ /* 0x000fe40000000f00 */
[----:B------:R-:W-:-:S13]  /*10e70*/  ISETP.NE.AND P1, PT, R3, RZ, PT ;  /* 0x000000ff0300720c */ /* 0x000fda0003f25270 */
[----:B------:R-:W-:Y:S05]  /*10e80*/  @P1 BRA `(.L_x_5809) ;  /* 0xfffffffc00a81947 */ /* 0x000fea000383ffff */
[----:B------:R-:W-:Y:S05]  /*10e90*/  BSYNC.RECONVERGENT B0 ;  /* 0x0000000000007941 */ /* 0x000fea0003800200 */
.L_x_5808:
[C---:B------:R-:W-:Y:S01]  /*10ea0*/  IMAD.HI.U32 R4, R5.reuse, 0x4, RZ ;  /* 0x0000000405047827 */ /* 0x040fe200078e00ff */
[----:B------:R-:W-:Y:S03]  /*10eb0*/  BSSY.RECONVERGENT B0, `(.L_x_5810) ;  /* 0x000002c000007945 */ /* 0x000fe60003800200 */
[----:B------:R-:W-:Y:S02]  /*10ec0*/  IMAD.MOV R3, RZ, RZ, -R4 ;  /* 0x000000ffff037224 */ /* 0x000fe400078e0a04 */
[----:B------:R-:W-:-:S04]  /*10ed0*/  IMAD.HI.U32 R6, R5, 0x2, RZ ;  /* 0x0000000205067827 */ /* 0x000fc800078e00ff */
[----:B------:R-:W-:Y:S01]  /*10ee0*/  IMAD R3, R10, R3, 0x4 ;  /* 0x000000040a037424 */ /* 0x000fe200078e0203 */
[----:B------:R-:W-:-:S04]  /*10ef0*/  IADD3 R5, PT, PT, -R6, RZ, RZ ;  /* 0x000000ff06057210 */ /* 0x000fc80007ffe1ff */
[----:B------:R-:W-:Y:S01]  /*10f00*/  ISETP.GE.U32.AND P1, PT, R3, R10, PT ;  /* 0x0000000a0300720c */ /* 0x000fe20003f26070 */
[----:B------:R-:W-:-:S05]  /*10f10*/  IMAD R5, R10, R5, 0x2 ;  /* 0x000000020a057424 */ /* 0x000fca00078e0205 */
[----:B------:R-:W-:-:S07]  /*10f20*/  ISETP.GE.U32.AND P3, PT, R5, R10, PT ;  /* 0x0000000a0500720c */ /* 0x000fce0003f66070 */
[----:B------:R-:W-:Y:S01]  /*10f30*/  @P1 IADD3 R3, PT, PT, R3, -R10, RZ ;  /* 0x8000000a03031210 */ /* 0x000fe20007ffe0ff */
[----:B------:R-:W-:-:S03]  /*10f40*/  @P1 VIADD R4, R4, 0x1 ;  /* 0x0000000104041836 */ /* 0x000fc60000000000 */
[-C--:B------:R-:W-:Y:S02]  /*10f50*/  ISETP.GE.U32.AND P2, PT, R3, R10.reuse, PT ;  /* 0x0000000a0300720c */ /* 0x080fe40003f46070 */
[----:B------:R-:W-:Y:S01]  /*10f60*/  @P3 IADD3 R5, PT, PT, R5, -R10, RZ ;  /* 0x8000000a05053210 */ /* 0x000fe20007ffe0ff */
[----:B------:R-:W-:-:S03]  /*10f70*/  @P3 VIADD R6, R6, 0x1 ;  /* 0x0000000106063836 */ /* 0x000fc60000000000 */
[----:B------:R-:W-:-:S07]  /*10f80*/  ISETP.GE.U32.AND P1, PT, R5, R10, PT ;  /* 0x0000000a0500720c */ /* 0x000fce0003f26070 */
[----:B------:R-:W-:-:S04]  /*10f90*/  @P2 IADD3 R4, PT, PT, R4, 0x1, RZ ;  /* 0x0000000104042810 */ /* 0x000fc80007ffe0ff */
[----:B------:R-:W-:Y:S02]  /*10fa0*/  SEL R5, R7, R4, !P0 ;  /* 0x0000000407057207 */ /* 0x000fe40004000000 */
[----:B------:R-:W-:-:S03]  /*10fb0*/  @P1 IADD3 R6, PT, PT, R6, 0x1, RZ ;  /* 0x0000000106061810 */ /* 0x000fc60007ffe0ff */
[----:B------:R-:W-:Y:S01]  /*10fc0*/  IMAD.WIDE.U32 R4, R5, R30, RZ ;  /* 0x0000001e05047225 */ /* 0x000fe200078e00ff */
[----:B------:R-:W-:-:S04]  /*10fd0*/  SEL R3, R7, R6, !P0 ;  /* 0x0000000607037207 */ /* 0x000fc80004000000 */
[----:B------:R-:W-:-:S13]  /*10fe0*/  LOP3.LUT P2, RZ, R5, 0x7, RZ, 0xc0, !PT ;  /* 0x0000000705ff7812 */ /* 0x000fda000784c0ff */
[----:B------:R-:W-:Y:S05]  /*10ff0*/  @P2 BRA `(.L_x_5811) ;  /* 0x0000000000542947 */ /* 0x000fea0003800000 */
[----:B------:R-:W1:Y:S01]  /*11000*/  I2F.U32.RP R5, R3 ;  /* 0x0000000300057306 */ /* 0x000e620000209000 */
[----:B------:R-:W-:Y:S01]  /*11010*/  IMAD.MOV R9, RZ, RZ, -R3 ;  /* 0x000000ffff097224 */ /* 0x000fe200078e0a03 */
[----:B------:R-:W-:-:S06]  /*11020*/  ISETP.NE.U32.AND P2, PT, R3, RZ, PT ;  /* 0x000000ff0300720c */ /* 0x000fcc0003f45070 */
[----:B-1----:R-:W1:Y:S02]  /*11030*/  MUFU.RCP R5, R5 ;  /* 0x0000000500057308 */ /* 0x002e640000001000 */
[----:B-1----:R-:W-:Y:S02]  /*11040*/  IADD3 R6, PT, PT, R5, 0xffffffe, RZ ;  /* 0x0ffffffe05067810 */ /* 0x002fe40007ffe0ff */
[----:B------:R-:W-:-:S04]  /*11050*/  MOV R5, RZ ;  /* 0x000000ff00057202 */ /* 0x000fc80000000f00 */
[----:B------:R1:W2:Y:S02]  /*11060*/  F2I.FTZ.U32.TRUNC.NTZ R7, R6 ;  /* 0x0000000600077305 */ /* 0x0002a4000021f000 */
[----:B-1----:R-:W-:Y:S02]  /*11070*/  HFMA2 R6, -RZ, RZ, 0, 0 ;  /* 0x00000000ff067431 */ /* 0x002fe400000001ff */
[----:B--2---:R-:W-:-:S04]  /*11080*/  IMAD R9, R9, R7, RZ ;  /* 0x0000000709097224 */ /* 0x004fc800078e02ff */
[----:B------:R-:W-:-:S06]  /*11090*/  IMAD.HI.U32 R7, R7, R9, R6 ;  /* 0x0000000907077227 */ /* 0x000fcc00078e0006 */
[----:B------:R-:W-:-:S05]  /*110a0*/  IMAD.HI.U32 R7, R7, R4, RZ ;  /* 0x0000000407077227 */ /* 0x000fca00078e00ff */
[----:B------:R-:W-:-:S05]  /*110b0*/  IADD3 R8, PT, PT, -R7, RZ, RZ ;  /* 0x000000ff07087210 */ /* 0x000fca0007ffe1ff */
[----:B------:R-:W-:-:S05]  /*110c0*/  IMAD R4, R3, R8, R4 ;  /* 0x0000000803047224 */ /* 0x000fca00078e0204 */
[----:B------:R-:W-:-:S13]  /*110d0*/  ISETP.GE.U32.AND P0, PT, R4, R3, PT ;  /* 0x000000030400720c */ /* 0x000fda0003f06070 */
[----:B------:R-:W-:Y:S01]  /*110e0*/  @P0 IMAD.IADD R4, R4, 0x1, -R3 ;  /* 0x0000000104040824 */ /* 0x000fe200078e0a03 */
[----:B------:R-:W-:-:S04]  /*110f0*/  @P0 IADD3 R7, PT, PT, R7, 0x1, RZ ;  /* 0x0000000107070810 */ /* 0x000fc80007ffe0ff */
[----:B------:R-:W-:-:S13]  /*11100*/  ISETP.GE.U32.AND P1, PT, R4, R3, PT ;  /* 0x000000030400720c */ /* 0x000fda0003f26070 */
[----:B------:R-:W-:Y:S02]  /*11110*/  @P1 IADD3 R7, PT, PT, R7, 0x1, RZ ;  /* 0x0000000107071810 */ /* 0x000fe40007ffe0ff */
[----:B------:R-:W-:-:S05]  /*11120*/  @!P2 LOP3.LUT R7, RZ, R3, RZ, 0x33, !PT ;  /* 0x00000003ff07a212 */ /* 0x000fca00078e33ff */
[----:B------:R-:W-:Y:S01]  /*11130*/  IMAD.MOV.U32 R4, RZ, RZ, R7 ;  /* 0x000000ffff047224 */ /* 0x000fe200078e0007 */
[----:B------:R-:W-:Y:S06]  /*11140*/  BRA `(.L_x_5812) ;  /* 0x0000000000087947 */ /* 0x000fec0003800000 */
.L_x_5811:
[----:B------:R-:W-:-:S07]  /*11150*/  MOV R6, 0x11170 ;  /* 0x0001117000067802 */ /* 0x000fce0000000f00 */
[----:B0-----:R-:W-:Y:S05]  /*11160*/  CALL.REL.NOINC `($__internal_15_$__cuda_sm20_div_u64) ;  /* 0x0000007000d87944 */ /* 0x001fea0003c00000 */
.L_x_5812:
[----:B------:R-:W-:Y:S05]  /*11170*/  BSYNC.RECONVERGENT B0 ;  /* 0x0000000000007941 */ /* 0x000fea0003800200 */
.L_x_5810:
[----:B------:R-:W1:Y:S02]  /*11180*/  LDCU.64 UR4, c[0x0][0x770] ;  /* 0x0000ee00ff0477ac */ /* 0x000e640008000a00 */
[----:B-1----:R-:W-:Y:S02]  /*11190*/  UISETP.NE.U32.AND UP0, UPT, UR4, URZ, UPT ;  /* 0x000000ff0400728c */ /* 0x002fe4000bf05070 */
[----:B------:R-:W-:Y:S02]  /*111a0*/  IADD3 R4, P1, PT, R4, UR4, RZ ;  /* 0x0000000404047c10 */ /* 0x000fe4000ff3e0ff */
[----:B------:R-:W-:Y:S02]  /*111b0*/  UISETP.NE.AND.EX UP0, UPT, UR5, URZ, UPT, UP0 ;  /* 0x000000ff0500728c */ /* 0x000fe4000bf05300 */
[----:B------:R-:W-:-:S04]  /*111c0*/  IADD3.X R5, PT, PT, R5, UR5, RZ, P1, !PT ;  /* 0x0000000505057c10 */ /* 0x000fc80008ffe4ff */
[----:B------:R-:W-:-:S04]  /*111d0*/  PLOP3.LUT P0, PT, PT, PT, UP0, 0x80, 0x8 ;  /* 0x000000000008781c */ /* 0x000fc80003f0f008 */
[----:B------:R-:W-:-:S13]  /*111e0*/  PLOP3.LUT P0, PT, P0, PT, PT, 0x8, 0x80 ;  /* 0x000000000080781c */ /* 0x000fda000070e170 */
.L_x_5807:
        /* <DEDUP_REMOVED lines=11> */
[----:B----4-:R-:W-:-:S04]  /*112a0*/  IMAD R3, R16, UR6, R3 ;  /* 0x0000000610037c24 */ /* 0x010fc8000f8e0203 */
[----:B------:R-:W-:Y:S01]  /*112b0*/  IMAD.SHL.U32 R7, R3, 0x4, RZ ;  /* 0x0000000403077824 */ /* 0x000fe200078e00ff */
[----:B------:R-:W-:Y:S06]  /*112c0*/  BRA.U !UP0, `(.L_x_5814) ;  /* 0x0000001108447547 */ /* 0x000fec000b800000 */
[----:B------:R-:W1:Y:S01]  /*112d0*/  LDCU.64 UR6, c[0x0][0x560] ;  /* 0x0000ac00ff0677ac */ /* 0x000e620008000a00 */
[----:B------:R-:W-:Y:S02]  /*112e0*/  MOV R6, RZ ;  /* 0x000000ff00067202 */ /* 0x000fe40000000f00 */
        /* <DEDUP_REMOVED lines=271> */
.L_x_5814:
[----:B------:R-:W-:Y:S01]  /*123e0*/  IMAD.MOV.U32 R22, RZ, RZ, RZ ;  /* 0x000000ffff167224 */ /* 0x000fe200078e00ff */
[----:B------:R-:W-:Y:S06]  /*123f0*/  BRA.U !UP0, `(.L_x_5815) ;  /* 0x0000001108487547 */ /* 0x000fec000b800000 */
        /* <DEDUP_REMOVED lines=274> */
.L_x_5815:
[----:B------:R-:W-:Y:S01]  /*13520*/  MOV R19, RZ ;  /* 0x000000ff00137202 */ /* 0x000fe20000000f00 */
[----:B------:R-:W-:Y:S06]  /*13530*/  BRA.U !UP0, `(.L_x_5816) ;  /* 0x0000001108487547 */ /* 0x000fec000b800000 */
[----:B------:R-:W1:Y:S01]  /*13540*/  LDCU.64 UR6, c[0x0][0x560] ;  /* 0x0000ac00ff0677ac */ /* 0x000e620008000a00 */
[----:B------:R-:W-:Y:S02]  /*13550*/  HFMA2 R8, -RZ, RZ, 0, 0 ;  /* 0x00000000ff087431 */ /* 0x000fe400000001ff */
        /* <DEDUP_REMOVED lines=272> */
.L_x_5816:
        /* <DEDUP_REMOVED lines=276> */
.L_x_5817:
        /* <DEDUP_REMOVED lines=22> */
[----:B------:R1:W-:Y:S04]  /*15900*/  STG.E desc[UR36][R6.64+0x4], R25 ;  /* 0x0000041906007986 */ /* 0x0003e8000c101924 */
[----:B------:R1:W-:Y:S04]  /*15910*/  STG.E desc[UR36][R6.64+0x8], R26 ;  /* 0x0000081a06007986 */ /* 0x0003e8000c101924 */
[----:B------:R1:W-:Y:S02]  /*15920*/  STG.E desc[UR36][R6.64+0xc], R27 ;  /* 0x00000c1b06007986 */ /* 0x0003e4000c101924 */
.L_x_5819:
[----:B------:R-:W-:Y:S05]  /*15930*/  BSYNC.RECONVERGENT B0 ;  /* 0x0000000000007941 */ /* 0x000fea0003800200 */
.L_x_5818:
        /* <DEDUP_REMOVED lines=35> */
.L_x_5821:
[----:B------:R-:W-:Y:S05]  /*15b70*/  BSYNC.RECONVERGENT B0 ;  /* 0x0000000000007941 */ /* 0x000fea0003800200 */
.L_x_5820:
        /* <DEDUP_REMOVED lines=35> */
[----:B------:R-:W-:Y:S01]  /*15db0*/  MOV R27, UR9 ;  /* 0x00000009001b7c02 */ /* 0x000fe20008000f00 */
[----:B-1----:R-:W-:Y:S02]  /*15dc0*/  IMAD R3, R16, UR6, RZ ;  /* 0x0000000610037c24 */ /* 0x002fe4000f8e02ff */
[----:B--2---:R-:W-:-:S07]  /*15dd0*/  IMAD R9, R9, UR5, RZ ;  /* 0x0000000509097c24 */ /* 0x004fce000f8e02ff */
.L_x_5826:
[----:B------:R-:W1:Y:S01]  /*15de0*/  LDC.64 R6, c[0x0][0x778] ;  /* 0x0001de00ff067b82 */ /* 0x000e620000000a00 */
[----:B------:R-:W-:-:S05]  /*15df0*/  IADD3 R11, PT, PT, R3, R0, RZ ;  /* 0x00000000030b7210 */ /* 0x000fca0007ffe0ff */
[----:B-1----:R-:W-:-:S05]  /*15e00*/  IMAD.WIDE.U32 R6, R11, 0x10, R6 ;  /* 0x000000100b067825 */ /* 0x002fca00078e0006 */
[----:B------:R-:W2:Y:S04]  /*15e10*/  LDG.E R11, desc[UR36][R6.64] ;  /* 0x00000024060b7981 */ /* 0x000ea8000c1e1900 */
[----:B------:R-:W3:Y:S04]  /*15e20*/  LDG.E R8, desc[UR36][R6.64+0x4] ;  /* 0x0000042406087981 */ /* 0x000ee8000c1e1900 */
[----:B------:R-:W4:Y:S04]  /*15e30*/  LDG.E R13, desc[UR36][R6.64+0x8] ;  /* 0x00000824060d7981 */ /* 0x000f28000c1e1900 */
[----:B------:R-:W5:Y:S01]  /*15e40*/  LDG.E R10, desc[UR36][R6.64+0xc] ;  /* 0x00000c24060a7981 */ /* 0x000f62000c1e1900 */
[----:B------:R-:W-:-:S05]  /*15e50*/  IMAD.IADD R0, R9, 0x1, R0 ;  /* 0x0000000109007824 */ /* 0x000fca00078e0200 */
[----:B------:R-:W-:Y:S01]  /*15e60*/  ISETP.GE.U32.AND P2, PT, R0, UR8, PT ;  /* 0x0000000800007c0c */ /* 0x000fe2000bf46070 */
[----:B--2---:R-:W-:Y:S01]  /*15e70*/  FADD.FTZ R24, R11, R24 ;  /* 0x000000180b187221 */ /* 0x004fe20000010000 */
[----:B---3--:R-:W-:Y:S01]  /*15e80*/  FADD.FTZ R25, R8, R25 ;  /* 0x0000001908197221 */ /* 0x008fe20000010000 */
[----:B----4-:R-:W-:Y:S01]  /*15e90*/  FADD.FTZ R26, R13, R26 ;  /* 0x0000001a0d1a7221 */ /* 0x010fe20000010000 */
[----:B-----5:R-:W-:-:S09]  /*15ea0*/  FADD.FTZ R27, R10, R27 ;  /* 0x0000001b0a1b7221 */ /* 0x020fd20000010000 */
[----:B------:R-:W-:Y:S05]  /*15eb0*/  @!P2 BRA `(.L_x_5826) ;  /* 0xfffffffc00c8a947 */ /* 0x000fea000383ffff */
[----:B------:R-:W-:Y:S05]  /*15ec0*/  BSYNC.RECONVERGENT B1 ;  /* 0x0000000000017941 */ /* 0x000fea0003800200 */
.L_x_5825:
[----:B------:R-:W-:Y:S05]  /*15ed0*/  BRA `(.L_x_5824) ;  /* 0x0000000000747947 */ /* 0x000fea0003800000 */
.L_x_5823:
[----:B------:R-:W1:Y:S01]  /*15ee0*/  LDCU UR6, c[0x0][0x39c] ;  /* 0x00007380ff0677ac */ /* 0x000e620008000800 */
[----:B------:R-:W-:Y:S02]  /*15ef0*/  MOV R25, UR9 ;  /* 0x0000000900197c02 */ /* 0x000fe40008000f00 */
[----:B------:R-:W-:Y:S02]  /*15f00*/  MOV R26, UR9 ;  /* 0x00000009001a7c02 */ /* 0x000fe40008000f00 */
[----:B------:R-:W-:Y:S02]  /*15f10*/  MOV R27, UR9 ;  /* 0x00000009001b7c02 */ /* 0x000fe40008000f00 */
[----:B-1----:R-:W-:-:S13]  /*15f20*/  ISETP.GE.U32.AND P2, PT, R2, UR6, PT ;  /* 0x0000000602007c0c */ /* 0x002fda000bf46070 */
[----:B------:R-:W-:Y:S05]  /*15f30*/  @P2 BRA `(.L_x_5824) ;  /* 0x00000000005c2947 */ /* 0x000fea0003800000 */
[----:B------:R-:W1:Y:S01]  /*15f40*/  LDCU UR5, c[0x0][0x374] ;  /* 0x00006e80ff0577ac */ /* 0x000e620008000800 */
[----:B------:R-:W2:Y:S01]  /*15f50*/  LDC R12, c[0x0][0x360] ;  /* 0x0000d800ff0c7b82 */ /* 0x000ea20000000800 */
[----:B------:R-:W-:Y:S01]  /*15f60*/  IMAD.MOV.U32 R3, RZ, RZ, R2 ;  /* 0x000000ffff037224 */ /* 0x000fe200078e0002 */
[----:B------:R-:W-:Y:S02]  /*15f70*/  MOV R25, UR9 ;  /* 0x0000000900197c02 */ /* 0x000fe40008000f00 */
[----:B------:R-:W-:Y:S02]  /*15f80*/  MOV R26, UR9 ;  /* 0x00000009001a7c02 */ /* 0x000fe40008000f00 */
[----:B------:R-:W-:Y:S02]  /*15f90*/  MOV R27, UR9 ;  /* 0x00000009001b7c02 */ /* 0x000fe40008000f00 */
[----:B------:R-:W3:Y:S08]  /*15fa0*/  LDC.64 R8, c[0x0][0x778] ;  /* 0x0001de00ff087b82 */ /* 0x000ef00000000a00 */
[----:B------:R-:W4:Y:S01]  /*15fb0*/  LDC R14, c[0x0][0x364] ;  /* 0x0000d900ff0e7b82 */ /* 0x000f220000000800 */
[----:B-1----:R-:W-:-:S07]  /*15fc0*/  IMAD R16, R16, UR5, RZ ;  /* 0x0000000510107c24 */ /* 0x002fce000f8e02ff */
.L_x_5827:
[----:B------:R-:W-:-:S04]  /*15fd0*/  IMAD.IADD R0, R16, 0x1, R3 ;  /* 0x0000000110007824 */ /* 0x000fc800078e0203 */
[----:B--2---:R-:W-:-:S04]  /*15fe0*/  IMAD R7, R0, R12, R17 ;  /* 0x0000000c00077224 */ /* 0x004fc800078e0211 */
[----:B---3--:R-:W-:-:S05]  /*15ff0*/  IMAD.WIDE.U32 R6, R7, 0x10, R8 ;  /* 0x0000001007067825 */ /* 0x008fca00078e0008 */
[----:B------:R-:W2:Y:S04]  /*16000*/  LDG.E R11, desc[UR36][R6.64] ;  /* 0x00000024060b7981 */ /* 0x000ea8000c1e1900 */
[----:B------:R-:W3:Y:S04]  /*16010*/  LDG.E R0, desc[UR36][R6.64+0x4] ;  /* 0x0000042406007981 */ /* 0x000ee8000c1e1900 */
[----:B------:R-:W5:Y:S04]  /*16020*/  LDG.E R13, desc[UR36][R6.64+0x8] ;  /* 0x00000824060d7981 */ /* 0x000f68000c1e1900 */
[----:B------:R-:W5:Y:S01]  /*16030*/  LDG.E R10, desc[UR36][R6.64+0xc] ;  /* 0x00000c24060a7981 */ /* 0x000f62000c1e1900 */
[----:B----4-:R-:W-:-:S04]  /*16040*/  IADD3 R3, PT, PT, R14, R3, RZ ;  /* 0x000000030e037210 */ /* 0x010fc80007ffe0ff */
[----:B------:R-:W-:Y:S01]  /*16050*/  ISETP.GE.U32.AND P2, PT, R3, UR6, PT ;  /* 0x0000000603007c0c */ /* 0x000fe2000bf46070 */
[----:B--2---:R-:W-:Y:S01]  /*16060*/  FADD.FTZ R24, R11, R24 ;  /* 0x000000180b187221 */ /* 0x004fe20000010000 */
[----:B---3--:R-:W-:Y:S01]  /*16070*/  FADD.FTZ R25, R0, R25 ;  /* 0x0000001900197221 */ /* 0x008fe20000010000 */
[----:B-----5:R-:W-:Y:S01]  /*16080*/  FADD.FTZ R26, R13, R26 ;  /* 0x0000001a0d1a7221 */ /* 0x020fe20000010000 */
[----:B------:R-:W-:-:S09]  /*16090*/  FADD.FTZ R27, R10, R27 ;  /* 0x0000001b0a1b7221 */ /* 0x000fd20000010000 */
[----:B------:R-:W-:Y:S05]  /*160a0*/  @!P2 BRA `(.L_x_5827) ;  /* 0xfffffffc00c8a947 */ /* 0x000fea000383ffff */
.L_x_5824:
[----:B------:R-:W-:Y:S05]  /*160b0*/  BSYNC.RECONVERGENT B0 ;  /* 0x0000000000007941 */ /* 0x000fea0003800200 */
.L_x_5822:
        /* <DEDUP_REMOVED lines=8> */
[----:B------:R1:W-:Y:S01]  /*16140*/  STS.128 [R0], R24 ;  /* 0x0000001800007388 */ /* 0x0003e20000000c00 */
[----:B---3--:R-:W-:-:S04]  /*16150*/  UISETP.NE.AND UP0, UPT, UR9, URZ, UPT ;  /* 0x000000ff0900728c */ /* 0x008fc8000bf05270 */
[----:B------:R-:W-:Y:S07]  /*16160*/  BRA.U !UP1, `(.L_x_5828) ;  /* 0x0000000109447547 */ /* 0x000fee000b800000 */
[----:B------:R-:W-:-:S05]  /*16170*/  UMOV UR4, UR6 ;  /* 0x0000000600047c82 */ /* 0x000fca0008000000 */
.L_x_5829:
        /* <DEDUP_REMOVED lines=9> */
[----:B------:R-:W1:Y:S02]  /*16210*/  @!P2 LDS.128 R8, [R3] ;  /* 0x000000000308a984 */ /* 0x000e640000000c00 */
[----:B-12---:R-:W-:Y:S01]  /*16220*/  @!P2 FADD.FTZ R24, R24, R8 ;  /* 0x000000081818a221 */ /* 0x006fe20000010000 */
[----:B------:R-:W-:Y:S01]  /*16230*/  @!P2 FADD.FTZ R25, R25, R9 ;  /* 0x000000091919a221 */ /* 0x000fe20000010000 */
[----:B------:R-:W-:Y:S01]  /*16240*/  @!P2 FADD.FTZ R26, R26, R10 ;  /* 0x0000000a1a1aa221 */ /* 0x000fe20000010000 */
[----:B------:R-:W-:-:S05]  /*16250*/  @!P2 FADD.FTZ R27, R27, R11 ;  /* 0x0000000b1b1ba221 */ /* 0x000fca0000010000 */
[----:B------:R2:W-:Y:S01]  /*16260*/  @!P2 STS.128 [R0], R24 ;  /* 0x000000180000a388 */ /* 0x0005e20000000c00 */
[----:B------:R-:W-:Y:S05]  /*16270*/  BRA.U UP1, `(.L_x_5829) ;  /* 0xfffffffd01c07547 */ /* 0x000fea000b83ffff */
.L_x_5828:
        /* <DEDUP_REMOVED lines=9> */
.L_x_5832:
[----:B------:R-:W-:Y:S01]  /*16310*/  SHF.R.U32.HI R6, RZ, 0x1, R2 ;  /* 0x00000001ff067819 */ /* 0x000fe20000011602 */
[----:B------:R-:W-:Y:S04]  /*16320*/  BAR.SYNC.DEFER_BLOCKING 0x0 ;  /* 0x0000000000007b1d */ /* 0x000fe80000010000 */
[----:B------:R-:W-:-:S05]  /*16330*/  IMAD.IADD R3, R6, 0x1, R17 ;  /* 0x0000000106037824 */ /* 0x000fca00078e0211 */
[----:B------:R-:W-:-:S04]  /*16340*/  ISETP.GE.U32.AND P2, PT, R3, UR5, PT ;  /* 0x0000000503007c0c */ /* 0x000fc8000bf46070 */
[----:B------:R-:W-:-:S13]  /*16350*/  ISETP.GE.U32.OR P2, PT, R17, R6, P2 ;  /* 0x000000061100720c */ /* 0x000fda0001746470 */
[----:B------:R-:W-:-:S06]  /*16360*/  @!P2 LEA R8, R6, R0, 0x4 ;  /* 0x000000000608a211 */ /* 0x000fcc00078e20ff */
[----:B------:R-:W1:Y:S02]  /*16370*/  @!P2 LDS.128 R8, [R8] ;  /* 0x000000000808a984 */ /* 0x000e640000000c00 */
[----:B-1234-:R-:W-:Y:S01]  /*16380*/  @!P2 FADD.FTZ R24, R24, R8 ;  /* 0x000000081818a221 */ /* 0x01efe20000010000 */
[----:B------:R-:W-:Y:S01]  /*16390*/  @!P2 FADD.FTZ R25, R25, R9 ;  /* 0x000000091919a221 */ /* 0x000fe20000010000 */
[----:B------:R-:W-:Y:S01]  /*163a0*/  @!P2 FADD.FTZ R26, R26, R10 ;  /* 0x0000000a1a1aa221 */ /* 0x000fe20000010000 */
[----:B------:R-:W-:-:S05]  /*163b0*/  @!P2 FADD.FTZ R27, R27, R11 ;  /* 0x0000000b1b1ba221 */ /* 0x000fca0000010000 */
[----:B------:R4:W-:Y:S01]  /*163c0*/  @!P2 STS.128 [R0], R24 ;  /* 0x000000180000a388 */ /* 0x0009e20000000c00 */
[----:B------:R-:W-:Y:S02]  /*163d0*/  ISETP.GT.U32.AND P2, PT, R2, 0x7f, PT ;  /* 0x0000007f0200780c */ /* 0x000fe40003f44070 */
[----:B------:R-:W-:-:S11]  /*163e0*/  MOV R2, R6 ;  /* 0x0000000600027202 */ /* 0x000fd60000000f00 */
[----:B------:R-:W-:Y:S05]  /*163f0*/  @P2 BRA `(.L_x_5832) ;  /* 0xfffffffc00c42947 */ /* 0x000fea000383ffff */
.L_x_5831:
[----:B------:R-:W-:Y:S01]  /*16400*/  BAR.SYNC.DEFER_BLOCKING 0x0 ;  /* 0x0000000000007b1d */ /* 0x000fe20000010000 */
[----:B------:R-:W-:-:S09]  /*16410*/  UISETP.GE.U32.AND UP0, UPT, UR4, 0x2, UPT ;  /* 0x000000020400788c */ /* 0x000fd2000bf06070 */
[----:B------:R-:W-:Y:S05]  /*16420*/  BRA.U !UP0, `(.L_x_5830) ;  /* 0x0000000108307547 */ /* 0x000fea000b800000 */
[----:B-1234-:R-:W-:-:S07]  /*16430*/  HFMA2 R0, -RZ, RZ, 0, 5.9604644775390625e-08 ;  /* 0x00000001ff007431 */ /* 0x01efce00000001ff */
.L_x_5833:
[----:B------:R-:W1:Y:S04]  /*16440*/  SHFL.DOWN PT, R3, R24, R0, 0x1f ;  /* 0x08001f0018037589 */ /* 0x000e6800000e0000 */
[----:B------:R-:W2:Y:S04]  /*16450*/  SHFL.DOWN PT, R2, R25, R0, 0x1f ;  /* 0x08001f0019027589 */ /* 0x000ea800000e0000 */
[----:B------:R-:W3:Y:S04]  /*16460*/  SHFL.DOWN PT, R7, R26, R0, 0x1f ;  /* 0x08001f001a077589 */ /* 0x000ee800000e0000 */
[----:B------:R4:W5:Y:S02]  /*16470*/  SHFL.DOWN PT, R6, R27, R0, 0x1f ;  /* 0x08001f001b067589 */ /* 0x00096400000e0000 */
[----:B----4-:R-:W-:-:S02]  /*16480*/  IMAD.SHL.U32 R0, R0, 0x2, RZ ;  /* 0x0000000200007824 */ /* 0x010fc400078e00ff */
[----:B-1----:R-:W-:-:S03]  /*16490*/  FADD.FTZ R24, R3, R24 ;  /* 0x0000001803187221 */ /* 0x002fc60000010000 */
[----:B------:R-:W-:Y:S01]  /*164a0*/  ISETP.GE.AND P2, PT, R0, UR4, PT ;  /* 0x0000000400007c0c */ /* 0x000fe2000bf46270 */
[----:B--2---:R-:W-:Y:S01]  /*164b0*/  FADD.FTZ R25, R2, R25 ;  /* 0x0000001902197221 */ /* 0x004fe20000010000 */
[----:B---3--:R-:W-:Y:S01]  /*164c0*/  FADD.FTZ R26, R7, R26 ;  /* 0x0000001a071a7221 */ /* 0x008fe20000010000 */
[----:B-----5:R-:W-:-:S10]  /*164d0*/  FADD.FTZ R27, R6, R27 ;  /* 0x0000001b061b7221 */ /* 0x020fd40000010000 */
[----:B------:R-:W-:Y:S05]  /*164e0*/  @!P2 BRA `(.L_x_5833) ;  /* 0xfffffffc00d4a947 */ /* 0x000fea000383ffff */
.L_x_5830:
[----:B------:R-:W-:Y:S05]  /*164f0*/  @!P1 EXIT ;  /* 0x000000000000994d */ /* 0x000fea0003800000 */
[----:B------:R-:W-:Y:S05]  /*16500*/  @!P0 BRA `(.L_x_5834) ;  /* 0x0000000800108947 */ /* 0x000fea0003800000 */
[----:B------:R-:W5:Y:S01]  /*16510*/  LDCU.U8 UR6, c[0x0][0x790] ;  /* 0x0000f200ff0677ac */ /* 0x000f620008000000 */
[----:B------:R-:W0:Y:S01]  /*16520*/  LDCU.64 UR4, c[0x0][0x760] ;  /* 0x0000ec00ff0477ac */ /* 0x000e220008000a00 */
[----:B-----5:R-:W-:Y:S02]  /*16530*/  ISETP.NE.AND P0, PT, RZ, UR6, PT ;  /* 0x00000006ff007c0c */ /* 0x020fe4000bf05270 */
[----:B0-----:R-:W-:Y:S02]  /*16540*/  IADD3 R4, P1, PT, R18, UR4, RZ ;  /* 0x0000000412047c10 */ /* 0x001fe4000ff3e0ff */
[----:B------:R-:W-:Y:S02]  /*16550*/  IADD3 R2, P4, PT, R28, UR4, RZ ;  /* 0x000000041c027c10 */ /* 0x000fe4000ff9e0ff */
[----:B------:R-:W-:Y:S01]  /*16560*/  IADD3 R8, P3, PT, R22, UR4, RZ ;  /* 0x0000000416087c10 */ /* 0x000fe2000ff7e0ff */
[----:B------:R-:W-:Y:S01]  /*16570*/  IMAD.X R5, RZ, RZ, UR5, P1 ;  /* 0x00000005ff057e24 */ /* 0x000fe200088e06ff */
[----:B------:R-:W-:-:S02]  /*16580*/  IADD3 R6, P2, PT, R19, UR4, RZ ;  /* 0x0000000413067c10 */ /* 0x000fc4000ff5e0ff */
[----:B------:R-:W-:Y:S02]  /*16590*/  IADD3.X R3, PT, PT, RZ, UR5, RZ, P4, !PT ;  /* 0x00000005ff037c10 */ /* 0x000fe4000a7fe4ff */
[----:B------:R-:W-:Y:S01]  /*165a0*/  IADD3.X R9, PT, PT, RZ, UR5, RZ, P3, !PT ;  /* 0x00000005ff097c10 */ /* 0x000fe20009ffe4ff */
[----:B------:R-:W5:Y:S01]  /*165b0*/  @P0 LDG.E.U16 R14, desc[UR36][R4.64] ;  /* 0x00000024040e0981 */ /* 0x000f62000c1e1500 */
[----:B------:R-:W-:-:S03]  /*165c0*/  IADD3.X R7, PT, PT, RZ, UR5, RZ, P2, !PT ;  /* 0x00000005ff077c10 */ /* 0x000fc600097fe4ff */
[----:B-1234-:R-:W2:Y:S04]  /*165d0*/  @P0 LDG.E.U16 R0, desc[UR36][R2.64] ;  /* 0x0000002402000981 */ /* 0x01eea8000c1e1500 */
[----:B------:R-:W3:Y:S04]  /*165e0*/  @P0 LDG.E.U16 R10, desc[UR36][R8.64] ;  /* 0x00000024080a0981 */ /* 0x000ee8000c1e1500 */
[----:B------:R-:W4:Y:S01]  /*165f0*/  @P0 LDG.E.U16 R12, desc[UR36][R6.64] ;  /* 0x00000024060c0981 */ /* 0x000f22000c1e1500 */
[----:B------:R-:W0:Y:S02]  /*16600*/  LDCU.U8 UR4, c[0x0][0x791] ;  /* 0x0000f220ff0477ac */ /* 0x000e240008000000 */
[----:B0-----:R-:W-:Y:S01]  /*16610*/  UISETP.NE.AND UP0, UPT, UR4, URZ, UPT ;  /* 0x000000ff0400728c */ /* 0x001fe2000bf05270 */
[----:B-----5:R-:W-:-:S02]  /*16620*/  @P0 HADD2.F32 R14, -RZ, R14.H0_H0 ;  /* 0x2000000eff0e0230 */ /* 0x020fc40000004100 */
[----:B--2---:R-:W-:Y:S02]  /*16630*/  @P0 HADD2.F32 R11, -RZ, R0.H0_H0 ;  /* 0x20000000ff0b0230 */ /* 0x004fe40000004100 */
[----:B---3--:R-:W-:Y:S02]  /*16640*/  @P0 HADD2.F32 R10, -RZ, R10.H0_H0 ;  /* 0x2000000aff0a0230 */ /* 0x008fe40000004100 */
[----:B----4-:R-:W-:Y:S02]  /*16650*/  @P0 HADD2.F32 R13, -RZ, R12.H0_H0 ;  /* 0x2000000cff0d0230 */ /* 0x010fe40000004100 */
[----:B------:R-:W-:Y:S01]  /*16660*/  @P0 FADD.FTZ R24, R24, R11 ;  /* 0x0000000b18180221 */ /* 0x000fe20000010000 */
[----:B------:R-:W-:Y:S01]  /*16670*/  @P0 FADD.FTZ R25, R25, R10 ;  /* 0x0000000a19190221 */ /* 0x000fe20000010000 */
[----:B------:R-:W-:Y:S01]  /*16680*/  @P0 FADD.FTZ R27, R27, R14 ;  /* 0x0000000e1b1b0221 */ /* 0x000fe20000010000 */
[----:B------:R-:W-:Y:S01]  /*16690*/  @P0 FADD.FTZ R26, R26, R13 ;  /* 0x0000000d1a1a0221 */ /* 0x000fe20000010000 */
[----:B------:R-:W-:Y:S06]  /*166a0*/  BRA.U UP0, `(.L_x_5835) ;  /* 0x0000000100247547 */ /* 0x000fec000b800000 */
[----:B------:R-:W-:Y:S02]  /*166b0*/  F2FP.F16.F32.PACK_AB R24, R25, R24 ;  /* 0x000000181918723e */ /* 0x000fe400000000ff */
[----:B------:R-:W-:Y:S02]  /*166c0*/  F2FP.F16.F32.PACK_AB R26, R27, R26 ;  /* 0x0000001a1b1a723e */ /* 0x000fe400000000ff */
[----:B------:R-:W-:Y:S01]  /*166d0*/  PRMT R0, R24, 0x7632, R0 ;  /* 0x0000763218007816 */ /* 0x000fe20000000000 */
[----:B------:R-:W-:Y:S01]  /*166e0*/  STG.E.U16 desc[UR36][R2.64], R24 ;  /* 0x0000001802007986 */ /* 0x000fe2000c101524 */
[----:B------:R-:W-:-:S03]  /*166f0*/  PRMT R10, R26, 0x7632, R10 ;  /* 0x000076321a0a7816 */ /* 0x000fc6000000000a */
[----:B------:R-:W-:Y:S04]  /*16700*/  STG.E.U16 desc[UR36][R8.64], R0 ;  /* 0x0000000008007986 */ /* 0x000fe8000c101524 */
[----:B------:R-:W-:Y:S04]  /*16710*/  STG.E.U16 desc[UR36][R6.64], R26 ;  /* 0x0000001a06007986 */ /* 0x000fe8000c101524 */
[----:B------:R-:W-:Y:S01]  /*16720*/  STG.E.U16 desc[UR36][R4.64], R10 ;  /* 0x0000000a04007986 */ /* 0x000fe2000c101524 */
[----:B------:R-:W-:Y:S05]  /*16730*/  EXIT ;  /* 0x000000000000794d */ /* 0x000fea0003800000 */
.L_x_5835:
[----:B------:R-:W0:Y:S01]  /*16740*/  LDCU UR4, c[0x0][0x794] ;  /* 0x0000f280ff0477ac */ /* 0x000e220008000800 */
[----:B------:R-:W-:Y:S01]  /*16750*/  F2FP.F16.F32.PACK_AB R24, RZ, R24 ;  /* 0x00000018ff18723e */ /* 0x000fe200000000ff */
        /* <DEDUP_REMOVED lines=10> */
[----:B0-----:R-:W-:Y:S02]  /*16800*/  MOV R4, UR4 ;  /* 0x0000000400047c02 */ /* 0x001fe40008000f00 */
[----:B------:R-:W-:-:S02]  /*16810*/  MOV R5, UR5 ;  /* 0x0000000500057c02 */ /* 0x000fc40008000f00 */
[----:B---3--:R-:W-:Y:S01]  /*16820*/  MOV R6, UR8 ;  /* 0x0000000800067c02 */ /* 0x008fe20008000f00 */
[----:B------:R-:W-:Y:S01]  /*16830*/  IMAD.U32 R7, RZ, RZ, UR9 ;  /* 0x00000009ff077e24 */ /* 0x000fe2000f8e00ff */
[----:B----4-:R-:W-:Y:S02]  /*16840*/  MOV R10, UR6 ;  /* 0x00000006000a7c02 */ /* 0x010fe40008000f00 */
[----:B-1----:R-:W-:-:S07]  /*16850*/  MOV R11, UR7 ;  /* 0x00000007000b7c02 */ /* 0x002fce0008000f00 */
[----:B------:R-:W-:-:S07]  /*16860*/  LEPC R20, `(.L_x_5836) ;  /* 0x000000001014794e */ /* 0x000fce0000000000 */
[----:B--2---:R-:W-:Y:S05]  /*16870*/  CALL.ABS.NOINC R2 ;  /* 0x0000000002007343 */ /* 0x004fea0003c00000 */
.L_x_5836:
[----:B------:R-:W0:Y:S01]  /*16880*/  LDCU.64 UR4, c[0x0][0x760] ;  /* 0x0000ec00ff0477ac */ /* 0x000e220008000a00 */
[----:B------:R-:W-:Y:S02]  /*16890*/  F2FP.F16.F32.PACK_AB R25, RZ, R25 ;  /* 0x00000019ff19723e */ /* 0x000fe400000000ff */
        /* <DEDUP_REMOVED lines=12> */
[----:B------:R-:W-:Y:S01]  /*16960*/  HFMA2 R13, -RZ, RZ, 0, 0 ;  /* 0x00000000ff0d7431 */ /* 0x000fe200000001ff */
[----:B------:R-:W4:Y:S01]  /*16970*/  LDCU.64 UR8, c[0x4][0x208] ;  /* 0x01004100ff0877ac */ /* 0x000f220008000a00 */
[----:B0-----:R-:W-:Y:S01]  /*16980*/  MOV R4, UR4 ;  /* 0x0000000400047c02 */ /* 0x001fe20008000f00 */
[----:B------:R-:W-:Y:S01]  /*16990*/  IMAD.U32 R5, RZ, RZ, UR5 ;  /* 0x00000005ff057e24 */ /* 0x000fe2000f8e00ff */
[----:B---3--:R-:W-:-:S02]  /*169a0*/  MOV R6, UR6 ;  /* 0x0000000600067c02 */ /* 0x008fc40008000f00 */
[----:B------:R-:W-:Y:S02]  /*169b0*/  MOV R7, UR7 ;  /* 0x0000000700077c02 */ /* 0x000fe40008000f00 */
[----:B----4-:R-:W-:Y:S01]  /*169c0*/  MOV R10, UR8 ;  /* 0x00000008000a7c02 */ /* 0x010fe20008000f00 */
[----:B-1----:R-:W-:-:S07]  /*169d0*/  IMAD.U32 R11, RZ, RZ, UR9 ;  /* 0x00000009ff0b7e24 */ /* 0x002fce000f8e00ff */
[----:B------:R-:W-:-:S07]  /*169e0*/  LEPC R20, `(.L_x_5837) ;  /* 0x000000001014794e */ /* 0x000fce0000000000 */
[----:B--2---:R-:W-:Y:S05]  /*169f0*/  CALL.ABS.NOINC R2 ;  /* 0x0000000002007343 */ /* 0x004fea0003c00000 */
.L_x_5837:
[----:B------:R-:W0:Y:S01]  /*16a00*/  LDCU.64 UR4, c[0x0][0x760] ;  /* 0x0000ec00ff0477ac */ /* 0x000e220008000a00 */
[----:B------:R-:W-:Y:S02]  /*16a10*/  F2FP.F16.F32.PACK_AB R26, RZ, R26 ;  /* 0x0000001aff1a723e */ /* 0x000fe400000000ff */
        /* <DEDUP_REMOVED lines=22> */
.L_x_5838:
        /* <DEDUP_REMOVED lines=24> */
.L_x_5839:
[----:B------:R-:W0:Y:S02]  /*16d00*/  LDCU.64 UR4, c[0x0][0x760] ;  /* 0x0000ec00ff0477ac */ /* 0x000e240008000a00 */
[----:B0-----:R-:W-:-:S05]  /*16d10*/  IADD3 R18, P0, PT, R18, UR4, RZ ;  /* 0x0000000412127c10 */ /* 0x001fca000ff1e0ff */
[----:B------:R-:W-:-:S05]  /*16d20*/  IMAD.X R19, RZ, RZ, UR5, P0 ;  /* 0x00000005ff137e24 */ /* 0x000fca00080e06ff */
[----:B------:R-:W-:Y:S01]  /*16d30*/  STG.E.U16 desc[UR36][R18.64], R27 ;  /* 0x0000001b12007986 */ /* 0x000fe2000c101524 */
[----:B------:R-:W-:Y:S05]  /*16d40*/  EXIT ;  /* 0x000000000000794d */ /* 0x000fea0003800000 */
.L_x_5834:
[----:B------:R-:W5:Y:S01]  /*16d50*/  LDCU.U8 UR4, c[0x0][0x790] ;  /* 0x0000f200ff0477ac */ /* 0x000f620008000000 */
[----:B------:R-:W0:Y:S01]  /*16d60*/  LDCU.U8 UR5, c[0x0][0x791] ;  /* 0x0000f220ff0577ac */ /* 0x000e220008000000 */
[----:B-----5:R-:W-:Y:S02]  /*16d70*/  UISETP.NE.AND UP1, UPT, UR4, URZ, UPT ;  /* 0x000000ff0400728c */ /* 0x020fe4000bf25270 */
[----:B0-----:R-:W-:-:S07]  /*16d80*/  UISETP.NE.AND UP0, UPT, UR5, URZ, UPT ;  /* 0x000000ff0500728c */ /* 0x001fce000bf05270 */
[----:B------:R-:W-:Y:S05]  /*16d90*/  BRA.U !UP1, `(.L_x_5840) ;  /* 0x0000000109207547 */ /* 0x000fea000b800000 */
[----:B------:R-:W5:Y:S04]  /*16da0*/  LDG.E R3, desc[UR36][R4.64] ;  /* 0x0000002404037981 */ /* 0x000f68000c1e1900 */
[----:B-1234-:R-:W2:Y:S04]  /*16db0*/  LDG.E R0, desc[UR36][R4.64+0x4] ;  /* 0x0000042404007981 */ /* 0x01eea8000c1e1900 */
[----:B------:R-:W3:Y:S04]  /*16dc0*/  LDG.E R7, desc[UR36][R4.64+0x8] ;  /* 0x0000082404077981 */ /* 0x000ee8000c1e1900 */
[----:B------:R-:W4:Y:S01]  /*16dd0*/  LDG.E R2, desc[UR36][R4.64+0xc] ;  /* 0x00000c2404027981 */ /* 0x000f22000c1e1900 */
[----:B-----5:R-:W-:Y:S01]  /*16de0*/  FADD.FTZ R24, R24, R3 ;  /* 0x0000000318187221 */ /* 0x020fe20000010000 */
[----:B--2---:R-:W-:Y:S01]  /*16df0*/  FADD.FTZ R25, R25, R0 ;  /* 0x0000000019197221 */ /* 0x004fe20000010000 */
[----:B---3--:R-:W-:Y:S01]  /*16e00*/  FADD.FTZ R26, R26, R7 ;  /* 0x000000071a1a7221 */ /* 0x008fe20000010000 */
[----:B----4-:R-:W-:-:S07]  /*16e10*/  FADD.FTZ R27, R27, R2 ;  /* 0x000000021b1b7221 */ /* 0x010fce0000010000 */
.L_x_5840:
[----:B------:R-:W-:Y:S05]  /*16e20*/  BRA.U !UP0, `(.L_x_5841) ;  /* 0x0000000508847547 */ /* 0x000fea000b800000 */
[----:B------:R-:W0:Y:S01]  /*16e30*/  LDCU UR4, c[0x0][0x794] ;  /* 0x0000f280ff0477ac */ /* 0x000e220008000800 */
[----:B-1234-:R-:W-:Y:S01]  /*16e40*/  F2FP.F16.F32.PACK_AB R24, RZ, R24 ;  /* 0x00000018ff18723e */ /* 0x01efe200000000ff */
        /* <DEDUP_REMOVED lines=18> */
.L_x_5842:
        /* <DEDUP_REMOVED lines=24> */
.L_x_5843:
        /* <DEDUP_REMOVED lines=24> */
.L_x_5844:
        /* <DEDUP_REMOVED lines=24> */
.L_x_5845:
[----:B------:R-:W0:Y:S02]  /*173f0*/  LDCU.64 UR4, c[0x0][0x760] ;  /* 0x0000ec00ff0477ac */ /* 0x000e240008000a00 */
[----:B0-----:R-:W-:-:S05]  /*17400*/  IADD3 R18, P0, PT, R18, UR4, RZ ;  /* 0x0000000412127c10 */ /* 0x001fca000ff1e0ff */
[----:B------:R-:W-:-:S05]  /*17410*/  IMAD.X R19, RZ, RZ, UR5, P0 ;  /* 0x00000005ff137e24 */ /* 0x000fca00080e06ff */
[----:B------:R-:W-:Y:S01]  /*17420*/  STG.E.U16 desc[UR36][R18.64], R27 ;  /* 0x0000001b12007986 */ /* 0x000fe2000c101524 */
[----:B------:R-:W-:Y:S05]  /*17430*/  EXIT ;  /* 0x000000000000794d */ /* 0x000fea0003800000 */
.L_x_5841:
[----:B------:R-:W-:Y:S04]  /*17440*/  STG.E desc[UR36][R4.64], R24 ;  /* 0x0000001804007986 */ /* 0x000fe8000c101924 */
[----:B------:R-:W-:Y:S04]  /*17450*/  STG.E desc[UR36][R4.64+0x4], R25 ;  /* 0x0000041904007986 */ /* 0x000fe8000c101924 */
[----:B------:R-:W-:Y:S04]  /*17460*/  STG.E desc[UR36][R4.64+0x8], R26 ;  /* 0x0000081a04007986 */ /* 0x000fe8000c101924 */
[----:B------:R-:W-:Y:S01]  /*17470*/  STG.E desc[UR36][R4.64+0xc], R27 ;  /* 0x00000c1b04007986 */ /* 0x000fe2000c101924 */
[----:B------:R-:W-:Y:S05]  /*17480*/  EXIT ;  /* 0x000000000000794d */ /* 0x000fea0003800000 */
.L_x_5813:
        /* <DEDUP_REMOVED lines=27> */
[----:B------:R-:W1:Y:S02]  /*17640*/  LDCU.U8 UR4, c[0x0][0x791] ;  /* 0x0000f220ff0477ac */ /* 0x000e640008000000 */
[----:B-1----:R-:W-:Y:S01]  /*17650*/  UISETP.NE.AND UP0, UPT, UR4, URZ, UPT ;  /* 0x000000ff0400728c */ /* 0x002fe2000bf05270 */
[----:B--2---:R-:W-:-:S02]  /*17660*/  @P4 HADD2.F32 R14, -RZ, R14.H0_H0 ;  /* 0x2000000eff0e4230 */ /* 0x004fc40000004100 */
[----:B---3--:R-:W-:Y:S02]  /*17670*/  @P4 HADD2.F32 R11, -RZ, R0.H0_H0 ;  /* 0x20000000ff0b4230 */ /* 0x008fe40000004100 */
[----:B----4-:R-:W-:Y:S02]  /*17680*/  @P4 HADD2.F32 R10, -RZ, R10.H0_H0 ;  /* 0x2000000aff0a4230 */ /* 0x010fe40000004100 */
[----:B-----5:R-:W-:Y:S02]  /*17690*/  @P4 HADD2.F32 R13, -RZ, R12.H0_H0 ;  /* 0x2000000cff0d4230 */ /* 0x020fe40000004100 */
        /* <DEDUP_REMOVED lines=14> */
.L_x_5847:
[----:B------:R-:W1:Y:S01]  /*17780*/  LDCU UR4, c[0x0][0x794] ;  /* 0x0000f280ff0477ac */ /* 0x000e620008000800 */
[----:B------:R-:W-:Y:S01]  /*17790*/  F2FP.F16.F32.PACK_AB R24, RZ, R24 ;  /* 0x00000018ff18723e */ /* 0x000fe200000000ff */
        /* <DEDUP_REMOVED lines=18> */
.L_x_5848:
        /* <DEDUP_REMOVED lines=24> */
.L_x_5849:
[----:B------:R-:W1:Y:S01]  /*17a40*/  LDCU.64 UR4, c[0x0][0x760] ;  /* 0x0000ec00ff0477ac */ /* 0x000e620008000a00 */
[----:B------:R-:W-:Y:S02]  /*17a50*/  F2FP.F16.F32.PACK_AB R26, RZ, R26 ;  /* 0x0000001aff1a723e */ /* 0x000fe400000000ff */
        /* <DEDUP_REMOVED lines=22> */
.L_x_5850:
        /* <DEDUP_REMOVED lines=24> */
.L_x_5851:
[----:B------:R-:W1:Y:S02]  /*17d40*/  LDCU.64 UR4, c[0x0][0x760] ;  /* 0x0000ec00ff0477ac */ /* 0x000e640008000a00 */
[----:B-1----:R-:W-:-:S05]  /*17d50*/  IADD3 R22, P0, PT, R22, UR4, RZ ;  /* 0x0000000416167c10 */ /* 0x002fca000ff1e0ff */
[----:B------:R-:W-:-:S05]  /*17d60*/  IMAD.X R23, RZ, RZ, UR5, P0 ;  /* 0x00000005ff177e24 */ /* 0x000fca00080e06ff */
[----:B------:R-:W-:Y:S01]  /*17d70*/  STG.E.U16 desc[UR36][R22.64], R27 ;  /* 0x0000001b16007986 */ /* 0x000fe2000c101524 */
[----:B------:R-:W-:Y:S05]  /*17d80*/  EXIT ;  /* 0x000000000000794d */ /* 0x000fea0003800000 */
.L_x_5846:
[----:B------:R-:W1:Y:S01]  /*17d90*/  LDCU.U8 UR4, c[0x0][0x790] ;  /* 0x0000f200ff0477ac */ /* 0x000e620008000000 */
[----:B------:R-:W2:Y:S01]  /*17da0*/  LDCU.U8 UR5, c[0x0][0x791] ;  /* 0x0000f220ff0577ac */ /* 0x000ea20008000000 */
[----:B-1----:R-:W-:Y:S02]  /*17db0*/  UISETP.NE.AND UP0, UPT, UR4, URZ, UPT ;  /* 0x000000ff0400728c */ /* 0x002fe4000bf05270 */
[----:B--2---:R-:W-:-:S07]  /*17dc0*/  UISETP.NE.AND UP1, UPT, UR5, URZ, UPT ;  /* 0x000000ff0500728c */ /* 0x004fce000bf25270 */
        /* <DEDUP_REMOVED lines=9> */
.L_x_5852:
[----:B------:R-:W-:Y:S05]  /*17e60*/  BRA.U !UP1, `(.L_x_5853) ;  /* 0x0000000509847547 */ /* 0x000fea000b800000 */
        /* <DEDUP_REMOVED lines=20> */
.L_x_5854:
        /* <DEDUP_REMOVED lines=24> */
.L_x_5855:
        /* <DEDUP_REMOVED lines=24> */
.L_x_5856:
        /* <DEDUP_REMOVED lines=24> */
.L_x_5857:
[----:B------:R-:W1:Y:S02]  /*18430*/  LDCU.64 UR4, c[0x0][0x760] ;  /* 0x0000ec00ff0477ac */ /* 0x000e640008000a00 */
[----:B-1----:R-:W-:-:S05]  /*18440*/  IADD3 R22, P0, PT, R22, UR4, RZ ;  /* 0x0000000416167c10 */ /* 0x002fca000ff1e0ff */
[----:B------:R-:W-:-:S05]  /*18450*/  IMAD.X R23, RZ, RZ, UR5, P0 ;  /* 0x00000005ff177e24 */ /* 0x000fca00080e06ff */
[----:B------:R-:W-:Y:S01]  /*18460*/  STG.E.U16 desc[UR36][R22.64], R27 ;  /* 0x0000001b16007986 */ /* 0x000fe2000c101524 */
[----:B------:R-:W-:Y:S05]  /*18470*/  EXIT ;  /* 0x000000000000794d */ /* 0x000fea0003800000 */
.L_x_5853:
[----:B------:R-:W-:Y:S04]  /*18480*/  STG.E desc[UR36][R4.64], R24 ;  /* 0x0000001804007986 */ /* 0x000fe8000c101924 */
[----:B------:R-:W-:Y:S04]  /*18490*/  STG.E desc[UR36][R4.64+0x4], R25 ;  /* 0x0000041904007986 */ /* 0x000fe8000c101924 */
[----:B------:R-:W-:Y:S04]  /*184a0*/  STG.E desc[UR36][R4.64+0x8], R26 ;  /* 0x0000081a04007986 */ /* 0x000fe8000c101924 */
[----:B------:R-:W-:Y:S01]  /*184b0*/  STG.E desc[UR36][R4.64+0xc], R27 ;  /* 0x00000c1b04007986 */ /* 0x000fe2000c101924 */
[----:B------:R-:W-:Y:S05]  /*184c0*/  EXIT ;  /* 0x000000000000794d */ /* 0x000fea0003800000 */
        .weak           $__internal_15_$__cuda_sm20_div_u64
        .type           $__internal_15_$__cuda_sm20_div_u64,@function
        .size           $__internal_15_$__cuda_sm20_div_u64,(.L_x_8893 - $__internal_15_$__cuda_sm20_div_u64)
$__internal_15_$__cuda_sm20_div_u64:
[----:B------:R-:W-:Y:S01]  /*184d0*/  MOV R14, R3 ;  /* 0x00000003000e7202 */ /* 0x000fe20000000f00 */
        /* <DEDUP_REMOVED lines=25> */
[----:B------:R-:W-:Y:S01]  /*18670*/  IMAD.HI.U32 R10, R11, R13, RZ ;  /* 0x0000000d0b0a7227 */ /* 0x000fe200078e00ff */
[----:B------:R-:W-:-:S05]  /*18680*/  IADD3.X R8, PT, PT, RZ, ~R8, RZ, P0, !PT ;  /* 0x80000008ff087210 */ /* 0x000fca00007fe4ff */
        /* <DEDUP_REMOVED lines=8> */
[----:B------:R-:W-:-:S04]  /*18710*/  IMAD.WIDE.U32 R8, R11, R5, R8 ;  /* 0x000000050b087225 */ /* 0x000fc800078e0008 */
[C---:B------:R-:W-:Y:S02]  /*18720*/  IMAD R11, R7.reuse, R5, RZ ;  /* 0x00000005070b7224 */ /* 0x040fe400078e02ff */
[----:B------:R-:W-:-:S04]  /*18730*/  IMAD.HI.U32 R8, P0, R7, R4, R8 ;  /* 0x0000000407087227 */ /* 0x000fc80007800008 */
[----:B------:R-:W-:Y:S01]  /*18740*/  IMAD.HI.U32 R7, R7, R5, RZ ;  /* 0x0000000507077227 */ /* 0x000fe200078e00ff */
[----:B------:R-:W-:-:S04]  /*18750*/  IADD3 R10, P1, PT, R11, R8, RZ ;  /* 0x000000080b0a7210 */ /* 0x000fc80007f3e0ff */
[----:B------:R-:W-:Y:S01]  /*18760*/  IADD3.X R7, PT, PT, R7, RZ, RZ, P0, !PT ;  /* 0x000000ff07077210 */ /* 0x000fe200007fe4ff */
[----:B------:R-:W-:-:S03]  /*18770*/  IMAD.WIDE.U32 R8, R10, R3, RZ ;  /* 0x000000030a087225 */ /* 0x000fc600078e00ff */
[----:B------:R-:W-:Y:S02]  /*18780*/  IADD3.X R7, PT, PT, RZ, R7, RZ, P1, !PT ;  /* 0x00000007ff077210 */ /* 0x000fe40000ffe4ff */
[----:B------:R-:W-:-:S03]  /*18790*/  IADD3 R14, P0, PT, -R8, R4, RZ ;  /* 0x00000004080e7210 */ /* 0x000fc60007f1e1ff */
[----:B------:R-:W-:Y:S01]  /*187a0*/  IMAD R9, R7, R3, R9 ;  /* 0x0000000307097224 */ /* 0x000fe200078e0209 */
[----:B------:R-:W-:-:S03]  /*187b0*/  IADD3 R4, P1, PT, -R3, R14, RZ ;  /* 0x0000000e03047210 */ /* 0x000fc60007f3e1ff */
[----:B------:R-:W-:Y:S01]  /*187c0*/  IMAD.X R20, R5, 0x1, ~R9, P0 ;  /* 0x0000000105147824 */ /* 0x000fe200000e0e09 */
[----:B------:R-:W-:Y:S02]  /*187d0*/  ISETP.GE.U32.AND P0, PT, R14, R3, PT ;  /* 0x000000030e00720c */ /* 0x000fe40003f06070 */
[----:B------:R-:W-:Y:S02]  /*187e0*/  IADD3 R9, P2, PT, R10, 0x1, RZ ;  /* 0x000000010a097810 */ /* 0x000fe40007f5e0ff */
[C---:B------:R-:W-:Y:S02]  /*187f0*/  ISETP.GE.U32.AND.EX P0, PT, R20.reuse, RZ, PT, P0 ;  /* 0x000000ff1400720c */ /* 0x040fe40003f06100 */
[----:B------:R-:W-:Y:S02]  /*18800*/  IADD3.X R5, PT, PT, R20, -0x1, RZ, P1, !PT ;  /* 0xffffffff14057810 */ /* 0x000fe40000ffe4ff */
[----:B------:R-:W-:Y:S02]  /*18810*/  IADD3.X R8, PT, PT, RZ, R7, RZ, P2, !PT ;  /* 0x00000007ff087210 */ /* 0x000fe400017fe4ff */
        /* <DEDUP_REMOVED lines=15> */
[----:B------:R-:W-:Y:S06]  /*18910*/  RET.REL.NODEC R6 `(_ZN2at6native13reduce_kernelILi128ELi4ENS0_8ReduceOpIN3c104HalfENS0_14func_wrapper_tIS4_NS0_55_GLOBAL__N__0955718d_22_SparseCsrTensorMath_cu_868dd54514ReductionAddOpIfEEEEjS4_Li4ELi4EEEEEvT1_) ;  /* 0xfffffe7406b87950 */ /* 0x000fec0003c3ffff */
.L_x_5858:
        /* <DEDUP_REMOVED lines=14> */
.L_x_8893:


//--------------------- .text._ZN2at6native13reduce_kernelILi512ELi1ENS0_8ReduceOpIN3c107complexIfEENS0_14func_wrapper_tIS5_NS0_55_GLOBAL__N__0955718d_22_SparseCsrTensorMath_cu_868dd54514ReductionAddOpIS5_EEEEjS5_Li4ELi4EEEEEvT1_ --------------------------
	.section	.text._ZN2at6native13reduce_kernelILi512ELi1ENS0_8ReduceOpIN3c107complexIfEENS0_14func_wrapper_tIS5_NS0_55_GLOBAL__N__0955718d_22_SparseCsrTensorMath_cu_868dd54514ReductionAddOpIS5_EEEEjS5_Li4ELi4EEEEEvT1_,"ax",@progbits
	.align	128
.text._ZN2at6native13reduce_kernelILi512ELi1ENS0_8ReduceOpIN3c107complexIfEENS0_14func_wrapper_tIS5_NS0_55_GLOBAL__N__0955718d_22_SparseCsrTensorMath_cu_868dd54514ReductionAddOpIS5_EEEEjS5_Li4ELi4EEEEEvT1_:
        .type           _ZN2at6native13reduce_kernelILi512ELi1ENS0_8ReduceOpIN3c107complexIfEENS0_14func_wrapper_tIS5_NS0_55_GLOBAL__N__0955718d_22_SparseCsrTensorMath_cu_868dd54514ReductionAddOpIS5_EEEEjS5_Li4ELi4EEEEEvT1_,@function
        .size           _ZN2at6native13reduce_kernelILi512ELi1ENS0_8ReduceOpIN3c107complexIfEENS0_14func_wrapper_tIS5_NS0_55_GLOBAL__N__0955718d_22_SparseCsrTensorMath_cu_868dd54514ReductionAddOpIS5_EEEEjS5_Li4ELi4EEEEEvT1_,(.L_x_8895 - _ZN2at6native13reduce_kernelILi512ELi1ENS0_8ReduceOpIN3c107complexIfEENS0_14func_wrapper_tIS5_NS0_55_GLOBAL__N__0955718d_22_SparseCsrTensorMath_cu_868dd54514ReductionAddOpIS5_EEEEjS5_Li4ELi4EEEEEvT1_)
        .other          _ZN2at6native13reduce_kernelILi512ELi1ENS0_8ReduceOpIN3c107complexIfEENS0_14func_wrapper_tIS5_NS0_55_GLOBAL__N__0955718d_22_SparseCsrTensorMath_cu_868dd54514ReductionAddOpIS5_EEEEjS5_Li4ELi4EEEEEvT1_,@"STO_CUDA_ENTRY STV_DEFAULT"
_ZN2at6native13reduce_kernelILi512ELi1ENS0_8ReduceOpIN3c107complexIfEENS0_14func_wrapper_tIS5_NS0_55_GLOBAL__N__0955718d_22_SparseCsrTensorMath_cu_868dd54514ReductionAddOpIS5_EEEEjS5_Li4ELi4EEEEEvT1_:
        /* <DEDUP_REMOVED lines=301> */
.L_x_5859:
[----:B------:R-:W1:Y:S01]  /*12d0*/  LDCU UR5, c[0x0][0x394] ;  /* 0x00007280ff0577ac */ /* 0x000e620008000800 */
[----:B------:R-:W-:Y:S01]  /*12e0*/  BSSY.RECONVERGENT B0, `(.L_x_5860) ;  /* 0x00009eb000007945 */ /* 0x000fe20003800200 */
        /* <DEDUP_REMOVED lines=15> */
[----:B------:R-:W1:Y:S01]  /*13e0*/  LDC R17, c[0x0][0x388] ;  /* 0x0000e200ff117b82 */ /* 0x000e620000000800 */
[----:B------:R-:W2:Y:S01]  /*13f0*/  LDCU UR4, c[0x0][0x394] ;  /* 0x00007280ff0477ac */ /* 0x000ea20008000800 */
[----:B------:R-:W-:Y:S01]  /*1400*/  SHF.R.U32.HI R16, RZ, 0x3, R16 ;  /* 0x00000003ff107819 */ /* 0x000fe20000011610 */
[----:B------:R-:W-:Y:S03]  /*1410*/  BSSY.RECONVERGENT B1, `(.L_x_5863) ;  /* 0x0000024000017945 */ /* 0x000fe60003800200 */
[----:B------:R-:W-:Y:S02]  /*1420*/  LOP3.LUT P0, R11, R16, 0x3, RZ, 0xc0, !PT ;  /* 0x00000003100b7812 */ /* 0x000fe4000780c0ff */
[----:B------:R-:W3:Y:S01]  /*1430*/  LDC R18, c[0x0][0x38c] ;  /* 0x0000e300ff127b82 */ /* 0x000ee20000000800 */
[----:B--2---:R-:W-:Y:S01]  /*1440*/  MOV R0, UR4 ;  /* 0x0000000400007c02 */ /* 0x004fe20008000f00 */
[----:B-1----:R-:W-:Y:S01]  /*1450*/  IMAD.MOV.U32 R15, RZ, RZ, R17 ;  /* 0x000000ffff0f7224 */ /* 0x002fe200078e0011 */
[----:B------:R-:W-:-:S02]  /*1460*/  MOV R13, R17 ;  /* 0x00000011000d7202 */ /* 0x000fc40000000f00 */
[----:B---3--:R-:W-:Y:S01]  /*1470*/  MOV R14, R18 ;  /* 0x00000012000e7202 */ /* 0x008fe20000000f00 */
        /* <DEDUP_REMOVED lines=20> */
[----:B0-----:R-:W-:Y:S01]  /*15c0*/  IMAD.WIDE.U32 R8, R12, 0x8, R2 ;  /* 0x000000080c087825 */ /* 0x001fe200078e0002 */
[----:B------:R-:W0:Y:S05]  /*15d0*/  LDCU.64 UR4, c[0x0][0x388] ;  /* 0x00007100ff0477ac */ /* 0x000e2a0008000a00 */
[----:B------:R-:W0:Y:S02]  /*15e0*/  LDG.E.64 R8, desc[UR36][R8.64] ;  /* 0x0000002408087981 */ /* 0x000e24000c1e1b00 */
[----:B0-----:R-:W-:Y:S01]  /*15f0*/  FADD.FTZ R13, R8, UR4 ;  /* 0x00000004080d7e21 */ /* 0x001fe20008010000 */
[----:B------:R-:W-:-:S07]  /*1600*/  FADD.FTZ R16, R9, UR5 ;  /* 0x0000000509107e21 */ /* 0x000fce0008010000 */
.L_x_5866:
[----:B------:R-:W-:Y:S05]  /*1610*/  BSYNC.RECONVERGENT B2 ;  /* 0x0000000000027941 */ /* 0x000fea0003800200 */
.L_x_5865:
[----:B------:R-:W-:Y:S02]  /*1620*/  IADD3 R2, P0, PT, R2, 0x20, RZ ;  /* 0x0000002002027810 */ /* 0x000fe40007f1e0ff */
[----:B------:R-:W-:Y:S02]  /*1630*/  IADD3 R0, PT, PT, R11, -0x4, R20 ;  /* 0xfffffffc0b007810 */ /* 0x000fe40007ffe014 */
[----:B------:R-:W-:-:S09]  /*1640*/  IADD3.X R3, PT, PT, RZ, R3, RZ, P0, !PT ;  /* 0x00000003ff037210 */ /* 0x000fd200007fe4ff */
.L_x_5864:
[----:B------:R-:W-:Y:S05]  /*1650*/  BSYNC.RECONVERGENT B1 ;  /* 0x0000000000017941 */ /* 0x000fea0003800200 */
.L_x_5863:
        /* <DEDUP_REMOVED lines=14> */
.L_x_5869:
[C---:B------:R-:W-:Y:S01]  /*1740*/  IMAD.WIDE.U32 R4, R21.reuse, 0x20, R2 ;  /* 0x0000002015047825 */ /* 0x040fe200078e0002 */
[----:B------:R-:W1:Y:S05]  /*1750*/  LDCU UR4, c[0x0][0x39c] ;  /* 0x00007380ff0477ac */ /* 0x000e6a0008000800 */
[----:B0-----:R-:W2:Y:S01]  /*1760*/  LDG.E.ENL2.256 R8, R4, desc[UR36][R4.64] ;  /* 0xfe0000240404797e */ /* 0x001ea20008121908 */
[----:B-1----:R-:W-:-:S04]  /*1770*/  IADD3 R21, PT, PT, R21, UR4, RZ ;  /* 0x0000000415157c10 */ /* 0x002fc8000fffe0ff */
[----:B------:R-:W-:-:S04]  /*1780*/  LEA R23, R21, 0x3, 0x2 ;  /* 0x0000000315177811 */ /* 0x000fc800078e10ff */
[----:B------:R-:W-:Y:S01]  /*1790*/  ISETP.GE.U32.AND P1, PT, R23, R0, PT ;  /* 0x000000001700720c */ /* 0x000fe20003f26070 */
[----:B--2---:R-:W-:Y:S01]  /*17a0*/  FADD.FTZ R13, R4, R13 ;  /* 0x0000000d040d7221 */ /* 0x004fe20000010000 */
[----:B------:R-:W-:Y:S01]  /*17b0*/  FADD.FTZ R16, R5, R16 ;  /* 0x0000001005107221 */ /* 0x000fe20000010000 */
[----:B------:R-:W-:Y:S01]  /*17c0*/  FADD.FTZ R20, R6, R20 ;  /* 0x0000001406147221 */ /* 0x000fe20000010000 */
[----:B------:R-:W-:Y:S01]  /*17d0*/  FADD.FTZ R19, R7, R19 ;  /* 0x0000001307137221 */ /* 0x000fe20000010000 */
[----:B------:R-:W-:Y:S01]  /*17e0*/  FADD.FTZ R17, R8, R17 ;  /* 0x0000001108117221 */ /* 0x000fe20000010000 */
[----:B------:R-:W-:Y:S01]  /*17f0*/  FADD.FTZ R18, R9, R18 ;  /* 0x0000001209127221 */ /* 0x000fe20000010000 */
[----:B------:R-:W-:Y:S01]  /*1800*/  FADD.FTZ R15, R10, R15 ;  /* 0x0000000f0a0f7221 */ /* 0x000fe20000010000 */
[----:B------:R-:W-:-:S05]  /*1810*/  FADD.FTZ R14, R11, R14 ;  /* 0x0000000e0b0e7221 */ /* 0x000fca0000010000 */
[----:B------:R-:W-:Y:S05]  /*1820*/  @!P1 BRA `(.L_x_5869) ;  /* 0xfffffffc00c49947 */ /* 0x000fea000383ffff */
.L_x_5868:
[----:B------:R-:W-:Y:S05]  /*1830*/  BSYNC.RECONVERGENT B1 ;  /* 0x0000000000017941 */ /* 0x000fea0003800200 */
.L_x_5867:
        /* <DEDUP_REMOVED lines=8> */
[----:B--2---:R-:W-:Y:S01]  /*18c0*/  FADD.FTZ R13, R13, R2 ;  /* 0x000000020d0d7221 */ /* 0x004fe20000010000 */
[----:B------:R-:W-:-:S07]  /*18d0*/  FADD.FTZ R16, R16, R3 ;  /* 0x0000000310107221 */ /* 0x000fce0000010000 */
.L_x_5871:
[----:B------:R-:W-:Y:S05]  /*18e0*/  BSYNC.RECONVERGENT B1 ;  /* 0x0000000000017941 */ /* 0x000fea0003800200 */
.L_x_5870:
[----:B------:R-:W-:Y:S01]  /*18f0*/  FADD.FTZ R20, R20, R13 ;  /* 0x0000000d14147221 */ /* 0x000fe20000010000 */
[----:B------:R-:W-:-:S03]  /*1900*/  FADD.FTZ R19, R19, R16 ;  /* 0x0000001013137221 */ /* 0x000fc60000010000 */
[----:B------:R-:W-:Y:S01]  /*1910*/  FADD.FTZ R20, R20, R17 ;  /* 0x0000001114147221 */ /* 0x000fe20000010000 */
[----:B------:R-:W-:-:S03]  /*1920*/  FADD.FTZ R19, R19, R18 ;  /* 0x0000001213137221 */ /* 0x000fc60000010000 */
[----:B------:R-:W-:Y:S01]  /*1930*/  FADD.FTZ R16, R20, R15 ;  /* 0x0000000f14107221 */ /* 0x000fe20000010000 */
[----:B------:R-:W-:Y:S01]  /*1940*/  FADD.FTZ R17, R19, R14 ;  /* 0x0000000e13117221 */ /* 0x000fe20000010000 */
[----:B------:R-:W-:Y:S06]  /*1950*/  BRA `(.L_x_5861) ;  /* 0x00000098000c7947 */ /* 0x000fec0003800000 */
.L_x_5862:
        /* <DEDUP_REMOVED lines=12> */
[----:B------:R-:W-:Y:S01]  /*1a20*/  CS2R R14, SRZ ;  /* 0x00000000000e7805 */ /* 0x000fe2000001ff00 */
[----:B------:R-:W2:Y:S08]  /*1a30*/  LDC R6, c[0x0][0x388] ;  /* 0x0000e200ff067b82 */ /* 0x000eb00000000800 */
[----:B------:R-:W0:Y:S01]  /*1a40*/  LDC R10, c[0x0][0x38c] ;  /* 0x0000e300ff0a7b82 */ /* 0x000e220000000800 */
[----:B-1----:R-:W-:-:S05]  /*1a50*/  IMAD R5, R21, 0x3, R4 ;  /* 0x0000000315057824 */ /* 0x002fca00078e0204 */
[----:B------:R-:W-:Y:S02]  /*1a60*/  ISETP.GE.U32.AND P0, PT, R5, R20, PT ;  /* 0x000000140500720c */ /* 0x000fe40003f06070 */
[-C--:B--2---:R-:W-:Y:S01]  /*1a70*/  MOV R5, R6.reuse ;  /* 0x0000000600057202 */ /* 0x084fe20000000f00 */
[----:B------:R-:W-:Y:S01]  /*1a80*/  IMAD.MOV.U32 R7, RZ, RZ, R6 ;  /* 0x000000ffff077224 */ /* 0x000fe200078e0006 */
[----:B------:R-:W-:Y:S02]  /*1a90*/  MOV R8, R6 ;  /* 0x0000000600087202 */ /* 0x000fe40000000f00 */
[-C--:B0-----:R-:W-:Y:S01]  /*1aa0*/  MOV R9, R10.reuse ;  /* 0x0000000a00097202 */ /* 0x081fe20000000f00 */
[----:B------:R-:W-:Y:S01]  /*1ab0*/  IMAD.MOV.U32 R11, RZ, RZ, R10 ;  /* 0x000000ffff0b7224 */ /* 0x000fe200078e000a */
[----:B------:R-:W-:-:S05]  /*1ac0*/  MOV R4, R10 ;  /* 0x0000000a00047202 */ /* 0x000fca0000000f00 */
[----:B------:R-:W-:Y:S05]  /*1ad0*/  @P0 BRA `(.L_x_5874) ;  /* 0x0000000000740947 */ /* 0x000fea0003800000 */
[----:B------:R-:W-:Y:S01]  /*1ae0*/  BSSY.RECONVERGENT B2, `(.L_x_5874) ;  /* 0x000001c000027945 */ /* 0x000fe20003800200 */
[----:B------:R-:W-:Y:S01]  /*1af0*/  MOV R11, R10 ;  /* 0x0000000a000b7202 */ /* 0x000fe20000000f00 */
[----:B------:R-:W-:Y:S01]  /*1b00*/  IMAD.MOV.U32 R4, RZ, RZ, R10 ;  /* 0x000000ffff047224 */ /* 0x000fe200078e000a */
[-C--:B------:R-:W-:Y:S02]  /*1b10*/  MOV R7, R6.reuse ;  /* 0x0000000600077202 */ /* 0x080fe40000000f00 */
[----:B------:R-:W-:-:S07]  /*1b20*/  MOV R8, R6 ;  /* 0x0000000600087202 */ /* 0x000fce0000000f00 */
.L_x_5875:
[C---:B------:R-:W-:Y:S02]  /*1b30*/  IMAD.IADD R12, R0.reuse, 0x1, R21 ;  /* 0x00000001000c7824 */ /* 0x040fe400078e0215 */
[----:B------:R-:W-:-:S03]  /*1b40*/  IMAD.WIDE.U32 R14, R0, 0x8, R2 ;  /* 0x00000008000e7825 */ /* 0x000fc600078e0002 */
[CC--:B------:R-:W-:Y:S01]  /*1b50*/  IADD3 R18, PT, PT, R12.reuse, R21.reuse, RZ ;  /* 0x000000150c127210 */ /* 0x0c0fe20007ffe0ff */
[--C-:B------:R-:W-:Y:S02]  /*1b60*/  IMAD.WIDE.U32 R12, R12, 0x8, R2.reuse ;  /* 0x000000080c0c7825 */ /* 0x100fe400078e0002 */
[----:B------:R-:W2:Y:S01]  /*1b70*/  LDG.E.64 R14, desc[UR36][R14.64] ;  /* 0x000000240e0e7981 */ /* 0x000ea2000c1e1b00 */
[C---:B------:R-:W-:Y:S01]  /*1b80*/  IADD3 R0, PT, PT, R18.reuse, R21, RZ ;  /* 0x0000001512007210 */ /* 0x040fe20007ffe0ff */
[--C-:B------:R-:W-:Y:S02]  /*1b90*/  IMAD.WIDE.U32 R18, R18, 0x8, R2.reuse ;  /* 0x0000000812127825 */ /* 0x100fe400078e0002 */
[----:B------:R-:W3:Y:S02]  /*1ba0*/  LDG.E.64 R12, desc[UR36][R12.64] ;  /* 0x000000240c0c7981 */ /* 0x000ee4000c1e1b00 */
[C---:B------:R-:W-:Y:S02]  /*1bb0*/  IMAD.WIDE.U32 R16, R0.reuse, 0x8, R2 ;  /* 0x0000000800107825 */ /* 0x040fe400078e0002 */
[----:B------:R-:W4:Y:S04]  /*1bc0*/  LDG.E.64 R18, desc[UR36][R18.64] ;  /* 0x0000002412127981 */ /* 0x000f28000c1e1b00 */
[----:B------:R-:W5:Y:S01]  /*1bd0*/  LDG.E.64 R16, desc[UR36][R16.64] ;  /* 0x0000002410107981 */ /* 0x000f62000c1e1b00 */
[----:B------:R-:W-:-:S04]  /*1be0*/  IMAD.IADD R0, R0, 0x1, R21 ;  /* 0x0000000100007824 */ /* 0x000fc800078e0215 */
[----:B------:R-:W-:-:S05]  /*1bf0*/  IMAD R23, R21, 0x3, R0 ;  /* 0x0000000315177824 */ /* 0x000fca00078e0200 */
[----:B------:R-:W-:Y:S01]  /*1c00*/  ISETP.GE.U32.AND P0, PT, R23, R20, PT ;  /* 0x000000141700720c */ /* 0x000fe20003f06070 */
[----:B--2---:R-:W-:Y:S01]  /*1c10*/  FADD.FTZ R8, R14, R8 ;  /* 0x000000080e087221 */ /* 0x004fe20000010000 */
[----:B------:R-:W-:Y:S01]  /*1c20*/  FADD.FTZ R4, R15, R4 ;  /* 0x000000040f047221 */ /* 0x000fe20000010000 */
[----:B---3--:R-:W-:Y:S01]  /*1c30*/  FADD.FTZ R7, R12, R7 ;  /* 0x000000070c077221 */ /* 0x008fe20000010000 */
[----:B------:R-:W-:Y:S01]  /*1c40*/  FADD.FTZ R11, R13, R11 ;  /* 0x0000000b0d0b7221 */ /* 0x000fe20000010000 */
[----:B----4-:R-:W-:Y:S01]  /*1c50*/  FADD.FTZ R6, R18, R6 ;  /* 0x0000000612067221 */ /* 0x010fe20000010000 */
[----:B------:R-:W-:Y:S01]  /*1c60*/  FADD.FTZ R10, R19, R10 ;  /* 0x0000000a130a7221 */ /* 0x000fe20000010000 */
[----:B-----5:R-:W-:Y:S01]  /*1c70*/  FADD.FTZ R5, R16, R5 ;  /* 0x0000000510057221 */ /* 0x020fe20000010000 */
[----:B------:R-:W-:-:S05]  /*1c80*/  FADD.FTZ R9, R17, R9 ;  /* 0x0000000911097221 */ /* 0x000fca0000010000 */
[----:B------:R-:W-:Y:S05]  /*1c90*/  @!P0 BRA `(.L_x_5875) ;  /* 0xfffffffc00a48947 */ /* 0x000fea000383ffff */
[----:B------:R-:W-:Y:S05]  /*1ca0*/  BSYNC.RECONVERGENT B2 ;  /* 0x0000000000027941 */ /* 0x000fea0003800200 */
.L_x_5874:
[----:B------:R-:W-:Y:S05]  /*1cb0*/  BSYNC.RECONVERGENT B1 ;  /* 0x0000000000017941 */ /* 0x000fea0003800200 */
.L_x_5873:
        /* <DEDUP_REMOVED lines=13> */
[C---:B------:R-:W-:Y:S02]  /*1d90*/  IMAD.IADD R25, R23.reuse, 0x1, R21 ;  /* 0x0000000117197824 */ /* 0x040fe400078e0215 */
[----:B------:R-:W-:-:S03]  /*1da0*/  IMAD.WIDE.U32 R18, R23, 0x8, R2 ;  /* 0x0000000817127825 */ /* 0x000fc600078e0002 */
[----:B------:R-:W-:-:S03]  /*1db0*/  ISETP.GE.U32.AND P1, PT, R25, R20, PT ;  /* 0x000000141900720c */ /* 0x000fc60003f26070 */
[----:B------:R-:W5:Y:S10]  /*1dc0*/  LDG.E.64 R18, desc[UR36][R18.64] ;  /* 0x0000002412127981 */ /* 0x000f74000c1e1b00 */
[----:B------:R-:W-:-:S05]  /*1dd0*/  @!P1 IMAD.WIDE.U32 R2, R25, 0x8, R2 ;  /* 0x0000000819029825 */ /* 0x000fca00078e0002 */
[----:B------:R0:W5:Y:S02]  /*1de0*/  @!P1 LDG.E.64 R16, desc[UR36][R2.64] ;  /* 0x0000002402109981 */ /* 0x000164000c1e1b00 */
.L_x_5877:
[----:B------:R-:W-:Y:S05]  /*1df0*/  BSYNC.RECONVERGENT B1 ;  /* 0x0000000000017941 */ /* 0x000fea0003800200 */
.L_x_5876:
[----:B------:R-:W-:Y:S04]  /*1e00*/  BSSY.RECONVERGENT B1, `(.L_x_5878) ;  /* 0x0000012000017945 */ /* 0x000fe80003800200 */
[----:B------:R-:W-:Y:S05]  /*1e10*/  @P0 BRA `(.L_x_5879) ;  /* 0x0000000000400947 */ /* 0x000fea0003800000 */
[----:B------:R-:W-:Y:S01]  /*1e20*/  IADD3 R0, PT, PT, R0, R21, RZ ;  /* 0x0000001500007210 */ /* 0x000fe20007ffe0ff */
[----:B-----5:R-:W-:Y:S01]  /*1e30*/  FADD.FTZ R8, R8, R14 ;  /* 0x0000000e08087221 */ /* 0x020fe20000010000 */
[----:B------:R-:W-:Y:S02]  /*1e40*/  FADD.FTZ R4, R4, R15 ;  /* 0x0000000f04047221 */ /* 0x000fe40000010000 */
[----:B------:R-:W-:-:S13]  /*1e50*/  ISETP.GE.U32.AND P0, PT, R0, R20, PT ;  /* 0x000000140000720c */ /* 0x000fda0003f06070 */
[----:B------:R-:W-:Y:S05]  /*1e60*/  @P0 BRA `(.L_x_5879) ;  /* 0x00000000002c0947 */ /* 0x000fea0003800000 */
[----:B------:R-:W-:Y:S01]  /*1e70*/  IADD3 R0, PT, PT, R0, R21, RZ ;  /* 0x0000001500007210 */ /* 0x000fe20007ffe0ff */
[----:B------:R-:W-:Y:S01]  /*1e80*/  FADD.FTZ R7, R7, R12 ;  /* 0x0000000c07077221 */ /* 0x000fe20000010000 */
[----:B------:R-:W-:Y:S02]  /*1e90*/  FADD.FTZ R11, R11, R13 ;  /* 0x0000000d0b0b7221 */ /* 0x000fe40000010000 */
[----:B------:R-:W-:-:S13]  /*1ea0*/  ISETP.GE.U32.AND P0, PT, R0, R20, PT ;  /* 0x000000140000720c */ /* 0x000fda0003f06070 */
[----:B------:R-:W-:Y:S05]  /*1eb0*/  @P0 BRA `(.L_x_5879) ;  /* 0x0000000000180947 */ /* 0x000fea0003800000 */
[----:B------:R-:W-:Y:S02]  /*1ec0*/  IMAD.IADD R21, R0, 0x1, R21 ;  /* 0x0000000100157824 */ /* 0x000fe400078e0215 */
[----:B------:R-:W-:Y:S01]  /*1ed0*/  FADD.FTZ R6, R6, R18 ;  /* 0x0000001206067221 */ /* 0x000fe20000010000 */
[----:B------:R-:W-:Y:S02]  /*1ee0*/  FADD.FTZ R10, R10, R19 ;  /* 0x000000130a0a7221 */ /* 0x000fe40000010000 */
[----:B------:R-:W-:-:S13]  /*1ef0*/  ISETP.GE.U32.AND P0, PT, R21, R20, PT ;  /* 0x000000141500720c */ /* 0x000fda0003f06070 */
[----:B------:R-:W-:Y:S01]  /*1f00*/  @!P0 FADD.FTZ R5, R5, R16 ;  /* 0x0000001005058221 */ /* 0x000fe20000010000 */
[----:B------:R-:W-:-:S07]  /*1f10*/  @!P0 FADD.FTZ R9, R9, R17 ;  /* 0x0000001109098221 */ /* 0x000fce0000010000 */
.L_x_5879:
[----:B------:R-:W-:Y:S05]  /*1f20*/  BSYNC.RECONVERGENT B1 ;  /* 0x0000000000017941 */ /* 0x000fea0003800200 */
.L_x_5878:
[----:B------:R-:W-:Y:S01]  /*1f30*/  FADD.FTZ R7, R8, R7 ;  /* 0x0000000708077221 */ /* 0x000fe20000010000 */
[----:B------:R-:W-:-:S03]  /*1f40*/  FADD.FTZ R11, R4, R11 ;  /* 0x0000000b040b7221 */ /* 0x000fc60000010000 */
[----:B------:R-:W-:Y:S01]  /*1f50*/  FADD.FTZ R6, R7, R6 ;  /* 0x0000000607067221 */ /* 0x000fe20000010000 */
[----:B------:R-:W-:-:S03]  /*1f60*/  FADD.FTZ R10, R11, R10 ;  /* 0x0000000a0b0a7221 */ /* 0x000fc60000010000 */
[----:B-----5:R-:W-:Y:S01]  /*1f70*/  FADD.FTZ R16, R6, R5 ;  /* 0x0000000506107221 */ /* 0x020fe20000010000 */
[----:B------:R-:W-:Y:S01]  /*1f80*/  FADD.FTZ R17, R10, R9 ;  /* 0x000000090a117221 */ /* 0x000fe20000010000 */
[----:B------:R-:W-:Y:S06]  /*1f90*/  BRA `(.L_x_5861) ;  /* 0x00000090007c7947 */ /* 0x000fec0003800000 */
.L_x_5872:
        /* <DEDUP_REMOVED lines=25> */
.L_x_5883:
[----:B------:R-:W-:Y:S02]  /*2130*/  IMAD.IADD R12, R0, 0x1, R22 ;  /* 0x00000001000c7824 */ /* 0x000fe400078e0216 */
[C---:B------:R-:W-:Y:S02]  /*2140*/  IMAD R15, R21.reuse, R0, RZ ;  /* 0x00000000150f7224 */ /* 0x040fe400078e02ff */
[----:B------:R-:W-:Y:S01]  /*2150*/  IMAD R13, R21, R12, RZ ;  /* 0x0000000c150d7224 */ /* 0x000fe200078e02ff */
[----:B------:R-:W-:Y:S01]  /*2160*/  IADD3 R16, PT, PT, R12, R22, RZ ;  /* 0x000000160c107210 */ /* 0x000fe20007ffe0ff */
[----:B------:R-:W-:-:S03]  /*2170*/  IMAD.WIDE.U32 R14, R15, 0x8, R2 ;  /* 0x000000080f0e7825 */ /* 0x000fc600078e0002 */
[----:B------:R-:W-:Y:S01]  /*2180*/  IADD3 R0, PT, PT, R16, R22, RZ ;  /* 0x0000001610007210 */ /* 0x000fe20007ffe0ff */
[----:B------:R-:W-:Y:S02]  /*2190*/  IMAD R19, R21, R16, RZ ;  /* 0x0000001015137224 */ /* 0x000fe400078e02ff */
        /* <DEDUP_REMOVED lines=21> */
.L_x_5882:
[----:B------:R-:W-:Y:S05]  /*22f0*/  BSYNC.RECONVERGENT B1 ;  /* 0x0000000000017941 */ /* 0x000fea0003800200 */
.L_x_5881:
        /* <DEDUP_REMOVED lines=23> */
.L_x_5885:
[----:B------:R-:W-:Y:S05]  /*2470*/  BSYNC.RECONVERGENT B1 ;  /* 0x0000000000017941 */ /* 0x000fea0003800200 */
.L_x_5884:
[----:B------:R-:W-:Y:S04]  /*2480*/  BSSY.RECONVERGENT B1, `(.L_x_5886) ;  /* 0x0000012000017945 */ /* 0x000fe80003800200 */
[----:B------:R-:W-:Y:S05]  /*2490*/  @P0 BRA `(.L_x_5887) ;  /* 0x0000000000400947 */ /* 0x000fea0003800000 */
[----:B0-----:R-:W-:Y:S01]  /*24a0*/  IADD3 R3, PT, PT, R0, R22, RZ ;  /* 0x0000001600037210 */ /* 0x001fe20007ffe0ff */
        /* <DEDUP_REMOVED lines=15> */
.L_x_5887:
[----:B------:R-:W-:Y:S05]  /*25a0*/  BSYNC.RECONVERGENT B1 ;  /* 0x0000000000017941 */ /* 0x000fea0003800200 */
.L_x_5886:
[----:B------:R-:W-:Y:S01]  /*25b0*/  FADD.FTZ R7, R8, R7 ;  /* 0x0000000708077221 */ /* 0x000fe20000010000 */
[----:B------:R-:W-:-:S03]  /*25c0*/  FADD.FTZ R11, R4, R11 ;  /* 0x0000000b040b7221 */ /* 0x000fc60000010000 */
[----:B------:R-:W-:Y:S01]  /*25d0*/  FADD.FTZ R6, R7, R6 ;  /* 0x0000000607067221 */ /* 0x000fe20000010000 */
[----:B------:R-:W-:-:S03]  /*25e0*/  FADD.FTZ R10, R11, R10 ;  /* 0x0000000a0b0a7221 */ /* 0x000fc60000010000 */
[----:B-----5:R-:W-:Y:S01]  /*25f0*/  FADD.FTZ R16, R6, R5 ;  /* 0x0000000506107221 */ /* 0x020fe20000010000 */
[----:B------:R-:W-:Y:S01]  /*2600*/  FADD.FTZ R17, R10, R9 ;  /* 0x000000090a117221 */ /* 0x000fe20000010000 */
[----:B------:R-:W-:Y:S06]  /*2610*/  BRA `(.L_x_5861) ;  /* 0x0000008800dc7947 */ /* 0x000fec0003800000 */
.L_x_5880:
[----:B------:R-:W1:Y:S01]  /*2620*/  LDCU UR4, c[0x0][0x39c] ;  /* 0x00007380ff0477ac */ /* 0x000e620008000800 */
[----:B------:R-:W2:Y:S01]  /*2630*/  LDC R5, c[0x0][0x388] ;  /* 0x0000e200ff057b82 */ /* 0x000ea20000000800 */
[----:B------:R-:W-:Y:S01]  /*2640*/  BSSY.RECONVERGENT B1, `(.L_x_5888) ;  /* 0x0000418000017945 */ /* 0x000fe20003800200 */
[----:B------:R-:W-:Y:S02]  /*2650*/  MOV R2, R4 ;  /* 0x0000000400027202 */ /* 0x000fe40000000f00 */
[----:B0-----:R-:W-:Y:S02]  /*2660*/  CS2R R8, SRZ ;  /* 0x0000000000087805 */ /* 0x001fe4000001ff00 */
[----:B------:R-:W-:Y:S02]  /*2670*/  CS2R R18, SRZ ;  /* 0x0000000000127805 */ /* 0x000fe4000001ff00 */
[----:B------:R-:W-:Y:S02]  /*2680*/  CS2R R14, SRZ ;  /* 0x00000000000e7805 */ /* 0x000fe4000001ff00 */
[----:B------:R-:W-:Y:S01]  /*2690*/  CS2R R12, SRZ ;  /* 0x00000000000c7805 */ /* 0x000fe2000001ff00 */
[----:B------:R-:W0:Y:S01]  /*26a0*/  LDC R6, c[0x0][0x38c] ;  /* 0x0000e300ff067b82 */ /* 0x000e220000000800 */
[----:B-1----:R-:W-:-:S05]  /*26b0*/  MOV R21, UR4 ;  /* 0x0000000400157c02 */ /* 0x002fca0008000f00 */
[----:B------:R-:W-:Y:S02]  /*26c0*/  IMAD R3, R21, 0x3, R4 ;  /* 0x0000000315037824 */ /* 0x000fe400078e0204 */
[----:B--2---:R-:W-:Y:S01]  /*26d0*/  IMAD.MOV.U32 R25, RZ, RZ, R5 ;  /* 0x000000ffff197224 */ /* 0x004fe200078e0005 */
[-C--:B------:R-:W-:Y:S02]  /*26e0*/  MOV R4, R5.reuse ;  /* 0x0000000500047202 */ /* 0x080fe40000000f00 */
[----:B------:R-:W-:Y:S02]  /*26f0*/  ISETP.GE.U32.AND P0, PT, R3, R20, PT ;  /* 0x000000140300720c */ /* 0x000fe40003f06070 */
[----:B------:R-:W-:Y:S01]  /*2700*/  MOV R3, R5 ;  /* 0x0000000500037202 */ /* 0x000fe20000000f00 */
[----:B0-----:R-:W-:Y:S01]  /*2710*/  IMAD.MOV.U32 R24, RZ, RZ, R6 ;  /* 0x000000ffff187224 */ /* 0x001fe200078e0006 */
[-C--:B------:R-:W-:Y:S02]  /*2720*/  MOV R23, R6.reuse ;  /* 0x0000000600177202 */ /* 0x080fe40000000f00 */
[----:B------:R-:W-:-:S07]  /*2730*/  MOV R26, R6 ;  /* 0x00000006001a7202 */ /* 0x000fce0000000f00 */
[----:B------:R-:W-:Y:S05]  /*2740*/  @P0 BRA `(.L_x_5889) ;  /* 0x00000040001c0947 */ /* 0x000fea0003800000 */
[----:B------:R-:W-:-:S13]  /*2750*/  ISETP.NE.AND P0, PT, R7, RZ, PT ;  /* 0x000000ff0700720c */ /* 0x000fda0003f05270 */
[----:B------:R0:W5:Y:S01]  /*2760*/  @!P0 LDG.E.64 R10, desc[UR36][R16.64] ;  /* 0x00000024100a8981 */ /* 0x000162000c1e1b00 */
[----:B------:R-:W-:Y:S01]  /*2770*/  VIADD R7, R7, 0xffffffff ;  /* 0xffffffff07077836 */ /* 0x000fe20000000000 */
[-C--:B------:R-:W-:Y:S01]  /*2780*/  MOV R24, R6.reuse ;  /* 0x0000000600187202 */ /* 0x080fe20000000f00 */
[----:B------:R-:W-:Y:S01]  /*2790*/  IMAD.MOV.U32 R26, RZ, RZ, R6 ;  /* 0x000000ffff1a7224 */ /* 0x000fe200078e0006 */
[----:B------:R-:W-:Y:S01]  /*27a0*/  MOV R23, R6 ;  /* 0x0000000600177202 */ /* 0x000fe20000000f00 */
[----:B------:R-:W-:Y:S01]  /*27b0*/  IMAD.MOV.U32 R4, RZ, RZ, R5 ;  /* 0x000000ffff047224 */ /* 0x000fe200078e0005 */
[----:B------:R-:W-:Y:S02]  /*27c0*/  VIMNMX.U32 R7, PT, PT, R7, 0x18, PT ;  /* 0x0000001807077848 */ /* 0x000fe40003fe0000 */
[-C--:B------:R-:W-:Y:S02]  /*27d0*/  MOV R25, R5.reuse ;  /* 0x0000000500197202 */ /* 0x080fe40000000f00 */
[----:B------:R-:W-:-:S02]  /*27e0*/  MOV R3, R5 ;  /* 0x0000000500037202 */ /* 0x000fc40000000f00 */
[----:B0-----:R-:W-:-:S07]  /*27f0*/  IADD3 R7, PT, PT, R7, 0x1, RZ ;  /* 0x0000000107077810 */ /* 0x001fce0007ffe0ff */
.L_x_5895:
[----:B------:R-:W0:Y:S01]  /*2800*/  LDCU UR4, c[0x0][0x39c] ;  /* 0x00007380ff0477ac */ /* 0x000e220008000800 */
[-C--:B-----5:R-:W-:Y:S01]  /*2810*/  @!P0 MOV R8, R10.reuse ;  /* 0x0000000a00088202 */ /* 0x0a0fe20000000f00 */
[--C-:B------:R-:W-:Y:S01]  /*2820*/  @!P0 IMAD.MOV.U32 R9, RZ, RZ, R11.reuse ;  /* 0x000000ffff098224 */ /* 0x100fe200078e000b */
[-C--:B------:R-:W-:Y:S01]  /*2830*/  @!P0 MOV R19, R11.reuse ;  /* 0x0000000b00138202 */ /* 0x080fe20000000f00 */
[----:B------:R-:W-:Y:S01]  /*2840*/  @!P0 IMAD.MOV.U32 R15, RZ, RZ, R11 ;  /* 0x000000ffff0f8224 */ /* 0x000fe200078e000b */
[-C--:B------:R-:W-:Y:S01]  /*2850*/  @!P0 MOV R18, R10.reuse ;  /* 0x0000000a00128202 */ /* 0x080fe20000000f00 */
[----:B------:R-:W-:Y:S01]  /*2860*/  @!P0 IMAD.MOV.U32 R12, RZ, RZ, R10 ;  /* 0x000000ffff0c8224 */ /* 0x000fe200078e000a */
        /* <DEDUP_REMOVED lines=14> */
[----:B------:R-:W2:Y:S03]  /*2950*/  LDCU UR75, c[0x0][0x3ec] ;  /* 0x00007d80ff4b77ac */ /* 0x000ea60008000800 */
[----:B------:R-:W-:Y:S01]  /*2960*/  IMAD.MOV R9, RZ, RZ, -R12 ;  /* 0x000000ffff097224 */ /* 0x000fe200078e0a0c */
[----:B------:R-:W-:-:S03]  /*2970*/  UISETP.NE.AND UP0, UPT, UR50, URZ, UPT ;  /* 0x000000ff3200728c */ /* 0x000fc6000bf05270 */
        /* <DEDUP_REMOVED lines=284> */
.L_x_5891:
[----:B------:R-:W-:Y:S01]  /*3b40*/  LOP3.LUT R13, R14, 0xfffffff8, RZ, 0xc0, !PT ;  /* 0xfffffff80e0d7812 */ /* 0x000fe200078ec0ff */
[----:B------:R-:W1:Y:S03]  /*3b50*/  LDCU UR52, c[0x0][0x3d4] ;  /* 0x00007a80ff3477ac */ /* 0x000e660008000800 */
[----:B------:R-:W-:-:S05]  /*3b60*/  IADD3 R12, P1, PT, R13, R16, RZ ;  /* 0x000000100d0c7210 */ /* 0x000fca0007f3e0ff */
[----:B------:R-:W-:-:S06]  /*3b70*/  IMAD.X R13, RZ, RZ, R17, P1 ;  /* 0x000000ffff0d7224 */ /* 0x000fcc00008e0611 */
[----:B------:R-:W5:Y:S01]  /*3b80*/  LDG.E.64 R12, desc[UR36][R12.64] ;  /* 0x000000240c0c7981 */ /* 0x000f62000c1e1b00 */
[----:B0-----:R-:W-:Y:S02]  /*3b90*/  IADD3 R9, PT, PT, R2, UR4, RZ ;  /* 0x0000000402097c10 */ /* 0x001fe4000fffe0ff */
[----:B------:R-:W-:-:S05]  /*3ba0*/  MOV R8, RZ ;  /* 0x000000ff00087202 */ /* 0x000fca0000000f00 */
[----:B------:R-:W-:-:S05]  /*3bb0*/  IMAD.HI.U32 R19, R9, UR30, R8 ;  /* 0x0000001e09137c27 */ /* 0x000fca000f8e0008 */
[----:B------:R-:W-:-:S04]  /*3bc0*/  SHF.R.U32.HI R19, RZ, UR31, R19 ;  /* 0x0000001fff137c19 */ /* 0x000fc80008011613 */
[----:B------:R-:W-:-:S05]  /*3bd0*/  IADD3 R15, PT, PT, -R19, RZ, RZ ;  /* 0x000000ff130f7210 */ /* 0x000fca0007ffe1ff */
[----:B-1----:R-:W-:-:S04]  /*3be0*/  IMAD R20, R15, UR52, R9 ;  /* 0x000000340f147c24 */ /* 0x002fc8000f8e0209 */
[----:B------:R-:W-:Y:S01]  /*3bf0*/  IMAD R20, R20, UR5, RZ ;  /* 0x0000000514147c24 */ /* 0x000fe2000f8e02ff */
[----:B------:R-:W-:Y:S06]  /*3c00*/  BRA.U !UP0, `(.L_x_5892) ;  /* 0x0000000d08687547 */ /* 0x000fec000b800000 */
        /* <DEDUP_REMOVED lines=218> */
.L_x_5892:
        /* <DEDUP_REMOVED lines=8> */
[----:B------:R-:W-:-:S04]  /*4a30*/  SHF.R.U32.HI R19, RZ, UR31, R19 ;  /* 0x0000001fff137c19 */ /* 0x000fc80008011613 */
[----:B------:R-:W-:-:S05]  /*4a40*/  IADD3 R21, PT, PT, -R19, RZ, RZ ;  /* 0x000000ff13157210 */ /* 0x000fca0007ffe1ff */
[----:B0-----:R-:W-:-:S04]  /*4a50*/  IMAD R22, R21, UR52, R9 ;  /* 0x0000003415167c24 */ /* 0x001fc8000f8e0209 */
        /* <DEDUP_REMOVED lines=220> */
.L_x_5893:
        /* <DEDUP_REMOVED lines=231> */
.L_x_5894:
[----:B------:R-:W-:-:S04]  /*6690*/  LOP3.LUT R9, R22, 0xfffffff8, RZ, 0xc0, !PT ;  /* 0xfffffff816097812 */ /* 0x000fc800078ec0ff */
[----:B------:R-:W-:-:S05]  /*66a0*/  IADD3 R8, P1, PT, R9, R16, RZ ;  /* 0x0000001009087210 */ /* 0x000fca0007f3e0ff */
[----:B------:R-:W-:-:S06]  /*66b0*/  IMAD.X R9, RZ, RZ, R17, P1 ;  /* 0x000000ffff097224 */ /* 0x000fcc00008e0611 */
[----:B------:R-:W5:Y:S02]  /*66c0*/  LDG.E.64 R8, desc[UR36][R8.64] ;  /* 0x0000002408087981 */ /* 0x000f64000c1e1b00 */
.L_x_5890:
[----:B------:R-:W1:Y:S01]  /*66d0*/  LDCU UR5, c[0x0][0x394] ;  /* 0x00007280ff0577ac */ /* 0x000e620008000800 */
[----:B0-----:R-:W-:Y:S01]  /*66e0*/  MOV R21, UR4 ;  /* 0x0000000400157c02 */ /* 0x001fe20008000f00 */
[----:B-----5:R-:W-:Y:S01]  /*66f0*/  FADD.FTZ R4, R12, R4 ;  /* 0x000000040c047221 */ /* 0x020fe20000010000 */
[----:B------:R-:W-:Y:S01]  /*6700*/  FADD.FTZ R6, R13, R6 ;  /* 0x000000060d067221 */ /* 0x000fe20000010000 */
[----:B------:R-:W-:Y:S01]  /*6710*/  FADD.FTZ R3, R14, R3 ;  /* 0x000000030e037221 */ /* 0x000fe20000010000 */
[----:B------:R-:W-:Y:S01]  /*6720*/  LEA R2, R21, R2, 0x2 ;  /* 0x0000000215027211 */ /* 0x000fe200078e10ff */
[----:B------:R-:W-:Y:S01]  /*6730*/  FADD.FTZ R23, R15, R23 ;  /* 0x000000170f177221 */ /* 0x000fe20000010000 */
[----:B------:R-:W-:Y:S01]  /*6740*/  FADD.FTZ R25, R18, R25 ;  /* 0x0000001912197221 */ /* 0x000fe20000010000 */
[----:B------:R-:W-:Y:S01]  /*6750*/  FADD.FTZ R24, R19, R24 ;  /* 0x0000001813187221 */ /* 0x000fe20000010000 */
[----:B------:R-:W-:Y:S01]  /*6760*/  FADD.FTZ R5, R8, R5 ;  /* 0x0000000508057221 */ /* 0x000fe20000010000 */
[----:B------:R-:W-:-:S02]  /*6770*/  IMAD R27, R21, 0x3, R2 ;  /* 0x00000003151b7824 */ /* 0x000fc400078e0202 */
[----:B------:R-:W-:Y:S01]  /*6780*/  FADD.FTZ R26, R9, R26 ;  /* 0x0000001a091a7221 */ /* 0x000fe20000010000 */
[----:B-1----:R-:W-:-:S04]  /*6790*/  MOV R20, UR5 ;  /* 0x0000000500147c02 */ /* 0x002fc80008000f00 */
[----:B------:R-:W-:-:S13]  /*67a0*/  ISETP.GE.U32.AND P1, PT, R27, R20, PT ;  /* 0x000000141b00720c */ /* 0x000fda0003f26070 */
[----:B------:R-:W-:Y:S05]  /*67b0*/  @!P1 BRA `(.L_x_5895) ;  /* 0xffffffc000109947 */ /* 0x000fea000383ffff */
.L_x_5889:
[----:B------:R-:W-:Y:S05]  /*67c0*/  BSYNC.RECONVERGENT B1 ;  /* 0x0000000000017941 */ /* 0x000fea0003800200 */
.L_x_5888:
[----:B------:R-:W-:Y:S01]  /*67d0*/  ISETP.GE.U32.AND P0, PT, R2, R20, PT ;  /* 0x000000140200720c */ /* 0x000fe20003f06070 */
[----:B------:R-:W-:Y:S01]  /*67e0*/  BSSY.RECONVERGENT B1, `(.L_x_5896) ;  /* 0x0000480000017945 */ /* 0x000fe20003800200 */
[----:B------:R-:W-:Y:S01]  /*67f0*/  MOV R17, R15 ;  /* 0x0000000f00117202 */ /* 0x000fe20000000f00 */
[----:B------:R-:W-:Y:S01]  /*6800*/  IMAD.MOV.U32 R29, RZ, RZ, R9 ;  /* 0x000000ffff1d7224 */ /* 0x000fe200078e0009 */
[----:B------:R-:W-:Y:S01]  /*6810*/  MOV R16, R14 ;  /* 0x0000000e00107202 */ /* 0x000fe20000000f00 */
[----:B------:R-:W-:Y:S01]  /*6820*/  IMAD.MOV.U32 R15, RZ, RZ, R13 ;  /* 0x000000ffff0f7224 */ /* 0x000fe200078e000d */
[----:B------:R-:W-:Y:S02]  /*6830*/  MOV R28, R8 ;  /* 0x00000008001c7202 */ /* 0x000fe40000000f00 */
[----:B------:R-:W-:-:S05]  /*6840*/  MOV R14, R12 ;  /* 0x0000000c000e7202 */ /* 0x000fca0000000f00 */
        /* <DEDUP_REMOVED lines=282> */
.L_x_5899:
[----:B------:R-:W-:Y:S02]  /*79f0*/  SHF.R.U32.HI R8, RZ, 0x3, R8 ;  /* 0x00000003ff087819 */ /* 0x000fe40000011608 */
[----:B------:R-:W-:-:S07]  /*7a00*/  MOV R9, RZ ;  /* 0x000000ff00097202 */ /* 0x000fce0000000f00 */
.L_x_5898:
[----:B------:R-:W0:Y:S02]  /*7a10*/  LDCU.64 UR4, c[0x0][0x760] ;  /* 0x0000ec00ff0477ac */ /* 0x000e240008000a00 */
[----:B0-----:R-:W-:-:S05]  /*7a20*/  IADD3 R22, P1, PT, R0, UR4, RZ ;  /* 0x0000000400167c10 */ /* 0x001fca000ff3e0ff */
[----:B------:R-:W-:Y:S01]  /*7a30*/  IMAD.X R27, RZ, RZ, UR5, P1 ;  /* 0x00000005ff1b7e24 */ /* 0x000fe200088e06ff */
        /* <DEDUP_REMOVED lines=283> */
.L_x_5901:
[----:B------:R-:W-:Y:S02]  /*8bf0*/  SHF.R.U32.HI R10, RZ, 0x3, R0 ;  /* 0x00000003ff0a7819 */ /* 0x000fe40000011600 */
[----:B------:R-:W-:-:S07]  /*8c00*/  MOV R11, RZ ;  /* 0x000000ff000b7202 */ /* 0x000fce0000000f00 */
.L_x_5900:
        /* <DEDUP_REMOVED lines=283> */
.L_x_5903:
[----:B------:R-:W-:Y:S02]  /*9dc0*/  SHF.R.U32.HI R10, RZ, 0x3, R0 ;  /* 0x00000003ff0a7819 */ /* 0x000fe40000011600 */
[----:B------:R-:W-:-:S07]  /*9dd0*/  MOV R11, RZ ;  /* 0x000000ff000b7202 */ /* 0x000fce0000000f00 */
.L_x_5902:
        /* <DEDUP_REMOVED lines=283> */
.L_x_5905:
[----:B------:R-:W-:Y:S02]  /*af90*/  SHF.R.U32.HI R10, RZ, 0x3, R0 ;  /* 0x00000003ff0a7819 */ /* 0x000fe40000011600 */
[----:B------:R-:W-:-:S07]  /*afa0*/  MOV R11, RZ ;  /* 0x000000ff000b7202 */ /* 0x000fce0000000f00 */
.L_x_5904:
[----:B------:R-:W-:-:S04]  /*afb0*/  LEA R8, P0, R10, R22, 0x3 ;  /* 0x000000160a087211 */ /* 0x000fc800078018ff */
[----:B------:R-:W-:-:S05]  /*afc0*/  LEA.HI.X R9, R10, R27, R11, 0x3, P0 ;  /* 0x0000001b0a097211 */ /* 0x000fca00000f1c0b */
[----:B------:R0:W5:Y:S04]  /*afd0*/  LDG.E.64 R28, desc[UR36][R8.64] ;  /* 0x00000024081c7981 */ /* 0x000168000c1e1b00 */
.L_x_5897:
[----:B------:R-:W-:Y:S05]  /*afe0*/  BSYNC.RECONVERGENT B1 ;  /* 0x0000000000017941 */ /* 0x000fea0003800200 */
.L_x_5896:
[----:B------:R-:W-:Y:S01]  /*aff0*/  ISETP.GE.U32.AND P0, PT, R2, R20, PT ;  /* 0x000000140200720c */ /* 0x000fe20003f06070 */
[----:B------:R-:W-:-:S12]  /*b000*/  BSSY.RECONVERGENT B1, `(.L_x_5906) ;  /* 0x0000012000017945 */ /* 0x000fd80003800200 */
[----:B------:R-:W-:Y:S05]  /*b010*/  @P0 BRA `(.L_x_5907) ;  /* 0x0000000000400947 */ /* 0x000fea0003800000 */
[----:B------:R-:W-:Y:S02]  /*b020*/  IMAD.IADD R0, R2, 0x1, R21 ;  /* 0x0000000102007824 */ /* 0x000fe400078e0215 */
        /* <DEDUP_REMOVED lines=9> */
[----:B------:R-:W-:Y:S01]  /*b0c0*/  IADD3 R21, PT, PT, R0, R21, RZ ;  /* 0x0000001500157210 */ /* 0x000fe20007ffe0ff */
[----:B------:R-:W-:Y:S01]  /*b0d0*/  FADD.FTZ R25, R25, R18 ;  /* 0x0000001219197221 */ /* 0x000fe20000010000 */
[----:B------:R-:W-:Y:S02]  /*b0e0*/  FADD.FTZ R24, R24, R19 ;  /* 0x0000001318187221 */ /* 0x000fe40000010000 */
[----:B------:R-:W-:-:S13]  /*b0f0*/  ISETP.GE.U32.AND P0, PT, R21, R20, PT ;  /* 0x000000141500720c */ /* 0x000fda0003f06070 */
[----:B------:R-:W-:Y:S01]  /*b100*/  @!P0 FADD.FTZ R5, R5, R28 ;  /* 0x0000001c05058221 */ /* 0x000fe20000010000 */
[----:B------:R-:W-:-:S07]  /*b110*/  @!P0 FADD.FTZ R26, R26, R29 ;  /* 0x0000001d1a1a8221 */ /* 0x000fce0000010000 */
.L_x_5907:
[----:B------:R-:W-:Y:S05]  /*b120*/  BSYNC.RECONVERGENT B1 ;  /* 0x0000000000017941 */ /* 0x000fea0003800200 */
.L_x_5906:
[----:B------:R-:W-:Y:S01]  /*b130*/  FADD.FTZ R4, R3, R4 ;  /* 0x0000000403047221 */ /* 0x000fe20000010000 */
[----:B------:R-:W-:-:S03]  /*b140*/  FADD.FTZ R23, R23, R6 ;  /* 0x0000000617177221 */ /* 0x000fc60000010000 */
[----:B------:R-:W-:Y:S01]  /*b150*/  FADD.FTZ R4, R4, R25 ;  /* 0x0000001904047221 */ /* 0x000fe20000010000 */
[----:B------:R-:W-:-:S03]  /*b160*/  FADD.FTZ R23, R23, R24 ;  /* 0x0000001817177221 */ /* 0x000fc60000010000 */
[----:B-----5:R-:W-:Y:S01]  /*b170*/  FADD.FTZ R16, R4, R5 ;  /* 0x0000000504107221 */ /* 0x020fe20000010000 */
[----:B------:R-:W-:-:S07]  /*b180*/  FADD.FTZ R17, R23, R26 ;  /* 0x0000001a17117221 */ /* 0x000fce0000010000 */
.L_x_5861:
[----:B------:R-:W-:Y:S05]  /*b190*/  BSYNC.RECONVERGENT B0 ;  /* 0x0000000000007941 */ /* 0x000fea0003800200 */
.L_x_5860:
[----:B------:R-:W1:Y:S01]  /*b1a0*/  LDCU UR4, c[0x0][0x3ac] ;  /* 0x00007580ff0477ac */ /* 0x000e620008000800 */
[----:B------:R-:W2:Y:S01]  /*b1b0*/  S2R R0, SR_TID.X ;  /* 0x0000000000007919 */ /* 0x000ea20000002100 */
[----:B------:R-:W3:Y:S01]  /*b1c0*/  S2R R5, SR_TID.Y ;  /* 0x0000000000057919 */ /* 0x000ee20000002200 */
[----:B-1----:R-:W-:-:S09]  /*b1d0*/  UISETP.NE.AND UP0, UPT, UR4, URZ, UPT ;  /* 0x000000ff0400728c */ /* 0x002fd2000bf05270 */
[----:B------:R-:W-:Y:S05]  /*b1e0*/  BRA.U !UP0, `(.L_x_5908) ;  /* 0x0000000108687547 */ /* 0x000fea000b800000 */
[----:B------:R-:W1:Y:S01]  /*b1f0*/  S2UR UR5, SR_CgaCtaId ;  /* 0x00000000000579c3 */ /* 0x000e620000008800 */
[----:B------:R-:W0:Y:S01]  /*b200*/  LDCU UR8, c[0x0][0x360] ;  /* 0x00006c00ff0877ac */ /* 0x000e220008000800 */
[----:B------:R-:W-:Y:S01]  /*b210*/  UMOV UR4, 0x400 ;  /* 0x0000040000047882 */ /* 0x000fe20000000000 */
[----:B------:R-:W4:Y:S01]  /*b220*/  LDCU UR6, c[0x0][0x364] ;  /* 0x00006c80ff0677ac */ /* 0x000f220008000800 */
[----:B------:R-:W-:Y:S01]  /*b230*/  UIADD3 UR4, UPT, UPT, UR4, 0x10, URZ ;  /* 0x0000001004047890 */ /* 0x000fe2000fffe0ff */
[----:B0-23--:R-:W-:-:S03]  /*b240*/  IMAD R2, R5, UR8, R0 ;  /* 0x0000000805027c24 */ /* 0x00dfc6000f8e0200 */
[----:B-1----:R-:W-:Y:S02]  /*b250*/  ULEA UR4, UR5, UR4, 0x18 ;  /* 0x0000000405047291 */ /* 0x002fe4000f8ec0ff */
[----:B----4-:R-:W-:-:S04]  /*b260*/  UISETP.GE.U32.AND UP0, UPT, UR6, 0x2, UPT ;  /* 0x000000020600788c */ /* 0x010fc8000bf06070 */
[----:B------:R-:W-:-:S05]  /*b270*/  LEA R2, R2, UR4, 0x3 ;  /* 0x0000000402027c11 */ /* 0x000fca000f8e18ff */
[----:B------:R1:W-:Y:S01]  /*b280*/  STS.64 [R2], R16 ;  /* 0x0000001002007388 */ /* 0x0003e20000000a00 */
[----:B------:R-:W-:Y:S05]  /*b290*/  BRA.U !UP0, `(.L_x_5908) ;  /* 0x00000001083c7547 */ /* 0x000fea000b800000 */
[----:B------:R-:W-:-:S05]  /*b2a0*/  UMOV UR5, UR6 ;  /* 0x0000000600057c82 */ /* 0x000fca0008000000 */
.L_x_5909:
        /* <DEDUP_REMOVED lines=9> */
[----:B------:R-:W1:Y:S02]  /*b340*/  @!P0 LDS.64 R6, [R3] ;  /* 0x0000000003068984 */ /* 0x000e640000000a00 */
[----:B-1--4-:R-:W-:Y:S01]  /*b350*/  @!P0 FADD.FTZ R16, R16, R6 ;  /* 0x0000000610108221 */ /* 0x012fe20000010000 */
[----:B------:R-:W-:-:S05]  /*b360*/  @!P0 FADD.FTZ R17, R17, R7 ;  /* 0x0000000711118221 */ /* 0x000fca0000010000 */
[----:B------:R4:W-:Y:S01]  /*b370*/  @!P0 STS.64 [R2], R16 ;  /* 0x0000001002008388 */ /* 0x0009e20000000a00 */
[----:B------:R-:W-:Y:S05]  /*b380*/  BRA.U UP0, `(.L_x_5909) ;  /* 0xfffffffd00c87547 */ /* 0x000fea000b83ffff */
.L_x_5908:
        /* <DEDUP_REMOVED lines=9> */
[----:B01234-:R-:W-:Y:S01]  /*b420*/  IMAD R2, R5, UR5, R0 ;  /* 0x0000000505027c24 */ /* 0x01ffe2000f8e0200 */
[----:B------:R-:W-:Y:S02]  /*b430*/  UIADD3 UR4, UPT, UPT, UR4, 0x10, URZ ;  /* 0x0000001004047890 */ /* 0x000fe4000fffe0ff */
[----:B------:R-:W-:Y:S02]  /*b440*/  UISETP.GE.U32.AND UP0, UPT, UR5, 0x40, UPT ;  /* 0x000000400500788c */ /* 0x000fe4000bf06070 */
[----:B-----5:R-:W-:-:S06]  /*b450*/  ULEA UR4, UR6, UR4, 0x18 ;  /* 0x0000000406047291 */ /* 0x020fcc000f8ec0ff */
[----:B------:R-:W-:Y:S01]  /*b460*/  LEA R2, R2, UR4, 0x3 ;  /* 0x0000000402027c11 */ /* 0x000fe2000f8e18ff */
[----:B------:R-:W-:-:S04]  /*b470*/  UMOV UR4, 0x20 ;  /* 0x0000002000047882 */ /* 0x000fc80000000000 */
[----:B------:R0:W-:Y:S01]  /*b480*/  STS.64 [R2], R16 ;  /* 0x0000001002007388 */ /* 0x0001e20000000a00 */
[----:B------:R-:W-:Y:S05]  /*b490*/  BRA.U !UP0, `(.L_x_5911) ;  /* 0x0000000108387547 */ /* 0x000fea000b800000 */
[----:B------:R-:W-:-:S07]  /*b4a0*/  IMAD.U32 R3, RZ, RZ, UR5 ;  /* 0x00000005ff037e24 */ /* 0x000fce000f8e00ff */
.L_x_5912:
[----:B------:R-:W-:Y:S01]  /*b4b0*/  SHF.R.U32.HI R9, RZ, 0x1, R3 ;  /* 0x00000001ff097819 */ /* 0x000fe20000011603 */
[----:B------:R-:W-:Y:S03]  /*b4c0*/  BAR.SYNC.DEFER_BLOCKING 0x0 ;  /* 0x0000000000007b1d */ /* 0x000fe60000010000 */
[----:B------:R-:W-:-:S04]  /*b4d0*/  IADD3 R4, PT, PT, R9, R0, RZ ;  /* 0x0000000009047210 */ /* 0x000fc80007ffe0ff */
[----:B------:R-:W-:-:S04]  /*b4e0*/  ISETP.GE.U32.AND P0, PT, R4, UR5, PT ;  /* 0x0000000504007c0c */ /* 0x000fc8000bf06070 */
[----:B------:R-:W-:-:S13]  /*b4f0*/  ISETP.GE.U32.OR P0, PT, R0, R9, P0 ;  /* 0x000000090000720c */ /* 0x000fda0000706470 */
[----:B------:R-:W-:-:S05]  /*b500*/  @!P0 LEA R4, R9, R2, 0x3 ;  /* 0x0000000209048211 */ /* 0x000fca00078e18ff */
[----:B------:R-:W0:Y:S02]  /*b510*/  @!P0 LDS.64 R6, [R4] ;  /* 0x0000000004068984 */ /* 0x000e240000000a00 */
[----:B0-----:R-:W-:Y:S01]  /*b520*/  @!P0 FADD.FTZ R16, R16, R6 ;  /* 0x0000000610108221 */ /* 0x001fe20000010000 */
[----:B------:R-:W-:-:S05]  /*b530*/  @!P0 FADD.FTZ R17, R17, R7 ;  /* 0x0000000711118221 */ /* 0x000fca0000010000 */
[----:B------:R0:W-:Y:S01]  /*b540*/  @!P0 STS.64 [R2], R16 ;  /* 0x0000001002008388 */ /* 0x0001e20000000a00 */
[----:B------:R-:W-:Y:S02]  /*b550*/  ISETP.GT.U32.AND P0, PT, R3, 0x7f, PT ;  /* 0x0000007f0300780c */ /* 0x000fe40003f04070 */
[----:B------:R-:W-:-:S11]  /*b560*/  MOV R3, R9 ;  /* 0x0000000900037202 */ /* 0x000fd60000000f00 */
[----:B0-----:R-:W-:Y:S05]  /*b570*/  @P0 BRA `(.L_x_5912) ;  /* 0xfffffffc00cc0947 */ /* 0x001fea000383ffff */
.L_x_5911:
[----:B------:R-:W-:Y:S01]  /*b580*/  BAR.SYNC.DEFER_BLOCKING 0x0 ;  /* 0x0000000000007b1d */ /* 0x000fe20000010000 */
[----:B------:R-:W-:-:S09]  /*b590*/  UISETP.GE.U32.AND UP0, UPT, UR4, 0x2, UPT ;  /* 0x000000020400788c */ /* 0x000fd2000bf06070 */
[----:B------:R-:W-:Y:S05]  /*b5a0*/  BRA.U !UP0, `(.L_x_5910) ;  /* 0x0000000108207547 */ /* 0x000fea000b800000 */
[----:B01--4-:R-:W-:-:S07]  /*b5b0*/  IMAD.MOV.U32 R2, RZ, RZ, 0x1 ;  /* 0x00000001ff027424 */ /* 0x013fce00078e00ff */
.L_x_5913:
[----:B------:R-:W0:Y:S04]  /*b5c0*/  SHFL.DOWN PT, R3, R16, R2, 0x1f ;  /* 0x08001f0210037589 */ /* 0x000e2800000e0000 */
[----:B------:R1:W4:Y:S02]  /*b5d0*/  SHFL.DOWN PT, R4, R17, R2, 0x1f ;  /* 0x08001f0211047589 */ /* 0x00032400000e0000 */
[----:B-1----:R-:W-:-:S04]  /*b5e0*/  SHF.L.U32 R2, R2, 0x1, RZ ;  /* 0x0000000102027819 */ /* 0x002fc800000006ff */
[----:B------:R-:W-:Y:S01]  /*b5f0*/  ISETP.GE.AND P0, PT, R2, UR4, PT ;  /* 0x0000000402007c0c */ /* 0x000fe2000bf06270 */
[----:B0-----:R-:W-:Y:S01]  /*b600*/  FADD.FTZ R16, R3, R16 ;  /* 0x0000001003107221 */ /* 0x001fe20000010000 */
[----:B----4-:R-:W-:-:S11]  /*b610*/  FADD.FTZ R17, R4, R17 ;  /* 0x0000001104117221 */ /* 0x010fd60000010000 */
[----:B------:R-:W-:Y:S05]  /*b620*/  @!P0 BRA `(.L_x_5913) ;  /* 0xfffffffc00e48947 */ /* 0x000fea000383ffff */
.L_x_5910:
[----:B------:R-:W5:Y:S01]  /*b630*/  LDCU UR4, c[0x0][0x564] ;  /* 0x0000ac80ff0477ac */ /* 0x000f620008000800 */
[----:B------:R-:W-:Y:S01]  /*b640*/  HFMA2 R18, -RZ, RZ, 0, 0 ;  /* 0x00000000ff127431 */ /* 0x000fe200000001ff */
[----:B-----5:R-:W-:-:S09]  /*b650*/  UISETP.NE.AND UP0, UPT, UR4, URZ, UPT ;  /* 0x000000ff0400728c */ /* 0x020fd2000bf05270 */
[----:B------:R-:W-:Y:S05]  /*b660*/  BRA.U !UP0, `(.L_x_5914) ;  /* 0x00000011085c7547 */ /* 0x000fea000b800000 */
[----:B------:R-:W5:Y:S01]  /*b670*/  LDL.64 R6, [R1] ;  /* 0x0000000001067983 */ /* 0x000f620000100a00 */
[----:B------:R-:W2:Y:S01]  /*b680*/  LDCU.64 UR8, c[0x0][0x568] ;  /* 0x0000ad00ff0877ac */ /* 0x000ea20008000a00 */
[----:B01--4-:R-:W-:Y:S01]  /*b690*/  MOV R2, RZ ;  /* 0x000000ff00027202 */ /* 0x013fe20000000f00 */
[----:B------:R-:W0:Y:S01]  /*b6a0*/  LDCU UR5, c[0x0][0x570] ;  /* 0x0000ae00ff0577ac */ /* 0x000e220008000800 */
[----:B------:R-:W1:Y:S01]  /*b6b0*/  LDCU UR6, c[0x0][0x694] ;  /* 0x0000d280ff0677ac */ /* 0x000e620008000800 */
[----:B-----5:R-:W-:Y:S02]  /*b6c0*/  IMAD.MOV.U32 R3, RZ, RZ, R7 ;  /* 0x000000ffff037224 */ /* 0x020fe400078e0007 */
[----:B--2---:R-:W-:-:S05]  /*b6d0*/  IMAD.HI.U32 R2, R7, UR9, R2 ;  /* 0x0000000907027c27 */ /* 0x004fca000f8e0002 */
[----:B0-----:R-:W-:Y:S01]  /*b6e0*/  SHF.R.U32.HI R3, RZ, UR5, R2 ;  /* 0x00000005ff037c19 */ /* 0x001fe20008011602 */
[----:B------:R-:W-:-:S03]  /*b6f0*/  UIADD3 UR5, UPT, UPT, UR4, -0x1, URZ ;  /* 0xffffffff04057890 */ /* 0x000fc6000fffe0ff */
[----:B------:R-:W-:Y:S01]  /*b700*/  IADD3 R4, PT, PT, -R3, RZ, RZ ;  /* 0x000000ff03047210 */ /* 0x000fe20007ffe1ff */
[----:B------:R-:W-:-:S04]  /*b710*/  UISETP.NE.AND UP1, UPT, UR5, URZ, UPT ;  /* 0x000000ff0500728c */ /* 0x000fc8000bf25270 */
[----:B------:R-:W-:-:S04]  /*b720*/  IMAD R4, R4, UR8, R7 ;  /* 0x0000000804047c24 */ /* 0x000fc8000f8e0207 */
[----:B-1----:R-:W-:Y:S01]  /*b730*/  IMAD R18, R4, UR6, RZ ;  /* 0x0000000604127c24 */ /* 0x002fe2000f8e02ff */
        /* <DEDUP_REMOVED lines=266> */
.L_x_5914:
[----:B------:R-:W5:Y:S01]  /*c7e0*/  LDCU UR5, c[0x0][0x3b0] ;  /* 0x00007600ff0577ac */ /* 0x000f620008000800 */
[----:B------:R-:W0:Y:S01]  /*c7f0*/  LDCU.64 UR6, c[0x0][0x778] ;  /* 0x0000ef00ff0677ac */ /* 0x000e220008000a00 */
[----:B-----5:R-:W-:Y:S01]  /*c800*/  UISETP.NE.AND UP1, UPT, UR5, URZ, UPT ;  /* 0x000000ff0500728c */ /* 0x020fe2000bf25270 */
[----:B0-----:R-:W-:Y:S02]  /*c810*/  ISETP.NE.U32.AND P0, PT, RZ, UR6, PT ;  /* 0x00000006ff007c0c */ /* 0x001fe4000bf05070 */
[----:B-1--4-:R-:W-:Y:S02]  /*c820*/  IADD3 R2, P1, PT, R18, UR6, RZ ;  /* 0x0000000612027c10 */ /* 0x012fe4000ff3e0ff */
[----:B------:R-:W-:Y:S02]  /*c830*/  ISETP.NE.AND.EX P0, PT, RZ, UR7, PT, P0 ;  /* 0x00000007ff007c0c */ /* 0x000fe4000bf05300 */
[----:B------:R-:W-:Y:S02]  /*c840*/  IADD3.X R3, PT, PT, RZ, UR7, RZ, P1, !PT ;  /* 0x00000007ff037c10 */ /* 0x000fe40008ffe4ff */
[----:B------:R-:W-:-:S02]  /*c850*/  SEL R2, R2, RZ, P0 ;  /* 0x000000ff02027207 */ /* 0x000fc40000000000 */
[----:B------:R-:W-:Y:S01]  /*c860*/  SEL R3, R3, RZ, P0 ;  /* 0x000000ff03037207 */ /* 0x000fe20000000000 */
[----:B------:R-:W-:Y:S06]  /*c870*/  BRA.U !UP1, `(.L_x_5915) ;  /* 0x0000002109887547 */ /* 0x000fec000b800000 */
[----:B------:R-:W0:Y:S01]  /*c880*/  S2R R4, SR_CTAID.X ;  /* 0x0000000000047919 */ /* 0x000e220000002500 */
[----:B------:R-:W2:Y:S01]  /*c890*/  LDCU UR5, c[0x0][0x3b4] ;  /* 0x00007680ff0577ac */ /* 0x000ea20008000800 */
[----:B------:R-:W-:Y:S01]  /*c8a0*/  MOV R18, RZ ;  /* 0x000000ff00127202 */ /* 0x000fe20000000f00 */
[----:B------:R-:W3:Y:S01]  /*c8b0*/  LDCU UR6, c[0x0][0x3b8] ;  /* 0x00007700ff0677ac */ /* 0x000ee20008000800 */
[----:B------:R-:W0:Y:S01]  /*c8c0*/  LDCU UR7, c[0x0][0x3a0] ;  /* 0x00007400ff0777ac */ /* 0x000e220008000800 */
[----:B--2---:R-:W-:-:S04]  /*c8d0*/  IMAD R6, R0, UR5, RZ ;  /* 0x0000000500067c24 */ /* 0x004fc8000f8e02ff */
[----:B---3--:R-:W-:-:S04]  /*c8e0*/  IMAD R7, R5, UR6, R6 ;  /* 0x0000000605077c24 */ /* 0x008fc8000f8e0206 */
        /* <DEDUP_REMOVED lines=279> */
.L_x_5916:
        /* <DEDUP_REMOVED lines=24> */
.L_x_5918:
[----:B------:R-:W-:Y:S05]  /*dbe0*/  BSYNC.RECONVERGENT B0 ;  /* 0x0000000000007941 */ /* 0x000fea0003800200 */
.L_x_5917:
        /* <DEDUP_REMOVED lines=35> */
.L_x_5920:
[----:B------:R-:W-:Y:S05]  /*de20*/  BSYNC.RECONVERGENT B0 ;  /* 0x0000000000007941 */ /* 0x000fea0003800200 */
.L_x_5919:
        /* <DEDUP_REMOVED lines=18> */
[----:B-1----:R-:W-:Y:S01]  /*df50*/  MOV R16, UR10 ;  /* 0x0000000a00107c02 */ /* 0x002fe20008000f00 */
[----:B------:R-:W-:-:S07]  /*df60*/  IMAD.U32 R17, RZ, RZ, UR11 ;  /* 0x0000000bff117e24 */ /* 0x000fce000f8e00ff */
        /* <DEDUP_REMOVED lines=13> */
.L_x_5925:
[----:B------:R-:W-:-:S05]  /*e040*/  IADD3 R9, PT, PT, R11, R10, RZ ;  /* 0x0000000a0b097210 */ /* 0x000fca0007ffe0ff */
[----:B--2---:R-:W-:-:S06]  /*e050*/  IMAD.WIDE.U32 R8, R9, 0x8, R6 ;  /* 0x0000000809087825 */ /* 0x004fcc00078e0006 */
[----:B------:R-:W2:Y:S01]  /*e060*/  LDG.E.64 R8, desc[UR36][R8.64] ;  /* 0x0000002408087981 */ /* 0x000ea2000c1e1b00 */
[----:B------:R-:W-:-:S04]  /*e070*/  IADD3 R10, PT, PT, R13, R10, RZ ;  /* 0x0000000a0d0a7210 */ /* 0x000fc80007ffe0ff */
[----:B------:R-:W-:Y:S01]  /*e080*/  ISETP.GE.U32.AND P1, PT, R10, UR6, PT ;  /* 0x000000060a007c0c */ /* 0x000fe2000bf26070 */
[----:B--2---:R-:W-:Y:S01]  /*e090*/  FADD.FTZ R16, R8, R16 ;  /* 0x0000001008107221 */ /* 0x004fe20000010000 */
[----:B------:R-:W-:-:S11]  /*e0a0*/  FADD.FTZ R17, R9, R17 ;  /* 0x0000001109117221 */ /* 0x000fd60000010000 */
[----:B------:R-:W-:Y:S05]  /*e0b0*/  @!P1 BRA `(.L_x_5925) ;  /* 0xfffffffc00e09947 */ /* 0x000fea000383ffff */
[----:B------:R-:W-:Y:S05]  /*e0c0*/  BSYNC.RECONVERGENT B1 ;  /* 0x0000000000017941 */ /* 0x000fea0003800200 */
.L_x_5924:
[----:B------:R-:W-:Y:S05]  /*e0d0*/  BRA `(.L_x_5923) ;  /* 0x0000000000487947 */ /* 0x000fea0003800000 */
.L_x_5922:
        /* <DEDUP_REMOVED lines=9> */
.L_x_5926:
[----:B------:R-:W-:-:S05]  /*e170*/  IADD3 R9, PT, PT, R4, R11, RZ ;  /* 0x0000000b04097210 */ /* 0x000fca0007ffe0ff */
[----:B-1----:R-:W-:-:S04]  /*e180*/  IMAD R9, R9, R10, R0 ;  /* 0x0000000a09097224 */ /* 0x002fc800078e0200 */
[----:B--2---:R-:W-:-:S06]  /*e190*/  IMAD.WIDE.U32 R8, R9, 0x8, R6 ;  /* 0x0000000809087825 */ /* 0x004fcc00078e0006 */
[----:B------:R-:W2:Y:S01]  /*e1a0*/  LDG.E.64 R8, desc[UR36][R8.64] ;  /* 0x0000002408087981 */ /* 0x000ea2000c1e1b00 */
[----:B---3--:R-:W-:-:S04]  /*e1b0*/  IADD3 R11, PT, PT, R12, R11, RZ ;  /* 0x0000000b0c0b7210 */ /* 0x008fc80007ffe0ff */
[----:B------:R-:W-:Y:S01]  /*e1c0*/  ISETP.GE.U32.AND P1, PT, R11, UR5, PT ;  /* 0x000000050b007c0c */ /* 0x000fe2000bf26070 */
[----:B--2---:R-:W-:Y:S01]  /*e1d0*/  FADD.FTZ R16, R8, R16 ;  /* 0x0000001008107221 */ /* 0x004fe20000010000 */
[----:B------:R-:W-:-:S11]  /*e1e0*/  FADD.FTZ R17, R9, R17 ;  /* 0x0000001109117221 */ /* 0x000fd60000010000 */
[----:B------:R-:W-:Y:S05]  /*e1f0*/  @!P1 BRA `(.L_x_5926) ;  /* 0xfffffffc00dc9947 */ /* 0x000fea000383ffff */
.L_x_5923:
[----:B------:R-:W-:Y:S05]  /*e200*/  BSYNC.RECONVERGENT B0 ;  /* 0x0000000000007941 */ /* 0x000fea0003800200 */
.L_x_5921:
        /* <DEDUP_REMOVED lines=12> */
.L_x_5928:
        /* <DEDUP_REMOVED lines=9> */
[----:B------:R-:W0:Y:S02]  /*e360*/  @!P1 LDS.64 R6, [R6] ;  /* 0x0000000006069984 */ /* 0x000e240000000a00 */
[----:B01----:R-:W-:Y:S01]  /*e370*/  @!P1 FADD.FTZ R16, R16, R6 ;  /* 0x0000000610109221 */ /* 0x003fe20000010000 */
[----:B------:R-:W-:-:S05]  /*e380*/  @!P1 FADD.FTZ R17, R17, R7 ;  /* 0x0000000711119221 */ /* 0x000fca0000010000 */
[----:B------:R1:W-:Y:S01]  /*e390*/  @!P1 STS.64 [R4], R16 ;  /* 0x0000001004009388 */ /* 0x0003e20000000a00 */
[----:B------:R-:W-:Y:S05]  /*e3a0*/  BRA.U UP1, `(.L_x_5928) ;  /* 0xfffffffd01c87547 */ /* 0x000fea000b83ffff */
.L_x_5927:
        /* <DEDUP_REMOVED lines=9> */
.L_x_5931:
[----:B------:R-:W-:Y:S01]  /*e440*/  SHF.R.U32.HI R9, RZ, 0x1, R5 ;  /* 0x00000001ff097819 */ /* 0x000fe20000011605 */
[----:B------:R-:W-:Y:S03]  /*e450*/  BAR.SYNC.DEFER_BLOCKING 0x0 ;  /* 0x0000000000007b1d */ /* 0x000fe60000010000 */
[----:B------:R-:W-:-:S04]  /*e460*/  IADD3 R6, PT, PT, R9, R0, RZ ;  /* 0x0000000009067210 */ /* 0x000fc80007ffe0ff */
[----:B------:R-:W-:-:S04]  /*e470*/  ISETP.GE.U32.AND P1, PT, R6, UR5, PT ;  /* 0x0000000506007c0c */ /* 0x000fc8000bf26070 */
[----:B------:R-:W-:-:S13]  /*e480*/  ISETP.GE.U32.OR P1, PT, R0, R9, P1 ;  /* 0x000000090000720c */ /* 0x000fda0000f26470 */
[----:B------:R-:W-:-:S06]  /*e490*/  @!P1 LEA R6, R9, R4, 0x3 ;  /* 0x0000000409069211 */ /* 0x000fcc00078e18ff */
[----:B------:R-:W0:Y:S02]  /*e4a0*/  @!P1 LDS.64 R6, [R6] ;  /* 0x0000000006069984 */ /* 0x000e240000000a00 */
[----:B012---:R-:W-:Y:S01]  /*e4b0*/  @!P1 FADD.FTZ R16, R16, R6 ;  /* 0x0000000610109221 */ /* 0x007fe20000010000 */
[----:B------:R-:W-:-:S05]  /*e4c0*/  @!P1 FADD.FTZ R17, R17, R7 ;  /* 0x0000000711119221 */ /* 0x000fca0000010000 */
[----:B------:R3:W-:Y:S01]  /*e4d0*/  @!P1 STS.64 [R4], R16 ;  /* 0x0000001004009388 */ /* 0x0007e20000000a00 */
[----:B------:R-:W-:Y:S02]  /*e4e0*/  ISETP.GT.U32.AND P1, PT, R5, 0x7f, PT ;  /* 0x0000007f0500780c */ /* 0x000fe40003f24070 */
[----:B------:R-:W-:-:S11]  /*e4f0*/  MOV R5, R9 ;  /* 0x0000000900057202 */ /* 0x000fd60000000f00 */
[----:B---3--:R-:W-:Y:S05]  /*e500*/  @P1 BRA `(.L_x_5931) ;  /* 0xfffffffc00cc1947 */ /* 0x008fea000383ffff */
.L_x_5930:
[----:B------:R-:W-:Y:S01]  /*e510*/  BAR.SYNC.DEFER_BLOCKING 0x0 ;  /* 0x0000000000007b1d */ /* 0x000fe20000010000 */
[----:B------:R-:W-:-:S09]  /*e520*/  UISETP.GE.U32.AND UP0, UPT, UR4, 0x2, UPT ;  /* 0x000000020400788c */ /* 0x000fd2000bf06070 */
[----:B------:R-:W-:Y:S05]  /*e530*/  BRA.U !UP0, `(.L_x_5929) ;  /* 0x0000000108207547 */ /* 0x000fea000b800000 */
[----:B------:R-:W-:-:S07]  /*e540*/  IMAD.MOV.U32 R0, RZ, RZ, 0x1 ;  /* 0x00000001ff007424 */ /* 0x000fce00078e00ff */
.L_x_5932:
[----:B------:R-:W3:Y:S04]  /*e550*/  SHFL.DOWN PT, R5, R16, R0, 0x1f ;  /* 0x08001f0010057589 */ /* 0x000ee800000e0000 */
[----:B012---:R0:W1:Y:S02]  /*e560*/  SHFL.DOWN PT, R4, R17, R0, 0x1f ;  /* 0x08001f0011047589 */ /* 0x00706400000e0000 */
[----:B0-----:R-:W-:-:S04]  /*e570*/  SHF.L.U32 R0, R0, 0x1, RZ ;  /* 0x0000000100007819 */ /* 0x001fc800000006ff */
[----:B------:R-:W-:Y:S01]  /*e580*/  ISETP.GE.AND P1, PT, R0, UR4, PT ;  /* 0x0000000400007c0c */ /* 0x000fe2000bf26270 */
[----:B---3--:R-:W-:Y:S01]  /*e590*/  FADD.FTZ R16, R5, R16 ;  /* 0x0000001005107221 */ /* 0x008fe20000010000 */
[----:B-1----:R-:W-:-:S11]  /*e5a0*/  FADD.FTZ R17, R4, R17 ;  /* 0x0000001104117221 */ /* 0x002fd60000010000 */
[----:B------:R-:W-:Y:S05]  /*e5b0*/  @!P1 BRA `(.L_x_5932) ;  /* 0xfffffffc00e49947 */ /* 0x000fea000383ffff */
.L_x_5929:
        /* <DEDUP_REMOVED lines=13> */
[----:B012---:R-:W2:Y:S02]  /*e690*/  LDG.E.64 R4, desc[UR36][R2.64] ;  /* 0x0000002402047981 */ /* 0x007ea4000c1e1b00 */
[----:B--2---:R-:W-:Y:S01]  /*e6a0*/  FADD.FTZ R16, R16, R4 ;  /* 0x0000000410107221 */ /* 0x004fe20000010000 */
[----:B------:R-:W-:-:S07]  /*e6b0*/  FADD.FTZ R17, R17, R5 ;  /* 0x0000000511117221 */ /* 0x000fce0000010000 */
.L_x_5934:
[----:B------:R-:W-:Y:S05]  /*e6c0*/  BRA.U !UP1, `(.L_x_5935) ;  /* 0x0000000109607547 */ /* 0x000fea000b800000 */
[----:B------:R-:W3:Y:S02]  /*e6d0*/  LDCU UR4, c[0x0][0x79c] ;  /* 0x0000f380ff0477ac */ /* 0x000ee40008000800 */
[----:B---3--:R-:W-:-:S09]  /*e6e0*/  UISETP.NE.AND UP0, UPT, UR4, 0x1, UPT ;  /* 0x000000010400788c */ /* 0x008fd2000bf05270 */
[----:B------:R-:W-:Y:S05]  /*e6f0*/  BRA.U !UP0, `(.L_x_5936) ;  /* 0x0000000108407547 */ /* 0x000fea000b800000 */
[----:B------:R-:W-:Y:S01]  /*e700*/  MOV R2, 0x660 ;  /* 0x0000066000027802 */ /* 0x000fe20000000f00 */
[----:B------:R-:W0:Y:S01]  /*e710*/  LDCU.64 UR4, c[0x4][0x650] ;  /* 0x0100ca00ff0477ac */ /* 0x000e220008000a00 */
[----:B------:R-:W-:Y:S01]  /*e720*/  HFMA2 R8, -RZ, RZ, 0, 4.4763088226318359375e-05 ;  /* 0x000002efff087431 */ /* 0x000fe200000001ff */
[----:B------:R-:W-:Y:S01]  /*e730*/  MOV R12, 0x1 ;  /* 0x00000001000c7802 */ /* 0x000fe20000000f00 */
[----:B------:R-:W-:Y:S01]  /*e740*/  HFMA2 R13, -RZ, RZ, 0, 0 ;  /* 0x00000000ff0d7431 */ /* 0x000fe200000001ff */
[----:B------:R-:W3:Y:S01]  /*e750*/  LDCU.64 UR6, c[0x4][0x640] ;  /* 0x0100c800ff0677ac */ /* 0x000ee20008000a00 */
[----:B------:R-:W4:Y:S01]  /*e760*/  LDC.64 R2, c[0x4][R2] ;  /* 0x0100000002027b82 */ /* 0x000f220000000a00 */
[----:B------:R-:W5:Y:S01]  /*e770*/  LDCU.64 UR8, c[0x4][0x1d0] ;  /* 0x01003a00ff0877ac */ /* 0x000f620008000a00 */
[----:B012---:R-:W-:Y:S01]  /*e780*/  MOV R4, UR4 ;  /* 0x0000000400047c02 */ /* 0x007fe20008000f00 */
[----:B------:R-:W-:Y:S01]  /*e790*/  IMAD.U32 R5, RZ, RZ, UR5 ;  /* 0x00000005ff057e24 */ /* 0x000fe2000f8e00ff */
[----:B---3--:R-:W-:-:S02]  /*e7a0*/  MOV R6, UR6 ;  /* 0x0000000600067c02 */ /* 0x008fc40008000f00 */
[----:B------:R-:W-:Y:S02]  /*e7b0*/  MOV R7, UR7 ;  /* 0x0000000700077c02 */ /* 0x000fe40008000f00 */
[----:B-----5:R-:W-:Y:S01]  /*e7c0*/  MOV R10, UR8 ;  /* 0x00000008000a7c02 */ /* 0x020fe20008000f00 */
[----:B------:R-:W-:-:S07]  /*e7d0*/  IMAD.U32 R11, RZ, RZ, UR9 ;  /* 0x00000009ff0b7e24 */ /* 0x000fce000f8e00ff */
[----:B------:R-:W-:-:S07]  /*e7e0*/  LEPC R20, `(.L_x_5936) ;  /* 0x000000001014794e */ /* 0x000fce0000000000 */
[----:B----4-:R-:W-:Y:S05]  /*e7f0*/  CALL.ABS.NOINC R2 ;  /* 0x0000000002007343 */ /* 0x010fea0003c00000 */
.L_x_5936:
[----:B------:R-:W3:Y:S02]  /*e800*/  LDCU.64 UR4, c[0x0][0x768] ;  /* 0x0000ed00ff0477ac */ /* 0x000ee40008000a00 */
[----:B---3--:R-:W-:-:S05]  /*e810*/  IADD3 R18, P0, PT, R18, UR4, RZ ;  /* 0x0000000412127c10 */ /* 0x008fca000ff1e0ff */
[----:B------:R-:W-:-:S05]  /*e820*/  IMAD.X R19, RZ, RZ, UR5, P0 ;  /* 0x00000005ff137e24 */ /* 0x000fca00080e06ff */
[----:B------:R-:W-:Y:S01]  /*e830*/  STG.E.64 desc[UR36][R18.64], R16 ;  /* 0x0000001012007986 */ /* 0x000fe2000c101b24 */
[----:B------:R-:W-:Y:S05]  /*e840*/  EXIT ;  /* 0x000000000000794d */ /* 0x000fea0003800000 */
.L_x_5935:
[----:B------:R-:W-:Y:S01]  /*e850*/  STG.E.64 desc[UR36][R2.64], R16 ;  /* 0x0000001002007986 */ /* 0x000fe2000c101b24 */
[----:B------:R-:W-:Y:S05]  /*e860*/  EXIT ;  /* 0x000000000000794d */ /* 0x000fea0003800000 */
.L_x_5933:
[----:B------:R-:W3:Y:S01]  /*e870*/  LDCU.U8 UR4, c[0x0][0x798] ;  /* 0x0000f300ff0477ac */ /* 0x000ee20008000000 */
[----:B------:R-:W4:Y:S01]  /*e880*/  LDCU.U8 UR5, c[0x0][0x799] ;  /* 0x0000f320ff0577ac */ /* 0x000f220008000000 */
[----:B---3--:R-:W-:Y:S02]  /*e890*/  UISETP.NE.AND UP0, UPT, UR4, URZ, UPT ;  /* 0x000000ff0400728c */ /* 0x008fe4000bf05270 */
[----:B----4-:R-:W-:-:S07]  /*e8a0*/  UISETP.NE.AND UP1, UPT, UR5, URZ, UPT ;  /* 0x000000ff0500728c */ /* 0x010fce000bf25270 */
[----:B------:R-:W-:Y:S05]  /*e8b0*/  BRA.U !UP0, `(.L_x_5937) ;  /* 0x00000001080c7547 */ /* 0x000fea000b800000 */
[----:B012---:R-:W2:Y:S02]  /*e8c0*/  LDG.E.64 R4, desc[UR36][R2.64] ;  /* 0x0000002402047981 */ /* 0x007ea4000c1e1b00 */
[----:B--2---:R-:W-:Y:S01]  /*e8d0*/  FADD.FTZ R16, R16, R4 ;  /* 0x0000000410107221 */ /* 0x004fe20000010000 */
[----:B------:R-:W-:-:S07]  /*e8e0*/  FADD.FTZ R17, R17, R5 ;  /* 0x0000000511117221 */ /* 0x000fce0000010000 */
.L_x_5937:
[----:B------:R-:W-:Y:S05]  /*e8f0*/  BRA.U !UP1, `(.L_x_5938) ;  /* 0x0000000109607547 */ /* 0x000fea000b800000 */
[----:B------:R-:W3:Y:S02]  /*e900*/  LDCU UR4, c[0x0][0x79c] ;  /* 0x0000f380ff0477ac */ /* 0x000ee40008000800 */
[----:B---3--:R-:W-:-:S09]  /*e910*/  UISETP.NE.AND UP0, UPT, UR4, 0x1, UPT ;  /* 0x000000010400788c */ /* 0x008fd2000bf05270 */
[----:B------:R-:W-:Y:S05]  /*e920*/  BRA.U !UP0, `(.L_x_5939) ;  /* 0x0000000108407547 */ /* 0x000fea000b800000 */
[----:B------:R-:W-:Y:S01]  /*e930*/  MOV R2, 0x660 ;  /* 0x0000066000027802 */ /* 0x000fe20000000f00 */
[----:B------:R-:W0:Y:S01]  /*e940*/  LDCU.64 UR4, c[0x4][0x650] ;  /* 0x0100ca00ff0477ac */ /* 0x000e220008000a00 */
[----:B------:R-:W-:Y:S02]  /*e950*/  HFMA2 R8, -RZ, RZ, 0, 4.4763088226318359375e-05 ;  /* 0x000002efff087431 */ /* 0x000fe400000001ff */
[----:B------:R-:W-:Y:S01]  /*e960*/  IMAD.MOV.U32 R12, RZ, RZ, 0x1 ;  /* 0x00000001ff0c7424 */ /* 0x000fe200078e00ff */
[----:B------:R-:W-:Y:S01]  /*e970*/  MOV R13, RZ ;  /* 0x000000ff000d7202 */ /* 0x000fe20000000f00 */
[----:B------:R-:W3:Y:S01]  /*e980*/  LDCU.64 UR6, c[0x4][0x640] ;  /* 0x0100c800ff0677ac */ /* 0x000ee20008000a00 */
[----:B------:R-:W4:Y:S01]  /*e990*/  LDC.64 R2, c[0x4][R2] ;  /* 0x0100000002027b82 */ /* 0x000f220000000a00 */
[----:B------:R-:W5:Y:S01]  /*e9a0*/  LDCU.64 UR8, c[0x4][0x1d0] ;  /* 0x01003a00ff0877ac */ /* 0x000f620008000a00 */
[----:B012---:R-:W-:Y:S02]  /*e9b0*/  MOV R4, UR4 ;  /* 0x0000000400047c02 */ /* 0x007fe40008000f00 */
[----:B------:R-:W-:-:S02]  /*e9c0*/  MOV R5, UR5 ;  /* 0x0000000500057c02 */ /* 0x000fc40008000f00 */
[----:B---3--:R-:W-:Y:S01]  /*e9d0*/  MOV R6, UR6 ;  /* 0x0000000600067c02 */ /* 0x008fe20008000f00 */
[----:B------:R-:W-:Y:S01]  /*e9e0*/  IMAD.U32 R7, RZ, RZ, UR7 ;  /* 0x00000007ff077e24 */ /* 0x000fe2000f8e00ff */
[----:B-----5:R-:W-:Y:S02]  /*e9f0*/  MOV R10, UR8 ;  /* 0x00000008000a7c02 */ /* 0x020fe40008000f00 */
[----:B------:R-:W-:-:S07]  /*ea00*/  MOV R11, UR9 ;  /* 0x00000009000b7c02 */ /* 0x000fce0008000f00 */
[----:B------:R-:W-:-:S07]  /*ea10*/  LEPC R20, `(.L_x_5939) ;  /* 0x000000001014794e */ /* 0x000fce0000000000 */
[----:B----4-:R-:W-:Y:S05]  /*ea20*/  CALL.ABS.NOINC R2 ;  /* 0x0000000002007343 */ /* 0x010fea0003c00000 */
.L_x_5939:
[----:B------:R-:W3:Y:S02]  /*ea30*/  LDCU.64 UR4, c[0x0][0x768] ;  /* 0x0000ed00ff0477ac */ /* 0x000ee40008000a00 */
[----:B---3--:R-:W-:-:S04]  /*ea40*/  IADD3 R18, P0, PT, R18, UR4, RZ ;  /* 0x0000000412127c10 */ /* 0x008fc8000ff1e0ff */
[----:B------:R-:W-:-:S05]  /*ea50*/  IADD3.X R19, PT, PT, RZ, UR5, RZ, P0, !PT ;  /* 0x00000005ff137c10 */ /* 0x000fca00087fe4ff */
[----:B------:R-:W-:Y:S01]  /*ea60*/  STG.E.64 desc[UR36][R18.64], R16 ;  /* 0x0000001012007986 */ /* 0x000fe2000c101b24 */
[----:B------:R-:W-:Y:S05]  /*ea70*/  EXIT ;  /* 0x000000000000794d */ /* 0x000fea0003800000 */
.L_x_5938:
[----:B------:R-:W-:Y:S01]  /*ea80*/  STG.E.64 desc[UR36][R2.64], R16 ;  /* 0x0000001002007986 */ /* 0x000fe2000c101b24 */
[----:B------:R-:W-:Y:S05]  /*ea90*/  EXIT ;  /* 0x000000000000794d */ /* 0x000fea0003800000 */
.L_x_5915:
[----:B------:R-:W4:Y:S01]  /*eaa0*/  LDL.LU.64 R6, [R1] ;  /* 0x0000000001067983 */ /* 0x000f220000300a00 */
[----:B------:R-:W4:Y:S02]  /*eab0*/  LDCU UR4, c[0x0][0x398] ;  /* 0x00007300ff0477ac */ /* 0x000f240008000800 */
[----:B----4-:R-:W-:-:S13]  /*eac0*/  ISETP.GE.AND P0, PT, R7, UR4, PT ;  /* 0x0000000407007c0c */ /* 0x010fda000bf06270 */
        /* <DEDUP_REMOVED lines=20> */
[----:B------:R-:W2:Y:S02]  /*ec10*/  LDG.E.64 R4, desc[UR36][R2.64] ;  /* 0x0000002402047981 */ /* 0x000ea4000c1e1b00 */
[----:B--2---:R-:W-:Y:S01]  /*ec20*/  FADD.FTZ R16, R16, R4 ;  /* 0x0000000410107221 */ /* 0x004fe20000010000 */
[----:B------:R-:W-:-:S07]  /*ec30*/  FADD.FTZ R17, R17, R5 ;  /* 0x0000000511117221 */ /* 0x000fce0000010000 */
.L_x_5941:
        /* <DEDUP_REMOVED lines=20> */
.L_x_5943:
[----:B------:R-:W0:Y:S02]  /*ed80*/  LDCU.64 UR4, c[0x0][0x768] ;  /* 0x0000ed00ff0477ac */ /* 0x000e240008000a00 */
[----:B0-----:R-:W-:-:S04]  /*ed90*/  IADD3 R18, P0, PT, R18, UR4, RZ ;  /* 0x0000000412127c10 */ /* 0x001fc8000ff1e0ff */
[----:B------:R-:W-:-:S05]  /*eda0*/  IADD3.X R19, PT, PT, RZ, UR5, RZ, P0, !PT ;  /* 0x00000005ff137c10 */ /* 0x000fca00087fe4ff */
[----:B------:R-:W-:Y:S01]  /*edb0*/  STG.E.64 desc[UR36][R18.64], R16 ;  /* 0x0000001012007986 */ /* 0x000fe2000c101b24 */
[----:B------:R-:W-:Y:S05]  /*edc0*/  EXIT ;  /* 0x000000000000794d */ /* 0x000fea0003800000 */
.L_x_5942:
[----:B------:R-:W-:Y:S01]  /*edd0*/  STG.E.64 desc[UR36][R2.64], R16 ;  /* 0x0000001002007986 */ /* 0x000fe2000c101b24 */
[----:B------:R-:W-:Y:S05]  /*ede0*/  EXIT ;  /* 0x000000000000794d */ /* 0x000fea0003800000 */
.L_x_5940:
[----:B------:R-:W0:Y:S01]  /*edf0*/  LDCU.U8 UR4, c[0x0][0x798] ;  /* 0x0000f300ff0477ac */ /* 0x000e220008000000 */
[----:B------:R-:W1:Y:S01]  /*ee00*/  LDCU.U8 UR5, c[0x0][0x799] ;  /* 0x0000f320ff0577ac */ /* 0x000e620008000000 */
[----:B0-----:R-:W-:Y:S02]  /*ee10*/  UISETP.NE.AND UP0, UPT, UR4, URZ, UPT ;  /* 0x000000ff0400728c */ /* 0x001fe4000bf05270 */
[----:B-1----:R-:W-:-:S07]  /*ee20*/  UISETP.NE.AND UP1, UPT, UR5, URZ, UPT ;  /* 0x000000ff0500728c */ /* 0x002fce000bf25270 */
[----:B------:R-:W-:Y:S05]  /*ee30*/  BRA.U !UP0, `(.L_x_5944) ;  /* 0x00000001080c7547 */ /* 0x000fea000b800000 */
[----:B------:R-:W2:Y:S02]  /*ee40*/  LDG.E.64 R4, desc[UR36][R2.64] ;  /* 0x0000002402047981 */ /* 0x000ea4000c1e1b00 */
[----:B--2---:R-:W-:Y:S01]  /*ee50*/  FADD.FTZ R16, R16, R4 ;  /* 0x0000000410107221 */ /* 0x004fe20000010000 */
[----:B------:R-:W-:-:S07]  /*ee60*/  FADD.FTZ R17, R17, R5 ;  /* 0x0000000511117221 */ /* 0x000fce0000010000 */
.L_x_5944:
        /* <DEDUP_REMOVED lines=20> */
.L_x_5946:
[----:B------:R-:W0:Y:S02]  /*efb0*/  LDCU.64 UR4, c[0x0][0x768] ;  /* 0x0000ed00ff0477ac */ /* 0x000e240008000a00 */
[----:B0-----:R-:W-:-:S04]  /*efc0*/  IADD3 R18, P0, PT, R18, UR4, RZ ;  /* 0x0000000412127c10 */ /* 0x001fc8000ff1e0ff */
[----:B------:R-:W-:-:S05]  /*efd0*/  IADD3.X R19, PT, PT, RZ, UR5, RZ, P0, !PT ;  /* 0x00000005ff137c10 */ /* 0x000fca00087fe4ff */
[----:B------:R-:W-:Y:S01]  /*efe0*/  STG.E.64 desc[UR36][R18.64], R16 ;  /* 0x0000001012007986 */ /* 0x000fe2000c101b24 */
[----:B------:R-:W-:Y:S05]  /*eff0*/  EXIT ;  /* 0x000000000000794d */ /* 0x000fea0003800000 */
.L_x_5945:
[----:B------:R-:W-:Y:S01]  /*f000*/  STG.E.64 desc[UR36][R2.64], R16 ;  /* 0x0000001002007986 */ /* 0x000fe2000c101b24 */
[----:B------:R-:W-:Y:S05]  /*f010*/  EXIT ;  /* 0x000000000000794d */ /* 0x000fea0003800000 */
.L_x_5947:
        /* <DEDUP_REMOVED lines=14> */
.L_x_8895:


//--------------------- .text._ZN2at6native13reduce_kernelILi256ELi2ENS0_8ReduceOpIN3c107complexIfEENS0_14func_wrapper_tIS5_NS0_55_GLOBAL__N__0955718d_22_SparseCsrTensorMath_cu_868dd54514ReductionAddOpIS5_EEEEjS5_Li4ELi4EEEEEvT1_ --------------------------
	.section	.text._ZN2at6native13reduce_kernelILi256ELi2ENS0_8ReduceOpIN3c107complexIfEENS0_14func_wrapper_tIS5_NS0_55_GLOBAL__N__0955718d_22_SparseCsrTensorMath_cu_868dd54514ReductionAddOpIS5_EEEEjS5_Li4ELi4EEEEEvT1_,"ax",@progbits
	.align	128
.text._ZN2at6native13reduce_kernelILi256ELi2ENS0_8ReduceOpIN3c107complexIfEENS0_14func_wrapper_tIS5_NS0_55_GLOBAL__N__0955718d_22_SparseCsrTensorMath_cu_868dd54514ReductionAddOpIS5_EEEEjS5_Li4ELi4EEEEEvT1_:
        .type           _ZN2at6native13reduce_kernelILi256ELi2ENS0_8ReduceOpIN3c107complexIfEENS0_14func_wrapper_tIS5_NS0_55_GLOBAL__N__0955718d_22_SparseCsrTensorMath_cu_868dd54514ReductionAddOpIS5_EEEEjS5_Li4ELi4EEEEEvT1_,@function
        .size           _ZN2at6native13reduce_kernelILi256ELi2ENS0_8ReduceOpIN3c107complexIfEENS0_14func_wrapper_tIS5_NS0_55_GLOBAL__N__0955718d_22_SparseCsrTensorMath_cu_868dd54514ReductionAddOpIS5_EEEEjS5_Li4ELi4EEEEEvT1_,(.L_x_8896 - _ZN2at6native13reduce_kernelILi256ELi2ENS0_8ReduceOpIN3c107complexIfEENS0_14func_wrapper_tIS5_NS0_55_GLOBAL__N__0955718d_22_SparseCsrTensorMath_cu_868dd54514ReductionAddOpIS5_EEEEjS5_Li4ELi4EEEEEvT1_)
        .other          _ZN2at6native13reduce_kernelILi256ELi2ENS0_8ReduceOpIN3c107complexIfEENS0_14func_wrapper_tIS5_NS0_55_GLOBAL__N__0955718d_22_SparseCsrTensorMath_cu_868dd54514ReductionAddOpIS5_EEEEjS5_Li4ELi4EEEEEvT1_,@"STO_CUDA_ENTRY STV_DEFAULT"
_ZN2at6native13reduce_kernelILi256ELi2ENS0_8ReduceOpIN3c107complexIfEENS0_14func_wrapper_tIS5_NS0_55_GLOBAL__N__0955718d_22_SparseCsrTensorMath_cu_868dd54514ReductionAddOpIS5_EEEEjS5_Li4ELi4EEEEEvT1_:
[----:B------:R-:W0:Y:S01]  /*0000*/  LDC R1, c[0x0][0x37c] ;  /* 0x0000df00ff017b82 */ /* 0x000e220000000800 */
[----:B------:R-:W1:Y:S01]  /*0010*/  S2R R23, SR_TID.X ;  /* 0x0000000000177919 */ /* 0x000e620000002100 */
[----:B------:R-:W1:Y:S01]  /*0020*/  LDCU.64 UR10, c[0x0][0x3b0] ;  /* 0x00007600ff0a77ac */ /* 0x000e620008000a00 */
        /* <DEDUP_REMOVED lines=14> */
[----:B-----5:R-:W-:Y:S01]  /*0110*/  IMAD R39, R24, UR10, R5 ;  /* 0x0000000a18277c24 */ /* 0x020fe2000f8e0205 */
        /* <DEDUP_REMOVED lines=279> */
.L_x_5948:
        /* <DEDUP_REMOVED lines=36> */
.L_x_5952:
        /* <DEDUP_REMOVED lines=33> */
[----:B0-----:R-:W-:Y:S01]  /*16e0*/  FADD.FTZ R13, R4, UR4 ;  /* 0x00000004040d7e21 */ /* 0x001fe20008010000 */
[----:B------:R-:W-:-:S07]  /*16f0*/  FADD.FTZ R12, R5, UR5 ;  /* 0x00000005050c7e21 */ /* 0x000fce0008010000 */
.L_x_5956:
[----:B------:R-:W-:Y:S05]  /*1700*/  BSYNC.RECONVERGENT B1 ;  /* 0x0000000000017941 */ /* 0x000fea0003800200 */
.L_x_5955:
[----:B------:R-:W0:Y:S01]  /*1710*/  LDC R5, c[0x0][0x394] ;  /* 0x0000e500ff057b82 */ /* 0x000e220000000800 */
[----:B------:R-:W-:-:S05]  /*1720*/  IADD3 R16, P0, PT, R16, 0x20, RZ ;  /* 0x0000002010107810 */ /* 0x000fca0007f1e0ff */
[----:B------:R-:W-:Y:S01]  /*1730*/  IMAD.X R17, RZ, RZ, R17, P0 ;  /* 0x000000ffff117224 */ /* 0x000fe200000e0611 */
[----:B0-----:R-:W-:-:S07]  /*1740*/  IADD3 R18, PT, PT, R46, -0x4, R5 ;  /* 0xfffffffc2e127810 */ /* 0x001fce0007ffe005 */
.L_x_5954:
[----:B------:R-:W-:Y:S05]  /*1750*/  BSYNC.RECONVERGENT B0 ;  /* 0x0000000000007941 */ /* 0x000fea0003800200 */
.L_x_5953:
        /* <DEDUP_REMOVED lines=16> */
[----:B------:R-:W-:Y:S01]  /*1860*/  IMAD.MOV.U32 R20, RZ, RZ, R14 ;  /* 0x000000ffff147224 */ /* 0x000fe200078e000e */
[----:B------:R-:W-:-:S07]  /*1870*/  MOV R24, R21 ;  /* 0x0000001500187202 */ /* 0x000fce0000000f00 */
.L_x_5959:
[C---:B------:R-:W-:Y:S01]  /*1880*/  IMAD.WIDE.U32 R4, R15.reuse, 0x20, R16 ;  /* 0x000000200f047825 */ /* 0x040fe200078e0010 */
[----:B------:R-:W0:Y:S05]  /*1890*/  LDCU UR4, c[0x0][0x39c] ;  /* 0x00007380ff0477ac */ /* 0x000e2a0008000800 */
[----:B------:R-:W2:Y:S01]  /*18a0*/  LDG.E.ENL2.256 R8, R4, desc[UR36][R4.64] ;  /* 0xfe0000240404797e */ /* 0x000ea20008121908 */
[----:B0-----:R-:W-:-:S04]  /*18b0*/  IADD3 R15, PT, PT, R15, UR4, RZ ;  /* 0x000000040f0f7c10 */ /* 0x001fc8000fffe0ff */
        /* <DEDUP_REMOVED lines=11> */
.L_x_5958:
[----:B------:R-:W-:Y:S05]  /*1970*/  BSYNC.RECONVERGENT B0 ;  /* 0x0000000000007941 */ /* 0x000fea0003800200 */
.L_x_5957:
        /* <DEDUP_REMOVED lines=10> */
.L_x_5961:
[----:B------:R-:W-:Y:S05]  /*1a20*/  BSYNC.RECONVERGENT B0 ;  /* 0x0000000000007941 */ /* 0x000fea0003800200 */
.L_x_5960:
[----:B------:R-:W-:Y:S01]  /*1a30*/  FADD.FTZ R24, R24, R13 ;  /* 0x0000000d18187221 */ /* 0x000fe20000010000 */
[----:B------:R-:W-:Y:S01]  /*1a40*/  FADD.FTZ R5, R20, R12 ;  /* 0x0000000c14057221 */ /* 0x000fe20000010000 */
[----:B------:R-:W-:Y:S02]  /*1a50*/  HFMA2 R18, -RZ, RZ, 0, 0 ;  /* 0x00000000ff127431 */ /* 0x000fe400000001ff */
[----:B------:R-:W-:Y:S01]  /*1a60*/  FADD.FTZ R24, R24, R21 ;  /* 0x0000001518187221 */ /* 0x000fe20000010000 */
[----:B------:R-:W-:-:S03]  /*1a70*/  FADD.FTZ R5, R5, R14 ;  /* 0x0000000e05057221 */ /* 0x000fc60000010000 */
[----:B------:R-:W-:Y:S01]  /*1a80*/  FADD.FTZ R16, R24, R3 ;  /* 0x0000000318107221 */ /* 0x000fe20000010000 */
[----:B------:R-:W-:Y:S01]  /*1a90*/  FADD.FTZ R17, R5, R0 ;  /* 0x0000000005117221 */ /* 0x000fe20000010000 */
[----:B------:R-:W-:Y:S06]  /*1aa0*/  BRA `(.L_x_5950) ;  /* 0x000000a000a87947 */ /* 0x000fec0003800000 */
.L_x_5951:
        /* <DEDUP_REMOVED lines=27> */
[--C-:B---3--:R-:W-:Y:S01]  /*1c60*/  IMAD.MOV.U32 R4, RZ, RZ, R6.reuse ;  /* 0x000000ffff047224 */ /* 0x108fe200078e0006 */
[-C--:B------:R-:W-:Y:S01]  /*1c70*/  MOV R40, R6.reuse ;  /* 0x0000000600287202 */ /* 0x080fe20000000f00 */
[--C-:B------:R-:W-:Y:S01]  /*1c80*/  IMAD.MOV.U32 R20, RZ, RZ, R6.reuse ;  /* 0x000000ffff147224 */ /* 0x100fe200078e0006 */
[-C--:B------:R-:W-:Y:S01]  /*1c90*/  MOV R38, R6.reuse ;  /* 0x0000000600267202 */ /* 0x080fe20000000f00 */
[----:B------:R-:W-:Y:S01]  /*1ca0*/  IMAD.MOV.U32 R36, RZ, RZ, R6 ;  /* 0x000000ffff247224 */ /* 0x000fe200078e0006 */
[----:B------:R-:W-:-:S02]  /*1cb0*/  MOV R32, R6 ;  /* 0x0000000600207202 */ /* 0x000fc40000000f00 */
        /* <DEDUP_REMOVED lines=8> */
[--C-:B------:R-:W-:Y:S01]  /*1d40*/  IMAD.MOV.U32 R33, RZ, RZ, R5.reuse ;  /* 0x000000ffff217224 */ /* 0x100fe200078e0005 */
[----:B------:R-:W-:Y:S01]  /*1d50*/  MOV R34, R6 ;  /* 0x0000000600227202 */ /* 0x000fe20000000f00 */
[----:B------:R-:W-:Y:S01]  /*1d60*/  IMAD.MOV.U32 R7, RZ, RZ, R5 ;  /* 0x000000ffff077224 */ /* 0x000fe200078e0005 */
[-C--:B------:R-:W-:Y:S02]  /*1d70*/  MOV R37, R5.reuse ;  /* 0x0000000500257202 */ /* 0x080fe40000000f00 */
[----:B------:R-:W-:-:S02]  /*1d80*/  MOV R35, R5 ;  /* 0x0000000500237202 */ /* 0x000fc40000000f00 */
[-C--:B------:R-:W-:Y:S02]  /*1d90*/  MOV R21, R5.reuse ;  /* 0x0000000500157202 */ /* 0x080fe40000000f00 */
[----:B------:R-:W-:-:S07]  /*1da0*/  MOV R19, R5 ;  /* 0x0000000500137202 */ /* 0x000fce0000000f00 */
.L_x_5965:
[----:B------:R-:W-:Y:S02]  /*1db0*/  SHF.R.U32.HI R13, RZ, 0x1, R39 ;  /* 0x00000001ff0d7819 */ /* 0x000fe40000011627 */
[-C--:B------:R-:W-:Y:S02]  /*1dc0*/  IADD3 R39, PT, PT, R39, R18.reuse, RZ ;  /* 0x0000001227277210 */ /* 0x080fe40007ffe0ff */
[C---:B------:R-:W-:Y:S01]  /*1dd0*/  IADD3 R8, PT, PT, R13.reuse, R18, RZ ;  /* 0x000000120d087210 */ /* 0x040fe20007ffe0ff */
[----:B------:R-:W-:Y:S01]  /*1de0*/  IMAD.WIDE.U32 R12, R13, 0x10, R16 ;  /* 0x000000100d0c7825 */ /* 0x000fe200078e0010 */
[--C-:B------:R-:W-:Y:S02]  /*1df0*/  SHF.R.U32.HI R9, RZ, 0x1, R39.reuse ;  /* 0x00000001ff097819 */ /* 0x100fe40000011627 */
[----:B------:R-:W-:Y:S01]  /*1e00*/  SHF.L.U32 R10, R8, 0x4, RZ ;  /* 0x00000004080a7819 */ /* 0x000fe200000006ff */
[----:B------:R-:W-:Y:S01]  /*1e10*/  IMAD R39, R18, 0x2, R39 ;  /* 0x0000000212277824 */ /* 0x000fe200078e0227 */
[----:B------:R-:W-:Y:S01]  /*1e20*/  SHF.R.U32.HI R11, RZ, 0x1c, R8 ;  /* 0x0000001cff0b7819 */ /* 0x000fe20000011608 */
[----:B------:R-:W-:Y:S01]  /*1e30*/  IMAD.WIDE.U32 R8, R9, 0x10, R16 ;  /* 0x0000001009087825 */ /* 0x000fe200078e0010 */
[----:B------:R-:W-:Y:S01]  /*1e40*/  LOP3.LUT R29, R10, 0xfffffff0, RZ, 0xc0, !PT ;  /* 0xfffffff00a1d7812 */ /* 0x000fe200078ec0ff */
[----:B------:R-:W2:Y:S01]  /*1e50*/  LDG.E.128 R12, desc[UR36][R12.64] ;  /* 0x000000240c0c7981 */ /* 0x000ea2000c1e1d00 */
[----:B------:R-:W-:-:S02]  /*1e60*/  SHF.R.U32.HI R25, RZ, 0x1, R39 ;  /* 0x00000001ff197819 */ /* 0x000fc40000011627 */
[----:B------:R-:W-:Y:S02]  /*1e70*/  LOP3.LUT R27, R11, 0x7, RZ, 0xc0, !PT ;  /* 0x000000070b1b7812 */ /* 0x000fe400078ec0ff */
[----:B------:R-:W-:Y:S01]  /*1e80*/  IADD3 R28, P0, PT, R16, R29, RZ ;  /* 0x0000001d101c7210 */ /* 0x000fe20007f1e0ff */
[----:B------:R-:W-:Y:S01]  /*1e90*/  IMAD.WIDE.U32 R24, R25, 0x10, R16 ;  /* 0x0000001019187825 */ /* 0x000fe200078e0010 */
[----:B------:R-:W3:Y:S02]  /*1ea0*/  LDG.E.128 R8, desc[UR36][R8.64] ;  /* 0x0000002408087981 */ /* 0x000ee4000c1e1d00 */
[----:B------:R-:W-:-:S03]  /*1eb0*/  IADD3.X R29, PT, PT, R17, R27, RZ, P0, !PT ;  /* 0x0000001b111d7210 */ /* 0x000fc600007fe4ff */
[----:B------:R-:W4:Y:S04]  /*1ec0*/  LDG.E.128 R24, desc[UR36][R24.64] ;  /* 0x0000002418187981 */ /* 0x000f28000c1e1d00 */
[----:B------:R-:W5:Y:S01]  /*1ed0*/  LDG.E.128 R28, desc[UR36][R28.64] ;  /* 0x000000241c1c7981 */ /* 0x000f62000c1e1d00 */
[----:B------:R-:W-:-:S04]  /*1ee0*/  IMAD.IADD R39, R39, 0x1, R18 ;  /* 0x0000000127277824 */ /* 0x000fc800078e0212 */
[----:B------:R-:W-:-:S05]  /*1ef0*/  IMAD R41, R18, 0x3, R39 ;  /* 0x0000000312297824 */ /* 0x000fca00078e0227 */
[----:B------:R-:W-:Y:S01]  /*1f00*/  ISETP.GE.U32.AND P0, PT, R41, R0, PT ;  /* 0x000000002900720c */ /* 0x000fe20003f06070 */
[----:B--2---:R-:W-:Y:S01]  /*1f10*/  FADD.FTZ R5, R12, R5 ;  /* 0x000000050c057221 */ /* 0x004fe20000010000 */
[----:B------:R-:W-:Y:S01]  /*1f20*/  FADD.FTZ R36, R13, R36 ;  /* 0x000000240d247221 */ /* 0x000fe20000010000 */
[----:B------:R-:W-:Y:S01]  /*1f30*/  FADD.FTZ R7, R14, R7 ;  /* 0x000000070e077221 */ /* 0x000fe20000010000 */
[----:B------:R-:W-:Y:S01]  /*1f40*/  FADD.FTZ R34, R15, R34 ;  /* 0x000000220f227221 */ /* 0x000fe20000010000 */
[----:B---3--:R-:W-:Y:S01]  /*1f50*/  FADD.FTZ R19, R8, R19 ;  /* 0x0000001308137221 */ /* 0x008fe20000010000 */
[----:B------:R-:W-:Y:S01]  /*1f60*/  FADD.FTZ R32, R9, R32 ;  /* 0x0000002009207221 */ /* 0x000fe20000010000 */
[----:B------:R-:W-:Y:S01]  /*1f70*/  FADD.FTZ R21, R10, R21 ;  /* 0x000000150a157221 */ /* 0x000fe20000010000 */
[----:B------:R-:W-:Y:S01]  /*1f80*/  FADD.FTZ R20, R11, R20 ;  /* 0x000000140b147221 */ /* 0x000fe20000010000 */
[----:B----4-:R-:W-:Y:S01]  /*1f90*/  FADD.FTZ R37, R24, R37 ;  /* 0x0000002518257221 */ /* 0x010fe20000010000 */
[----:B------:R-:W-:Y:S01]  /*1fa0*/  FADD.FTZ R6, R25, R6 ;  /* 0x0000000619067221 */ /* 0x000fe20000010000 */
[----:B------:R-:W-:Y:S01]  /*1fb0*/  FADD.FTZ R3, R26, R3 ;  /* 0x000000031a037221 */ /* 0x000fe20000010000 */
[----:B------:R-:W-:Y:S01]  /*1fc0*/  FADD.FTZ R4, R27, R4 ;  /* 0x000000041b047221 */ /* 0x000fe20000010000 */
[----:B-----5:R-:W-:Y:S01]  /*1fd0*/  FADD.FTZ R33, R28, R33 ;  /* 0x000000211c217221 */ /* 0x020fe20000010000 */
[----:B------:R-:W-:Y:S01]  /*1fe0*/  FADD.FTZ R38, R29, R38 ;  /* 0x000000261d267221 */ /* 0x000fe20000010000 */
[----:B------:R-:W-:Y:S01]  /*1ff0*/  FADD.FTZ R35, R30, R35 ;  /* 0x000000231e237221 */ /* 0x000fe20000010000 */
[----:B------:R-:W-:Y:S01]  /*2000*/  FADD.FTZ R40, R31, R40 ;  /* 0x000000281f287221 */ /* 0x000fe20000010000 */
[----:B------:R-:W-:Y:S06]  /*2010*/  @!P0 BRA `(.L_x_5965) ;  /* 0xfffffffc00648947 */ /* 0x000fec000383ffff */
[----:B------:R-:W-:Y:S05]  /*2020*/  BSYNC.RECONVERGENT B1 ;  /* 0x0000000000017941 */ /* 0x000fea0003800200 */
.L_x_5964:
[----:B------:R-:W-:Y:S05]  /*2030*/  BSYNC.RECONVERGENT B0 ;  /* 0x0000000000007941 */ /* 0x000fea0003800200 */
.L_x_5963:
        /* <DEDUP_REMOVED lines=23> */
.L_x_5967:
[----:B------:R-:W-:Y:S05]  /*21b0*/  BSYNC.RECONVERGENT B0 ;  /* 0x0000000000007941 */ /* 0x000fea0003800200 */
.L_x_5966:
[----:B------:R-:W-:Y:S04]  /*21c0*/  BSSY.RECONVERGENT B0, `(.L_x_5968) ;  /* 0x000001a000007945 */ /* 0x000fe80003800200 */
[----:B------:R-:W-:Y:S05]  /*21d0*/  @P0 BRA `(.L_x_5969) ;  /* 0x0000000000600947 */ /* 0x000fea0003800000 */
[----:B------:R-:W-:Y:S01]  /*21e0*/  IADD3 R39, PT, PT, R39, R18, RZ ;  /* 0x0000001227277210 */ /* 0x000fe20007ffe0ff */
[----:B-----5:R-:W-:Y:S01]  /*21f0*/  FADD.FTZ R5, R5, R12 ;  /* 0x0000000c05057221 */ /* 0x020fe20000010000 */
[----:B------:R-:W-:Y:S01]  /*2200*/  FADD.FTZ R36, R36, R13 ;  /* 0x0000000d24247221 */ /* 0x000fe20000010000 */
[----:B------:R-:W-:Y:S01]  /*2210*/  FADD.FTZ R7, R7, R14 ;  /* 0x0000000e07077221 */ /* 0x000fe20000010000 */
[----:B------:R-:W-:Y:S01]  /*2220*/  ISETP.GE.U32.AND P0, PT, R39, R0, PT ;  /* 0x000000002700720c */ /* 0x000fe20003f06070 */
[----:B------:R-:W-:-:S12]  /*2230*/  FADD.FTZ R34, R34, R15 ;  /* 0x0000000f22227221 */ /* 0x000fd80000010000 */
[----:B------:R-:W-:Y:S05]  /*2240*/  @P0 BRA `(.L_x_5969) ;  /* 0x0000000000440947 */ /* 0x000fea0003800000 */
[----:B------:R-:W-:Y:S01]  /*2250*/  IADD3 R13, PT, PT, R39, R18, RZ ;  /* 0x00000012270d7210 */ /* 0x000fe20007ffe0ff */
[----:B------:R-:W-:Y:S01]  /*2260*/  FADD.FTZ R19, R19, R8 ;  /* 0x0000000813137221 */ /* 0x000fe20000010000 */
[----:B------:R-:W-:Y:S01]  /*2270*/  FADD.FTZ R32, R32, R9 ;  /* 0x0000000920207221 */ /* 0x000fe20000010000 */
[----:B------:R-:W-:Y:S01]  /*2280*/  FADD.FTZ R21, R21, R10 ;  /* 0x0000000a15157221 */ /* 0x000fe20000010000 */
[----:B------:R-:W-:Y:S01]  /*2290*/  ISETP.GE.U32.AND P0, PT, R13, R0, PT ;  /* 0x000000000d00720c */ /* 0x000fe20003f06070 */
[----:B------:R-:W-:-:S12]  /*22a0*/  FADD.FTZ R20, R20, R11 ;  /* 0x0000000b14147221 */ /* 0x000fd80000010000 */
[----:B------:R-:W-:Y:S05]  /*22b0*/  @P0 BRA `(.L_x_5969) ;  /* 0x0000000000280947 */ /* 0x000fea0003800000 */
[----:B------:R-:W-:Y:S02]  /*22c0*/  IMAD.IADD R9, R13, 0x1, R18 ;  /* 0x000000010d097824 */ /* 0x000fe400078e0212 */
[----:B------:R-:W-:Y:S01]  /*22d0*/  FADD.FTZ R33, R33, R28 ;  /* 0x0000001c21217221 */ /* 0x000fe20000010000 */
[----:B------:R-:W-:Y:S01]  /*22e0*/  FADD.FTZ R38, R38, R29 ;  /* 0x0000001d26267221 */ /* 0x000fe20000010000 */
[----:B------:R-:W-:Y:S01]  /*22f0*/  FADD.FTZ R35, R35, R30 ;  /* 0x0000001e23237221 */ /* 0x000fe20000010000 */
[----:B------:R-:W-:Y:S01]  /*2300*/  FADD.FTZ R40, R40, R31 ;  /* 0x0000001f28287221 */ /* 0x000fe20000010000 */
[----:B------:R-:W-:-:S13]  /*2310*/  ISETP.GE.U32.AND P0, PT, R9, R0, PT ;  /* 0x000000000900720c */ /* 0x000fda0003f06070 */
[----:B------:R-:W-:Y:S01]  /*2320*/  @!P0 FADD.FTZ R37, R37, R24 ;  /* 0x0000001825258221 */ /* 0x000fe20000010000 */
[----:B------:R-:W-:Y:S01]  /*2330*/  @!P0 FADD.FTZ R6, R6, R25 ;  /* 0x0000001906068221 */ /* 0x000fe20000010000 */
[----:B------:R-:W-:Y:S01]  /*2340*/  @!P0 FADD.FTZ R3, R3, R26 ;  /* 0x0000001a03038221 */ /* 0x000fe20000010000 */
[----:B------:R-:W-:-:S07]  /*2350*/  @!P0 FADD.FTZ R4, R4, R27 ;  /* 0x0000001b04048221 */ /* 0x000fce0000010000 */
.L_x_5969:
[----:B------:R-:W-:Y:S05]  /*2360*/  BSYNC.RECONVERGENT B0 ;  /* 0x0000000000007941 */ /* 0x000fea0003800200 */
.L_x_5968:
[----:B------:R-:W-:Y:S01]  /*2370*/  FADD.FTZ R0, R5, R19 ;  /* 0x0000001305007221 */ /* 0x000fe20000010000 */
[----:B-----5:R-:W-:Y:S01]  /*2380*/  FADD.FTZ R8, R7, R21 ;  /* 0x0000001507087221 */ /* 0x020fe20000010000 */
[----:B------:R-:W-:Y:S01]  /*2390*/  FADD.FTZ R5, R36, R32 ;  /* 0x0000002024057221 */ /* 0x000fe20000010000 */
[----:B------:R-:W-:Y:S01]  /*23a0*/  FADD.FTZ R7, R34, R20 ;  /* 0x0000001422077221 */ /* 0x000fe20000010000 */
[----:B------:R-:W-:Y:S01]  /*23b0*/  FADD.FTZ R0, R0, R33 ;  /* 0x0000002100007221 */ /* 0x000fe20000010000 */
[----:B------:R-:W-:Y:S01]  /*23c0*/  FADD.FTZ R8, R8, R35 ;  /* 0x0000002308087221 */ /* 0x000fe20000010000 */
[----:B------:R-:W-:Y:S01]  /*23d0*/  FADD.FTZ R5, R5, R38 ;  /* 0x0000002605057221 */ /* 0x000fe20000010000 */
[----:B------:R-:W-:Y:S01]  /*23e0*/  FADD.FTZ R7, R7, R40 ;  /* 0x0000002807077221 */ /* 0x000fe20000010000 */
[----:B-1----:R-:W-:Y:S01]  /*23f0*/  FADD.FTZ R16, R0, R37 ;  /* 0x0000002500107221 */ /* 0x002fe20000010000 */
[----:B------:R-:W-:Y:S01]  /*2400*/  FADD.FTZ R18, R8, R3 ;  /* 0x0000000308127221 */ /* 0x000fe20000010000 */
[----:B------:R-:W-:Y:S01]  /*2410*/  FADD.FTZ R17, R5, R6 ;  /* 0x0000000605117221 */ /* 0x000fe20000010000 */
[----:B------:R-:W-:Y:S01]  /*2420*/  FADD.FTZ R19, R7, R4 ;  /* 0x0000000407137221 */ /* 0x000fe20000010000 */
[----:B------:R-:W-:Y:S06]  /*2430*/  BRA `(.L_x_5950) ;  /* 0x0000009800447947 */ /* 0x000fec0003800000 */
.L_x_5962:
        /* <DEDUP_REMOVED lines=13> */
[----:B------:R-:W-:-:S03]  /*2510*/  CS2R R12, SRZ ;  /* 0x00000000000c7805 */ /* 0x000fc6000001ff00 */
        /* <DEDUP_REMOVED lines=31> */
.L_x_5973:
[----:B------:R-:W-:Y:S01]  /*2710*/  IADD3 R8, PT, PT, R40, R7, RZ ;  /* 0x0000000728087210 */ /* 0x000fe20007ffe0ff */
[----:B------:R-:W-:-:S03]  /*2720*/  IMAD R40, R5, R40, RZ ;  /* 0x0000002805287224 */ /* 0x000fc600078e02ff */
[----:B------:R-:W-:Y:S01]  /*2730*/  IADD3 R10, PT, PT, R8, R7, RZ ;  /* 0x00000007080a7210 */ /* 0x000fe20007ffe0ff */
[----:B------:R-:W-:Y:S01]  /*2740*/  IMAD R8, R5, R8, RZ ;  /* 0x0000000805087224 */ /* 0x000fe200078e02ff */
[----:B------:R-:W-:-:S03]  /*2750*/  SHF.R.U32.HI R13, RZ, 0x1, R40 ;  /* 0x00000001ff0d7819 */ /* 0x000fc60000011628 */
[----:B------:R-:W-:Y:S01]  /*2760*/  IMAD.IADD R40, R10, 0x1, R7 ;  /* 0x000000010a287824 */ /* 0x000fe200078e0207 */
[----:B------:R-:W-:Y:S01]  /*2770*/  SHF.R.U32.HI R9, RZ, 0x1, R8 ;  /* 0x00000001ff097819 */ /* 0x000fe20000011608 */
[C---:B------:R-:W-:Y:S02]  /*2780*/  IMAD R10, R5.reuse, R10, RZ ;  /* 0x0000000a050a7224 */ /* 0x040fe400078e02ff */
[----:B------:R-:W-:Y:S02]  /*2790*/  IMAD R11, R5, R40, RZ ;  /* 0x00000028050b7224 */ /* 0x000fe400078e02ff */
[----:B------:R-:W-:Y:S01]  /*27a0*/  IMAD.WIDE.U32 R12, R13, 0x10, R16 ;  /* 0x000000100d0c7825 */ /* 0x000fe200078e0010 */
[----:B------:R-:W-:Y:S02]  /*27b0*/  SHF.R.U32.HI R29, RZ, 0x1, R10 ;  /* 0x00000001ff1d7819 */ /* 0x000fe4000001160a */
[----:B------:R-:W-:Y:S01]  /*27c0*/  SHF.R.U32.HI R25, RZ, 0x1, R11 ;  /* 0x00000001ff197819 */ /* 0x000fe2000001160b */
[----:B------:R-:W-:-:S02]  /*27d0*/  IMAD.WIDE.U32 R8, R9, 0x10, R16 ;  /* 0x0000001009087825 */ /* 0x000fc400078e0010 */
[----:B------:R-:W2:Y:S02]  /*27e0*/  LDG.E.128 R12, desc[UR36][R12.64] ;  /* 0x000000240c0c7981 */ /* 0x000ea4000c1e1d00 */
[--C-:B------:R-:W-:Y:S02]  /*27f0*/  IMAD.WIDE.U32 R28, R29, 0x10, R16.reuse ;  /* 0x000000101d1c7825 */ /* 0x100fe400078e0010 */
[----:B------:R-:W3:Y:S02]  /*2800*/  LDG.E.128 R8, desc[UR36][R8.64] ;  /* 0x0000002408087981 */ /* 0x000ee4000c1e1d00 */
[----:B------:R-:W-:Y:S02]  /*2810*/  IMAD.WIDE.U32 R24, R25, 0x10, R16 ;  /* 0x0000001019187825 */ /* 0x000fe400078e0010 */
[----:B------:R-:W4:Y:S04]  /*2820*/  LDG.E.128 R28, desc[UR36][R28.64] ;  /* 0x000000241c1c7981 */ /* 0x000f28000c1e1d00 */
[----:B------:R-:W5:Y:S01]  /*2830*/  LDG.E.128 R24, desc[UR36][R24.64] ;  /* 0x0000002418187981 */ /* 0x000f62000c1e1d00 */
[----:B------:R-:W-:-:S05]  /*2840*/  IADD3 R40, PT, PT, R40, R7, RZ ;  /* 0x0000000728287210 */ /* 0x000fca0007ffe0ff */
        /* <DEDUP_REMOVED lines=20> */
.L_x_5972:
[----:B------:R-:W-:Y:S05]  /*2990*/  BSYNC.RECONVERGENT B0 ;  /* 0x0000000000007941 */ /* 0x000fea0003800200 */
.L_x_5971:
        /* <DEDUP_REMOVED lines=27> */
.L_x_5975:
[----:B------:R-:W-:Y:S05]  /*2b50*/  BSYNC.RECONVERGENT B0 ;  /* 0x0000000000007941 */ /* 0x000fea0003800200 */
.L_x_5974:
        /* <DEDUP_REMOVED lines=22> */
[----:B------:R-:W-:Y:S01]  /*2cc0*/  @!P0 FADD.FTZ R41, R41, R24 ;  /* 0x0000001829298221 */ /* 0x000fe20000010000 */
[----:B------:R-:W-:Y:S01]  /*2cd0*/  @!P0 FADD.FTZ R6, R6, R25 ;  /* 0x0000001906068221 */ /* 0x000fe20000010000 */
[----:B------:R-:W-:Y:S01]  /*2ce0*/  @!P0 FADD.FTZ R3, R3, R26 ;  /* 0x0000001a03038221 */ /* 0x000fe20000010000 */
[----:B------:R-:W-:-:S07]  /*2cf0*/  @!P0 FADD.FTZ R4, R4, R27 ;  /* 0x0000001b04048221 */ /* 0x000fce0000010000 */
.L_x_5977:
[----:B------:R-:W-:Y:S05]  /*2d00*/  BSYNC.RECONVERGENT B0 ;  /* 0x0000000000007941 */ /* 0x000fea0003800200 */
.L_x_5976:
[----:B------:R-:W-:Y:S01]  /*2d10*/  FADD.FTZ R0, R35, R21 ;  /* 0x0000001523007221 */ /* 0x000fe20000010000 */
[----:B------:R-:W-:Y:S01]  /*2d20*/  FADD.FTZ R5, R34, R20 ;  /* 0x0000001422057221 */ /* 0x000fe20000010000 */
[----:B-----5:R-:W-:Y:S01]  /*2d30*/  FADD.FTZ R8, R33, R19 ;  /* 0x0000001321087221 */ /* 0x020fe20000010000 */
        /* <DEDUP_REMOVED lines=10> */
.L_x_5970:
[----:B------:R-:W1:Y:S01]  /*2de0*/  LDCU UR4, c[0x0][0x39c] ;  /* 0x00007380ff0477ac */ /* 0x000e620008000800 */
[----:B------:R-:W2:Y:S01]  /*2df0*/  LDC R7, c[0x0][0x388] ;  /* 0x0000e200ff077b82 */ /* 0x000ea20000000800 */
[----:B------:R-:W-:Y:S01]  /*2e00*/  BSSY.RECONVERGENT B0, `(.L_x_5978) ;  /* 0x0000456000007945 */ /* 0x000fe20003800200 */
[----:B------:R-:W-:Y:S02]  /*2e10*/  MOV R43, R39 ;  /* 0x00000027002b7202 */ /* 0x000fe40000000f00 */
        /* <DEDUP_REMOVED lines=8> */
[----:B------:R-:W-:Y:S01]  /*2ea0*/  CS2R R8, SRZ ;  /* 0x0000000000087805 */ /* 0x000fe2000001ff00 */
[----:B-1----:R-:W-:-:S04]  /*2eb0*/  IMAD.U32 R42, RZ, RZ, UR4 ;  /* 0x00000004ff2a7e24 */ /* 0x002fc8000f8e00ff */
[----:B------:R-:W-:Y:S01]  /*2ec0*/  IMAD R5, R42, 0x3, R39 ;  /* 0x000000032a057824 */ /* 0x000fe200078e0227 */
[----:B--2---:R-:W-:Y:S01]  /*2ed0*/  MOV R41, R7 ;  /* 0x0000000700297202 */ /* 0x004fe20000000f00 */
[----:B------:R-:W-:-:S03]  /*2ee0*/  IMAD.MOV.U32 R39, RZ, RZ, R7 ;  /* 0x000000ffff277224 */ /* 0x000fc600078e0007 */
[----:B------:R-:W-:Y:S01]  /*2ef0*/  ISETP.GE.U32.AND P0, PT, R5, R0, PT ;  /* 0x000000000500720c */ /* 0x000fe20003f06070 */
[----:B------:R-:W-:Y:S01]  /*2f00*/  IMAD.MOV.U32 R21, RZ, RZ, R7 ;  /* 0x000000ffff157224 */ /* 0x000fe200078e0007 */
[-C--:B------:R-:W-:Y:S02]  /*2f10*/  MOV R5, R7.reuse ;  /* 0x0000000700057202 */ /* 0x080fe40000000f00 */
[-C--:B------:R-:W-:Y:S02]  /*2f20*/  MOV R37, R7.reuse ;  /* 0x0000000700257202 */ /* 0x080fe40000000f00 */
[-C--:B------:R-:W-:Y:S01]  /*2f30*/  MOV R35, R7.reuse ;  /* 0x0000000700237202 */ /* 0x080fe20000000f00 */
[----:B---3--:R-:W-:Y:S01]  /*2f40*/  IMAD.MOV.U32 R20, RZ, RZ, R4 ;  /* 0x000000ffff147224 */ /* 0x008fe200078e0004 */
[----:B------:R-:W-:Y:S02]  /*2f50*/  MOV R33, R7 ;  /* 0x0000000700217202 */ /* 0x000fe40000000f00 */
        /* <DEDUP_REMOVED lines=26> */
.L_x_5985:
        /* <DEDUP_REMOVED lines=312> */
.L_x_5981:
        /* <DEDUP_REMOVED lines=241> */
.L_x_5982:
        /* <DEDUP_REMOVED lines=241> */
.L_x_5983:
        /* <DEDUP_REMOVED lines=241> */
.L_x_5984:
[----:B------:R-:W-:-:S04]  /*71b0*/  LOP3.LUT R25, R0, 0xfffffff0, RZ, 0xc0, !PT ;  /* 0xfffffff000197812 */ /* 0x000fc800078ec0ff */
[----:B------:R-:W-:-:S04]  /*71c0*/  IADD3 R24, P1, PT, R25, R46, RZ ;  /* 0x0000002e19187210 */ /* 0x000fc80007f3e0ff */
[----:B------:R-:W-:-:S06]  /*71d0*/  IADD3.X R25, PT, PT, RZ, R47, RZ, P1, !PT ;  /* 0x0000002fff197210 */ /* 0x000fcc0000ffe4ff */
[----:B------:R-:W5:Y:S03]  /*71e0*/  LDG.E.128 R24, desc[UR36][R24.64] ;  /* 0x0000002418187981 */ /* 0x000f66000c1e1d00 */
.L_x_5980:
[----:B------:R-:W1:Y:S01]  /*71f0*/  LDCU UR5, c[0x0][0x394] ;  /* 0x00007280ff0577ac */ /* 0x000e620008000800 */
[----:B------:R-:W-:Y:S01]  /*7200*/  MOV R42, UR4 ;  /* 0x00000004002a7c02 */ /* 0x000fe20008000f00 */
[----:B-----5:R-:W-:Y:S01]  /*7210*/  FADD.FTZ R7, R8, R7 ;  /* 0x0000000708077221 */ /* 0x020fe20000010000 */
[----:B------:R-:W-:Y:S01]  /*7220*/  FADD.FTZ R36, R9, R36 ;  /* 0x0000002409247221 */ /* 0x000fe20000010000 */
[----:B------:R-:W-:Y:S01]  /*7230*/  FADD.FTZ R21, R10, R21 ;  /* 0x000000150a157221 */ /* 0x000fe20000010000 */
[----:B------:R-:W-:Y:S01]  /*7240*/  FADD.FTZ R34, R11, R34 ;  /* 0x000000220b227221 */ /* 0x000fe20000010000 */
[----:B------:R-:W-:Y:S02]  /*7250*/  IMAD R43, R42, 0x4, R43 ;  /* 0x000000042a2b7824 */ /* 0x000fe400078e022b */
[----:B------:R-:W-:Y:S01]  /*7260*/  FADD.FTZ R33, R12, R33 ;  /* 0x000000210c217221 */ /* 0x000fe20000010000 */
[----:B------:R-:W-:Y:S01]  /*7270*/  FADD.FTZ R32, R13, R32 ;  /* 0x000000200d207221 */ /* 0x000fe20000010000 */
[----:B------:R-:W-:Y:S01]  /*7280*/  FADD.FTZ R35, R14, R35 ;  /* 0x000000230e237221 */ /* 0x000fe20000010000 */
[----:B------:R-:W-:-:S02]  /*7290*/  IMAD R49, R42, 0x3, R43 ;  /* 0x000000032a317824 */ /* 0x000fc400078e022b */
[----:B------:R-:W-:Y:S01]  /*72a0*/  FADD.FTZ R20, R15, R20 ;  /* 0x000000140f147221 */ /* 0x000fe20000010000 */
[----:B------:R-:W-:Y:S01]  /*72b0*/  FADD.FTZ R37, R16, R37 ;  /* 0x0000002510257221 */ /* 0x000fe20000010000 */
[----:B------:R-:W-:Y:S01]  /*72c0*/  FADD.FTZ R38, R17, R38 ;  /* 0x0000002611267221 */ /* 0x000fe20000010000 */
[----:B------:R-:W-:Y:S01]  /*72d0*/  FADD.FTZ R39, R18, R39 ;  /* 0x0000002712277221 */ /* 0x000fe20000010000 */
[----:B------:R-:W-:Y:S01]  /*72e0*/  FADD.FTZ R40, R19, R40 ;  /* 0x0000002813287221 */ /* 0x000fe20000010000 */
[----:B------:R-:W-:Y:S01]  /*72f0*/  FADD.FTZ R41, R24, R41 ;  /* 0x0000002918297221 */ /* 0x000fe20000010000 */
[----:B------:R-:W-:Y:S01]  /*7300*/  FADD.FTZ R6, R25, R6 ;  /* 0x0000000619067221 */ /* 0x000fe20000010000 */
[----:B-1----:R-:W-:Y:S01]  /*7310*/  MOV R0, UR5 ;  /* 0x0000000500007c02 */ /* 0x002fe20008000f00 */
[----:B------:R-:W-:Y:S01]  /*7320*/  FADD.FTZ R5, R26, R5 ;  /* 0x000000051a057221 */ /* 0x000fe20000010000 */
[----:B------:R-:W-:Y:S02]  /*7330*/  FADD.FTZ R4, R27, R4 ;  /* 0x000000041b047221 */ /* 0x000fe40000010000 */
[----:B------:R-:W-:-:S13]  /*7340*/  ISETP.GE.U32.AND P1, PT, R49, R0, PT ;  /* 0x000000003100720c */ /* 0x000fda0003f26070 */
[----:B------:R-:W-:Y:S05]  /*7350*/  @!P1 BRA `(.L_x_5985) ;  /* 0xffffffbc00689947 */ /* 0x000fea000383ffff */
.L_x_5979:
[----:B0-----:R-:W-:Y:S05]  /*7360*/  BSYNC.RECONVERGENT B0 ;  /* 0x0000000000007941 */ /* 0x001fea0003800200 */
.L_x_5978:
        /* <DEDUP_REMOVED lines=284> */
.L_x_5989:
[----:B------:R-:W-:Y:S02]  /*8530*/  SHF.R.U32.HI R28, RZ, 0x4, R28 ;  /* 0x00000004ff1c7819 */ /* 0x000fe4000001161c */
[----:B------:R-:W-:-:S07]  /*8540*/  MOV R29, RZ ;  /* 0x000000ff001d7202 */ /* 0x000fce0000000f00 */
.L_x_5988:
[----:B------:R-:W0:Y:S02]  /*8550*/  LDCU.64 UR4, c[0x0][0x760] ;  /* 0x0000ec00ff0477ac */ /* 0x000e240008000a00 */
[----:B0-----:R-:W-:-:S05]  /*8560*/  IADD3 R46, P1, PT, R3, UR4, RZ ;  /* 0x00000004032e7c10 */ /* 0x001fca000ff3e0ff */
        /* <DEDUP_REMOVED lines=282> */
.L_x_5991:
[----:B------:R-:W-:Y:S01]  /*9710*/  SHF.R.U32.HI R14, RZ, 0x4, R47 ;  /* 0x00000004ff0e7819 */ /* 0x000fe2000001162f */
[----:B------:R-:W-:-:S07]  /*9720*/  IMAD.MOV.U32 R15, RZ, RZ, RZ ;  /* 0x000000ffff0f7224 */ /* 0x000fce00078e00ff */
.L_x_5990:
        /* <DEDUP_REMOVED lines=281> */
.L_x_5993:
[----:B------:R-:W-:Y:S01]  /*a8c0*/  SHF.R.U32.HI R18, RZ, 0x4, R47 ;  /* 0x00000004ff127819 */ /* 0x000fe2000001162f */
[----:B------:R-:W-:-:S07]  /*a8d0*/  IMAD.MOV.U32 R19, RZ, RZ, RZ ;  /* 0x000000ffff137224 */ /* 0x000fce00078e00ff */
.L_x_5992:
        /* <DEDUP_REMOVED lines=281> */
.L_x_5995:
[----:B------:R-:W-:Y:S01]  /*ba70*/  SHF.R.U32.HI R24, RZ, 0x4, R28 ;  /* 0x00000004ff187819 */ /* 0x000fe2000001161c */
[----:B------:R-:W-:-:S07]  /*ba80*/  IMAD.MOV.U32 R25, RZ, RZ, RZ ;  /* 0x000000ffff197224 */ /* 0x000fce00078e00ff */
.L_x_5994:
[----:B------:R-:W-:-:S04]  /*ba90*/  LEA R26, P0, R24, R46, 0x4 ;  /* 0x0000002e181a7211 */ /* 0x000fc800078020ff */
[----:B------:R-:W-:-:S06]  /*baa0*/  LEA.HI.X R27, R24, R3, R25, 0x4, P0 ;  /* 0x00000003181b7211 */ /* 0x000fcc00000f2419 */
[----:B------:R-:W5:Y:S03]  /*bab0*/  LDG.E.128 R24, desc[UR36][R26.64] ;  /* 0x000000241a187981 */ /* 0x000f66000c1e1d00 */
.L_x_5987:
[----:B------:R-:W-:Y:S05]  /*bac0*/  BSYNC.RECONVERGENT B0 ;  /* 0x0000000000007941 */ /* 0x000fea0003800200 */
.L_x_5986:
[----:B------:R-:W-:Y:S01]  /*bad0*/  ISETP.GE.U32.AND P0, PT, R43, R0, PT ;  /* 0x000000002b00720c */ /* 0x000fe20003f06070 */
[----:B------:R-:W-:-:S12]  /*bae0*/  BSSY.RECONVERGENT B0, `(.L_x_5996) ;  /* 0x000001a000007945 */ /* 0x000fd80003800200 */
        /* <DEDUP_REMOVED lines=25> */
.L_x_5997:
[----:B------:R-:W-:Y:S05]  /*bc80*/  BSYNC.RECONVERGENT B0 ;  /* 0x0000000000007941 */ /* 0x000fea0003800200 */
.L_x_5996:
        /* <DEDUP_REMOVED lines=12> */
.L_x_5950:
[----:B------:R-:W-:Y:S05]  /*bd50*/  BSYNC.RECONVERGENT B6 ;  /* 0x0000000000067941 */ /* 0x000fea0003800200 */
.L_x_5949:
        /* <DEDUP_REMOVED lines=15> */
.L_x_5999:
[----:B------:R-:W-:Y:S01]  /*be50*/  SHF.R.U32.HI R7, RZ, 0x1, R4 ;  /* 0x00000001ff077819 */ /* 0x000fe20000011604 */
[----:B------:R-:W-:Y:S05]  /*be60*/  WARPSYNC.ALL ;  /* 0x0000000000007948 */ /* 0x000fea0003800000 */
[----:B------:R-:W-:Y:S01]  /*be70*/  IADD3 R6, PT, PT, R7, R22, RZ ;  /* 0x0000001607067210 */ /* 0x000fe20007ffe0ff */
[----:B------:R-:W-:Y:S03]  /*be80*/  BAR.SYNC.DEFER_BLOCKING 0x0 ;  /* 0x0000000000007b1d */ /* 0x000fe60000010000 */
[----:B------:R-:W-:-:S04]  /*be90*/  ISETP.GE.U32.AND P0, PT, R6, R5, PT ;  /* 0x000000050600720c */ /* 0x000fc80003f06070 */
[----:B------:R-:W-:-:S13]  /*bea0*/  ISETP.GE.U32.OR P0, PT, R22, R7, P0 ;  /* 0x000000071600720c */ /* 0x000fda0000706470 */
[----:B------:R-:W-:-:S04]  /*beb0*/  @!P0 IMAD R6, R6, R12, R23 ;  /* 0x0000000c06068224 */ /* 0x000fc800078e0217 */
[----:B------:R-:W-:-:S05]  /*bec0*/  @!P0 IMAD R6, R6, 0x10, R3 ;  /* 0x0000001006068824 */ /* 0x000fca00078e0203 */
        /* <DEDUP_REMOVED lines=9> */
.L_x_5998:
        /* <DEDUP_REMOVED lines=17> */
[----:B------:R-:W-:-:S07]  /*c070*/  IMAD.MOV.U32 R4, RZ, RZ, R6 ;  /* 0x000000ffff047224 */ /* 0x000fce00078e0006 */
.L_x_6002:
[----:B------:R-:W-:Y:S01]  /*c080*/  SHF.R.U32.HI R12, RZ, 0x1, R4 ;  /* 0x00000001ff0c7819 */ /* 0x000fe20000011604 */
[----:B------:R-:W-:Y:S05]  /*c090*/  WARPSYNC.ALL ;  /* 0x0000000000007948 */ /* 0x000fea0003800000 */
[----:B------:R-:W-:Y:S01]  /*c0a0*/  IADD3 R5, PT, PT, R12, R23, RZ ;  /* 0x000000170c057210 */ /* 0x000fe20007ffe0ff */
[----:B------:R-:W-:Y:S03]  /*c0b0*/  BAR.SYNC.DEFER_BLOCKING 0x0 ;  /* 0x0000000000007b1d */ /* 0x000fe60000010000 */
[----:B------:R-:W-:-:S04]  /*c0c0*/  ISETP.GE.U32.AND P0, PT, R5, R6, PT ;  /* 0x000000060500720c */ /* 0x000fc80003f06070 */
[----:B------:R-:W-:-:S13]  /*c0d0*/  ISETP.GE.U32.OR P0, PT, R23, R12, P0 ;  /* 0x0000000c1700720c */ /* 0x000fda0000706470 */
[----:B------:R-:W-:-:S05]  /*c0e0*/  @!P0 LEA R5, R12, R3, 0x4 ;  /* 0x000000030c058211 */ /* 0x000fca00078e20ff */
        /* <DEDUP_REMOVED lines=9> */
.L_x_6001:
[----:B------:R-:W-:Y:S01]  /*c180*/  ISETP.GE.U32.AND P0, PT, R0, 0x2, PT ;  /* 0x000000020000780c */ /* 0x000fe20003f06070 */
[----:B------:R-:W-:Y:S05]  /*c190*/  WARPSYNC.ALL ;  /* 0x0000000000007948 */ /* 0x000fea0003800000 */
[----:B------:R-:W-:Y:S07]  /*c1a0*/  BAR.SYNC.DEFER_BLOCKING 0x0 ;  /* 0x0000000000007b1d */ /* 0x000fee0000010000 */
[----:B------:R-:W-:Y:S05]  /*c1b0*/  @!P0 BRA `(.L_x_6000) ;  /* 0x0000000000308947 */ /* 0x000fea0003800000 */
[----:B-12---:R-:W-:-:S07]  /*c1c0*/  IMAD.MOV.U32 R3, RZ, RZ, 0x1 ;  /* 0x00000001ff037424 */ /* 0x006fce00078e00ff */
.L_x_6003:
        /* <DEDUP_REMOVED lines=11> */
.L_x_6000:
        /* <DEDUP_REMOVED lines=9> */
[----:B------:R-:W-:Y:S01]  /*c310*/  MOV R4, RZ ;  /* 0x000000ff00047202 */ /* 0x000fe20000000f00 */
[----:B------:R-:W-:Y:S01]  /*c320*/  IMAD.MOV.U32 R5, RZ, RZ, R45 ;  /* 0x000000ffff057224 */ /* 0x000fe200078e002d */
        /* <DEDUP_REMOVED lines=271> */
.L_x_6004:
        /* <DEDUP_REMOVED lines=276> */
.L_x_6005:
[----:B------:R-:W3:Y:S01]  /*e560*/  LDC.64 R6, c[0x0][0x778] ;  /* 0x0001de00ff067b82 */ /* 0x000ee20000000a00 */
[----:B------:R-:W4:Y:S02]  /*e570*/  LDCU UR6, c[0x0][0x3b0] ;  /* 0x00007600ff0677ac */ /* 0x000f240008000800 */
[----:B----4-:R-:W-:Y:S01]  /*e580*/  UISETP.NE.AND UP1, UPT, UR6, URZ, UPT ;  /* 0x000000ff0600728c */ /* 0x010fe2000bf25270 */
[----:B---3--:R-:W-:Y:S02]  /*e590*/  ISETP.NE.U32.AND P0, PT, R6, RZ, PT ;  /* 0x000000ff0600720c */ /* 0x008fe40003f05070 */
[----:B------:R-:W-:Y:S02]  /*e5a0*/  IADD3 R4, P1, PT, R25, R6, RZ ;  /* 0x0000000619047210 */ /* 0x000fe40007f3e0ff */
[----:B------:R-:W-:Y:S02]  /*e5b0*/  ISETP.NE.AND.EX P0, PT, R7, RZ, PT, P0 ;  /* 0x000000ff0700720c */ /* 0x000fe40003f05300 */
[----:B-12---:R-:W-:-:S02]  /*e5c0*/  IADD3.X R0, PT, PT, RZ, R7, RZ, P1, !PT ;  /* 0x00000007ff007210 */ /* 0x006fc40000ffe4ff */
        /* <DEDUP_REMOVED lines=9> */
[----:B---3--:R-:W-:-:S04]  /*e660*/  IMAD R3, R2, UR8, R3 ;  /* 0x0000000802037c24 */ /* 0x008fc8000f8e0203 */
[----:B------:R-:W-:Y:S01]  /*e670*/  IMAD.SHL.U32 R7, R3, 0x2, RZ ;  /* 0x0000000203077824 */ /* 0x000fe200078e00ff */
        /* <DEDUP_REMOVED lines=274> */
.L_x_6007:
        /* <DEDUP_REMOVED lines=276> */
.L_x_6008:
        /* <DEDUP_REMOVED lines=24> */
.L_x_6010:
[----:B------:R-:W-:Y:S05]  /*10a60*/  BSYNC.RECONVERGENT B0 ;  /* 0x0000000000007941 */ /* 0x000fea0003800200 */
.L_x_6009:
        /* <DEDUP_REMOVED lines=35> */
.L_x_6012:
[----:B------:R-:W-:Y:S05]  /*10ca0*/  BSYNC.RECONVERGENT B0 ;  /* 0x0000000000007941 */ /* 0x000fea0003800200 */
.L_x_6011:
        /* <DEDUP_REMOVED lines=33> */
[----:B------:R-:W-:Y:S01]  /*10ec0*/  IMAD.U32 R18, RZ, RZ, UR10 ;  /* 0x0000000aff127e24 */ /* 0x000fe2000f8e00ff */
[----:B------:R-:W-:-:S05]  /*10ed0*/  MOV R19, UR11 ;  /* 0x0000000b00137c02 */ /* 0x000fca0008000f00 */
[----:B------:R-:W3:Y:S01]  /*10ee0*/  LDC.64 R6, c[0x0][0x780] ;  /* 0x0001e000ff067b82 */ /* 0x000ee20000000a00 */
[----:B-1----:R-:W-:Y:S02]  /*10ef0*/  IMAD R9, R2, UR6, RZ ;  /* 0x0000000602097c24 */ /* 0x002fe4000f8e02ff */
[----:B--2---:R-:W-:-:S07]  /*10f00*/  IMAD R11, R11, UR5, RZ ;  /* 0x000000050b0b7c24 */ /* 0x004fce000f8e02ff */
.L_x_6017:
[----:B------:R-:W-:-:S05]  /*10f10*/  IADD3 R3, PT, PT, R9, R0, RZ ;  /* 0x0000000009037210 */ /* 0x000fca0007ffe0ff */
[----:B---3--:R-:W-:-:S05]  /*10f20*/  IMAD.WIDE.U32 R2, R3, 0x10, R6 ;  /* 0x0000001003027825 */ /* 0x008fca00078e0006 */
[----:B------:R-:W2:Y:S04]  /*10f30*/  LDG.E.64 R12, desc[UR36][R2.64] ;  /* 0x00000024020c7981 */ /* 0x000ea8000c1e1b00 */
[----:B------:R-:W3:Y:S01]  /*10f40*/  LDG.E.64 R14, desc[UR36][R2.64+0x8] ;  /* 0x00000824020e7981 */ /* 0x000ee2000c1e1b00 */
[----:B------:R-:W-:-:S04]  /*10f50*/  IADD3 R0, PT, PT, R11, R0, RZ ;  /* 0x000000000b007210 */ /* 0x000fc80007ffe0ff */
[----:B------:R-:W-:Y:S01]  /*10f60*/  ISETP.GE.U32.AND P1, PT, R0, UR8, PT ;  /* 0x0000000800007c0c */ /* 0x000fe2000bf26070 */
[----:B--2---:R-:W-:Y:S01]  /*10f70*/  FADD.FTZ R16, R12, R16 ;  /* 0x000000100c107221 */ /* 0x004fe20000010000 */
[----:B------:R-:W-:Y:S01]  /*10f80*/  FADD.FTZ R17, R13, R17 ;  /* 0x000000110d117221 */ /* 0x000fe20000010000 */
[----:B---3--:R-:W-:Y:S01]  /*10f90*/  FADD.FTZ R18, R14, R18 ;  /* 0x000000120e127221 */ /* 0x008fe20000010000 */
[----:B------:R-:W-:-:S09]  /*10fa0*/  FADD.FTZ R19, R15, R19 ;  /* 0x000000130f137221 */ /* 0x000fd20000010000 */
[----:B------:R-:W-:Y:S05]  /*10fb0*/  @!P1 BRA `(.L_x_6017) ;  /* 0xfffffffc00d49947 */ /* 0x000fea000383ffff */
[----:B------:R-:W-:Y:S05]  /*10fc0*/  BSYNC.RECONVERGENT B1 ;  /* 0x0000000000017941 */ /* 0x000fea0003800200 */
.L_x_6016:
[----:B------:R-:W-:Y:S05]  /*10fd0*/  BRA `(.L_x_6015) ;  /* 0x0000000000647947 */ /* 0x000fea0003800000 */
.L_x_6014:
[----:B------:R-:W1:Y:S01]  /*10fe0*/  LDCU UR6, c[0x0][0x3a4] ;  /* 0x00007480ff0677ac */ /* 0x000e620008000800 */
[----:B------:R-:W-:Y:S01]  /*10ff0*/  IMAD.U32 R18, RZ, RZ, UR10 ;  /* 0x0000000aff127e24 */ /* 0x000fe2000f8e00ff */
[----:B------:R-:W-:Y:S02]  /*11000*/  MOV R19, UR11 ;  /* 0x0000000b00137c02 */ /* 0x000fe40008000f00 */
[----:B-1----:R-:W-:-:S13]  /*11010*/  ISETP.GE.U32.AND P1, PT, R22, UR6, PT ;  /* 0x0000000616007c0c */ /* 0x002fda000bf26070 */
[----:B------:R-:W-:Y:S05]  /*11020*/  @P1 BRA `(.L_x_6015) ;  /* 0x0000000000501947 */ /* 0x000fea0003800000 */
[----:B------:R-:W1:Y:S01]  /*11030*/  LDCU UR5, c[0x0][0x374] ;  /* 0x00006e80ff0577ac */ /* 0x000e620008000800 */
[----:B------:R-:W2:Y:S01]  /*11040*/  LDC R8, c[0x0][0x360] ;  /* 0x0000d800ff087b82 */ /* 0x000ea20000000800 */
[----:B------:R-:W-:Y:S01]  /*11050*/  MOV R9, R22 ;  /* 0x0000001600097202 */ /* 0x000fe20000000f00 */
[----:B------:R-:W-:Y:S01]  /*11060*/  IMAD.U32 R19, RZ, RZ, UR11 ;  /* 0x0000000bff137e24 */ /* 0x000fe2000f8e00ff */
[----:B------:R-:W-:-:S05]  /*11070*/  MOV R18, UR10 ;  /* 0x0000000a00127c02 */ /* 0x000fca0008000f00 */
[----:B------:R-:W3:Y:S08]  /*11080*/  LDC.64 R6, c[0x0][0x780] ;  /* 0x0001e000ff067b82 */ /* 0x000ef00000000a00 */
[----:B------:R-:W4:Y:S01]  /*11090*/  LDC R14, c[0x0][0x364] ;  /* 0x0000d900ff0e7b82 */ /* 0x000f220000000800 */
[----:B-1----:R-:W-:-:S07]  /*110a0*/  IMAD R0, R2, UR5, RZ ;  /* 0x0000000502007c24 */ /* 0x002fce000f8e02ff */
.L_x_6018:
[----:B------:R-:W-:-:S05]  /*110b0*/  IADD3 R2, PT, PT, R0, R9, RZ ;  /* 0x0000000900027210 */ /* 0x000fca0007ffe0ff */
[----:B--2---:R-:W-:-:S04]  /*110c0*/  IMAD R3, R2, R8, R23 ;  /* 0x0000000802037224 */ /* 0x004fc800078e0217 */
[----:B---3--:R-:W-:-:S05]  /*110d0*/  IMAD.WIDE.U32 R2, R3, 0x10, R6 ;  /* 0x0000001003027825 */ /* 0x008fca00078e0006 */
[----:B------:R-:W2:Y:S04]  /*110e0*/  LDG.E.64 R10, desc[UR36][R2.64] ;  /* 0x00000024020a7981 */ /* 0x000ea8000c1e1b00 */
[----:B------:R-:W3:Y:S01]  /*110f0*/  LDG.E.64 R12, desc[UR36][R2.64+0x8] ;  /* 0x00000824020c7981 */ /* 0x000ee2000c1e1b00 */
[----:B----4-:R-:W-:-:S04]  /*11100*/  IADD3 R9, PT, PT, R14, R9, RZ ;  /* 0x000000090e097210 */ /* 0x010fc80007ffe0ff */
[----:B------:R-:W-:Y:S01]  /*11110*/  ISETP.GE.U32.AND P1, PT, R9, UR6, PT ;  /* 0x0000000609007c0c */ /* 0x000fe2000bf26070 */
[----:B--2---:R-:W-:Y:S01]  /*11120*/  FADD.FTZ R16, R10, R16 ;  /* 0x000000100a107221 */ /* 0x004fe20000010000 */
[----:B------:R-:W-:Y:S01]  /*11130*/  FADD.FTZ R17, R11, R17 ;  /* 0x000000110b117221 */ /* 0x000fe20000010000 */
[----:B---3--:R-:W-:Y:S01]  /*11140*/  FADD.FTZ R18, R12, R18 ;  /* 0x000000120c127221 */ /* 0x008fe20000010000 */
[----:B------:R-:W-:-:S09]  /*11150*/  FADD.FTZ R19, R13, R19 ;  /* 0x000000130d137221 */ /* 0x000fd20000010000 */
[----:B------:R-:W-:Y:S05]  /*11160*/  @!P1 BRA `(.L_x_6018) ;  /* 0xfffffffc00d09947 */ /* 0x000fea000383ffff */
.L_x_6015:
[----:B------:R-:W-:Y:S05]  /*11170*/  BSYNC.RECONVERGENT B0 ;  /* 0x0000000000007941 */ /* 0x000fea0003800200 */
.L_x_6013:
        /* <DEDUP_REMOVED lines=12> */
.L_x_6020:
        /* <DEDUP_REMOVED lines=16> */
.L_x_6019:
        /* <DEDUP_REMOVED lines=9> */
.L_x_6023:
[----:B------:R-:W-:Y:S01]  /*113d0*/  SHF.R.U32.HI R6, RZ, 0x1, R2 ;  /* 0x00000001ff067819 */ /* 0x000fe20000011602 */
[----:B------:R-:W-:Y:S03]  /*113e0*/  BAR.SYNC.DEFER_BLOCKING 0x0 ;  /* 0x0000000000007b1d */ /* 0x000fe60000010000 */
[----:B------:R-:W-:-:S04]  /*113f0*/  IADD3 R3, PT, PT, R6, R23, RZ ;  /* 0x0000001706037210 */ /* 0x000fc80007ffe0ff */
[----:B------:R-:W-:-:S04]  /*11400*/  ISETP.GE.U32.AND P1, PT, R3, UR5, PT ;  /* 0x0000000503007c0c */ /* 0x000fc8000bf26070 */
[----:B------:R-:W-:-:S13]  /*11410*/  ISETP.GE.U32.OR P1, PT, R23, R6, P1 ;  /* 0x000000061700720c */ /* 0x000fda0000f26470 */
[----:B------:R-:W-:-:S05]  /*11420*/  @!P1 LEA R3, R6, R0, 0x4 ;  /* 0x0000000006039211 */ /* 0x000fca00078e20ff */
        /* <DEDUP_REMOVED lines=9> */
.L_x_6022:
[----:B------:R-:W-:Y:S01]  /*114c0*/  BAR.SYNC.DEFER_BLOCKING 0x0 ;  /* 0x0000000000007b1d */ /* 0x000fe20000010000 */
[----:B------:R-:W-:-:S09]  /*114d0*/  UISETP.GE.U32.AND UP0, UPT, UR4, 0x2, UPT ;  /* 0x000000020400788c */ /* 0x000fd2000bf06070 */
[----:B------:R-:W-:Y:S05]  /*114e0*/  BRA.U !UP0, `(.L_x_6021) ;  /* 0x0000000108307547 */ /* 0x000fea000b800000 */
[----:B-1234-:R-:W-:-:S07]  /*114f0*/  IMAD.MOV.U32 R0, RZ, RZ, 0x1 ;  /* 0x00000001ff007424 */ /* 0x01efce00078e00ff */
.L_x_6024:
[----:B------:R-:W1:Y:S04]  /*11500*/  SHFL.DOWN PT, R3, R16, R0, 0x1f ;  /* 0x08001f0010037589 */ /* 0x000e6800000e0000 */
[----:B------:R-:W2:Y:S04]  /*11510*/  SHFL.DOWN PT, R2, R17, R0, 0x1f ;  /* 0x08001f0011027589 */ /* 0x000ea800000e0000 */
[----:B------:R-:W3:Y:S04]  /*11520*/  SHFL.DOWN PT, R7, R18, R0, 0x1f ;  /* 0x08001f0012077589 */ /* 0x000ee800000e0000 */
[----:B------:R4:W5:Y:S02]  /*11530*/  SHFL.DOWN PT, R6, R19, R0, 0x1f ;  /* 0x08001f0013067589 */ /* 0x00096400000e0000 */
[----:B----4-:R-:W-:Y:S01]  /*11540*/  SHF.L.U32 R0, R0, 0x1, RZ ;  /* 0x0000000100007819 */ /* 0x010fe200000006ff */
[----:B-1----:R-:W-:-:S03]  /*11550*/  FADD.FTZ R16, R3, R16 ;  /* 0x0000001003107221 */ /* 0x002fc60000010000 */
[----:B------:R-:W-:Y:S01]  /*11560*/  ISETP.GE.AND P1, PT, R0, UR4, PT ;  /* 0x0000000400007c0c */ /* 0x000fe2000bf26270 */
[----:B--2---:R-:W-:Y:S01]  /*11570*/  FADD.FTZ R17, R2, R17 ;  /* 0x0000001102117221 */ /* 0x004fe20000010000 */
[----:B---3--:R-:W-:Y:S01]  /*11580*/  FADD.FTZ R18, R7, R18 ;  /* 0x0000001207127221 */ /* 0x008fe20000010000 */
[----:B-----5:R-:W-:-:S10]  /*11590*/  FADD.FTZ R19, R6, R19 ;  /* 0x0000001306137221 */ /* 0x020fd40000010000 */
[----:B------:R-:W-:Y:S05]  /*115a0*/  @!P1 BRA `(.L_x_6024) ;  /* 0xfffffffc00d49947 */ /* 0x000fea000383ffff */
.L_x_6021:
        /* <DEDUP_REMOVED lines=12> */
[----:B------:R-:W1:Y:S04]  /*11670*/  @P0 LDG.E.64 R6, desc[UR36][R4.64] ;  /* 0x0000002404060981 */ /* 0x000e68000c1e1b00 */
[----:B------:R-:W5:Y:S01]  /*11680*/  @P0 LDG.E.64 R8, desc[UR36][R2.64] ;  /* 0x0000002402080981 */ /* 0x000f62000c1e1b00 */
[----:B------:R-:W0:Y:S02]  /*11690*/  LDCU.U8 UR4, c[0x0][0x799] ;  /* 0x0000f320ff0477ac */ /* 0x000e240008000000 */
[----:B0-----:R-:W-:Y:S01]  /*116a0*/  ISETP.NE.AND P1, PT, RZ, UR4, PT ;  /* 0x00000004ff007c0c */ /* 0x001fe2000bf25270 */
[----:B-1234-:R-:W-:Y:S01]  /*116b0*/  @P0 FADD.FTZ R16, R16, R6 ;  /* 0x0000000610100221 */ /* 0x01efe20000010000 */
[----:B------:R-:W-:Y:S01]  /*116c0*/  @P0 FADD.FTZ R17, R17, R7 ;  /* 0x0000000711110221 */ /* 0x000fe20000010000 */
[----:B-----5:R-:W-:Y:S01]  /*116d0*/  @P0 FADD.FTZ R18, R18, R8 ;  /* 0x0000000812120221 */ /* 0x020fe20000010000 */
[----:B------:R-:W-:-:S09]  /*116e0*/  @P0 FADD.FTZ R19, R19, R9 ;  /* 0x0000000913130221 */ /* 0x000fd20000010000 */
        /* <DEDUP_REMOVED lines=22> */
.L_x_6027:
        /* <DEDUP_REMOVED lines=19> */
.L_x_6028:
[----:B------:R-:W-:Y:S05]  /*11980*/  BRA `(.L_x_6029) ;  /* 0x0000000000047947 */ /* 0x000fea0003800000 */
.L_x_6026:
[----:B------:R1:W-:Y:S02]  /*11990*/  STG.E.64 desc[UR36][R4.64], R16 ;  /* 0x0000001004007986 */ /* 0x0003e4000c101b24 */
.L_x_6029:
[----:B------:R-:W2:Y:S02]  /*119a0*/  LDCU.64 UR4, c[0x0][0x768] ;  /* 0x0000ed00ff0477ac */ /* 0x000ea40008000a00 */
[----:B--2---:R-:W-:-:S04]  /*119b0*/  IADD3 R24, P0, PT, R24, UR4, RZ ;  /* 0x0000000418187c10 */ /* 0x004fc8000ff1e0ff */
[----:B------:R-:W-:-:S05]  /*119c0*/  IADD3.X R25, PT, PT, RZ, UR5, RZ, P0, !PT ;  /* 0x00000005ff197c10 */ /* 0x000fca00087fe4ff */
[----:B------:R-:W-:Y:S01]  /*119d0*/  STG.E.64 desc[UR36][R24.64], R18 ;  /* 0x0000001218007986 */ /* 0x000fe2000c101b24 */
[----:B------:R-:W-:Y:S05]  /*119e0*/  EXIT ;  /* 0x000000000000794d */ /* 0x000fea0003800000 */
.L_x_6025:
[----:B------:R-:W5:Y:S01]  /*119f0*/  LDCU.U8 UR4, c[0x0][0x798] ;  /* 0x0000f300ff0477ac */ /* 0x000f620008000000 */
[----:B------:R-:W0:Y:S01]  /*11a00*/  LDCU.U8 UR5, c[0x0][0x799] ;  /* 0x0000f320ff0577ac */ /* 0x000e220008000000 */
[----:B-----5:R-:W-:Y:S02]  /*11a10*/  UISETP.NE.AND UP1, UPT, UR4, URZ, UPT ;  /* 0x000000ff0400728c */ /* 0x020fe4000bf25270 */
[----:B0-----:R-:W-:-:S07]  /*11a20*/  UISETP.NE.AND UP0, UPT, UR5, URZ, UPT ;  /* 0x000000ff0500728c */ /* 0x001fce000bf05270 */
[----:B------:R-:W-:Y:S05]  /*11a30*/  BRA.U !UP1, `(.L_x_6030) ;  /* 0x0000000109187547 */ /* 0x000fea000b800000 */
[----:B------:R-:W1:Y:S04]  /*11a40*/  LDG.E.64 R2, desc[UR36][R4.64] ;  /* 0x0000002404027981 */ /* 0x000e68000c1e1b00 */
[----:B------:R-:W5:Y:S01]  /*11a50*/  LDG.E.64 R6, desc[UR36][R4.64+0x8] ;  /* 0x0000082404067981 */ /* 0x000f62000c1e1b00 */
[----:B-1234-:R-:W-:Y:S01]  /*11a60*/  FADD.FTZ R16, R16, R2 ;  /* 0x0000000210107221 */ /* 0x01efe20000010000 */
[----:B------:R-:W-:Y:S01]  /*11a70*/  FADD.FTZ R17, R17, R3 ;  /* 0x0000000311117221 */ /* 0x000fe20000010000 */
[----:B-----5:R-:W-:Y:S01]  /*11a80*/  FADD.FTZ R18, R18, R6 ;  /* 0x0000000612127221 */ /* 0x020fe20000010000 */
[----:B------:R-:W-:-:S07]  /*11a90*/  FADD.FTZ R19, R19, R7 ;  /* 0x0000000713137221 */ /* 0x000fce0000010000 */
.L_x_6030:
        /* <DEDUP_REMOVED lines=10> */
[----:B------:R-:W-:Y:S01]  /*11b40*/  IMAD.MOV.U32 R13, RZ, RZ, RZ ;  /* 0x000000ffff0d7224 */ /* 0x000fe200078e00ff */
[----:B------:R-:W2:Y:S01]  /*11b50*/  LDCU.64 UR8, c[0x4][0x1d0] ;  /* 0x01003a00ff0877ac */ /* 0x000ea20008000a00 */
[----:B0-----:R-:W-:Y:S01]  /*11b60*/  IMAD.U32 R4, RZ, RZ, UR4 ;  /* 0x00000004ff047e24 */ /* 0x001fe2000f8e00ff */
[----:B------:R-:W-:Y:S02]  /*11b70*/  MOV R5, UR5 ;  /* 0x0000000500057c02 */ /* 0x000fe40008000f00 */
[----:B-----5:R-:W-:-:S02]  /*11b80*/  MOV R6, UR6 ;  /* 0x0000000600067c02 */ /* 0x020fc40008000f00 */
[----:B------:R-:W-:Y:S01]  /*11b90*/  MOV R7, UR7 ;  /* 0x0000000700077c02 */ /* 0x000fe20008000f00 */
[----:B--2---:R-:W-:Y:S01]  /*11ba0*/  IMAD.U32 R10, RZ, RZ, UR8 ;  /* 0x00000008ff0a7e24 */ /* 0x004fe2000f8e00ff */
[----:B------:R-:W-:-:S07]  /*11bb0*/  MOV R11, UR9 ;  /* 0x00000009000b7c02 */ /* 0x000fce0008000f00 */
[----:B------:R-:W-:-:S07]  /*11bc0*/  LEPC R20, `(.L_x_6033) ;  /* 0x000000001014794e */ /* 0x000fce0000000000 */
[----:B-1-34-:R-:W-:Y:S05]  /*11bd0*/  CALL.ABS.NOINC R14 ;  /* 0x000000000e007343 */ /* 0x01afea0003c00000 */
.L_x_6033:
        /* <DEDUP_REMOVED lines=19> */
.L_x_6034:
[----:B------:R-:W-:Y:S05]  /*11d10*/  BRA `(.L_x_6035) ;  /* 0x0000000000107947 */ /* 0x000fea0003800000 */
.L_x_6032:
[----:B------:R-:W0:Y:S02]  /*11d20*/  LDCU.64 UR4, c[0x0][0x768] ;  /* 0x0000ed00ff0477ac */ /* 0x000e240008000a00 */
[----:B0-----:R-:W-:-:S04]  /*11d30*/  IADD3 R2, P0, PT, R25, UR4, RZ ;  /* 0x0000000419027c10 */ /* 0x001fc8000ff1e0ff */
[----:B------:R-:W-:-:S05]  /*11d40*/  IADD3.X R3, PT, PT, RZ, UR5, RZ, P0, !PT ;  /* 0x00000005ff037c10 */ /* 0x000fca00087fe4ff */
[----:B------:R0:W-:Y:S04]  /*11d50*/  STG.E.64 desc[UR36][R2.64], R16 ;  /* 0x0000001002007986 */ /* 0x0001e8000c101b24 */
.L_x_6035:
[----:B------:R-:W5:Y:S02]  /*11d60*/  LDCU.64 UR4, c[0x0][0x768] ;  /* 0x0000ed00ff0477ac */ /* 0x000f640008000a00 */
[----:B-----5:R-:W-:-:S05]  /*11d70*/  IADD3 R24, P0, PT, R24, UR4, RZ ;  /* 0x0000000418187c10 */ /* 0x020fca000ff1e0ff */
[----:B------:R-:W-:-:S05]  /*11d80*/  IMAD.X R25, RZ, RZ, UR5, P0 ;  /* 0x00000005ff197e24 */ /* 0x000fca00080e06ff */
[----:B------:R-:W-:Y:S01]  /*11d90*/  STG.E.64 desc[UR36][R24.64], R18 ;  /* 0x0000001218007986 */ /* 0x000fe2000c101b24 */
[----:B------:R-:W-:Y:S05]  /*11da0*/  EXIT ;  /* 0x000000000000794d */ /* 0x000fea0003800000 */
.L_x_6031:
[----:B------:R-:W-:Y:S04]  /*11db0*/  STG.E.64 desc[UR36][R4.64], R16 ;  /* 0x0000001004007986 */ /* 0x000fe8000c101b24 */
[----:B------:R-:W-:Y:S01]  /*11dc0*/  STG.E.64 desc[UR36][R4.64+0x8], R18 ;  /* 0x0000081204007986 */ /* 0x000fe2000c101b24 */
[----:B------:R-:W-:Y:S05]  /*11dd0*/  EXIT ;  /* 0x000000000000794d */ /* 0x000fea0003800000 */
.L_x_6006:
        /* <DEDUP_REMOVED lines=25> */
[----:B--2---:R-:W-:Y:S01]  /*11f70*/  @P2 FADD.FTZ R16, R16, R6 ;  /* 0x0000000610102221 */ /* 0x004fe20000010000 */
[----:B------:R-:W-:Y:S01]  /*11f80*/  @P2 FADD.FTZ R17, R17, R7 ;  /* 0x0000000711112221 */ /* 0x000fe20000010000 */
[----:B---3--:R-:W-:Y:S01]  /*11f90*/  @P2 FADD.FTZ R18, R18, R8 ;  /* 0x0000000812122221 */ /* 0x008fe20000010000 */
[----:B------:R-:W-:-:S09]  /*11fa0*/  @P2 FADD.FTZ R19, R19, R9 ;  /* 0x0000000913132221 */ /* 0x000fd20000010000 */
        /* <DEDUP_REMOVED lines=22> */
.L_x_6038:
        /* <DEDUP_REMOVED lines=19> */
.L_x_6039:
[----:B------:R-:W-:Y:S05]  /*12240*/  BRA `(.L_x_6040) ;  /* 0x0000000000047947 */ /* 0x000fea0003800000 */
.L_x_6037:
[----:B------:R2:W-:Y:S02]  /*12250*/  STG.E.64 desc[UR36][R4.64], R16 ;  /* 0x0000001004007986 */ /* 0x0005e4000c101b24 */
.L_x_6040:
[----:B------:R-:W3:Y:S02]  /*12260*/  LDCU.64 UR4, c[0x0][0x768] ;  /* 0x0000ed00ff0477ac */ /* 0x000ee40008000a00 */
[----:B---3--:R-:W-:-:S04]  /*12270*/  IADD3 R24, P0, PT, R24, UR4, RZ ;  /* 0x0000000418187c10 */ /* 0x008fc8000ff1e0ff */
[----:B------:R-:W-:-:S05]  /*12280*/  IADD3.X R25, PT, PT, RZ, UR5, RZ, P0, !PT ;  /* 0x00000005ff197c10 */ /* 0x000fca00087fe4ff */
[----:B------:R-:W-:Y:S01]  /*12290*/  STG.E.64 desc[UR36][R24.64], R18 ;  /* 0x0000001218007986 */ /* 0x000fe2000c101b24 */
[----:B------:R-:W-:Y:S05]  /*122a0*/  EXIT ;  /* 0x000000000000794d */ /* 0x000fea0003800000 */
.L_x_6036:
[----:B------:R-:W1:Y:S01]  /*122b0*/  LDCU.U8 UR4, c[0x0][0x798] ;  /* 0x0000f300ff0477ac */ /* 0x000e620008000000 */
[----:B------:R-:W2:Y:S01]  /*122c0*/  LDCU.U8 UR5, c[0x0][0x799] ;  /* 0x0000f320ff0577ac */ /* 0x000ea20008000000 */
[----:B-1----:R-:W-:Y:S02]  /*122d0*/  UISETP.NE.AND UP0, UPT, UR4, URZ, UPT ;  /* 0x000000ff0400728c */ /* 0x002fe4000bf05270 */
[----:B--2---:R-:W-:-:S07]  /*122e0*/  UISETP.NE.AND UP1, UPT, UR5, URZ, UPT ;  /* 0x000000ff0500728c */ /* 0x004fce000bf25270 */
[----:B------:R-:W-:Y:S05]  /*122f0*/  BRA.U !UP0, `(.L_x_6041) ;  /* 0x0000000108187547 */ /* 0x000fea000b800000 */
[----:B------:R-:W2:Y:S04]  /*12300*/  LDG.E.64 R2, desc[UR36][R4.64] ;  /* 0x0000002404027981 */ /* 0x000ea8000c1e1b00 */
[----:B------:R-:W3:Y:S01]  /*12310*/  LDG.E.64 R6, desc[UR36][R4.64+0x8] ;  /* 0x0000082404067981 */ /* 0x000ee2000c1e1b00 */
[----:B--2---:R-:W-:Y:S01]  /*12320*/  FADD.FTZ R16, R16, R2 ;  /* 0x0000000210107221 */ /* 0x004fe20000010000 */
[----:B------:R-:W-:Y:S01]  /*12330*/  FADD.FTZ R17, R17, R3 ;  /* 0x0000000311117221 */ /* 0x000fe20000010000 */
[----:B---3--:R-:W-:Y:S01]  /*12340*/  FADD.FTZ R18, R18, R6 ;  /* 0x0000000612127221 */ /* 0x008fe20000010000 */
[----:B------:R-:W-:-:S07]  /*12350*/  FADD.FTZ R19, R19, R7 ;  /* 0x0000000713137221 */ /* 0x000fce0000010000 */
.L_x_6041:
        /* <DEDUP_REMOVED lines=20> */
.L_x_6044:
        /* <DEDUP_REMOVED lines=19> */
.L_x_6045:
[----:B------:R-:W-:Y:S05]  /*125d0*/  BRA `(.L_x_6046) ;  /* 0x0000000000107947 */ /* 0x000fea0003800000 */
.L_x_6043:
[----:B------:R-:W1:Y:S02]  /*125e0*/  LDCU.64 UR4, c[0x0][0x768] ;  /* 0x0000ed00ff0477ac */ /* 0x000e640008000a00 */
[----:B-1----:R-:W-:-:S04]  /*125f0*/  IADD3 R2, P0, PT, R25, UR4, RZ ;  /* 0x0000000419027c10 */ /* 0x002fc8000ff1e0ff */
[----:B------:R-:W-:-:S05]  /*12600*/  IADD3.X R3, PT, PT, RZ, UR5, RZ, P0, !PT ;  /* 0x00000005ff037c10 */ /* 0x000fca00087fe4ff */
[----:B------:R1:W-:Y:S04]  /*12610*/  STG.E.64 desc[UR36][R2.64], R16 ;  /* 0x0000001002007986 */ /* 0x0003e8000c101b24 */
.L_x_6046:
[----:B------:R-:W2:Y:S02]  /*12620*/  LDCU.64 UR4, c[0x0][0x768] ;  /* 0x0000ed00ff0477ac */ /* 0x000ea40008000a00 */
[----:B--2---:R-:W-:-:S04]  /*12630*/  IADD3 R24, P0, PT, R24, UR4, RZ ;  /* 0x0000000418187c10 */ /* 0x004fc8000ff1e0ff */
[----:B------:R-:W-:-:S05]  /*12640*/  IADD3.X R25, PT, PT, RZ, UR5, RZ, P0, !PT ;  /* 0x00000005ff197c10 */ /* 0x000fca00087fe4ff */
[----:B------:R-:W-:Y:S01]  /*12650*/  STG.E.64 desc[UR36][R24.64], R18 ;  /* 0x0000001218007986 */ /* 0x000fe2000c101b24 */
[----:B------:R-:W-:Y:S05]  /*12660*/  EXIT ;  /* 0x000000000000794d */ /* 0x000fea0003800000 */
.L_x_6042:
[----:B------:R-:W-:Y:S04]  /*12670*/  STG.E.64 desc[UR36][R4.64], R16 ;  /* 0x0000001004007986 */ /* 0x000fe8000c101b24 */
[----:B------:R-:W-:Y:S01]  /*12680*/  STG.E.64 desc[UR36][R4.64+0x8], R18 ;  /* 0x0000081204007986 */ /* 0x000fe2000c101b24 */
[----:B------:R-:W-:Y:S05]  /*12690*/  EXIT ;  /* 0x000000000000794d */ /* 0x000fea0003800000 */
.L_x_6047:
        /* <DEDUP_REMOVED lines=14> */
.L_x_8896:


//--------------------- .text._ZN2at6native13reduce_kernelILi128ELi4ENS0_8ReduceOpIN3c107complexIfEENS0_14func_wrapper_tIS5_NS0_55_GLOBAL__N__0955718d_22_SparseCsrTensorMath_cu_868dd54514ReductionAddOpIS5_EEEEjS5_Li4ELi4EEEEEvT1_ --------------------------
	.section	.text._ZN2at6native13reduce_kernelILi128ELi4ENS0_8ReduceOpIN3c107complexIfEENS0_14func_wrapper_tIS5_NS0_55_GLOBAL__N__0955718d_22_SparseCsrTensorMath_cu_868dd54514ReductionAddOpIS5_EEEEjS5_Li4ELi4EEEEEvT1_,"ax",@progbits
	.align	128
.text._ZN2at6native13reduce_kernelILi128ELi4ENS0_8ReduceOpIN3c107complexIfEENS0_14func_wrapper_tIS5_NS0_55_GLOBAL__N__0955718d_22_SparseCsrTensorMath_cu_868dd54514ReductionAddOpIS5_EEEEjS5_Li4ELi4EEEEEvT1_:
        .type           _ZN2at6native13reduce_kernelILi128ELi4ENS0_8ReduceOpIN3c107complexIfEENS0_14func_wrapper_tIS5_NS0_55_GLOBAL__N__0955718d_22_SparseCsrTensorMath_cu_868dd54514ReductionAddOpIS5_EEEEjS5_Li4ELi4EEEEEvT1_,@function
        .size           _ZN2at6native13reduce_kernelILi128ELi4ENS0_8ReduceOpIN3c107complexIfEENS0_14func_wrapper_tIS5_NS0_55_GLOBAL__N__0955718d_22_SparseCsrTensorMath_cu_868dd54514ReductionAddOpIS5_EEEEjS5_Li4ELi4EEEEEvT1_,(.L_x_8897 - _ZN2at6native13reduce_kernelILi128ELi4ENS0_8ReduceOpIN3c107complexIfEENS0_14func_wrapper_tIS5_NS0_55_GLOBAL__N__0955718d_22_SparseCsrTensorMath_cu_868dd54514ReductionAddOpIS5_EEEEjS5_Li4ELi4EEEEEvT1_)
        .other          _ZN2at6native13reduce_kernelILi128ELi4ENS0_8ReduceOpIN3c107complexIfEENS0_14func_wrapper_tIS5_NS0_55_GLOBAL__N__0955718d_22_SparseCsrTensorMath_cu_868dd54514ReductionAddOpIS5_EEEEjS5_Li4ELi4EEEEEvT1_,@"STO_CUDA_ENTRY STV_DEFAULT"
_ZN2at6native13reduce_kernelILi128ELi4ENS0_8ReduceOpIN3c107complexIfEENS0_14func_wrapper_tIS5_NS0_55_GLOBAL__N__0955718d_22_SparseCsrTensorMath_cu_868dd54514ReductionAddOpIS5_EEEEjS5_Li4ELi4EEEEEvT1_:
        /* <DEDUP_REMOVED lines=297> */
.L_x_6048:
        /* <DEDUP_REMOVED lines=38> */
.L_x_6052:
        /* <DEDUP_REMOVED lines=35> */
.L_x_6056:
[----:B------:R-:W-:Y:S05]  /*1720*/  BSYNC.RECONVERGENT B1 ;  /* 0x0000000000017941 */ /* 0x000fea0003800200 */
.L_x_6055:
[----:B------:R-:W0:Y:S01]  /*1730*/  LDC R5, c[0x0][0x394] ;  /* 0x0000e500ff057b82 */ /* 0x000e220000000800 */
[----:B------:R-:W-:-:S04]  /*1740*/  IADD3 R74, P0, PT, R74, 0x20, RZ ;  /* 0x000000204a4a7810 */ /* 0x000fc80007f1e0ff */
[----:B------:R-:W-:Y:S02]  /*1750*/  IADD3.X R75, PT, PT, RZ, R75, RZ, P0, !PT ;  /* 0x0000004bff4b7210 */ /* 0x000fe400007fe4ff */
[----:B0-----:R-:W-:-:S07]  /*1760*/  IADD3 R18, PT, PT, R76, -0x4, R5 ;  /* 0xfffffffc4c127810 */ /* 0x001fce0007ffe005 */
.L_x_6054:
[----:B------:R-:W-:Y:S05]  /*1770*/  BSYNC.RECONVERGENT B0 ;  /* 0x0000000000007941 */ /* 0x000fea0003800200 */
.L_x_6053:
        /* <DEDUP_REMOVED lines=16> */
[----:B------:R-:W-:Y:S02]  /*1880*/  MOV R10, R8 ;  /* 0x00000008000a7202 */ /* 0x000fe40000000f00 */
[----:B------:R-:W-:-:S07]  /*1890*/  MOV R12, R11 ;  /* 0x0000000b000c7202 */ /* 0x000fce0000000f00 */
.L_x_6059:
[C---:B------:R-:W-:Y:S01]  /*18a0*/  IMAD.WIDE.U32 R4, R9.reuse, 0x20, R74 ;  /* 0x0000002009047825 */ /* 0x040fe200078e004a */
[----:B------:R-:W0:Y:S04]  /*18b0*/  LDCU UR4, c[0x0][0x39c] ;  /* 0x00007380ff0477ac */ /* 0x000e280008000800 */
        /* <DEDUP_REMOVED lines=13> */
.L_x_6058:
[----:B------:R-:W-:Y:S05]  /*1990*/  BSYNC.RECONVERGENT B0 ;  /* 0x0000000000007941 */ /* 0x000fea0003800200 */
.L_x_6057:
        /* <DEDUP_REMOVED lines=10> */
.L_x_6061:
[----:B------:R-:W-:Y:S05]  /*1a40*/  BSYNC.RECONVERGENT B0 ;  /* 0x0000000000007941 */ /* 0x000fea0003800200 */
.L_x_6060:
[----:B------:R-:W-:Y:S01]  /*1a50*/  FADD.FTZ R12, R12, R7 ;  /* 0x000000070c0c7221 */ /* 0x000fe20000010000 */
[----:B------:R-:W-:Y:S01]  /*1a60*/  FADD.FTZ R5, R10, R6 ;  /* 0x000000060a057221 */ /* 0x000fe20000010000 */
[----:B------:R-:W-:Y:S01]  /*1a70*/  HFMA2 R30, -RZ, RZ, 0, 0 ;  /* 0x00000000ff1e7431 */ /* 0x000fe200000001ff */
[----:B------:R-:W-:Y:S01]  /*1a80*/  CS2R R28, SRZ ;  /* 0x00000000001c7805 */ /* 0x000fe2000001ff00 */
[----:B------:R-:W-:Y:S01]  /*1a90*/  FADD.FTZ R12, R12, R11 ;  /* 0x0000000b0c0c7221 */ /* 0x000fe20000010000 */
[----:B------:R-:W-:Y:S01]  /*1aa0*/  FADD.FTZ R5, R5, R8 ;  /* 0x0000000805057221 */ /* 0x000fe20000010000 */
[----:B------:R-:W-:Y:S02]  /*1ab0*/  CS2R R26, SRZ ;  /* 0x00000000001a7805 */ /* 0x000fe4000001ff00 */
[----:B------:R-:W-:Y:S01]  /*1ac0*/  FADD.FTZ R24, R12, R3 ;  /* 0x000000030c187221 */ /* 0x000fe20000010000 */
[----:B------:R-:W-:Y:S01]  /*1ad0*/  FADD.FTZ R25, R5, R0 ;  /* 0x0000000005197221 */ /* 0x000fe20000010000 */
[----:B------:R-:W-:Y:S06]  /*1ae0*/  BRA `(.L_x_6050) ;  /* 0x000000b000a87947 */ /* 0x000fec0003800000 */
.L_x_6051:
        /* <DEDUP_REMOVED lines=21> */
[----:B------:R-:W-:Y:S01]  /*1c40*/  CS2R R22, SRZ ;  /* 0x0000000000167805 */ /* 0x000fe2000001ff00 */
[----:B------:R-:W2:Y:S01]  /*1c50*/  LDC R4, c[0x0][0x38c] ;  /* 0x0000e300ff047b82 */ /* 0x000ea20000000800 */
        /* <DEDUP_REMOVED lines=65> */
.L_x_6065:
[----:B------:R-:W-:Y:S01]  /*2070*/  SHF.R.U32.HI R21, RZ, 0x2, R69 ;  /* 0x00000002ff157819 */ /* 0x000fe20000011645 */
[----:B------:R-:W-:-:S04]  /*2080*/  IMAD.IADD R69, R69, 0x1, R18 ;  /* 0x0000000145457824 */ /* 0x000fc800078e0212 */
[----:B------:R-:W-:Y:S01]  /*2090*/  IMAD.WIDE.U32 R20, R21, 0x20, R74 ;  /* 0x0000002015147825 */ /* 0x000fe200078e004a */
[----:B------:R-:W-:Y:S02]  /*20a0*/  SHF.R.U32.HI R9, RZ, 0x2, R69 ;  /* 0x00000002ff097819 */ /* 0x000fe40000011645 */
[----:B------:R-:W-:-:S03]  /*20b0*/  IADD3 R69, PT, PT, R69, R18, RZ ;  /* 0x0000001245457210 */ /* 0x000fc60007ffe0ff */
[----:B------:R-:W2:Y:S01]  /*20c0*/  LDG.E.ENL2.256 R20, R24, desc[UR36][R20.64] ;  /* 0xfe0000241418797e */ /* 0x000ea20008121914 */
[----:B------:R-:W-:Y:S01]  /*20d0*/  SHF.R.U32.HI R29, RZ, 0x2, R69 ;  /* 0x00000002ff1d7819 */ /* 0x000fe20000011645 */
[----:B------:R-:W-:Y:S01]  /*20e0*/  IMAD.WIDE.U32 R8, R9, 0x20, R74 ;  /* 0x0000002009087825 */ /* 0x000fe200078e004a */
[----:B------:R-:W-:-:S04]  /*20f0*/  IADD3 R69, PT, PT, R69, R18, RZ ;  /* 0x0000001245457210 */ /* 0x000fc80007ffe0ff */
[----:B------:R-:W-:Y:S01]  /*2100*/  SHF.R.U32.HI R33, RZ, 0x2, R69 ;  /* 0x00000002ff217819 */ /* 0x000fe20000011645 */
[--C-:B------:R-:W-:Y:S01]  /*2110*/  IMAD.WIDE.U32 R28, R29, 0x20, R74.reuse ;  /* 0x000000201d1c7825 */ /* 0x100fe200078e004a */
[----:B------:R-:W3:Y:S03]  /*2120*/  LDG.E.ENL2.256 R8, R12, desc[UR36][R8.64] ;  /* 0xfe000024080c797e */ /* 0x000ee60008121908 */
[----:B------:R-:W-:Y:S02]  /*2130*/  IMAD.WIDE.U32 R32, R33, 0x20, R74 ;  /* 0x0000002021207825 */ /* 0x000fe400078e004a */
[----:B------:R-:W4:Y:S04]  /*2140*/  LDG.E.ENL2.256 R28, R40, desc[UR36][R28.64] ;  /* 0xfe0000241c28797e */ /* 0x000f28000812191c */
[----:B------:R-:W5:Y:S01]  /*2150*/  LDG.E.ENL2.256 R36, R32, desc[UR36][R32.64] ;  /* 0xfe0000242020797e */ /* 0x000f620008121924 */
[----:B------:R-:W-:-:S05]  /*2160*/  IADD3 R69, PT, PT, R69, R18, RZ ;  /* 0x0000001245457210 */ /* 0x000fca0007ffe0ff */
[----:B------:R-:W-:-:S05]  /*2170*/  IMAD R73, R18, 0x3, R69 ;  /* 0x0000000312497824 */ /* 0x000fca00078e0245 */
        /* <DEDUP_REMOVED lines=8> */
[----:B------:R-:W-:Y:S01]  /*2200*/  FADD.FTZ R50, R23, R50 ;  /* 0x0000003217327221 */ /* 0x000fe20000010000 */
[----:B---3--:R-:W-:Y:S01]  /*2210*/  FADD.FTZ R51, R12, R51 ;  /* 0x000000330c337221 */ /* 0x008fe20000010000 */
[----:B------:R-:W-:Y:S01]  /*2220*/  FADD.FTZ R52, R13, R52 ;  /* 0x000000340d347221 */ /* 0x000fe20000010000 */
[----:B------:R-:W-:Y:S01]  /*2230*/  FADD.FTZ R53, R14, R53 ;  /* 0x000000350e357221 */ /* 0x000fe20000010000 */
[----:B------:R-:W-:Y:S01]  /*2240*/  FADD.FTZ R54, R15, R54 ;  /* 0x000000360f367221 */ /* 0x000fe20000010000 */
[----:B------:R-:W-:Y:S01]  /*2250*/  FADD.FTZ R55, R8, R55 ;  /* 0x0000003708377221 */ /* 0x000fe20000010000 */
[----:B------:R-:W-:Y:S01]  /*2260*/  FADD.FTZ R56, R9, R56 ;  /* 0x0000003809387221 */ /* 0x000fe20000010000 */
[----:B------:R-:W-:Y:S01]  /*2270*/  FADD.FTZ R57, R10, R57 ;  /* 0x000000390a397221 */ /* 0x000fe20000010000 */
[----:B------:R-:W-:Y:S01]  /*2280*/  FADD.FTZ R58, R11, R58 ;  /* 0x0000003a0b3a7221 */ /* 0x000fe20000010000 */
[----:B----4-:R-:W-:Y:S01]  /*2290*/  FADD.FTZ R59, R40, R59 ;  /* 0x0000003b283b7221 */ /* 0x010fe20000010000 */
[----:B------:R-:W-:Y:S01]  /*22a0*/  FADD.FTZ R60, R41, R60 ;  /* 0x0000003c293c7221 */ /* 0x000fe20000010000 */
[----:B------:R-:W-:Y:S01]  /*22b0*/  FADD.FTZ R61, R42, R61 ;  /* 0x0000003d2a3d7221 */ /* 0x000fe20000010000 */
[----:B------:R-:W-:Y:S01]  /*22c0*/  FADD.FTZ R62, R43, R62 ;  /* 0x0000003e2b3e7221 */ /* 0x000fe20000010000 */
[----:B------:R-:W-:Y:S01]  /*22d0*/  FADD.FTZ R63, R28, R63 ;  /* 0x0000003f1c3f7221 */ /* 0x000fe20000010000 */
[----:B------:R-:W-:Y:S01]  /*22e0*/  FADD.FTZ R64, R29, R64 ;  /* 0x000000401d407221 */ /* 0x000fe20000010000 */
        /* <DEDUP_REMOVED lines=12> */
.L_x_6064:
[----:B------:R-:W-:Y:S05]  /*23b0*/  BSYNC.RECONVERGENT B0 ;  /* 0x0000000000007941 */ /* 0x000fea0003800200 */
.L_x_6063:
[----:B------:R-:W-:Y:S01]  /*23c0*/  ISETP.GE.U32.AND P0, PT, R69, R68, PT ;  /* 0x000000444500720c */ /* 0x000fe20003f06070 */
[----:B------:R-:W-:-:S12]  /*23d0*/  BSSY.RECONVERGENT B0, `(.L_x_6066) ;  /* 0x0000016000007945 */ /* 0x000fd80003800200 */
[----:B------:R-:W-:Y:S05]  /*23e0*/  @P0 BRA `(.L_x_6067) ;  /* 0x0000000000500947 */ /* 0x000fea0003800000 */
[----:B------:R-:W-:-:S05]  /*23f0*/  SHF.R.U32.HI R21, RZ, 0x2, R69 ;  /* 0x00000002ff157819 */ /* 0x000fca0000011645 */
[----:B------:R-:W-:-:S06]  /*2400*/  IMAD.WIDE.U32 R20, R21, 0x20, R74 ;  /* 0x0000002015147825 */ /* 0x000fcc00078e004a */
[----:B------:R-:W5:Y:S01]  /*2410*/  LDG.E.ENL2.256 R20, R24, desc[UR36][R20.64] ;  /* 0xfe0000241418797e */ /* 0x000f620008121914 */
[----:B------:R-:W-:-:S05]  /*2420*/  IMAD.IADD R73, R69, 0x1, R18 ;  /* 0x0000000145497824 */ /* 0x000fca00078e0212 */
        /* <DEDUP_REMOVED lines=16> */
.L_x_6067:
[----:B------:R-:W-:Y:S05]  /*2530*/  BSYNC.RECONVERGENT B0 ;  /* 0x0000000000007941 */ /* 0x000fea0003800200 */
.L_x_6066:
[----:B------:R-:W-:Y:S04]  /*2540*/  BSSY.RECONVERGENT B0, `(.L_x_6068) ;  /* 0x000002a000007945 */ /* 0x000fe80003800200 */
[----:B------:R-:W-:Y:S05]  /*2550*/  @P0 BRA `(.L_x_6069) ;  /* 0x0000000000a00947 */ /* 0x000fea0003800000 */
[----:B------:R-:W-:Y:S01]  /*2560*/  IADD3 R69, PT, PT, R69, R18, RZ ;  /* 0x0000001245457210 */ /* 0x000fe20007ffe0ff */
[----:B-----5:R-:W-:Y:S01]  /*2570*/  FADD.FTZ R19, R19, R24 ;  /* 0x0000001813137221 */ /* 0x020fe20000010000 */
[----:B------:R-:W-:Y:S01]  /*2580*/  FADD.FTZ R44, R44, R25 ;  /* 0x000000192c2c7221 */ /* 0x000fe20000010000 */
[----:B------:R-:W-:Y:S01]  /*2590*/  FADD.FTZ R45, R45, R26 ;  /* 0x0000001a2d2d7221 */ /* 0x000fe20000010000 */
[----:B------:R-:W-:Y:S01]  /*25a0*/  ISETP.GE.U32.AND P0, PT, R69, R68, PT ;  /* 0x000000444500720c */ /* 0x000fe20003f06070 */
[----:B------:R-:W-:Y:S01]  /*25b0*/  FADD.FTZ R46, R46, R27 ;  /* 0x0000001b2e2e7221 */ /* 0x000fe20000010000 */
[----:B------:R-:W-:Y:S01]  /*25c0*/  FADD.FTZ R47, R47, R20 ;  /* 0x000000142f2f7221 */ /* 0x000fe20000010000 */
[----:B------:R-:W-:Y:S01]  /*25d0*/  FADD.FTZ R48, R48, R21 ;  /* 0x0000001530307221 */ /* 0x000fe20000010000 */
[----:B------:R-:W-:Y:S01]  /*25e0*/  FADD.FTZ R49, R49, R22 ;  /* 0x0000001631317221 */ /* 0x000fe20000010000 */
[----:B------:R-:W-:-:S08]  /*25f0*/  FADD.FTZ R50, R50, R23 ;  /* 0x0000001732327221 */ /* 0x000fd00000010000 */
[----:B------:R-:W-:Y:S05]  /*2600*/  @P0 BRA `(.L_x_6069) ;  /* 0x0000000000740947 */ /* 0x000fea0003800000 */
[----:B------:R-:W-:Y:S02]  /*2610*/  IMAD.IADD R21, R69, 0x1, R18 ;  /* 0x0000000145157824 */ /* 0x000fe400078e0212 */
[----:B------:R-:W-:Y:S01]  /*2620*/  FADD.FTZ R51, R51, R12 ;  /* 0x0000000c33337221 */ /* 0x000fe20000010000 */
[----:B------:R-:W-:Y:S01]  /*2630*/  FADD.FTZ R52, R52, R13 ;  /* 0x0000000d34347221 */ /* 0x000fe20000010000 */
[----:B------:R-:W-:Y:S01]  /*2640*/  FADD.FTZ R53, R53, R14 ;  /* 0x0000000e35357221 */ /* 0x000fe20000010000 */
[----:B------:R-:W-:Y:S01]  /*2650*/  FADD.FTZ R54, R54, R15 ;  /* 0x0000000f36367221 */ /* 0x000fe20000010000 */
[----:B------:R-:W-:Y:S01]  /*2660*/  ISETP.GE.U32.AND P0, PT, R21, R68, PT ;  /* 0x000000441500720c */ /* 0x000fe20003f06070 */
[----:B------:R-:W-:Y:S01]  /*2670*/  FADD.FTZ R55, R55, R8 ;  /* 0x0000000837377221 */ /* 0x000fe20000010000 */
[----:B------:R-:W-:Y:S01]  /*2680*/  FADD.FTZ R56, R56, R9 ;  /* 0x0000000938387221 */ /* 0x000fe20000010000 */
[----:B------:R-:W-:Y:S01]  /*2690*/  FADD.FTZ R57, R57, R10 ;  /* 0x0000000a39397221 */ /* 0x000fe20000010000 */
[----:B------:R-:W-:-:S09]  /*26a0*/  FADD.FTZ R58, R58, R11 ;  /* 0x0000000b3a3a7221 */ /* 0x000fd20000010000 */
[----:B------:R-:W-:Y:S05]  /*26b0*/  @P0 BRA `(.L_x_6069) ;  /* 0x0000000000480947 */ /* 0x000fea0003800000 */
[----:B------:R-:W-:Y:S01]  /*26c0*/  IADD3 R9, PT, PT, R21, R18, RZ ;  /* 0x0000001215097210 */ /* 0x000fe20007ffe0ff */
[----:B------:R-:W-:Y:S01]  /*26d0*/  FADD.FTZ R59, R59, R40 ;  /* 0x000000283b3b7221 */ /* 0x000fe20000010000 */
        /* <DEDUP_REMOVED lines=8> */
[----:B------:R-:W-:Y:S01]  /*2760*/  @!P0 FADD.FTZ R67, R67, R32 ;  /* 0x0000002043438221 */ /* 0x000fe20000010000 */
[----:B------:R-:W-:Y:S01]  /*2770*/  @!P0 FADD.FTZ R16, R16, R33 ;  /* 0x0000002110108221 */ /* 0x000fe20000010000 */
[----:B------:R-:W-:Y:S01]  /*2780*/  @!P0 FADD.FTZ R7, R7, R34 ;  /* 0x0000002207078221 */ /* 0x000fe20000010000 */
[----:B------:R-:W-:Y:S01]  /*2790*/  @!P0 FADD.FTZ R6, R6, R35 ;  /* 0x0000002306068221 */ /* 0x000fe20000010000 */
[----:B------:R-:W-:Y:S01]  /*27a0*/  @!P0 FADD.FTZ R5, R5, R36 ;  /* 0x0000002405058221 */ /* 0x000fe20000010000 */
[----:B------:R-:W-:Y:S01]  /*27b0*/  @!P0 FADD.FTZ R4, R4, R37 ;  /* 0x0000002504048221 */ /* 0x000fe20000010000 */
[----:B------:R-:W-:Y:S01]  /*27c0*/  @!P0 FADD.FTZ R3, R3, R38 ;  /* 0x0000002603038221 */ /* 0x000fe20000010000 */
[----:B------:R-:W-:-:S07]  /*27d0*/  @!P0 FADD.FTZ R0, R0, R39 ;  /* 0x0000002700008221 */ /* 0x000fce0000010000 */
.L_x_6069:
[----:B------:R-:W-:Y:S05]  /*27e0*/  BSYNC.RECONVERGENT B0 ;  /* 0x0000000000007941 */ /* 0x000fea0003800200 */
.L_x_6068:
        /* <DEDUP_REMOVED lines=25> */
.L_x_6062:
[----:B------:R-:W-:-:S13]  /*2980*/  ISETP.NE.AND P0, PT, R73, 0x1, PT ;  /* 0x000000014900780c */ /* 0x000fda0003f05270 */
[----:B------:R-:W-:Y:S05]  /*2990*/  @P0 BRA `(.L_x_6070) ;  /* 0x0000000c00b00947 */ /* 0x000fea0003800000 */
[----:B------:R-:W0:Y:S01]  /*29a0*/  LDC R19, c[0x0][0x39c] ;  /* 0x0000e700ff137b82 */ /* 0x000e220000000800 */
[----:B------:R-:W-:Y:S01]  /*29b0*/  BSSY.RECONVERGENT B0, `(.L_x_6071) ;  /* 0x000008a000007945 */ /* 0x000fe20003800200 */
[----:B------:R-:W-:Y:S02]  /*29c0*/  MOV R72, R69 ;  /* 0x0000004500487202 */ /* 0x000fe40000000f00 */
        /* <DEDUP_REMOVED lines=80> */
.L_x_6073:
        /* <DEDUP_REMOVED lines=9> */
[----:B------:R-:W2:Y:S01]  /*2f60*/  LDG.E.ENL2.256 R20, R24, desc[UR36][R20.64] ;  /* 0xfe0000241418797e */ /* 0x000ea20008121914 */
[----:B------:R-:W-:Y:S02]  /*2f70*/  IMAD.WIDE.U32 R8, R9, 0x20, R74 ;  /* 0x0000002009087825 */ /* 0x000fe400078e004a */
[----:B------:R-:W-:Y:S02]  /*2f80*/  SHF.R.U32.HI R29, RZ, 0x2, R10 ;  /* 0x00000002ff1d7819 */ /* 0x000fe4000001160a */
[----:B------:R-:W-:Y:S02]  /*2f90*/  IMAD R30, R18, R72, RZ ;  /* 0x00000048121e7224 */ /* 0x000fe400078e02ff */
[----:B------:R-:W3:Y:S01]  /*2fa0*/  LDG.E.ENL2.256 R8, R12, desc[UR36][R8.64] ;  /* 0xfe000024080c797e */ /* 0x000ee20008121908 */
[----:B------:R-:W-:-:S02]  /*2fb0*/  IMAD.WIDE.U32 R28, R29, 0x20, R74 ;  /* 0x000000201d1c7825 */ /* 0x000fc400078e004a */
[----:B------:R-:W-:-:S04]  /*2fc0*/  SHF.R.U32.HI R33, RZ, 0x2, R30 ;  /* 0x00000002ff217819 */ /* 0x000fc8000001161e */
[----:B------:R-:W4:Y:S01]  /*2fd0*/  LDG.E.ENL2.256 R28, R40, desc[UR36][R28.64] ;  /* 0xfe0000241c28797e */ /* 0x000f22000812191c */
[----:B------:R-:W-:-:S06]  /*2fe0*/  IMAD.WIDE.U32 R32, R33, 0x20, R74 ;  /* 0x0000002021207825 */ /* 0x000fcc00078e004a */
[----:B------:R-:W5:Y:S01]  /*2ff0*/  LDG.E.ENL2.256 R36, R32, desc[UR36][R32.64] ;  /* 0xfe0000242020797e */ /* 0x000f620008121924 */
[----:B------:R-:W-:-:S04]  /*3000*/  IMAD.IADD R72, R72, 0x1, R19 ;  /* 0x0000000148487824 */ /* 0x000fc800078e0213 */
        /* <DEDUP_REMOVED lines=36> */
.L_x_6072:
[----:B------:R-:W-:Y:S05]  /*3250*/  BSYNC.RECONVERGENT B0 ;  /* 0x0000000000007941 */ /* 0x000fea0003800200 */
.L_x_6071:
        /* <DEDUP_REMOVED lines=27> */
.L_x_6075:
[----:B------:R-:W-:Y:S05]  /*3410*/  BSYNC.RECONVERGENT B0 ;  /* 0x0000000000007941 */ /* 0x000fea0003800200 */
.L_x_6074:
[----:B------:R-:W-:Y:S04]  /*3420*/  BSSY.RECONVERGENT B0, `(.L_x_6076) ;  /* 0x000002a000007945 */ /* 0x000fe80003800200 */
[----:B------:R-:W-:Y:S05]  /*3430*/  @P0 BRA `(.L_x_6077) ;  /* 0x0000000000a00947 */ /* 0x000fea0003800000 */
[----:B------:R-:W-:Y:S02]  /*3440*/  IMAD.IADD R18, R72, 0x1, R19 ;  /* 0x0000000148127824 */ /* 0x000fe400078e0213 */
[----:B-----5:R-:W-:Y:S01]  /*3450*/  FADD.FTZ R45, R45, R24 ;  /* 0x000000182d2d7221 */ /* 0x020fe20000010000 */
        /* <DEDUP_REMOVED lines=38> */
.L_x_6077:
[----:B------:R-:W-:Y:S05]  /*36c0*/  BSYNC.RECONVERGENT B0 ;  /* 0x0000000000007941 */ /* 0x000fea0003800200 */
.L_x_6076:
        /* <DEDUP_REMOVED lines=25> */
.L_x_6070:
[----:B------:R-:W0:Y:S01]  /*3860*/  LDCU UR4, c[0x0][0x39c] ;  /* 0x00007380ff0477ac */ /* 0x000e220008000800 */
        /* <DEDUP_REMOVED lines=19> */
[----:B------:R-:W-:Y:S01]  /*39a0*/  CS2R R32, SRZ ;  /* 0x0000000000207805 */ /* 0x000fe2000001ff00 */
[----:B------:R-:W-:-:S02]  /*39b0*/  IMAD R3, R72, 0x3, R69 ;  /* 0x0000000348037824 */ /* 0x000fc400078e0245 */
[--C-:B-1----:R-:W-:Y:S01]  /*39c0*/  IMAD.MOV.U32 R67, RZ, RZ, R5.reuse ;  /* 0x000000ffff437224 */ /* 0x102fe200078e0005 */
[-C--:B------:R-:W-:Y:S01]  /*39d0*/  MOV R65, R5.reuse ;  /* 0x0000000500417202 */ /* 0x080fe20000000f00 */
        /* <DEDUP_REMOVED lines=62> */
[----:B------:R-:W-:-:S07]  /*3dc0*/  IADD3 R74, PT, PT, R74, 0x1, RZ ;  /* 0x000000014a4a7810 */ /* 0x000fce0007ffe0ff */
.L_x_6086:
        /* <DEDUP_REMOVED lines=29> */
.L_x_6080:
        /* <DEDUP_REMOVED lines=294> */
.L_x_6082:
[----:B------:R-:W-:-:S04]  /*5200*/  LOP3.LUT R29, R24, 0xffffffe0, RZ, 0xc0, !PT ;  /* 0xffffffe0181d7812 */ /* 0x000fc800078ec0ff */
[----:B------:R-:W-:-:S04]  /*5210*/  IADD3 R28, P0, PT, R29, R76, RZ ;  /* 0x0000004c1d1c7210 */ /* 0x000fc80007f1e0ff */
[----:B------:R-:W-:-:S06]  /*5220*/  IADD3.X R29, PT, PT, RZ, R77, RZ, P0, !PT ;  /* 0x0000004dff1d7210 */ /* 0x000fcc00007fe4ff */
[----:B------:R-:W5:Y:S01]  /*5230*/  LDG.E.ENL2.256 R28, R32, desc[UR36][R28.64] ;  /* 0xfe0000241c20797e */ /* 0x000f62000812191c */
[----:B------:R-:W-:Y:S01]  /*5240*/  MOV R38, RZ ;  /* 0x000000ff00267202 */ /* 0x000fe20000000f00 */
[----:B0-----:R-:W-:-:S04]  /*5250*/  VIADD R39, R69, UR4 ;  /* 0x0000000445277c36 */ /* 0x001fc80008000000 */
        /* <DEDUP_REMOVED lines=235> */
.L_x_6083:
        /* <DEDUP_REMOVED lines=241> */
.L_x_6084:
        /* <DEDUP_REMOVED lines=241> */
.L_x_6085:
[----:B------:R-:W-:-:S04]  /*7f30*/  LOP3.LUT R37, R40, 0xffffffe0, RZ, 0xc0, !PT ;  /* 0xffffffe028257812 */ /* 0x000fc800078ec0ff */
[----:B------:R-:W-:-:S04]  /*7f40*/  IADD3 R36, P0, PT, R37, R76, RZ ;  /* 0x0000004c25247210 */ /* 0x000fc80007f1e0ff */
[----:B------:R-:W-:-:S06]  /*7f50*/  IADD3.X R37, PT, PT, RZ, R77, RZ, P0, !PT ;  /* 0x0000004dff257210 */ /* 0x000fcc00007fe4ff */
[----:B------:R-:W5:Y:S03]  /*7f60*/  LDG.E.ENL2.256 R36, R40, desc[UR36][R36.64] ;  /* 0xfe0000242428797e */ /* 0x000f660008121924 */
.L_x_6081:
[----:B------:R-:W1:Y:S01]  /*7f70*/  LDCU UR5, c[0x0][0x394] ;  /* 0x00007280ff0577ac */ /* 0x000e620008000800 */
[----:B0-----:R-:W-:Y:S01]  /*7f80*/  MOV R72, UR4 ;  /* 0x0000000400487c02 */ /* 0x001fe20008000f00 */
        /* <DEDUP_REMOVED lines=37> */
.L_x_6079:
[----:B------:R-:W-:Y:S05]  /*81e0*/  BSYNC.RECONVERGENT B0 ;  /* 0x0000000000007941 */ /* 0x000fea0003800200 */
.L_x_6078:
        /* <DEDUP_REMOVED lines=284> */
.L_x_6090:
[----:B------:R-:W-:Y:S01]  /*93b0*/  SHF.R.U32.HI R32, RZ, 0x5, R32 ;  /* 0x00000005ff207819 */ /* 0x000fe20000011620 */
[----:B------:R-:W-:-:S07]  /*93c0*/  IMAD.MOV.U32 R33, RZ, RZ, RZ ;  /* 0x000000ffff217224 */ /* 0x000fce00078e00ff */
.L_x_6089:
        /* <DEDUP_REMOVED lines=284> */
.L_x_6092:
[----:B------:R-:W-:Y:S02]  /*a590*/  SHF.R.U32.HI R24, RZ, 0x5, R24 ;  /* 0x00000005ff187819 */ /* 0x000fe40000011618 */
[----:B------:R-:W-:-:S07]  /*a5a0*/  MOV R25, RZ ;  /* 0x000000ff00197202 */ /* 0x000fce0000000f00 */
.L_x_6091:
        /* <DEDUP_REMOVED lines=281> */
.L_x_6094:
[----:B------:R-:W-:Y:S01]  /*b740*/  SHF.R.U32.HI R48, RZ, 0x5, R48 ;  /* 0x00000005ff307819 */ /* 0x000fe20000011630 */
[----:B------:R-:W-:-:S07]  /*b750*/  IMAD.MOV.U32 R49, RZ, RZ, RZ ;  /* 0x000000ffff317224 */ /* 0x000fce00078e00ff */
.L_x_6093:
        /* <DEDUP_REMOVED lines=281> */
.L_x_6096:
[----:B------:R-:W-:Y:S02]  /*c8f0*/  SHF.R.U32.HI R40, RZ, 0x5, R40 ;  /* 0x00000005ff287819 */ /* 0x000fe40000011628 */
[----:B------:R-:W-:-:S07]  /*c900*/  MOV R41, RZ ;  /* 0x000000ff00297202 */ /* 0x000fce0000000f00 */
.L_x_6095:
[----:B------:R-:W-:-:S04]  /*c910*/  LEA R36, P0, R40, R77, 0x5 ;  /* 0x0000004d28247211 */ /* 0x000fc800078028ff */
[----:B------:R-:W-:-:S06]  /*c920*/  LEA.HI.X R37, R40, R66, R41, 0x5, P0 ;  /* 0x0000004228257211 */ /* 0x000fcc00000f2c29 */
[----:B------:R-:W5:Y:S03]  /*c930*/  LDG.E.ENL2.256 R36, R40, desc[UR36][R36.64] ;  /* 0xfe0000242428797e */ /* 0x000f660008121924 */
.L_x_6088:
[----:B------:R-:W-:Y:S05]  /*c940*/  BSYNC.RECONVERGENT B0 ;  /* 0x0000000000007941 */ /* 0x000fea0003800200 */
.L_x_6087:
        /* <DEDUP_REMOVED lines=43> */
.L_x_6098:
[----:B------:R-:W-:Y:S05]  /*cc00*/  BSYNC.RECONVERGENT B0 ;  /* 0x0000000000007941 */ /* 0x000fea0003800200 */
.L_x_6097:
        /* <DEDUP_REMOVED lines=24> */
.L_x_6050:
[----:B------:R-:W-:Y:S05]  /*cd90*/  BSYNC.RECONVERGENT B6 ;  /* 0x0000000000067941 */ /* 0x000fea0003800200 */
.L_x_6049:
        /* <DEDUP_REMOVED lines=12> */
[----:B------:R1:W-:Y:S04]  /*ce60*/  STS.128 [R0], R24 ;  /* 0x0000001800007388 */ /* 0x0003e80000000c00 */
[----:B------:R1:W-:Y:S02]  /*ce70*/  STS.128 [R0+0x10], R28 ;  /* 0x0000101c00007388 */ /* 0x0003e40000000c00 */
[----:B------:R-:W-:Y:S05]  /*ce80*/  @!P0 BRA `(.L_x_6099) ;  /* 0x00000000006c8947 */ /* 0x000fea0003800000 */
[----:B------:R-:W-:-:S07]  /*ce90*/  MOV R4, R5 ;  /* 0x0000000500047202 */ /* 0x000fce0000000f00 */
.L_x_6102:
        /* <DEDUP_REMOVED lines=9> */
[----:B------:R-:W-:-:S04]  /*cf30*/  IMAD R4, R8, R6, R17 ;  /* 0x0000000608047224 */ /* 0x000fc800078e0211 */
[----:B------:R-:W-:-:S05]  /*cf40*/  IMAD R4, R4, 0x20, R3 ;  /* 0x0000002004047824 */ /* 0x000fca00078e0203 */
[----:B------:R-:W1:Y:S04]  /*cf50*/  LDS.128 R8, [R4] ;  /* 0x0000000004087984 */ /* 0x000e680000000c00 */
[----:B------:R-:W2:Y:S01]  /*cf60*/  LDS.128 R12, [R4+0x10] ;  /* 0x00001000040c7984 */ /* 0x000ea20000000c00 */
[----:B-1----:R-:W-:Y:S01]  /*cf70*/  FADD.FTZ R24, R24, R8 ;  /* 0x0000000818187221 */ /* 0x002fe20000010000 */
[----:B------:R-:W-:Y:S01]  /*cf80*/  FADD.FTZ R25, R25, R9 ;  /* 0x0000000919197221 */ /* 0x000fe20000010000 */
[----:B------:R-:W-:Y:S01]  /*cf90*/  FADD.FTZ R26, R26, R10 ;  /* 0x0000000a1a1a7221 */ /* 0x000fe20000010000 */
[----:B------:R-:W-:Y:S01]  /*cfa0*/  FADD.FTZ R27, R27, R11 ;  /* 0x0000000b1b1b7221 */ /* 0x000fe20000010000 */
[----:B--2---:R-:W-:Y:S01]  /*cfb0*/  FADD.FTZ R28, R28, R12 ;  /* 0x0000000c1c1c7221 */ /* 0x004fe20000010000 */
[----:B------:R-:W-:Y:S01]  /*cfc0*/  FADD.FTZ R29, R29, R13 ;  /* 0x0000000d1d1d7221 */ /* 0x000fe20000010000 */
[----:B------:R-:W-:Y:S01]  /*cfd0*/  FADD.FTZ R30, R30, R14 ;  /* 0x0000000e1e1e7221 */ /* 0x000fe20000010000 */
[----:B------:R-:W-:Y:S01]  /*cfe0*/  FADD.FTZ R31, R31, R15 ;  /* 0x0000000f1f1f7221 */ /* 0x000fe20000010000 */
[----:B------:R2:W-:Y:S04]  /*cff0*/  STS.128 [R0], R24 ;  /* 0x0000001800007388 */ /* 0x0005e80000000c00 */
[----:B------:R2:W-:Y:S02]  /*d000*/  STS.128 [R0+0x10], R28 ;  /* 0x0000101c00007388 */ /* 0x0005e40000000c00 */
.L_x_6101:
[----:B------:R-:W-:Y:S05]  /*d010*/  BSYNC.RECONVERGENT B0 ;  /* 0x0000000000007941 */ /* 0x000fea0003800200 */
.L_x_6100:
[----:B------:R-:W-:Y:S01]  /*d020*/  MOV R4, R7 ;  /* 0x0000000700047202 */ /* 0x000fe20000000f00 */
[----:B------:R-:W-:Y:S06]  /*d030*/  @P1 BRA `(.L_x_6102) ;  /* 0xfffffffc00981947 */ /* 0x000fec000383ffff */
.L_x_6099:
        /* <DEDUP_REMOVED lines=19> */
.L_x_6107:
        /* <DEDUP_REMOVED lines=8> */
[----:B--2---:R-:W-:Y:S05]  /*d1f0*/  @P0 BRA `(.L_x_6106) ;  /* 0x0000000000340947 */ /* 0x004fea0003800000 */
[----:B------:R-:W-:-:S05]  /*d200*/  LEA R4, R16, R3, 0x5 ;  /* 0x0000000310047211 */ /* 0x000fca00078e28ff */
        /* <DEDUP_REMOVED lines=12> */
.L_x_6106:
[----:B------:R-:W-:Y:S05]  /*d2d0*/  BSYNC.RECONVERGENT B0 ;  /* 0x0000000000007941 */ /* 0x000fea0003800200 */
.L_x_6105:
[----:B------:R-:W-:Y:S01]  /*d2e0*/  MOV R4, R16 ;  /* 0x0000001000047202 */ /* 0x000fe20000000f00 */
[----:B------:R-:W-:Y:S06]  /*d2f0*/  @P1 BRA `(.L_x_6107) ;  /* 0xfffffffc009c1947 */ /* 0x000fec000383ffff */
.L_x_6104:
[----:B------:R-:W-:Y:S01]  /*d300*/  ISETP.GE.U32.AND P0, PT, R0, 0x2, PT ;  /* 0x000000020000780c */ /* 0x000fe20003f06070 */
[----:B------:R-:W-:Y:S05]  /*d310*/  WARPSYNC.ALL ;  /* 0x0000000000007948 */ /* 0x000fea0003800000 */
[----:B------:R-:W-:Y:S07]  /*d320*/  BAR.SYNC.DEFER_BLOCKING 0x0 ;  /* 0x0000000000007b1d */ /* 0x000fee0000010000 */
[----:B------:R-:W-:Y:S05]  /*d330*/  @!P0 BRA `(.L_x_6103) ;  /* 0x0000000000508947 */ /* 0x000fea0003800000 */
[----:B-12---:R-:W-:-:S07]  /*d340*/  HFMA2 R3, -RZ, RZ, 0, 5.9604644775390625e-08 ;  /* 0x00000001ff037431 */ /* 0x006fce00000001ff */
.L_x_6108:
[----:B------:R-:W1:Y:S04]  /*d350*/  SHFL.DOWN PT, R5, R24, R3, 0x1f ;  /* 0x08001f0318057589 */ /* 0x000e6800000e0000 */
[----:B------:R-:W2:Y:S04]  /*d360*/  SHFL.DOWN PT, R4, R25, R3, 0x1f ;  /* 0x08001f0319047589 */ /* 0x000ea800000e0000 */
[----:B------:R-:W3:Y:S04]  /*d370*/  SHFL.DOWN PT, R7, R26, R3, 0x1f ;  /* 0x08001f031a077589 */ /* 0x000ee800000e0000 */
[----:B------:R-:W4:Y:S04]  /*d380*/  SHFL.DOWN PT, R6, R27, R3, 0x1f ;  /* 0x08001f031b067589 */ /* 0x000f2800000e0000 */
[----:B------:R-:W5:Y:S04]  /*d390*/  SHFL.DOWN PT, R9, R28, R3, 0x1f ;  /* 0x08001f031c097589 */ /* 0x000f6800000e0000 */
[----:B------:R-:W0:Y:S04]  /*d3a0*/  SHFL.DOWN PT, R8, R29, R3, 0x1f ;  /* 0x08001f031d087589 */ /* 0x000e2800000e0000 */
[----:B------:R-:W0:Y:S01]  /*d3b0*/  SHFL.DOWN PT, R11, R30, R3, 0x1f ;  /* 0x08001f031e0b7589 */ /* 0x000e2200000e0000 */
[----:B-1----:R-:W-:-:S03]  /*d3c0*/  FADD.FTZ R24, R5, R24 ;  /* 0x0000001805187221 */ /* 0x002fc60000010000 */
[----:B------:R1:W0:Y:S01]  /*d3d0*/  SHFL.DOWN PT, R10, R31, R3, 0x1f ;  /* 0x08001f031f0a7589 */ /* 0x00022200000e0000 */
[----:B--2---:R-:W-:Y:S01]  /*d3e0*/  FADD.FTZ R25, R4, R25 ;  /* 0x0000001904197221 */ /* 0x004fe20000010000 */
[----:B---3--:R-:W-:Y:S01]  /*d3f0*/  FADD.FTZ R26, R7, R26 ;  /* 0x0000001a071a7221 */ /* 0x008fe20000010000 */
[----:B----4-:R-:W-:Y:S01]  /*d400*/  FADD.FTZ R27, R6, R27 ;  /* 0x0000001b061b7221 */ /* 0x010fe20000010000 */
[----:B-1----:R-:W-:Y:S01]  /*d410*/  SHF.L.U32 R3, R3, 0x1, RZ ;  /* 0x0000000103037819 */ /* 0x002fe200000006ff */
[----:B-----5:R-:W-:-:S03]  /*d420*/  FADD.FTZ R28, R9, R28 ;  /* 0x0000001c091c7221 */ /* 0x020fc60000010000 */
[----:B------:R-:W-:Y:S01]  /*d430*/  ISETP.GE.AND P0, PT, R3, R0, PT ;  /* 0x000000000300720c */ /* 0x000fe20003f06270 */
[----:B0-----:R-:W-:Y:S01]  /*d440*/  FADD.FTZ R29, R8, R29 ;  /* 0x0000001d081d7221 */ /* 0x001fe20000010000 */
[----:B------:R-:W-:Y:S01]  /*d450*/  FADD.FTZ R30, R11, R30 ;  /* 0x0000001e0b1e7221 */ /* 0x000fe20000010000 */
[----:B------:R-:W-:-:S10]  /*d460*/  FADD.FTZ R31, R10, R31 ;  /* 0x0000001f0a1f7221 */ /* 0x000fd40000010000 */
[----:B------:R-:W-:Y:S05]  /*d470*/  @!P0 BRA `(.L_x_6108) ;  /* 0xfffffffc00b48947 */ /* 0x000fea000383ffff */
.L_x_6103:
[----:B------:R-:W3:Y:S01]  /*d480*/  LDCU UR6, c[0x0][0x564] ;  /* 0x0000ac80ff0677ac */ /* 0x000ee20008000800 */
[----:B------:R-:W-:Y:S01]  /*d490*/  IMAD.MOV.U32 R19, RZ, RZ, RZ ;  /* 0x000000ffff137224 */ /* 0x000fe200078e00ff */
        /* <DEDUP_REMOVED lines=280> */
.L_x_6109:
        /* <DEDUP_REMOVED lines=9> */
[----:B----4-:R-:W-:-:S05]  /*e6b0*/  SHF.R.U32.HI R7, RZ, UR6, R6 ;  /* 0x00000006ff077c19 */ /* 0x010fca0008011606 */
[----:B------:R-:W-:-:S04]  /*e6c0*/  IMAD.MOV R4, RZ, RZ, -R7 ;  /* 0x000000ffff047224 */ /* 0x000fc800078e0a07 */
        /* <DEDUP_REMOVED lines=265> */
.L_x_6110:
[----:B------:R-:W-:Y:S01]  /*f760*/  MOV R22, RZ ;  /* 0x000000ff00167202 */ /* 0x000fe20000000f00 */
[----:B------:R-:W-:Y:S06]  /*f770*/  BRA.U !UP0, `(.L_x_6111) ;  /* 0x0000001108487547 */ /* 0x000fec000b800000 */
[----:B------:R-:W3:Y:S01]  /*f780*/  LDCU.64 UR8, c[0x0][0x568] ;  /* 0x0000ad00ff0877ac */ /* 0x000ee20008000a00 */
[----:B------:R-:W-:Y:S01]  /*f790*/  MOV R4, RZ ;  /* 0x000000ff00047202 */ /* 0x000fe20000000f00 */
[----:B------:R-:W-:Y:S01]  /*f7a0*/  VIADD R5, R71, 0x2 ;  /* 0x0000000247057836 */ /* 0x000fe20000000000 */
        /* <DEDUP_REMOVED lines=271> */
.L_x_6111:
        /* <DEDUP_REMOVED lines=276> */
.L_x_6112:
        /* <DEDUP_REMOVED lines=10> */
[----:B------:R-:W1:Y:S01]  /*11a80*/  S2R R0, SR_CTAID.X ;  /* 0x0000000000007919 */ /* 0x000e620000002500 */
[----:B------:R-:W2:Y:S01]  /*11a90*/  LDCU UR6, c[0x0][0x3b4] ;  /* 0x00007680ff0677ac */ /* 0x000ea20008000800 */
[----:B------:R-:W-:Y:S01]  /*11aa0*/  HFMA2 R22, -RZ, RZ, 0, 0 ;  /* 0x00000000ff167431 */ /* 0x000fe200000001ff */
[----:B------:R-:W3:Y:S01]  /*11ab0*/  LDCU UR7, c[0x0][0x3b8] ;  /* 0x00007700ff0777ac */ /* 0x000ee20008000800 */
[----:B------:R-:W1:Y:S01]  /*11ac0*/  LDCU UR8, c[0x0][0x3a0] ;  /* 0x00007400ff0877ac */ /* 0x000e620008000800 */
[----:B--2---:R-:W-:-:S04]  /*11ad0*/  IMAD R3, R17, UR6, RZ ;  /* 0x0000000611037c24 */ /* 0x004fc8000f8e02ff */
[----:B---3--:R-:W-:-:S04]  /*11ae0*/  IMAD R3, R2, UR7, R3 ;  /* 0x0000000702037c24 */ /* 0x008fc8000f8e0203 */
[----:B-1----:R-:W-:-:S04]  /*11af0*/  IMAD R3, R0, UR8, R3 ;  /* 0x0000000800037c24 */ /* 0x002fc8000f8e0203 */
[----:B------:R-:W-:Y:S01]  /*11b00*/  IMAD.SHL.U32 R7, R3, 0x4, RZ ;  /* 0x0000000403077824 */ /* 0x000fe200078e00ff */
        /* <DEDUP_REMOVED lines=274> */
.L_x_6114:
        /* <DEDUP_REMOVED lines=276> */
.L_x_6115:
        /* <DEDUP_REMOVED lines=276> */
.L_x_6116:
        /* <DEDUP_REMOVED lines=276> */
.L_x_6117:
        /* <DEDUP_REMOVED lines=26> */
.L_x_6119:
[----:B------:R-:W-:Y:S05]  /*16190*/  BSYNC.RECONVERGENT B0 ;  /* 0x0000000000007941 */ /* 0x000fea0003800200 */
.L_x_6118:
        /* <DEDUP_REMOVED lines=35> */
.L_x_6121:
[----:B------:R-:W-:Y:S05]  /*163d0*/  BSYNC.RECONVERGENT B0 ;  /* 0x0000000000007941 */ /* 0x000fea0003800200 */
.L_x_6120:
        /* <DEDUP_REMOVED lines=20> */
[----:B-1----:R-:W-:-:S02]  /*16520*/  MOV R28, UR10 ;  /* 0x0000000a001c7c02 */ /* 0x002fc40008000f00 */
        /* <DEDUP_REMOVED lines=22> */
[----:B------:R-:W-:Y:S01]  /*16690*/  MOV R27, UR11 ;  /* 0x0000000b001b7c02 */ /* 0x000fe20008000f00 */
[----:B-1----:R-:W-:Y:S02]  /*166a0*/  IMAD R0, R0, UR7, RZ ;  /* 0x0000000700007c24 */ /* 0x002fe4000f8e02ff */
[----:B--2---:R-:W-:-:S07]  /*166b0*/  IMAD R10, R10, UR5, RZ ;  /* 0x000000050a0a7c24 */ /* 0x004fce000f8e02ff */
.L_x_6126:
        /* <DEDUP_REMOVED lines=18> */
.L_x_6125:
[----:B------:R-:W-:Y:S05]  /*167e0*/  BRA `(.L_x_6124) ;  /* 0x00000000009c7947 */ /* 0x000fea0003800000 */
.L_x_6123:
[----:B------:R-:W1:Y:S01]  /*167f0*/  LDCU UR7, c[0x0][0x3a4] ;  /* 0x00007480ff0777ac */ /* 0x000e620008000800 */
[----:B------:R-:W-:Y:S01]  /*16800*/  MOV R30, UR10 ;  /* 0x0000000a001e7c02 */ /* 0x000fe20008000f00 */
        /* <DEDUP_REMOVED lines=10> */
[----:B------:R-:W-:Y:S01]  /*168b0*/  MOV R30, UR10 ;  /* 0x0000000a001e7c02 */ /* 0x000fe20008000f00 */
[----:B------:R-:W-:Y:S01]  /*168c0*/  IMAD.U32 R26, RZ, RZ, UR10 ;  /* 0x0000000aff1a7e24 */ /* 0x000fe2000f8e00ff */
[----:B------:R-:W-:Y:S02]  /*168d0*/  MOV R31, UR11 ;  /* 0x0000000b001f7c02 */ /* 0x000fe40008000f00 */
[----:B------:R-:W-:Y:S02]  /*168e0*/  MOV R24, UR10 ;  /* 0x0000000a00187c02 */ /* 0x000fe40008000f00 */
[----:B------:R-:W3:Y:S01]  /*168f0*/  LDC.64 R8, c[0x0][0x780] ;  /* 0x0001e000ff087b82 */ /* 0x000ee20000000a00 */
[----:B------:R-:W-:-:S02]  /*16900*/  MOV R25, UR11 ;  /* 0x0000000b00197c02 */ /* 0x000fc40008000f00 */
[----:B------:R-:W-:-:S05]  /*16910*/  MOV R27, UR11 ;  /* 0x0000000b001b7c02 */ /* 0x000fca0008000f00 */
[----:B------:R-:W4:Y:S01]  /*16920*/  LDC R32, c[0x0][0x364] ;  /* 0x0000d900ff207b82 */ /* 0x000f220000000800 */
[----:B-1----:R-:W-:-:S07]  /*16930*/  IMAD R0, R0, UR5, RZ ;  /* 0x0000000500007c24 */ /* 0x002fce000f8e02ff */
.L_x_6127:
        /* <DEDUP_REMOVED lines=9> */
[----:B--2---:R-:W-:Y:S01]  /*169d0*/  FADD.FTZ R28, R10, R28 ;  /* 0x0000001c0a1c7221 */ /* 0x004fe20000010000 */
[----:B------:R-:W-:Y:S01]  /*169e0*/  FADD.FTZ R29, R11, R29 ;  /* 0x0000001d0b1d7221 */ /* 0x000fe20000010000 */
[----:B---3--:R-:W-:Y:S01]  /*169f0*/  FADD.FTZ R30, R12, R30 ;  /* 0x0000001e0c1e7221 */ /* 0x008fe20000010000 */
[----:B------:R-:W-:Y:S01]  /*16a00*/  FADD.FTZ R31, R13, R31 ;  /* 0x0000001f0d1f7221 */ /* 0x000fe20000010000 */
[----:B-----5:R-:W-:Y:S01]  /*16a10*/  FADD.FTZ R24, R14, R24 ;  /* 0x000000180e187221 */ /* 0x020fe20000010000 */
[----:B------:R-:W-:Y:S01]  /*16a20*/  FADD.FTZ R25, R15, R25 ;  /* 0x000000190f197221 */ /* 0x000fe20000010000 */
[----:B------:R-:W-:Y:S01]  /*16a30*/  FADD.FTZ R26, R20, R26 ;  /* 0x0000001a141a7221 */ /* 0x000fe20000010000 */
[----:B------:R-:W-:-:S05]  /*16a40*/  FADD.FTZ R27, R21, R27 ;  /* 0x0000001b151b7221 */ /* 0x000fca0000010000 */
[----:B------:R-:W-:Y:S05]  /*16a50*/  @!P1 BRA `(.L_x_6127) ;  /* 0xfffffffc00b89947 */ /* 0x000fea000383ffff */
.L_x_6124:
[----:B------:R-:W-:Y:S05]  /*16a60*/  BSYNC.RECONVERGENT B0 ;  /* 0x0000000000007941 */ /* 0x000fea0003800200 */
.L_x_6122:
        /* <DEDUP_REMOVED lines=11> */
.L_x_6131:
        /* <DEDUP_REMOVED lines=21> */
.L_x_6130:
[----:B------:R-:W-:Y:S05]  /*16c70*/  BSYNC.RECONVERGENT B0 ;  /* 0x0000000000007941 */ /* 0x000fea0003800200 */
.L_x_6129:
[----:B------:R-:W-:-:S03]  /*16c80*/  UISETP.GT.U32.AND UP0, UPT, UR4, 0x3, UPT ;  /* 0x000000030400788c */ /* 0x000fc6000bf04070 */
[----:B------:R-:W-:-:S06]  /*16c90*/  UMOV UR4, UR7 ;  /* 0x0000000700047c82 */ /* 0x000fcc0008000000 */
[----:B------:R-:W-:Y:S05]  /*16ca0*/  BRA.U UP0, `(.L_x_6131) ;  /* 0xfffffffd009c7547 */ /* 0x000fea000b83ffff */
.L_x_6128:
        /* <DEDUP_REMOVED lines=12> */
.L_x_6136:
        /* <DEDUP_REMOVED lines=9> */
[----:B------:R-:W1:Y:S04]  /*16e00*/  LDS.128 R8, [R2] ;  /* 0x0000000002087984 */ /* 0x000e680000000c00 */
[----:B------:R-:W4:Y:S01]  /*16e10*/  LDS.128 R12, [R2+0x10] ;  /* 0x00001000020c7984 */ /* 0x000f220000000c00 */
[----:B-123--:R-:W-:Y:S01]  /*16e20*/  FADD.FTZ R28, R28, R8 ;  /* 0x000000081c1c7221 */ /* 0x00efe20000010000 */
[----:B------:R-:W-:Y:S01]  /*16e30*/  FADD.FTZ R29, R29, R9 ;  /* 0x000000091d1d7221 */ /* 0x000fe20000010000 */
[----:B------:R-:W-:Y:S01]  /*16e40*/  FADD.FTZ R30, R30, R10 ;  /* 0x0000000a1e1e7221 */ /* 0x000fe20000010000 */
[----:B------:R-:W-:Y:S01]  /*16e50*/  FADD.FTZ R31, R31, R11 ;  /* 0x0000000b1f1f7221 */ /* 0x000fe20000010000 */
[----:B----4-:R-:W-:Y:S01]  /*16e60*/  FADD.FTZ R24, R24, R12 ;  /* 0x0000000c18187221 */ /* 0x010fe20000010000 */
[----:B------:R-:W-:Y:S01]  /*16e70*/  FADD.FTZ R25, R25, R13 ;  /* 0x0000000d19197221 */ /* 0x000fe20000010000 */
[----:B------:R-:W-:Y:S01]  /*16e80*/  FADD.FTZ R26, R26, R14 ;  /* 0x0000000e1a1a7221 */ /* 0x000fe20000010000 */
[----:B------:R-:W-:Y:S01]  /*16e90*/  FADD.FTZ R27, R27, R15 ;  /* 0x0000000f1b1b7221 */ /* 0x000fe20000010000 */
[----:B------:R4:W-:Y:S04]  /*16ea0*/  STS.128 [R0], R28 ;  /* 0x0000001c00007388 */ /* 0x0009e80000000c00 */
[----:B------:R4:W-:Y:S02]  /*16eb0*/  STS.128 [R0+0x10], R24 ;  /* 0x0000101800007388 */ /* 0x0009e40000000c00 */
.L_x_6135:
[----:B------:R-:W-:Y:S05]  /*16ec0*/  BSYNC.RECONVERGENT B0 ;  /* 0x0000000000007941 */ /* 0x000fea0003800200 */
.L_x_6134:
[----:B------:R-:W-:Y:S01]  /*16ed0*/  MOV R2, R6 ;  /* 0x0000000600027202 */ /* 0x000fe20000000f00 */
[----:B------:R-:W-:Y:S06]  /*16ee0*/  @P2 BRA `(.L_x_6136) ;  /* 0xfffffffc00a02947 */ /* 0x000fec000383ffff */
.L_x_6133:
[----:B------:R-:W-:Y:S01]  /*16ef0*/  BAR.SYNC.DEFER_BLOCKING 0x0 ;  /* 0x0000000000007b1d */ /* 0x000fe20000010000 */
[----:B------:R-:W-:-:S09]  /*16f00*/  UISETP.GE.U32.AND UP0, UPT, UR4, 0x2, UPT ;  /* 0x000000020400788c */ /* 0x000fd2000bf06070 */
[----:B------:R-:W-:Y:S05]  /*16f10*/  BRA.U !UP0, `(.L_x_6132) ;  /* 0x0000000108507547 */ /* 0x000fea000b800000 */
[----:B-1234-:R-:W-:-:S07]  /*16f20*/  HFMA2 R0, -RZ, RZ, 0, 5.9604644775390625e-08 ;  /* 0x00000001ff007431 */ /* 0x01efce00000001ff */
.L_x_6137:
        /* <DEDUP_REMOVED lines=12> */
[----:B-1----:R-:W-:Y:S02]  /*16ff0*/  IMAD.SHL.U32 R0, R0, 0x2, RZ ;  /* 0x0000000200007824 */ /* 0x002fe400078e00ff */
[----:B-----5:R-:W-:-:S03]  /*17000*/  FADD.FTZ R24, R9, R24 ;  /* 0x0000001809187221 */ /* 0x020fc60000010000 */
[----:B------:R-:W-:Y:S01]  /*17010*/  ISETP.GE.AND P1, PT, R0, UR4, PT ;  /* 0x0000000400007c0c */ /* 0x000fe2000bf26270 */
[----:B0-----:R-:W-:Y:S01]  /*17020*/  FADD.FTZ R25, R8, R25 ;  /* 0x0000001908197221 */ /* 0x001fe20000010000 */
[----:B------:R-:W-:Y:S01]  /*17030*/  FADD.FTZ R26, R11, R26 ;  /* 0x0000001a0b1a7221 */ /* 0x000fe20000010000 */
[----:B------:R-:W-:-:S10]  /*17040*/  FADD.FTZ R27, R10, R27 ;  /* 0x0000001b0a1b7221 */ /* 0x000fd40000010000 */
[----:B------:R-:W-:Y:S05]  /*17050*/  @!P1 BRA `(.L_x_6137) ;  /* 0xfffffffc00b49947 */ /* 0x000fea000383ffff */
.L_x_6132:
        /* <DEDUP_REMOVED lines=15> */
[----:B------:R-:W1:Y:S01]  /*17150*/  @P0 LDG.E.64 R10, desc[UR36][R8.64] ;  /* 0x00000024080a0981 */ /* 0x000e62000c1e1b00 */
[----:B------:R-:W-:-:S03]  /*17160*/  IADD3.X R3, PT, PT, RZ, UR5, RZ, P1, !PT ;  /* 0x00000005ff037c10 */ /* 0x000fc60008ffe4ff */
[----:B------:R-:W5:Y:S04]  /*17170*/  @P0 LDG.E.64 R12, desc[UR36][R6.64] ;  /* 0x00000024060c0981 */ /* 0x000f68000c1e1b00 */
[----:B------:R-:W5:Y:S04]  /*17180*/  @P0 LDG.E.64 R14, desc[UR36][R4.64] ;  /* 0x00000024040e0981 */ /* 0x000f68000c1e1b00 */
[----:B------:R-:W5:Y:S01]  /*17190*/  @P0 LDG.E.64 R20, desc[UR36][R2.64] ;  /* 0x0000002402140981 */ /* 0x000f62000c1e1b00 */
[----:B------:R-:W0:Y:S02]  /*171a0*/  LDCU.U8 UR4, c[0x0][0x799] ;  /* 0x0000f320ff0477ac */ /* 0x000e240008000000 */
[----:B0-----:R-:W-:Y:S01]  /*171b0*/  ISETP.NE.AND P1, PT, RZ, UR4, PT ;  /* 0x00000004ff007c0c */ /* 0x001fe2000bf25270 */
[----:B-1234-:R-:W-:Y:S01]  /*171c0*/  @P0 FADD.FTZ R28, R28, R10 ;  /* 0x0000000a1c1c0221 */ /* 0x01efe20000010000 */
[----:B------:R-:W-:Y:S01]  /*171d0*/  @P0 FADD.FTZ R29, R29, R11 ;  /* 0x0000000b1d1d0221 */ /* 0x000fe20000010000 */
[----:B-----5:R-:W-:Y:S01]  /*171e0*/  @P0 FADD.FTZ R30, R30, R12 ;  /* 0x0000000c1e1e0221 */ /* 0x020fe20000010000 */
[----:B------:R-:W-:Y:S01]  /*171f0*/  @P0 FADD.FTZ R31, R31, R13 ;  /* 0x0000000d1f1f0221 */ /* 0x000fe20000010000 */
[----:B------:R-:W-:Y:S01]  /*17200*/  @P0 FADD.FTZ R24, R24, R14 ;  /* 0x0000000e18180221 */ /* 0x000fe20000010000 */
[----:B------:R-:W-:-:S07]  /*17210*/  @P0 FADD.FTZ R25, R25, R15 ;  /* 0x0000000f19190221 */ /* 0x000fce0000010000 */
[----:B------:R0:W-:Y:S01]  /*17220*/  @!P1 STG.E.64 desc[UR36][R8.64], R28 ;  /* 0x0000001c08009986 */ /* 0x0001e2000c101b24 */
[----:B------:R-:W-:Y:S01]  /*17230*/  @P0 FADD.FTZ R26, R26, R20 ;  /* 0x000000141a1a0221 */ /* 0x000fe20000010000 */
[----:B------:R-:W-:Y:S02]  /*17240*/  @P0 FADD.FTZ R27, R27, R21 ;  /* 0x000000151b1b0221 */ /* 0x000fe40000010000 */
        /* <DEDUP_REMOVED lines=13> */
[----:B------:R-:W-:Y:S01]  /*17320*/  HFMA2 R13, -RZ, RZ, 0, 0 ;  /* 0x00000000ff0d7431 */ /* 0x000fe200000001ff */
[----:B------:R-:W4:Y:S01]  /*17330*/  LDCU.64 UR6, c[0x4][0x1d0] ;  /* 0x01003a00ff0677ac */ /* 0x000f220008000a00 */
[----:B0-----:R-:W-:Y:S01]  /*17340*/  IMAD.U32 R4, RZ, RZ, UR4 ;  /* 0x00000004ff047e24 */ /* 0x001fe2000f8e00ff */
[----:B------:R-:W-:Y:S02]  /*17350*/  MOV R5, UR5 ;  /* 0x0000000500057c02 */ /* 0x000fe40008000f00 */
[----:B---3--:R-:W-:-:S02]  /*17360*/  MOV R6, UR8 ;  /* 0x0000000800067c02 */ /* 0x008fc40008000f00 */
[----:B------:R-:W-:Y:S02]  /*17370*/  MOV R7, UR9 ;  /* 0x0000000900077c02 */ /* 0x000fe40008000f00 */
[----:B----4-:R-:W-:Y:S01]  /*17380*/  MOV R10, UR6 ;  /* 0x00000006000a7c02 */ /* 0x010fe20008000f00 */
[----:B-1----:R-:W-:-:S07]  /*17390*/  IMAD.U32 R11, RZ, RZ, UR7 ;  /* 0x00000007ff0b7e24 */ /* 0x002fce000f8e00ff */
[----:B------:R-:W-:-:S07]  /*173a0*/  LEPC R20, `(.L_x_6140) ;  /* 0x000000001014794e */ /* 0x000fce0000000000 */
[----:B--2---:R-:W-:Y:S05]  /*173b0*/  CALL.ABS.NOINC R14 ;  /* 0x000000000e007343 */ /* 0x004fea0003c00000 */
.L_x_6140:
        /* <DEDUP_REMOVED lines=19> */
.L_x_6141:
[----:B------:R-:W-:Y:S05]  /*174f0*/  BRA `(.L_x_6142) ;  /* 0x0000000000047947 */ /* 0x000fea0003800000 */
.L_x_6139:
[----:B------:R1:W-:Y:S02]  /*17500*/  STG.E.64 desc[UR36][R8.64], R28 ;  /* 0x0000001c08007986 */ /* 0x0003e4000c101b24 */
.L_x_6142:
[----:B------:R-:W0:Y:S01]  /*17510*/  LDCU.64 UR6, c[0x0][0x768] ;  /* 0x0000ed00ff0677ac */ /* 0x000e220008000a00 */
[----:B------:R-:W2:Y:S01]  /*17520*/  LDCU UR4, c[0x0][0x79c] ;  /* 0x0000f380ff0477ac */ /* 0x000ea20008000800 */
[----:B0-----:R-:W-:-:S04]  /*17530*/  IADD3 R2, P0, PT, R19, UR6, RZ ;  /* 0x0000000613027c10 */ /* 0x001fc8000ff1e0ff */
[----:B------:R-:W-:Y:S01]  /*17540*/  IADD3.X R3, PT, PT, RZ, UR7, RZ, P0, !PT ;  /* 0x00000007ff037c10 */ /* 0x000fe200087fe4ff */
[----:B--2---:R-:W-:-:S04]  /*17550*/  UISETP.NE.AND UP0, UPT, UR4, 0x1, UPT ;  /* 0x000000010400788c */ /* 0x004fc8000bf05270 */
[----:B------:R0:W-:Y:S05]  /*17560*/  STG.E.64 desc[UR36][R2.64], R30 ;  /* 0x0000001e02007986 */ /* 0x0001ea000c101b24 */
[----:B------:R-:W-:Y:S05]  /*17570*/  BRA.U !UP0, `(.L_x_6143) ;  /* 0x0000000108907547 */ /* 0x000fea000b800000 */
[----:B0-----:R-:W-:Y:S01]  /*17580*/  MOV R2, 0x660 ;  /* 0x0000066000027802 */ /* 0x001fe20000000f00 */
[----:B------:R-:W0:Y:S01]  /*17590*/  LDCU.64 UR4, c[0x4][0x650] ;  /* 0x0100ca00ff0477ac */ /* 0x000e220008000a00 */
[----:B-1----:R-:W-:Y:S01]  /*175a0*/  HFMA2 R8, -RZ, RZ, 0, 4.4763088226318359375e-05 ;  /* 0x000002efff087431 */ /* 0x002fe200000001ff */
        /* <DEDUP_REMOVED lines=13> */
.L_x_6144:
        /* <DEDUP_REMOVED lines=19> */
.L_x_6145:
[----:B------:R-:W-:Y:S05]  /*177b0*/  BRA `(.L_x_6146) ;  /* 0x00000000000c7947 */ /* 0x000fea0003800000 */
.L_x_6143:
[----:B------:R-:W-:-:S04]  /*177c0*/  IADD3 R18, P0, PT, R18, UR6, RZ ;  /* 0x0000000612127c10 */ /* 0x000fc8000ff1e0ff */
[----:B------:R-:W-:-:S05]  /*177d0*/  IADD3.X R19, PT, PT, RZ, UR7, RZ, P0, !PT ;  /* 0x00000007ff137c10 */ /* 0x000fca00087fe4ff */
[----:B------:R2:W-:Y:S04]  /*177e0*/  STG.E.64 desc[UR36][R18.64], R24 ;  /* 0x0000001812007986 */ /* 0x0005e8000c101b24 */
.L_x_6146:
[----:B------:R-:W3:Y:S02]  /*177f0*/  LDCU.64 UR4, c[0x0][0x768] ;  /* 0x0000ed00ff0477ac */ /* 0x000ee40008000a00 */
[----:B---3--:R-:W-:-:S05]  /*17800*/  IADD3 R16, P0, PT, R16, UR4, RZ ;  /* 0x0000000410107c10 */ /* 0x008fca000ff1e0ff */
[----:B------:R-:W-:-:S05]  /*17810*/  IMAD.X R17, RZ, RZ, UR5, P0 ;  /* 0x00000005ff117e24 */ /* 0x000fca00080e06ff */
[----:B------:R-:W-:Y:S01]  /*17820*/  STG.E.64 desc[UR36][R16.64], R26 ;  /* 0x0000001a10007986 */ /* 0x000fe2000c101b24 */
[----:B------:R-:W-:Y:S05]  /*17830*/  EXIT ;  /* 0x000000000000794d */ /* 0x000fea0003800000 */
.L_x_6138:
        /* <DEDUP_REMOVED lines=9> */
[----:B-1234-:R-:W-:Y:S01]  /*178d0*/  FADD.FTZ R28, R28, R2 ;  /* 0x000000021c1c7221 */ /* 0x01efe20000010000 */
[----:B------:R-:W-:Y:S01]  /*178e0*/  FADD.FTZ R29, R29, R3 ;  /* 0x000000031d1d7221 */ /* 0x000fe20000010000 */
[----:B-----5:R-:W-:Y:S01]  /*178f0*/  FADD.FTZ R30, R30, R6 ;  /* 0x000000061e1e7221 */ /* 0x020fe20000010000 */
[----:B------:R-:W-:Y:S01]  /*17900*/  FADD.FTZ R31, R31, R7 ;  /* 0x000000071f1f7221 */ /* 0x000fe20000010000 */
[----:B------:R-:W-:Y:S01]  /*17910*/  FADD.FTZ R24, R24, R8 ;  /* 0x0000000818187221 */ /* 0x000fe20000010000 */
[----:B------:R-:W-:Y:S01]  /*17920*/  FADD.FTZ R25, R25, R9 ;  /* 0x0000000919197221 */ /* 0x000fe20000010000 */
[----:B------:R-:W-:Y:S01]  /*17930*/  FADD.FTZ R26, R26, R10 ;  /* 0x0000000a1a1a7221 */ /* 0x000fe20000010000 */
[----:B------:R-:W-:-:S07]  /*17940*/  FADD.FTZ R27, R27, R11 ;  /* 0x0000000b1b1b7221 */ /* 0x000fce0000010000 */
.L_x_6147:
        /* <DEDUP_REMOVED lines=20> */
.L_x_6150:
        /* <DEDUP_REMOVED lines=19> */
.L_x_6151:
[----:B------:R-:W-:Y:S05]  /*17bc0*/  BRA `(.L_x_6152) ;  /* 0x0000000000107947 */ /* 0x000fea0003800000 */
.L_x_6149:
[----:B------:R-:W0:Y:S02]  /*17bd0*/  LDCU.64 UR4, c[0x0][0x768] ;  /* 0x0000ed00ff0477ac */ /* 0x000e240008000a00 */
[----:B0-----:R-:W-:-:S05]  /*17be0*/  IADD3 R22, P0, PT, R22, UR4, RZ ;  /* 0x0000000416167c10 */ /* 0x001fca000ff1e0ff */
[----:B------:R-:W-:-:S05]  /*17bf0*/  IMAD.X R23, RZ, RZ, UR5, P0 ;  /* 0x00000005ff177e24 */ /* 0x000fca00080e06ff */
[----:B------:R0:W-:Y:S03]  /*17c00*/  STG.E.64 desc[UR36][R22.64], R28 ;  /* 0x0000001c16007986 */ /* 0x0001e6000c101b24 */
.L_x_6152:
[----:B------:R-:W5:Y:S01]  /*17c10*/  LDCU.64 UR6, c[0x0][0x768] ;  /* 0x0000ed00ff0677ac */ /* 0x000f620008000a00 */
[----:B------:R-:W1:Y:S01]  /*17c20*/  LDCU UR4, c[0x0][0x79c] ;  /* 0x0000f380ff0477ac */ /* 0x000e620008000800 */
[----:B-----5:R-:W-:-:S04]  /*17c30*/  IADD3 R2, P0, PT, R19, UR6, RZ ;  /* 0x0000000613027c10 */ /* 0x020fc8000ff1e0ff */
[----:B------:R-:W-:Y:S01]  /*17c40*/  IADD3.X R3, PT, PT, RZ, UR7, RZ, P0, !PT ;  /* 0x00000007ff037c10 */ /* 0x000fe200087fe4ff */
[----:B-1----:R-:W-:-:S04]  /*17c50*/  UISETP.NE.AND UP0, UPT, UR4, 0x1, UPT ;  /* 0x000000010400788c */ /* 0x002fc8000bf05270 */
[----:B------:R1:W-:Y:S05]  /*17c60*/  STG.E.64 desc[UR36][R2.64], R30 ;  /* 0x0000001e02007986 */ /* 0x0003ea000c101b24 */
        /* <DEDUP_REMOVED lines=17> */
.L_x_6154:
        /* <DEDUP_REMOVED lines=19> */
.L_x_6155:
[----:B------:R-:W-:Y:S05]  /*17eb0*/  BRA `(.L_x_6156) ;  /* 0x00000000000c7947 */ /* 0x000fea0003800000 */
.L_x_6153:
[----:B------:R-:W-:-:S04]  /*17ec0*/  IADD3 R18, P0, PT, R18, UR6, RZ ;  /* 0x0000000612127c10 */ /* 0x000fc8000ff1e0ff */
[----:B------:R-:W-:-:S05]  /*17ed0*/  IADD3.X R19, PT, PT, RZ, UR7, RZ, P0, !PT ;  /* 0x00000007ff137c10 */ /* 0x000fca00087fe4ff */
[----:B------:R0:W-:Y:S04]  /*17ee0*/  STG.E.64 desc[UR36][R18.64], R24 ;  /* 0x0000001812007986 */ /* 0x0001e8000c101b24 */
.L_x_6156:
[----:B------:R-:W5:Y:S02]  /*17ef0*/  LDCU.64 UR4, c[0x0][0x768] ;  /* 0x0000ed00ff0477ac */ /* 0x000f640008000a00 */
[----:B-----5:R-:W-:-:S04]  /*17f00*/  IADD3 R16, P0, PT, R16, UR4, RZ ;  /* 0x0000000410107c10 */ /* 0x020fc8000ff1e0ff */
[----:B------:R-:W-:-:S05]  /*17f10*/  IADD3.X R17, PT, PT, RZ, UR5, RZ, P0, !PT ;  /* 0x00000005ff117c10 */ /* 0x000fca00087fe4ff */
[----:B------:R-:W-:Y:S01]  /*17f20*/  STG.E.64 desc[UR36][R16.64], R26 ;  /* 0x0000001a10007986 */ /* 0x000fe2000c101b24 */
[----:B------:R-:W-:Y:S05]  /*17f30*/  EXIT ;  /* 0x000000000000794d */ /* 0x000fea0003800000 */
.L_x_6148:
[----:B------:R-:W-:Y:S04]  /*17f40*/  STG.E.64 desc[UR36][R4.64], R28 ;  /* 0x0000001c04007986 */ /* 0x000fe8000c101b24 */
[----:B------:R-:W-:Y:S04]  /*17f50*/  STG.E.64 desc[UR36][R4.64+0x8], R30 ;  /* 0x0000081e04007986 */ /* 0x000fe8000c101b24 */
[----:B------:R-:W-:Y:S04]  /*17f60*/  STG.E.64 desc[UR36][R4.64+0x10], R24 ;  /* 0x0000101804007986 */ /* 0x000fe8000c101b24 */
[----:B------:R-:W-:Y:S01]  /*17f70*/  STG.E.64 desc[UR36][R4.64+0x18], R26 ;  /* 0x0000181a04007986 */ /* 0x000fe2000c101b24 */
[----:B------:R-:W-:Y:S05]  /*17f80*/  EXIT ;  /* 0x000000000000794d */ /* 0x000fea0003800000 */
.L_x_6113:
        /* <DEDUP_REMOVED lines=20> */
[----:B------:R-:W-:-:S02]  /*180d0*/  IADD3 R2, P1, PT, R16, UR4, RZ ;  /* 0x0000000410027c10 */ /* 0x000fc4000ff3e0ff */
[----:B------:R-:W-:Y:S01]  /*180e0*/  IADD3.X R9, PT, PT, RZ, UR5, RZ, P4, !PT ;  /* 0x00000005ff097c10 */ /* 0x000fe2000a7fe4ff */
[----:B------:R-:W-:Y:S01]  /*180f0*/  IMAD.X R5, RZ, RZ, UR5, P2 ;  /* 0x00000005ff057e24 */ /* 0x000fe200090e06ff */
[----:B------:R-:W-:Y:S02]  /*18100*/  IADD3.X R7, PT, PT, RZ, UR5, RZ, P3, !PT ;  /* 0x00000005ff077c10 */ /* 0x000fe40009ffe4ff */
[----:B------:R-:W-:Y:S01]  /*18110*/  IADD3.X R3, PT, PT, RZ, UR5, RZ, P1, !PT ;  /* 0x00000005ff037c10 */ /* 0x000fe20008ffe4ff */
[----:B------:R-:W2:Y:S04]  /*18120*/  @P0 LDG.E.64 R10, desc[UR36][R8.64] ;  /* 0x00000024080a0981 */ /* 0x000ea8000c1e1b00 */
[----:B------:R-:W3:Y:S04]  /*18130*/  @P0 LDG.E.64 R12, desc[UR36][R6.64] ;  /* 0x00000024060c0981 */ /* 0x000ee8000c1e1b00 */
[----:B------:R-:W4:Y:S04]  /*18140*/  @P0 LDG.E.64 R14, desc[UR36][R4.64] ;  /* 0x00000024040e0981 */ /* 0x000f28000c1e1b00 */
[----:B------:R-:W5:Y:S01]  /*18150*/  @P0 LDG.E.64 R20, desc[UR36][R2.64] ;  /* 0x0000002402140981 */ /* 0x000f62000c1e1b00 */
[----:B------:R-:W1:Y:S02]  /*18160*/  LDCU.U8 UR4, c[0x0][0x799] ;  /* 0x0000f320ff0477ac */ /* 0x000e640008000000 */
[----:B-1----:R-:W-:Y:S01]  /*18170*/  ISETP.NE.AND P1, PT, RZ, UR4, PT ;  /* 0x00000004ff007c0c */ /* 0x002fe2000bf25270 */
[----:B--2---:R-:W-:Y:S01]  /*18180*/  @P0 FADD.FTZ R24, R24, R10 ;  /* 0x0000000a18180221 */ /* 0x004fe20000010000 */
[----:B------:R-:W-:Y:S01]  /*18190*/  @P0 FADD.FTZ R25, R25, R11 ;  /* 0x0000000b19190221 */ /* 0x000fe20000010000 */
[----:B---3--:R-:W-:Y:S01]  /*181a0*/  @P0 FADD.FTZ R26, R26, R12 ;  /* 0x0000000c1a1a0221 */ /* 0x008fe20000010000 */
[----:B------:R-:W-:-:S09]  /*181b0*/  @P0 FADD.FTZ R27, R27, R13 ;  /* 0x0000000d1b1b0221 */ /* 0x000fd20000010000 */
[----:B------:R1:W-:Y:S01]  /*181c0*/  @!P1 STG.E.64 desc[UR36][R8.64], R24 ;  /* 0x0000001808009986 */ /* 0x0003e2000c101b24 */
[----:B----4-:R-:W-:Y:S01]  /*181d0*/  @P0 FADD.FTZ R28, R28, R14 ;  /* 0x0000000e1c1c0221 */ /* 0x010fe20000010000 */
[----:B------:R-:W-:Y:S02]  /*181e0*/  @P0 FADD.FTZ R29, R29, R15 ;  /* 0x0000000f1d1d0221 */ /* 0x000fe40000010000 */
[----:B------:R1:W-:Y:S01]  /*181f0*/  @!P1 STG.E.64 desc[UR36][R6.64], R26 ;  /* 0x0000001a06009986 */ /* 0x0003e2000c101b24 */
[----:B-----5:R-:W-:Y:S01]  /*18200*/  @P0 FADD.FTZ R30, R30, R20 ;  /* 0x000000141e1e0221 */ /* 0x020fe20000010000 */
[----:B------:R-:W-:Y:S02]  /*18210*/  @P0 FADD.FTZ R31, R31, R21 ;  /* 0x000000151f1f0221 */ /* 0x000fe40000010000 */
        /* <DEDUP_REMOVED lines=22> */
.L_x_6159:
        /* <DEDUP_REMOVED lines=19> */
.L_x_6160:
[----:B------:R-:W-:Y:S05]  /*184b0*/  BRA `(.L_x_6161) ;  /* 0x0000000000047947 */ /* 0x000fea0003800000 */
.L_x_6158:
[----:B------:R2:W-:Y:S02]  /*184c0*/  STG.E.64 desc[UR36][R8.64], R24 ;  /* 0x0000001808007986 */ /* 0x0005e4000c101b24 */
.L_x_6161:
        /* <DEDUP_REMOVED lines=9> */
[----:B--2---:R-:W-:Y:S01]  /*18560*/  HFMA2 R8, -RZ, RZ, 0, 4.4763088226318359375e-05 ;  /* 0x000002efff087431 */ /* 0x004fe200000001ff */
        /* <DEDUP_REMOVED lines=13> */
.L_x_6163:
        /* <DEDUP_REMOVED lines=19> */
.L_x_6164:
[----:B------:R-:W-:Y:S05]  /*18770*/  BRA `(.L_x_6165) ;  /* 0x00000000000c7947 */ /* 0x000fea0003800000 */
.L_x_6162:
[----:B------:R-:W-:-:S04]  /*18780*/  IADD3 R22, P0, PT, R22, UR6, RZ ;  /* 0x0000000616167c10 */ /* 0x000fc8000ff1e0ff */
[----:B------:R-:W-:-:S05]  /*18790*/  IADD3.X R23, PT, PT, RZ, UR7, RZ, P0, !PT ;  /* 0x00000007ff177c10 */ /* 0x000fca00087fe4ff */
[----:B------:R4:W-:Y:S04]  /*187a0*/  STG.E.64 desc[UR36][R22.64], R28 ;  /* 0x0000001c16007986 */ /* 0x0009e8000c101b24 */
.L_x_6165:
[----:B------:R-:W5:Y:S02]  /*187b0*/  LDCU.64 UR4, c[0x0][0x768] ;  /* 0x0000ed00ff0477ac */ /* 0x000f640008000a00 */
[----:B-----5:R-:W-:-:S04]  /*187c0*/  IADD3 R16, P0, PT, R16, UR4, RZ ;  /* 0x0000000410107c10 */ /* 0x020fc8000ff1e0ff */
[----:B------:R-:W-:-:S05]  /*187d0*/  IADD3.X R17, PT, PT, RZ, UR5, RZ, P0, !PT ;  /* 0x00000005ff117c10 */ /* 0x000fca00087fe4ff */
[----:B------:R-:W-:Y:S01]  /*187e0*/  STG.E.64 desc[UR36][R16.64], R30 ;  /* 0x0000001e10007986 */ /* 0x000fe2000c101b24 */
[----:B------:R-:W-:Y:S05]  /*187f0*/  EXIT ;  /* 0x000000000000794d */ /* 0x000fea0003800000 */
.L_x_6157:
        /* <DEDUP_REMOVED lines=9> */
[----:B--2---:R-:W-:Y:S01]  /*18890*/  FADD.FTZ R24, R24, R2 ;  /* 0x0000000218187221 */ /* 0x004fe20000010000 */
[----:B------:R-:W-:Y:S01]  /*188a0*/  FADD.FTZ R25, R25, R3 ;  /* 0x0000000319197221 */ /* 0x000fe20000010000 */
[----:B---3--:R-:W-:Y:S01]  /*188b0*/  FADD.FTZ R26, R26, R6 ;  /* 0x000000061a1a7221 */ /* 0x008fe20000010000 */
[----:B------:R-:W-:Y:S01]  /*188c0*/  FADD.FTZ R27, R27, R7 ;  /* 0x000000071b1b7221 */ /* 0x000fe20000010000 */
[----:B----4-:R-:W-:Y:S01]  /*188d0*/  FADD.FTZ R28, R28, R8 ;  /* 0x000000081c1c7221 */ /* 0x010fe20000010000 */
[----:B------:R-:W-:Y:S01]  /*188e0*/  FADD.FTZ R29, R29, R9 ;  /* 0x000000091d1d7221 */ /* 0x000fe20000010000 */
[----:B-----5:R-:W-:Y:S01]  /*188f0*/  FADD.FTZ R30, R30, R10 ;  /* 0x0000000a1e1e7221 */ /* 0x020fe20000010000 */
[----:B------:R-:W-:-:S07]  /*18900*/  FADD.FTZ R31, R31, R11 ;  /* 0x0000000b1f1f7221 */ /* 0x000fce0000010000 */
.L_x_6166:
        /* <DEDUP_REMOVED lines=20> */
.L_x_6169:
        /* <DEDUP_REMOVED lines=19> */
.L_x_6170:
[----:B------:R-:W-:Y:S05]  /*18b80*/  BRA `(.L_x_6171) ;  /* 0x0000000000107947 */ /* 0x000fea0003800000 */
.L_x_6168:
[----:B------:R-:W1:Y:S02]  /*18b90*/  LDCU.64 UR4, c[0x0][0x768] ;  /* 0x0000ed00ff0477ac */ /* 0x000e640008000a00 */
[----:B-1----:R-:W-:-:S04]  /*18ba0*/  IADD3 R2, P0, PT, R19, UR4, RZ ;  /* 0x0000000413027c10 */ /* 0x002fc8000ff1e0ff */
[----:B------:R-:W-:-:S05]  /*18bb0*/  IADD3.X R3, PT, PT, RZ, UR5, RZ, P0, !PT ;  /* 0x00000005ff037c10 */ /* 0x000fca00087fe4ff */
[----:B------:R1:W-:Y:S04]  /*18bc0*/  STG.E.64 desc[UR36][R2.64], R24 ;  /* 0x0000001802007986 */ /* 0x0003e8000c101b24 */
.L_x_6171:
        /* <DEDUP_REMOVED lines=23> */
.L_x_6173:
        /* <DEDUP_REMOVED lines=19> */
.L_x_6174:
[----:B------:R-:W-:Y:S05]  /*18e70*/  BRA `(.L_x_6175) ;  /* 0x00000000000c7947 */ /* 0x000fea0003800000 */
.L_x_6172:
[----:B------:R-:W-:-:S04]  /*18e80*/  IADD3 R22, P0, PT, R22, UR6, RZ ;  /* 0x0000000616167c10 */ /* 0x000fc8000ff1e0ff */
[----:B------:R-:W-:-:S05]  /*18e90*/  IADD3.X R23, PT, PT, RZ, UR7, RZ, P0, !PT ;  /* 0x00000007ff177c10 */ /* 0x000fca00087fe4ff */
[----:B------:R3:W-:Y:S04]  /*18ea0*/  STG.E.64 desc[UR36][R22.64], R28 ;  /* 0x0000001c16007986 */ /* 0x0007e8000c101b24 */
.L_x_6175:
[----:B------:R-:W4:Y:S02]  /*18eb0*/  LDCU.64 UR4, c[0x0][0x768] ;  /* 0x0000ed00ff0477ac */ /* 0x000f240008000a00 */
[----:B----4-:R-:W-:-:S04]  /*18ec0*/  IADD3 R16, P0, PT, R16, UR4, RZ ;  /* 0x0000000410107c10 */ /* 0x010fc8000ff1e0ff */
[----:B------:R-:W-:-:S05]  /*18ed0*/  IADD3.X R17, PT, PT, RZ, UR5, RZ, P0, !PT ;  /* 0x00000005ff117c10 */ /* 0x000fca00087fe4ff */
[----:B------:R-:W-:Y:S01]  /*18ee0*/  STG.E.64 desc[UR36][R16.64], R30 ;  /* 0x0000001e10007986 */ /* 0x000fe2000c101b24 */
[----:B------:R-:W-:Y:S05]  /*18ef0*/  EXIT ;  /* 0x000000000000794d */ /* 0x000fea0003800000 */
.L_x_6167:
[----:B------:R-:W-:Y:S04]  /*18f00*/  STG.E.64 desc[UR36][R4.64], R24 ;  /* 0x0000001804007986 */ /* 0x000fe8000c101b24 */
[----:B------:R-:W-:Y:S04]  /*18f10*/  STG.E.64 desc[UR36][R4.64+0x8], R26 ;  /* 0x0000081a04007986 */ /* 0x000fe8000c101b24 */
[----:B------:R-:W-:Y:S04]  /*18f20*/  STG.E.64 desc[UR36][R4.64+0x10], R28 ;  /* 0x0000101c04007986 */ /* 0x000fe8000c101b24 */
[----:B------:R-:W-:Y:S01]  /*18f30*/  STG.E.64 desc[UR36][R4.64+0x18], R30 ;  /* 0x0000181e04007986 */ /* 0x000fe2000c101b24 */
[----:B------:R-:W-:Y:S05]  /*18f40*/  EXIT ;  /* 0x000000000000794d */ /* 0x000fea0003800000 */
.L_x_6176:
        /* <DEDUP_REMOVED lines=11> */
.L_x_8897:


//--------------------- .text._ZN2at6native13reduce_kernelILi256ELi1ENS0_8ReduceOpIN3c107complexIdEENS0_14func_wrapper_tIS5_NS0_55_GLOBAL__N__0955718d_22_SparseCsrTensorMath_cu_868dd54514ReductionAddOpIS5_EEEEjS5_Li4ELi4EEEEEvT1_ --------------------------
	.section	.text._ZN2at6native13reduce_kernelILi256ELi1ENS0_8ReduceOpIN3c107complexIdEENS0_14func_wrapper_tIS5_NS0_55_GLOBAL__N__0955718d_22_SparseCsrTensorMath_cu_868dd54514ReductionAddOpIS5_EEEEjS5_Li4ELi4EEEEEvT1_,"ax",@progbits
	.align	128
.text._ZN2at6native13reduce_kernelILi256ELi1ENS0_8ReduceOpIN3c107complexIdEENS0_14func_wrapper_tIS5_NS0_55_GLOBAL__N__0955718d_22_SparseCsrTensorMath_cu_868dd54514ReductionAddOpIS5_EEEEjS5_Li4ELi4EEEEEvT1_:
        .type           _ZN2at6native13reduce_kernelILi256ELi1ENS0_8ReduceOpIN3c107complexIdEENS0_14func_wrapper_tIS5_NS0_55_GLOBAL__N__0955718d_22_SparseCsrTensorMath_cu_868dd54514ReductionAddOpIS5_EEEEjS5_Li4ELi4EEEEEvT1_,@function
        .size           _ZN2at6native13reduce_kernelILi256ELi1ENS0_8ReduceOpIN3c107complexIdEENS0_14func_wrapper_tIS5_NS0_55_GLOBAL__N__0955718d_22_SparseCsrTensorMath_cu_868dd54514ReductionAddOpIS5_EEEEjS5_Li4ELi4EEEEEvT1_,(.L_x_8898 - _ZN2at6native13reduce_kernelILi256ELi1ENS0_8ReduceOpIN3c107complexIdEENS0_14func_wrapper_tIS5_NS0_55_GLOBAL__N__0955718d_22_SparseCsrTensorMath_cu_868dd54514ReductionAddOpIS5_EEEEjS5_Li4ELi4EEEEEvT1_)
        .other          _ZN2at6native13reduce_kernelILi256ELi1ENS0_8ReduceOpIN3c107complexIdEENS0_14func_wrapper_tIS5_NS0_55_GLOBAL__N__0955718d_22_SparseCsrTensorMath_cu_868dd54514ReductionAddOpIS5_EEEEjS5_Li4ELi4EEEEEvT1_,@"STO_CUDA_ENTRY STV_DEFAULT"
_ZN2at6native13reduce_kernelILi256ELi1ENS0_8ReduceOpIN3c107complexIdEENS0_14func_wrapper_tIS5_NS0_55_GLOBAL__N__0955718d_22_SparseCsrTensorMath_cu_868dd54514ReductionAddOpIS5_EEEEjS5_Li4ELi4EEEEEvT1_:
[----:B------:R-:W0:Y:S01]  /*0000*/  LDC R1, c[0x0][0x37c] ;  /* 0x0000df00ff017b82 */ /* 0x000e220000000800 */
[----:B------:R-:W1:Y:S01]  /*0010*/  S2R R3, SR_TID.X ;  /* 0x0000000000037919 */ /* 0x000e620000002100 */
[----:B------:R-:W2:Y:S01]  /*0020*/  LDCU UR4, c[0x0][0x574] ;  /* 0x0000ae80ff0477ac */ /* 0x000ea20008000800 */
        /* <DEDUP_REMOVED lines=11> */
[----:B------:R-:W-:Y:S02]  /*00e0*/  HFMA2 R5, -RZ, RZ, 0, 0 ;  /* 0x00000000ff057431 */ /* 0x000fe400000001ff */
        /* <DEDUP_REMOVED lines=281> */
.L_x_6177:
        /* <DEDUP_REMOVED lines=59> */
[----:B------:R-:W1:Y:S04]  /*1630*/  LDCU.128 UR4, c[0x0][0x390] ;  /* 0x00007200ff0477ac */ /* 0x000e680008000c00 */
[----:B------:R-:W1:Y:S02]  /*1640*/  LDG.E.128 R28, desc[UR36][R6.64] ;  /* 0x00000024061c7981 */ /* 0x000e64000c1e1d00 */
[----:B-1----:R-:W1:-:S15]  /*1650*/  DADD R28, R28, UR4 ;  /* 0x000000041c1c7e29 */ /* 0x002e5e0008000000 */
[----:B------:R-:W-:-:S15]  /*1660*/  NOP ;  /* 0x0000000000007918 */ /* 0x000fde0000000000 */
[----:B------:R-:W-:-:S15]  /*1670*/  NOP ;  /* 0x0000000000007918 */ /* 0x000fde0000000000 */
[----:B------:R-:W-:-:S15]  /*1680*/  NOP ;  /* 0x0000000000007918 */ /* 0x000fde0000000000 */
[----:B------:R-:W-:-:S04]  /*1690*/  NOP ;  /* 0x0000000000007918 */ /* 0x000fc80000000000 */
[----:B-1----:R-:W2:Y:S02]  /*16a0*/  DADD R30, R30, UR6 ;  /* 0x000000061e1e7e29 */ /* 0x002ea40008000000 */
.L_x_6184:
[----:B------:R-:W-:Y:S05]  /*16b0*/  BSYNC.RECONVERGENT B2 ;  /* 0x0000000000027941 */ /* 0x000fea0003800200 */
.L_x_6183:
[----:B------:R-:W-:Y:S02]  /*16c0*/  IADD3 R6, P0, PT, R10, 0x40, RZ ;  /* 0x000000400a067810 */ /* 0x000fe40007f1e0ff */
[----:B------:R-:W-:-:S03]  /*16d0*/  IADD3 R5, PT, PT, R46, -0x4, R4 ;  /* 0xfffffffc2e057810 */ /* 0x000fc60007ffe004 */
[----:B------:R-:W-:-:S08]  /*16e0*/  IMAD.X R7, RZ, RZ, R11, P0 ;  /* 0x000000ffff077224 */ /* 0x000fd000000e060b */
.L_x_6182:
[----:B------:R-:W-:Y:S05]  /*16f0*/  BSYNC.RECONVERGENT B1 ;  /* 0x0000000000017941 */ /* 0x000fea0003800200 */
.L_x_6181:
[----:B------:R-:W-:Y:S01]  /*1700*/  LEA R4, R9, 0x3, 0x2 ;  /* 0x0000000309047811 */ /* 0x000fe200078e10ff */
[----:B------:R-:W-:Y:S01]  /*1710*/  BSSY.RECONVERGENT B1, `(.L_x_6185) ;  /* 0x000003d000017945 */ /* 0x000fe20003800200 */
[----:B------:R-:W-:Y:S01]  /*1720*/  ISETP.NE.AND P0, PT, RZ, UR31, PT ;  /* 0x0000001fff007c0c */ /* 0x000fe2000bf05270 */
[----:B------:R-:W-:Y:S01]  /*1730*/  IMAD.MOV.U32 R39, RZ, RZ, R35 ;  /* 0x000000ffff277224 */ /* 0x000fe200078e0023 */
[----:B------:R-:W-:Y:S01]  /*1740*/  ISETP.GE.U32.AND P2, PT, R4, R5, PT ;  /* 0x000000050400720c */ /* 0x000fe20003f46070 */
[----:B------:R-:W-:Y:S01]  /*1750*/  IMAD.MOV.U32 R41, RZ, RZ, R37 ;  /* 0x000000ffff297224 */ /* 0x000fe200078e0025 */
[----:B------:R-:W-:Y:S02]  /*1760*/  ISETP.NE.AND P1, PT, RZ, UR32, PT ;  /* 0x00000020ff007c0c */ /* 0x000fe4000bf25270 */
[----:B------:R-:W-:Y:S02]  /*1770*/  ISETP.NE.AND P0, PT, R2, RZ, P0 ;  /* 0x000000ff0200720c */ /* 0x000fe40000705270 */
[----:B------:R-:W-:-:S02]  /*1780*/  ISETP.NE.AND P1, PT, R33, RZ, P1 ;  /* 0x000000ff2100720c */ /* 0x000fc40000f25270 */
[----:B------:R-:W-:Y:S02]  /*1790*/  MOV R38, R34 ;  /* 0x0000002200267202 */ /* 0x000fe40000000f00 */
[----:B------:R-:W-:Y:S02]  /*17a0*/  PLOP3.LUT P0, PT, P0, P1, PT, 0xf8, 0x8f ;  /* 0x00000000008f781c */ /* 0x000fe40000703f70 */
[----:B------:R-:W-:Y:S01]  /*17b0*/  MOV R40, R36 ;  /* 0x0000002400287202 */ /* 0x000fe20000000f00 */
[----:B------:R-:W-:Y:S10]  /*17c0*/  @P2 BRA `(.L_x_6186) ;  /* 0x0000000000c42947 */ /* 0x000ff40003800000 */
[----:B------:R-:W-:Y:S01]  /*17d0*/  MOV R45, R9 ;  /* 0x00000009002d7202 */ /* 0x000fe20000000f00 */
[----:B------:R-:W-:Y:S01]  /*17e0*/  IMAD.MOV.U32 R40, RZ, RZ, R36 ;  /* 0x000000ffff287224 */ /* 0x000fe200078e0024 */
[----:B------:R-:W-:Y:S01]  /*17f0*/  MOV R41, R37 ;  /* 0x0000002500297202 */ /* 0x000fe20000000f00 */
[----:B------:R-:W-:Y:S01]  /*1800*/  IMAD.MOV.U32 R38, RZ, RZ, R34 ;  /* 0x000000ffff267224 */ /* 0x000fe200078e0022 */
[----:B------:R-:W-:-:S07]  /*1810*/  MOV R39, R35 ;  /* 0x0000002300277202 */ /* 0x000fce0000000f00 */
.L_x_6187:
[C---:B------:R-:W-:Y:S01]  /*1820*/  IMAD.WIDE.U32 R42, R45.reuse, 0x40, R6 ;  /* 0x000000402d2a7825 */ /* 0x040fe200078e0006 */
[----:B------:R-:W1:Y:S04]  /*1830*/  LDCU UR4, c[0x0][0x3ac] ;  /* 0x00007580ff0477ac */ /* 0x000e680008000800 */
[----:B------:R-:W3:Y:S04]  /*1840*/  LDG.E.ENL2.256 R12, R8, desc[UR36][R42.64] ;  /* 0xfe0000242a08797e */ /* 0x000ee8000812190c */
[----:B------:R-:W4:Y:S01]  /*1850*/  LDG.E.ENL2.256 R20, R16, desc[UR36][R42.64+0x20] ;  /* 0xfe0001242a10797e */ /* 0x000f220008121914 */
[----:B-1----:R-:W-:-:S05]  /*1860*/  VIADD R45, R45, UR4 ;  /* 0x000000042d2d7c36 */ /* 0x002fca0008000000 */
[----:B------:R-:W-:-:S04]  /*1870*/  LEA R4, R45, 0x3, 0x2 ;  /* 0x000000032d047811 */ /* 0x000fc800078e10ff */
[----:B------:R-:W-:Y:S01]  /*1880*/  ISETP.GE.U32.AND P1, PT, R4, R5, PT ;  /* 0x000000050400720c */ /* 0x000fe20003f26070 */
[----:B---3--:R1:W3:-:S15]  /*1890*/  DADD R28, R8, R28 ;  /* 0x00000000081c7229 */ /* 0x0082de000000001c */
[----:B------:R-:W-:-:S15]  /*18a0*/  NOP ;  /* 0x0000000000007918 */ /* 0x000fde0000000000 */
[----:B------:R-:W-:-:S15]  /*18b0*/  NOP ;  /* 0x0000000000007918 */ /* 0x000fde0000000000 */
[----:B------:R-:W-:-:S15]  /*18c0*/  NOP ;  /* 0x0000000000007918 */ /* 0x000fde0000000000 */
[----:B------:R-:W-:-:S04]  /*18d0*/  NOP ;  /* 0x0000000000007918 */ /* 0x000fc80000000000 */
[----:B--2---:R1:W2:-:S15]  /*18e0*/  DADD R30, R10, R30 ;  /* 0x000000000a1e7229 */ /* 0x00429e000000001e */
[----:B------:R-:W-:-:S15]  /*18f0*/  NOP ;  /* 0x0000000000007918 */ /* 0x000fde0000000000 */
[----:B------:R-:W-:-:S15]  /*1900*/  NOP ;  /* 0x0000000000007918 */ /* 0x000fde0000000000 */
[----:B------:R-:W-:-:S15]  /*1910*/  NOP ;  /* 0x0000000000007918 */ /* 0x000fde0000000000 */
[----:B------:R-:W-:-:S04]  /*1920*/  NOP ;  /* 0x0000000000007918 */ /* 0x000fc80000000000 */
[----:B------:R1:W0:-:S15]  /*1930*/  DADD R34, R12, R34 ;  /* 0x000000000c227229 */ /* 0x00021e0000000022 */
        /* <DEDUP_REMOVED lines=9> */
[----:B----4-:R1:W4:-:S15]  /*19d0*/  DADD R38, R16, R38 ;  /* 0x0000000010267229 */ /* 0x01031e0000000026 */
        /* <DEDUP_REMOVED lines=14> */
[----:B------:R1:W0:Y:S02]  /*1ac0*/  DADD R24, R22, R24 ;  /* 0x0000000016187229 */ /* 0x0002240000000018 */
[----:B01234-:R-:W-:Y:S05]  /*1ad0*/  @!P1 BRA `(.L_x_6187) ;  /* 0xfffffffc00509947 */ /* 0x01ffea000383ffff */
.L_x_6186:
[----:B------:R-:W-:Y:S05]  /*1ae0*/  BSYNC.RECONVERGENT B1 ;  /* 0x0000000000017941 */ /* 0x000fea0003800200 */
.L_x_6185:
[----:B------:R-:W-:Y:S04]  /*1af0*/  BSSY.RECONVERGENT B1, `(.L_x_6188) ;  /* 0x000000e000017945 */ /* 0x000fe80003800200 */
[----:B------:R-:W-:Y:S05]  /*1b00*/  @P0 BRA `(.L_x_6189) ;  /* 0x0000000000300947 */ /* 0x000fea0003800000 */
[----:B------:R-:W-:-:S04]  /*1b10*/  LOP3.LUT R4, R5, 0xfffffffc, RZ, 0xc0, !PT ;  /* 0xfffffffc05047812 */ /* 0x000fc800078ec0ff */
[----:B------:R-:W-:-:S04]  /*1b20*/  IADD3 R4, PT, PT, R4, R3, RZ ;  /* 0x0000000304047210 */ /* 0x000fc80007ffe0ff */
[----:B------:R-:W-:-:S13]  /*1b30*/  ISETP.GE.U32.AND P0, PT, R4, R5, PT ;  /* 0x000000050400720c */ /* 0x000fda0003f06070 */
[----:B------:R-:W-:Y:S05]  /*1b40*/  @P0 BRA `(.L_x_6189) ;  /* 0x0000000000200947 */ /* 0x000fea0003800000 */
[----:B------:R-:W-:-:S06]  /*1b50*/  IMAD.WIDE R6, R4, 0x10, R6 ;  /* 0x0000001004067825 */ /* 0x000fcc00078e0206 */
[----:B------:R-:W3:Y:S02]  /*1b60*/  LDG.E.128 R4, desc[UR36][R6.64] ;  /* 0x0000002406047981 */ /* 0x000ee4000c1e1d00 */
[----:B---3--:R1:W3:-:S15]  /*1b70*/  DADD R28, R28, R4 ;  /* 0x000000001c1c7229 */ /* 0x0082de0000000004 */
[----:B------:R-:W-:-:S15]  /*1b80*/  NOP ;  /* 0x0000000000007918 */ /* 0x000fde0000000000 */
[----:B------:R-:W-:-:S15]  /*1b90*/  NOP ;  /* 0x0000000000007918 */ /* 0x000fde0000000000 */
[----:B------:R-:W-:-:S15]  /*1ba0*/  NOP ;  /* 0x0000000000007918 */ /* 0x000fde0000000000 */
[----:B------:R-:W-:-:S04]  /*1bb0*/  NOP ;  /* 0x0000000000007918 */ /* 0x000fc80000000000 */
[----:B--23--:R1:W4:Y:S02]  /*1bc0*/  DADD R30, R30, R6 ;  /* 0x000000001e1e7229 */ /* 0x00c3240000000006 */
.L_x_6189:
[----:B------:R-:W-:Y:S05]  /*1bd0*/  BSYNC.RECONVERGENT B1 ;  /* 0x0000000000017941 */ /* 0x000fea0003800200 */
.L_x_6188:
[----:B------:R-:W3:-:S15]  /*1be0*/  DADD R28, R34, R28 ;  /* 0x00000000221c7229 */ /* 0x000ede000000001c */
[----:B------:R-:W-:-:S15]  /*1bf0*/  NOP ;  /* 0x0000000000007918 */ /* 0x000fde0000000000 */
[----:B------:R-:W-:-:S15]  /*1c00*/  NOP ;  /* 0x0000000000007918 */ /* 0x000fde0000000000 */
[----:B------:R-:W-:-:S15]  /*1c10*/  NOP ;  /* 0x0000000000007918 */ /* 0x000fde0000000000 */
[----:B------:R-:W-:-:S04]  /*1c20*/  NOP ;  /* 0x0000000000007918 */ /* 0x000fc80000000000 */
[----:B--2-4-:R-:W2:-:S15]  /*1c30*/  DADD R30, R40, R30 ;  /* 0x00000000281e7229 */ /* 0x014e9e000000001e */
[----:B------:R-:W-:-:S15]  /*1c40*/  NOP ;  /* 0x0000000000007918 */ /* 0x000fde0000000000 */
[----:B------:R-:W-:-:S15]  /*1c50*/  NOP ;  /* 0x0000000000007918 */ /* 0x000fde0000000000 */
[----:B------:R-:W-:-:S15]  /*1c60*/  NOP ;  /* 0x0000000000007918 */ /* 0x000fde0000000000 */
[----:B------:R-:W-:-:S04]  /*1c70*/  NOP ;  /* 0x0000000000007918 */ /* 0x000fc80000000000 */
[----:B---3--:R-:W3:-:S15]  /*1c80*/  DADD R28, R28, R38 ;  /* 0x000000001c1c7229 */ /* 0x008ede0000000026 */
[----:B------:R-:W-:-:S15]  /*1c90*/  NOP ;  /* 0x0000000000007918 */ /* 0x000fde0000000000 */
[----:B------:R-:W-:-:S15]  /*1ca0*/  NOP ;  /* 0x0000000000007918 */ /* 0x000fde0000000000 */
[----:B------:R-:W-:-:S15]  /*1cb0*/  NOP ;  /* 0x0000000000007918 */ /* 0x000fde0000000000 */
[----:B------:R-:W-:-:S04]  /*1cc0*/  NOP ;  /* 0x0000000000007918 */ /* 0x000fc80000000000 */
[----:B--2---:R-:W2:-:S15]  /*1cd0*/  DADD R30, R30, R36 ;  /* 0x000000001e1e7229 */ /* 0x004e9e0000000024 */
[----:B------:R-:W-:-:S15]  /*1ce0*/  NOP ;  /* 0x0000000000007918 */ /* 0x000fde0000000000 */
[----:B------:R-:W-:-:S15]  /*1cf0*/  NOP ;  /* 0x0000000000007918 */ /* 0x000fde0000000000 */
[----:B------:R-:W-:-:S15]  /*1d00*/  NOP ;  /* 0x0000000000007918 */ /* 0x000fde0000000000 */
[----:B------:R-:W-:-:S04]  /*1d10*/  NOP ;  /* 0x0000000000007918 */ /* 0x000fc80000000000 */
[----:B---3--:R3:W4:-:S15]  /*1d20*/  DADD R16, R28, R26 ;  /* 0x000000001c107229 */ /* 0x00871e000000001a */
[----:B------:R-:W-:-:S15]  /*1d30*/  NOP ;  /* 0x0000000000007918 */ /* 0x000fde0000000000 */
[----:B------:R-:W-:-:S15]  /*1d40*/  NOP ;  /* 0x0000000000007918 */ /* 0x000fde0000000000 */
[----:B------:R-:W-:-:S15]  /*1d50*/  NOP ;  /* 0x0000000000007918 */ /* 0x000fde0000000000 */
[----:B------:R-:W-:-:S04]  /*1d60*/  NOP ;  /* 0x0000000000007918 */ /* 0x000fc80000000000 */
[----:B--2---:R3:W2:Y:S02]  /*1d70*/  DADD R18, R30, R24 ;  /* 0x000000001e127229 */ /* 0x0046a40000000018 */
[----:B--234-:R-:W-:Y:S05]  /*1d80*/  BRA `(.L_x_6179) ;  /* 0x000000a800487947 */ /* 0x01cfea0003800000 */
.L_x_6180:
        /* <DEDUP_REMOVED lines=20> */
[----:B------:R-:W-:Y:S01]  /*1ed0*/  IMAD.MOV.U32 R5, RZ, RZ, R9 ;  /* 0x000000ffff057224 */ /* 0x000fe200078e0009 */
[-C--:B--2---:R-:W-:Y:S01]  /*1ee0*/  MOV R40, R10.reuse ;  /* 0x0000000a00287202 */ /* 0x084fe20000000f00 */
[--C-:B------:R-:W-:Y:S01]  /*1ef0*/  IMAD.MOV.U32 R41, RZ, RZ, R11.reuse ;  /* 0x000000ffff297224 */ /* 0x100fe200078e000b */
[-C--:B------:R-:W-:Y:S01]  /*1f00*/  MOV R36, R10.reuse ;  /* 0x0000000a00247202 */ /* 0x080fe20000000f00 */
[--C-:B------:R-:W-:Y:S01]  /*1f10*/  IMAD.MOV.U32 R37, RZ, RZ, R11.reuse ;  /* 0x000000ffff257224 */ /* 0x100fe200078e000b */
[----:B------:R-:W-:Y:S01]  /*1f20*/  MOV R8, R10 ;  /* 0x0000000a00087202 */ /* 0x000fe20000000f00 */
[----:B------:R-:W-:Y:S01]  /*1f30*/  IMAD.MOV.U32 R9, RZ, RZ, R11 ;  /* 0x000000ffff097224 */ /* 0x000fe200078e000b */
[-C--:B---3--:R-:W-:Y:S01]  /*1f40*/  MOV R18, R16.reuse ;  /* 0x0000001000127202 */ /* 0x088fe20000000f00 */
        /* <DEDUP_REMOVED lines=9> */
[----:B------:R-:W-:Y:S01]  /*1fe0*/  MOV R34, R16 ;  /* 0x0000001000227202 */ /* 0x000fe20000000f00 */
[----:B------:R-:W-:Y:S01]  /*1ff0*/  IMAD.MOV.U32 R35, RZ, RZ, R17 ;  /* 0x000000ffff237224 */ /* 0x000fe200078e0011 */
[-C--:B------:R-:W-:Y:S01]  /*2000*/  MOV R36, R10.reuse ;  /* 0x0000000a00247202 */ /* 0x080fe20000000f00 */
[--C-:B------:R-:W-:Y:S01]  /*2010*/  IMAD.MOV.U32 R37, RZ, RZ, R11.reuse ;  /* 0x000000ffff257224 */ /* 0x100fe200078e000b */
[----:B------:R-:W-:Y:S01]  /*2020*/  MOV R8, R10 ;  /* 0x0000000a00087202 */ /* 0x000fe20000000f00 */
[----:B------:R-:W-:-:S07]  /*2030*/  IMAD.MOV.U32 R9, RZ, RZ, R11 ;  /* 0x000000ffff097224 */ /* 0x000fce00078e000b */
.L_x_6193:
[C---:B------:R-:W-:Y:S01]  /*2040*/  IADD3 R13, PT, PT, R5.reuse, R32, RZ ;  /* 0x00000020050d7210 */ /* 0x040fe20007ffe0ff */
[----:B------:R-:W-:-:S04]  /*2050*/  IMAD.WIDE.U32 R20, R5, 0x10, R6 ;  /* 0x0000001005147825 */ /* 0x000fc800078e0006 */
[C---:B------:R-:W-:Y:S02]  /*2060*/  IMAD.IADD R29, R13.reuse, 0x1, R32 ;  /* 0x000000010d1d7824 */ /* 0x040fe400078e0220 */
[--C-:B------:R-:W-:Y:S01]  /*2070*/  IMAD.WIDE.U32 R12, R13, 0x10, R6.reuse ;  /* 0x000000100d0c7825 */ /* 0x100fe200078e0006 */
[----:B------:R-:W2:Y:S02]  /*2080*/  LDG.E.128 R20, desc[UR36][R20.64] ;  /* 0x0000002414147981 */ /* 0x000ea4000c1e1d00 */
[C---:B------:R-:W-:Y:S01]  /*2090*/  IADD3 R5, PT, PT, R29.reuse, R32, RZ ;  /* 0x000000201d057210 */ /* 0x040fe20007ffe0ff */
        /* <DEDUP_REMOVED lines=18> */
[----:B---3--:R1:W3:-:S15]  /*21c0*/  DADD R10, R12, R10 ;  /* 0x000000000c0a7229 */ /* 0x0082de000000000a */
        /* <DEDUP_REMOVED lines=19> */
[----:B-----5:R1:W0:-:S15]  /*2300*/  DADD R40, R24, R40 ;  /* 0x0000000018287229 */ /* 0x02021e0000000028 */
[----:B------:R-:W-:-:S15]  /*2310*/  NOP ;  /* 0x0000000000007918 */ /* 0x000fde0000000000 */
[----:B------:R-:W-:-:S15]  /*2320*/  NOP ;  /* 0x0000000000007918 */ /* 0x000fde0000000000 */
[----:B------:R-:W-:-:S15]  /*2330*/  NOP ;  /* 0x0000000000007918 */ /* 0x000fde0000000000 */
[----:B------:R-:W-:-:S04]  /*2340*/  NOP ;  /* 0x0000000000007918 */ /* 0x000fc80000000000 */
[----:B------:R1:W0:Y:S02]  /*2350*/  DADD R18, R26, R18 ;  /* 0x000000001a127229 */ /* 0x0002240000000012 */
[----:B01234-:R-:W-:Y:S05]  /*2360*/  @!P0 BRA `(.L_x_6193) ;  /* 0xfffffffc00348947 */ /* 0x01ffea000383ffff */
[----:B------:R-:W-:Y:S05]  /*2370*/  BSYNC.RECONVERGENT B2 ;  /* 0x0000000000027941 */ /* 0x000fea0003800200 */
.L_x_6192:
[----:B------:R-:W-:Y:S05]  /*2380*/  BSYNC.RECONVERGENT B1 ;  /* 0x0000000000017941 */ /* 0x000fea0003800200 */
.L_x_6191:
[----:B------:R-:W-:Y:S01]  /*2390*/  ISETP.GE.U32.AND P0, PT, R5, R4, PT ;  /* 0x000000040500720c */ /* 0x000fe20003f06070 */
[----:B------:R-:W-:-:S12]  /*23a0*/  BSSY.RECONVERGENT B1, `(.L_x_6194) ;  /* 0x0000012000017945 */ /* 0x000fd80003800200 */
[----:B------:R-:W-:Y:S05]  /*23b0*/  @P0 BRA `(.L_x_6195) ;  /* 0x0000000000400947 */ /* 0x000fea0003800000 */
[----:B------:R-:W-:-:S06]  /*23c0*/  IMAD.WIDE.U32 R20, R5, 0x10, R6 ;  /* 0x0000001005147825 */ /* 0x000fcc00078e0006 */
[----:B------:R-:W5:Y:S01]  /*23d0*/  LDG.E.128 R20, desc[UR36][R20.64] ;  /* 0x0000002414147981 */ /* 0x000f62000c1e1d00 */
[----:B------:R-:W-:-:S04]  /*23e0*/  IADD3 R43, PT, PT, R5, R32, RZ ;  /* 0x00000020052b7210 */ /* 0x000fc80007ffe0ff */
[----:B------:R-:W-:-:S13]  /*23f0*/  ISETP.GE.U32.AND P1, PT, R43, R4, PT ;  /* 0x000000042b00720c */ /* 0x000fda0003f26070 */
[----:B------:R-:W-:Y:S05]  /*2400*/  @P1 BRA `(.L_x_6195) ;  /* 0x00000000002c1947 */ /* 0x000fea0003800000 */
[----:B------:R-:W-:-:S06]  /*2410*/  IMAD.WIDE.U32 R12, R43, 0x10, R6 ;  /* 0x000000102b0c7825 */ /* 0x000fcc00078e0006 */
[----:B------:R-:W5:Y:S01]  /*2420*/  LDG.E.128 R12, desc[UR36][R12.64] ;  /* 0x000000240c0c7981 */ /* 0x000f62000c1e1d00 */
[----:B------:R-:W-:-:S05]  /*2430*/  IMAD.IADD R43, R43, 0x1, R32 ;  /* 0x000000012b2b7824 */ /* 0x000fca00078e0220 */
[----:B------:R-:W-:-:S13]  /*2440*/  ISETP.GE.U32.AND P1, PT, R43, R4, PT ;  /* 0x000000042b00720c */ /* 0x000fda0003f26070 */
[----:B------:R-:W-:Y:S05]  /*2450*/  @P1 BRA `(.L_x_6195) ;  /* 0x0000000000181947 */ /* 0x000fea0003800000 */
[C---:B------:R-:W-:Y:S01]  /*2460*/  IADD3 R31, PT, PT, R43.reuse, R32, RZ ;  /* 0x000000202b1f7210 */ /* 0x040fe20007ffe0ff */
[----:B------:R-:W-:-:S03]  /*2470*/  IMAD.WIDE.U32 R28, R43, 0x10, R6 ;  /* 0x000000102b1c7825 */ /* 0x000fc600078e0006 */
[----:B------:R-:W-:-:S13]  /*2480*/  ISETP.GE.U32.AND P1, PT, R31, R4, PT ;  /* 0x000000041f00720c */ /* 0x000fda0003f26070 */
[----:B------:R-:W-:Y:S02]  /*2490*/  @!P1 IMAD.WIDE.U32 R6, R31, 0x10, R6 ;  /* 0x000000101f069825 */ /* 0x000fe400078e0006 */
[----:B------:R-:W5:Y:S04]  /*24a0*/  LDG.E.128 R28, desc[UR36][R28.64] ;  /* 0x000000241c1c7981 */ /* 0x000f68000c1e1d00 */
[----:B------:R1:W5:Y:S02]  /*24b0*/  @!P1 LDG.E.128 R24, desc[UR36][R6.64] ;  /* 0x0000002406189981 */ /* 0x000364000c1e1d00 */
.L_x_6195:
[----:B------:R-:W-:Y:S05]  /*24c0*/  BSYNC.RECONVERGENT B1 ;  /* 0x0000000000017941 */ /* 0x000fea0003800200 */
.L_x_6194:
[----:B------:R-:W-:Y:S04]  /*24d0*/  BSSY.RECONVERGENT B1, `(.L_x_6196) ;  /* 0x0000024000017945 */ /* 0x000fe80003800200 */
[----:B------:R-:W-:Y:S05]  /*24e0*/  @P0 BRA `(.L_x_6197) ;  /* 0x0000000000880947 */ /* 0x000fea0003800000 */
[----:B------:R-:W-:Y:S01]  /*24f0*/  IMAD.IADD R5, R5, 0x1, R32 ;  /* 0x0000000105057824 */ /* 0x000fe200078e0220 */
[----:B-----5:R2:W3:Y:S04]  /*2500*/  DADD R8, R8, R20 ;  /* 0x0000000008087229 */ /* 0x0204e80000000014 */
[----:B------:R-:W-:-:S15]  /*2510*/  ISETP.GE.U32.AND P0, PT, R5, R4, PT ;  /* 0x000000040500720c */ /* 0x000fde0003f06070 */
[----:B------:R-:W-:-:S15]  /*2520*/  NOP ;  /* 0x0000000000007918 */ /* 0x000fde0000000000 */
[----:B------:R-:W-:-:S15]  /*2530*/  NOP ;  /* 0x0000000000007918 */ /* 0x000fde0000000000 */
[----:B------:R-:W-:-:S15]  /*2540*/  NOP ;  /* 0x0000000000007918 */ /* 0x000fde0000000000 */
[----:B------:R2:W4:Y:S02]  /*2550*/  DADD R16, R16, R22 ;  /* 0x0000000010107229 */ /* 0x0005240000000016 */
[----:B--234-:R-:W-:Y:S05]  /*2560*/  @P0 BRA `(.L_x_6197) ;  /* 0x0000000000680947 */ /* 0x01cfea0003800000 */
[----:B------:R-:W-:Y:S01]  /*2570*/  IADD3 R5, PT, PT, R5, R32, RZ ;  /* 0x0000002005057210 */ /* 0x000fe20007ffe0ff */
[----:B------:R2:W3:Y:S03]  /*2580*/  DADD R10, R10, R12 ;  /* 0x000000000a0a7229 */ /* 0x0004e6000000000c */
[----:B------:R-:W-:-:S15]  /*2590*/  ISETP.GE.U32.AND P0, PT, R5, R4, PT ;  /* 0x000000040500720c */ /* 0x000fde0003f06070 */
[----:B------:R-:W-:-:S15]  /*25a0*/  NOP ;  /* 0x0000000000007918 */ /* 0x000fde0000000000 */
[----:B------:R-:W-:-:S15]  /*25b0*/  NOP ;  /* 0x0000000000007918 */ /* 0x000fde0000000000 */
[----:B------:R-:W-:-:S15]  /*25c0*/  NOP ;  /* 0x0000000000007918 */ /* 0x000fde0000000000 */
[----:B------:R-:W-:-:S01]  /*25d0*/  NOP ;  /* 0x0000000000007918 */ /* 0x000fc20000000000 */
[----:B------:R2:W4:Y:S02]  /*25e0*/  DADD R34, R34, R14 ;  /* 0x0000000022227229 */ /* 0x000524000000000e */
[----:B--234-:R-:W-:Y:S05]  /*25f0*/  @P0 BRA `(.L_x_6197) ;  /* 0x0000000000440947 */ /* 0x01cfea0003800000 */
[----:B------:R-:W-:Y:S01]  /*2600*/  IMAD.IADD R5, R5, 0x1, R32 ;  /* 0x0000000105057824 */ /* 0x000fe200078e0220 */
[----:B------:R2:W3:Y:S04]  /*2610*/  DADD R36, R36, R28 ;  /* 0x0000000024247229 */ /* 0x0004e8000000001c */
[----:B------:R-:W-:-:S15]  /*2620*/  ISETP.GE.U32.AND P0, PT, R5, R4, PT ;  /* 0x000000040500720c */ /* 0x000fde0003f06070 */
[----:B------:R-:W-:-:S15]  /*2630*/  NOP ;  /* 0x0000000000007918 */ /* 0x000fde0000000000 */
[----:B------:R-:W-:-:S15]  /*2640*/  NOP ;  /* 0x0000000000007918 */ /* 0x000fde0000000000 */
[----:B------:R-:W-:-:S15]  /*2650*/  NOP ;  /* 0x0000000000007918 */ /* 0x000fde0000000000 */
[----:B------:R2:W4:-:S15]  /*2660*/  DADD R38, R38, R30 ;  /* 0x0000000026267229 */ /* 0x00051e000000001e */
[----:B------:R-:W-:-:S15]  /*2670*/  NOP ;  /* 0x0000000000007918 */ /* 0x000fde0000000000 */
[----:B------:R-:W-:-:S15]  /*2680*/  NOP ;  /* 0x0000000000007918 */ /* 0x000fde0000000000 */
[----:B------:R-:W-:-:S15]  /*2690*/  NOP ;  /* 0x0000000000007918 */ /* 0x000fde0000000000 */
[----:B------:R-:W-:-:S04]  /*26a0*/  NOP ;  /* 0x0000000000007918 */ /* 0x000fc80000000000 */
[----:B------:R2:W0:-:S15]  /*26b0*/  @!P0 DADD R40, R40, R24 ;  /* 0x0000000028288229 */ /* 0x00041e0000000018 */
[----:B------:R-:W-:-:S15]  /*26c0*/  NOP ;  /* 0x0000000000007918 */ /* 0x000fde0000000000 */
[----:B------:R-:W-:-:S15]  /*26d0*/  NOP ;  /* 0x0000000000007918 */ /* 0x000fde0000000000 */
[----:B------:R-:W-:-:S15]  /*26e0*/  NOP ;  /* 0x0000000000007918 */ /* 0x000fde0000000000 */
[----:B------:R-:W-:-:S04]  /*26f0*/  NOP ;  /* 0x0000000000007918 */ /* 0x000fc80000000000 */
[----:B---34-:R2:W0:Y:S02]  /*2700*/  @!P0 DADD R18, R18, R26 ;  /* 0x0000000012128229 */ /* 0x018424000000001a */
.L_x_6197:
[----:B------:R-:W-:Y:S05]  /*2710*/  BSYNC.RECONVERGENT B1 ;  /* 0x0000000000017941 */ /* 0x000fea0003800200 */
.L_x_6196:
[----:B------:R-:W3:-:S15]  /*2720*/  DADD R8, R8, R10 ;  /* 0x0000000008087229 */ /* 0x000ede000000000a */
[----:B------:R-:W-:-:S15]  /*2730*/  NOP ;  /* 0x0000000000007918 */ /* 0x000fde0000000000 */
[----:B------:R-:W-:-:S15]  /*2740*/  NOP ;  /* 0x0000000000007918 */ /* 0x000fde0000000000 */
[----:B------:R-:W-:-:S15]  /*2750*/  NOP ;  /* 0x0000000000007918 */ /* 0x000fde0000000000 */
[----:B------:R-:W-:-:S04]  /*2760*/  NOP ;  /* 0x0000000000007918 */ /* 0x000fc80000000000 */
[----:B------:R-:W4:-:S15]  /*2770*/  DADD R16, R16, R34 ;  /* 0x0000000010107229 */ /* 0x000f1e0000000022 */
[----:B------:R-:W-:-:S15]  /*2780*/  NOP ;  /* 0x0000000000007918 */ /* 0x000fde0000000000 */
[----:B------:R-:W-:-:S15]  /*2790*/  NOP ;  /* 0x0000000000007918 */ /* 0x000fde0000000000 */
[----:B------:R-:W-:-:S15]  /*27a0*/  NOP ;  /* 0x0000000000007918 */ /* 0x000fde0000000000 */
[----:B------:R-:W-:-:S04]  /*27b0*/  NOP ;  /* 0x0000000000007918 */ /* 0x000fc80000000000 */
[----:B---3--:R-:W0:-:S15]  /*27c0*/  DADD R8, R8, R36 ;  /* 0x0000000008087229 */ /* 0x008e1e0000000024 */
        /* <DEDUP_REMOVED lines=9> */
[----:B0-----:R0:W4:-:S15]  /*2860*/  DADD R16, R8, R40 ;  /* 0x0000000008107229 */ /* 0x00111e0000000028 */
[----:B------:R-:W-:-:S15]  /*2870*/  NOP ;  /* 0x0000000000007918 */ /* 0x000fde0000000000 */
[----:B------:R-:W-:-:S15]  /*2880*/  NOP ;  /* 0x0000000000007918 */ /* 0x000fde0000000000 */
[----:B------:R-:W-:-:S15]  /*2890*/  NOP ;  /* 0x0000000000007918 */ /* 0x000fde0000000000 */
[----:B------:R-:W-:-:S04]  /*28a0*/  NOP ;  /* 0x0000000000007918 */ /* 0x000fc80000000000 */
[----:B---3--:R0:W3:Y:S02]  /*28b0*/  DADD R18, R38, R18 ;  /* 0x0000000026127229 */ /* 0x0080e40000000012 */
[----:B0--34-:R-:W-:Y:S05]  /*28c0*/  BRA `(.L_x_6179) ;  /* 0x0000009c00787947 */ /* 0x019fea0003800000 */
.L_x_6190:
        /* <DEDUP_REMOVED lines=15> */
[----:B------:R-:W-:Y:S02]  /*29c0*/  ISETP.GE.U32.AND P0, PT, R5, R4, PT ;  /* 0x000000040500720c */ /* 0x000fe40003f06070 */
[----:B------:R-:W-:Y:S01]  /*29d0*/  MOV R5, R9 ;  /* 0x0000000900057202 */ /* 0x000fe20000000f00 */
        /* <DEDUP_REMOVED lines=20> */
[----:B------:R-:W-:Y:S01]  /*2b20*/  IMAD.MOV.U32 R8, RZ, RZ, R10 ;  /* 0x000000ffff087224 */ /* 0x000fe200078e000a */
[----:B------:R-:W-:-:S07]  /*2b30*/  MOV R9, R11 ;  /* 0x0000000b00097202 */ /* 0x000fce0000000f00 */
.L_x_6201:
        /* <DEDUP_REMOVED lines=8> */
[----:B------:R-:W2:Y:S01]  /*2bc0*/  LDG.E.128 R20, desc[UR36][R20.64] ;  /* 0x0000002414147981 */ /* 0x000ea2000c1e1d00 */
[----:B------:R-:W-:-:S04]  /*2bd0*/  IMAD.WIDE.U32 R12, R13, 0x10, R6 ;  /* 0x000000100d0c7825 */ /* 0x000fc800078e0006 */
        /* <DEDUP_REMOVED lines=46> */
.L_x_6200:
[----:B------:R-:W-:Y:S05]  /*2ec0*/  BSYNC.RECONVERGENT B1 ;  /* 0x0000000000017941 */ /* 0x000fea0003800200 */
.L_x_6199:
[----:B------:R-:W-:Y:S01]  /*2ed0*/  ISETP.GE.U32.AND P0, PT, R5, R4, PT ;  /* 0x000000040500720c */ /* 0x000fe20003f06070 */
[----:B------:R-:W-:-:S12]  /*2ee0*/  BSSY.RECONVERGENT B1, `(.L_x_6202) ;  /* 0x0000016000017945 */ /* 0x000fd80003800200 */
[----:B------:R-:W-:Y:S05]  /*2ef0*/  @P0 BRA `(.L_x_6203) ;  /* 0x0000000000500947 */ /* 0x000fea0003800000 */
[----:B------:R-:W-:-:S04]  /*2f00*/  IMAD R21, R32, R5, RZ ;  /* 0x0000000520157224 */ /* 0x000fc800078e02ff */
[----:B------:R-:W-:-:S06]  /*2f10*/  IMAD.WIDE.U32 R20, R21, 0x10, R6 ;  /* 0x0000001015147825 */ /* 0x000fcc00078e0006 */
[----:B------:R-:W5:Y:S01]  /*2f20*/  LDG.E.128 R20, desc[UR36][R20.64] ;  /* 0x0000002414147981 */ /* 0x000f62000c1e1d00 */
[----:B------:R-:W-:-:S04]  /*2f30*/  IADD3 R37, PT, PT, R5, R36, RZ ;  /* 0x0000002405257210 */ /* 0x000fc80007ffe0ff */
        /* <DEDUP_REMOVED lines=16> */
.L_x_6203:
[----:B------:R-:W-:Y:S05]  /*3040*/  BSYNC.RECONVERGENT B1 ;  /* 0x0000000000017941 */ /* 0x000fea0003800200 */
.L_x_6202:
[----:B------:R-:W-:Y:S04]  /*3050*/  BSSY.RECONVERGENT B1, `(.L_x_6204) ;  /* 0x0000025000017945 */ /* 0x000fe80003800200 */
[----:B------:R-:W-:Y:S05]  /*3060*/  @P0 BRA `(.L_x_6205) ;  /* 0x00000000008c0947 */ /* 0x000fea0003800000 */
[----:B------:R-:W-:Y:S01]  /*3070*/  IADD3 R5, PT, PT, R5, R36, RZ ;  /* 0x0000002405057210 */ /* 0x000fe20007ffe0ff */
[----:B-----5:R2:W3:Y:S03]  /*3080*/  DADD R8, R8, R20 ;  /* 0x0000000008087229 */ /* 0x0204e60000000014 */
[----:B------:R-:W-:-:S15]  /*3090*/  ISETP.GE.U32.AND P0, PT, R5, R4, PT ;  /* 0x000000040500720c */ /* 0x000fde0003f06070 */
[----:B------:R-:W-:-:S15]  /*30a0*/  NOP ;  /* 0x0000000000007918 */ /* 0x000fde0000000000 */
[----:B------:R-:W-:-:S15]  /*30b0*/  NOP ;  /* 0x0000000000007918 */ /* 0x000fde0000000000 */
[----:B------:R-:W-:-:S15]  /*30c0*/  NOP ;  /* 0x0000000000007918 */ /* 0x000fde0000000000 */
[----:B------:R-:W-:-:S01]  /*30d0*/  NOP ;  /* 0x0000000000007918 */ /* 0x000fc20000000000 */
        /* <DEDUP_REMOVED lines=28> */
.L_x_6205:
[----:B------:R-:W-:Y:S05]  /*32a0*/  BSYNC.RECONVERGENT B1 ;  /* 0x0000000000017941 */ /* 0x000fea0003800200 */
.L_x_6204:
        /* <DEDUP_REMOVED lines=27> */
.L_x_6198:
        /* <DEDUP_REMOVED lines=11> */
[----:B-1----:R-:W-:-:S05]  /*3510*/  MOV R32, UR4 ;  /* 0x0000000400207c02 */ /* 0x002fca0008000f00 */
[----:B------:R-:W-:Y:S01]  /*3520*/  IMAD R11, R32, 0x3, R9 ;  /* 0x00000003200b7824 */ /* 0x000fe200078e0209 */
[----:B------:R-:W-:Y:S01]  /*3530*/  CS2R R8, SRZ ;  /* 0x0000000000087805 */ /* 0x000fe2000001ff00 */
[----:B--2---:R-:W-:Y:S01]  /*3540*/  IMAD.MOV.U32 R44, RZ, RZ, R6 ;  /* 0x000000ffff2c7224 */ /* 0x004fe200078e0006 */
[-C--:B------:R-:W-:Y:S01]  /*3550*/  MOV R45, R7.reuse ;  /* 0x00000007002d7202 */ /* 0x080fe20000000f00 */
[----:B------:R-:W-:Y:S01]  /*3560*/  IMAD.MOV.U32 R39, RZ, RZ, R7 ;  /* 0x000000ffff277224 */ /* 0x000fe200078e0007 */
[----:B------:R-:W-:Y:S02]  /*3570*/  ISETP.GE.U32.AND P0, PT, R11, R4, PT ;  /* 0x000000040b00720c */ /* 0x000fe40003f06070 */
[----:B------:R-:W-:Y:S02]  /*3580*/  CS2R R10, SRZ ;  /* 0x00000000000a7805 */ /* 0x000fe4000001ff00 */
[-C--:B------:R-:W-:Y:S02]  /*3590*/  MOV R38, R6.reuse ;  /* 0x0000000600267202 */ /* 0x080fe40000000f00 */
[----:B------:R-:W-:Y:S01]  /*35a0*/  MOV R16, R6 ;  /* 0x0000000600107202 */ /* 0x000fe20000000f00 */
[----:B---3--:R-:W-:Y:S01]  /*35b0*/  IMAD.MOV.U32 R42, RZ, RZ, R18 ;  /* 0x000000ffff2a7224 */ /* 0x008fe200078e0012 */
[----:B------:R-:W-:Y:S01]  /*35c0*/  MOV R17, R7 ;  /* 0x0000000700117202 */ /* 0x000fe20000000f00 */
[----:B------:R-:W-:Y:S01]  /*35d0*/  IMAD.MOV.U32 R41, RZ, RZ, R19 ;  /* 0x000000ffff297224 */ /* 0x000fe200078e0013 */
[----:B------:R-:W-:-:S02]  /*35e0*/  MOV R43, R19 ;  /* 0x00000013002b7202 */ /* 0x000fc40000000f00 */
[-C--:B------:R-:W-:Y:S02]  /*35f0*/  MOV R40, R18.reuse ;  /* 0x0000001200287202 */ /* 0x080fe40000000f00 */
[----:B------:R-:W-:Y:S02]  /*3600*/  MOV R34, R18 ;  /* 0x0000001200227202 */ /* 0x000fe40000000f00 */
        /* <DEDUP_REMOVED lines=8> */
[----:B------:R-:W-:Y:S01]  /*3690*/  IMAD.MOV.U32 R35, RZ, RZ, R19 ;  /* 0x000000ffff237224 */ /* 0x000fe200078e0013 */
[----:B------:R-:W-:Y:S01]  /*36a0*/  VIMNMX.U32 R36, PT, PT, R36, 0x18, PT ;  /* 0x0000001824247848 */ /* 0x000fe20003fe0000 */
[----:B------:R-:W-:Y:S01]  /*36b0*/  IMAD.MOV.U32 R38, RZ, RZ, R6 ;  /* 0x000000ffff267224 */ /* 0x000fe200078e0006 */
[----:B------:R-:W-:Y:S01]  /*36c0*/  MOV R41, R19 ;  /* 0x0000001300297202 */ /* 0x000fe20000000f00 */
[----:B------:R-:W-:Y:S01]  /*36d0*/  IMAD.MOV.U32 R17, RZ, RZ, R7 ;  /* 0x000000ffff117224 */ /* 0x000fe200078e0007 */
[----:B------:R-:W-:-:S02]  /*36e0*/  MOV R34, R18 ;  /* 0x0000001200227202 */ /* 0x000fc40000000f00 */
[-C--:B------:R-:W-:Y:S02]  /*36f0*/  MOV R44, R6.reuse ;  /* 0x00000006002c7202 */ /* 0x080fe40000000f00 */
[-C--:B------:R-:W-:Y:S02]  /*3700*/  MOV R45, R7.reuse ;  /* 0x00000007002d7202 */ /* 0x080fe40000000f00 */
[----:B------:R-:W-:Y:S02]  /*3710*/  MOV R39, R7 ;  /* 0x0000000700277202 */ /* 0x000fe40000000f00 */
[----:B------:R-:W-:Y:S02]  /*3720*/  MOV R16, R6 ;  /* 0x0000000600107202 */ /* 0x000fe40000000f00 */
[----:B-1----:R-:W-:-:S07]  /*3730*/  IADD3 R36, PT, PT, R36, 0x1, RZ ;  /* 0x0000000124247810 */ /* 0x002fce0007ffe0ff */
.L_x_6213:
        /* <DEDUP_REMOVED lines=83> */
[----:B------:R-:W-:Y:S01]  /*3c70*/  MOV R9, R10 ;  /* 0x0000000a00097202 */ /* 0x000fe20000000f00 */
        /* <DEDUP_REMOVED lines=215> */
[----:B------:R-:W1:Y:S01]  /*49f0*/  @P1 LDC.64 R12, c[0x0][0x508] ;  /* 0x00014200ff0c1b82 */ /* 0x000e620000000a00 */
[----:B0-----:R-:W-:-:S07]  /*4a00*/  IMAD.HI.U32 R8, R10, UR55, R8 ;  /* 0x000000370a087c27 */ /* 0x001fce000f8e0008 */
[----:B------:R-:W0:Y:S01]  /*4a10*/  @P1 LDC R15, c[0x0][0x504] ;  /* 0x00014100ff0f1b82 */ /* 0x000e220000000800 */
[----:B------:R-:W-:Y:S01]  /*4a20*/  SHF.R.U32.HI R9, RZ, UR28, R8 ;  /* 0x0000001cff097c19 */ /* 0x000fe20008011608 */
[----:B------:R-:W-:-:S03]  /*4a30*/  @P1 IMAD.MOV.U32 R8, RZ, RZ, RZ ;  /* 0x000000ffff081224 */ /* 0x000fc600078e00ff */
[----:B------:R-:W-:-:S05]  /*4a40*/  IADD3 R11, PT, PT, -R9, RZ, RZ ;  /* 0x000000ff090b7210 */ /* 0x000fca0007ffe1ff */
[----:B------:R-:W-:Y:S02]  /*4a50*/  IMAD R11, R11, UR54, R10 ;  /* 0x000000360b0b7c24 */ /* 0x000fe4000f8e020a */
[----:B------:R-:W2:Y:S02]  /*4a60*/  @P1 LDC R10, c[0x0][0x570] ;  /* 0x00015c00ff0a1b82 */ /* 0x000ea40000000800 */
[----:B------:R-:W-:Y:S02]  /*4a70*/  IMAD R4, R11, UR29, R4 ;  /* 0x0000001d0b047c24 */ /* 0x000fe4000f8e0204 */
[----:B-1----:R-:W-:-:S05]  /*4a80*/  @P1 IMAD.HI.U32 R8, R9, R12, R8 ;  /* 0x0000000c09081227 */ /* 0x002fca00078e0008 */
[----:B------:R-:W-:-:S04]  /*4a90*/  @P1 SHF.R.U32.HI R8, RZ, R13, R8 ;  /* 0x0000000dff081219 */ /* 0x000fc80000011608 */
[----:B------:R-:W-:-:S05]  /*4aa0*/  @P1 IADD3 R8, PT, PT, -R8, RZ, RZ ;  /* 0x000000ff08081210 */ /* 0x000fca0007ffe1ff */
[----:B0-----:R-:W-:-:S04]  /*4ab0*/  @P1 IMAD R9, R8, R15, R9 ;  /* 0x0000000f08091224 */ /* 0x001fc800078e0209 */
[----:B--2---:R-:W-:-:S07]  /*4ac0*/  @P1 IMAD R4, R9, R10, R4 ;  /* 0x0000000a09041224 */ /* 0x004fce00078e0204 */
.L_x_6209:
        /* <DEDUP_REMOVED lines=243> */
.L_x_6210:
        /* <DEDUP_REMOVED lines=243> */
.L_x_6211:
        /* <DEDUP_REMOVED lines=243> */
.L_x_6212:
[----:B------:R-:W-:-:S04]  /*7860*/  LOP3.LUT R25, R4, 0xfffffff0, RZ, 0xc0, !PT ;  /* 0xfffffff004197812 */ /* 0x000fc800078ec0ff */
[----:B------:R-:W-:-:S04]  /*7870*/  IADD3 R24, P1, PT, R25, R46, RZ ;  /* 0x0000002e19187210 */ /* 0x000fc80007f3e0ff */
[----:B------:R-:W-:-:S06]  /*7880*/  IADD3.X R25, PT, PT, RZ, R47, RZ, P1, !PT ;  /* 0x0000002fff197210 */ /* 0x000fcc0000ffe4ff */
[----:B------:R-:W5:Y:S03]  /*7890*/  LDG.E.128 R24, desc[UR36][R24.64] ;  /* 0x0000002418187981 */ /* 0x000f66000c1e1d00 */
.L_x_6208:
[----:B------:R-:W1:Y:S01]  /*78a0*/  LDCU UR5, c[0x0][0x3a4] ;  /* 0x00007480ff0577ac */ /* 0x000e620008000800 */
[----:B------:R-:W-:Y:S01]  /*78b0*/  IMAD.U32 R32, RZ, RZ, UR4 ;  /* 0x00000004ff207e24 */ /* 0x000fe2000f8e00ff */
[----:B-----5:R2:W3:Y:S04]  /*78c0*/  DADD R6, R8, R6 ;  /* 0x0000000008067229 */ /* 0x0204e80000000006 */
[----:B------:R-:W-:-:S05]  /*78d0*/  LEA R37, R32, R37, 0x2 ;  /* 0x0000002520257211 */ /* 0x000fca00078e10ff */
[----:B------:R-:W-:Y:S01]  /*78e0*/  IMAD R49, R32, 0x3, R37 ;  /* 0x0000000320317824 */ /* 0x000fe200078e0225 */
[----:B-1----:R-:W-:-:S04]  /*78f0*/  MOV R4, UR5 ;  /* 0x0000000500047c02 */ /* 0x002fc80008000f00 */
[----:B------:R-:W-:-:S15]  /*7900*/  ISETP.GE.U32.AND P1, PT, R49, R4, PT ;  /* 0x000000043100720c */ /* 0x000fde0003f26070 */
[----:B------:R-:W-:-:S15]  /*7910*/  NOP ;  /* 0x0000000000007918 */ /* 0x000fde0000000000 */
[----:B------:R-:W-:-:S15]  /*7920*/  NOP ;  /* 0x0000000000007918 */ /* 0x000fde0000000000 */
[----:B------:R-:W-:-:S05]  /*7930*/  NOP ;  /* 0x0000000000007918 */ /* 0x000fca0000000000 */
[----:B------:R2:W1:-:S15]  /*7940*/  DADD R34, R10, R34 ;  /* 0x000000000a227229 */ /* 0x00045e0000000022 */
[----:B------:R-:W-:-:S15]  /*7950*/  NOP ;  /* 0x0000000000007918 */ /* 0x000fde0000000000 */
[----:B------:R-:W-:-:S15]  /*7960*/  NOP ;  /* 0x0000000000007918 */ /* 0x000fde0000000000 */
[----:B------:R-:W-:-:S15]  /*7970*/  NOP ;  /* 0x0000000000007918 */ /* 0x000fde0000000000 */
[----:B------:R-:W-:-:S04]  /*7980*/  NOP ;  /* 0x0000000000007918 */ /* 0x000fc80000000000 */
[----:B------:R2:W4:-:S15]  /*7990*/  DADD R38, R12, R38 ;  /* 0x000000000c267229 */ /* 0x00051e0000000026 */
        /* <DEDUP_REMOVED lines=26> */
.L_x_6207:
[----:B------:R-:W-:Y:S05]  /*7b40*/  BSYNC.RECONVERGENT B1 ;  /* 0x0000000000017941 */ /* 0x000fea0003800200 */
.L_x_6206:
        /* <DEDUP_REMOVED lines=283> */
.L_x_6217:
[----:B------:R-:W-:Y:S02]  /*8d00*/  SHF.R.U32.HI R30, RZ, 0x4, R30 ;  /* 0x00000004ff1e7819 */ /* 0x000fe4000001161e */
[----:B------:R-:W-:-:S07]  /*8d10*/  MOV R31, RZ ;  /* 0x000000ff001f7202 */ /* 0x000fce0000000f00 */
.L_x_6216:
        /* <DEDUP_REMOVED lines=284> */
.L_x_6219:
[----:B------:R-:W-:Y:S01]  /*9ee0*/  SHF.R.U32.HI R46, RZ, 0x4, R46 ;  /* 0x00000004ff2e7819 */ /* 0x000fe2000001162e */
[----:B------:R-:W-:-:S07]  /*9ef0*/  IMAD.MOV.U32 R47, RZ, RZ, RZ ;  /* 0x000000ffff2f7224 */ /* 0x000fce00078e00ff */
.L_x_6218:
        /* <DEDUP_REMOVED lines=281> */
.L_x_6221:
[----:B------:R-:W-:Y:S02]  /*b090*/  SHF.R.U32.HI R46, RZ, 0x4, R46 ;  /* 0x00000004ff2e7819 */ /* 0x000fe4000001162e */
[----:B------:R-:W-:-:S07]  /*b0a0*/  MOV R47, RZ ;  /* 0x000000ff002f7202 */ /* 0x000fce0000000f00 */
.L_x_6220:
        /* <DEDUP_REMOVED lines=281> */
.L_x_6223:
[----:B------:R-:W-:Y:S02]  /*c240*/  SHF.R.U32.HI R24, RZ, 0x4, R29 ;  /* 0x00000004ff187819 */ /* 0x000fe4000001161d */
[----:B------:R-:W-:-:S07]  /*c250*/  MOV R25, RZ ;  /* 0x000000ff00197202 */ /* 0x000fce0000000f00 */
.L_x_6222:
[----:B------:R-:W-:-:S04]  /*c260*/  LEA R26, P0, R24, R36, 0x4 ;  /* 0x00000024181a7211 */ /* 0x000fc800078020ff */
[----:B------:R-:W-:-:S06]  /*c270*/  LEA.HI.X R27, R24, R5, R25, 0x4, P0 ;  /* 0x00000005181b7211 */ /* 0x000fcc00000f2419 */
[----:B------:R-:W5:Y:S03]  /*c280*/  LDG.E.128 R24, desc[UR36][R26.64] ;  /* 0x000000241a187981 */ /* 0x000f66000c1e1d00 */
.L_x_6215:
[----:B------:R-:W-:Y:S05]  /*c290*/  BSYNC.RECONVERGENT B1 ;  /* 0x0000000000017941 */ /* 0x000fea0003800200 */
.L_x_6214:
[----:B------:R-:W-:Y:S01]  /*c2a0*/  ISETP.GE.U32.AND P0, PT, R37, R4, PT ;  /* 0x000000042500720c */ /* 0x000fe20003f06070 */
[----:B------:R-:W-:-:S12]  /*c2b0*/  BSSY.RECONVERGENT B1, `(.L_x_6224) ;  /* 0x0000025000017945 */ /* 0x000fd80003800200 */
[----:B------:R-:W-:Y:S05]  /*c2c0*/  @P0 BRA `(.L_x_6225) ;  /* 0x00000000008c0947 */ /* 0x000fea0003800000 */
[----:B------:R-:W-:Y:S01]  /*c2d0*/  IMAD.IADD R5, R37, 0x1, R32 ;  /* 0x0000000125057824 */ /* 0x000fe200078e0220 */
[----:B-----5:R1:W2:Y:S04]  /*c2e0*/  DADD R6, R6, R8 ;  /* 0x0000000006067229 */ /* 0x0202a80000000008 */
[----:B------:R-:W-:-:S15]  /*c2f0*/  ISETP.GE.U32.AND P0, PT, R5, R4, PT ;  /* 0x000000040500720c */ /* 0x000fde0003f06070 */
[----:B------:R-:W-:-:S15]  /*c300*/  NOP ;  /* 0x0000000000007918 */ /* 0x000fde0000000000 */
[----:B------:R-:W-:-:S15]  /*c310*/  NOP ;  /* 0x0000000000007918 */ /* 0x000fde0000000000 */
[----:B------:R-:W-:-:S15]  /*c320*/  NOP ;  /* 0x0000000000007918 */ /* 0x000fde0000000000 */
[----:B------:R1:W3:Y:S02]  /*c330*/  DADD R34, R34, R10 ;  /* 0x0000000022227229 */ /* 0x0002e4000000000a */
[----:B-123--:R-:W-:Y:S05]  /*c340*/  @P0 BRA `(.L_x_6225) ;  /* 0x00000000006c0947 */ /* 0x00efea0003800000 */
[----:B------:R-:W-:Y:S01]  /*c350*/  IADD3 R5, PT, PT, R5, R32, RZ ;  /* 0x0000002005057210 */ /* 0x000fe20007ffe0ff */
[----:B------:R1:W2:Y:S03]  /*c360*/  DADD R38, R38, R12 ;  /* 0x0000000026267229 */ /* 0x0002a6000000000c */
[----:B------:R-:W-:-:S15]  /*c370*/  ISETP.GE.U32.AND P0, PT, R5, R4, PT ;  /* 0x000000040500720c */ /* 0x000fde0003f06070 */
[----:B------:R-:W-:-:S15]  /*c380*/  NOP ;  /* 0x0000000000007918 */ /* 0x000fde0000000000 */
[----:B------:R-:W-:-:S15]  /*c390*/  NOP ;  /* 0x0000000000007918 */ /* 0x000fde0000000000 */
[----:B------:R-:W-:-:S15]  /*c3a0*/  NOP ;  /* 0x0000000000007918 */ /* 0x000fde0000000000 */
[----:B------:R-:W-:-:S01]  /*c3b0*/  NOP ;  /* 0x0000000000007918 */ /* 0x000fc20000000000 */
        /* <DEDUP_REMOVED lines=9> */
[----:B------:R1:W3:-:S15]  /*c450*/  DADD R42, R42, R22 ;  /* 0x000000002a2a7229 */ /* 0x0002de0000000016 */
[----:B------:R-:W-:-:S15]  /*c460*/  NOP ;  /* 0x0000000000007918 */ /* 0x000fde0000000000 */
[----:B------:R-:W-:-:S15]  /*c470*/  NOP ;  /* 0x0000000000007918 */ /* 0x000fde0000000000 */
[----:B------:R-:W-:-:S15]  /*c480*/  NOP ;  /* 0x0000000000007918 */ /* 0x000fde0000000000 */
[----:B------:R-:W-:-:S04]  /*c490*/  NOP ;  /* 0x0000000000007918 */ /* 0x000fc80000000000 */
[----:B------:R1:W4:-:S15]  /*c4a0*/  @!P0 DADD R16, R16, R24 ;  /* 0x0000000010108229 */ /* 0x00031e0000000018 */
[----:B------:R-:W-:-:S15]  /*c4b0*/  NOP ;  /* 0x0000000000007918 */ /* 0x000fde0000000000 */
[----:B------:R-:W-:-:S15]  /*c4c0*/  NOP ;  /* 0x0000000000007918 */ /* 0x000fde0000000000 */
[----:B------:R-:W-:-:S15]  /*c4d0*/  NOP ;  /* 0x0000000000007918 */ /* 0x000fde0000000000 */
[----:B------:R-:W-:-:S04]  /*c4e0*/  NOP ;  /* 0x0000000000007918 */ /* 0x000fc80000000000 */
[----:B--234-:R1:W0:Y:S02]  /*c4f0*/  @!P0 DADD R18, R18, R26 ;  /* 0x0000000012128229 */ /* 0x01c224000000001a */
.L_x_6225:
[----:B------:R-:W-:Y:S05]  /*c500*/  BSYNC.RECONVERGENT B1 ;  /* 0x0000000000017941 */ /* 0x000fea0003800200 */
.L_x_6224:
[----:B------:R-:W2:-:S15]  /*c510*/  DADD R6, R38, R6 ;  /* 0x0000000026067229 */ /* 0x000e9e0000000006 */
[----:B------:R-:W-:-:S15]  /*c520*/  NOP ;  /* 0x0000000000007918 */ /* 0x000fde0000000000 */
[----:B------:R-:W-:-:S15]  /*c530*/  NOP ;  /* 0x0000000000007918 */ /* 0x000fde0000000000 */
[----:B------:R-:W-:-:S15]  /*c540*/  NOP ;  /* 0x0000000000007918 */ /* 0x000fde0000000000 */
[----:B------:R-:W-:-:S04]  /*c550*/  NOP ;  /* 0x0000000000007918 */ /* 0x000fc80000000000 */
[----:B------:R-:W3:-:S15]  /*c560*/  DADD R34, R40, R34 ;  /* 0x0000000028227229 */ /* 0x000ede0000000022 */
        /* <DEDUP_REMOVED lines=14> */
[----:B--2---:R2:W3:-:S15]  /*c650*/  DADD R16, R6, R16 ;  /* 0x0000000006107229 */ /* 0x0044de0000000010 */
[----:B------:R-:W-:-:S15]  /*c660*/  NOP ;  /* 0x0000000000007918 */ /* 0x000fde0000000000 */
[----:B------:R-:W-:-:S15]  /*c670*/  NOP ;  /* 0x0000000000007918 */ /* 0x000fde0000000000 */
[----:B------:R-:W-:-:S15]  /*c680*/  NOP ;  /* 0x0000000000007918 */ /* 0x000fde0000000000 */
[----:B------:R-:W-:-:S04]  /*c690*/  NOP ;  /* 0x0000000000007918 */ /* 0x000fc80000000000 */
[----:B0--3--:R2:W4:Y:S02]  /*c6a0*/  DADD R18, R34, R18 ;  /* 0x0000000022127229 */ /* 0x0095240000000012 */
.L_x_6179:
[----:B------:R-:W-:Y:S05]  /*c6b0*/  BSYNC.RECONVERGENT B0 ;  /* 0x0000000000007941 */ /* 0x000fea0003800200 */
.L_x_6178:
[----:B------:R-:W3:Y:S02]  /*c6c0*/  LDCU UR4, c[0x0][0x3bc] ;  /* 0x00007780ff0477ac */ /* 0x000ee40008000800 */
[----:B---3--:R-:W-:-:S09]  /*c6d0*/  UISETP.NE.AND UP0, UPT, UR4, URZ, UPT ;  /* 0x000000ff0400728c */ /* 0x008fd2000bf05270 */
[----:B------:R-:W-:Y:S05]  /*c6e0*/  BRA.U !UP0, `(.L_x_6226) ;  /* 0x0000000108787547 */ /* 0x000fea000b800000 */
[----:B------:R-:W3:Y:S01]  /*c6f0*/  S2UR UR5, SR_CgaCtaId ;  /* 0x00000000000579c3 */ /* 0x000ee20000008800 */
[----:B------:R-:W1:Y:S01]  /*c700*/  LDCU UR8, c[0x0][0x360] ;  /* 0x00006c00ff0877ac */ /* 0x000e620008000800 */
[----:B------:R-:W-:Y:S01]  /*c710*/  UMOV UR4, 0x400 ;  /* 0x0000040000047882 */ /* 0x000fe20000000000 */
[----:B------:R-:W0:Y:S01]  /*c720*/  LDCU UR6, c[0x0][0x364] ;  /* 0x00006c80ff0677ac */ /* 0x000e220008000800 */
[----:B------:R-:W-:Y:S01]  /*c730*/  UIADD3 UR4, UPT, UPT, UR4, 0x10, URZ ;  /* 0x0000001004047890 */ /* 0x000fe2000fffe0ff */
[----:B-1----:R-:W-:-:S03]  /*c740*/  IMAD R4, R2, UR8, R3 ;  /* 0x0000000802047c24 */ /* 0x002fc6000f8e0203 */
[----:B---3--:R-:W-:Y:S02]  /*c750*/  ULEA UR4, UR5, UR4, 0x18 ;  /* 0x0000000405047291 */ /* 0x008fe4000f8ec0ff */
[----:B0-----:R-:W-:-:S04]  /*c760*/  UISETP.GE.U32.AND UP0, UPT, UR6, 0x2, UPT ;  /* 0x000000020600788c */ /* 0x001fc8000bf06070 */
[----:B-----5:R-:W-:-:S05]  /*c770*/  LEA R9, R4, UR4, 0x4 ;  /* 0x0000000404097c11 */ /* 0x020fca000f8e20ff */
[----:B----4-:R3:W-:Y:S01]  /*c780*/  STS.128 [R9], R16 ;  /* 0x0000001009007388 */ /* 0x0107e20000000c00 */
[----:B------:R-:W-:Y:S05]  /*c790*/  BRA.U !UP0, `(.L_x_6226) ;  /* 0x00000001084c7547 */ /* 0x000fea000b800000 */
[----:B------:R-:W-:-:S05]  /*c7a0*/  UMOV UR5, UR6 ;  /* 0x0000000600057c82 */ /* 0x000fca0008000000 */
.L_x_6227:
        /* <DEDUP_REMOVED lines=8> */
[----:B------:R-:W-:-:S06]  /*c830*/  @!P0 LEA R4, R4, UR4, 0x4 ;  /* 0x0000000404048c11 */ /* 0x000fcc000f8e20ff */
[----:B--2---:R-:W3:Y:S02]  /*c840*/  @!P0 LDS.128 R4, [R4] ;  /* 0x0000000004048984 */ /* 0x004ee40000000c00 */
[----:B0--3--:R-:W-:-:S15]  /*c850*/  @!P0 DADD R16, R16, R4 ;  /* 0x0000000010108229 */ /* 0x009fde0000000004 */
[----:B------:R-:W-:-:S15]  /*c860*/  NOP ;  /* 0x0000000000007918 */ /* 0x000fde0000000000 */
[----:B------:R-:W-:-:S15]  /*c870*/  NOP ;  /* 0x0000000000007918 */ /* 0x000fde0000000000 */
[----:B------:R-:W-:-:S15]  /*c880*/  NOP ;  /* 0x0000000000007918 */ /* 0x000fde0000000000 */
[----:B------:R-:W-:-:S04]  /*c890*/  NOP ;  /* 0x0000000000007918 */ /* 0x000fc80000000000 */
[----:B------:R-:W0:Y:S02]  /*c8a0*/  @!P0 DADD R18, R18, R6 ;  /* 0x0000000012128229 */ /* 0x000e240000000006 */
[----:B0-----:R0:W-:Y:S01]  /*c8b0*/  @!P0 STS.128 [R9], R16 ;  /* 0x0000001009008388 */ /* 0x0011e20000000c00 */
[----:B------:R-:W-:Y:S05]  /*c8c0*/  BRA.U UP0, `(.L_x_6227) ;  /* 0xfffffffd00b87547 */ /* 0x000fea000b83ffff */
.L_x_6226:
[----:B------:R-:W1:Y:S02]  /*c8d0*/  LDCU UR4, c[0x0][0x3b8] ;  /* 0x00007700ff0477ac */ /* 0x000e640008000800 */
[----:B-1----:R-:W-:-:S09]  /*c8e0*/  UISETP.NE.AND UP0, UPT, UR4, URZ, UPT ;  /* 0x000000ff0400728c */ /* 0x002fd2000bf05270 */
[----:B------:R-:W-:Y:S05]  /*c8f0*/  BRA.U !UP0, `(.L_x_6228) ;  /* 0x0000000108c07547 */ /* 0x000fea000b800000 */
[----:B------:R-:W1:Y:S02]  /*c900*/  LDCU UR5, c[0x0][0x360] ;  /* 0x00006c00ff0577ac */ /* 0x000e640008000800 */
[----:B-1----:R-:W-:Y:S02]  /*c910*/  UISETP.GE.U32.AND UP0, UPT, UR5, 0x21, UPT ;  /* 0x000000210500788c */ /* 0x002fe4000bf06070 */
[----:B------:R-:W-:-:S07]  /*c920*/  UMOV UR4, UR5 ;  /* 0x0000000500047c82 */ /* 0x000fce0008000000 */
[----:B------:R-:W-:Y:S05]  /*c930*/  BRA.U !UP0, `(.L_x_6229) ;  /* 0x0000000108707547 */ /* 0x000fea000b800000 */
[----:B------:R-:W1:Y:S01]  /*c940*/  S2UR UR6, SR_CgaCtaId ;  /* 0x00000000000679c3 */ /* 0x000e620000008800 */
[----:B------:R-:W-:Y:S01]  /*c950*/  UMOV UR4, 0x400 ;  /* 0x0000040000047882 */ /* 0x000fe20000000000 */
[----:B------:R-:W-:Y:S01]  /*c960*/  IMAD R4, R2, UR5, R3 ;  /* 0x0000000502047c24 */ /* 0x000fe2000f8e0203 */
[----:B------:R-:W-:Y:S02]  /*c970*/  UIADD3 UR4, UPT, UPT, UR4, 0x10, URZ ;  /* 0x0000001004047890 */ /* 0x000fe4000fffe0ff */
[----:B------:R-:W-:Y:S02]  /*c980*/  UISETP.GE.U32.AND UP0, UPT, UR5, 0x40, UPT ;  /* 0x000000400500788c */ /* 0x000fe4000bf06070 */
[----:B-1----:R-:W-:-:S06]  /*c990*/  ULEA UR4, UR6, UR4, 0x18 ;  /* 0x0000000406047291 */ /* 0x002fcc000f8ec0ff */
[----:B0--3-5:R-:W-:Y:S01]  /*c9a0*/  LEA R9, R4, UR4, 0x4 ;  /* 0x0000000404097c11 */ /* 0x029fe2000f8e20ff */
[----:B------:R-:W-:-:S04]  /*c9b0*/  UMOV UR4, 0x20 ;  /* 0x0000002000047882 */ /* 0x000fc80000000000 */
[----:B----4-:R1:W-:Y:S01]  /*c9c0*/  STS.128 [R9], R16 ;  /* 0x0000001009007388 */ /* 0x0103e20000000c00 */
[----:B------:R-:W-:Y:S05]  /*c9d0*/  BRA.U !UP0, `(.L_x_6229) ;  /* 0x0000000108487547 */ /* 0x000fea000b800000 */
[----:B------:R-:W-:-:S07]  /*c9e0*/  MOV R8, UR5 ;  /* 0x0000000500087c02 */ /* 0x000fce0008000f00 */
.L_x_6230:
[----:B------:R-:W-:Y:S01]  /*c9f0*/  SHF.R.U32.HI R10, RZ, 0x1, R8 ;  /* 0x00000001ff0a7819 */ /* 0x000fe20000011608 */
[----:B------:R-:W-:Y:S03]  /*ca00*/  BAR.SYNC.DEFER_BLOCKING 0x0 ;  /* 0x0000000000007b1d */ /* 0x000fe60000010000 */
[----:B------:R-:W-:-:S04]  /*ca10*/  IADD3 R4, PT, PT, R10, R3, RZ ;  /* 0x000000030a047210 */ /* 0x000fc80007ffe0ff */
[----:B------:R-:W-:-:S04]  /*ca20*/  ISETP.GE.U32.AND P0, PT, R4, UR5, PT ;  /* 0x0000000504007c0c */ /* 0x000fc8000bf06070 */
[----:B------:R-:W-:-:S13]  /*ca30*/  ISETP.GE.U32.OR P0, PT, R3, R10, P0 ;  /* 0x0000000a0300720c */ /* 0x000fda0000706470 */
[----:B------:R-:W-:-:S06]  /*ca40*/  @!P0 IMAD R4, R10, 0x10, R9 ;  /* 0x000000100a048824 */ /* 0x000fcc00078e0209 */
[----:B--2---:R-:W1:Y:S02]  /*ca50*/  @!P0 LDS.128 R4, [R4] ;  /* 0x0000000004048984 */ /* 0x004e640000000c00 */
[----:B01----:R-:W-:-:S15]  /*ca60*/  @!P0 DADD R16, R16, R4 ;  /* 0x0000000010108229 */ /* 0x003fde0000000004 */
[----:B------:R-:W-:-:S15]  /*ca70*/  NOP ;  /* 0x0000000000007918 */ /* 0x000fde0000000000 */
[----:B------:R-:W-:-:S15]  /*ca80*/  NOP ;  /* 0x0000000000007918 */ /* 0x000fde0000000000 */
[----:B------:R-:W-:-:S15]  /*ca90*/  NOP ;  /* 0x0000000000007918 */ /* 0x000fde0000000000 */
[----:B------:R-:W-:-:S04]  /*caa0*/  NOP ;  /* 0x0000000000007918 */ /* 0x000fc80000000000 */
[----:B------:R-:W0:Y:S02]  /*cab0*/  @!P0 DADD R18, R18, R6 ;  /* 0x0000000012128229 */ /* 0x000e240000000006 */
[----:B0-----:R0:W-:Y:S01]  /*cac0*/  @!P0 STS.128 [R9], R16 ;  /* 0x0000001009008388 */ /* 0x0011e20000000c00 */
[----:B------:R-:W-:Y:S02]  /*cad0*/  ISETP.GT.U32.AND P0, PT, R8, 0x7f, PT ;  /* 0x0000007f0800780c */ /* 0x000fe40003f04070 */
[----:B------:R-:W-:-:S11]  /*cae0*/  MOV R8, R10 ;  /* 0x0000000a00087202 */ /* 0x000fd60000000f00 */
[----:B------:R-:W-:Y:S05]  /*caf0*/  @P0 BRA `(.L_x_6230) ;  /* 0xfffffffc00bc0947 */ /* 0x000fea000383ffff */
.L_x_6229:
[----:B------:R-:W-:Y:S01]  /*cb00*/  BAR.SYNC.DEFER_BLOCKING 0x0 ;  /* 0x0000000000007b1d */ /* 0x000fe20000010000 */
[----:B------:R-:W-:-:S09]  /*cb10*/  UISETP.GE.U32.AND UP0, UPT, UR4, 0x2, UPT ;  /* 0x000000020400788c */ /* 0x000fd2000bf06070 */
[----:B------:R-:W-:Y:S05]  /*cb20*/  BRA.U !UP0, `(.L_x_6228) ;  /* 0x0000000108347547 */ /* 0x000fea000b800000 */
[----:B--2---:R-:W-:-:S07]  /*cb30*/  HFMA2 R7, -RZ, RZ, 0, 5.9604644775390625e-08 ;  /* 0x00000001ff077431 */ /* 0x004fce00000001ff */
.L_x_6231:
[----:B------:R-:W-:Y:S04]  /*cb40*/  SHFL.DOWN PT, R5, R17, R7, 0x1f ;  /* 0x08001f0711057589 */ /* 0x000fe800000e0000 */
[----:B------:R-:W0:Y:S02]  /*cb50*/  SHFL.DOWN PT, R4, R16, R7, 0x1f ;  /* 0x08001f0710047589 */ /* 0x000e2400000e0000 */
[----:B01-3--:R4:W0:Y:S02]  /*cb60*/  DADD R16, R4, R16 ;  /* 0x0000000004107229 */ /* 0x00b8240000000010 */
[----:B----4-:R-:W-:Y:S04]  /*cb70*/  SHFL.DOWN PT, R5, R19, R7, 0x1f ;  /* 0x08001f0713057589 */ /* 0x010fe800000e0000 */
[----:B------:R1:W2:Y:S02]  /*cb80*/  SHFL.DOWN PT, R4, R18, R7, 0x1f ;  /* 0x08001f0712047589 */ /* 0x0002a400000e0000 */
[----:B-1----:R-:W-:-:S05]  /*cb90*/  IMAD.SHL.U32 R7, R7, 0x2, RZ ;  /* 0x0000000207077824 */ /* 0x002fca00078e00ff */
[----:B------:R-:W-:-:S15]  /*cba0*/  ISETP.GE.AND P0, PT, R7, UR4, PT ;  /* 0x0000000407007c0c */ /* 0x000fde000bf06270 */
[----:B------:R-:W-:-:S15]  /*cbb0*/  NOP ;  /* 0x0000000000007918 */ /* 0x000fde0000000000 */
[----:B------:R-:W-:-:S15]  /*cbc0*/  NOP ;  /* 0x0000000000007918 */ /* 0x000fde0000000000 */
[----:B------:R-:W-:-:S06]  /*cbd0*/  NOP ;  /* 0x0000000000007918 */ /* 0x000fcc0000000000 */
[----:B--2---:R1:W2:Y:S02]  /*cbe0*/  DADD R18, R4, R18 ;  /* 0x0000000004127229 */ /* 0x0042a40000000012 */
[----:B012---:R-:W-:Y:S05]  /*cbf0*/  @!P0 BRA `(.L_x_6231) ;  /* 0xfffffffc00d08947 */ /* 0x007fea000383ffff */
.L_x_6228:
[----:B------:R-:W0:Y:S01]  /*cc00*/  LDCU UR4, c[0x0][0x574] ;  /* 0x0000ae80ff0477ac */ /* 0x000e220008000800 */
[----:B-----5:R-:W-:Y:S01]  /*cc10*/  MOV R22, RZ ;  /* 0x000000ff00167202 */ /* 0x020fe20000000f00 */
[----:B------:R-:W1:Y:S01]  /*cc20*/  LDCU UR5, c[0x0][0x3c4] ;  /* 0x00007880ff0577ac */ /* 0x000e620008000800 */
[----:B------:R-:W2:Y:S01]  /*cc30*/  LDCU UR6, c[0x0][0x3c8] ;  /* 0x00007900ff0677ac */ /* 0x000ea20008000800 */
[----:B------:R-:W3:Y:S01]  /*cc40*/  LDCU UR7, c[0x0][0x3b0] ;  /* 0x00007600ff0777ac */ /* 0x000ee20008000800 */
[----:B0-----:R-:W-:Y:S01]  /*cc50*/  UISETP.NE.AND UP0, UPT, UR4, URZ, UPT ;  /* 0x000000ff0400728c */ /* 0x001fe2000bf05270 */
[----:B-1----:R-:W-:-:S04]  /*cc60*/  IMAD R5, R3, UR5, RZ ;  /* 0x0000000503057c24 */ /* 0x002fc8000f8e02ff */
[----:B--2---:R-:W-:-:S04]  /*cc70*/  IMAD R5, R2, UR6, R5 ;  /* 0x0000000602057c24 */ /* 0x004fc8000f8e0205 */
[----:B---3--:R-:W-:Y:S01]  /*cc80*/  IMAD R7, R0, UR7, R5 ;  /* 0x0000000700077c24 */ /* 0x008fe2000f8e0205 */
[----:B------:R-:W-:Y:S06]  /*cc90*/  BRA.U !UP0, `(.L_x_6232) ;  /* 0x0000001108547547 */ /* 0x000fec000b800000 */
[----:B------:R-:W0:Y:S01]  /*cca0*/  LDCU.64 UR8, c[0x0][0x578] ;  /* 0x0000af00ff0877ac */ /* 0x000e220008000a00 */
[----:B------:R-:W-:Y:S01]  /*ccb0*/  MOV R6, RZ ;  /* 0x000000ff00067202 */ /* 0x000fe20000000f00 */
[----:B------:R-:W1:Y:S01]  /*ccc0*/  LDCU UR5, c[0x0][0x580] ;  /* 0x0000b000ff0577ac */ /* 0x000e620008000800 */
[----:B------:R-:W2:Y:S03]  /*ccd0*/  LDCU UR6, c[0x0][0x6a4] ;  /* 0x0000d480ff0677ac */ /* 0x000ea60008000800 */
[----:B0-----:R-:W-:-:S05]  /*cce0*/  IMAD.HI.U32 R4, R7, UR9, R6 ;  /* 0x0000000907047c27 */ /* 0x001fca000f8e0006 */
[----:B-1----:R-:W-:Y:S01]  /*ccf0*/  SHF.R.U32.HI R5, RZ, UR5, R4 ;  /* 0x00000005ff057c19 */ /* 0x002fe20008011604 */
[----:B------:R-:W-:-:S04]  /*cd00*/  UIADD3 UR5, UPT, UPT, UR4, -0x1, URZ ;  /* 0xffffffff04057890 */ /* 0x000fc8000fffe0ff */
[----:B------:R-:W-:Y:S01]  /*cd10*/  UISETP.NE.AND UP1, UPT, UR5, URZ, UPT ;  /* 0x000000ff0500728c */ /* 0x000fe2000bf25270 */
[----:B------:R-:W-:-:S04]  /*cd20*/  IMAD.MOV R9, RZ, RZ, -R5 ;  /* 0x000000ffff097224 */ /* 0x000fc800078e0a05 */
        /* <DEDUP_REMOVED lines=268> */
.L_x_6232:
        /* <DEDUP_REMOVED lines=290> */
.L_x_6234:
        /* <DEDUP_REMOVED lines=22> */
[----:B----4-:R0:W-:Y:S05]  /*f170*/  STG.E.128 desc[UR36][R6.64], R16 ;  /* 0x0000001006007986 */ /* 0x0101ea000c101d24 */
.L_x_6236:
[----:B------:R-:W-:Y:S05]  /*f180*/  BSYNC.RECONVERGENT B0 ;  /* 0x0000000000007941 */ /* 0x000fea0003800200 */
.L_x_6235:
        /* <DEDUP_REMOVED lines=35> */
.L_x_6238:
[----:B------:R-:W-:Y:S05]  /*f3c0*/  BSYNC.RECONVERGENT B0 ;  /* 0x0000000000007941 */ /* 0x000fea0003800200 */
.L_x_6237:
        /* <DEDUP_REMOVED lines=17> */
[----:B------:R-:W4:Y:S01]  /*f4e0*/  LDCU.64 UR12, c[0x0][0x398] ;  /* 0x00007300ff0c77ac */ /* 0x000f220008000a00 */
[----:B0-----:R-:W-:Y:S01]  /*f4f0*/  UISETP.NE.AND UP0, UPT, UR4, URZ, UPT ;  /* 0x000000ff0400728c */ /* 0x001fe2000bf05270 */
[----:B-1----:R-:W-:-:S02]  /*f500*/  MOV R16, UR10 ;  /* 0x0000000a00107c02 */ /* 0x002fc40008000f00 */
[----:B------:R-:W-:Y:S01]  /*f510*/  MOV R17, UR11 ;  /* 0x0000000b00117c02 */ /* 0x000fe20008000f00 */
[----:B----4-:R-:W-:Y:S01]  /*f520*/  IMAD.U32 R18, RZ, RZ, UR12 ;  /* 0x0000000cff127e24 */ /* 0x010fe2000f8e00ff */
[----:B------:R-:W-:-:S04]  /*f530*/  MOV R19, UR13 ;  /* 0x0000000d00137c02 */ /* 0x000fc80008000f00 */
        /* <DEDUP_REMOVED lines=13> */
.L_x_6243:
[----:B------:R-:W-:-:S04]  /*f610*/  IMAD.IADD R7, R15, 0x1, R14 ;  /* 0x000000010f077824 */ /* 0x000fc800078e020e */
[----:B--2---:R-:W-:-:S05]  /*f620*/  IMAD.WIDE.U32 R6, R7, 0x10, R12 ;  /* 0x0000001007067825 */ /* 0x004fca00078e000c */
[----:B------:R-:W2:Y:S01]  /*f630*/  LDG.E.128 R8, desc[UR36][R6.64] ;  /* 0x0000002406087981 */ /* 0x000ea2000c1e1d00 */
[----:B------:R-:W-:-:S04]  /*f640*/  IADD3 R14, PT, PT, R21, R14, RZ ;  /* 0x0000000e150e7210 */ /* 0x000fc80007ffe0ff */
[----:B------:R-:W-:Y:S01]  /*f650*/  ISETP.GE.U32.AND P1, PT, R14, UR6, PT ;  /* 0x000000060e007c0c */ /* 0x000fe2000bf26070 */
[----:B--2---:R0:W1:-:S15]  /*f660*/  DADD R16, R8, R16 ;  /* 0x0000000008107229 */ /* 0x00405e0000000010 */
[----:B------:R-:W-:-:S15]  /*f670*/  NOP ;  /* 0x0000000000007918 */ /* 0x000fde0000000000 */
[----:B------:R-:W-:-:S15]  /*f680*/  NOP ;  /* 0x0000000000007918 */ /* 0x000fde0000000000 */
[----:B------:R-:W-:-:S15]  /*f690*/  NOP ;  /* 0x0000000000007918 */ /* 0x000fde0000000000 */
[----:B------:R-:W-:-:S04]  /*f6a0*/  NOP ;  /* 0x0000000000007918 */ /* 0x000fc80000000000 */
[----:B------:R0:W3:Y:S02]  /*f6b0*/  DADD R18, R10, R18 ;  /* 0x000000000a127229 */ /* 0x0000e40000000012 */
[----:B01-3--:R-:W-:Y:S05]  /*f6c0*/  @!P1 BRA `(.L_x_6243) ;  /* 0xfffffffc00d09947 */ /* 0x00bfea000383ffff */
[----:B------:R-:W-:Y:S05]  /*f6d0*/  BSYNC.RECONVERGENT B1 ;  /* 0x0000000000017941 */ /* 0x000fea0003800200 */
.L_x_6242:
[----:B------:R-:W-:Y:S05]  /*f6e0*/  BRA `(.L_x_6241) ;  /* 0x0000000000587947 */ /* 0x000fea0003800000 */
.L_x_6240:
        /* <DEDUP_REMOVED lines=9> */
.L_x_6244:
[----:B------:R-:W-:-:S04]  /*f780*/  IMAD.IADD R6, R0, 0x1, R15 ;  /* 0x0000000100067824 */ /* 0x000fc800078e020f */
[----:B-1----:R-:W-:-:S04]  /*f790*/  IMAD R7, R6, R14, R3 ;  /* 0x0000000e06077224 */ /* 0x002fc800078e0203 */
[----:B--2---:R-:W-:-:S05]  /*f7a0*/  IMAD.WIDE.U32 R6, R7, 0x10, R12 ;  /* 0x0000001007067825 */ /* 0x004fca00078e000c */
[----:B------:R-:W2:Y:S01]  /*f7b0*/  LDG.E.128 R8, desc[UR36][R6.64] ;  /* 0x0000002406087981 */ /* 0x000ea2000c1e1d00 */
[----:B---3--:R-:W-:-:S04]  /*f7c0*/  IADD3 R15, PT, PT, R20, R15, RZ ;  /* 0x0000000f140f7210 */ /* 0x008fc80007ffe0ff */
[----:B------:R-:W-:Y:S01]  /*f7d0*/  ISETP.GE.U32.AND P1, PT, R15, UR5, PT ;  /* 0x000000050f007c0c */ /* 0x000fe2000bf26070 */
[----:B--2---:R0:W4:-:S15]  /*f7e0*/  DADD R16, R8, R16 ;  /* 0x0000000008107229 */ /* 0x00411e0000000010 */
[----:B------:R-:W-:-:S15]  /*f7f0*/  NOP ;  /* 0x0000000000007918 */ /* 0x000fde0000000000 */
[----:B------:R-:W-:-:S15]  /*f800*/  NOP ;  /* 0x0000000000007918 */ /* 0x000fde0000000000 */
[----:B------:R-:W-:-:S15]  /*f810*/  NOP ;  /* 0x0000000000007918 */ /* 0x000fde0000000000 */
[----:B------:R-:W-:-:S04]  /*f820*/  NOP ;  /* 0x0000000000007918 */ /* 0x000fc80000000000 */
[----:B------:R0:W1:Y:S02]  /*f830*/  DADD R18, R10, R18 ;  /* 0x000000000a127229 */ /* 0x0000640000000012 */
[----:B01--4-:R-:W-:Y:S05]  /*f840*/  @!P1 BRA `(.L_x_6244) ;  /* 0xfffffffc00cc9947 */ /* 0x013fea000383ffff */
.L_x_6241:
[----:B------:R-:W-:Y:S05]  /*f850*/  BSYNC.RECONVERGENT B0 ;  /* 0x0000000000007941 */ /* 0x000fea0003800200 */
.L_x_6239:
        /* <DEDUP_REMOVED lines=12> */
.L_x_6246:
        /* <DEDUP_REMOVED lines=9> */
[----:B------:R-:W0:Y:S02]  /*f9b0*/  @!P1 LDS.128 R8, [R0] ;  /* 0x0000000000089984 */ /* 0x000e240000000c00 */
[----:B01----:R-:W-:-:S15]  /*f9c0*/  @!P1 DADD R16, R16, R8 ;  /* 0x0000000010109229 */ /* 0x003fde0000000008 */
[----:B------:R-:W-:-:S15]  /*f9d0*/  NOP ;  /* 0x0000000000007918 */ /* 0x000fde0000000000 */
[----:B------:R-:W-:-:S15]  /*f9e0*/  NOP ;  /* 0x0000000000007918 */ /* 0x000fde0000000000 */
[----:B------:R-:W-:-:S15]  /*f9f0*/  NOP ;  /* 0x0000000000007918 */ /* 0x000fde0000000000 */
[----:B------:R-:W-:-:S04]  /*fa00*/  NOP ;  /* 0x0000000000007918 */ /* 0x000fc80000000000 */
[----:B------:R-:W0:Y:S02]  /*fa10*/  @!P1 DADD R18, R18, R10 ;  /* 0x0000000012129229 */ /* 0x000e24000000000a */
[----:B0-----:R1:W-:Y:S01]  /*fa20*/  @!P1 STS.128 [R7], R16 ;  /* 0x0000001007009388 */ /* 0x0013e20000000c00 */
[----:B------:R-:W-:Y:S05]  /*fa30*/  BRA.U UP1, `(.L_x_6246) ;  /* 0xfffffffd01b87547 */ /* 0x000fea000b83ffff */
.L_x_6245:
        /* <DEDUP_REMOVED lines=9> */
.L_x_6249:
[----:B------:R-:W-:Y:S01]  /*fad0*/  SHF.R.U32.HI R2, RZ, 0x1, R0 ;  /* 0x00000001ff027819 */ /* 0x000fe20000011600 */
[----:B------:R-:W-:Y:S03]  /*fae0*/  BAR.SYNC.DEFER_BLOCKING 0x0 ;  /* 0x0000000000007b1d */ /* 0x000fe60000010000 */
[----:B------:R-:W-:-:S04]  /*faf0*/  IADD3 R6, PT, PT, R2, R3, RZ ;  /* 0x0000000302067210 */ /* 0x000fc80007ffe0ff */
[----:B------:R-:W-:-:S04]  /*fb00*/  ISETP.GE.U32.AND P1, PT, R6, UR5, PT ;  /* 0x0000000506007c0c */ /* 0x000fc8000bf26070 */
[----:B------:R-:W-:-:S13]  /*fb10*/  ISETP.GE.U32.OR P1, PT, R3, R2, P1 ;  /* 0x000000020300720c */ /* 0x000fda0000f26470 */
[----:B------:R-:W-:-:S06]  /*fb20*/  @!P1 LEA R8, R2, R7, 0x4 ;  /* 0x0000000702089211 */ /* 0x000fcc00078e20ff */
[----:B------:R-:W0:Y:S02]  /*fb30*/  @!P1 LDS.128 R8, [R8] ;  /* 0x0000000008089984 */ /* 0x000e240000000c00 */
[----:B0123--:R-:W-:-:S15]  /*fb40*/  @!P1 DADD R16, R16, R8 ;  /* 0x0000000010109229 */ /* 0x00ffde0000000008 */
[----:B------:R-:W-:-:S15]  /*fb50*/  NOP ;  /* 0x0000000000007918 */ /* 0x000fde0000000000 */
[----:B------:R-:W-:-:S15]  /*fb60*/  NOP ;  /* 0x0000000000007918 */ /* 0x000fde0000000000 */
[----:B------:R-:W-:-:S15]  /*fb70*/  NOP ;  /* 0x0000000000007918 */ /* 0x000fde0000000000 */
[----:B------:R-:W-:-:S04]  /*fb80*/  NOP ;  /* 0x0000000000007918 */ /* 0x000fc80000000000 */
[----:B------:R-:W0:Y:S02]  /*fb90*/  @!P1 DADD R18, R18, R10 ;  /* 0x0000000012129229 */ /* 0x000e24000000000a */
[----:B0-----:R3:W-:Y:S01]  /*fba0*/  @!P1 STS.128 [R7], R16 ;  /* 0x0000001007009388 */ /* 0x0017e20000000c00 */
[----:B------:R-:W-:Y:S01]  /*fbb0*/  ISETP.GT.U32.AND P1, PT, R0, 0x7f, PT ;  /* 0x0000007f0000780c */ /* 0x000fe20003f24070 */
[----:B------:R-:W-:-:S12]  /*fbc0*/  IMAD.MOV.U32 R0, RZ, RZ, R2 ;  /* 0x000000ffff007224 */ /* 0x000fd800078e0002 */
[----:B------:R-:W-:Y:S05]  /*fbd0*/  @P1 BRA `(.L_x_6249) ;  /* 0xfffffffc00bc1947 */ /* 0x000fea000383ffff */
.L_x_6248:
[----:B------:R-:W-:Y:S01]  /*fbe0*/  BAR.SYNC.DEFER_BLOCKING 0x0 ;  /* 0x0000000000007b1d */ /* 0x000fe20000010000 */
[----:B------:R-:W-:-:S09]  /*fbf0*/  UISETP.GE.U32.AND UP0, UPT, UR4, 0x2, UPT ;  /* 0x000000020400788c */ /* 0x000fd2000bf06070 */
[----:B------:R-:W-:Y:S05]  /*fc00*/  BRA.U !UP0, `(.L_x_6247) ;  /* 0x0000000108347547 */ /* 0x000fea000b800000 */
[----:B0123--:R-:W-:-:S07]  /*fc10*/  MOV R7, 0x1 ;  /* 0x0000000100077802 */ /* 0x00ffce0000000f00 */
.L_x_6250:
[----:B------:R-:W-:Y:S04]  /*fc20*/  SHFL.DOWN PT, R3, R17, R7, 0x1f ;  /* 0x08001f0711037589 */ /* 0x000fe800000e0000 */
[----:B------:R-:W0:Y:S02]  /*fc30*/  SHFL.DOWN PT, R2, R16, R7, 0x1f ;  /* 0x08001f0710027589 */ /* 0x000e2400000e0000 */
[----:B0-----:R0:W4:Y:S02]  /*fc40*/  DADD R16, R2, R16 ;  /* 0x0000000002107229 */ /* 0x0011240000000010 */
[----:B0-----:R-:W-:Y:S04]  /*fc50*/  SHFL.DOWN PT, R3, R19, R7, 0x1f ;  /* 0x08001f0713037589 */ /* 0x001fe800000e0000 */
[----:B------:R0:W1:Y:S02]  /*fc60*/  SHFL.DOWN PT, R2, R18, R7, 0x1f ;  /* 0x08001f0712027589 */ /* 0x00006400000e0000 */
[----:B0-----:R-:W-:-:S04]  /*fc70*/  SHF.L.U32 R7, R7, 0x1, RZ ;  /* 0x0000000107077819 */ /* 0x001fc800000006ff */
[----:B------:R-:W-:-:S15]  /*fc80*/  ISETP.GE.AND P1, PT, R7, UR4, PT ;  /* 0x0000000407007c0c */ /* 0x000fde000bf26270 */
[----:B------:R-:W-:-:S15]  /*fc90*/  NOP ;  /* 0x0000000000007918 */ /* 0x000fde0000000000 */
[----:B------:R-:W-:-:S15]  /*fca0*/  NOP ;  /* 0x0000000000007918 */ /* 0x000fde0000000000 */
[----:B------:R-:W-:-:S07]  /*fcb0*/  NOP ;  /* 0x0000000000007918 */ /* 0x000fce0000000000 */
[----:B-1----:R0:W1:Y:S02]  /*fcc0*/  DADD R18, R2, R18 ;  /* 0x0000000002127229 */ /* 0x0020640000000012 */
[----:B01--4-:R-:W-:Y:S05]  /*fcd0*/  @!P1 BRA `(.L_x_6250) ;  /* 0xfffffffc00d09947 */ /* 0x013fea000383ffff */
.L_x_6247:
[----:B------:R-:W-:Y:S05]  /*fce0*/  @!P0 EXIT ;  /* 0x000000000000894d */ /* 0x000fea0003800000 */
[----:B------:R-:W4:Y:S02]  /*fcf0*/  LDCU.64 UR4, c[0x0][0x788] ;  /* 0x0000f100ff0477ac */ /* 0x000f240008000a00 */
[----:B----4-:R-:W-:-:S04]  /*fd00*/  UISETP.NE.U32.AND UP0, UPT, UR4, URZ, UPT ;  /* 0x000000ff0400728c */ /* 0x010fc8000bf05070 */
[----:B------:R-:W-:-:S09]  /*fd10*/  UISETP.NE.AND.EX UP0, UPT, UR5, URZ, UPT, UP0 ;  /* 0x000000ff0500728c */ /* 0x000fd2000bf05300 */
[----:B------:R-:W-:Y:S05]  /*fd20*/  BRA.U UP0, `(.L_x_6251) ;  /* 0x0000000100a87547 */ /* 0x000fea000b800000 */
[----:B------:R-:W4:Y:S01]  /*fd30*/  LDCU.U8 UR6, c[0x0][0x7a8] ;  /* 0x0000f500ff0677ac */ /* 0x000f220008000000 */
[----:B------:R-:W5:Y:S01]  /*fd40*/  LDCU.64 UR4, c[0x0][0x778] ;  /* 0x0000ef00ff0477ac */ /* 0x000f620008000a00 */
[----:B------:R-:W0:Y:S01]  /*fd50*/  LDCU.U8 UR7, c[0x0][0x7a9] ;  /* 0x0000f520ff0777ac */ /* 0x000e220008000000 */
[----:B----4-:R-:W-:Y:S01]  /*fd60*/  UISETP.NE.AND UP0, UPT, UR6, URZ, UPT ;  /* 0x000000ff0600728c */ /* 0x010fe2000bf05270 */
[----:B-----5:R-:W-:Y:S01]  /*fd70*/  IADD3 R2, P0, PT, R22, UR4, RZ ;  /* 0x0000000416027c10 */ /* 0x020fe2000ff1e0ff */
[----:B0-----:R-:W-:-:S04]  /*fd80*/  UISETP.NE.AND UP1, UPT, UR7, URZ, UPT ;  /* 0x000000ff0700728c */ /* 0x001fc8000bf25270 */
[----:B------:R-:W-:-:S03]  /*fd90*/  IMAD.X R3, RZ, RZ, UR5, P0 ;  /* 0x00000005ff037e24 */ /* 0x000fc600080e06ff */
[----:B------:R-:W-:Y:S05]  /*fda0*/  BRA.U !UP0, `(.L_x_6252) ;  /* 0x00000001081c7547 */ /* 0x000fea000b800000 */
[----:B-123--:R-:W2:Y:S02]  /*fdb0*/  LDG.E.128 R4, desc[UR36][R2.64] ;  /* 0x0000002402047981 */ /* 0x00eea4000c1e1d00 */
[----:B--2---:R0:W4:-:S15]  /*fdc0*/  DADD R16, R16, R4 ;  /* 0x0000000010107229 */ /* 0x00411e0000000004 */
[----:B------:R-:W-:-:S15]  /*fdd0*/  NOP ;  /* 0x0000000000007918 */ /* 0x000fde0000000000 */
[----:B------:R-:W-:-:S15]  /*fde0*/  NOP ;  /* 0x0000000000007918 */ /* 0x000fde0000000000 */
[----:B------:R-:W-:-:S15]  /*fdf0*/  NOP ;  /* 0x0000000000007918 */ /* 0x000fde0000000000 */
[----:B------:R-:W-:-:S04]  /*fe00*/  NOP ;  /* 0x0000000000007918 */ /* 0x000fc80000000000 */
[----:B----4-:R0:W1:Y:S02]  /*fe10*/  DADD R18, R18, R6 ;  /* 0x0000000012127229 */ /* 0x0100640000000006 */
.L_x_6252:
[----:B------:R-:W-:Y:S05]  /*fe20*/  BRA.U !UP1, `(.L_x_6253) ;  /* 0x0000000109607547 */ /* 0x000fea000b800000 */
[----:B------:R-:W4:Y:S02]  /*fe30*/  LDCU UR4, c[0x0][0x7ac] ;  /* 0x0000f580ff0477ac */ /* 0x000f240008000800 */
[----:B----4-:R-:W-:-:S09]  /*fe40*/  UISETP.NE.AND UP0, UPT, UR4, 0x1, UPT ;  /* 0x000000010400788c */ /* 0x010fd2000bf05270 */
[----:B------:R-:W-:Y:S05]  /*fe50*/  BRA.U !UP0, `(.L_x_6254) ;  /* 0x0000000108407547 */ /* 0x000fea000b800000 */
[----:B------:R-:W-:Y:S01]  /*fe60*/  MOV R0, 0x660 ;  /* 0x0000066000007802 */ /* 0x000fe20000000f00 */
[----:B------:R-:W0:Y:S01]  /*fe70*/  LDCU.64 UR4, c[0x4][0x650] ;  /* 0x0100ca00ff0477ac */ /* 0x000e220008000a00 */
[----:B------:R-:W-:Y:S01]  /*fe80*/  HFMA2 R8, -RZ, RZ, 0, 4.4763088226318359375e-05 ;  /* 0x000002efff087431 */ /* 0x000fe200000001ff */
[----:B------:R-:W-:Y:S01]  /*fe90*/  MOV R12, 0x1 ;  /* 0x00000001000c7802 */ /* 0x000fe20000000f00 */
[----:B------:R4:W4:Y:S01]  /*fea0*/  LDC.64 R2, c[0x4][R0] ;  /* 0x0100000000027b82 */ /* 0x0009220000000a00 */
[----:B------:R-:W5:Y:S01]  /*feb0*/  LDCU.64 UR6, c[0x4][0x640] ;  /* 0x0100c800ff0677ac */ /* 0x000f620008000a00 */
[----:B------:R-:W-:Y:S01]  /*fec0*/  IMAD.MOV.U32 R13, RZ, RZ, RZ ;  /* 0x000000ffff0d7224 */ /* 0x000fe200078e00ff */
[----:B------:R-:W1:Y:S01]  /*fed0*/  LDCU.64 UR8, c[0x4][0x198] ;  /* 0x01003300ff0877ac */ /* 0x000e620008000a00 */
[----:B0-----:R-:W-:Y:S02]  /*fee0*/  MOV R4, UR4 ;  /* 0x0000000400047c02 */ /* 0x001fe40008000f00 */
[----:B------:R-:W-:Y:S01]  /*fef0*/  MOV R5, UR5 ;  /* 0x0000000500057c02 */ /* 0x000fe20008000f00 */
[----:B-----5:R-:W-:Y:S01]  /*ff00*/  IMAD.U32 R6, RZ, RZ, UR6 ;  /* 0x00000006ff067e24 */ /* 0x020fe2000f8e00ff */
[----:B-123--:R-:W-:-:S02]  /*ff10*/  MOV R7, UR7 ;  /* 0x0000000700077c02 */ /* 0x00efc40008000f00 */
[----:B------:R-:W-:Y:S01]  /*ff20*/  MOV R10, UR8 ;  /* 0x00000008000a7c02 */ /* 0x000fe20008000f00 */
[----:B------:R-:W-:-:S07]  /*ff30*/  IMAD.U32 R11, RZ, RZ, UR9 ;  /* 0x00000009ff0b7e24 */ /* 0x000fce000f8e00ff */
[----:B------:R-:W-:-:S07]  /*ff40*/  LEPC R20, `(.L_x_6254) ;  /* 0x000000001014794e */ /* 0x000fce0000000000 */
[----:B----4-:R-:W-:Y:S05]  /*ff50*/  CALL.ABS.NOINC R2 ;  /* 0x0000000002007343 */ /* 0x010fea0003c00000 */
.L_x_6254:
[----:B------:R-:W4:Y:S02]  /*ff60*/  LDCU.64 UR4, c[0x0][0x778] ;  /* 0x0000ef00ff0477ac */ /* 0x000f240008000a00 */
[----:B----4-:R-:W-:-:S04]  /*ff70*/  IADD3 R22, P0, PT, R22, UR4, RZ ;  /* 0x0000000416167c10 */ /* 0x010fc8000ff1e0ff */
[----:B------:R-:W-:-:S05]  /*ff80*/  IADD3.X R23, PT, PT, RZ, UR5, RZ, P0, !PT ;  /* 0x00000005ff177c10 */ /* 0x000fca00087fe4ff */
[----:B-1----:R-:W-:Y:S01]  /*ff90*/  STG.E.128 desc[UR36][R22.64], R16 ;  /* 0x0000001016007986 */ /* 0x002fe2000c101d24 */
[----:B------:R-:W-:Y:S05]  /*ffa0*/  EXIT ;  /* 0x000000000000794d */ /* 0x000fea0003800000 */
.L_x_6253:
[----:B-1----:R-:W-:Y:S01]  /*ffb0*/  STG.E.128 desc[UR36][R2.64], R16 ;  /* 0x0000001002007986 */ /* 0x002fe2000c101d24 */
[----:B------:R-:W-:Y:S05]  /*ffc0*/  EXIT ;  /* 0x000000000000794d */ /* 0x000fea0003800000 */
.L_x_6251:
[----:B------:R-:W4:Y:S01]  /*ffd0*/  LDCU.U8 UR4, c[0x0][0x7a8] ;  /* 0x0000f500ff0477ac */ /* 0x000f220008000000 */
[----:B------:R-:W5:Y:S01]  /*ffe0*/  LDCU.U8 UR5, c[0x0][0x7a9] ;  /* 0x0000f520ff0577ac */ /* 0x000f620008000000 */
[----:B----4-:R-:W-:Y:S02]  /*fff0*/  UISETP.NE.AND UP0, UPT, UR4, URZ, UPT ;  /* 0x000000ff0400728c */ /* 0x010fe4000bf05270 */
[----:B-----5:R-:W-:-:S07]  /*10000*/  UISETP.NE.AND UP1, UPT, UR5, URZ, UPT ;  /* 0x000000ff0500728c */ /* 0x020fce000bf25270 */
[----:B------:R-:W-:Y:S05]  /*10010*/  BRA.U !UP0, `(.L_x_6255) ;  /* 0x00000001081c7547 */ /* 0x000fea000b800000 */
[----:B------:R-:W0:Y:S02]  /*10020*/  LDG.E.128 R8, desc[UR36][R4.64] ;  /* 0x0000002404087981 */ /* 0x000e24000c1e1d00 */
[----:B0123--:R4:W0:-:S15]  /*10030*/  DADD R16, R16, R8 ;  /* 0x0000000010107229 */ /* 0x00f81e0000000008 */
[----:B------:R-:W-:-:S15]  /*10040*/  NOP ;  /* 0x0000000000007918 */ /* 0x000fde0000000000 */
[----:B------:R-:W-:-:S15]  /*10050*/  NOP ;  /* 0x0000000000007918 */ /* 0x000fde0000000000 */
[----:B------:R-:W-:-:S15]  /*10060*/  NOP ;  /* 0x0000000000007918 */ /* 0x000fde0000000000 */
[----:B------:R-:W-:-:S04]  /*10070*/  NOP ;  /* 0x0000000000007918 */ /* 0x000fc80000000000 */
[----:B0-----:R4:W1:Y:S02]  /*10080*/  DADD R18, R18, R10 ;  /* 0x0000000012127229 */ /* 0x001864000000000a */
.L_x_6255:
[----:B------:R-:W-:Y:S05]  /*10090*/  BRA.U !UP1, `(.L_x_6256) ;  /* 0x0000000109607547 */ /* 0x000fea000b800000 */
[----:B------:R-:W5:Y:S02]  /*100a0*/  LDCU UR4, c[0x0][0x7ac] ;  /* 0x0000f580ff0477ac */ /* 0x000f640008000800 */
[----:B-----5:R-:W-:-:S09]  /*100b0*/  UISETP.NE.AND UP0, UPT, UR4, 0x1, UPT ;  /* 0x000000010400788c */ /* 0x020fd2000bf05270 */
[----:B------:R-:W-:Y:S05]  /*100c0*/  BRA.U !UP0, `(.L_x_6257) ;  /* 0x0000000108407547 */ /* 0x000fea000b800000 */
[----:B------:R-:W-:Y:S01]  /*100d0*/  MOV R0, 0x660 ;  /* 0x0000066000007802 */ /* 0x000fe20000000f00 */
[----:B------:R-:W5:Y:S01]  /*100e0*/  LDCU.64 UR4, c[0x4][0x650] ;  /* 0x0100ca00ff0477ac */ /* 0x000f620008000a00 */
[----:B----4-:R-:W-:Y:S02]  /*100f0*/  HFMA2 R8, -RZ, RZ, 0, 4.4763088226318359375e-05 ;  /* 0x000002efff087431 */ /* 0x010fe400000001ff */
[----:B------:R-:W-:Y:S01]  /*10100*/  IMAD.MOV.U32 R12, RZ, RZ, 0x1 ;  /* 0x00000001ff0c7424 */ /* 0x000fe200078e00ff */
[----:B------:R4:W4:Y:S01]  /*10110*/  LDC.64 R2, c[0x4][R0] ;  /* 0x0100000000027b82 */ /* 0x0009220000000a00 */
[----:B------:R-:W0:Y:S01]  /*10120*/  LDCU.64 UR6, c[0x4][0x640] ;  /* 0x0100c800ff0677ac */ /* 0x000e220008000a00 */
[----:B------:R-:W-:Y:S01]  /*10130*/  MOV R13, RZ ;  /* 0x000000ff000d7202 */ /* 0x000fe20000000f00 */
[----:B------:R-:W1:Y:S01]  /*10140*/  LDCU.64 UR8, c[0x4][0x198] ;  /* 0x01003300ff0877ac */ /* 0x000e620008000a00 */
[----:B-----5:R-:W-:Y:S01]  /*10150*/  MOV R4, UR4 ;  /* 0x0000000400047c02 */ /* 0x020fe20008000f00 */
[----:B------:R-:W-:Y:S01]  /*10160*/  IMAD.U32 R5, RZ, RZ, UR5 ;  /* 0x00000005ff057e24 */ /* 0x000fe2000f8e00ff */
[----:B0-----:R-:W-:-:S02]  /*10170*/  MOV R6, UR6 ;  /* 0x0000000600067c02 */ /* 0x001fc40008000f00 */
[----:B-123--:R-:W-:Y:S01]  /*10180*/  MOV R7, UR7 ;  /* 0x0000000700077c02 */ /* 0x00efe20008000f00 */
[----:B------:R-:W-:Y:S01]  /*10190*/  IMAD.U32 R10, RZ, RZ, UR8 ;  /* 0x00000008ff0a7e24 */ /* 0x000fe2000f8e00ff */
[----:B------:R-:W-:-:S07]  /*101a0*/  MOV R11, UR9 ;  /* 0x00000009000b7c02 */ /* 0x000fce0008000f00 */
[----:B------:R-:W-:-:S07]  /*101b0*/  LEPC R20, `(.L_x_6257) ;  /* 0x000000001014794e */ /* 0x000fce0000000000 */
[----:B----4-:R-:W-:Y:S05]  /*101c0*/  CALL.ABS.NOINC R2 ;  /* 0x0000000002007343 */ /* 0x010fea0003c00000 */
.L_x_6257:
[----:B------:R-:W5:Y:S02]  /*101d0*/  LDCU.64 UR4, c[0x0][0x778] ;  /* 0x0000ef00ff0477ac */ /* 0x000f640008000a00 */
[----:B-----5:R-:W-:-:S04]  /*101e0*/  IADD3 R22, P0, PT, R22, UR4, RZ ;  /* 0x0000000416167c10 */ /* 0x020fc8000ff1e0ff */
[----:B------:R-:W-:-:S05]  /*101f0*/  IADD3.X R23, PT, PT, RZ, UR5, RZ, P0, !PT ;  /* 0x00000005ff177c10 */ /* 0x000fca00087fe4ff */
[----:B-1----:R-:W-:Y:S01]  /*10200*/  STG.E.128 desc[UR36][R22.64], R16 ;  /* 0x0000001016007986 */ /* 0x002fe2000c101d24 */
[----:B------:R-:W-:Y:S05]  /*10210*/  EXIT ;  /* 0x000000000000794d */ /* 0x000fea0003800000 */
.L_x_6256:
[----:B-1----:R-:W-:Y:S01]  /*10220*/  STG.E.128 desc[UR36][R4.64], R16 ;  /* 0x0000001004007986 */ /* 0x002fe2000c101d24 */
[----:B------:R-:W-:Y:S05]  /*10230*/  EXIT ;  /* 0x000000000000794d */ /* 0x000fea0003800000 */
.L_x_6233:
        /* <DEDUP_REMOVED lines=22> */
[----:B------:R-:W2:Y:S02]  /*103a0*/  LDG.E.128 R4, desc[UR36][R2.64] ;  /* 0x0000002402047981 */ /* 0x000ea4000c1e1d00 */
[----:B--2---:R0:W1:-:S15]  /*103b0*/  DADD R16, R16, R4 ;  /* 0x0000000010107229 */ /* 0x00405e0000000004 */
[----:B------:R-:W-:-:S15]  /*103c0*/  NOP ;  /* 0x0000000000007918 */ /* 0x000fde0000000000 */
[----:B------:R-:W-:-:S15]  /*103d0*/  NOP ;  /* 0x0000000000007918 */ /* 0x000fde0000000000 */
[----:B------:R-:W-:-:S15]  /*103e0*/  NOP ;  /* 0x0000000000007918 */ /* 0x000fde0000000000 */
[----:B------:R-:W-:-:S04]  /*103f0*/  NOP ;  /* 0x0000000000007918 */ /* 0x000fc80000000000 */
[----:B-1--4-:R0:W2:Y:S02]  /*10400*/  DADD R18, R18, R6 ;  /* 0x0000000012127229 */ /* 0x0120a40000000006 */
.L_x_6259:
[----:B------:R-:W-:Y:S05]  /*10410*/  BRA.U !UP1, `(.L_x_6260) ;  /* 0x0000000109607547 */ /* 0x000fea000b800000 */
[----:B------:R-:W1:Y:S02]  /*10420*/  LDCU UR4, c[0x0][0x7ac] ;  /* 0x0000f580ff0477ac */ /* 0x000e640008000800 */
[----:B-1----:R-:W-:-:S09]  /*10430*/  UISETP.NE.AND UP0, UPT, UR4, 0x1, UPT ;  /* 0x000000010400788c */ /* 0x002fd2000bf05270 */
[----:B------:R-:W-:Y:S05]  /*10440*/  BRA.U !UP0, `(.L_x_6261) ;  /* 0x0000000108407547 */ /* 0x000fea000b800000 */
[----:B------:R-:W-:Y:S01]  /*10450*/  MOV R0, 0x660 ;  /* 0x0000066000007802 */ /* 0x000fe20000000f00 */
[----:B------:R-:W0:Y:S01]  /*10460*/  LDCU.64 UR4, c[0x4][0x650] ;  /* 0x0100ca00ff0477ac */ /* 0x000e220008000a00 */
[----:B------:R-:W-:Y:S01]  /*10470*/  HFMA2 R8, -RZ, RZ, 0, 4.4763088226318359375e-05 ;  /* 0x000002efff087431 */ /* 0x000fe200000001ff */
[----:B------:R-:W-:Y:S01]  /*10480*/  MOV R12, 0x1 ;  /* 0x00000001000c7802 */ /* 0x000fe20000000f00 */
[----:B------:R1:W3:Y:S01]  /*10490*/  LDC.64 R2, c[0x4][R0] ;  /* 0x0100000000027b82 */ /* 0x0002e20000000a00 */
[----:B------:R-:W5:Y:S01]  /*104a0*/  LDCU.64 UR6, c[0x4][0x640] ;  /* 0x0100c800ff0677ac */ /* 0x000f620008000a00 */
[----:B------:R-:W-:Y:S01]  /*104b0*/  IMAD.MOV.U32 R13, RZ, RZ, RZ ;  /* 0x000000ffff0d7224 */ /* 0x000fe200078e00ff */
[----:B------:R-:W2:Y:S01]  /*104c0*/  LDCU.64 UR8, c[0x4][0x198] ;  /* 0x01003300ff0877ac */ /* 0x000ea20008000a00 */
[----:B0-----:R-:W-:Y:S02]  /*104d0*/  MOV R4, UR4 ;  /* 0x0000000400047c02 */ /* 0x001fe40008000f00 */
[----:B------:R-:W-:Y:S01]  /*104e0*/  MOV R5, UR5 ;  /* 0x0000000500057c02 */ /* 0x000fe20008000f00 */
[----:B-----5:R-:W-:Y:S01]  /*104f0*/  IMAD.U32 R6, RZ, RZ, UR6 ;  /* 0x00000006ff067e24 */ /* 0x020fe2000f8e00ff */
[----:B------:R-:W-:-:S02]  /*10500*/  MOV R7, UR7 ;  /* 0x0000000700077c02 */ /* 0x000fc40008000f00 */
[----:B--2---:R-:W-:Y:S01]  /*10510*/  MOV R10, UR8 ;  /* 0x00000008000a7c02 */ /* 0x004fe20008000f00 */
[----:B-1----:R-:W-:-:S07]  /*10520*/  IMAD.U32 R11, RZ, RZ, UR9 ;  /* 0x00000009ff0b7e24 */ /* 0x002fce000f8e00ff */
[----:B------:R-:W-:-:S07]  /*10530*/  LEPC R20, `(.L_x_6261) ;  /* 0x000000001014794e */ /* 0x000fce0000000000 */
[----:B---34-:R-:W-:Y:S05]  /*10540*/  CALL.ABS.NOINC R2 ;  /* 0x0000000002007343 */ /* 0x018fea0003c00000 */
.L_x_6261:
[----:B------:R-:W1:Y:S02]  /*10550*/  LDCU.64 UR4, c[0x0][0x778] ;  /* 0x0000ef00ff0477ac */ /* 0x000e640008000a00 */
[----:B-1----:R-:W-:-:S04]  /*10560*/  IADD3 R22, P0, PT, R22, UR4, RZ ;  /* 0x0000000416167c10 */ /* 0x002fc8000ff1e0ff */
[----:B------:R-:W-:-:S05]  /*10570*/  IADD3.X R23, PT, PT, RZ, UR5, RZ, P0, !PT ;  /* 0x00000005ff177c10 */ /* 0x000fca00087fe4ff */
[----:B--2-4-:R-:W-:Y:S01]  /*10580*/  STG.E.128 desc[UR36][R22.64], R16 ;  /* 0x0000001016007986 */ /* 0x014fe2000c101d24 */
[----:B------:R-:W-:Y:S05]  /*10590*/  EXIT ;  /* 0x000000000000794d */ /* 0x000fea0003800000 */
.L_x_6260:
[----:B--2-4-:R-:W-:Y:S01]  /*105a0*/  STG.E.128 desc[UR36][R2.64], R16 ;  /* 0x0000001002007986 */ /* 0x014fe2000c101d24 */
[----:B------:R-:W-:Y:S05]  /*105b0*/  EXIT ;  /* 0x000000000000794d */ /* 0x000fea0003800000 */
.L_x_6258:
[----:B------:R-:W0:Y:S01]  /*105c0*/  LDCU.U8 UR4, c[0x0][0x7a8] ;  /* 0x0000f500ff0477ac */ /* 0x000e220008000000 */
[----:B------:R-:W1:Y:S01]  /*105d0*/  LDCU.U8 UR5, c[0x0][0x7a9] ;  /* 0x0000f520ff0577ac */ /* 0x000e620008000000 */
[----:B0-----:R-:W-:Y:S02]  /*105e0*/  UISETP.NE.AND UP0, UPT, UR4, URZ, UPT ;  /* 0x000000ff0400728c */ /* 0x001fe4000bf05270 */
[----:B-1----:R-:W-:-:S07]  /*105f0*/  UISETP.NE.AND UP1, UPT, UR5, URZ, UPT ;  /* 0x000000ff0500728c */ /* 0x002fce000bf25270 */
        /* <DEDUP_REMOVED lines=8> */
.L_x_6262:
[----:B------:R-:W-:Y:S05]  /*10680*/  BRA.U !UP1, `(.L_x_6263) ;  /* 0x0000000109607547 */ /* 0x000fea000b800000 */
[----:B------:R-:W1:Y:S02]  /*10690*/  LDCU UR4, c[0x0][0x7ac] ;  /* 0x0000f580ff0477ac */ /* 0x000e640008000800 */
[----:B-1----:R-:W-:-:S09]  /*106a0*/  UISETP.NE.AND UP0, UPT, UR4, 0x1, UPT ;  /* 0x000000010400788c */ /* 0x002fd2000bf05270 */
[----:B------:R-:W-:Y:S05]  /*106b0*/  BRA.U !UP0, `(.L_x_6264) ;  /* 0x0000000108407547 */ /* 0x000fea000b800000 */
[----:B------:R-:W-:Y:S01]  /*106c0*/  MOV R0, 0x660 ;  /* 0x0000066000007802 */ /* 0x000fe20000000f00 */
[----:B------:R-:W1:Y:S01]  /*106d0*/  LDCU.64 UR4, c[0x4][0x650] ;  /* 0x0100ca00ff0477ac */ /* 0x000e620008000a00 */
[----:B0-----:R-:W-:Y:S02]  /*106e0*/  HFMA2 R8, -RZ, RZ, 0, 4.4763088226318359375e-05 ;  /* 0x000002efff087431 */ /* 0x001fe400000001ff */
[----:B------:R-:W-:Y:S01]  /*106f0*/  IMAD.MOV.U32 R12, RZ, RZ, 0x1 ;  /* 0x00000001ff0c7424 */ /* 0x000fe200078e00ff */
[----:B------:R0:W3:Y:S01]  /*10700*/  LDC.64 R2, c[0x4][R0] ;  /* 0x0100000000027b82 */ /* 0x0000e20000000a00 */
[----:B------:R-:W5:Y:S01]  /*10710*/  LDCU.64 UR6, c[0x4][0x640] ;  /* 0x0100c800ff0677ac */ /* 0x000f620008000a00 */
[----:B------:R-:W-:Y:S01]  /*10720*/  MOV R13, RZ ;  /* 0x000000ff000d7202 */ /* 0x000fe20000000f00 */
[----:B------:R-:W2:Y:S01]  /*10730*/  LDCU.64 UR8, c[0x4][0x198] ;  /* 0x01003300ff0877ac */ /* 0x000ea20008000a00 */
[----:B-1----:R-:W-:Y:S01]  /*10740*/  MOV R4, UR4 ;  /* 0x0000000400047c02 */ /* 0x002fe20008000f00 */
[----:B------:R-:W-:Y:S01]  /*10750*/  IMAD.U32 R5, RZ, RZ, UR5 ;  /* 0x00000005ff057e24 */ /* 0x000fe2000f8e00ff */
[----:B-----5:R-:W-:-:S02]  /*10760*/  MOV R6, UR6 ;  /* 0x0000000600067c02 */ /* 0x020fc40008000f00 */
[----:B------:R-:W-:Y:S01]  /*10770*/  MOV R7, UR7 ;  /* 0x0000000700077c02 */ /* 0x000fe20008000f00 */
[----:B--2---:R-:W-:Y:S01]  /*10780*/  IMAD.U32 R10, RZ, RZ, UR8 ;  /* 0x00000008ff0a7e24 */ /* 0x004fe2000f8e00ff */
[----:B0-----:R-:W-:-:S07]  /*10790*/  MOV R11, UR9 ;  /* 0x00000009000b7c02 */ /* 0x001fce0008000f00 */
[----:B------:R-:W-:-:S07]  /*107a0*/  LEPC R20, `(.L_x_6264) ;  /* 0x000000001014794e */ /* 0x000fce0000000000 */
[----:B---34-:R-:W-:Y:S05]  /*107b0*/  CALL.ABS.NOINC R2 ;  /* 0x0000000002007343 */ /* 0x018fea0003c00000 */
.L_x_6264:
[----:B------:R-:W1:Y:S02]  /*107c0*/  LDCU.64 UR4, c[0x0][0x778] ;  /* 0x0000ef00ff0477ac */ /* 0x000e640008000a00 */
[----:B-1----:R-:W-:-:S04]  /*107d0*/  IADD3 R22, P0, PT, R22, UR4, RZ ;  /* 0x0000000416167c10 */ /* 0x002fc8000ff1e0ff */
[----:B------:R-:W-:-:S05]  /*107e0*/  IADD3.X R23, PT, PT, RZ, UR5, RZ, P0, !PT ;  /* 0x00000005ff177c10 */ /* 0x000fca00087fe4ff */
[----:B--2-4-:R-:W-:Y:S01]  /*107f0*/  STG.E.128 desc[UR36][R22.64], R16 ;  /* 0x0000001016007986 */ /* 0x014fe2000c101d24 */
[----:B------:R-:W-:Y:S05]  /*10800*/  EXIT ;  /* 0x000000000000794d */ /* 0x000fea0003800000 */
.L_x_6263:
[----:B--2-4-:R-:W-:Y:S01]  /*10810*/  STG.E.128 desc[UR36][R4.64], R16 ;  /* 0x0000001004007986 */ /* 0x014fe2000c101d24 */
[----:B------:R-:W-:Y:S05]  /*10820*/  EXIT ;  /* 0x000000000000794d */ /* 0x000fea0003800000 */
.L_x_6265:
        /* <DEDUP_REMOVED lines=13> */
.L_x_8898:


//--------------------- .text._ZN2at6native13reduce_kernelILi128ELi2ENS0_8ReduceOpIN3c107complexIdEENS0_14func_wrapper_tIS5_NS0_55_GLOBAL__N__0955718d_22_SparseCsrTensorMath_cu_868dd54514ReductionAddOpIS5_EEEEjS5_Li4ELi4EEEEEvT1_ --------------------------
	.section	.text._ZN2at6native13reduce_kernelILi128ELi2ENS0_8ReduceOpIN3c107complexIdEENS0_14func_wrapper_tIS5_NS0_55_GLOBAL__N__0955718d_22_SparseCsrTensorMath_cu_868dd54514ReductionAddOpIS5_EEEEjS5_Li4ELi4EEEEEvT1_,"ax",@progbits
	.align	128
.text._ZN2at6native13reduce_kernelILi128ELi2ENS0_8ReduceOpIN3c107complexIdEENS0_14func_wrapper_tIS5_NS0_55_GLOBAL__N__0955718d_22_SparseCsrTensorMath_cu_868dd54514ReductionAddOpIS5_EEEEjS5_Li4ELi4EEEEEvT1_:
        .type           _ZN2at6native13reduce_kernelILi128ELi2ENS0_8ReduceOpIN3c107complexIdEENS0_14func_wrapper_tIS5_NS0_55_GLOBAL__N__0955718d_22_SparseCsrTensorMath_cu_868dd54514ReductionAddOpIS5_EEEEjS5_Li4ELi4EEEEEvT1_,@function
        .size           _ZN2at6native13reduce_kernelILi128ELi2ENS0_8ReduceOpIN3c107complexIdEENS0_14func_wrapper_tIS5_NS0_55_GLOBAL__N__0955718d_22_SparseCsrTensorMath_cu_868dd54514ReductionAddOpIS5_EEEEjS5_Li4ELi4EEEEEvT1_,(.L_x_8899 - _ZN2at6native13reduce_kernelILi128ELi2ENS0_8ReduceOpIN3c107complexIdEENS0_14func_wrapper_tIS5_NS0_55_GLOBAL__N__0955718d_22_SparseCsrTensorMath_cu_868dd54514ReductionAddOpIS5_EEEEjS5_Li4ELi4EEEEEvT1_)
        .other          _ZN2at6native13reduce_kernelILi128ELi2ENS0_8ReduceOpIN3c107complexIdEENS0_14func_wrapper_tIS5_NS0_55_GLOBAL__N__0955718d_22_SparseCsrTensorMath_cu_868dd54514ReductionAddOpIS5_EEEEjS5_Li4ELi4EEEEEvT1_,@"STO_CUDA_ENTRY STV_DEFAULT"
_ZN2at6native13reduce_kernelILi128ELi2ENS0_8ReduceOpIN3c107complexIdEENS0_14func_wrapper_tIS5_NS0_55_GLOBAL__N__0955718d_22_SparseCsrTensorMath_cu_868dd54514ReductionAddOpIS5_EEEEjS5_Li4ELi4EEEEEvT1_:
        /* <DEDUP_REMOVED lines=17> */
[----:B------:R-:W-:-:S02]  /*0110*/  HFMA2 R5, -RZ, RZ, 0, 0 ;  /* 0x00000000ff057431 */ /* 0x000fc400000001ff */
        /* <DEDUP_REMOVED lines=279> */
.L_x_6266:
        /* <DEDUP_REMOVED lines=36> */
.L_x_6270:
        /* <DEDUP_REMOVED lines=43> */
[----:B0-----:R-:W0:-:S15]  /*1780*/  DADD R4, R4, UR4 ;  /* 0x0000000404047e29 */ /* 0x001e1e0008000000 */
[----:B------:R-:W-:-:S15]  /*1790*/  NOP ;  /* 0x0000000000007918 */ /* 0x000fde0000000000 */
[----:B------:R-:W-:-:S15]  /*17a0*/  NOP ;  /* 0x0000000000007918 */ /* 0x000fde0000000000 */
[----:B------:R-:W-:-:S15]  /*17b0*/  NOP ;  /* 0x0000000000007918 */ /* 0x000fde0000000000 */
[----:B------:R-:W-:-:S04]  /*17c0*/  NOP ;  /* 0x0000000000007918 */ /* 0x000fc80000000000 */
[----:B0-----:R-:W1:Y:S02]  /*17d0*/  DADD R6, R6, UR6 ;  /* 0x0000000606067e29 */ /* 0x001e640008000000 */
.L_x_6274:
[----:B------:R-:W-:Y:S05]  /*17e0*/  BSYNC.RECONVERGENT B1 ;  /* 0x0000000000017941 */ /* 0x000fea0003800200 */
.L_x_6273:
[----:B------:R-:W0:Y:S01]  /*17f0*/  LDC R3, c[0x0][0x3a4] ;  /* 0x0000e900ff037b82 */ /* 0x000e220000000800 */
[----:B------:R-:W-:-:S05]  /*1800*/  IADD3 R18, P0, PT, R18, 0x40, RZ ;  /* 0x0000004012127810 */ /* 0x000fca0007f1e0ff */
[----:B------:R-:W-:Y:S01]  /*1810*/  IMAD.X R19, RZ, RZ, R19, P0 ;  /* 0x000000ffff137224 */ /* 0x000fe200000e0613 */
[----:B0-----:R-:W-:-:S07]  /*1820*/  IADD3 R22, PT, PT, R0, -0x4, R3 ;  /* 0xfffffffc00167810 */ /* 0x001fce0007ffe003 */
.L_x_6272:
[----:B------:R-:W-:Y:S05]  /*1830*/  BSYNC.RECONVERGENT B0 ;  /* 0x0000000000007941 */ /* 0x000fea0003800200 */
.L_x_6271:
[----:B------:R-:W0:Y:S01]  /*1840*/  LDC.64 R8, c[0x0][0x3b8] ;  /* 0x0000ee00ff087b82 */ /* 0x000e220000000a00 */
[----:B------:R-:W-:Y:S01]  /*1850*/  BSSY.RECONVERGENT B0, `(.L_x_6275) ;  /* 0x0000042000007945 */ /* 0x000fe20003800200 */
[----:B------:R-:W-:Y:S01]  /*1860*/  MOV R14, R10 ;  /* 0x0000000a000e7202 */ /* 0x000fe20000000f00 */
[----:B------:R-:W-:-:S05]  /*1870*/  IMAD.MOV.U32 R15, RZ, RZ, R11 ;  /* 0x000000ffff0f7224 */ /* 0x000fca00078e000b */
        /* <DEDUP_REMOVED lines=16> */
[----:B------:R-:W-:Y:S01]  /*1980*/  MOV R9, R13 ;  /* 0x0000000d00097202 */ /* 0x000fe20000000f00 */
[----:B------:R-:W-:Y:S01]  /*1990*/  IMAD.MOV.U32 R14, RZ, RZ, R10 ;  /* 0x000000ffff0e7224 */ /* 0x000fe200078e000a */
[----:B------:R-:W-:-:S07]  /*19a0*/  MOV R15, R11 ;  /* 0x0000000b000f7202 */ /* 0x000fce0000000f00 */
.L_x_6277:
[C---:B------:R-:W-:Y:S01]  /*19b0*/  IMAD.WIDE.U32 R20, R3.reuse, 0x40, R18 ;  /* 0x0000004003147825 */ /* 0x040fe200078e0012 */
[----:B------:R-:W0:Y:S04]  /*19c0*/  LDCU UR4, c[0x0][0x3ac] ;  /* 0x00007580ff0477ac */ /* 0x000e280008000800 */
[----:B------:R-:W2:Y:S04]  /*19d0*/  LDG.E.ENL2.256 R32, R28, desc[UR36][R20.64] ;  /* 0xfe000024141c797e */ /* 0x000ea80008121920 */
[----:B------:R-:W3:Y:S01]  /*19e0*/  LDG.E.ENL2.256 R40, R36, desc[UR36][R20.64+0x20] ;  /* 0xfe0001241424797e */ /* 0x000ee20008121928 */
[----:B0-----:R-:W-:-:S05]  /*19f0*/  VIADD R3, R3, UR4 ;  /* 0x0000000403037c36 */ /* 0x001fca0008000000 */
[----:B------:R-:W-:-:S04]  /*1a00*/  LEA R23, R3, 0x3, 0x2 ;  /* 0x0000000303177811 */ /* 0x000fc800078e10ff */
[----:B------:R-:W-:Y:S01]  /*1a10*/  ISETP.GE.U32.AND P1, PT, R23, R22, PT ;  /* 0x000000161700720c */ /* 0x000fe20003f26070 */
[----:B--2---:R0:W2:-:S15]  /*1a20*/  DADD R4, R28, R4 ;  /* 0x000000001c047229 */ /* 0x00409e0000000004 */
[----:B------:R-:W-:-:S15]  /*1a30*/  NOP ;  /* 0x0000000000007918 */ /* 0x000fde0000000000 */
[----:B------:R-:W-:-:S15]  /*1a40*/  NOP ;  /* 0x0000000000007918 */ /* 0x000fde0000000000 */
[----:B------:R-:W-:-:S15]  /*1a50*/  NOP ;  /* 0x0000000000007918 */ /* 0x000fde0000000000 */
[----:B------:R-:W-:-:S04]  /*1a60*/  NOP ;  /* 0x0000000000007918 */ /* 0x000fc80000000000 */
[----:B-1----:R0:W4:-:S15]  /*1a70*/  DADD R6, R30, R6 ;  /* 0x000000001e067229 */ /* 0x00211e0000000006 */
[----:B------:R-:W-:-:S15]  /*1a80*/  NOP ;  /* 0x0000000000007918 */ /* 0x000fde0000000000 */
[----:B------:R-:W-:-:S15]  /*1a90*/  NOP ;  /* 0x0000000000007918 */ /* 0x000fde0000000000 */
[----:B------:R-:W-:-:S15]  /*1aa0*/  NOP ;  /* 0x0000000000007918 */ /* 0x000fde0000000000 */
[----:B------:R-:W-:-:S04]  /*1ab0*/  NOP ;  /* 0x0000000000007918 */ /* 0x000fc80000000000 */
[----:B------:R0:W1:-:S15]  /*1ac0*/  DADD R14, R32, R14 ;  /* 0x00000000200e7229 */ /* 0x00005e000000000e */
        /* <DEDUP_REMOVED lines=9> */
[----:B---3--:R3:W0:-:S15]  /*1b60*/  DADD R10, R36, R10 ;  /* 0x00000000240a7229 */ /* 0x00861e000000000a */
        /* <DEDUP_REMOVED lines=16> */
.L_x_6276:
[----:B------:R-:W-:Y:S05]  /*1c70*/  BSYNC.RECONVERGENT B0 ;  /* 0x0000000000007941 */ /* 0x000fea0003800200 */
.L_x_6275:
[----:B------:R-:W-:Y:S04]  /*1c80*/  BSSY.RECONVERGENT B0, `(.L_x_6278) ;  /* 0x000000e000007945 */ /* 0x000fe80003800200 */
[----:B------:R-:W-:Y:S05]  /*1c90*/  @P0 BRA `(.L_x_6279) ;  /* 0x0000000000300947 */ /* 0x000fea0003800000 */
[----:B------:R-:W-:-:S04]  /*1ca0*/  LOP3.LUT R0, R22, 0xfffffffc, RZ, 0xc0, !PT ;  /* 0xfffffffc16007812 */ /* 0x000fc800078ec0ff */
[----:B------:R-:W-:-:S04]  /*1cb0*/  IADD3 R3, PT, PT, R0, R17, RZ ;  /* 0x0000001100037210 */ /* 0x000fc80007ffe0ff */
[----:B------:R-:W-:-:S13]  /*1cc0*/  ISETP.GE.U32.AND P0, PT, R3, R22, PT ;  /* 0x000000160300720c */ /* 0x000fda0003f06070 */
[----:B------:R-:W-:Y:S05]  /*1cd0*/  @P0 BRA `(.L_x_6279) ;  /* 0x0000000000200947 */ /* 0x000fea0003800000 */
[----:B------:R-:W-:-:S05]  /*1ce0*/  IMAD.WIDE R18, R3, 0x10, R18 ;  /* 0x0000001003127825 */ /* 0x000fca00078e0212 */
[----:B------:R-:W2:Y:S02]  /*1cf0*/  LDG.E.128 R20, desc[UR36][R18.64] ;  /* 0x0000002412147981 */ /* 0x000ea4000c1e1d00 */
[----:B--2---:R0:W2:-:S15]  /*1d00*/  DADD R4, R4, R20 ;  /* 0x0000000004047229 */ /* 0x00409e0000000014 */
[----:B------:R-:W-:-:S15]  /*1d10*/  NOP ;  /* 0x0000000000007918 */ /* 0x000fde0000000000 */
[----:B------:R-:W-:-:S15]  /*1d20*/  NOP ;  /* 0x0000000000007918 */ /* 0x000fde0000000000 */
[----:B------:R-:W-:-:S15]  /*1d30*/  NOP ;  /* 0x0000000000007918 */ /* 0x000fde0000000000 */
[----:B------:R-:W-:-:S04]  /*1d40*/  NOP ;  /* 0x0000000000007918 */ /* 0x000fc80000000000 */
[----:B-12---:R0:W3:Y:S02]  /*1d50*/  DADD R6, R6, R22 ;  /* 0x0000000006067229 */ /* 0x0060e40000000016 */
.L_x_6279:
[----:B------:R-:W-:Y:S05]  /*1d60*/  BSYNC.RECONVERGENT B0 ;  /* 0x0000000000007941 */ /* 0x000fea0003800200 */
.L_x_6278:
[----:B------:R-:W2:Y:S01]  /*1d70*/  DADD R4, R14, R4 ;  /* 0x000000000e047229 */ /* 0x000ea20000000004 */
[----:B------:R-:W-:-:S15]  /*1d80*/  CS2R R68, SRZ ;  /* 0x0000000000447805 */ /* 0x000fde000001ff00 */
[----:B------:R-:W-:-:S15]  /*1d90*/  NOP ;  /* 0x0000000000007918 */ /* 0x000fde0000000000 */
[----:B------:R-:W-:-:S15]  /*1da0*/  NOP ;  /* 0x0000000000007918 */ /* 0x000fde0000000000 */
[----:B------:R-:W-:-:S15]  /*1db0*/  NOP ;  /* 0x0000000000007918 */ /* 0x000fde0000000000 */
[----:B------:R-:W-:-:S03]  /*1dc0*/  NOP ;  /* 0x0000000000007918 */ /* 0x000fc60000000000 */
[----:B-1-3--:R-:W1:-:S15]  /*1dd0*/  DADD R6, R12, R6 ;  /* 0x000000000c067229 */ /* 0x00ae5e0000000006 */
        /* <DEDUP_REMOVED lines=9> */
[----:B-1----:R-:W1:-:S15]  /*1e70*/  DADD R6, R6, R8 ;  /* 0x0000000006067229 */ /* 0x002e5e0000000008 */
[----:B------:R-:W-:-:S15]  /*1e80*/  NOP ;  /* 0x0000000000007918 */ /* 0x000fde0000000000 */
[----:B------:R-:W-:-:S15]  /*1e90*/  NOP ;  /* 0x0000000000007918 */ /* 0x000fde0000000000 */
[----:B------:R-:W-:-:S15]  /*1ea0*/  NOP ;  /* 0x0000000000007918 */ /* 0x000fde0000000000 */
[----:B------:R-:W-:-:S04]  /*1eb0*/  NOP ;  /* 0x0000000000007918 */ /* 0x000fc80000000000 */
[----:B--2---:R2:W4:-:S15]  /*1ec0*/  DADD R24, R4, R24 ;  /* 0x0000000004187229 */ /* 0x00451e0000000018 */
[----:B------:R-:W-:-:S15]  /*1ed0*/  NOP ;  /* 0x0000000000007918 */ /* 0x000fde0000000000 */
[----:B------:R-:W-:-:S15]  /*1ee0*/  NOP ;  /* 0x0000000000007918 */ /* 0x000fde0000000000 */
[----:B------:R-:W-:-:S15]  /*1ef0*/  NOP ;  /* 0x0000000000007918 */ /* 0x000fde0000000000 */
[----:B------:R-:W-:-:S04]  /*1f00*/  NOP ;  /* 0x0000000000007918 */ /* 0x000fc80000000000 */
[----:B-1----:R2:W1:Y:S02]  /*1f10*/  DADD R26, R6, R26 ;  /* 0x00000000061a7229 */ /* 0x002464000000001a */
[----:B-12-4-:R-:W-:Y:S05]  /*1f20*/  BRA `(.L_x_6268) ;  /* 0x000000c400c47947 */ /* 0x016fea0003800000 */
.L_x_6269:
        /* <DEDUP_REMOVED lines=82> */
.L_x_6283:
[----:B------:R-:W-:Y:S01]  /*2450*/  SHF.R.U32.HI R41, RZ, 0x1, R3 ;  /* 0x00000001ff297819 */ /* 0x000fe20000011603 */
[----:B------:R-:W-:-:S03]  /*2460*/  IMAD.IADD R3, R3, 0x1, R0 ;  /* 0x0000000103037824 */ /* 0x000fc600078e0200 */
        /* <DEDUP_REMOVED lines=8> */
[----:B------:R-:W2:Y:S01]  /*24f0*/  LDG.E.ENL2.256 R40, R44, desc[UR36][R40.64] ;  /* 0xfe000024282c797e */ /* 0x000ea20008121928 */
[----:B------:R-:W-:-:S02]  /*2500*/  SHF.R.U32.HI R49, RZ, 0x1, R3 ;  /* 0x00000001ff317819 */ /* 0x000fc40000011603 */
[----:B------:R-:W-:Y:S01]  /*2510*/  LOP3.LUT R5, R5, 0xf, RZ, 0xc0, !PT ;  /* 0x0000000f05057812 */ /* 0x000fe200078ec0ff */
[----:B------:R-:W3:Y:S01]  /*2520*/  LDG.E.ENL2.256 R32, R36, desc[UR36][R32.64] ;  /* 0xfe0000242024797e */ /* 0x000ee20008121920 */
[----:B------:R-:W-:Y:S01]  /*2530*/  IADD3 R56, P0, PT, R18, R57, RZ ;  /* 0x0000003912387210 */ /* 0x000fe20007f1e0ff */
[----:B------:R-:W-:-:S04]  /*2540*/  IMAD.WIDE.U32 R48, R49, 0x20, R18 ;  /* 0x0000002031307825 */ /* 0x000fc800078e0012 */
[----:B------:R-:W-:Y:S02]  /*2550*/  IMAD.X R57, R19, 0x1, R5, P0 ;  /* 0x0000000113397824 */ /* 0x000fe400000e0605 */
[----:B------:R-:W4:Y:S04]  /*2560*/  LDG.E.ENL2.256 R52, R48, desc[UR36][R48.64] ;  /* 0xfe0000243030797e */ /* 0x000f280008121934 */
[----:B------:R-:W5:Y:S01]  /*2570*/  LDG.E.ENL2.256 R56, R60, desc[UR36][R56.64] ;  /* 0xfe000024383c797e */ /* 0x000f620008121938 */
[----:B------:R-:W-:-:S05]  /*2580*/  IADD3 R3, PT, PT, R3, R0, RZ ;  /* 0x0000000003037210 */ /* 0x000fca0007ffe0ff */
[----:B------:R-:W-:-:S05]  /*2590*/  IMAD R5, R0, 0x3, R3 ;  /* 0x0000000300057824 */ /* 0x000fca00078e0203 */
[----:B------:R-:W-:Y:S01]  /*25a0*/  ISETP.GE.U32.AND P0, PT, R5, R4, PT ;  /* 0x000000040500720c */ /* 0x000fe20003f06070 */
[----:B--2---:R0:W1:-:S15]  /*25b0*/  DADD R10, R44, R10 ;  /* 0x000000002c0a7229 */ /* 0x00405e000000000a */
[----:B------:R-:W-:-:S15]  /*25c0*/  NOP ;  /* 0x0000000000007918 */ /* 0x000fde0000000000 */
[----:B------:R-:W-:-:S15]  /*25d0*/  NOP ;  /* 0x0000000000007918 */ /* 0x000fde0000000000 */
[----:B------:R-:W-:-:S15]  /*25e0*/  NOP ;  /* 0x0000000000007918 */ /* 0x000fde0000000000 */
[----:B------:R-:W-:-:S04]  /*25f0*/  NOP ;  /* 0x0000000000007918 */ /* 0x000fc80000000000 */
[----:B------:R0:W2:-:S15]  /*2600*/  DADD R28, R46, R28 ;  /* 0x000000002e1c7229 */ /* 0x00009e000000001c */
        /* <DEDUP_REMOVED lines=71> */
[----:B------:R-:W-:Y:S05]  /*2a80*/  BSYNC.RECONVERGENT B1 ;  /* 0x0000000000017941 */ /* 0x000fea0003800200 */
.L_x_6282:
[----:B------:R-:W-:Y:S05]  /*2a90*/  BSYNC.RECONVERGENT B0 ;  /* 0x0000000000007941 */ /* 0x000fea0003800200 */
.L_x_6281:
        /* <DEDUP_REMOVED lines=15> */
[----:B------:R-:W-:Y:S01]  /*2b90*/  IMAD.IADD R59, R5, 0x1, R0 ;  /* 0x00000001053b7824 */ /* 0x000fe200078e0200 */
[----:B------:R-:W-:-:S04]  /*2ba0*/  SHF.R.U32.HI R57, RZ, 0x1, R5 ;  /* 0x00000001ff397819 */ /* 0x000fc80000011605 */
[----:B------:R-:W-:Y:S01]  /*2bb0*/  ISETP.GE.U32.AND P1, PT, R59, R4, PT ;  /* 0x000000043b00720c */ /* 0x000fe20003f26070 */
[----:B------:R-:W-:-:S12]  /*2bc0*/  IMAD.WIDE.U32 R56, R57, 0x20, R18 ;  /* 0x0000002039387825 */ /* 0x000fd800078e0012 */
[----:B------:R-:W-:Y:S02]  /*2bd0*/  @!P1 SHF.R.U32.HI R5, RZ, 0x1, R59 ;  /* 0x00000001ff059819 */ /* 0x000fe4000001163b */
[----:B------:R-:W5:Y:S03]  /*2be0*/  LDG.E.ENL2.256 R56, R60, desc[UR36][R56.64] ;  /* 0xfe000024383c797e */ /* 0x000f660008121938 */
[----:B------:R-:W-:-:S05]  /*2bf0*/  @!P1 IMAD.WIDE.U32 R18, R5, 0x20, R18 ;  /* 0x0000002005129825 */ /* 0x000fca00078e0012 */
[----:B------:R0:W5:Y:S02]  /*2c00*/  @!P1 LDG.E.ENL2.256 R52, R48, desc[UR36][R18.64] ;  /* 0xfe0000241230997e */ /* 0x0001640008121934 */
.L_x_6285:
[----:B------:R-:W-:Y:S05]  /*2c10*/  BSYNC.RECONVERGENT B0 ;  /* 0x0000000000007941 */ /* 0x000fea0003800200 */
.L_x_6284:
[----:B------:R-:W-:Y:S04]  /*2c20*/  BSSY.RECONVERGENT B0, `(.L_x_6286) ;  /* 0x000004d000007945 */ /* 0x000fe80003800200 */
[----:B------:R-:W-:Y:S05]  /*2c30*/  @P0 BRA `(.L_x_6287) ;  /* 0x00000004002c0947 */ /* 0x000fea0003800000 */
[----:B------:R-:W-:Y:S01]  /*2c40*/  IADD3 R3, PT, PT, R3, R0, RZ ;  /* 0x0000000003037210 */ /* 0x000fe20007ffe0ff */
[----:B-----5:R1:W2:Y:S03]  /*2c50*/  DADD R10, R10, R44 ;  /* 0x000000000a0a7229 */ /* 0x0202a6000000002c */
        /* <DEDUP_REMOVED lines=15> */
[----:B------:R1:W0:Y:S02]  /*2d50*/  DADD R24, R24, R42 ;  /* 0x0000000018187229 */ /* 0x000224000000002a */
[----:B01234-:R-:W-:Y:S05]  /*2d60*/  @P0 BRA `(.L_x_6287) ;  /* 0x0000000000e00947 */ /* 0x01ffea0003800000 */
[----:B------:R-:W-:Y:S01]  /*2d70*/  IMAD.IADD R3, R3, 0x1, R0 ;  /* 0x0000000103037824 */ /* 0x000fe200078e0200 */
[----:B------:R1:W2:Y:S04]  /*2d80*/  DADD R14, R14, R36 ;  /* 0x000000000e0e7229 */ /* 0x0002a80000000024 */
[----:B------:R-:W-:-:S15]  /*2d90*/  ISETP.GE.U32.AND P0, PT, R3, R4, PT ;  /* 0x000000040300720c */ /* 0x000fde0003f06070 */
[----:B------:R-:W-:-:S15]  /*2da0*/  NOP ;  /* 0x0000000000007918 */ /* 0x000fde0000000000 */
[----:B------:R-:W-:-:S15]  /*2db0*/  NOP ;  /* 0x0000000000007918 */ /* 0x000fde0000000000 */
[----:B------:R-:W-:-:S15]  /*2dc0*/  NOP ;  /* 0x0000000000007918 */ /* 0x000fde0000000000 */
        /* <DEDUP_REMOVED lines=49> */
[----:B--234-:R1:W0:Y:S02]  /*30e0*/  @!P0 DADD R6, R6, R54 ;  /* 0x0000000006068229 */ /* 0x01c2240000000036 */
.L_x_6287:
[----:B------:R-:W-:Y:S05]  /*30f0*/  BSYNC.RECONVERGENT B0 ;  /* 0x0000000000007941 */ /* 0x000fea0003800200 */
.L_x_6286:
        /* <DEDUP_REMOVED lines=15> */
[----:B------:R-:W0:-:S15]  /*31f0*/  DADD R24, R24, R30 ;  /* 0x0000000018187229 */ /* 0x000e1e000000001e */
        /* <DEDUP_REMOVED lines=14> */
[----:B----4-:R-:W4:-:S15]  /*32e0*/  DADD R12, R12, R68 ;  /* 0x000000000c0c7229 */ /* 0x010f1e0000000044 */
        /* <DEDUP_REMOVED lines=9> */
[----:B--2---:R2:W0:-:S15]  /*3380*/  DADD R24, R10, R72 ;  /* 0x000000000a187229 */ /* 0x00441e0000000048 */
        /* <DEDUP_REMOVED lines=14> */
[----:B0-----:R2:W0:Y:S02]  /*3470*/  DADD R70, R70, R6 ;  /* 0x0000000046467229 */ /* 0x0014240000000006 */
[----:B0-234-:R-:W-:Y:S05]  /*3480*/  BRA `(.L_x_6268) ;  /* 0x000000b0006c7947 */ /* 0x01dfea0003800000 */
.L_x_6280:
        /* <DEDUP_REMOVED lines=78> */
.L_x_6291:
[----:B------:R-:W-:Y:S02]  /*3970*/  IMAD.IADD R5, R3, 0x1, R16 ;  /* 0x0000000103057824 */ /* 0x000fe400078e0210 */
[----:B------:R-:W-:-:S03]  /*3980*/  IMAD R3, R0, R3, RZ ;  /* 0x0000000300037224 */ /* 0x000fc600078e02ff */
[----:B------:R-:W-:Y:S01]  /*3990*/  IADD3 R33, PT, PT, R5, R16, RZ ;  /* 0x0000001005217210 */ /* 0x000fe20007ffe0ff */
[----:B------:R-:W-:Y:S01]  /*39a0*/  IMAD R5, R0, R5, RZ ;  /* 0x0000000500057224 */ /* 0x000fe200078e02ff */
[----:B------:R-:W-:-:S03]  /*39b0*/  SHF.R.U32.HI R3, RZ, 0x1, R3 ;  /* 0x00000001ff037819 */ /* 0x000fc60000011603 */
[----:B------:R-:W-:Y:S01]  /*39c0*/  IMAD.IADD R75, R33, 0x1, R16 ;  /* 0x00000001214b7824 */ /* 0x000fe200078e0210 */
[----:B------:R-:W-:Y:S01]  /*39d0*/  SHF.R.U32.HI R5, RZ, 0x1, R5 ;  /* 0x00000001ff057819 */ /* 0x000fe20000011605 */
[----:B------:R-:W-:-:S04]  /*39e0*/  IMAD.WIDE.U32 R40, R3, 0x20, R18 ;  /* 0x0000002003287825 */ /* 0x000fc800078e0012 */
[C---:B------:R-:W-:Y:S02]  /*39f0*/  IMAD R33, R0.reuse, R33, RZ ;  /* 0x0000002100217224 */ /* 0x040fe400078e02ff */
[----:B------:R-:W-:Y:S01]  /*3a00*/  IMAD R3, R0, R75, RZ ;  /* 0x0000004b00037224 */ /* 0x000fe200078e02ff */
[----:B------:R-:W2:Y:S02]  /*3a10*/  LDG.E.ENL2.256 R40, R44, desc[UR36][R40.64] ;  /* 0xfe000024282c797e */ /* 0x000ea40008121928 */
[----:B------:R-:W-:Y:S01]  /*3a20*/  SHF.R.U32.HI R49, RZ, 0x1, R33 ;  /* 0x00000001ff317819 */ /* 0x000fe20000011621 */
[----:B------:R-:W-:Y:S01]  /*3a30*/  IMAD.WIDE.U32 R32, R5, 0x20, R18 ;  /* 0x0000002005207825 */ /* 0x000fe200078e0012 */
[----:B------:R-:W-:-:S03]  /*3a40*/  SHF.R.U32.HI R3, RZ, 0x1, R3 ;  /* 0x00000001ff037819 */ /* 0x000fc60000011603 */
[--C-:B------:R-:W-:Y:S02]  /*3a50*/  IMAD.WIDE.U32 R48, R49, 0x20, R18.reuse ;  /* 0x0000002031307825 */ /* 0x100fe400078e0012 */
[----:B------:R-:W3:Y:S02]  /*3a60*/  LDG.E.ENL2.256 R32, R36, desc[UR36][R32.64] ;  /* 0xfe0000242024797e */ /* 0x000ee40008121920 */
[----:B------:R-:W-:Y:S02]  /*3a70*/  IMAD.WIDE.U32 R52, R3, 0x20, R18 ;  /* 0x0000002003347825 */ /* 0x000fe400078e0012 */
        /* <DEDUP_REMOVED lines=83> */
.L_x_6290:
[----:B------:R-:W-:Y:S05]  /*3fb0*/  BSYNC.RECONVERGENT B0 ;  /* 0x0000000000007941 */ /* 0x000fea0003800200 */
.L_x_6289:
[----:B------:R-:W-:Y:S01]  /*3fc0*/  ISETP.GE.U32.AND P0, PT, R3, R4, PT ;  /* 0x000000040300720c */ /* 0x000fe20003f06070 */
[----:B------:R-:W-:-:S12]  /*3fd0*/  BSSY.RECONVERGENT B0, `(.L_x_6292) ;  /* 0x000001a000007945 */ /* 0x000fd80003800200 */
        /* <DEDUP_REMOVED lines=25> */
.L_x_6293:
[----:B------:R-:W-:Y:S05]  /*4170*/  BSYNC.RECONVERGENT B0 ;  /* 0x0000000000007941 */ /* 0x000fea0003800200 */
.L_x_6292:
        /* <DEDUP_REMOVED lines=77> */
.L_x_6295:
[----:B------:R-:W-:Y:S05]  /*4650*/  BSYNC.RECONVERGENT B0 ;  /* 0x0000000000007941 */ /* 0x000fea0003800200 */
.L_x_6294:
        /* <DEDUP_REMOVED lines=57> */
.L_x_6288:
        /* <DEDUP_REMOVED lines=17> */
[----:B------:R-:W-:Y:S01]  /*4b00*/  CS2R R22, SRZ ;  /* 0x0000000000167805 */ /* 0x000fe2000001ff00 */
[----:B0-----:R-:W-:Y:S01]  /*4b10*/  IMAD.U32 R0, RZ, RZ, UR4 ;  /* 0x00000004ff007e24 */ /* 0x001fe2000f8e00ff */
[----:B------:R-:W-:-:S03]  /*4b20*/  CS2R R20, SRZ ;  /* 0x0000000000147805 */ /* 0x000fc6000001ff00 */
[----:B------:R-:W-:Y:S01]  /*4b30*/  IMAD R7, R0, 0x3, R3 ;  /* 0x0000000300077824 */ /* 0x000fe200078e0203 */
[----:B-1----:R-:W-:Y:S01]  /*4b40*/  MOV R80, R14 ;  /* 0x0000000e00507202 */ /* 0x002fe20000000f00 */
[----:B------:R-:W-:-:S03]  /*4b50*/  IMAD.MOV.U32 R81, RZ, RZ, R15 ;  /* 0x000000ffff517224 */ /* 0x000fc600078e000f */
        /* <DEDUP_REMOVED lines=62> */
.L_x_6303:
[----:B------:R-:W0:Y:S01]  /*4f40*/  LDCU UR4, c[0x0][0x3ac] ;  /* 0x00007580ff0477ac */ /* 0x000e220008000800 */
        /* <DEDUP_REMOVED lines=328> */
.L_x_6299:
        /* <DEDUP_REMOVED lines=241> */
.L_x_6300:
        /* <DEDUP_REMOVED lines=241> */
.L_x_6301:
        /* <DEDUP_REMOVED lines=236> */
[----:B------:R-:W-:-:S04]  /*90b0*/  IMAD R47, R4, UR6, R49 ;  /* 0x00000006042f7c24 */ /* 0x000fc8000f8e0231 */
[----:B------:R-:W-:Y:S02]  /*90c0*/  @P1 IMAD.MOV R44, RZ, RZ, -R46 ;  /* 0x000000ffff2c1224 */ /* 0x000fe400078e0a2e */
[----:B------:R-:W-:Y:S02]  /*90d0*/  IMAD R0, R47, UR31, R0 ;  /* 0x0000001f2f007c24 */ /* 0x000fe4000f8e0200 */
[----:B0-----:R-:W-:-:S04]  /*90e0*/  @P1 IMAD R45, R51, R44, R45 ;  /* 0x0000002c332d1224 */ /* 0x001fc800078e022d */
[----:B--2---:R-:W-:-:S07]  /*90f0*/  @P1 IMAD R0, R45, R48, R0 ;  /* 0x000000302d001224 */ /* 0x004fce00078e0200 */
.L_x_6302:
[----:B------:R-:W-:-:S04]  /*9100*/  LOP3.LUT R45, R0, 0xffffffe0, RZ, 0xc0, !PT ;  /* 0xffffffe0002d7812 */ /* 0x000fc800078ec0ff */
[----:B------:R-:W-:-:S04]  /*9110*/  IADD3 R44, P1, PT, R45, R18, RZ ;  /* 0x000000122d2c7210 */ /* 0x000fc80007f3e0ff */
[----:B------:R-:W-:-:S06]  /*9120*/  IADD3.X R45, PT, PT, RZ, R19, RZ, P1, !PT ;  /* 0x00000013ff2d7210 */ /* 0x000fcc0000ffe4ff */
[----:B------:R-:W5:Y:S03]  /*9130*/  LDG.E.ENL2.256 R48, R44, desc[UR36][R44.64] ;  /* 0xfe0000242c2c797e */ /* 0x000f660008121930 */
.L_x_6298:
[----:B------:R-:W1:Y:S01]  /*9140*/  LDCU UR5, c[0x0][0x3a4] ;  /* 0x00007480ff0577ac */ /* 0x000e620008000800 */
[----:B------:R-:W-:Y:S01]  /*9150*/  MOV R0, UR4 ;  /* 0x0000000400007c02 */ /* 0x000fe20008000f00 */
[----:B-----5:R2:W3:Y:S04]  /*9160*/  DADD R14, R20, R14 ;  /* 0x00000000140e7229 */ /* 0x0204e8000000000e */
[----:B------:R-:W-:-:S04]  /*9170*/  IMAD R3, R0, 0x4, R3 ;  /* 0x0000000400037824 */ /* 0x000fc800078e0203 */
[----:B------:R-:W-:Y:S01]  /*9180*/  IMAD R83, R0, 0x3, R3 ;  /* 0x0000000300537824 */ /* 0x000fe200078e0203 */
[----:B-1----:R-:W-:-:S04]  /*9190*/  MOV R4, UR5 ;  /* 0x0000000500047c02 */ /* 0x002fc80008000f00 */
[----:B------:R-:W-:-:S15]  /*91a0*/  ISETP.GE.U32.AND P1, PT, R83, R4, PT ;  /* 0x000000045300720c */ /* 0x000fde0003f26070 */
[----:B------:R-:W-:-:S15]  /*91b0*/  NOP ;  /* 0x0000000000007918 */ /* 0x000fde0000000000 */
[----:B------:R-:W-:-:S15]  /*91c0*/  NOP ;  /* 0x0000000000007918 */ /* 0x000fde0000000000 */
[----:B------:R-:W-:-:S06]  /*91d0*/  NOP ;  /* 0x0000000000007918 */ /* 0x000fcc0000000000 */
        /* <DEDUP_REMOVED lines=72> */
.L_x_6297:
[----:B------:R-:W-:Y:S05]  /*9660*/  BSYNC.RECONVERGENT B0 ;  /* 0x0000000000007941 */ /* 0x000fea0003800200 */
.L_x_6296:
        /* <DEDUP_REMOVED lines=284> */
.L_x_6307:
[----:B------:R-:W-:Y:S02]  /*a830*/  SHF.R.U32.HI R20, RZ, 0x5, R18 ;  /* 0x00000005ff147819 */ /* 0x000fe40000011612 */
[----:B------:R-:W-:-:S07]  /*a840*/  MOV R21, RZ ;  /* 0x000000ff00157202 */ /* 0x000fce0000000f00 */
.L_x_6306:
[----:B------:R-:W0:Y:S02]  /*a850*/  LDCU.64 UR4, c[0x0][0x770] ;  /* 0x0000ee00ff0477ac */ /* 0x000e240008000a00 */
[----:B0-----:R-:W-:-:S04]  /*a860*/  IADD3 R5, P1, PT, R5, UR4, RZ ;  /* 0x0000000405057c10 */ /* 0x001fc8000ff3e0ff */
[----:B------:R-:W-:Y:S02]  /*a870*/  IADD3.X R18, PT, PT, RZ, UR5, RZ, P1, !PT ;  /* 0x00000005ff127c10 */ /* 0x000fe40008ffe4ff */
        /* <DEDUP_REMOVED lines=281> */
.L_x_6309:
[----:B------:R-:W-:Y:S01]  /*ba10*/  SHF.R.U32.HI R28, RZ, 0x5, R19 ;  /* 0x00000005ff1c7819 */ /* 0x000fe20000011613 */
[----:B------:R-:W-:-:S07]  /*ba20*/  IMAD.MOV.U32 R29, RZ, RZ, RZ ;  /* 0x000000ffff1d7224 */ /* 0x000fce00078e00ff */
.L_x_6308:
        /* <DEDUP_REMOVED lines=281> */
.L_x_6311:
[----:B------:R-:W-:Y:S02]  /*cbc0*/  SHF.R.U32.HI R36, RZ, 0x5, R19 ;  /* 0x00000005ff247819 */ /* 0x000fe40000011613 */
[----:B------:R-:W-:-:S07]  /*cbd0*/  MOV R37, RZ ;  /* 0x000000ff00257202 */ /* 0x000fce0000000f00 */
.L_x_6310:
        /* <DEDUP_REMOVED lines=281> */
.L_x_6313:
[----:B------:R-:W-:Y:S02]  /*dd70*/  SHF.R.U32.HI R44, RZ, 0x5, R19 ;  /* 0x00000005ff2c7819 */ /* 0x000fe40000011613 */
[----:B------:R-:W-:-:S07]  /*dd80*/  MOV R45, RZ ;  /* 0x000000ff002d7202 */ /* 0x000fce0000000f00 */
.L_x_6312:
[----:B------:R-:W-:-:S04]  /*dd90*/  LEA R46, P0, R44, R5, 0x5 ;  /* 0x000000052c2e7211 */ /* 0x000fc800078028ff */
[----:B------:R-:W-:-:S06]  /*dda0*/  LEA.HI.X R47, R44, R18, R45, 0x5, P0 ;  /* 0x000000122c2f7211 */ /* 0x000fcc00000f2c2d */
[----:B------:R-:W5:Y:S03]  /*ddb0*/  LDG.E.ENL2.256 R48, R44, desc[UR36][R46.64] ;  /* 0xfe0000242e2c797e */ /* 0x000f660008121930 */
.L_x_6305:
[----:B------:R-:W-:Y:S05]  /*ddc0*/  BSYNC.RECONVERGENT B0 ;  /* 0x0000000000007941 */ /* 0x000fea0003800200 */
.L_x_6304:
[----:B------:R-:W-:Y:S01]  /*ddd0*/  ISETP.GE.U32.AND P0, PT, R3, R4, PT ;  /* 0x000000040300720c */ /* 0x000fe20003f06070 */
[----:B------:R-:W-:-:S12]  /*dde0*/  BSSY.RECONVERGENT B0, `(.L_x_6314) ;  /* 0x000004d000007945 */ /* 0x000fd80003800200 */
[----:B------:R-:W-:Y:S05]  /*ddf0*/  @P0 BRA `(.L_x_6315) ;  /* 0x00000004002c0947 */ /* 0x000fea0003800000 */
[----:B------:R-:W-:Y:S01]  /*de00*/  IMAD.IADD R3, R3, 0x1, R0 ;  /* 0x0000000103037824 */ /* 0x000fe200078e0200 */
[----:B-----5:R0:W1:Y:S04]  /*de10*/  DADD R14, R14, R20 ;  /* 0x000000000e0e7229 */ /* 0x0200680000000014 */
[----:B------:R-:W-:-:S15]  /*de20*/  ISETP.GE.U32.AND P0, PT, R3, R4, PT ;  /* 0x000000040300720c */ /* 0x000fde0003f06070 */
[----:B------:R-:W-:-:S15]  /*de30*/  NOP ;  /* 0x0000000000007918 */ /* 0x000fde0000000000 */
[----:B------:R-:W-:-:S15]  /*de40*/  NOP ;  /* 0x0000000000007918 */ /* 0x000fde0000000000 */
[----:B------:R-:W-:-:S15]  /*de50*/  NOP ;  /* 0x0000000000007918 */ /* 0x000fde0000000000 */
[----:B------:R0:W2:-:S15]  /*de60*/  DADD R6, R6, R22 ;  /* 0x0000000006067229 */ /* 0x00009e0000000016 */
[----:B------:R-:W-:-:S15]  /*de70*/  NOP ;  /* 0x0000000000007918 */ /* 0x000fde0000000000 */
[----:B------:R-:W-:-:S15]  /*de80*/  NOP ;  /* 0x0000000000007918 */ /* 0x000fde0000000000 */
[----:B------:R-:W-:-:S15]  /*de90*/  NOP ;  /* 0x0000000000007918 */ /* 0x000fde0000000000 */
[----:B------:R-:W-:-:S04]  /*dea0*/  NOP ;  /* 0x0000000000007918 */ /* 0x000fc80000000000 */
[----:B------:R0:W3:-:S15]  /*deb0*/  DADD R60, R60, R24 ;  /* 0x000000003c3c7229 */ /* 0x0000de0000000018 */
[----:B------:R-:W-:-:S15]  /*dec0*/  NOP ;  /* 0x0000000000007918 */ /* 0x000fde0000000000 */
[----:B------:R-:W-:-:S15]  /*ded0*/  NOP ;  /* 0x0000000000007918 */ /* 0x000fde0000000000 */
[----:B------:R-:W-:-:S15]  /*dee0*/  NOP ;  /* 0x0000000000007918 */ /* 0x000fde0000000000 */
[----:B------:R-:W-:-:S04]  /*def0*/  NOP ;  /* 0x0000000000007918 */ /* 0x000fc80000000000 */
[----:B------:R0:W4:Y:S02]  /*df00*/  DADD R8, R8, R26 ;  /* 0x0000000008087229 */ /* 0x000124000000001a */
[----:B01234-:R-:W-:Y:S05]  /*df10*/  @P0 BRA `(.L_x_6315) ;  /* 0x0000000000e40947 */ /* 0x01ffea0003800000 */
[----:B------:R-:W-:Y:S01]  /*df20*/  IADD3 R3, PT, PT, R3, R0, RZ ;  /* 0x0000000003037210 */ /* 0x000fe20007ffe0ff */
[----:B------:R0:W1:Y:S03]  /*df30*/  DADD R62, R62, R28 ;  /* 0x000000003e3e7229 */ /* 0x000066000000001c */
[----:B------:R-:W-:-:S15]  /*df40*/  ISETP.GE.U32.AND P0, PT, R3, R4, PT ;  /* 0x000000040300720c */ /* 0x000fde0003f06070 */
[----:B------:R-:W-:-:S15]  /*df50*/  NOP ;  /* 0x0000000000007918 */ /* 0x000fde0000000000 */
[----:B------:R-:W-:-:S15]  /*df60*/  NOP ;  /* 0x0000000000007918 */ /* 0x000fde0000000000 */
[----:B------:R-:W-:-:S15]  /*df70*/  NOP ;  /* 0x0000000000007918 */ /* 0x000fde0000000000 */
[----:B------:R-:W-:-:S01]  /*df80*/  NOP ;  /* 0x0000000000007918 */ /* 0x000fc20000000000 */
        /* <DEDUP_REMOVED lines=49> */
[----:B-1234-:R0:W0:Y:S02]  /*e2a0*/  @!P0 DADD R78, R78, R50 ;  /* 0x000000004e4e8229 */ /* 0x01e0240000000032 */
.L_x_6315:
[----:B------:R-:W-:Y:S05]  /*e2b0*/  BSYNC.RECONVERGENT B0 ;  /* 0x0000000000007941 */ /* 0x000fea0003800200 */
.L_x_6314:
[----:B------:R-:W1:-:S15]  /*e2c0*/  DADD R14, R62, R14 ;  /* 0x000000003e0e7229 */ /* 0x000e5e000000000e */
[----:B------:R-:W-:-:S15]  /*e2d0*/  NOP ;  /* 0x0000000000007918 */ /* 0x000fde0000000000 */
[----:B------:R-:W-:-:S15]  /*e2e0*/  NOP ;  /* 0x0000000000007918 */ /* 0x000fde0000000000 */
[----:B------:R-:W-:-:S15]  /*e2f0*/  NOP ;  /* 0x0000000000007918 */ /* 0x000fde0000000000 */
[----:B------:R-:W-:-:S04]  /*e300*/  NOP ;  /* 0x0000000000007918 */ /* 0x000fc80000000000 */
        /* <DEDUP_REMOVED lines=20> */
[----:B--2---:R-:W1:-:S15]  /*e450*/  DADD R6, R6, R68 ;  /* 0x0000000006067229 */ /* 0x004e5e0000000044 */
        /* <DEDUP_REMOVED lines=14> */
[----:B0----5:R0:W4:-:S15]  /*e540*/  DADD R24, R14, R74 ;  /* 0x000000000e187229 */ /* 0x02111e000000004a */
[----:B------:R-:W-:-:S15]  /*e550*/  NOP ;  /* 0x0000000000007918 */ /* 0x000fde0000000000 */
[----:B------:R-:W-:-:S15]  /*e560*/  NOP ;  /* 0x0000000000007918 */ /* 0x000fde0000000000 */
[----:B------:R-:W-:-:S15]  /*e570*/  NOP ;  /* 0x0000000000007918 */ /* 0x000fde0000000000 */
[----:B------:R-:W-:-:S04]  /*e580*/  NOP ;  /* 0x0000000000007918 */ /* 0x000fc80000000000 */
[----:B-1----:R0:W1:-:S15]  /*e590*/  DADD R26, R6, R76 ;  /* 0x00000000061a7229 */ /* 0x00205e000000004c */
        /* <DEDUP_REMOVED lines=9> */
[----:B-1234-:R0:W3:Y:S02]  /*e630*/  DADD R70, R8, R78 ;  /* 0x0000000008467229 */ /* 0x01e0e4000000004e */
.L_x_6268:
[----:B------:R-:W-:Y:S05]  /*e640*/  BSYNC.RECONVERGENT B6 ;  /* 0x0000000000067941 */ /* 0x000fea0003800200 */
.L_x_6267:
[----:B------:R-:W2:Y:S02]  /*e650*/  LDCU UR4, c[0x0][0x3bc] ;  /* 0x00007780ff0477ac */ /* 0x000ea40008000800 */
[----:B--2---:R-:W-:-:S09]  /*e660*/  UISETP.NE.AND UP0, UPT, UR4, URZ, UPT ;  /* 0x000000ff0400728c */ /* 0x004fd2000bf05270 */
[----:B------:R-:W-:Y:S05]  /*e670*/  BRA.U !UP0, `(.L_x_6316) ;  /* 0x0000000108b87547 */ /* 0x000fea000b800000 */
[----:B------:R-:W2:Y:S01]  /*e680*/  S2R R4, SR_CgaCtaId ;  /* 0x0000000000047919 */ /* 0x000ea20000008800 */
[----:B0-----:R-:W0:Y:S01]  /*e690*/  LDC R8, c[0x0][0x360] ;  /* 0x0000d800ff087b82 */ /* 0x001e220000000800 */
[----:B------:R-:W-:-:S05]  /*e6a0*/  MOV R0, 0x400 ;  /* 0x0000040000007802 */ /* 0x000fca0000000f00 */
[----:B------:R-:W-:Y:S02]  /*e6b0*/  VIADD R3, R0, 0x10 ;  /* 0x0000001000037836 */ /* 0x000fe40000000000 */
[----:B------:R-:W4:Y:S01]  /*e6c0*/  LDC R10, c[0x0][0x364] ;  /* 0x0000d900ff0a7b82 */ /* 0x000f220000000800 */
[----:B0-----:R-:W-:Y:S02]  /*e6d0*/  IMAD R0, R2, R8, R17 ;  /* 0x0000000802007224 */ /* 0x001fe400078e0211 */
[----:B--2---:R-:W-:Y:S02]  /*e6e0*/  LEA R3, R4, R3, 0x18 ;  /* 0x0000000304037211 */ /* 0x004fe400078ec0ff */
[----:B----4-:R-:W-:Y:S02]  /*e6f0*/  ISETP.GE.U32.AND P0, PT, R10, 0x2, PT ;  /* 0x000000020a00780c */ /* 0x010fe40003f06070 */
[----:B------:R-:W-:-:S05]  /*e700*/  LEA R9, R0, R3, 0x5 ;  /* 0x0000000300097211 */ /* 0x000fca00078e28ff */
[----:B------:R2:W-:Y:S04]  /*e710*/  STS.128 [R9], R24 ;  /* 0x0000001809007388 */ /* 0x0005e80000000c00 */
[----:B---3--:R2:W-:Y:S02]  /*e720*/  STS.128 [R9+0x10], R68 ;  /* 0x0000104409007388 */ /* 0x0085e40000000c00 */
[----:B------:R-:W-:Y:S05]  /*e730*/  @!P0 BRA `(.L_x_6316) ;  /* 0x0000000000888947 */ /* 0x000fea0003800000 */
[----:B------:R-:W-:-:S07]  /*e740*/  MOV R0, R10 ;  /* 0x0000000a00007202 */ /* 0x000fce0000000f00 */
.L_x_6319:
        /* <DEDUP_REMOVED lines=8> */
[----:B---3--:R-:W-:Y:S05]  /*e7d0*/  @P0 BRA `(.L_x_6318) ;  /* 0x0000000000540947 */ /* 0x008fea0003800000 */
[----:B------:R-:W-:-:S05]  /*e7e0*/  IMAD R0, R5, R8, R17 ;  /* 0x0000000805007224 */ /* 0x000fca00078e0211 */
[----:B------:R-:W-:-:S05]  /*e7f0*/  LEA R0, R0, R3, 0x5 ;  /* 0x0000000300007211 */ /* 0x000fca00078e28ff */
[----:B------:R-:W2:Y:S02]  /*e800*/  LDS.128 R4, [R0] ;  /* 0x0000000000047984 */ /* 0x000ea40000000c00 */
[----:B--2---:R-:W-:-:S15]  /*e810*/  DADD R24, R24, R4 ;  /* 0x0000000018187229 */ /* 0x004fde0000000004 */
[----:B------:R-:W-:-:S15]  /*e820*/  NOP ;  /* 0x0000000000007918 */ /* 0x000fde0000000000 */
[----:B------:R-:W-:-:S15]  /*e830*/  NOP ;  /* 0x0000000000007918 */ /* 0x000fde0000000000 */
[----:B------:R-:W-:-:S15]  /*e840*/  NOP ;  /* 0x0000000000007918 */ /* 0x000fde0000000000 */
[----:B------:R-:W-:-:S04]  /*e850*/  NOP ;  /* 0x0000000000007918 */ /* 0x000fc80000000000 */
[----:B------:R0:W2:Y:S02]  /*e860*/  DADD R26, R26, R6 ;  /* 0x000000001a1a7229 */ /* 0x0000a40000000006 */
[----:B0-----:R-:W0:Y:S04]  /*e870*/  LDS.128 R4, [R0+0x10] ;  /* 0x0000100000047984 */ /* 0x001e280000000c00 */
[----:B--2---:R3:W-:-:S15]  /*e880*/  STS.128 [R9], R24 ;  /* 0x0000001809007388 */ /* 0x0047de0000000c00 */
[----:B------:R-:W-:-:S15]  /*e890*/  NOP ;  /* 0x0000000000007918 */ /* 0x000fde0000000000 */
[----:B------:R-:W-:-:S15]  /*e8a0*/  NOP ;  /* 0x0000000000007918 */ /* 0x000fde0000000000 */
[----:B------:R-:W-:-:S13]  /*e8b0*/  NOP ;  /* 0x0000000000007918 */ /* 0x000fda0000000000 */
[----:B0-----:R-:W-:-:S15]  /*e8c0*/  DADD R68, R68, R4 ;  /* 0x0000000044447229 */ /* 0x001fde0000000004 */
[----:B------:R-:W-:-:S15]  /*e8d0*/  NOP ;  /* 0x0000000000007918 */ /* 0x000fde0000000000 */
[----:B------:R-:W-:-:S15]  /*e8e0*/  NOP ;  /* 0x0000000000007918 */ /* 0x000fde0000000000 */
[----:B------:R-:W-:-:S15]  /*e8f0*/  NOP ;  /* 0x0000000000007918 */ /* 0x000fde0000000000 */
[----:B------:R-:W-:-:S04]  /*e900*/  NOP ;  /* 0x0000000000007918 */ /* 0x000fc80000000000 */
[----:B------:R-:W0:Y:S02]  /*e910*/  DADD R70, R70, R6 ;  /* 0x0000000046467229 */ /* 0x000e240000000006 */
[----:B0-----:R3:W-:Y:S02]  /*e920*/  STS.128 [R9+0x10], R68 ;  /* 0x0000104409007388 */ /* 0x0017e40000000c00 */
.L_x_6318:
[----:B------:R-:W-:Y:S05]  /*e930*/  BSYNC.RECONVERGENT B0 ;  /* 0x0000000000007941 */ /* 0x000fea0003800200 */
.L_x_6317:
[----:B------:R-:W-:Y:S01]  /*e940*/  MOV R0, R11 ;  /* 0x0000000b00007202 */ /* 0x000fe20000000f00 */
[----:B------:R-:W-:Y:S06]  /*e950*/  @P1 BRA `(.L_x_6319) ;  /* 0xfffffffc007c1947 */ /* 0x000fec000383ffff */
.L_x_6316:
[----:B------:R-:W4:Y:S02]  /*e960*/  LDCU UR4, c[0x0][0x3b8] ;  /* 0x00007700ff0477ac */ /* 0x000f240008000800 */
[----:B----4-:R-:W-:-:S09]  /*e970*/  UISETP.NE.AND UP0, UPT, UR4, URZ, UPT ;  /* 0x000000ff0400728c */ /* 0x010fd2000bf05270 */
[----:B------:R-:W-:Y:S05]  /*e980*/  BRA.U !UP0, `(.L_x_6320) ;  /* 0x0000000508347547 */ /* 0x000fea000b800000 */
[----:B------:R-:W4:Y:S02]  /*e990*/  LDC R10, c[0x0][0x360] ;  /* 0x0000d800ff0a7b82 */ /* 0x000f240000000800 */
[----:B----4-:R-:W-:Y:S01]  /*e9a0*/  ISETP.GE.U32.AND P0, PT, R10, 0x21, PT ;  /* 0x000000210a00780c */ /* 0x010fe20003f06070 */
[----:B------:R-:W-:-:S12]  /*e9b0*/  IMAD.MOV.U32 R0, RZ, RZ, R10 ;  /* 0x000000ffff007224 */ /* 0x000fd800078e000a */
        /* <DEDUP_REMOVED lines=10> */
[----:B---3--:R4:W-:Y:S01]  /*ea60*/  STS.128 [R3+0x10], R68 ;  /* 0x0000104403007388 */ /* 0x0089e20000000c00 */
[----:B------:R-:W-:Y:S05]  /*ea70*/  @!P0 BRA `(.L_x_6321) ;  /* 0x0000000000848947 */ /* 0x000fea0003800000 */
[----:B------:R-:W-:-:S07]  /*ea80*/  MOV R4, R10 ;  /* 0x0000000a00047202 */ /* 0x000fce0000000f00 */
.L_x_6324:
        /* <DEDUP_REMOVED lines=9> */
[----:B0-----:R-:W-:-:S05]  /*eb20*/  LEA R8, R12, R3, 0x5 ;  /* 0x000000030c087211 */ /* 0x001fca00078e28ff */
[----:B------:R-:W2:Y:S02]  /*eb30*/  LDS.128 R4, [R8] ;  /* 0x0000000008047984 */ /* 0x000ea40000000c00 */
[----:B--2-4-:R-:W-:-:S15]  /*eb40*/  DADD R24, R24, R4 ;  /* 0x0000000018187229 */ /* 0x014fde0000000004 */
        /* <DEDUP_REMOVED lines=17> */
.L_x_6323:
[----:B------:R-:W-:Y:S05]  /*ec60*/  BSYNC.RECONVERGENT B0 ;  /* 0x0000000000007941 */ /* 0x000fea0003800200 */
.L_x_6322:
[----:B------:R-:W-:Y:S01]  /*ec70*/  MOV R4, R12 ;  /* 0x0000000c00047202 */ /* 0x000fe20000000f00 */
[----:B------:R-:W-:Y:S06]  /*ec80*/  @P1 BRA `(.L_x_6324) ;  /* 0xfffffffc00801947 */ /* 0x000fec000383ffff */
.L_x_6321:
[----:B------:R-:W-:Y:S01]  /*ec90*/  ISETP.GE.U32.AND P0, PT, R0, 0x2, PT ;  /* 0x000000020000780c */ /* 0x000fe20003f06070 */
[----:B------:R-:W-:Y:S05]  /*eca0*/  WARPSYNC.ALL ;  /* 0x0000000000007948 */ /* 0x000fea0003800000 */
[----:B------:R-:W-:Y:S07]  /*ecb0*/  BAR.SYNC.DEFER_BLOCKING 0x0 ;  /* 0x0000000000007b1d */ /* 0x000fee0000010000 */
[----:B------:R-:W-:Y:S05]  /*ecc0*/  @!P0 BRA `(.L_x_6320) ;  /* 0x0000000000648947 */ /* 0x000fea0003800000 */
[----:B---34-:R-:W-:-:S07]  /*ecd0*/  IMAD.MOV.U32 R3, RZ, RZ, 0x1 ;  /* 0x00000001ff037424 */ /* 0x018fce00078e00ff */
.L_x_6325:
[----:B------:R-:W-:Y:S04]  /*ece0*/  SHFL.DOWN PT, R5, R25, R3, 0x1f ;  /* 0x08001f0319057589 */ /* 0x000fe800000e0000 */
[----:B------:R-:W2:Y:S02]  /*ecf0*/  SHFL.DOWN PT, R4, R24, R3, 0x1f ;  /* 0x08001f0318047589 */ /* 0x000ea400000e0000 */
[----:B--2---:R2:W3:Y:S02]  /*ed00*/  DADD R24, R4, R24 ;  /* 0x0000000004187229 */ /* 0x0044e40000000018 */
[----:B--2---:R-:W-:Y:S04]  /*ed10*/  SHFL.DOWN PT, R5, R27, R3, 0x1f ;  /* 0x08001f031b057589 */ /* 0x004fe800000e0000 */
[----:B------:R-:W2:-:S15]  /*ed20*/  SHFL.DOWN PT, R4, R26, R3, 0x1f ;  /* 0x08001f031a047589 */ /* 0x000e9e00000e0000 */
[----:B------:R-:W-:-:S15]  /*ed30*/  NOP ;  /* 0x0000000000007918 */ /* 0x000fde0000000000 */
[----:B------:R-:W-:-:S15]  /*ed40*/  NOP ;  /* 0x0000000000007918 */ /* 0x000fde0000000000 */
[----:B------:R-:W-:-:S13]  /*ed50*/  NOP ;  /* 0x0000000000007918 */ /* 0x000fda0000000000 */
[----:B--2---:R2:W4:Y:S02]  /*ed60*/  DADD R26, R4, R26 ;  /* 0x00000000041a7229 */ /* 0x004524000000001a */
[----:B--2---:R-:W-:Y:S04]  /*ed70*/  SHFL.DOWN PT, R5, R69, R3, 0x1f ;  /* 0x08001f0345057589 */ /* 0x004fe800000e0000 */
[----:B------:R-:W2:-:S15]  /*ed80*/  SHFL.DOWN PT, R4, R68, R3, 0x1f ;  /* 0x08001f0344047589 */ /* 0x000e9e00000e0000 */
[----:B------:R-:W-:-:S15]  /*ed90*/  NOP ;  /* 0x0000000000007918 */ /* 0x000fde0000000000 */
[----:B------:R-:W-:-:S15]  /*eda0*/  NOP ;  /* 0x0000000000007918 */ /* 0x000fde0000000000 */
[----:B------:R-:W-:-:S13]  /*edb0*/  NOP ;  /* 0x0000000000007918 */ /* 0x000fda0000000000 */
[----:B--2---:R2:W0:Y:S02]  /*edc0*/  DADD R68, R4, R68 ;  /* 0x0000000004447229 */ /* 0x0044240000000044 */
[----:B--2---:R-:W-:Y:S04]  /*edd0*/  SHFL.DOWN PT, R5, R71, R3, 0x1f ;  /* 0x08001f0347057589 */ /* 0x004fe800000e0000 */
[----:B------:R2:W1:Y:S02]  /*ede0*/  SHFL.DOWN PT, R4, R70, R3, 0x1f ;  /* 0x08001f0346047589 */ /* 0x00046400000e0000 */
[----:B--2---:R-:W-:-:S04]  /*edf0*/  SHF.L.U32 R3, R3, 0x1, RZ ;  /* 0x0000000103037819 */ /* 0x004fc800000006ff */
[----:B------:R-:W-:-:S15]  /*ee00*/  ISETP.GE.AND P0, PT, R3, R0, PT ;  /* 0x000000000300720c */ /* 0x000fde0003f06270 */
[----:B------:R-:W-:-:S15]  /*ee10*/  NOP ;  /* 0x0000000000007918 */ /* 0x000fde0000000000 */
[----:B------:R-:W-:-:S15]  /*ee20*/  NOP ;  /* 0x0000000000007918 */ /* 0x000fde0000000000 */
[----:B------:R-:W-:-:S07]  /*ee30*/  NOP ;  /* 0x0000000000007918 */ /* 0x000fce0000000000 */
[----:B-1----:R1:W2:Y:S02]  /*ee40*/  DADD R70, R4, R70 ;  /* 0x0000000004467229 */ /* 0x0022a40000000046 */
[----:B01234-:R-:W-:Y:S05]  /*ee50*/  @!P0 BRA `(.L_x_6325) ;  /* 0xfffffffc00a08947 */ /* 0x01ffea000383ffff */
.L_x_6320:
[----:B------:R-:W0:Y:S01]  /*ee60*/  LDCU UR8, c[0x0][0x574] ;  /* 0x0000ae80ff0877ac */ /* 0x000e220008000800 */
[----:B------:R-:W1:Y:S01]  /*ee70*/  S2R R0, SR_CTAID.X ;  /* 0x0000000000007919 */ /* 0x000e620000002500 */
[----:B------:R-:W-:Y:S01]  /*ee80*/  MOV R19, RZ ;  /* 0x000000ff00137202 */ /* 0x000fe20000000f00 */
[----:B------:R-:W3:Y:S01]  /*ee90*/  LDCU UR4, c[0x0][0x3c4] ;  /* 0x00007880ff0477ac */ /* 0x000ee20008000800 */
[----:B------:R-:W2:Y:S01]  /*eea0*/  LDCU UR6, c[0x0][0x3c8] ;  /* 0x00007900ff0677ac */ /* 0x000ea20008000800 */
[----:B------:R-:W1:Y:S01]  /*eeb0*/  LDCU UR7, c[0x0][0x3b0] ;  /* 0x00007600ff0777ac */ /* 0x000e620008000800 */
[----:B0-----:R-:W-:-:S04]  /*eec0*/  UIADD3 UR5, UPT, UPT, UR8, -0x1, URZ ;  /* 0xffffffff08057890 */ /* 0x001fc8000fffe0ff */
[----:B------:R-:W-:Y:S01]  /*eed0*/  UISETP.LT.U32.AND UP0, UPT, UR5, 0x18, UPT ;  /* 0x000000180500788c */ /* 0x000fe2000bf01070 */
[----:B---34-:R-:W-:-:S03]  /*eee0*/  IMAD R3, R17, UR4, RZ ;  /* 0x0000000411037c24 */ /* 0x018fc6000f8e02ff */
[----:B------:R-:W-:Y:S01]  /*eef0*/  USEL UR4, UR5, 0x18, UP0 ;  /* 0x0000001805047887 */ /* 0x000fe20008000000 */
[----:B--2---:R-:W-:Y:S01]  /*ef00*/  IMAD R3, R2, UR6, R3 ;  /* 0x0000000602037c24 */ /* 0x004fe2000f8e0203 */
[----:B------:R-:W-:Y:S02]  /*ef10*/  UISETP.NE.AND UP0, UPT, UR8, URZ, UPT ;  /* 0x000000ff0800728c */ /* 0x000fe4000bf05270 */
[----:B------:R-:W-:Y:S01]  /*ef20*/  UIADD3 UR4, UPT, UPT, UR4, 0x1, URZ ;  /* 0x0000000104047890 */ /* 0x000fe2000fffe0ff */
[----:B-1----:R-:W-:-:S04]  /*ef30*/  IMAD R3, R0, UR7, R3 ;  /* 0x0000000700037c24 */ /* 0x002fc8000f8e0203 */
[----:B------:R-:W-:Y:S02]  /*ef40*/  IMAD.SHL.U32 R7, R3, 0x2, RZ ;  /* 0x0000000203077824 */ /* 0x000fe400078e00ff */
[----:B------:R-:W-:Y:S05]  /*ef50*/  BRA.U !UP0, `(.L_x_6326) ;  /* 0x0000001108447547 */ /* 0x000fea000b800000 */
[----:B------:R-:W0:Y:S01]  /*ef60*/  LDCU.64 UR8, c[0x0][0x578] ;  /* 0x0000af00ff0877ac */ /* 0x000e220008000a00 */
[----:B------:R-:W-:Y:S01]  /*ef70*/  MOV R6, RZ ;  /* 0x000000ff00067202 */ /* 0x000fe20000000f00 */
[----:B------:R-:W1:Y:S01]  /*ef80*/  LDCU UR7, c[0x0][0x580] ;  /* 0x0000b000ff0777ac */ /* 0x000e620008000800 */
[----:B------:R-:W2:Y:S01]  /*ef90*/  LDCU UR6, c[0x0][0x6a4] ;  /* 0x0000d480ff0677ac */ /* 0x000ea20008000800 */
[----:B------:R-:W-:Y:S02]  /*efa0*/  UISETP.NE.AND UP1, UPT, UR5, URZ, UPT ;  /* 0x000000ff0500728c */ /* 0x000fe4000bf25270 */
        /* <DEDUP_REMOVED lines=268> */
.L_x_6326:
[----:B------:R-:W-:Y:S01]  /*10070*/  IMAD.MOV.U32 R16, RZ, RZ, RZ ;  /* 0x000000ffff107224 */ /* 0x000fe200078e00ff */
[----:B------:R-:W-:Y:S06]  /*10080*/  BRA.U !UP0, `(.L_x_6327) ;  /* 0x0000001108487547 */ /* 0x000fec000b800000 */
[----:B------:R-:W0:Y:S01]  /*10090*/  LDCU.64 UR8, c[0x0][0x578] ;  /* 0x0000af00ff0877ac */ /* 0x000e220008000a00 */
[----:B------:R-:W-:Y:S02]  /*100a0*/  IADD3 R5, PT, PT, R7, 0x1, RZ ;  /* 0x0000000107057810 */ /* 0x000fe40007ffe0ff */
        /* <DEDUP_REMOVED lines=272> */
.L_x_6327:
        /* <DEDUP_REMOVED lines=286> */
.L_x_6329:
        /* <DEDUP_REMOVED lines=276> */
.L_x_6330:
        /* <DEDUP_REMOVED lines=22> */
[----:B------:R0:W-:Y:S04]  /*13630*/  STG.E.128 desc[UR36][R6.64], R24 ;  /* 0x0000001806007986 */ /* 0x0001e8000c101d24 */
[----:B------:R0:W-:Y:S02]  /*13640*/  STG.E.128 desc[UR36][R6.64+0x10], R68 ;  /* 0x0000104406007986 */ /* 0x0001e4000c101d24 */
.L_x_6332:
[----:B------:R-:W-:Y:S05]  /*13650*/  BSYNC.RECONVERGENT B0 ;  /* 0x0000000000007941 */ /* 0x000fea0003800200 */
.L_x_6331:
        /* <DEDUP_REMOVED lines=35> */
.L_x_6334:
[----:B------:R-:W-:Y:S05]  /*13890*/  BSYNC.RECONVERGENT B0 ;  /* 0x0000000000007941 */ /* 0x000fea0003800200 */
.L_x_6333:
        /* <DEDUP_REMOVED lines=19> */
[----:B------:R-:W2:Y:S01]  /*139d0*/  LDCU.64 UR12, c[0x0][0x398] ;  /* 0x00007300ff0c77ac */ /* 0x000ea20008000a00 */
[----:B-1----:R-:W-:Y:S01]  /*139e0*/  UISETP.NE.AND UP0, UPT, UR5, URZ, UPT ;  /* 0x000000ff0500728c */ /* 0x002fe2000bf05270 */
[----:B0-----:R-:W-:Y:S01]  /*139f0*/  MOV R24, UR10 ;  /* 0x0000000a00187c02 */ /* 0x001fe20008000f00 */
[----:B------:R-:W-:Y:S01]  /*13a00*/  IMAD.U32 R25, RZ, RZ, UR11 ;  /* 0x0000000bff197e24 */ /* 0x000fe2000f8e00ff */
[----:B--2---:R-:W-:-:S02]  /*13a10*/  MOV R26, UR12 ;  /* 0x0000000c001a7c02 */ /* 0x004fc40008000f00 */
[----:B------:R-:W-:-:S04]  /*13a20*/  MOV R27, UR13 ;  /* 0x0000000d001b7c02 */ /* 0x000fc80008000f00 */
[----:B------:R-:W-:Y:S05]  /*13a30*/  BRA.U !UP0, `(.L_x_6336) ;  /* 0x0000000108b07547 */ /* 0x000fea000b800000 */
[----:B------:R-:W0:Y:S01]  /*13a40*/  LDCU UR5, c[0x0][0x360] ;  /* 0x00006c00ff0577ac */ /* 0x000e220008000800 */
[----:B------:R-:W-:Y:S01]  /*13a50*/  IMAD.U32 R28, RZ, RZ, UR10 ;  /* 0x0000000aff1c7e24 */ /* 0x000fe2000f8e00ff */
[----:B------:R-:W-:Y:S01]  /*13a60*/  MOV R29, UR11 ;  /* 0x0000000b001d7c02 */ /* 0x000fe20008000f00 */
[----:B------:R-:W-:Y:S01]  /*13a70*/  IMAD.U32 R31, RZ, RZ, UR13 ;  /* 0x0000000dff1f7e24 */ /* 0x000fe2000f8e00ff */
        /* <DEDUP_REMOVED lines=10> */
[----:B------:R-:W-:Y:S02]  /*13b20*/  MOV R29, UR11 ;  /* 0x0000000b001d7c02 */ /* 0x000fe40008000f00 */
[----:B------:R-:W-:Y:S02]  /*13b30*/  MOV R31, UR13 ;  /* 0x0000000d001f7c02 */ /* 0x000fe40008000f00 */
[----:B------:R-:W2:Y:S01]  /*13b40*/  LDC.64 R20, c[0x0][0x790] ;  /* 0x0001e400ff147b82 */ /* 0x000ea20000000a00 */
[----:B0-----:R-:W-:-:S02]  /*13b50*/  IMAD R0, R0, UR7, RZ ;  /* 0x0000000700007c24 */ /* 0x001fc4000f8e02ff */
[----:B-1----:R-:W-:-:S07]  /*13b60*/  IMAD R22, R22, UR5, RZ ;  /* 0x0000000516167c24 */ /* 0x002fce000f8e02ff */
.L_x_6339:
[----:B------:R-:W-:-:S05]  /*13b70*/  IADD3 R7, PT, PT, R0, R3, RZ ;  /* 0x0000000300077210 */ /* 0x000fca0007ffe0ff */
[----:B--2---:R-:W-:-:S05]  /*13b80*/  IMAD.WIDE.U32 R6, R7, 0x20, R20 ;  /* 0x0000002007067825 */ /* 0x004fca00078e0014 */
[----:B------:R-:W2:Y:S04]  /*13b90*/  LDG.E.128 R8, desc[UR36][R6.64] ;  /* 0x0000002406087981 */ /* 0x000ea8000c1e1d00 */
[----:B------:R-:W3:Y:S01]  /*13ba0*/  LDG.E.128 R12, desc[UR36][R6.64+0x10] ;  /* 0x00001024060c7981 */ /* 0x000ee2000c1e1d00 */
[----:B------:R-:W-:-:S05]  /*13bb0*/  IMAD.IADD R3, R22, 0x1, R3 ;  /* 0x0000000116037824 */ /* 0x000fca00078e0203 */
[----:B------:R-:W-:Y:S01]  /*13bc0*/  ISETP.GE.U32.AND P1, PT, R3, UR8, PT ;  /* 0x0000000803007c0c */ /* 0x000fe2000bf26070 */
[----:B--2---:R0:W1:-:S15]  /*13bd0*/  DADD R24, R8, R24 ;  /* 0x0000000008187229 */ /* 0x00405e0000000018 */
        /* <DEDUP_REMOVED lines=14> */
[----:B------:R0:W2:Y:S02]  /*13cc0*/  DADD R30, R14, R30 ;  /* 0x000000000e1e7229 */ /* 0x0000a4000000001e */
[----:B01234-:R-:W-:Y:S05]  /*13cd0*/  @!P1 BRA `(.L_x_6339) ;  /* 0xfffffffc00a49947 */ /* 0x01ffea000383ffff */
[----:B------:R-:W-:Y:S05]  /*13ce0*/  BSYNC.RECONVERGENT B1 ;  /* 0x0000000000017941 */ /* 0x000fea0003800200 */
.L_x_6338:
[----:B------:R-:W-:Y:S05]  /*13cf0*/  BRA `(.L_x_6337) ;  /* 0x0000000000a47947 */ /* 0x000fea0003800000 */
.L_x_6336:
[----:B------:R-:W0:Y:S01]  /*13d00*/  LDCU UR7, c[0x0][0x3b4] ;  /* 0x00007680ff0777ac */ /* 0x000e220008000800 */
[----:B------:R-:W-:Y:S01]  /*13d10*/  MOV R28, UR10 ;  /* 0x0000000a001c7c02 */ /* 0x000fe20008000f00 */
[----:B------:R-:W-:Y:S01]  /*13d20*/  IMAD.U32 R30, RZ, RZ, UR12 ;  /* 0x0000000cff1e7e24 */ /* 0x000fe2000f8e00ff */
[----:B------:R-:W-:Y:S02]  /*13d30*/  MOV R29, UR11 ;  /* 0x0000000b001d7c02 */ /* 0x000fe40008000f00 */
[----:B------:R-:W-:Y:S02]  /*13d40*/  MOV R31, UR13 ;  /* 0x0000000d001f7c02 */ /* 0x000fe40008000f00 */
[----:B0-----:R-:W-:-:S13]  /*13d50*/  ISETP.GE.U32.AND P1, PT, R2, UR7, PT ;  /* 0x0000000702007c0c */ /* 0x001fda000bf26070 */
[----:B------:R-:W-:Y:S05]  /*13d60*/  @P1 BRA `(.L_x_6337) ;  /* 0x0000000000881947 */ /* 0x000fea0003800000 */
[----:B------:R-:W0:Y:S01]  /*13d70*/  LDCU UR5, c[0x0][0x374] ;  /* 0x00006e80ff0577ac */ /* 0x000e220008000800 */
[----:B------:R-:W1:Y:S01]  /*13d80*/  LDC R19, c[0x0][0x360] ;  /* 0x0000d800ff137b82 */ /* 0x000e620000000800 */
[----:B------:R-:W-:Y:S01]  /*13d90*/  MOV R3, R2 ;  /* 0x0000000200037202 */ /* 0x000fe20000000f00 */
[----:B------:R-:W-:Y:S01]  /*13da0*/  IMAD.U32 R28, RZ, RZ, UR10 ;  /* 0x0000000aff1c7e24 */ /* 0x000fe2000f8e00ff */
[----:B------:R-:W-:Y:S01]  /*13db0*/  MOV R29, UR11 ;  /* 0x0000000b001d7c02 */ /* 0x000fe20008000f00 */
[----:B------:R-:W-:Y:S01]  /*13dc0*/  IMAD.U32 R31, RZ, RZ, UR13 ;  /* 0x0000000dff1f7e24 */ /* 0x000fe2000f8e00ff */
[----:B------:R-:W-:-:S03]  /*13dd0*/  MOV R30, UR12 ;  /* 0x0000000c001e7c02 */ /* 0x000fc60008000f00 */
[----:B------:R-:W2:Y:S08]  /*13de0*/  LDC.64 R20, c[0x0][0x790] ;  /* 0x0001e400ff147b82 */ /* 0x000eb00000000a00 */
[----:B------:R-:W3:Y:S01]  /*13df0*/  LDC R22, c[0x0][0x364] ;  /* 0x0000d900ff167b82 */ /* 0x000ee20000000800 */
[----:B0-----:R-:W-:-:S07]  /*13e00*/  IMAD R0, R0, UR5, RZ ;  /* 0x0000000500007c24 */ /* 0x001fce000f8e02ff */
.L_x_6340:
[----:B------:R-:W-:-:S05]  /*13e10*/  IADD3 R6, PT, PT, R0, R3, RZ ;  /* 0x0000000300067210 */ /* 0x000fca0007ffe0ff */
[----:B-1----:R-:W-:-:S04]  /*13e20*/  IMAD R7, R6, R19, R17 ;  /* 0x0000001306077224 */ /* 0x002fc800078e0211 */
[----:B--2---:R-:W-:-:S05]  /*13e30*/  IMAD.WIDE.U32 R6, R7, 0x20, R20 ;  /* 0x0000002007067825 */ /* 0x004fca00078e0014 */
[----:B------:R-:W2:Y:S04]  /*13e40*/  LDG.E.128 R8, desc[UR36][R6.64] ;  /* 0x0000002406087981 */ /* 0x000ea8000c1e1d00 */
[----:B------:R-:W4:Y:S01]  /*13e50*/  LDG.E.128 R12, desc[UR36][R6.64+0x10] ;  /* 0x00001024060c7981 */ /* 0x000f22000c1e1d00 */
[----:B---3--:R-:W-:-:S04]  /*13e60*/  IADD3 R3, PT, PT, R22, R3, RZ ;  /* 0x0000000316037210 */ /* 0x008fc80007ffe0ff */
[----:B------:R-:W-:Y:S01]  /*13e70*/  ISETP.GE.U32.AND P1, PT, R3, UR7, PT ;  /* 0x0000000703007c0c */ /* 0x000fe2000bf26070 */
        /* <DEDUP_REMOVED lines=15> */
[----:B------:R0:W3:Y:S02]  /*13f70*/  DADD R30, R14, R30 ;  /* 0x000000000e1e7229 */ /* 0x0000e4000000001e */
[----:B01234-:R-:W-:Y:S05]  /*13f80*/  @!P1 BRA `(.L_x_6340) ;  /* 0xfffffffc00a09947 */ /* 0x01ffea000383ffff */
.L_x_6337:
[----:B------:R-:W-:Y:S05]  /*13f90*/  BSYNC.RECONVERGENT B0 ;  /* 0x0000000000007941 */ /* 0x000fea0003800200 */
.L_x_6335:
        /* <DEDUP_REMOVED lines=11> */
.L_x_6344:
[----:B------:R-:W-:Y:S01]  /*14050*/  USHF.R.U32.HI UR7, URZ, 0x1, UR4 ;  /* 0x00000001ff077899 */ /* 0x000fe20008011604 */
[----:B------:R-:W-:Y:S05]  /*14060*/  BAR.SYNC.DEFER_BLOCKING 0x0 ;  /* 0x0000000000007b1d */ /* 0x000fea0000010000 */
[----:B------:R-:W-:Y:S01]  /*14070*/  VIADD R0, R2, UR7 ;  /* 0x0000000702007c36 */ /* 0x000fe20008000000 */
[----:B------:R-:W-:Y:S04]  /*14080*/  BSSY.RECONVERGENT B0, `(.L_x_6342) ;  /* 0x0000019000007945 */ /* 0x000fe80003800200 */
[----:B------:R-:W-:-:S04]  /*14090*/  ISETP.GE.U32.AND P1, PT, R0, UR6, PT ;  /* 0x0000000600007c0c */ /* 0x000fc8000bf26070 */
[----:B------:R-:W-:-:S13]  /*140a0*/  ISETP.GE.U32.OR P1, PT, R2, UR7, P1 ;  /* 0x0000000702007c0c */ /* 0x000fda0008f26470 */
[----:B-1----:R-:W-:Y:S05]  /*140b0*/  @P1 BRA `(.L_x_6343) ;  /* 0x0000000000541947 */ /* 0x002fea0003800000 */
[----:B------:R-:W-:-:S05]  /*140c0*/  IMAD R0, R0, UR5, R17 ;  /* 0x0000000500007c24 */ /* 0x000fca000f8e0211 */
[----:B------:R-:W-:-:S05]  /*140d0*/  LEA R0, R0, UR8, 0x5 ;  /* 0x0000000800007c11 */ /* 0x000fca000f8e28ff */
[----:B------:R-:W0:Y:S02]  /*140e0*/  LDS.128 R8, [R0] ;  /* 0x0000000000087984 */ /* 0x000e240000000c00 */
[----:B0-----:R-:W-:-:S15]  /*140f0*/  DADD R24, R24, R8 ;  /* 0x0000000018187229 */ /* 0x001fde0000000008 */
[----:B------:R-:W-:-:S15]  /*14100*/  NOP ;  /* 0x0000000000007918 */ /* 0x000fde0000000000 */
[----:B------:R-:W-:-:S15]  /*14110*/  NOP ;  /* 0x0000000000007918 */ /* 0x000fde0000000000 */
[----:B------:R-:W-:-:S15]  /*14120*/  NOP ;  /* 0x0000000000007918 */ /* 0x000fde0000000000 */
[----:B------:R-:W-:-:S04]  /*14130*/  NOP ;  /* 0x0000000000007918 */ /* 0x000fc80000000000 */
[----:B------:R0:W1:Y:S02]  /*14140*/  DADD R26, R26, R10 ;  /* 0x000000001a1a7229 */ /* 0x000064000000000a */
[----:B0-----:R-:W0:Y:S04]  /*14150*/  LDS.128 R8, [R0+0x10] ;  /* 0x0000100000087984 */ /* 0x001e280000000c00 */
[----:B-1----:R1:W-:-:S15]  /*14160*/  STS.128 [R3], R24 ;  /* 0x0000001803007388 */ /* 0x0023de0000000c00 */
        /* <DEDUP_REMOVED lines=10> */
.L_x_6343:
[----:B------:R-:W-:Y:S05]  /*14210*/  BSYNC.RECONVERGENT B0 ;  /* 0x0000000000007941 */ /* 0x000fea0003800200 */
.L_x_6342:
[----:B------:R-:W-:-:S03]  /*14220*/  UISETP.GT.U32.AND UP0, UPT, UR4, 0x3, UPT ;  /* 0x000000030400788c */ /* 0x000fc6000bf04070 */
[----:B------:R-:W-:-:S06]  /*14230*/  UMOV UR4, UR7 ;  /* 0x0000000700047c82 */ /* 0x000fcc0008000000 */
[----:B------:R-:W-:Y:S05]  /*14240*/  BRA.U UP0, `(.L_x_6344) ;  /* 0xfffffffd00807547 */ /* 0x000fea000b83ffff */
.L_x_6341:
[----:B------:R-:W2:Y:S02]  /*14250*/  LDCU UR4, c[0x0][0x3b8] ;  /* 0x00007700ff0477ac */ /* 0x000ea40008000800 */
[----:B--2---:R-:W-:-:S09]  /*14260*/  UISETP.NE.AND UP0, UPT, UR4, URZ, UPT ;  /* 0x000000ff0400728c */ /* 0x004fd2000bf05270 */
        /* <DEDUP_REMOVED lines=10> */
.L_x_6349:
        /* <DEDUP_REMOVED lines=8> */
[----:B------:R-:W-:-:S05]  /*14390*/  IMAD R0, R2, 0x20, R3 ;  /* 0x0000002002007824 */ /* 0x000fca00078e0203 */
[----:B------:R-:W0:Y:S02]  /*143a0*/  LDS.128 R8, [R0] ;  /* 0x0000000000087984 */ /* 0x000e240000000c00 */
[----:B012---:R-:W-:-:S15]  /*143b0*/  DADD R24, R24, R8 ;  /* 0x0000000018187229 */ /* 0x007fde0000000008 */
        /* <DEDUP_REMOVED lines=17> */
.L_x_6348:
[----:B------:R-:W-:Y:S05]  /*144d0*/  BSYNC.RECONVERGENT B0 ;  /* 0x0000000000007941 */ /* 0x000fea0003800200 */
.L_x_6347:
[----:B------:R-:W-:Y:S01]  /*144e0*/  MOV R0, R2 ;  /* 0x0000000200007202 */ /* 0x000fe20000000f00 */
[----:B------:R-:W-:Y:S06]  /*144f0*/  @P2 BRA `(.L_x_6349) ;  /* 0xfffffffc00842947 */ /* 0x000fec000383ffff */
.L_x_6346:
[----:B------:R-:W-:Y:S01]  /*14500*/  BAR.SYNC.DEFER_BLOCKING 0x0 ;  /* 0x0000000000007b1d */ /* 0x000fe20000010000 */
[----:B------:R-:W-:-:S09]  /*14510*/  UISETP.GE.U32.AND UP0, UPT, UR4, 0x2, UPT ;  /* 0x000000020400788c */ /* 0x000fd2000bf06070 */
[----:B------:R-:W-:Y:S05]  /*14520*/  BRA.U !UP0, `(.L_x_6345) ;  /* 0x0000000108647547 */ /* 0x000fea000b800000 */
[----:B------:R-:W-:-:S07]  /*14530*/  HFMA2 R7, -RZ, RZ, 0, 5.9604644775390625e-08 ;  /* 0x00000001ff077431 */ /* 0x000fce00000001ff */
.L_x_6350:
[----:B0123--:R-:W-:Y:S04]  /*14540*/  SHFL.DOWN PT, R3, R25, R7, 0x1f ;  /* 0x08001f0719037589 */ /* 0x00ffe800000e0000 */
[----:B------:R-:W0:Y:S02]  /*14550*/  SHFL.DOWN PT, R2, R24, R7, 0x1f ;  /* 0x08001f0718027589 */ /* 0x000e2400000e0000 */
[----:B0-----:R0:W4:Y:S02]  /*14560*/  DADD R24, R2, R24 ;  /* 0x0000000002187229 */ /* 0x0011240000000018 */
[----:B0-----:R-:W-:Y:S04]  /*14570*/  SHFL.DOWN PT, R3, R27, R7, 0x1f ;  /* 0x08001f071b037589 */ /* 0x001fe800000e0000 */
[----:B------:R-:W0:-:S15]  /*14580*/  SHFL.DOWN PT, R2, R26, R7, 0x1f ;  /* 0x08001f071a027589 */ /* 0x000e1e00000e0000 */
[----:B------:R-:W-:-:S15]  /*14590*/  NOP ;  /* 0x0000000000007918 */ /* 0x000fde0000000000 */
[----:B------:R-:W-:-:S15]  /*145a0*/  NOP ;  /* 0x0000000000007918 */ /* 0x000fde0000000000 */
[----:B------:R-:W-:-:S13]  /*145b0*/  NOP ;  /* 0x0000000000007918 */ /* 0x000fda0000000000 */
[----:B0-----:R0:W1:Y:S02]  /*145c0*/  DADD R26, R2, R26 ;  /* 0x00000000021a7229 */ /* 0x001064000000001a */
[----:B0-----:R-:W-:Y:S04]  /*145d0*/  SHFL.DOWN PT, R3, R29, R7, 0x1f ;  /* 0x08001f071d037589 */ /* 0x001fe800000e0000 */
[----:B------:R-:W0:-:S15]  /*145e0*/  SHFL.DOWN PT, R2, R28, R7, 0x1f ;  /* 0x08001f071c027589 */ /* 0x000e1e00000e0000 */
[----:B------:R-:W-:-:S15]  /*145f0*/  NOP ;  /* 0x0000000000007918 */ /* 0x000fde0000000000 */
[----:B------:R-:W-:-:S15]  /*14600*/  NOP ;  /* 0x0000000000007918 */ /* 0x000fde0000000000 */
[----:B------:R-:W-:-:S13]  /*14610*/  NOP ;  /* 0x0000000000007918 */ /* 0x000fda0000000000 */
[----:B0-----:R0:W2:Y:S02]  /*14620*/  DADD R28, R2, R28 ;  /* 0x00000000021c7229 */ /* 0x0010a4000000001c */
[----:B0-----:R-:W-:Y:S04]  /*14630*/  SHFL.DOWN PT, R3, R31, R7, 0x1f ;  /* 0x08001f071f037589 */ /* 0x001fe800000e0000 */
[----:B------:R0:W3:Y:S02]  /*14640*/  SHFL.DOWN PT, R2, R30, R7, 0x1f ;  /* 0x08001f071e027589 */ /* 0x0000e400000e0000 */
[----:B0-----:R-:W-:-:S05]  /*14650*/  IMAD.SHL.U32 R7, R7, 0x2, RZ ;  /* 0x0000000207077824 */ /* 0x001fca00078e00ff */
[----:B------:R-:W-:-:S15]  /*14660*/  ISETP.GE.AND P1, PT, R7, UR4, PT ;  /* 0x0000000407007c0c */ /* 0x000fde000bf26270 */
[----:B------:R-:W-:-:S15]  /*14670*/  NOP ;  /* 0x0000000000007918 */ /* 0x000fde0000000000 */
[----:B------:R-:W-:-:S15]  /*14680*/  NOP ;  /* 0x0000000000007918 */ /* 0x000fde0000000000 */
[----:B------:R-:W-:-:S06]  /*14690*/  NOP ;  /* 0x0000000000007918 */ /* 0x000fcc0000000000 */
[----:B---3--:R0:W3:Y:S02]  /*146a0*/  DADD R30, R2, R30 ;  /* 0x00000000021e7229 */ /* 0x0080e4000000001e */
[----:B01234-:R-:W-:Y:S05]  /*146b0*/  @!P1 BRA `(.L_x_6350) ;  /* 0xfffffffc00a09947 */ /* 0x01ffea000383ffff */
.L_x_6345:
        /* <DEDUP_REMOVED lines=8> */
[----:B0-----:R-:W-:Y:S02]  /*14740*/  IADD3 R12, P2, PT, R18, UR4, RZ ;  /* 0x00000004120c7c10 */ /* 0x001fe4000ff5e0ff */
[----:B------:R-:W-:Y:S02]  /*14750*/  IADD3 R2, P1, PT, R16, UR4, RZ ;  /* 0x0000000410027c10 */ /* 0x000fe4000ff3e0ff */
[----:B------:R-:W-:Y:S02]  /*14760*/  IADD3.X R13, PT, PT, RZ, UR5, RZ, P2, !PT ;  /* 0x00000005ff0d7c10 */ /* 0x000fe400097fe4ff */
[----:B-123--:R-:W-:-:S05]  /*14770*/  IADD3.X R3, PT, PT, RZ, UR5, RZ, P1, !PT ;  /* 0x00000005ff037c10 */ /* 0x00efca0008ffe4ff */
[----:B------:R-:W2:Y:S04]  /*14780*/  @P0 LDG.E.128 R4, desc[UR36][R12.64] ;  /* 0x000000240c040981 */ /* 0x000ea8000c1e1d00 */
[----:B------:R-:W3:Y:S01]  /*14790*/  @P0 LDG.E.128 R8, desc[UR36][R2.64] ;  /* 0x0000002402080981 */ /* 0x000ee2000c1e1d00 */
[----:B------:R-:W0:Y:S02]  /*147a0*/  LDCU.U8 UR4, c[0x0][0x7a9] ;  /* 0x0000f520ff0477ac */ /* 0x000e240008000000 */
[----:B0-----:R-:W-:Y:S01]  /*147b0*/  ISETP.NE.AND P1, PT, RZ, UR4, PT ;  /* 0x00000004ff007c0c */ /* 0x001fe2000bf25270 */
[----:B--2---:R-:W-:-:S15]  /*147c0*/  @P0 DADD R24, R24, R4 ;  /* 0x0000000018180229 */ /* 0x004fde0000000004 */
[----:B------:R-:W-:-:S15]  /*147d0*/  NOP ;  /* 0x0000000000007918 */ /* 0x000fde0000000000 */
[----:B------:R-:W-:-:S15]  /*147e0*/  NOP ;  /* 0x0000000000007918 */ /* 0x000fde0000000000 */
[----:B------:R-:W-:-:S15]  /*147f0*/  NOP ;  /* 0x0000000000007918 */ /* 0x000fde0000000000 */
[----:B------:R-:W-:-:S04]  /*14800*/  NOP ;  /* 0x0000000000007918 */ /* 0x000fc80000000000 */
[----:B------:R-:W0:Y:S02]  /*14810*/  @P0 DADD R26, R26, R6 ;  /* 0x000000001a1a0229 */ /* 0x000e240000000006 */
[----:B0-----:R0:W-:-:S15]  /*14820*/  @!P1 STG.E.128 desc[UR36][R12.64], R24 ;  /* 0x000000180c009986 */ /* 0x0011de000c101d24 */
[----:B------:R-:W-:-:S15]  /*14830*/  NOP ;  /* 0x0000000000007918 */ /* 0x000fde0000000000 */
[----:B------:R-:W-:-:S15]  /*14840*/  NOP ;  /* 0x0000000000007918 */ /* 0x000fde0000000000 */
[----:B------:R-:W-:-:S15]  /*14850*/  NOP ;  /* 0x0000000000007918 */ /* 0x000fde0000000000 */
[----:B------:R-:W-:-:S02]  /*14860*/  NOP ;  /* 0x0000000000007918 */ /* 0x000fc40000000000 */
[----:B---3--:R-:W-:-:S15]  /*14870*/  @P0 DADD R28, R28, R8 ;  /* 0x000000001c1c0229 */ /* 0x008fde0000000008 */
[----:B------:R-:W-:-:S15]  /*14880*/  NOP ;  /* 0x0000000000007918 */ /* 0x000fde0000000000 */
[----:B------:R-:W-:-:S15]  /*14890*/  NOP ;  /* 0x0000000000007918 */ /* 0x000fde0000000000 */
[----:B------:R-:W-:-:S15]  /*148a0*/  NOP ;  /* 0x0000000000007918 */ /* 0x000fde0000000000 */
[----:B------:R-:W-:-:S04]  /*148b0*/  NOP ;  /* 0x0000000000007918 */ /* 0x000fc80000000000 */
[----:B------:R-:W1:Y:S02]  /*148c0*/  @P0 DADD R30, R30, R10 ;  /* 0x000000001e1e0229 */ /* 0x000e64000000000a */
[----:B-1----:R0:W-:Y:S01]  /*148d0*/  @!P1 STG.E.128 desc[UR36][R2.64], R28 ;  /* 0x0000001c02009986 */ /* 0x0021e2000c101d24 */
        /* <DEDUP_REMOVED lines=19> */
[----:B--2--5:R-:W-:Y:S05]  /*14a10*/  CALL.ABS.NOINC R14 ;  /* 0x000000000e007343 */ /* 0x024fea0003c00000 */
.L_x_6353:
        /* <DEDUP_REMOVED lines=19> */
.L_x_6354:
[----:B------:R-:W-:Y:S05]  /*14b50*/  BRA `(.L_x_6355) ;  /* 0x0000000000047947 */ /* 0x000fea0003800000 */
.L_x_6352:
[----:B------:R1:W-:Y:S02]  /*14b60*/  STG.E.128 desc[UR36][R12.64], R24 ;  /* 0x000000180c007986 */ /* 0x0003e4000c101d24 */
.L_x_6355:
[----:B------:R-:W2:Y:S02]  /*14b70*/  LDCU.64 UR4, c[0x0][0x778] ;  /* 0x0000ef00ff0477ac */ /* 0x000ea40008000a00 */
[----:B--2---:R-:W-:-:S04]  /*14b80*/  IADD3 R16, P0, PT, R16, UR4, RZ ;  /* 0x0000000410107c10 */ /* 0x004fc8000ff1e0ff */
[----:B------:R-:W-:-:S05]  /*14b90*/  IADD3.X R17, PT, PT, RZ, UR5, RZ, P0, !PT ;  /* 0x00000005ff117c10 */ /* 0x000fca00087fe4ff */
[----:B------:R-:W-:Y:S01]  /*14ba0*/  STG.E.128 desc[UR36][R16.64], R28 ;  /* 0x0000001c10007986 */ /* 0x000fe2000c101d24 */
[----:B------:R-:W-:Y:S05]  /*14bb0*/  EXIT ;  /* 0x000000000000794d */ /* 0x000fea0003800000 */
.L_x_6351:
[----:B------:R-:W4:Y:S01]  /*14bc0*/  LDCU.U8 UR4, c[0x0][0x7a8] ;  /* 0x0000f500ff0477ac */ /* 0x000f220008000000 */
[----:B------:R-:W0:Y:S01]  /*14bd0*/  LDCU.U8 UR5, c[0x0][0x7a9] ;  /* 0x0000f520ff0577ac */ /* 0x000e220008000000 */
[----:B----4-:R-:W-:Y:S02]  /*14be0*/  UISETP.NE.AND UP1, UPT, UR4, URZ, UPT ;  /* 0x000000ff0400728c */ /* 0x010fe4000bf25270 */
[----:B0-----:R-:W-:-:S07]  /*14bf0*/  UISETP.NE.AND UP0, UPT, UR5, URZ, UPT ;  /* 0x000000ff0500728c */ /* 0x001fce000bf05270 */
[----:B------:R-:W-:Y:S05]  /*14c00*/  BRA.U !UP1, `(.L_x_6356) ;  /* 0x0000000109487547 */ /* 0x000fea000b800000 */
[----:B------:R-:W1:Y:S04]  /*14c10*/  LDG.E.128 R8, desc[UR36][R4.64] ;  /* 0x0000002404087981 */ /* 0x000e68000c1e1d00 */
[----:B------:R-:W4:Y:S01]  /*14c20*/  LDG.E.128 R12, desc[UR36][R4.64+0x10] ;  /* 0x00001024040c7981 */ /* 0x000f22000c1e1d00 */
[----:B-123--:R0:W1:-:S15]  /*14c30*/  DADD R24, R24, R8 ;  /* 0x0000000018187229 */ /* 0x00e05e0000000008 */
        /* <DEDUP_REMOVED lines=14> */
[----:B-12-4-:R0:W3:Y:S02]  /*14d20*/  DADD R30, R30, R14 ;  /* 0x000000001e1e7229 */ /* 0x0160e4000000000e */
.L_x_6356:
[----:B------:R-:W-:Y:S05]  /*14d30*/  BRA.U !UP0, `(.L_x_6357) ;  /* 0x0000000108c07547 */ /* 0x000fea000b800000 */
[----:B------:R-:W4:Y:S02]  /*14d40*/  LDCU UR4, c[0x0][0x7ac] ;  /* 0x0000f580ff0477ac */ /* 0x000f240008000800 */
[----:B----4-:R-:W-:-:S09]  /*14d50*/  UISETP.NE.AND UP0, UPT, UR4, 0x1, UPT ;  /* 0x000000010400788c */ /* 0x010fd2000bf05270 */
[----:B------:R-:W-:Y:S05]  /*14d60*/  BRA.U !UP0, `(.L_x_6358) ;  /* 0x0000000108907547 */ /* 0x000fea000b800000 */
[----:B------:R-:W-:Y:S01]  /*14d70*/  MOV R2, 0x660 ;  /* 0x0000066000027802 */ /* 0x000fe20000000f00 */
[----:B------:R-:W4:Y:S01]  /*14d80*/  LDCU.64 UR4, c[0x4][0x650] ;  /* 0x0100ca00ff0477ac */ /* 0x000f220008000a00 */
[----:B0-----:R-:W-:Y:S02]  /*14d90*/  HFMA2 R8, -RZ, RZ, 0, 4.4763088226318359375e-05 ;  /* 0x000002efff087431 */ /* 0x001fe400000001ff */
[----:B------:R-:W-:Y:S01]  /*14da0*/  IMAD.MOV.U32 R12, RZ, RZ, 0x1 ;  /* 0x00000001ff0c7424 */ /* 0x000fe200078e00ff */
[----:B------:R0:W0:Y:S01]  /*14db0*/  LDC.64 R14, c[0x4][R2] ;  /* 0x01000000020e7b82 */ /* 0x0000220000000a00 */
[----:B------:R-:W1:Y:S01]  /*14dc0*/  LDCU.64 UR6, c[0x4][0x640] ;  /* 0x0100c800ff0677ac */ /* 0x000e620008000a00 */
[----:B------:R-:W-:Y:S01]  /*14dd0*/  MOV R13, RZ ;  /* 0x000000ff000d7202 */ /* 0x000fe20000000f00 */
[----:B------:R-:W2:Y:S01]  /*14de0*/  LDCU.64 UR8, c[0x4][0x198] ;  /* 0x01003300ff0877ac */ /* 0x000ea20008000a00 */
[----:B----4-:R-:W-:Y:S01]  /*14df0*/  MOV R4, UR4 ;  /* 0x0000000400047c02 */ /* 0x010fe20008000f00 */
[----:B------:R-:W-:Y:S01]  /*14e00*/  IMAD.U32 R5, RZ, RZ, UR5 ;  /* 0x00000005ff057e24 */ /* 0x000fe2000f8e00ff */
[----:B-1----:R-:W-:-:S02]  /*14e10*/  MOV R6, UR6 ;  /* 0x0000000600067c02 */ /* 0x002fc40008000f00 */
[----:B------:R-:W-:Y:S01]  /*14e20*/  MOV R7, UR7 ;  /* 0x0000000700077c02 */ /* 0x000fe20008000f00 */
[----:B--2---:R-:W-:Y:S01]  /*14e30*/  IMAD.U32 R10, RZ, RZ, UR8 ;  /* 0x00000008ff0a7e24 */ /* 0x004fe2000f8e00ff */
[----:B------:R-:W-:-:S07]  /*14e40*/  MOV R11, UR9 ;  /* 0x00000009000b7c02 */ /* 0x000fce0008000f00 */
[----:B------:R-:W-:-:S07]  /*14e50*/  LEPC R20, `(.L_x_6359) ;  /* 0x000000001014794e */ /* 0x000fce0000000000 */
[----:B0--3-5:R-:W-:Y:S05]  /*14e60*/  CALL.ABS.NOINC R14 ;  /* 0x000000000e007343 */ /* 0x029fea0003c00000 */
.L_x_6359:
        /* <DEDUP_REMOVED lines=19> */
.L_x_6360:
[----:B------:R-:W-:Y:S05]  /*14fa0*/  BRA `(.L_x_6361) ;  /* 0x0000000000107947 */ /* 0x000fea0003800000 */
.L_x_6358:
[----:B------:R-:W4:Y:S02]  /*14fb0*/  LDCU.64 UR4, c[0x0][0x778] ;  /* 0x0000ef00ff0477ac */ /* 0x000f240008000a00 */
[----:B----4-:R-:W-:-:S05]  /*14fc0*/  IADD3 R18, P0, PT, R18, UR4, RZ ;  /* 0x0000000412127c10 */ /* 0x010fca000ff1e0ff */
[----:B------:R-:W-:-:S05]  /*14fd0*/  IMAD.X R19, RZ, RZ, UR5, P0 ;  /* 0x00000005ff137e24 */ /* 0x000fca00080e06ff */
[----:B------:R4:W-:Y:S03]  /*14fe0*/  STG.E.128 desc[UR36][R18.64], R24 ;  /* 0x0000001812007986 */ /* 0x0009e6000c101d24 */
.L_x_6361:
[----:B------:R-:W0:Y:S02]  /*14ff0*/  LDCU.64 UR4, c[0x0][0x778] ;  /* 0x0000ef00ff0477ac */ /* 0x000e240008000a00 */
[----:B0-----:R-:W-:-:S04]  /*15000*/  IADD3 R16, P0, PT, R16, UR4, RZ ;  /* 0x0000000410107c10 */ /* 0x001fc8000ff1e0ff */
[----:B------:R-:W-:-:S05]  /*15010*/  IADD3.X R17, PT, PT, RZ, UR5, RZ, P0, !PT ;  /* 0x00000005ff117c10 */ /* 0x000fca00087fe4ff */
[----:B---3--:R-:W-:Y:S01]  /*15020*/  STG.E.128 desc[UR36][R16.64], R28 ;  /* 0x0000001c10007986 */ /* 0x008fe2000c101d24 */
[----:B------:R-:W-:Y:S05]  /*15030*/  EXIT ;  /* 0x000000000000794d */ /* 0x000fea0003800000 */
.L_x_6357:
[----:B------:R-:W-:Y:S04]  /*15040*/  STG.E.128 desc[UR36][R4.64], R24 ;  /* 0x0000001804007986 */ /* 0x000fe8000c101d24 */
[----:B---3--:R-:W-:Y:S01]  /*15050*/  STG.E.128 desc[UR36][R4.64+0x10], R28 ;  /* 0x0000101c04007986 */ /* 0x008fe2000c101d24 */
[----:B------:R-:W-:Y:S05]  /*15060*/  EXIT ;  /* 0x000000000000794d */ /* 0x000fea0003800000 */
.L_x_6328:
        /* <DEDUP_REMOVED lines=19> */
[----:B------:R-:W-:-:S03]  /*151a0*/  IADD3.X R13, PT, PT, RZ, UR5, RZ, P1, !PT ;  /* 0x00000005ff0d7c10 */ /* 0x000fc60008ffe4ff */
[----:B------:R-:W-:-:S04]  /*151b0*/  IMAD.X R3, RZ, RZ, UR5, P0 ;  /* 0x00000005ff037e24 */ /* 0x000fc800080e06ff */
        /* <DEDUP_REMOVED lines=41> */
[----:B--2--5:R-:W-:Y:S05]  /*15450*/  CALL.ABS.NOINC R14 ;  /* 0x000000000e007343 */ /* 0x024fea0003c00000 */
.L_x_6364:
        /* <DEDUP_REMOVED lines=19> */
.L_x_6365:
[----:B------:R-:W-:Y:S05]  /*15590*/  BRA `(.L_x_6366) ;  /* 0x0000000000047947 */ /* 0x000fea0003800000 */
.L_x_6363:
[----:B------:R1:W-:Y:S02]  /*155a0*/  STG.E.128 desc[UR36][R12.64], R24 ;  /* 0x000000180c007986 */ /* 0x0003e4000c101d24 */
.L_x_6366:
[----:B------:R-:W2:Y:S02]  /*155b0*/  LDCU.64 UR4, c[0x0][0x778] ;  /* 0x0000ef00ff0477ac */ /* 0x000ea40008000a00 */
[----:B--2---:R-:W-:-:S04]  /*155c0*/  IADD3 R16, P0, PT, R16, UR4, RZ ;  /* 0x0000000410107c10 */ /* 0x004fc8000ff1e0ff */
[----:B------:R-:W-:-:S05]  /*155d0*/  IADD3.X R17, PT, PT, RZ, UR5, RZ, P0, !PT ;  /* 0x00000005ff117c10 */ /* 0x000fca00087fe4ff */
[----:B------:R-:W-:Y:S01]  /*155e0*/  STG.E.128 desc[UR36][R16.64], R68 ;  /* 0x0000004410007986 */ /* 0x000fe2000c101d24 */
[----:B------:R-:W-:Y:S05]  /*155f0*/  EXIT ;  /* 0x000000000000794d */ /* 0x000fea0003800000 */
.L_x_6362:
[----:B------:R-:W0:Y:S01]  /*15600*/  LDCU.U8 UR4, c[0x0][0x7a8] ;  /* 0x0000f500ff0477ac */ /* 0x000e220008000000 */
[----:B------:R-:W1:Y:S01]  /*15610*/  LDCU.U8 UR5, c[0x0][0x7a9] ;  /* 0x0000f520ff0577ac */ /* 0x000e620008000000 */
[----:B0-----:R-:W-:Y:S02]  /*15620*/  UISETP.NE.AND UP0, UPT, UR4, URZ, UPT ;  /* 0x000000ff0400728c */ /* 0x001fe4000bf05270 */
[----:B-1----:R-:W-:-:S07]  /*15630*/  UISETP.NE.AND UP1, UPT, UR5, URZ, UPT ;  /* 0x000000ff0500728c */ /* 0x002fce000bf25270 */
[----:B------:R-:W-:Y:S05]  /*15640*/  BRA.U !UP0, `(.L_x_6367) ;  /* 0x0000000108487547 */ /* 0x000fea000b800000 */
[----:B------:R-:W2:Y:S04]  /*15650*/  LDG.E.128 R8, desc[UR36][R4.64] ;  /* 0x0000002404087981 */ /* 0x000ea8000c1e1d00 */
[----:B------:R-:W3:Y:S01]  /*15660*/  LDG.E.128 R12, desc[UR36][R4.64+0x10] ;  /* 0x00001024040c7981 */ /* 0x000ee2000c1e1d00 */
        /* <DEDUP_REMOVED lines=15> */
[----:B-123--:R0:W4:Y:S02]  /*15760*/  DADD R70, R70, R14 ;  /* 0x0000000046467229 */ /* 0x00e124000000000e */
.L_x_6367:
[----:B------:R-:W-:Y:S05]  /*15770*/  BRA.U !UP1, `(.L_x_6368) ;  /* 0x0000000109c07547 */ /* 0x000fea000b800000 */
[----:B------:R-:W1:Y:S02]  /*15780*/  LDCU UR4, c[0x0][0x7ac] ;  /* 0x0000f580ff0477ac */ /* 0x000e640008000800 */
[----:B-1----:R-:W-:-:S09]  /*15790*/  UISETP.NE.AND UP0, UPT, UR4, 0x1, UPT ;  /* 0x000000010400788c */ /* 0x002fd2000bf05270 */
[----:B------:R-:W-:Y:S05]  /*157a0*/  BRA.U !UP0, `(.L_x_6369) ;  /* 0x0000000108907547 */ /* 0x000fea000b800000 */
[----:B------:R-:W-:Y:S01]  /*157b0*/  MOV R2, 0x660 ;  /* 0x0000066000027802 */ /* 0x000fe20000000f00 */
[----:B------:R-:W1:Y:S01]  /*157c0*/  LDCU.64 UR4, c[0x4][0x650] ;  /* 0x0100ca00ff0477ac */ /* 0x000e620008000a00 */
[----:B0-----:R-:W-:Y:S02]  /*157d0*/  HFMA2 R12, -RZ, RZ, 0, 5.9604644775390625e-08 ;  /* 0x00000001ff0c7431 */ /* 0x001fe400000001ff */
[----:B------:R-:W-:Y:S01]  /*157e0*/  IMAD.MOV.U32 R8, RZ, RZ, 0x2ef ;  /* 0x000002efff087424 */ /* 0x000fe200078e00ff */
        /* <DEDUP_REMOVED lines=11> */
[----:B--2--5:R-:W-:Y:S05]  /*158a0*/  CALL.ABS.NOINC R14 ;  /* 0x000000000e007343 */ /* 0x024fea0003c00000 */
.L_x_6370:
        /* <DEDUP_REMOVED lines=19> */
.L_x_6371:
[----:B------:R-:W-:Y:S05]  /*159e0*/  BRA `(.L_x_6372) ;  /* 0x0000000000107947 */ /* 0x000fea0003800000 */
.L_x_6369:
[----:B------:R-:W1:Y:S02]  /*159f0*/  LDCU.64 UR4, c[0x0][0x778] ;  /* 0x0000ef00ff0477ac */ /* 0x000e640008000a00 */
[----:B-1----:R-:W-:-:S04]  /*15a00*/  IADD3 R2, P0, PT, R19, UR4, RZ ;  /* 0x0000000413027c10 */ /* 0x002fc8000ff1e0ff */
[----:B------:R-:W-:-:S05]  /*15a10*/  IADD3.X R3, PT, PT, RZ, UR5, RZ, P0, !PT ;  /* 0x00000005ff037c10 */ /* 0x000fca00087fe4ff */
[----:B------:R1:W-:Y:S04]  /*15a20*/  STG.E.128 desc[UR36][R2.64], R24 ;  /* 0x0000001802007986 */ /* 0x0003e8000c101d24 */
.L_x_6372:
[----:B------:R-:W2:Y:S02]  /*15a30*/  LDCU.64 UR4, c[0x0][0x778] ;  /* 0x0000ef00ff0477ac */ /* 0x000ea40008000a00 */
[----:B--2---:R-:W-:-:S04]  /*15a40*/  IADD3 R16, P0, PT, R16, UR4, RZ ;  /* 0x0000000410107c10 */ /* 0x004fc8000ff1e0ff */
[----:B------:R-:W-:-:S05]  /*15a50*/  IADD3.X R17, PT, PT, RZ, UR5, RZ, P0, !PT ;  /* 0x00000005ff117c10 */ /* 0x000fca00087fe4ff */
[----:B----4-:R-:W-:Y:S01]  /*15a60*/  STG.E.128 desc[UR36][R16.64], R68 ;  /* 0x0000004410007986 */ /* 0x010fe2000c101d24 */
[----:B------:R-:W-:Y:S05]  /*15a70*/  EXIT ;  /* 0x000000000000794d */ /* 0x000fea0003800000 */
.L_x_6368:
[----:B------:R-:W-:Y:S04]  /*15a80*/  STG.E.128 desc[UR36][R4.64], R24 ;  /* 0x0000001804007986 */ /* 0x000fe8000c101d24 */
[----:B----4-:R-:W-:Y:S01]  /*15a90*/  STG.E.128 desc[UR36][R4.64+0x10], R68 ;  /* 0x0000104404007986 */ /* 0x010fe2000c101d24 */
[----:B------:R-:W-:Y:S05]  /*15aa0*/  EXIT ;  /* 0x000000000000794d */ /* 0x000fea0003800000 */
.L_x_6373:
        /* <DEDUP_REMOVED lines=13> */
.L_x_8899:


//--------------------- .text._ZN2at6native13reduce_kernelILi64ELi4ENS0_8ReduceOpIN3c107complexIdEENS0_14func_wrapper_tIS5_NS0_55_GLOBAL__N__0955718d_22_SparseCsrTensorMath_cu_868dd54514ReductionAddOpIS5_EEEEjS5_Li4ELi4EEEEEvT1_ --------------------------
	.section	.text._ZN2at6native13reduce_kernelILi64ELi4ENS0_8ReduceOpIN3c107complexIdEENS0_14func_wrapper_tIS5_NS0_55_GLOBAL__N__0955718d_22_SparseCsrTensorMath_cu_868dd54514ReductionAddOpIS5_EEEEjS5_Li4ELi4EEEEEvT1_,"ax",@progbits
	.align	128
.text._ZN2at6native13reduce_kernelILi64ELi4ENS0_8ReduceOpIN3c107complexIdEENS0_14func_wrapper_tIS5_NS0_55_GLOBAL__N__0955718d_22_SparseCsrTensorMath_cu_868dd54514ReductionAddOpIS5_EEEEjS5_Li4ELi4EEEEEvT1_:
        .type           _ZN2at6native13reduce_kernelILi64ELi4ENS0_8ReduceOpIN3c107complexIdEENS0_14func_wrapper_tIS5_NS0_55_GLOBAL__N__0955718d_22_SparseCsrTensorMath_cu_868dd54514ReductionAddOpIS5_EEEEjS5_Li4ELi4EEEEEvT1_,@function
        .size           _ZN2at6native13reduce_kernelILi64ELi4ENS0_8ReduceOpIN3c107complexIdEENS0_14func_wrapper_tIS5_NS0_55_GLOBAL__N__0955718d_22_SparseCsrTensorMath_cu_868dd54514ReductionAddOpIS5_EEEEjS5_Li4ELi4EEEEEvT1_,(.L_x_8900 - _ZN2at6native13reduce_kernelILi64ELi4ENS0_8ReduceOpIN3c107complexIdEENS0_14func_wrapper_tIS5_NS0_55_GLOBAL__N__0955718d_22_SparseCsrTensorMath_cu_868dd54514ReductionAddOpIS5_EEEEjS5_Li4ELi4EEEEEvT1_)
        .other          _ZN2at6native13reduce_kernelILi64ELi4ENS0_8ReduceOpIN3c107complexIdEENS0_14func_wrapper_tIS5_NS0_55_GLOBAL__N__0955718d_22_SparseCsrTensorMath_cu_868dd54514ReductionAddOpIS5_EEEEjS5_Li4ELi4EEEEEvT1_,@"STO_CUDA_ENTRY STV_DEFAULT"
_ZN2at6native13reduce_kernelILi64ELi4ENS0_8ReduceOpIN3c107complexIdEENS0_14func_wrapper_tIS5_NS0_55_GLOBAL__N__0955718d_22_SparseCsrTensorMath_cu_868dd54514ReductionAddOpIS5_EEEEjS5_Li4ELi4EEEEEvT1_:
        /* <DEDUP_REMOVED lines=297> */
.L_x_6374:
        /* <DEDUP_REMOVED lines=40> */
.L_x_6378:
        /* <DEDUP_REMOVED lines=49> */
.L_x_6382:
[----:B------:R-:W-:Y:S05]  /*1820*/  BSYNC.RECONVERGENT B1 ;  /* 0x0000000000017941 */ /* 0x000fea0003800200 */
.L_x_6381:
[----:B------:R-:W0:Y:S01]  /*1830*/  LDC R3, c[0x0][0x3a4] ;  /* 0x0000e900ff037b82 */ /* 0x000e220000000800 */
[----:B------:R-:W-:-:S05]  /*1840*/  IADD3 R18, P0, PT, R18, 0x40, RZ ;  /* 0x0000004012127810 */ /* 0x000fca0007f1e0ff */
[----:B------:R-:W-:Y:S01]  /*1850*/  IMAD.X R19, RZ, RZ, R19, P0 ;  /* 0x000000ffff137224 */ /* 0x000fe200000e0613 */
[----:B0-----:R-:W-:-:S07]  /*1860*/  IADD3 R40, PT, PT, R0, -0x4, R3 ;  /* 0xfffffffc00287810 */ /* 0x001fce0007ffe003 */
.L_x_6380:
[----:B------:R-:W-:Y:S05]  /*1870*/  BSYNC.RECONVERGENT B0 ;  /* 0x0000000000007941 */ /* 0x000fea0003800200 */
.L_x_6379:
        /* <DEDUP_REMOVED lines=23> */
.L_x_6385:
[C---:B------:R-:W-:Y:S01]  /*19f0*/  IMAD.WIDE.U32 R20, R3.reuse, 0x40, R18 ;  /* 0x0000004003147825 */ /* 0x040fe200078e0012 */
[----:B------:R-:W0:Y:S04]  /*1a00*/  LDCU UR4, c[0x0][0x3ac] ;  /* 0x00007580ff0477ac */ /* 0x000e280008000800 */
[----:B------:R-:W2:Y:S04]  /*1a10*/  LDG.E.ENL2.256 R28, R24, desc[UR36][R20.64] ;  /* 0xfe0000241418797e */ /* 0x000ea8000812191c */
[----:B------:R-:W3:Y:S01]  /*1a20*/  LDG.E.ENL2.256 R36, R32, desc[UR36][R20.64+0x20] ;  /* 0xfe0001241420797e */ /* 0x000ee20008121924 */
[----:B0-----:R-:W-:Y:S01]  /*1a30*/  VIADD R3, R3, UR4 ;  /* 0x0000000403037c36 */ /* 0x001fe20008000000 */
[----:B--2---:R0:W2:Y:S04]  /*1a40*/  DADD R4, R24, R4 ;  /* 0x0000000018047229 */ /* 0x0040a80000000004 */
[----:B0-----:R-:W-:-:S04]  /*1a50*/  LEA R25, R3, 0x3, 0x2 ;  /* 0x0000000303197811 */ /* 0x001fc800078e10ff */
[----:B------:R-:W-:-:S15]  /*1a60*/  ISETP.GE.U32.AND P1, PT, R25, R40, PT ;  /* 0x000000281900720c */ /* 0x000fde0003f26070 */
[----:B------:R-:W-:-:S15]  /*1a70*/  NOP ;  /* 0x0000000000007918 */ /* 0x000fde0000000000 */
[----:B------:R-:W-:-:S15]  /*1a80*/  NOP ;  /* 0x0000000000007918 */ /* 0x000fde0000000000 */
[----:B------:R-:W-:-:S11]  /*1a90*/  NOP ;  /* 0x0000000000007918 */ /* 0x000fd60000000000 */
        /* <DEDUP_REMOVED lines=32> */
.L_x_6384:
[----:B------:R-:W-:Y:S05]  /*1ca0*/  BSYNC.RECONVERGENT B0 ;  /* 0x0000000000007941 */ /* 0x000fea0003800200 */
.L_x_6383:
        /* <DEDUP_REMOVED lines=14> */
.L_x_6387:
[----:B------:R-:W-:Y:S05]  /*1d90*/  BSYNC.RECONVERGENT B0 ;  /* 0x0000000000007941 */ /* 0x000fea0003800200 */
.L_x_6386:
[----:B------:R-:W2:Y:S01]  /*1da0*/  DADD R4, R14, R4 ;  /* 0x000000000e047229 */ /* 0x000ea20000000004 */
        /* <DEDUP_REMOVED lines=30> */
.L_x_6377:
        /* <DEDUP_REMOVED lines=30> */
[----:B0-----:R-:W-:Y:S01]  /*2170*/  IMAD R4, R3, 0x3, R0 ;  /* 0x0000000303047824 */ /* 0x001fe200078e0200 */
[----:B------:R-:W-:Y:S02]  /*2180*/  CS2R R56, SRZ ;  /* 0x0000000000387805 */ /* 0x000fe4000001ff00 */
[----:B------:R-:W-:-:S02]  /*2190*/  CS2R R62, SRZ ;  /* 0x00000000003e7805 */ /* 0x000fc4000001ff00 */
[----:B------:R-:W-:Y:S02]  /*21a0*/  CS2R R60, SRZ ;  /* 0x00000000003c7805 */ /* 0x000fe4000001ff00 */
[----:B------:R-:W-:Y:S02]  /*21b0*/  CS2R R66, SRZ ;  /* 0x0000000000427805 */ /* 0x000fe4000001ff00 */
[----:B------:R-:W-:Y:S02]  /*21c0*/  ISETP.GE.U32.AND P0, PT, R4, R7, PT ;  /* 0x000000070400720c */ /* 0x000fe40003f06070 */
[----:B------:R-:W-:Y:S01]  /*21d0*/  CS2R R64, SRZ ;  /* 0x0000000000407805 */ /* 0x000fe2000001ff00 */
[----:B------:R-:W0:Y:S01]  /*21e0*/  LDC.64 R4, c[0x0][0x398] ;  /* 0x0000e600ff047b82 */ /* 0x000e220000000a00 */
[----:B------:R-:W-:Y:S02]  /*21f0*/  CS2R R70, SRZ ;  /* 0x0000000000467805 */ /* 0x000fe4000001ff00 */
[----:B------:R-:W-:-:S02]  /*2200*/  CS2R R68, SRZ ;  /* 0x0000000000447805 */ /* 0x000fc4000001ff00 */
        /* <DEDUP_REMOVED lines=122> */
.L_x_6391:
        /* <DEDUP_REMOVED lines=13> */
[----:B------:R-:W5:Y:S03]  /*2a80*/  LDG.E.ENL2.256 R48, R52, desc[UR36][R140.64+0x20] ;  /* 0xfe0001248c34797e */ /* 0x000f660008121930 */
[----:B------:R-:W-:Y:S01]  /*2a90*/  IMAD.WIDE.U32 R144, R145, 0x40, R18 ;  /* 0x0000004091907825 */ /* 0x000fe200078e0012 */
[----:B------:R-:W5:Y:S04]  /*2aa0*/  LDG.E.ENL2.256 R80, R108, desc[UR36][R142.64] ;  /* 0xfe0000248e6c797e */ /* 0x000f680008121950 */
[----:B------:R-:W5:Y:S04]  /*2ab0*/  LDG.E.ENL2.256 R88, R84, desc[UR36][R142.64+0x20] ;  /* 0xfe0001248e54797e */ /* 0x000f680008121958 */
[----:B------:R-:W5:Y:S04]  /*2ac0*/  LDG.E.ENL2.256 R96, R92, desc[UR36][R144.64] ;  /* 0xfe000024905c797e */ /* 0x000f680008121960 */
        /* <DEDUP_REMOVED lines=162> */
.L_x_6390:
[----:B------:R-:W-:Y:S05]  /*34f0*/  BSYNC.RECONVERGENT B0 ;  /* 0x0000000000007941 */ /* 0x000fea0003800200 */
.L_x_6389:
        /* <DEDUP_REMOVED lines=27> */
.L_x_6393:
[----:B------:R-:W-:Y:S05]  /*36b0*/  BSYNC.RECONVERGENT B0 ;  /* 0x0000000000007941 */ /* 0x000fea0003800200 */
.L_x_6392:
        /* <DEDUP_REMOVED lines=157> */
.L_x_6395:
[----:B------:R-:W-:Y:S05]  /*4090*/  BSYNC.RECONVERGENT B0 ;  /* 0x0000000000007941 */ /* 0x000fea0003800200 */
.L_x_6394:
        /* <DEDUP_REMOVED lines=20> */
[----:B------:R-:W1:-:S15]  /*41e0*/  DADD R32, R32, R40 ;  /* 0x0000000020207229 */ /* 0x000e5e0000000028 */
        /* <DEDUP_REMOVED lines=74> */
[----:B0-----:R2:W0:-:S15]  /*4690*/  DADD R130, R8, R130 ;  /* 0x0000000008827229 */ /* 0x00141e0000000082 */
        /* <DEDUP_REMOVED lines=20> */
[----:B01234-:R-:W-:Y:S05]  /*47e0*/  BRA `(.L_x_6376) ;  /* 0x000000d4008c7947 */ /* 0x01ffea0003800000 */
.L_x_6388:
        /* <DEDUP_REMOVED lines=21> */
[----:B------:R-:W-:Y:S02]  /*4940*/  CS2R R108, SRZ ;  /* 0x00000000006c7805 */ /* 0x000fe4000001ff00 */
[----:B------:R-:W-:-:S02]  /*4950*/  CS2R R50, SRZ ;  /* 0x0000000000327805 */ /* 0x000fc4000001ff00 */
[----:B------:R-:W-:Y:S02]  /*4960*/  CS2R R48, SRZ ;  /* 0x0000000000307805 */ /* 0x000fe4000001ff00 */
[----:B------:R-:W-:Y:S02]  /*4970*/  CS2R R54, SRZ ;  /* 0x0000000000367805 */ /* 0x000fe4000001ff00 */
[----:B------:R-:W-:Y:S01]  /*4980*/  CS2R R52, SRZ ;  /* 0x0000000000347805 */ /* 0x000fe2000001ff00 */
[----:B0-----:R-:W-:Y:S01]  /*4990*/  IMAD R4, R3, 0x3, R0 ;  /* 0x0000000303047824 */ /* 0x001fe200078e0200 */
[----:B------:R-:W-:Y:S02]  /*49a0*/  CS2R R58, SRZ ;  /* 0x00000000003a7805 */ /* 0x000fe4000001ff00 */
[----:B------:R-:W-:Y:S02]  /*49b0*/  CS2R R56, SRZ ;  /* 0x0000000000387805 */ /* 0x000fe4000001ff00 */
[----:B------:R-:W-:-:S02]  /*49c0*/  CS2R R62, SRZ ;  /* 0x00000000003e7805 */ /* 0x000fc4000001ff00 */
[----:B------:R-:W-:Y:S02]  /*49d0*/  CS2R R60, SRZ ;  /* 0x00000000003c7805 */ /* 0x000fe4000001ff00 */
[----:B------:R-:W-:Y:S02]  /*49e0*/  ISETP.GE.U32.AND P0, PT, R4, R7, PT ;  /* 0x000000070400720c */ /* 0x000fe40003f06070 */
        /* <DEDUP_REMOVED lines=126> */
.L_x_6399:
        /* <DEDUP_REMOVED lines=8> */
[----:B------:R-:W2:Y:S01]  /*5250*/  LDG.E.ENL2.256 R72, R76, desc[UR36][R100.64] ;  /* 0xfe000024644c797e */ /* 0x000ea20008121948 */
[----:B------:R-:W-:Y:S02]  /*5260*/  IMAD.IADD R0, R0, 0x1, R3 ;  /* 0x0000000100007824 */ /* 0x000fe400078e0203 */
[----:B------:R-:W-:Y:S01]  /*5270*/  IMAD.WIDE.U32 R142, R143, 0x40, R18 ;  /* 0x000000408f8e7825 */ /* 0x000fe200078e0012 */
[----:B------:R-:W-:Y:S01]  /*5280*/  SHF.R.U32.HI R145, RZ, 0x2, R4 ;  /* 0x00000002ff917819 */ /* 0x000fe20000011604 */
[----:B------:R-:W3:Y:S02]  /*5290*/  LDG.E.ENL2.256 R64, R68, desc[UR36][R100.64+0x20] ;  /* 0xfe0001246444797e */ /* 0x000ee40008121940 */
[----:B------:R-:W-:Y:S02]  /*52a0*/  IMAD R4, R5, R0, RZ ;  /* 0x0000000005047224 */ /* 0x000fe400078e02ff */
[----:B------:R-:W4:Y:S01]  /*52b0*/  LDG.E.ENL2.256 R56, R60, desc[UR36][R142.64] ;  /* 0xfe0000248e3c797e */ /* 0x000f220008121938 */
[----:B------:R-:W-:-:S02]  /*52c0*/  IMAD.WIDE.U32 R144, R145, 0x40, R18 ;  /* 0x0000004091907825 */ /* 0x000fc400078e0012 */
[----:B------:R-:W-:Y:S01]  /*52d0*/  SHF.R.U32.HI R147, RZ, 0x2, R4 ;  /* 0x00000002ff937819 */ /* 0x000fe20000011604 */
[----:B------:R-:W5:Y:S04]  /*52e0*/  LDG.E.ENL2.256 R48, R52, desc[UR36][R142.64+0x20] ;  /* 0xfe0001248e34797e */ /* 0x000f680008121930 */
        /* <DEDUP_REMOVED lines=166> */
.L_x_6398:
[----:B------:R-:W-:Y:S05]  /*5d50*/  BSYNC.RECONVERGENT B0 ;  /* 0x0000000000007941 */ /* 0x000fea0003800200 */
.L_x_6397:
        /* <DEDUP_REMOVED lines=19> */
[----:B------:R-:W-:Y:S02]  /*5e90*/  IMAD.IADD R6, R4, 0x1, R3 ;  /* 0x0000000104067824 */ /* 0x000fe400078e0203 */
[----:B------:R-:W-:-:S03]  /*5ea0*/  IMAD R4, R5, R4, RZ ;  /* 0x0000000405047224 */ /* 0x000fc600078e02ff */
[----:B------:R-:W-:-:S13]  /*5eb0*/  ISETP.GE.U32.AND P1, PT, R6, R7, PT ;  /* 0x000000070600720c */ /* 0x000fda0003f26070 */
[----:B------:R-:W-:Y:S01]  /*5ec0*/  @!P1 IMAD R6, R5, R6, RZ ;  /* 0x0000000605069224 */ /* 0x000fe200078e02ff */
[----:B------:R-:W-:-:S04]  /*5ed0*/  SHF.R.U32.HI R5, RZ, 0x2, R4 ;  /* 0x00000002ff057819 */ /* 0x000fc80000011604 */
[----:B------:R-:W-:Y:S01]  /*5ee0*/  @!P1 SHF.R.U32.HI R81, RZ, 0x2, R6 ;  /* 0x00000002ff519819 */ /* 0x000fe20000011606 */
[----:B------:R-:W-:-:S04]  /*5ef0*/  IMAD.WIDE.U32 R4, R5, 0x40, R18 ;  /* 0x0000004005047825 */ /* 0x000fc800078e0012 */
[----:B------:R-:W-:Y:S01]  /*5f00*/  @!P1 IMAD.WIDE.U32 R18, R81, 0x40, R18 ;  /* 0x0000004051129825 */ /* 0x000fe200078e0012 */
[----:B------:R0:W5:Y:S04]  /*5f10*/  LDG.E.ENL2.256 R88, R84, desc[UR36][R4.64+0x20] ;  /* 0xfe0001240454797e */ /* 0x0001680008121958 */
[----:B------:R0:W5:Y:S04]  /*5f20*/  LDG.E.ENL2.256 R80, R108, desc[UR36][R4.64] ;  /* 0xfe000024046c797e */ /* 0x0001680008121950 */
[----:B------:R0:W5:Y:S04]  /*5f30*/  @!P1 LDG.E.ENL2.256 R96, R92, desc[UR36][R18.64] ;  /* 0xfe000024125c997e */ /* 0x0001680008121960 */
[----:B------:R0:W5:Y:S02]  /*5f40*/  @!P1 LDG.E.ENL2.256 R104, R100, desc[UR36][R18.64+0x20] ;  /* 0xfe0001241264997e */ /* 0x0001640008121968 */
.L_x_6401:
[----:B------:R-:W-:Y:S05]  /*5f50*/  BSYNC.RECONVERGENT B0 ;  /* 0x0000000000007941 */ /* 0x000fea0003800200 */
.L_x_6400:
        /* <DEDUP_REMOVED lines=157> */
.L_x_6403:
[----:B------:R-:W-:Y:S05]  /*6930*/  BSYNC.RECONVERGENT B0 ;  /* 0x0000000000007941 */ /* 0x000fea0003800200 */
.L_x_6402:
[----:B------:R-:W2:-:S15]  /*6940*/  DADD R30, R30, R38 ;  /* 0x000000001e1e7229 */ /* 0x000e9e0000000026 */
        /* <DEDUP_REMOVED lines=19> */
[----:B0-----:R-:W-:-:S15]  /*6a80*/  DADD R14, R14, R124 ;  /* 0x000000000e0e7229 */ /* 0x001fde000000007c */
        /* <DEDUP_REMOVED lines=74> */
[----:B----4-:R-:W2:-:S15]  /*6f30*/  DADD R36, R36, R122 ;  /* 0x0000000024247229 */ /* 0x010e9e000000007a */
        /* <DEDUP_REMOVED lines=19> */
[----:B------:R3:W0:Y:S02]  /*7070*/  DADD R142, R14, R138 ;  /* 0x000000000e8e7229 */ /* 0x000624000000008a */
[----:B0-234-:R-:W-:Y:S05]  /*7080*/  BRA `(.L_x_6376) ;  /* 0x000000ac00647947 */ /* 0x01dfea0003800000 */
.L_x_6396:
        /* <DEDUP_REMOVED lines=19> */
[----:B------:R-:W-:Y:S02]  /*71c0*/  CS2R R108, SRZ ;  /* 0x00000000006c7805 */ /* 0x000fe4000001ff00 */
[----:B------:R-:W-:-:S02]  /*71d0*/  CS2R R50, SRZ ;  /* 0x0000000000327805 */ /* 0x000fc4000001ff00 */
[----:B------:R-:W-:Y:S01]  /*71e0*/  CS2R R48, SRZ ;  /* 0x0000000000307805 */ /* 0x000fe2000001ff00 */
[----:B------:R-:W-:Y:S01]  /*71f0*/  IMAD R4, R3, 0x3, R0 ;  /* 0x0000000303047824 */ /* 0x000fe200078e0200 */
[----:B------:R-:W-:Y:S02]  /*7200*/  CS2R R54, SRZ ;  /* 0x0000000000367805 */ /* 0x000fe4000001ff00 */
[----:B------:R-:W-:Y:S02]  /*7210*/  CS2R R52, SRZ ;  /* 0x0000000000347805 */ /* 0x000fe4000001ff00 */
[----:B------:R-:W-:Y:S02]  /*7220*/  CS2R R58, SRZ ;  /* 0x00000000003a7805 */ /* 0x000fe4000001ff00 */
[----:B------:R-:W-:Y:S02]  /*7230*/  CS2R R56, SRZ ;  /* 0x0000000000387805 */ /* 0x000fe4000001ff00 */
[----:B------:R-:W-:-:S02]  /*7240*/  ISETP.GE.U32.AND P0, PT, R4, R7, PT ;  /* 0x000000070400720c */ /* 0x000fc40003f06070 */
[----:B------:R-:W-:Y:S01]  /*7250*/  CS2R R62, SRZ ;  /* 0x00000000003e7805 */ /* 0x000fe2000001ff00 */
[----:B------:R-:W0:Y:S01]  /*7260*/  LDC.64 R4, c[0x0][0x398] ;  /* 0x0000e600ff047b82 */ /* 0x000e220000000a00 */
        /* <DEDUP_REMOVED lines=128> */
[----:B------:R-:W-:-:S07]  /*7a70*/  MOV R31, R29 ;  /* 0x0000001d001f7202 */ /* 0x000fce0000000f00 */
.L_x_6412:
[----:B------:R-:W-:Y:S01]  /*7a80*/  ISETP.NE.AND P0, PT, R16, RZ, PT ;  /* 0x000000ff1000720c */ /* 0x000fe20003f05270 */
[----:B------:R-:W0:-:S12]  /*7a90*/  LDCU UR4, c[0x0][0x3ac] ;  /* 0x00007580ff0477ac */ /* 0x000e180008000800 */
[----:B------:R-:W-:Y:S05]  /*7aa0*/  @P0 BRA `(.L_x_6406) ;  /* 0x0000000000cc0947 */ /* 0x000fea0003800000 */
[----:B------:R-:W2:Y:S04]  /*7ab0*/  LDG.E.ENL2.256 R88, R92, desc[UR36][R18.64] ;  /* 0xfe000024125c797e */ /* 0x000ea80008121958 */
[----:B------:R-:W3:Y:S01]  /*7ac0*/  LDG.E.ENL2.256 R80, R84, desc[UR36][R18.64+0x20] ;  /* 0xfe0001241254797e */ /* 0x000ee20008121950 */
        /* <DEDUP_REMOVED lines=48> */
[----:B------:R-:W-:Y:S06]  /*7dd0*/  BRA `(.L_x_6407) ;  /* 0x0000003c005c7947 */ /* 0x000fec0003800000 */
.L_x_6406:
        /* <DEDUP_REMOVED lines=285> */
.L_x_6408:
[----:B------:R-:W-:-:S04]  /*8fb0*/  LOP3.LUT R3, R3, 0xffffffc0, RZ, 0xc0, !PT ;  /* 0xffffffc003037812 */ /* 0x000fc800078ec0ff */
[----:B------:R-:W-:-:S04]  /*8fc0*/  IADD3 R48, P1, PT, R18, R3, RZ ;  /* 0x0000000312307210 */ /* 0x000fc80007f3e0ff */
[----:B------:R-:W-:-:S05]  /*8fd0*/  IADD3.X R49, PT, PT, RZ, R19, RZ, P1, !PT ;  /* 0x00000013ff317210 */ /* 0x000fca0000ffe4ff */
[----:B------:R1:W5:Y:S04]  /*8fe0*/  LDG.E.ENL2.256 R72, R76, desc[UR36][R48.64] ;  /* 0xfe000024304c797e */ /* 0x0003680008121948 */
[----:B------:R1:W5:Y:S01]  /*8ff0*/  LDG.E.ENL2.256 R64, R68, desc[UR36][R48.64+0x20] ;  /* 0xfe0001243044797e */ /* 0x0003620008121940 */
[----:B0-----:R-:W-:Y:S01]  /*9000*/  IADD3 R81, PT, PT, R0, UR4, RZ ;  /* 0x0000000400517c10 */ /* 0x001fe2000fffe0ff */
[----:B------:R-:W-:-:S04]  /*9010*/  IMAD.MOV.U32 R80, RZ, RZ, RZ ;  /* 0x000000ffff507224 */ /* 0x000fc800078e00ff */
[----:B------:R-:W-:-:S05]  /*9020*/  IMAD.HI.U32 R3, R81, UR30, R80 ;  /* 0x0000001e51037c27 */ /* 0x000fca000f8e0050 */
[----:B------:R-:W-:-:S04]  /*9030*/  SHF.R.U32.HI R51, RZ, UR31, R3 ;  /* 0x0000001fff337c19 */ /* 0x000fc80008011603 */
[----:B------:R-:W-:-:S05]  /*9040*/  IADD3 R3, PT, PT, -R51, RZ, RZ ;  /* 0x000000ff33037210 */ /* 0x000fca0007ffe1ff */
[----:B------:R-:W-:-:S04]  /*9050*/  IMAD R3, R3, UR76, R81 ;  /* 0x0000004c03037c24 */ /* 0x000fc8000f8e0251 */
        /* <DEDUP_REMOVED lines=220> */
.L_x_6409:
[----:B------:R-:W-:-:S04]  /*9e20*/  LOP3.LUT R3, R3, 0xffffffc0, RZ, 0xc0, !PT ;  /* 0xffffffc003037812 */ /* 0x000fc800078ec0ff */
[----:B------:R-:W-:-:S04]  /*9e30*/  IADD3 R82, P1, PT, R18, R3, RZ ;  /* 0x0000000312527210 */ /* 0x000fc80007f3e0ff */
[----:B------:R-:W-:-:S05]  /*9e40*/  IADD3.X R83, PT, PT, RZ, R19, RZ, P1, !PT ;  /* 0x00000013ff537210 */ /* 0x000fca0000ffe4ff */
[----:B------:R0:W5:Y:S04]  /*9e50*/  LDG.E.ENL2.256 R56, R60, desc[UR36][R82.64] ;  /* 0xfe000024523c797e */ /* 0x0001680008121938 */
[----:B------:R0:W5:Y:S01]  /*9e60*/  LDG.E.ENL2.256 R48, R52, desc[UR36][R82.64+0x20] ;  /* 0xfe0001245234797e */ /* 0x0001620008121930 */
[----:B------:R-:W-:Y:S01]  /*9e70*/  MOV R80, RZ ;  /* 0x000000ff00507202 */ /* 0x000fe20000000f00 */
[----:B------:R-:W-:-:S04]  /*9e80*/  VIADD R81, R81, UR4 ;  /* 0x0000000451517c36 */ /* 0x000fc80008000000 */
        /* <DEDUP_REMOVED lines=224> */
.L_x_6410:
[----:B------:R-:W-:-:S04]  /*ac90*/  LOP3.LUT R3, R3, 0xffffffc0, RZ, 0xc0, !PT ;  /* 0xffffffc003037812 */ /* 0x000fc800078ec0ff */
[----:B------:R-:W-:-:S05]  /*aca0*/  IADD3 R82, P1, PT, R18, R3, RZ ;  /* 0x0000000312527210 */ /* 0x000fca0007f3e0ff */
[----:B------:R-:W-:-:S05]  /*acb0*/  IMAD.X R83, RZ, RZ, R19, P1 ;  /* 0x000000ffff537224 */ /* 0x000fca00008e0613 */
[----:B------:R0:W5:Y:S04]  /*acc0*/  LDG.E.ENL2.256 R104, R108, desc[UR36][R82.64] ;  /* 0xfe000024526c797e */ /* 0x0001680008121968 */
[----:B------:R0:W5:Y:S01]  /*acd0*/  LDG.E.ENL2.256 R96, R100, desc[UR36][R82.64+0x20] ;  /* 0xfe0001245264797e */ /* 0x0001620008121960 */
[----:B------:R-:W-:Y:S02]  /*ace0*/  IADD3 R81, PT, PT, R81, UR4, RZ ;  /* 0x0000000451517c10 */ /* 0x000fe4000fffe0ff */
[----:B------:R-:W-:-:S05]  /*acf0*/  MOV R80, RZ ;  /* 0x000000ff00507202 */ /* 0x000fca0000000f00 */
[----:B------:R-:W-:-:S05]  /*ad00*/  IMAD.HI.U32 R3, R81, UR30, R80 ;  /* 0x0000001e51037c27 */ /* 0x000fca000f8e0050 */
[----:B------:R-:W-:-:S05]  /*ad10*/  SHF.R.U32.HI R85, RZ, UR31, R3 ;  /* 0x0000001fff557c19 */ /* 0x000fca0008011603 */
[----:B------:R-:W-:-:S04]  /*ad20*/  IMAD.MOV R3, RZ, RZ, -R85 ;  /* 0x000000ffff037224 */ /* 0x000fc800078e0a55 */
[----:B------:R-:W-:-:S04]  /*ad30*/  IMAD R3, R3, UR76, R81 ;  /* 0x0000004c03037c24 */ /* 0x000fc8000f8e0251 */
[----:B------:R-:W-:Y:S01]  /*ad40*/  IMAD R3, R3, UR5, RZ ;  /* 0x0000000503037c24 */ /* 0x000fe2000f8e02ff */
[----:B0-----:R-:W-:Y:S06]  /*ad50*/  @!P0 BRA `(.L_x_6411) ;  /* 0x0000000c00688947 */ /* 0x001fec0003800000 */
        /* <DEDUP_REMOVED lines=218> */
.L_x_6411:
[----:B------:R-:W-:-:S04]  /*bb00*/  LOP3.LUT R3, R3, 0xffffffc0, RZ, 0xc0, !PT ;  /* 0xffffffc003037812 */ /* 0x000fc800078ec0ff */
[----:B------:R-:W-:-:S04]  /*bb10*/  IADD3 R140, P0, PT, R18, R3, RZ ;  /* 0x00000003128c7210 */ /* 0x000fc80007f1e0ff */
[----:B------:R-:W-:-:S05]  /*bb20*/  IADD3.X R141, PT, PT, RZ, R19, RZ, P0, !PT ;  /* 0x00000013ff8d7210 */ /* 0x000fca00007fe4ff */
[----:B------:R0:W5:Y:S04]  /*bb30*/  LDG.E.ENL2.256 R88, R92, desc[UR36][R140.64] ;  /* 0xfe0000248c5c797e */ /* 0x0001680008121958 */
[----:B------:R0:W5:Y:S02]  /*bb40*/  LDG.E.ENL2.256 R80, R84, desc[UR36][R140.64+0x20] ;  /* 0xfe0001248c54797e */ /* 0x0001640008121950 */
.L_x_6407:
[----:B------:R-:W1:Y:S01]  /*bb50*/  LDCU UR5, c[0x0][0x3a4] ;  /* 0x00007480ff0577ac */ /* 0x000e620008000800 */
[----:B0-----:R-:W-:Y:S01]  /*bb60*/  MOV R3, UR4 ;  /* 0x0000000400037c02 */ /* 0x001fe20008000f00 */
[----:B-----5:R0:W2:Y:S04]  /*bb70*/  DADD R28, R76, R28 ;  /* 0x000000004c1c7229 */ /* 0x0200a8000000001c */
        /* <DEDUP_REMOVED lines=159> */
.L_x_6405:
[----:B------:R-:W-:Y:S05]  /*c570*/  BSYNC.RECONVERGENT B0 ;  /* 0x0000000000007941 */ /* 0x000fea0003800200 */
.L_x_6404:
        /* <DEDUP_REMOVED lines=284> */
.L_x_6416:
[----:B------:R-:W-:Y:S02]  /*d740*/  SHF.R.U32.HI R64, RZ, 0x6, R16 ;  /* 0x00000006ff407819 */ /* 0x000fe40000011610 */
[----:B------:R-:W-:-:S07]  /*d750*/  MOV R65, RZ ;  /* 0x000000ff00417202 */ /* 0x000fce0000000f00 */
.L_x_6415:
        /* <DEDUP_REMOVED lines=282> */
.L_x_6418:
[----:B------:R-:W-:Y:S02]  /*e900*/  SHF.R.U32.HI R48, RZ, 0x6, R16 ;  /* 0x00000006ff307819 */ /* 0x000fe40000011610 */
[----:B------:R-:W-:-:S07]  /*e910*/  MOV R49, RZ ;  /* 0x000000ff00317202 */ /* 0x000fce0000000f00 */
.L_x_6417:
        /* <DEDUP_REMOVED lines=282> */
.L_x_6420:
[----:B------:R-:W-:Y:S01]  /*fac0*/  SHF.R.U32.HI R96, RZ, 0x6, R16 ;  /* 0x00000006ff607819 */ /* 0x000fe20000011610 */
[----:B------:R-:W-:-:S07]  /*fad0*/  IMAD.MOV.U32 R97, RZ, RZ, RZ ;  /* 0x000000ffff617224 */ /* 0x000fce00078e00ff */
.L_x_6419:
        /* <DEDUP_REMOVED lines=282> */
.L_x_6422:
[----:B------:R-:W-:Y:S02]  /*10c80*/  SHF.R.U32.HI R80, RZ, 0x6, R16 ;  /* 0x00000006ff507819 */ /* 0x000fe40000011610 */
[----:B------:R-:W-:-:S07]  /*10c90*/  MOV R81, RZ ;  /* 0x000000ff00517202 */ /* 0x000fce0000000f00 */
.L_x_6421:
[----:B------:R-:W-:-:S04]  /*10ca0*/  LEA R18, P0, R80, R18, 0x6 ;  /* 0x0000001250127211 */ /* 0x000fc800078030ff */
[----:B------:R-:W-:-:S05]  /*10cb0*/  LEA.HI.X R19, R80, R19, R81, 0x6, P0 ;  /* 0x0000001350137211 */ /* 0x000fca00000f3451 */
[----:B------:R0:W5:Y:S04]  /*10cc0*/  LDG.E.ENL2.256 R88, R92, desc[UR36][R18.64] ;  /* 0xfe000024125c797e */ /* 0x0001680008121958 */
[----:B------:R0:W5:Y:S02]  /*10cd0*/  LDG.E.ENL2.256 R80, R84, desc[UR36][R18.64+0x20] ;  /* 0xfe0001241254797e */ /* 0x0001640008121950 */
.L_x_6414:
[----:B------:R-:W-:Y:S05]  /*10ce0*/  BSYNC.RECONVERGENT B0 ;  /* 0x0000000000007941 */ /* 0x000fea0003800200 */
.L_x_6413:
[----:B------:R-:W-:Y:S01]  /*10cf0*/  ISETP.GE.U32.AND P0, PT, R0, R7, PT ;  /* 0x000000070000720c */ /* 0x000fe20003f06070 */
[----:B------:R-:W-:-:S12]  /*10d00*/  BSSY.RECONVERGENT B0, `(.L_x_6423) ;  /* 0x000009d000007945 */ /* 0x000fd80003800200 */
        /* <DEDUP_REMOVED lines=156> */
.L_x_6424:
[----:B------:R-:W-:Y:S05]  /*116d0*/  BSYNC.RECONVERGENT B0 ;  /* 0x0000000000007941 */ /* 0x000fea0003800200 */
.L_x_6423:
        /* <DEDUP_REMOVED lines=115> */
[----:B-1-34-:R2:W0:Y:S02]  /*11e10*/  DADD R142, R12, R136 ;  /* 0x000000000c8e7229 */ /* 0x01a4240000000088 */
.L_x_6376:
[----:B------:R-:W-:Y:S05]  /*11e20*/  BSYNC.RECONVERGENT B6 ;  /* 0x0000000000067941 */ /* 0x000fea0003800200 */
.L_x_6375:
[----:B------:R-:W3:Y:S02]  /*11e30*/  LDCU UR4, c[0x0][0x3bc] ;  /* 0x00007780ff0477ac */ /* 0x000ee40008000800 */
[----:B---3--:R-:W-:-:S09]  /*11e40*/  UISETP.NE.AND UP0, UPT, UR4, URZ, UPT ;  /* 0x000000ff0400728c */ /* 0x008fd2000bf05270 */
[----:B------:R-:W-:Y:S05]  /*11e50*/  BRA.U !UP0, `(.L_x_6425) ;  /* 0x0000000508207547 */ /* 0x000fea000b800000 */
[----:B--2---:R-:W2:Y:S01]  /*11e60*/  S2R R4, SR_CgaCtaId ;  /* 0x0000000000047919 */ /* 0x004ea20000008800 */
[----:B------:R-:W3:Y:S01]  /*11e70*/  LDC R8, c[0x0][0x360] ;  /* 0x0000d800ff087b82 */ /* 0x000ee20000000800 */
[----:B------:R-:W-:-:S04]  /*11e80*/  MOV R0, 0x400 ;  /* 0x0000040000007802 */ /* 0x000fc80000000f00 */
[----:B------:R-:W-:-:S03]  /*11e90*/  IADD3 R3, PT, PT, R0, 0x10, RZ ;  /* 0x0000001000037810 */ /* 0x000fc60007ffe0ff */
[----:B------:R-:W4:Y:S01]  /*11ea0*/  LDC R10, c[0x0][0x364] ;  /* 0x0000d900ff0a7b82 */ /* 0x000f220000000800 */
[----:B---3--:R-:W-:Y:S01]  /*11eb0*/  IMAD R0, R2, R8, R17 ;  /* 0x0000000802007224 */ /* 0x008fe200078e0211 */
[----:B--2---:R-:W-:Y:S02]  /*11ec0*/  LEA R3, R4, R3, 0x18 ;  /* 0x0000000304037211 */ /* 0x004fe400078ec0ff */
[----:B----4-:R-:W-:-:S03]  /*11ed0*/  ISETP.GE.U32.AND P0, PT, R10, 0x2, PT ;  /* 0x000000020a00780c */ /* 0x010fc60003f06070 */
[----:B------:R-:W-:-:S05]  /*11ee0*/  IMAD R9, R0, 0x40, R3 ;  /* 0x0000004000097824 */ /* 0x000fca00078e0203 */
[----:B------:R3:W-:Y:S04]  /*11ef0*/  STS.128 [R9], R124 ;  /* 0x0000007c09007388 */ /* 0x0007e80000000c00 */
[----:B0-----:R3:W-:Y:S04]  /*11f00*/  STS.128 [R9+0x10], R128 ;  /* 0x0000108009007388 */ /* 0x0017e80000000c00 */
[----:B------:R3:W-:Y:S04]  /*11f10*/  STS.128 [R9+0x20], R132 ;  /* 0x0000208409007388 */ /* 0x0007e80000000c00 */
[----:B------:R3:W-:Y:S01]  /*11f20*/  STS.128 [R9+0x30], R140 ;  /* 0x0000308c09007388 */ /* 0x0007e20000000c00 */
[----:B------:R-:W-:Y:S05]  /*11f30*/  @!P0 BRA `(.L_x_6425) ;  /* 0x0000000000e88947 */ /* 0x000fea0003800000 */
[----:B------:R-:W-:-:S07]  /*11f40*/  MOV R0, R10 ;  /* 0x0000000a00007202 */ /* 0x000fce0000000f00 */
.L_x_6428:
        /* <DEDUP_REMOVED lines=11> */
[----:B------:R-:W3:Y:S02]  /*12000*/  LDS.128 R4, [R0] ;  /* 0x0000000000047984 */ /* 0x000ee40000000c00 */
[----:B---3--:R-:W-:-:S15]  /*12010*/  DADD R124, R124, R4 ;  /* 0x000000007c7c7229 */ /* 0x008fde0000000004 */
[----:B------:R-:W-:-:S15]  /*12020*/  NOP ;  /* 0x0000000000007918 */ /* 0x000fde0000000000 */
[----:B------:R-:W-:-:S15]  /*12030*/  NOP ;  /* 0x0000000000007918 */ /* 0x000fde0000000000 */
[----:B------:R-:W-:-:S15]  /*12040*/  NOP ;  /* 0x0000000000007918 */ /* 0x000fde0000000000 */
[----:B------:R-:W-:-:S04]  /*12050*/  NOP ;  /* 0x0000000000007918 */ /* 0x000fc80000000000 */
[----:B------:R0:W2:Y:S02]  /*12060*/  DADD R126, R126, R6 ;  /* 0x000000007e7e7229 */ /* 0x0000a40000000006 */
[----:B0-----:R-:W0:-:S15]  /*12070*/  LDS.128 R4, [R0+0x10] ;  /* 0x0000100000047984 */ /* 0x001e1e0000000c00 */
[----:B------:R-:W-:-:S15]  /*12080*/  NOP ;  /* 0x0000000000007918 */ /* 0x000fde0000000000 */
[----:B------:R-:W-:-:S15]  /*12090*/  NOP ;  /* 0x0000000000007918 */ /* 0x000fde0000000000 */
[----:B------:R-:W-:-:S15]  /*120a0*/  NOP ;  /* 0x0000000000007918 */ /* 0x000fde0000000000 */
[----:B------:R-:W-:-:S02]  /*120b0*/  NOP ;  /* 0x0000000000007918 */ /* 0x000fc40000000000 */
[----:B0-----:R-:W-:-:S15]  /*120c0*/  DADD R128, R128, R4 ;  /* 0x0000000080807229 */ /* 0x001fde0000000004 */
[----:B------:R-:W-:-:S15]  /*120d0*/  NOP ;  /* 0x0000000000007918 */ /* 0x000fde0000000000 */
[----:B------:R-:W-:-:S15]  /*120e0*/  NOP ;  /* 0x0000000000007918 */ /* 0x000fde0000000000 */
[----:B------:R-:W-:-:S15]  /*120f0*/  NOP ;  /* 0x0000000000007918 */ /* 0x000fde0000000000 */
[----:B------:R-:W-:-:S04]  /*12100*/  NOP ;  /* 0x0000000000007918 */ /* 0x000fc80000000000 */
[----:B------:R0:W3:Y:S02]  /*12110*/  DADD R130, R130, R6 ;  /* 0x0000000082827229 */ /* 0x0000e40000000006 */
        /* <DEDUP_REMOVED lines=10> */
[----:B------:R0:W4:Y:S02]  /*121c0*/  DADD R134, R134, R6 ;  /* 0x0000000086867229 */ /* 0x0001240000000006 */
[----:B0-----:R-:W0:Y:S04]  /*121d0*/  LDS.128 R4, [R0+0x30] ;  /* 0x0000300000047984 */ /* 0x001e280000000c00 */
[----:B--2---:R2:W-:Y:S04]  /*121e0*/  STS.128 [R9], R124 ;  /* 0x0000007c09007388 */ /* 0x0045e80000000c00 */
[----:B---3--:R2:W-:Y:S04]  /*121f0*/  STS.128 [R9+0x10], R128 ;  /* 0x0000108009007388 */ /* 0x0085e80000000c00 */
[----:B----4-:R2:W-:-:S15]  /*12200*/  STS.128 [R9+0x20], R132 ;  /* 0x0000208409007388 */ /* 0x0105de0000000c00 */
[----:B------:R-:W-:-:S15]  /*12210*/  NOP ;  /* 0x0000000000007918 */ /* 0x000fde0000000000 */
[----:B------:R-:W-:-:S15]  /*12220*/  NOP ;  /* 0x0000000000007918 */ /* 0x000fde0000000000 */
[----:B------:R-:W-:-:S05]  /*12230*/  NOP ;  /* 0x0000000000007918 */ /* 0x000fca0000000000 */
[----:B0-----:R-:W-:-:S15]  /*12240*/  DADD R140, R140, R4 ;  /* 0x000000008c8c7229 */ /* 0x001fde0000000004 */
[----:B------:R-:W-:-:S15]  /*12250*/  NOP ;  /* 0x0000000000007918 */ /* 0x000fde0000000000 */
[----:B------:R-:W-:-:S15]  /*12260*/  NOP ;  /* 0x0000000000007918 */ /* 0x000fde0000000000 */
[----:B------:R-:W-:-:S15]  /*12270*/  NOP ;  /* 0x0000000000007918 */ /* 0x000fde0000000000 */
[----:B------:R-:W-:-:S04]  /*12280*/  NOP ;  /* 0x0000000000007918 */ /* 0x000fc80000000000 */
[----:B------:R-:W0:Y:S02]  /*12290*/  DADD R142, R142, R6 ;  /* 0x000000008e8e7229 */ /* 0x000e240000000006 */
[----:B0-----:R2:W-:Y:S02]  /*122a0*/  STS.128 [R9+0x30], R140 ;  /* 0x0000308c09007388 */ /* 0x0015e40000000c00 */
.L_x_6427:
[----:B------:R-:W-:Y:S05]  /*122b0*/  BSYNC.RECONVERGENT B0 ;  /* 0x0000000000007941 */ /* 0x000fea0003800200 */
.L_x_6426:
[----:B------:R-:W-:Y:S01]  /*122c0*/  MOV R0, R11 ;  /* 0x0000000b00007202 */ /* 0x000fe20000000f00 */
[----:B------:R-:W-:Y:S06]  /*122d0*/  @P1 BRA `(.L_x_6428) ;  /* 0xfffffffc001c1947 */ /* 0x000fec000383ffff */
.L_x_6425:
        /* <DEDUP_REMOVED lines=15> */
[----:B------:R2:W-:Y:S04]  /*123d0*/  STS.128 [R3], R124 ;  /* 0x0000007c03007388 */ /* 0x0005e80000000c00 */
[----:B0-----:R2:W-:Y:S04]  /*123e0*/  STS.128 [R3+0x10], R128 ;  /* 0x0000108003007388 */ /* 0x0015e80000000c00 */
[----:B------:R2:W-:Y:S04]  /*123f0*/  STS.128 [R3+0x20], R132 ;  /* 0x0000208403007388 */ /* 0x0005e80000000c00 */
[----:B------:R2:W-:Y:S01]  /*12400*/  STS.128 [R3+0x30], R140 ;  /* 0x0000308c03007388 */ /* 0x0005e20000000c00 */
[----:B------:R-:W-:Y:S05]  /*12410*/  @!P0 BRA `(.L_x_6430) ;  /* 0x0000000000e48947 */ /* 0x000fea0003800000 */
[----:B------:R-:W-:-:S07]  /*12420*/  MOV R4, R10 ;  /* 0x0000000a00047202 */ /* 0x000fce0000000f00 */
.L_x_6433:
        /* <DEDUP_REMOVED lines=9> */
[----:B------:R-:W-:-:S05]  /*124c0*/  IMAD R8, R12, 0x40, R3 ;  /* 0x000000400c087824 */ /* 0x000fca00078e0203 */
[----:B------:R-:W2:Y:S02]  /*124d0*/  LDS.128 R4, [R8] ;  /* 0x0000000008047984 */ /* 0x000ea40000000c00 */
[----:B--23--:R-:W-:-:S15]  /*124e0*/  DADD R124, R124, R4 ;  /* 0x000000007c7c7229 */ /* 0x00cfde0000000004 */
        /* <DEDUP_REMOVED lines=41> */
.L_x_6432:
[----:B------:R-:W-:Y:S05]  /*12780*/  BSYNC.RECONVERGENT B0 ;  /* 0x0000000000007941 */ /* 0x000fea0003800200 */
.L_x_6431:
[----:B------:R-:W-:Y:S01]  /*12790*/  MOV R4, R12 ;  /* 0x0000000c00047202 */ /* 0x000fe20000000f00 */
[----:B------:R-:W-:Y:S06]  /*127a0*/  @P1 BRA `(.L_x_6433) ;  /* 0xfffffffc00201947 */ /* 0x000fec000383ffff */
.L_x_6430:
[----:B------:R-:W-:Y:S01]  /*127b0*/  ISETP.GE.U32.AND P0, PT, R0, 0x2, PT ;  /* 0x000000020000780c */ /* 0x000fe20003f06070 */
[----:B------:R-:W-:Y:S05]  /*127c0*/  WARPSYNC.ALL ;  /* 0x0000000000007948 */ /* 0x000fea0003800000 */
[----:B------:R-:W-:Y:S07]  /*127d0*/  BAR.SYNC.DEFER_BLOCKING 0x0 ;  /* 0x0000000000007b1d */ /* 0x000fee0000010000 */
[----:B------:R-:W-:Y:S05]  /*127e0*/  @!P0 BRA `(.L_x_6429) ;  /* 0x0000000000c48947 */ /* 0x000fea0003800000 */
[----:B--2---:R-:W-:-:S07]  /*127f0*/  HFMA2 R3, -RZ, RZ, 0, 5.9604644775390625e-08 ;  /* 0x00000001ff037431 */ /* 0x004fce00000001ff */
.L_x_6434:
[----:B------:R-:W-:Y:S04]  /*12800*/  SHFL.DOWN PT, R5, R125, R3, 0x1f ;  /* 0x08001f037d057589 */ /* 0x000fe800000e0000 */
[----:B------:R-:W3:Y:S02]  /*12810*/  SHFL.DOWN PT, R4, R124, R3, 0x1f ;  /* 0x08001f037c047589 */ /* 0x000ee400000e0000 */
[----:B---3--:R2:W4:Y:S02]  /*12820*/  DADD R124, R4, R124 ;  /* 0x00000000047c7229 */ /* 0x008524000000007c */
[----:B--2---:R-:W-:Y:S04]  /*12830*/  SHFL.DOWN PT, R5, R127, R3, 0x1f ;  /* 0x08001f037f057589 */ /* 0x004fe800000e0000 */
[----:B------:R-:W2:-:S15]  /*12840*/  SHFL.DOWN PT, R4, R126, R3, 0x1f ;  /* 0x08001f037e047589 */ /* 0x000e9e00000e0000 */
[----:B------:R-:W-:-:S15]  /*12850*/  NOP ;  /* 0x0000000000007918 */ /* 0x000fde0000000000 */
[----:B------:R-:W-:-:S15]  /*12860*/  NOP ;  /* 0x0000000000007918 */ /* 0x000fde0000000000 */
[----:B------:R-:W-:-:S13]  /*12870*/  NOP ;  /* 0x0000000000007918 */ /* 0x000fda0000000000 */
[----:B--2---:R2:W3:Y:S02]  /*12880*/  DADD R126, R4, R126 ;  /* 0x00000000047e7229 */ /* 0x0044e4000000007e */
[----:B--2---:R-:W-:Y:S04]  /*12890*/  SHFL.DOWN PT, R5, R129, R3, 0x1f ;  /* 0x08001f0381057589 */ /* 0x004fe800000e0000 */
[----:B------:R-:W2:-:S15]  /*128a0*/  SHFL.DOWN PT, R4, R128, R3, 0x1f ;  /* 0x08001f0380047589 */ /* 0x000e9e00000e0000 */
[----:B------:R-:W-:-:S15]  /*128b0*/  NOP ;  /* 0x0000000000007918 */ /* 0x000fde0000000000 */
[----:B------:R-:W-:-:S15]  /*128c0*/  NOP ;  /* 0x0000000000007918 */ /* 0x000fde0000000000 */
[----:B------:R-:W-:-:S13]  /*128d0*/  NOP ;  /* 0x0000000000007918 */ /* 0x000fda0000000000 */
[----:B--2---:R0:W2:Y:S02]  /*128e0*/  DADD R128, R4, R128 ;  /* 0x0000000004807229 */ /* 0x0040a40000000080 */
[----:B0-----:R-:W-:Y:S04]  /*128f0*/  SHFL.DOWN PT, R5, R131, R3, 0x1f ;  /* 0x08001f0383057589 */ /* 0x001fe800000e0000 */
[----:B------:R-:W0:-:S15]  /*12900*/  SHFL.DOWN PT, R4, R130, R3, 0x1f ;  /* 0x08001f0382047589 */ /* 0x000e1e00000e0000 */
[----:B------:R-:W-:-:S15]  /*12910*/  NOP ;  /* 0x0000000000007918 */ /* 0x000fde0000000000 */
[----:B------:R-:W-:-:S15]  /*12920*/  NOP ;  /* 0x0000000000007918 */ /* 0x000fde0000000000 */
[----:B------:R-:W-:-:S13]  /*12930*/  NOP ;  /* 0x0000000000007918 */ /* 0x000fda0000000000 */
[----:B0-----:R0:W0:Y:S02]  /*12940*/  DADD R130, R4, R130 ;  /* 0x0000000004827229 */ /* 0x0010240000000082 */
        /* <DEDUP_REMOVED lines=19> */
[----:B------:R0:W1:Y:S02]  /*12a80*/  SHFL.DOWN PT, R4, R142, R3, 0x1f ;  /* 0x08001f038e047589 */ /* 0x00006400000e0000 */
[----:B0-----:R-:W-:-:S05]  /*12a90*/  IMAD.SHL.U32 R3, R3, 0x2, RZ ;  /* 0x0000000203037824 */ /* 0x001fca00078e00ff */
[----:B------:R-:W-:-:S15]  /*12aa0*/  ISETP.GE.AND P0, PT, R3, R0, PT ;  /* 0x000000000300720c */ /* 0x000fde0003f06270 */
[----:B------:R-:W-:-:S15]  /*12ab0*/  NOP ;  /* 0x0000000000007918 */ /* 0x000fde0000000000 */
[----:B------:R-:W-:-:S15]  /*12ac0*/  NOP ;  /* 0x0000000000007918 */ /* 0x000fde0000000000 */
[----:B------:R-:W-:-:S06]  /*12ad0*/  NOP ;  /* 0x0000000000007918 */ /* 0x000fcc0000000000 */
[----:B-1----:R0:W1:Y:S02]  /*12ae0*/  DADD R142, R4, R142 ;  /* 0x00000000048e7229 */ /* 0x002064000000008e */
[----:B01234-:R-:W-:Y:S05]  /*12af0*/  @!P0 BRA `(.L_x_6434) ;  /* 0xfffffffc00408947 */ /* 0x01ffea000383ffff */
.L_x_6429:
        /* <DEDUP_REMOVED lines=9> */
[----:B--2---:R-:W-:Y:S01]  /*12b90*/  MOV R4, RZ ;  /* 0x000000ff00047202 */ /* 0x004fe20000000f00 */
[----:B------:R-:W-:Y:S01]  /*12ba0*/  IMAD.MOV.U32 R5, RZ, RZ, R23 ;  /* 0x000000ffff057224 */ /* 0x000fe200078e0017 */
[----:B------:R-:W2:Y:S01]  /*12bb0*/  LDCU UR7, c[0x0][0x580] ;  /* 0x0000b000ff0777ac */ /* 0x000ea20008000800 */
[----:B------:R-:W0:Y:S01]  /*12bc0*/  LDCU UR6, c[0x0][0x6a4] ;  /* 0x0000d480ff0677ac */ /* 0x000e220008000800 */
[----:B------:R-:W-:Y:S01]  /*12bd0*/  UISETP.NE.AND UP1, UPT, UR5, URZ, UPT ;  /* 0x000000ff0500728c */ /* 0x000fe2000bf25270 */
[----:B----4-:R-:W-:-:S05]  /*12be0*/  IMAD.HI.U32 R4, R23, UR9, R4 ;  /* 0x0000000917047c27 */ /* 0x010fca000f8e0004 */
[----:B--2---:R-:W-:-:S04]  /*12bf0*/  SHF.R.U32.HI R5, RZ, UR7, R4 ;  /* 0x00000007ff057c19 */ /* 0x004fc80008011604 */
[----:B------:R-:W-:-:S05]  /*12c00*/  IADD3 R3, PT, PT, -R5, RZ, RZ ;  /* 0x000000ff05037210 */ /* 0x000fca0007ffe1ff */
[----:B------:R-:W-:-:S04]  /*12c10*/  IMAD R3, R3, UR8, R23 ;  /* 0x0000000803037c24 */ /* 0x000fc8000f8e0217 */
[----:B0-----:R-:W-:Y:S01]  /*12c20*/  IMAD R19, R3, UR6, RZ ;  /* 0x0000000603137c24 */ /* 0x001fe2000f8e02ff */
        /* <DEDUP_REMOVED lines=24> */
[----:B------:R-:W-:Y:S01]  /*12db0*/  IMAD.MOV.U32 R4, RZ, RZ, RZ ;  /* 0x000000ffff047224 */ /* 0x000fe200078e00ff */
[----:B------:R-:W2:Y:S01]  /*12dc0*/  LDCU UR7, c[0x0][0x59c] ;  /* 0x0000b380ff0777ac */ /* 0x000ea20008000800 */
[----:B------:R-:W4:Y:S01]  /*12dd0*/  LDCU UR6, c[0x0][0x6bc] ;  /* 0x0000d780ff0677ac */ /* 0x000f220008000800 */
[----:B------:R-:W-:Y:S01]  /*12de0*/  UISETP.NE.AND UP1, UPT, UR4, 0x4, UPT ;  /* 0x000000040400788c */ /* 0x000fe2000bf25270 */
[----:B0-----:R-:W-:-:S05]  /*12df0*/  IMAD.HI.U32 R6, R5, UR8, R4 ;  /* 0x0000000805067c27 */ /* 0x001fca000f8e0004 */
[----:B------:R-:W-:-:S04]  /*12e00*/  SHF.R.U32.HI R7, RZ, UR9, R6 ;  /* 0x00000009ff077c19 */ /* 0x000fc80008011606 */
[----:B------:R-:W-:-:S05]  /*12e10*/  IADD3 R3, PT, PT, -R7, RZ, RZ ;  /* 0x000000ff07037210 */ /* 0x000fca0007ffe1ff */
        /* <DEDUP_REMOVED lines=9> */
[----:B--2---:R-:W-:-:S05]  /*12eb0*/  SHF.R.U32.HI R5, RZ, UR7, R4 ;  /* 0x00000007ff057c19 */ /* 0x004fca0008011604 */
[----:B------:R-:W-:-:S04]  /*12ec0*/  IMAD.MOV R3, RZ, RZ, -R5 ;  /* 0x000000ffff037224 */ /* 0x000fc800078e0a05 */
        /* <DEDUP_REMOVED lines=9> */
[----:B------:R-:W-:-:S04]  /*12f60*/  SHF.R.U32.HI R7, RZ, UR9, R6 ;  /* 0x00000009ff077c19 */ /* 0x000fc80008011606 */
[----:B------:R-:W-:-:S05]  /*12f70*/  IADD3 R3, PT, PT, -R7, RZ, RZ ;  /* 0x000000ff07037210 */ /* 0x000fca0007ffe1ff */
[----:B--2---:R-:W-:-:S04]  /*12f80*/  IMAD R4, R3, UR7, R5 ;  /* 0x0000000703047c24 */ /* 0x004fc8000f8e0205 */
        /* <DEDUP_REMOVED lines=203> */
[----:B------:R-:W4:Y:S02]  /*13c40*/  LDCU UR6, c[0x0][0x764] ;  /* 0x0000ec80ff0677ac */ /* 0x000f240008000800 */
[----:B0-----:R-:W-:-:S05]  /*13c50*/  IMAD.HI.U32 R0, R7, UR9, R6 ;  /* 0x0000000907007c27 */ /* 0x001fca000f8e0006 */
[----:B--2---:R-:W-:-:S04]  /*13c60*/  SHF.R.U32.HI R0, RZ, UR7, R0 ;  /* 0x00000007ff007c19 */ /* 0x004fc80008011600 */
[----:B------:R-:W-:-:S05]  /*13c70*/  IADD3 R3, PT, PT, -R0, RZ, RZ ;  /* 0x000000ff00037210 */ /* 0x000fca0007ffe1ff */
[----:B------:R-:W-:-:S04]  /*13c80*/  IMAD R6, R3, UR8, R7 ;  /* 0x0000000803067c24 */ /* 0x000fc8000f8e0207 */
[----:B----4-:R-:W-:-:S07]  /*13c90*/  IMAD R19, R6, UR6, R19 ;  /* 0x0000000606137c24 */ /* 0x010fce000f8e0213 */
.L_x_6435:
[----:B------:R-:W-:Y:S01]  /*13ca0*/  MOV R16, RZ ;  /* 0x000000ff00107202 */ /* 0x000fe20000000f00 */
[----:B------:R-:W-:Y:S06]  /*13cb0*/  BRA.U !UP0, `(.L_x_6436) ;  /* 0x0000001108487547 */ /* 0x000fec000b800000 */
[----:B------:R-:W4:Y:S01]  /*13cc0*/  LDCU.64 UR8, c[0x0][0x578] ;  /* 0x0000af00ff0877ac */ /* 0x000f220008000a00 */
[----:B--2---:R-:W-:Y:S01]  /*13cd0*/  MOV R4, RZ ;  /* 0x000000ff00047202 */ /* 0x004fe20000000f00 */
[----:B------:R-:W-:Y:S01]  /*13ce0*/  VIADD R5, R23, 0x1 ;  /* 0x0000000117057836 */ /* 0x000fe20000000000 */
        /* <DEDUP_REMOVED lines=265> */
[----:B------:R-:W4:Y:S03]  /*14d80*/  LDCU UR7, c[0x0][0x764] ;  /* 0x0000ec80ff0777ac */ /* 0x000f260008000800 */
[----:B0-----:R-:W-:-:S05]  /*14d90*/  IMAD.HI.U32 R0, R5, UR9, R4 ;  /* 0x0000000905007c27 */ /* 0x001fca000f8e0004 */
[----:B--2---:R-:W-:-:S04]  /*14da0*/  SHF.R.U32.HI R0, RZ, UR6, R0 ;  /* 0x00000006ff007c19 */ /* 0x004fc80008011600 */
[----:B------:R-:W-:-:S05]  /*14db0*/  IADD3 R3, PT, PT, -R0, RZ, RZ ;  /* 0x000000ff00037210 */ /* 0x000fca0007ffe1ff */
[----:B------:R-:W-:-:S04]  /*14dc0*/  IMAD R5, R3, UR8, R5 ;  /* 0x0000000803057c24 */ /* 0x000fc8000f8e0205 */
[----:B----4-:R-:W-:-:S07]  /*14dd0*/  IMAD R16, R5, UR7, R16 ;  /* 0x0000000705107c24 */ /* 0x010fce000f8e0210 */
.L_x_6436:
[----:B------:R-:W-:Y:S01]  /*14de0*/  IMAD.MOV.U32 R18, RZ, RZ, RZ ;  /* 0x000000ffff127224 */ /* 0x000fe200078e00ff */
[----:B------:R-:W-:Y:S06]  /*14df0*/  BRA.U !UP0, `(.L_x_6437) ;  /* 0x0000001108487547 */ /* 0x000fec000b800000 */
[----:B------:R-:W4:Y:S01]  /*14e00*/  LDCU.64 UR8, c[0x0][0x578] ;  /* 0x0000af00ff0877ac */ /* 0x000f220008000a00 */
[----:B--2---:R-:W-:Y:S02]  /*14e10*/  IADD3 R5, PT, PT, R23, 0x2, RZ ;  /* 0x0000000217057810 */ /* 0x004fe40007ffe0ff */
[----:B------:R-:W-:Y:S01]  /*14e20*/  MOV R4, RZ ;  /* 0x000000ff00047202 */ /* 0x000fe20000000f00 */
[----:B------:R-:W2:Y:S01]  /*14e30*/  LDCU UR6, c[0x0][0x580] ;  /* 0x0000b000ff0677ac */ /* 0x000ea20008000800 */
[----:B------:R-:W0:Y:S01]  /*14e40*/  LDCU UR7, c[0x0][0x6a4] ;  /* 0x0000d480ff0777ac */ /* 0x000e220008000800 */
[----:B------:R-:W-:Y:S02]  /*14e50*/  UISETP.NE.AND UP1, UPT, UR5, URZ, UPT ;  /* 0x000000ff0500728c */ /* 0x000fe4000bf25270 */
[----:B----4-:R-:W-:-:S05]  /*14e60*/  IMAD.HI.U32 R6, R5, UR9, R4 ;  /* 0x0000000905067c27 */ /* 0x010fca000f8e0004 */
[----:B--2---:R-:W-:-:S05]  /*14e70*/  SHF.R.U32.HI R7, RZ, UR6, R6 ;  /* 0x00000006ff077c19 */ /* 0x004fca0008011606 */
[----:B------:R-:W-:-:S04]  /*14e80*/  IMAD.MOV R4, RZ, RZ, -R7 ;  /* 0x000000ffff047224 */ /* 0x000fc800078e0a07 */
        /* <DEDUP_REMOVED lines=261> */
[----:B--2---:R-:W-:-:S05]  /*15ee0*/  SHF.R.U32.HI R0, RZ, UR6, R0 ;  /* 0x00000006ff007c19 */ /* 0x004fca0008011600 */
[----:B------:R-:W-:-:S04]  /*15ef0*/  IMAD.MOV R3, RZ, RZ, -R0 ;  /* 0x000000ffff037224 */ /* 0x000fc800078e0a00 */
[----:B------:R-:W-:-:S04]  /*15f00*/  IMAD R5, R3, UR8, R5 ;  /* 0x0000000803057c24 */ /* 0x000fc8000f8e0205 */
[----:B----4-:R-:W-:-:S07]  /*15f10*/  IMAD R18, R5, UR7, R18 ;  /* 0x0000000705127c24 */ /* 0x010fce000f8e0212 */
.L_x_6437:
[----:B0-----:R-:W-:Y:S01]  /*15f20*/  MOV R24, RZ ;  /* 0x000000ff00187202 */ /* 0x001fe20000000f00 */
[----:B------:R-:W-:Y:S06]  /*15f30*/  BRA.U !UP0, `(.L_x_6438) ;  /* 0x0000001108487547 */ /* 0x000fec000b800000 */
[----:B------:R-:W0:Y:S01]  /*15f40*/  LDCU.64 UR8, c[0x0][0x578] ;  /* 0x0000af00ff0877ac */ /* 0x000e220008000a00 */
[----:B--2---:R-:W-:Y:S01]  /*15f50*/  IADD3 R5, PT, PT, R23, 0x3, RZ ;  /* 0x0000000317057810 */ /* 0x004fe20007ffe0ff */
[----:B------:R-:W-:Y:S01]  /*15f60*/  IMAD.MOV.U32 R4, RZ, RZ, RZ ;  /* 0x000000ffff047224 */ /* 0x000fe200078e00ff */
[----:B------:R-:W2:Y:S01]  /*15f70*/  LDCU UR6, c[0x0][0x580] ;  /* 0x0000b000ff0677ac */ /* 0x000ea20008000800 */
[----:B------:R-:W4:Y:S01]  /*15f80*/  LDCU UR7, c[0x0][0x6a4] ;  /* 0x0000d480ff0777ac */ /* 0x000f220008000800 */
[----:B------:R-:W-:Y:S01]  /*15f90*/  UISETP.NE.AND UP1, UPT, UR5, URZ, UPT ;  /* 0x000000ff0500728c */ /* 0x000fe2000bf25270 */
[----:B0-----:R-:W-:-:S05]  /*15fa0*/  IMAD.HI.U32 R6, R5, UR9, R4 ;  /* 0x0000000905067c27 */ /* 0x001fca000f8e0004 */
[----:B--2---:R-:W-:-:S04]  /*15fb0*/  SHF.R.U32.HI R7, RZ, UR6, R6 ;  /* 0x00000006ff077c19 */ /* 0x004fc80008011606 */
[----:B------:R-:W-:-:S05]  /*15fc0*/  IADD3 R4, PT, PT, -R7, RZ, RZ ;  /* 0x000000ff07047210 */ /* 0x000fca0007ffe1ff */
[----:B------:R-:W-:-:S04]  /*15fd0*/  IMAD R4, R4, UR8, R5 ;  /* 0x0000000804047c24 */ /* 0x000fc8000f8e0205 */
[----:B----4-:R-:W-:Y:S01]  /*15fe0*/  IMAD R24, R4, UR7, RZ ;  /* 0x0000000704187c24 */ /* 0x010fe2000f8e02ff */
        /* <DEDUP_REMOVED lines=263> */
.L_x_6438:
[----:B------:R-:W0:Y:S01]  /*17060*/  LDC.64 R6, c[0x0][0x788] ;  /* 0x0001e200ff067b82 */ /* 0x000e220000000a00 */
[----:B------:R-:W4:Y:S02]  /*17070*/  LDCU UR6, c[0x0][0x3c0] ;  /* 0x00007800ff0677ac */ /* 0x000f240008000800 */
[----:B----4-:R-:W-:Y:S01]  /*17080*/  UISETP.NE.AND UP1, UPT, UR6, URZ, UPT ;  /* 0x000000ff0600728c */ /* 0x010fe2000bf25270 */
[----:B0-----:R-:W-:Y:S02]  /*17090*/  ISETP.NE.U32.AND P0, PT, R6, RZ, PT ;  /* 0x000000ff0600720c */ /* 0x001fe40003f05070 */
[----:B--2---:R-:W-:Y:S02]  /*170a0*/  IADD3 R4, P1, PT, R19, R6, RZ ;  /* 0x0000000613047210 */ /* 0x004fe40007f3e0ff */
[----:B------:R-:W-:Y:S02]  /*170b0*/  ISETP.NE.AND.EX P0, PT, R7, RZ, PT, P0 ;  /* 0x000000ff0700720c */ /* 0x000fe40003f05300 */
[----:B------:R-:W-:-:S02]  /*170c0*/  IADD3.X R0, PT, PT, RZ, R7, RZ, P1, !PT ;  /* 0x00000007ff007210 */ /* 0x000fc40000ffe4ff */
[----:B------:R-:W-:Y:S02]  /*170d0*/  SEL R4, R4, RZ, P0 ;  /* 0x000000ff04047207 */ /* 0x000fe40000000000 */
[----:B------:R-:W-:Y:S01]  /*170e0*/  SEL R5, R0, RZ, P0 ;  /* 0x000000ff00057207 */ /* 0x000fe20000000000 */
[----:B------:R-:W-:Y:S06]  /*170f0*/  BRA.U !UP1, `(.L_x_6439) ;  /* 0x0000007109ec7547 */ /* 0x000fec000b800000 */
[----:B------:R-:W0:Y:S01]  /*17100*/  S2R R0, SR_CTAID.X ;  /* 0x0000000000007919 */ /* 0x000e220000002500 */
[----:B------:R-:W2:Y:S01]  /*17110*/  LDCU UR6, c[0x0][0x3c4] ;  /* 0x00007880ff0677ac */ /* 0x000ea20008000800 */
[----:B------:R-:W-:Y:S01]  /*17120*/  IMAD.MOV.U32 R22, RZ, RZ, RZ ;  /* 0x000000ffff167224 */ /* 0x000fe200078e00ff */
[----:B------:R-:W4:Y:S01]  /*17130*/  LDCU UR7, c[0x0][0x3c8] ;  /* 0x00007900ff0777ac */ /* 0x000f220008000800 */
[----:B------:R-:W0:Y:S01]  /*17140*/  LDCU UR8, c[0x0][0x3b0] ;  /* 0x00007600ff0877ac */ /* 0x000e220008000800 */
[----:B--2---:R-:W-:-:S04]  /*17150*/  IMAD R3, R17, UR6, RZ ;  /* 0x0000000611037c24 */ /* 0x004fc8000f8e02ff */
[----:B----4-:R-:W-:-:S04]  /*17160*/  IMAD R3, R2, UR7, R3 ;  /* 0x0000000702037c24 */ /* 0x010fc8000f8e0203 */
[----:B0-----:R-:W-:-:S05]  /*17170*/  IMAD R3, R0, UR8, R3 ;  /* 0x0000000800037c24 */ /* 0x001fca000f8e0203 */
[----:B------:R-:W-:Y:S01]  /*17180*/  SHF.L.U32 R7, R3, 0x2, RZ ;  /* 0x0000000203077819 */ /* 0x000fe200000006ff */
[----:B------:R-:W-:Y:S06]  /*17190*/  BRA.U !UP0, `(.L_x_6440) ;  /* 0x0000001108447547 */ /* 0x000fec000b800000 */
[----:B------:R-:W0:Y:S01]  /*171a0*/  LDCU.64 UR8, c[0x0][0x578] ;  /* 0x0000af00ff0877ac */ /* 0x000e220008000a00 */
[----:B------:R-:W-:Y:S01]  /*171b0*/  MOV R6, RZ ;  /* 0x000000ff00067202 */ /* 0x000fe20000000f00 */
[----:B------:R-:W3:Y:S01]  /*171c0*/  LDCU UR6, c[0x0][0x580] ;  /* 0x0000b000ff0677ac */ /* 0x000ee20008000800 */
[----:B------:R-:W2:Y:S01]  /*171d0*/  LDCU UR7, c[0x0][0x6a4] ;  /* 0x0000d480ff0777ac */ /* 0x000ea20008000800 */
[----:B------:R-:W-:Y:S02]  /*171e0*/  UISETP.NE.AND UP1, UPT, UR5, URZ, UPT ;  /* 0x000000ff0500728c */ /* 0x000fe4000bf25270 */
[----:B0-----:R-:W-:-:S05]  /*171f0*/  IMAD.HI.U32 R8, R7, UR9, R6 ;  /* 0x0000000907087c27 */ /* 0x001fca000f8e0006 */
[----:B---3--:R-:W-:-:S05]  /*17200*/  SHF.R.U32.HI R9, RZ, UR6, R8 ;  /* 0x00000006ff097c19 */ /* 0x008fca0008011608 */
[----:B------:R-:W-:-:S04]  /*17210*/  IMAD.MOV R3, RZ, RZ, -R9 ;  /* 0x000000ffff037224 */ /* 0x000fc800078e0a09 */
[----:B------:R-:W-:-:S04]  /*17220*/  IMAD R3, R3, UR8, R7 ;  /* 0x0000000803037c24 */ /* 0x000fc8000f8e0207 */
[----:B--2---:R-:W-:Y:S01]  /*17230*/  IMAD R22, R3, UR7, RZ ;  /* 0x0000000703167c24 */ /* 0x004fe2000f8e02ff */
[----:B------:R-:W-:Y:S06]  /*17240*/  BRA.U !UP1, `(.L_x_6440) ;  /* 0x0000001109187547 */ /* 0x000fec000b800000 */
[----:B------:R-:W0:Y:S01]  /*17250*/  LDCU.64 UR6, c[0x0][0x588] ;  /* 0x0000b100ff0677ac */ /* 0x000e220008000a00 */
[----:B------:R-:W-:Y:S01]  /*17260*/  HFMA2 R8, -RZ, RZ, 0, 0 ;  /* 0x00000000ff087431 */ /* 0x000fe200000001ff */
[----:B------:R-:W2:Y:S01]  /*17270*/  LDCU UR8, c[0x0][0x584] ;  /* 0x0000b080ff0877ac */ /* 0x000ea20008000800 */
[----:B------:R-:W3:Y:S01]  /*17280*/  LDCU UR9, c[0x0][0x6ac] ;  /* 0x0000d580ff0977ac */ /* 0x000ee20008000800 */
[----:B------:R-:W-:Y:S02]  /*17290*/  UISETP.NE.AND UP1, UPT, UR4, 0x2, UPT ;  /* 0x000000020400788c */ /* 0x000fe4000bf25270 */
[----:B0-----:R-:W-:-:S05]  /*172a0*/  IMAD.HI.U32 R10, R9, UR6, R8 ;  /* 0x00000006090a7c27 */ /* 0x001fca000f8e0008 */
[----:B------:R-:W-:-:S04]  /*172b0*/  SHF.R.U32.HI R11, RZ, UR7, R10 ;  /* 0x00000007ff0b7c19 */ /* 0x000fc8000801160a */
[----:B------:R-:W-:-:S05]  /*172c0*/  IADD3 R3, PT, PT, -R11, RZ, RZ ;  /* 0x000000ff0b037210 */ /* 0x000fca0007ffe1ff */
[----:B--2---:R-:W-:-:S04]  /*172d0*/  IMAD R3, R3, UR8, R9 ;  /* 0x0000000803037c24 */ /* 0x004fc8000f8e0209 */
[----:B---3--:R-:W-:Y:S01]  /*172e0*/  IMAD R22, R3, UR9, R22 ;  /* 0x0000000903167c24 */ /* 0x008fe2000f8e0216 */
[----:B------:R-:W-:Y:S06]  /*172f0*/  BRA.U !UP1, `(.L_x_6440) ;  /* 0x0000000d09ec7547 */ /* 0x000fec000b800000 */
[----:B------:R-:W0:Y:S01]  /*17300*/  LDCU.64 UR8, c[0x0][0x590] ;  /* 0x0000b200ff0877ac */ /* 0x000e220008000a00 */
[----:B------:R-:W-:Y:S01]  /*17310*/  IMAD.MOV.U32 R10, RZ, RZ, RZ ;  /* 0x000000ffff0a7224 */ /* 0x000fe200078e00ff */
[----:B------:R-:W2:Y:S01]  /*17320*/  LDCU UR6, c[0x0][0x598] ;  /* 0x0000b300ff0677ac */ /* 0x000ea20008000800 */
[----:B------:R-:W3:Y:S01]  /*17330*/  LDCU UR7, c[0x0][0x6b4] ;  /* 0x0000d680ff0777ac */ /* 0x000ee20008000800 */
[----:B------:R-:W-:Y:S01]  /*17340*/  UISETP.NE.AND UP1, UPT, UR4, 0x3, UPT ;  /* 0x000000030400788c */ /* 0x000fe2000bf25270 */
        /* <DEDUP_REMOVED lines=34> */
[----:B------:R-:W-:-:S04]  /*17570*/  SHF.R.U32.HI R11, RZ, UR7, R10 ;  /* 0x00000007ff0b7c19 */ /* 0x000fc8000801160a */
[----:B------:R-:W-:-:S05]  /*17580*/  IADD3 R3, PT, PT, -R11, RZ, RZ ;  /* 0x000000ff0b037210 */ /* 0x000fca0007ffe1ff */
        /* <DEDUP_REMOVED lines=9> */
[----:B--2---:R-:W-:-:S05]  /*17620*/  SHF.R.U32.HI R9, RZ, UR6, R8 ;  /* 0x00000006ff097c19 */ /* 0x004fca0008011608 */
[----:B------:R-:W-:-:S04]  /*17630*/  IMAD.MOV R3, RZ, RZ, -R9 ;  /* 0x000000ffff037224 */ /* 0x000fc800078e0a09 */
        /* <DEDUP_REMOVED lines=195> */
[----:B--2---:R-:W-:-:S05]  /*18270*/  SHF.R.U32.HI R3, RZ, UR6, R3 ;  /* 0x00000006ff037c19 */ /* 0x004fca0008011603 */
[----:B------:R-:W-:-:S04]  /*18280*/  IMAD.MOV R3, RZ, RZ, -R3 ;  /* 0x000000ffff037224 */ /* 0x000fc800078e0a03 */
[----:B------:R-:W-:-:S04]  /*18290*/  IMAD R3, R3, UR8, R11 ;  /* 0x0000000803037c24 */ /* 0x000fc8000f8e020b */
[----:B---3--:R-:W-:-:S07]  /*182a0*/  IMAD R22, R3, UR7, R22 ;  /* 0x0000000703167c24 */ /* 0x008fce000f8e0216 */
.L_x_6440:
[----:B------:R-:W-:Y:S01]  /*182b0*/  MOV R19, RZ ;  /* 0x000000ff00137202 */ /* 0x000fe20000000f00 */
[----:B------:R-:W-:Y:S06]  /*182c0*/  BRA.U !UP0, `(.L_x_6441) ;  /* 0x0000001108487547 */ /* 0x000fec000b800000 */
[----:B------:R-:W0:Y:S01]  /*182d0*/  LDCU.64 UR8, c[0x0][0x578] ;  /* 0x0000af00ff0877ac */ /* 0x000e220008000a00 */
[----:B---3--:R-:W-:Y:S01]  /*182e0*/  IADD3 R9, PT, PT, R7, 0x1, RZ ;  /* 0x0000000107097810 */ /* 0x008fe20007ffe0ff */
[----:B------:R-:W-:Y:S01]  /*182f0*/  IMAD.MOV.U32 R8, RZ, RZ, RZ ;  /* 0x000000ffff087224 */ /* 0x000fe200078e00ff */
[----:B------:R-:W2:Y:S01]  /*18300*/  LDCU UR6, c[0x0][0x580] ;  /* 0x0000b000ff0677ac */ /* 0x000ea20008000800 */
[----:B------:R-:W3:Y:S01]  /*18310*/  LDCU UR7, c[0x0][0x6a4] ;  /* 0x0000d480ff0777ac */ /* 0x000ee20008000800 */
        /* <DEDUP_REMOVED lines=263> */
[----:B------:R-:W3:Y:S02]  /*19390*/  LDCU UR7, c[0x0][0x764] ;  /* 0x0000ec80ff0777ac */ /* 0x000ee40008000800 */
[----:B0-----:R-:W-:-:S05]  /*193a0*/  IMAD.HI.U32 R3, R9, UR9, R8 ;  /* 0x0000000909037c27 */ /* 0x001fca000f8e0008 */
[----:B--2---:R-:W-:-:S04]  /*193b0*/  SHF.R.U32.HI R3, RZ, UR6, R3 ;  /* 0x00000006ff037c19 */ /* 0x004fc80008011603 */
[----:B------:R-:W-:-:S05]  /*193c0*/  IADD3 R3, PT, PT, -R3, RZ, RZ ;  /* 0x000000ff03037210 */ /* 0x000fca0007ffe1ff */
[----:B------:R-:W-:-:S04]  /*193d0*/  IMAD R8, R3, UR8, R9 ;  /* 0x0000000803087c24 */ /* 0x000fc8000f8e0209 */
[----:B---3--:R-:W-:-:S07]  /*193e0*/  IMAD R19, R8, UR7, R19 ;  /* 0x0000000708137c24 */ /* 0x008fce000f8e0213 */
.L_x_6441:
[----:B------:R-:W-:Y:S01]  /*193f0*/  MOV R18, RZ ;  /* 0x000000ff00127202 */ /* 0x000fe20000000f00 */
[----:B------:R-:W-:Y:S06]  /*19400*/  BRA.U !UP0, `(.L_x_6442) ;  /* 0x0000001108487547 */ /* 0x000fec000b800000 */
[----:B------:R-:W0:Y:S01]  /*19410*/  LDCU.64 UR8, c[0x0][0x578] ;  /* 0x0000af00ff0877ac */ /* 0x000e220008000a00 */
[----:B------:R-:W-:Y:S01]  /*19420*/  MOV R8, RZ ;  /* 0x000000ff00087202 */ /* 0x000fe20000000f00 */
[----:B---3--:R-:W-:Y:S01]  /*19430*/  VIADD R9, R7, 0x2 ;  /* 0x0000000207097836 */ /* 0x008fe20000000000 */
        /* <DEDUP_REMOVED lines=271> */
.L_x_6442:
[----:B------:R-:W-:Y:S01]  /*1a530*/  IMAD.MOV.U32 R16, RZ, RZ, RZ ;  /* 0x000000ffff107224 */ /* 0x000fe200078e00ff */
[----:B------:R-:W-:Y:S06]  /*1a540*/  BRA.U !UP0, `(.L_x_6443) ;  /* 0x0000001108487547 */ /* 0x000fec000b800000 */
[----:B------:R-:W0:Y:S01]  /*1a550*/  LDCU.64 UR8, c[0x0][0x578] ;  /* 0x0000af00ff0877ac */ /* 0x000e220008000a00 */
[----:B---3--:R-:W-:Y:S02]  /*1a560*/  IADD3 R9, PT, PT, R7, 0x3, RZ ;  /* 0x0000000307097810 */ /* 0x008fe40007ffe0ff */
[----:B------:R-:W-:Y:S01]  /*1a570*/  MOV R8, RZ ;  /* 0x000000ff00087202 */ /* 0x000fe20000000f00 */
[----:B------:R-:W2:Y:S01]  /*1a580*/  LDCU UR6, c[0x0][0x580] ;  /* 0x0000b000ff0677ac */ /* 0x000ea20008000800 */
[----:B------:R-:W3:Y:S01]  /*1a590*/  LDCU UR7, c[0x0][0x6a4] ;  /* 0x0000d480ff0777ac */ /* 0x000ee20008000800 */
[----:B------:R-:W-:Y:S02]  /*1a5a0*/  UISETP.NE.AND UP0, UPT, UR5, URZ, UPT ;  /* 0x000000ff0500728c */ /* 0x000fe4000bf05270 */
[----:B0-----:R-:W-:-:S05]  /*1a5b0*/  IMAD.HI.U32 R10, R9, UR9, R8 ;  /* 0x00000009090a7c27 */ /* 0x001fca000f8e0008 */
[----:B--2---:R-:W-:-:S05]  /*1a5c0*/  SHF.R.U32.HI R11, RZ, UR6, R10 ;  /* 0x00000006ff0b7c19 */ /* 0x004fca000801160a */
[----:B------:R-:W-:-:S04]  /*1a5d0*/  IMAD.MOV R3, RZ, RZ, -R11 ;  /* 0x000000ffff037224 */ /* 0x000fc800078e0a0b */
        /* <DEDUP_REMOVED lines=265> */
.L_x_6443:
        /* <DEDUP_REMOVED lines=22> */
[----:B------:R0:W-:Y:S04]  /*1b7d0*/  STG.E.128 desc[UR36][R6.64], R124 ;  /* 0x0000007c06007986 */ /* 0x0001e8000c101d24 */
[----:B------:R0:W-:Y:S04]  /*1b7e0*/  STG.E.128 desc[UR36][R6.64+0x10], R128 ;  /* 0x0000108006007986 */ /* 0x0001e8000c101d24 */
[----:B------:R0:W-:Y:S04]  /*1b7f0*/  STG.E.128 desc[UR36][R6.64+0x20], R132 ;  /* 0x0000208406007986 */ /* 0x0001e8000c101d24 */
[----:B------:R0:W-:Y:S02]  /*1b800*/  STG.E.128 desc[UR36][R6.64+0x30], R140 ;  /* 0x0000308c06007986 */ /* 0x0001e4000c101d24 */
.L_x_6445:
[----:B------:R-:W-:Y:S05]  /*1b810*/  BSYNC.RECONVERGENT B0 ;  /* 0x0000000000007941 */ /* 0x000fea0003800200 */
.L_x_6444:
        /* <DEDUP_REMOVED lines=18> */
[----:B---3--:R-:W3:Y:S01]  /*1b940*/  POPC R9, UR5 ;  /* 0x0000000500097d09 */ /* 0x008ee20008000000 */
        /* <DEDUP_REMOVED lines=16> */
.L_x_6447:
[----:B------:R-:W-:Y:S05]  /*1ba50*/  BSYNC.RECONVERGENT B0 ;  /* 0x0000000000007941 */ /* 0x000fea0003800200 */
.L_x_6446:
[----:B------:R-:W4:Y:S08]  /*1ba60*/  S2UR UR6, SR_CgaCtaId ;  /* 0x00000000000679c3 */ /* 0x000f300000008800 */
[----:B------:R-:W-:Y:S06]  /*1ba70*/  BAR.SYNC.DEFER_BLOCKING 0x0 ;  /* 0x0000000000007b1d */ /* 0x000fec0000010000 */
[----:B------:R-:W-:-:S02]  /*1ba80*/  UMOV UR4, 0x400 ;  /* 0x0000040000047882 */ /* 0x000fc40000000000 */
[----:B----4-:R-:W-:-:S09]  /*1ba90*/  ULEA UR5, UR6, UR4, 0x18 ;  /* 0x0000000406057291 */ /* 0x010fd2000f8ec0ff */
        /* <DEDUP_REMOVED lines=14> */
[----:B------:R-:W4:Y:S01]  /*1bb80*/  LDCU.64 UR10, c[0x0][0x390] ;  /* 0x00007200ff0a77ac */ /* 0x000f220008000a00 */
[----:B------:R-:W0:Y:S01]  /*1bb90*/  LDCU.64 UR12, c[0x0][0x398] ;  /* 0x00007300ff0c77ac */ /* 0x000e220008000a00 */
[----:B--2---:R-:W-:Y:S01]  /*1bba0*/  UISETP.NE.AND UP0, UPT, UR5, URZ, UPT ;  /* 0x000000ff0500728c */ /* 0x004fe2000bf05270 */
[----:B----4-:R-:W-:Y:S01]  /*1bbb0*/  MOV R28, UR10 ;  /* 0x0000000a001c7c02 */ /* 0x010fe20008000f00 */
[----:B------:R-:W-:Y:S01]  /*1bbc0*/  IMAD.U32 R29, RZ, RZ, UR11 ;  /* 0x0000000bff1d7e24 */ /* 0x000fe2000f8e00ff */
[----:B0-----:R-:W-:-:S02]  /*1bbd0*/  MOV R30, UR12 ;  /* 0x0000000c001e7c02 */ /* 0x001fc40008000f00 */
[----:B------:R-:W-:-:S04]  /*1bbe0*/  MOV R31, UR13 ;  /* 0x0000000d001f7c02 */ /* 0x000fc80008000f00 */
[----:B------:R-:W-:Y:S05]  /*1bbf0*/  BRA.U !UP0, `(.L_x_6449) ;  /* 0x0000000508487547 */ /* 0x000fea000b800000 */
[----:B------:R-:W0:Y:S01]  /*1bc00*/  LDCU UR5, c[0x0][0x360] ;  /* 0x00006c00ff0577ac */ /* 0x000e220008000800 */
[----:B------:R-:W-:Y:S01]  /*1bc10*/  IMAD.U32 R36, RZ, RZ, UR10 ;  /* 0x0000000aff247e24 */ /* 0x000fe2000f8e00ff */
        /* <DEDUP_REMOVED lines=10> */
[----:B------:R-:W-:Y:S02]  /*1bcc0*/  MOV R34, UR12 ;  /* 0x0000000c00227c02 */ /* 0x000fe40008000f00 */
[----:B------:R-:W-:Y:S01]  /*1bcd0*/  MOV R35, UR13 ;  /* 0x0000000d00237c02 */ /* 0x000fe20008000f00 */
[----:B0-----:R-:W-:-:S05]  /*1bce0*/  IMAD R3, R2, UR5, R17 ;  /* 0x0000000502037c24 */ /* 0x001fca000f8e0211 */
[----:B--2---:R-:W-:-:S13]  /*1bcf0*/  ISETP.GE.U32.AND P1, PT, R3, UR8, PT ;  /* 0x0000000803007c0c */ /* 0x004fda000bf26070 */
[----:B------:R-:W-:Y:S05]  /*1bd00*/  @P1 BRA `(.L_x_6450) ;  /* 0x0000000800401947 */ /* 0x000fea0003800000 */
[----:B------:R-:W0:Y:S01]  /*1bd10*/  LDCU UR7, c[0x0][0x374] ;  /* 0x00006e80ff0777ac */ /* 0x000e220008000800 */
[----:B-----5:R-:W2:Y:S01]  /*1bd20*/  LDC R48, c[0x0][0x364] ;  /* 0x0000d900ff307b82 */ /* 0x020ea20000000800 */
[----:B------:R-:W-:Y:S01]  /*1bd30*/  BSSY.RECONVERGENT B1, `(.L_x_6451) ;  /* 0x000003d000017945 */ /* 0x000fe20003800200 */
[----:B------:R-:W-:Y:S01]  /*1bd40*/  IMAD.U32 R36, RZ, RZ, UR10 ;  /* 0x0000000aff247e24 */ /* 0x000fe2000f8e00ff */
[----:B------:R-:W-:Y:S01]  /*1bd50*/  MOV R37, UR11 ;  /* 0x0000000b00257c02 */ /* 0x000fe20008000f00 */
[----:B------:R-:W-:Y:S01]  /*1bd60*/  IMAD.U32 R39, RZ, RZ, UR13 ;  /* 0x0000000dff277e24 */ /* 0x000fe2000f8e00ff */
[----:B------:R-:W-:Y:S01]  /*1bd70*/  MOV R38, UR12 ;  /* 0x0000000c00267c02 */ /* 0x000fe20008000f00 */
[----:B------:R-:W-:Y:S01]  /*1bd80*/  IMAD.U32 R26, RZ, RZ, UR12 ;  /* 0x0000000cff1a7e24 */ /* 0x000fe2000f8e00ff */
[----:B------:R-:W-:Y:S01]  /*1bd90*/  MOV R24, UR10 ;  /* 0x0000000a00187c02 */ /* 0x000fe20008000f00 */
[----:B------:R-:W4:Y:S01]  /*1bda0*/  LDC.64 R20, c[0x0][0x790] ;  /* 0x0001e400ff147b82 */ /* 0x000f220000000a00 */
[----:B------:R-:W-:Y:S01]  /*1bdb0*/  MOV R25, UR11 ;  /* 0x0000000b00197c02 */ /* 0x000fe20008000f00 */
[----:B------:R-:W-:Y:S01]  /*1bdc0*/  IMAD.U32 R33, RZ, RZ, UR11 ;  /* 0x0000000bff217e24 */ /* 0x000fe2000f8e00ff */
[----:B------:R-:W-:-:S02]  /*1bdd0*/  MOV R27, UR13 ;  /* 0x0000000d001b7c02 */ /* 0x000fc40008000f00 */
[----:B------:R-:W-:Y:S02]  /*1bde0*/  MOV R32, UR10 ;  /* 0x0000000a00207c02 */ /* 0x000fe40008000f00 */
[----:B------:R-:W-:Y:S02]  /*1bdf0*/  MOV R34, UR12 ;  /* 0x0000000c00227c02 */ /* 0x000fe40008000f00 */
[----:B------:R-:W-:Y:S01]  /*1be00*/  MOV R35, UR13 ;  /* 0x0000000d00237c02 */ /* 0x000fe20008000f00 */
[----:B0-----:R-:W-:Y:S02]  /*1be10*/  IMAD R0, R0, UR7, RZ ;  /* 0x0000000700007c24 */ /* 0x001fe4000f8e02ff */
[----:B--2---:R-:W-:-:S07]  /*1be20*/  IMAD R48, R48, UR5, RZ ;  /* 0x0000000530307c24 */ /* 0x004fce000f8e02ff */
.L_x_6452:
[----:B------:R-:W-:-:S04]  /*1be30*/  IMAD.IADD R7, R0, 0x1, R3 ;  /* 0x0000000100077824 */ /* 0x000fc800078e0203 */
[----:B----4-:R-:W-:-:S05]  /*1be40*/  IMAD.WIDE.U32 R6, R7, 0x40, R20 ;  /* 0x0000004007067825 */ /* 0x010fca00078e0014 */
[----:B---3--:R-:W2:Y:S04]  /*1be50*/  LDG.E.128 R8, desc[UR36][R6.64] ;  /* 0x0000002406087981 */ /* 0x008ea8000c1e1d00 */
[----:B------:R-:W3:Y:S04]  /*1be60*/  LDG.E.128 R12, desc[UR36][R6.64+0x10] ;  /* 0x00001024060c7981 */ /* 0x000ee8000c1e1d00 */
[----:B------:R-:W4:Y:S04]  /*1be70*/  LDG.E.128 R40, desc[UR36][R6.64+0x20] ;  /* 0x0000202406287981 */ /* 0x000f28000c1e1d00 */
[----:B------:R-:W5:Y:S01]  /*1be80*/  LDG.E.128 R44, desc[UR36][R6.64+0x30] ;  /* 0x00003024062c7981 */ /* 0x000f62000c1e1d00 */
[----:B------:R-:W-:-:S04]  /*1be90*/  IADD3 R3, PT, PT, R48, R3, RZ ;  /* 0x0000000330037210 */ /* 0x000fc80007ffe0ff */
[----:B------:R-:W-:Y:S01]  /*1bea0*/  ISETP.GE.U32.AND P1, PT, R3, UR8, PT ;  /* 0x0000000803007c0c */ /* 0x000fe2000bf26070 */
        /* <DEDUP_REMOVED lines=36> */
[----:B0-234-:R-:W-:Y:S05]  /*1c0f0*/  @!P1 BRA `(.L_x_6452) ;  /* 0xfffffffc004c9947 */ /* 0x01dfea000383ffff */
[----:B------:R-:W-:Y:S05]  /*1c100*/  BSYNC.RECONVERGENT B1 ;  /* 0x0000000000017941 */ /* 0x000fea0003800200 */
.L_x_6451:
[----:B------:R-:W-:Y:S05]  /*1c110*/  BRA `(.L_x_6450) ;  /* 0x00000004003c7947 */ /* 0x000fea0003800000 */
.L_x_6449:
[----:B------:R-:W0:Y:S01]  /*1c120*/  LDCU UR7, c[0x0][0x3b4] ;  /* 0x00007680ff0777ac */ /* 0x000e220008000800 */
[----:B------:R-:W-:Y:S01]  /*1c130*/  MOV R36, UR10 ;  /* 0x0000000a00247c02 */ /* 0x000fe20008000f00 */
[----:B------:R-:W-:Y:S01]  /*1c140*/  IMAD.U32 R37, RZ, RZ, UR11 ;  /* 0x0000000bff257e24 */ /* 0x000fe2000f8e00ff */
[----:B------:R-:W-:Y:S01]  /*1c150*/  MOV R38, UR12 ;  /* 0x0000000c00267c02 */ /* 0x000fe20008000f00 */
[----:B------:R-:W-:Y:S01]  /*1c160*/  IMAD.U32 R24, RZ, RZ, UR10 ;  /* 0x0000000aff187e24 */ /* 0x000fe2000f8e00ff */
        /* <DEDUP_REMOVED lines=8> */
[----:B0-----:R-:W-:-:S13]  /*1c1f0*/  ISETP.GE.U32.AND P1, PT, R2, UR7, PT ;  /* 0x0000000702007c0c */ /* 0x001fda000bf26070 */
[----:B------:R-:W-:Y:S05]  /*1c200*/  @P1 BRA `(.L_x_6450) ;  /* 0x0000000400001947 */ /* 0x000fea0003800000 */
[----:B------:R-:W0:Y:S01]  /*1c210*/  LDCU UR5, c[0x0][0x374] ;  /* 0x00006e80ff0577ac */ /* 0x000e220008000800 */
[----:B------:R-:W2:Y:S01]  /*1c220*/  LDC R23, c[0x0][0x360] ;  /* 0x0000d800ff177b82 */ /* 0x000ea20000000800 */
[----:B------:R-:W-:Y:S01]  /*1c230*/  MOV R3, R2 ;  /* 0x0000000200037202 */ /* 0x000fe20000000f00 */
        /* <DEDUP_REMOVED lines=11> */
[----:B------:R-:W-:Y:S01]  /*1c2f0*/  MOV R34, UR12 ;  /* 0x0000000c00227c02 */ /* 0x000fe20008000f00 */
[----:B-----5:R-:W1:Y:S01]  /*1c300*/  LDC R48, c[0x0][0x364] ;  /* 0x0000d900ff307b82 */ /* 0x020e620000000800 */
[----:B------:R-:W-:Y:S01]  /*1c310*/  MOV R35, UR13 ;  /* 0x0000000d00237c02 */ /* 0x000fe20008000f00 */
[----:B0-----:R-:W-:-:S07]  /*1c320*/  IMAD R0, R0, UR5, RZ ;  /* 0x0000000500007c24 */ /* 0x001fce000f8e02ff */
.L_x_6453:
[----:B------:R-:W-:-:S04]  /*1c330*/  IMAD.IADD R6, R0, 0x1, R3 ;  /* 0x0000000100067824 */ /* 0x000fc800078e0203 */
[----:B--2---:R-:W-:-:S04]  /*1c340*/  IMAD R7, R6, R23, R17 ;  /* 0x0000001706077224 */ /* 0x004fc800078e0211 */
[----:B----4-:R-:W-:-:S05]  /*1c350*/  IMAD.WIDE.U32 R6, R7, 0x40, R20 ;  /* 0x0000004007067825 */ /* 0x010fca00078e0014 */
[----:B---3--:R-:W2:Y:S04]  /*1c360*/  LDG.E.128 R8, desc[UR36][R6.64] ;  /* 0x0000002406087981 */ /* 0x008ea8000c1e1d00 */
[----:B------:R-:W3:Y:S04]  /*1c370*/  LDG.E.128 R12, desc[UR36][R6.64+0x10] ;  /* 0x00001024060c7981 */ /* 0x000ee8000c1e1d00 */
[----:B------:R-:W4:Y:S04]  /*1c380*/  LDG.E.128 R40, desc[UR36][R6.64+0x20] ;  /* 0x0000202406287981 */ /* 0x000f28000c1e1d00 */
[----:B------:R-:W5:Y:S01]  /*1c390*/  LDG.E.128 R44, desc[UR36][R6.64+0x30] ;  /* 0x00003024062c7981 */ /* 0x000f62000c1e1d00 */
[----:B-1----:R-:W-:-:S04]  /*1c3a0*/  IADD3 R3, PT, PT, R48, R3, RZ ;  /* 0x0000000330037210 */ /* 0x002fc80007ffe0ff */
        /* <DEDUP_REMOVED lines=21> */
[----:B----4-:R4:W0:-:S15]  /*1c500*/  DADD R24, R40, R24 ;  /* 0x0000000028187229 */ /* 0x01081e0000000018 */
        /* <DEDUP_REMOVED lines=16> */
.L_x_6450:
[----:B------:R-:W-:Y:S05]  /*1c610*/  BSYNC.RECONVERGENT B0 ;  /* 0x0000000000007941 */ /* 0x000fea0003800200 */
.L_x_6448:
[----:B------:R-:W0:Y:S01]  /*1c620*/  LDCU UR5, c[0x0][0x360] ;  /* 0x00006c00ff0577ac */ /* 0x000e220008000800 */
[----:B------:R-:W-:-:S04]  /*1c630*/  UIADD3 UR4, UPT, UPT, UR4, 0x10, URZ ;  /* 0x0000001004047890 */ /* 0x000fc8000fffe0ff */
[----:B------:R-:W-:Y:S01]  /*1c640*/  ULEA UR8, UR6, UR4, 0x18 ;  /* 0x0000000406087291 */ /* 0x000fe2000f8ec0ff */
[----:B------:R-:W2:Y:S01]  /*1c650*/  LDCU UR6, c[0x0][0x364] ;  /* 0x00006c80ff0677ac */ /* 0x000ea20008000800 */
[----:B0-----:R-:W-:-:S05]  /*1c660*/  IMAD R0, R2, UR5, R17 ;  /* 0x0000000502007c24 */ /* 0x001fca000f8e0211 */
[----:B------:R-:W-:-:S05]  /*1c670*/  LEA R3, R0, UR8, 0x6 ;  /* 0x0000000800037c11 */ /* 0x000fca000f8e30ff */
[----:B------:R0:W-:Y:S01]  /*1c680*/  STS.128 [R3], R28 ;  /* 0x0000001c03007388 */ /* 0x0001e20000000c00 */
[----:B--2---:R-:W-:-:S03]  /*1c690*/  UISETP.GE.U32.AND UP0, UPT, UR6, 0x2, UPT ;  /* 0x000000020600788c */ /* 0x004fc6000bf06070 */
[----:B------:R0:W-:Y:S04]  /*1c6a0*/  STS.128 [R3+0x10], R36 ;  /* 0x0000102403007388 */ /* 0x0001e80000000c00 */
[----:B------:R0:W-:Y:S04]  /*1c6b0*/  STS.128 [R3+0x20], R24 ;  /* 0x0000201803007388 */ /* 0x0001e80000000c00 */
[----:B------:R0:W-:Y:S01]  /*1c6c0*/  STS.128 [R3+0x30], R32 ;  /* 0x0000302003007388 */ /* 0x0001e20000000c00 */
[----:B------:R-:W-:Y:S05]  /*1c6d0*/  BRA.U !UP0, `(.L_x_6454) ;  /* 0x0000000108e47547 */ /* 0x000fea000b800000 */
[----:B------:R-:W-:-:S05]  /*1c6e0*/  UMOV UR4, UR6 ;  /* 0x0000000600047c82 */ /* 0x000fca0008000000 */
.L_x_6457:
        /* <DEDUP_REMOVED lines=9> */
[----:B---3--:R-:W0:Y:S02]  /*1c780*/  LDS.128 R8, [R0] ;  /* 0x0000000000087984 */ /* 0x008e240000000c00 */
[----:B0-----:R-:W-:-:S15]  /*1c790*/  DADD R28, R28, R8 ;  /* 0x000000001c1c7229 */ /* 0x001fde0000000008 */
        /* <DEDUP_REMOVED lines=41> */
.L_x_6456:
[----:B------:R-:W-:Y:S05]  /*1ca30*/  BSYNC.RECONVERGENT B0 ;  /* 0x0000000000007941 */ /* 0x000fea0003800200 */
.L_x_6455:
[----:B------:R-:W-:-:S03]  /*1ca40*/  UISETP.GT.U32.AND UP0, UPT, UR4, 0x3, UPT ;  /* 0x000000030400788c */ /* 0x000fc6000bf04070 */
[----:B------:R-:W-:-:S06]  /*1ca50*/  UMOV UR4, UR7 ;  /* 0x0000000700047c82 */ /* 0x000fcc0008000000 */
[----:B------:R-:W-:Y:S05]  /*1ca60*/  BRA.U UP0, `(.L_x_6457) ;  /* 0xfffffffd00207547 */ /* 0x000fea000b83ffff */
.L_x_6454:
        /* <DEDUP_REMOVED lines=14> */
.L_x_6462:
        /* <DEDUP_REMOVED lines=8> */
[----:B------:R-:W-:-:S05]  /*1cbd0*/  LEA R0, R2, R3, 0x6 ;  /* 0x0000000302007211 */ /* 0x000fca00078e30ff */
[----:B---3--:R-:W0:Y:S02]  /*1cbe0*/  LDS.128 R8, [R0] ;  /* 0x0000000000087984 */ /* 0x008e240000000c00 */
[----:B0-2-4-:R-:W-:-:S15]  /*1cbf0*/  DADD R28, R28, R8 ;  /* 0x000000001c1c7229 */ /* 0x015fde0000000008 */
        /* <DEDUP_REMOVED lines=41> */
.L_x_6461:
[----:B------:R-:W-:Y:S05]  /*1ce90*/  BSYNC.RECONVERGENT B0 ;  /* 0x0000000000007941 */ /* 0x000fea0003800200 */
.L_x_6460:
[----:B------:R-:W-:Y:S01]  /*1cea0*/  IMAD.MOV.U32 R0, RZ, RZ, R2 ;  /* 0x000000ffff007224 */ /* 0x000fe200078e0002 */
[----:B------:R-:W-:Y:S06]  /*1ceb0*/  @P2 BRA `(.L_x_6462) ;  /* 0xfffffffc00242947 */ /* 0x000fec000383ffff */
.L_x_6459:
[----:B------:R-:W-:Y:S01]  /*1cec0*/  BAR.SYNC.DEFER_BLOCKING 0x0 ;  /* 0x0000000000007b1d */ /* 0x000fe20000010000 */
[----:B------:R-:W-:-:S09]  /*1ced0*/  UISETP.GE.U32.AND UP0, UPT, UR4, 0x2, UPT ;  /* 0x000000020400788c */ /* 0x000fd2000bf06070 */
[----:B------:R-:W-:Y:S05]  /*1cee0*/  BRA.U !UP0, `(.L_x_6458) ;  /* 0x0000000108c47547 */ /* 0x000fea000b800000 */
[----:B------:R-:W-:-:S07]  /*1cef0*/  MOV R7, 0x1 ;  /* 0x0000000100077802 */ /* 0x000fce0000000f00 */
.L_x_6463:
[----:B0-2-4-:R-:W-:Y:S04]  /*1cf00*/  SHFL.DOWN PT, R3, R29, R7, 0x1f ;  /* 0x08001f071d037589 */ /* 0x015fe800000e0000 */
[----:B------:R-:W0:Y:S02]  /*1cf10*/  SHFL.DOWN PT, R2, R28, R7, 0x1f ;  /* 0x08001f071c027589 */ /* 0x000e2400000e0000 */
[----:B0-----:R0:W2:Y:S02]  /*1cf20*/  DADD R28, R2, R28 ;  /* 0x00000000021c7229 */ /* 0x0010a4000000001c */
[----:B0-----:R-:W-:Y:S04]  /*1cf30*/  SHFL.DOWN PT, R3, R31, R7, 0x1f ;  /* 0x08001f071f037589 */ /* 0x001fe800000e0000 */
[----:B------:R-:W0:-:S15]  /*1cf40*/  SHFL.DOWN PT, R2, R30, R7, 0x1f ;  /* 0x08001f071e027589 */ /* 0x000e1e00000e0000 */
[----:B------:R-:W-:-:S15]  /*1cf50*/  NOP ;  /* 0x0000000000007918 */ /* 0x000fde0000000000 */
[----:B------:R-:W-:-:S15]  /*1cf60*/  NOP ;  /* 0x0000000000007918 */ /* 0x000fde0000000000 */
[----:B------:R-:W-:-:S13]  /*1cf70*/  NOP ;  /* 0x0000000000007918 */ /* 0x000fda0000000000 */
[----:B0-----:R0:W4:Y:S02]  /*1cf80*/  DADD R30, R2, R30 ;  /* 0x00000000021e7229 */ /* 0x001124000000001e */
        /* <DEDUP_REMOVED lines=38> */
[----:B012-4-:R-:W-:Y:S05]  /*1d1f0*/  @!P1 BRA `(.L_x_6463) ;  /* 0xfffffffc00409947 */ /* 0x017fea000383ffff */
.L_x_6458:
        /* <DEDUP_REMOVED lines=15> */
[----:B--2-4-:R-:W-:Y:S01]  /*1d2f0*/  IMAD.X R3, RZ, RZ, UR5, P1 ;  /* 0x00000005ff037e24 */ /* 0x014fe200088e06ff */
[----:B------:R-:W2:Y:S04]  /*1d300*/  @P0 LDG.E.128 R4, desc[UR36][R46.64] ;  /* 0x000000242e040981 */ /* 0x000ea8000c1e1d00 */
[----:B---3--:R-:W3:Y:S04]  /*1d310*/  @P0 LDG.E.128 R8, desc[UR36][R44.64] ;  /* 0x000000242c080981 */ /* 0x008ee8000c1e1d00 */
[----:B------:R-:W4:Y:S04]  /*1d320*/  @P0 LDG.E.128 R12, desc[UR36][R20.64] ;  /* 0x00000024140c0981 */ /* 0x000f28000c1e1d00 */
[----:B------:R-:W4:Y:S01]  /*1d330*/  @P0 LDG.E.128 R40, desc[UR36][R2.64] ;  /* 0x0000002402280981 */ /* 0x000f22000c1e1d00 */
        /* <DEDUP_REMOVED lines=19> */
[----:B-1----:R0:W-:-:S15]  /*1d470*/  @!P1 STG.E.128 desc[UR36][R44.64], R36 ;  /* 0x000000242c009986 */ /* 0x0021de000c101d24 */
[----:B------:R-:W-:-:S15]  /*1d480*/  NOP ;  /* 0x0000000000007918 */ /* 0x000fde0000000000 */
[----:B------:R-:W-:-:S15]  /*1d490*/  NOP ;  /* 0x0000000000007918 */ /* 0x000fde0000000000 */
[----:B------:R-:W-:-:S15]  /*1d4a0*/  NOP ;  /* 0x0000000000007918 */ /* 0x000fde0000000000 */
[----:B------:R-:W-:-:S02]  /*1d4b0*/  NOP ;  /* 0x0000000000007918 */ /* 0x000fc40000000000 */
[----:B----4-:R-:W-:-:S15]  /*1d4c0*/  @P0 DADD R24, R24, R12 ;  /* 0x0000000018180229 */ /* 0x010fde000000000c */
        /* <DEDUP_REMOVED lines=10> */
[----:B------:R-:W-:-:S15]  /*1d570*/  @P0 DADD R32, R32, R40 ;  /* 0x0000000020200229 */ /* 0x000fde0000000028 */
        /* <DEDUP_REMOVED lines=26> */
.L_x_6466:
        /* <DEDUP_REMOVED lines=19> */
.L_x_6467:
[----:B------:R-:W-:Y:S05]  /*1d850*/  BRA `(.L_x_6468) ;  /* 0x0000000000047947 */ /* 0x000fea0003800000 */
.L_x_6465:
[----:B------:R1:W-:Y:S02]  /*1d860*/  STG.E.128 desc[UR36][R46.64], R28 ;  /* 0x0000001c2e007986 */ /* 0x0003e4000c101d24 */
.L_x_6468:
[----:B------:R-:W0:Y:S01]  /*1d870*/  LDCU.64 UR6, c[0x0][0x778] ;  /* 0x0000ef00ff0677ac */ /* 0x000e220008000a00 */
[----:B------:R-:W2:Y:S01]  /*1d880*/  LDCU UR4, c[0x0][0x7ac] ;  /* 0x0000f580ff0477ac */ /* 0x000ea20008000800 */
[----:B0-----:R-:W-:-:S04]  /*1d890*/  IADD3 R2, P0, PT, R19, UR6, RZ ;  /* 0x0000000613027c10 */ /* 0x001fc8000ff1e0ff */
[----:B------:R-:W-:Y:S01]  /*1d8a0*/  IADD3.X R3, PT, PT, RZ, UR7, RZ, P0, !PT ;  /* 0x00000007ff037c10 */ /* 0x000fe200087fe4ff */
[----:B--2---:R-:W-:-:S04]  /*1d8b0*/  UISETP.NE.AND UP0, UPT, UR4, 0x1, UPT ;  /* 0x000000010400788c */ /* 0x004fc8000bf05270 */
[----:B------:R0:W-:Y:S05]  /*1d8c0*/  STG.E.128 desc[UR36][R2.64], R36 ;  /* 0x0000002402007986 */ /* 0x0001ea000c101d24 */
        /* <DEDUP_REMOVED lines=17> */
.L_x_6470:
        /* <DEDUP_REMOVED lines=19> */
.L_x_6471:
[----:B------:R-:W-:Y:S05]  /*1db10*/  BRA `(.L_x_6472) ;  /* 0x00000000000c7947 */ /* 0x000fea0003800000 */
.L_x_6469:
[----:B------:R-:W-:-:S04]  /*1db20*/  IADD3 R18, P0, PT, R18, UR6, RZ ;  /* 0x0000000612127c10 */ /* 0x000fc8000ff1e0ff */
[----:B------:R-:W-:-:S05]  /*1db30*/  IADD3.X R19, PT, PT, RZ, UR7, RZ, P0, !PT ;  /* 0x00000007ff137c10 */ /* 0x000fca00087fe4ff */
[----:B------:R2:W-:Y:S04]  /*1db40*/  STG.E.128 desc[UR36][R18.64], R24 ;  /* 0x0000001812007986 */ /* 0x0005e8000c101d24 */
.L_x_6472:
[----:B------:R-:W3:Y:S02]  /*1db50*/  LDCU.64 UR4, c[0x0][0x778] ;  /* 0x0000ef00ff0477ac */ /* 0x000ee40008000a00 */
[----:B---3--:R-:W-:-:S04]  /*1db60*/  IADD3 R16, P0, PT, R16, UR4, RZ ;  /* 0x0000000410107c10 */ /* 0x008fc8000ff1e0ff */
[----:B------:R-:W-:-:S05]  /*1db70*/  IADD3.X R17, PT, PT, RZ, UR5, RZ, P0, !PT ;  /* 0x00000005ff117c10 */ /* 0x000fca00087fe4ff */
[----:B------:R-:W-:Y:S01]  /*1db80*/  STG.E.128 desc[UR36][R16.64], R32 ;  /* 0x0000002010007986 */ /* 0x000fe2000c101d24 */
[----:B------:R-:W-:Y:S05]  /*1db90*/  EXIT ;  /* 0x000000000000794d */ /* 0x000fea0003800000 */
.L_x_6464:
[----:B------:R-:W0:Y:S01]  /*1dba0*/  LDCU.U8 UR4, c[0x0][0x7a8] ;  /* 0x0000f500ff0477ac */ /* 0x000e220008000000 */
[----:B------:R-:W1:Y:S01]  /*1dbb0*/  LDCU.U8 UR5, c[0x0][0x7a9] ;  /* 0x0000f520ff0577ac */ /* 0x000e620008000000 */
[----:B0-----:R-:W-:Y:S02]  /*1dbc0*/  UISETP.NE.AND UP1, UPT, UR4, URZ, UPT ;  /* 0x000000ff0400728c */ /* 0x001fe4000bf25270 */
[----:B-1----:R-:W-:-:S07]  /*1dbd0*/  UISETP.NE.AND UP0, UPT, UR5, URZ, UPT ;  /* 0x000000ff0500728c */ /* 0x002fce000bf05270 */
[----:B------:R-:W-:Y:S05]  /*1dbe0*/  BRA.U !UP1, `(.L_x_6473) ;  /* 0x0000000109a07547 */ /* 0x000fea000b800000 */
[----:B---3--:R-:W2:Y:S04]  /*1dbf0*/  LDG.E.128 R8, desc[UR36][R4.64] ;  /* 0x0000002404087981 */ /* 0x008ea8000c1e1d00 */
[----:B------:R-:W3:Y:S04]  /*1dc00*/  LDG.E.128 R12, desc[UR36][R4.64+0x10] ;  /* 0x00001024040c7981 */ /* 0x000ee8000c1e1d00 */
[----:B------:R-:W3:Y:S04]  /*1dc10*/  LDG.E.128 R40, desc[UR36][R4.64+0x20] ;  /* 0x0000202404287981 */ /* 0x000ee8000c1e1d00 */
[----:B------:R-:W3:Y:S01]  /*1dc20*/  LDG.E.128 R44, desc[UR36][R4.64+0x30] ;  /* 0x00003024042c7981 */ /* 0x000ee2000c1e1d00 */
[----:B--2-4-:R0:W1:-:S15]  /*1dc30*/  DADD R28, R28, R8 ;  /* 0x000000001c1c7229 */ /* 0x01405e0000000008 */
        /* <DEDUP_REMOVED lines=34> */
[----:B-1234-:R0:W0:Y:S02]  /*1de60*/  DADD R34, R34, R46 ;  /* 0x0000000022227229 */ /* 0x01e024000000002e */
.L_x_6473:
        /* <DEDUP_REMOVED lines=8> */
[----:B------:R0:W0:Y:S01]  /*1def0*/  LDC.64 R14, c[0x4][R2] ;  /* 0x01000000020e7b82 */ /* 0x0000220000000a00 */
[----:B------:R-:W2:Y:S01]  /*1df00*/  LDCU.64 UR6, c[0x4][0x640] ;  /* 0x0100c800ff0677ac */ /* 0x000ea20008000a00 */
[----:B------:R-:W-:Y:S01]  /*1df10*/  MOV R13, RZ ;  /* 0x000000ff000d7202 */ /* 0x000fe20000000f00 */
[----:B------:R-:W3:Y:S01]  /*1df20*/  LDCU.64 UR8, c[0x4][0x198] ;  /* 0x01003300ff0877ac */ /* 0x000ee20008000a00 */
[----:B-1----:R-:W-:Y:S01]  /*1df30*/  IMAD.U32 R4, RZ, RZ, UR4 ;  /* 0x00000004ff047e24 */ /* 0x002fe2000f8e00ff */
[----:B------:R-:W-:-:S02]  /*1df40*/  MOV R5, UR5 ;  /* 0x0000000500057c02 */ /* 0x000fc40008000f00 */
[----:B--2---:R-:W-:Y:S01]  /*1df50*/  MOV R6, UR6 ;  /* 0x0000000600067c02 */ /* 0x004fe20008000f00 */
[----:B------:R-:W-:Y:S01]  /*1df60*/  IMAD.U32 R7, RZ, RZ, UR7 ;  /* 0x00000007ff077e24 */ /* 0x000fe2000f8e00ff */
[----:B---3--:R-:W-:Y:S02]  /*1df70*/  MOV R10, UR8 ;  /* 0x00000008000a7c02 */ /* 0x008fe40008000f00 */
[----:B------:R-:W-:-:S07]  /*1df80*/  MOV R11, UR9 ;  /* 0x00000009000b7c02 */ /* 0x000fce0008000f00 */
[----:B------:R-:W-:-:S07]  /*1df90*/  LEPC R20, `(.L_x_6476) ;  /* 0x000000001014794e */ /* 0x000fce0000000000 */
[----:B0---45:R-:W-:Y:S05]  /*1dfa0*/  CALL.ABS.NOINC R14 ;  /* 0x000000000e007343 */ /* 0x031fea0003c00000 */
.L_x_6476:
        /* <DEDUP_REMOVED lines=19> */
.L_x_6477:
[----:B------:R-:W-:Y:S05]  /*1e0e0*/  BRA `(.L_x_6478) ;  /* 0x0000000000107947 */ /* 0x000fea0003800000 */
.L_x_6475:
[----:B------:R-:W1:Y:S02]  /*1e0f0*/  LDCU.64 UR4, c[0x0][0x778] ;  /* 0x0000ef00ff0477ac */ /* 0x000e640008000a00 */
[----:B-1----:R-:W-:-:S04]  /*1e100*/  IADD3 R22, P0, PT, R22, UR4, RZ ;  /* 0x0000000416167c10 */ /* 0x002fc8000ff1e0ff */
[----:B------:R-:W-:-:S05]  /*1e110*/  IADD3.X R23, PT, PT, RZ, UR5, RZ, P0, !PT ;  /* 0x00000005ff177c10 */ /* 0x000fca00087fe4ff */
[----:B------:R1:W-:Y:S04]  /*1e120*/  STG.E.128 desc[UR36][R22.64], R28 ;  /* 0x0000001c16007986 */ /* 0x0003e8000c101d24 */
.L_x_6478:
[----:B------:R-:W0:Y:S01]  /*1e130*/  LDCU.64 UR6, c[0x0][0x778] ;  /* 0x0000ef00ff0677ac */ /* 0x000e220008000a00 */
[----:B------:R-:W3:Y:S01]  /*1e140*/  LDCU UR4, c[0x0][0x7ac] ;  /* 0x0000f580ff0477ac */ /* 0x000ee20008000800 */
[----:B0-----:R-:W-:-:S04]  /*1e150*/  IADD3 R2, P0, PT, R19, UR6, RZ ;  /* 0x0000000613027c10 */ /* 0x001fc8000ff1e0ff */
[----:B--2-4-:R-:W-:Y:S01]  /*1e160*/  IADD3.X R3, PT, PT, RZ, UR7, RZ, P0, !PT ;  /* 0x00000007ff037c10 */ /* 0x014fe200087fe4ff */
[----:B---3--:R-:W-:-:S04]  /*1e170*/  UISETP.NE.AND UP0, UPT, UR4, 0x1, UPT ;  /* 0x000000010400788c */ /* 0x008fc8000bf05270 */
        /* <DEDUP_REMOVED lines=18> */
.L_x_6480:
        /* <DEDUP_REMOVED lines=19> */
.L_x_6481:
[----:B------:R-:W-:Y:S05]  /*1e3d0*/  BRA `(.L_x_6482) ;  /* 0x00000000000c7947 */ /* 0x000fea0003800000 */
.L_x_6479:
[----:B------:R-:W-:-:S04]  /*1e3e0*/  IADD3 R18, P0, PT, R18, UR6, RZ ;  /* 0x0000000612127c10 */ /* 0x000fc8000ff1e0ff */
[----:B------:R-:W-:-:S05]  /*1e3f0*/  IADD3.X R19, PT, PT, RZ, UR7, RZ, P0, !PT ;  /* 0x00000007ff137c10 */ /* 0x000fca00087fe4ff */
[----:B------:R2:W-:Y:S04]  /*1e400*/  STG.E.128 desc[UR36][R18.64], R24 ;  /* 0x0000001812007986 */ /* 0x0005e8000c101d24 */
.L_x_6482:
[----:B------:R-:W3:Y:S02]  /*1e410*/  LDCU.64 UR4, c[0x0][0x778] ;  /* 0x0000ef00ff0477ac */ /* 0x000ee40008000a00 */
[----:B---3--:R-:W-:-:S04]  /*1e420*/  IADD3 R16, P0, PT, R16, UR4, RZ ;  /* 0x0000000410107c10 */ /* 0x008fc8000ff1e0ff */
[----:B------:R-:W-:-:S05]  /*1e430*/  IADD3.X R17, PT, PT, RZ, UR5, RZ, P0, !PT ;  /* 0x00000005ff117c10 */ /* 0x000fca00087fe4ff */
[----:B------:R-:W-:Y:S01]  /*1e440*/  STG.E.128 desc[UR36][R16.64], R32 ;  /* 0x0000002010007986 */ /* 0x000fe2000c101d24 */
[----:B------:R-:W-:Y:S05]  /*1e450*/  EXIT ;  /* 0x000000000000794d */ /* 0x000fea0003800000 */
.L_x_6474:
[----:B------:R-:W-:Y:S04]  /*1e460*/  STG.E.128 desc[UR36][R4.64], R28 ;  /* 0x0000001c04007986 */ /* 0x000fe8000c101d24 */
[----:B------:R-:W-:Y:S04]  /*1e470*/  STG.E.128 desc[UR36][R4.64+0x10], R36 ;  /* 0x0000102404007986 */ /* 0x000fe8000c101d24 */
[----:B0-----:R-:W-:Y:S04]  /*1e480*/  STG.E.128 desc[UR36][R4.64+0x20], R24 ;  /* 0x0000201804007986 */ /* 0x001fe8000c101d24 */
[----:B------:R-:W-:Y:S01]  /*1e490*/  STG.E.128 desc[UR36][R4.64+0x30], R32 ;  /* 0x0000302004007986 */ /* 0x000fe2000c101d24 */
[----:B------:R-:W-:Y:S05]  /*1e4a0*/  EXIT ;  /* 0x000000000000794d */ /* 0x000fea0003800000 */
.L_x_6439:
        /* <DEDUP_REMOVED lines=15> */
[----:B------:R-:W2:Y:S01]  /*1e5a0*/  LDCU.64 UR4, c[0x0][0x778] ;  /* 0x0000ef00ff0477ac */ /* 0x000ea20008000a00 */
[----:B0-----:R-:W-:Y:S02]  /*1e5b0*/  ISETP.NE.AND P0, PT, RZ, UR6, PT ;  /* 0x00000006ff007c0c */ /* 0x001fe4000bf05270 */
        /* <DEDUP_REMOVED lines=30> */
[----:B------:R-:W2:Y:S02]  /*1e7a0*/  @P0 DADD R130, R130, R10 ;  /* 0x0000000082820229 */ /* 0x000ea4000000000a */
[----:B--2---:R0:W-:-:S15]  /*1e7b0*/  @!P1 STG.E.128 desc[UR36][R28.64], R128 ;  /* 0x000000801c009986 */ /* 0x0041de000c101d24 */
        /* <DEDUP_REMOVED lines=20> */
[----:B------:R-:W2:Y:S02]  /*1e900*/  @P0 DADD R142, R142, R22 ;  /* 0x000000008e8e0229 */ /* 0x000ea40000000016 */
[----:B--2---:R0:W-:Y:S01]  /*1e910*/  @!P1 STG.E.128 desc[UR36][R2.64], R140 ;  /* 0x0000008c02009986 */ /* 0x0041e2000c101d24 */
        /* <DEDUP_REMOVED lines=11> */
[----:B------:R-:W1:Y:S01]  /*1e9d0*/  LDCU.64 UR8, c[0x4][0x198] ;  /* 0x01003300ff0877ac */ /* 0x000e620008000a00 */
[----:B0-----:R-:W-:Y:S02]  /*1e9e0*/  MOV R4, UR4 ;  /* 0x0000000400047c02 */ /* 0x001fe40008000f00 */
[----:B------:R-:W-:Y:S01]  /*1e9f0*/  MOV R5, UR5 ;  /* 0x0000000500057c02 */ /* 0x000fe20008000f00 */
[----:B----4-:R-:W-:Y:S01]  /*1ea00*/  IMAD.U32 R6, RZ, RZ, UR6 ;  /* 0x00000006ff067e24 */ /* 0x010fe2000f8e00ff */
[----:B------:R-:W-:-:S02]  /*1ea10*/  MOV R7, UR7 ;  /* 0x0000000700077c02 */ /* 0x000fc40008000f00 */
[----:B-1----:R-:W-:Y:S01]  /*1ea20*/  MOV R10, UR8 ;  /* 0x00000008000a7c02 */ /* 0x002fe20008000f00 */
[----:B--2---:R-:W-:-:S07]  /*1ea30*/  IMAD.U32 R11, RZ, RZ, UR9 ;  /* 0x00000009ff0b7e24 */ /* 0x004fce000f8e00ff */
[----:B------:R-:W-:-:S07]  /*1ea40*/  LEPC R20, `(.L_x_6485) ;  /* 0x000000001014794e */ /* 0x000fce0000000000 */
[----:B---3-5:R-:W-:Y:S05]  /*1ea50*/  CALL.ABS.NOINC R14 ;  /* 0x000000000e007343 */ /* 0x028fea0003c00000 */
.L_x_6485:
        /* <DEDUP_REMOVED lines=19> */
.L_x_6486:
[----:B------:R-:W-:Y:S05]  /*1eb90*/  BRA `(.L_x_6487) ;  /* 0x0000000000047947 */ /* 0x000fea0003800000 */
.L_x_6484:
[----:B------:R2:W-:Y:S02]  /*1eba0*/  STG.E.128 desc[UR36][R30.64], R124 ;  /* 0x0000007c1e007986 */ /* 0x0005e4000c101d24 */
.L_x_6487:
[----:B------:R-:W3:Y:S01]  /*1ebb0*/  LDCU.64 UR6, c[0x0][0x778] ;  /* 0x0000ef00ff0677ac */ /* 0x000ee20008000a00 */
[----:B------:R-:W4:Y:S01]  /*1ebc0*/  LDCU UR4, c[0x0][0x7ac] ;  /* 0x0000f580ff0477ac */ /* 0x000f220008000800 */
[----:B---3--:R-:W-:-:S04]  /*1ebd0*/  IADD3 R16, P0, PT, R16, UR6, RZ ;  /* 0x0000000610107c10 */ /* 0x008fc8000ff1e0ff */
[----:B------:R-:W-:Y:S01]  /*1ebe0*/  IADD3.X R17, PT, PT, RZ, UR7, RZ, P0, !PT ;  /* 0x00000007ff117c10 */ /* 0x000fe200087fe4ff */
[----:B----4-:R-:W-:-:S04]  /*1ebf0*/  UISETP.NE.AND UP0, UPT, UR4, 0x1, UPT ;  /* 0x000000010400788c */ /* 0x010fc8000bf05270 */
[----:B------:R3:W-:Y:S05]  /*1ec00*/  STG.E.128 desc[UR36][R16.64], R128 ;  /* 0x0000008010007986 */ /* 0x0007ea000c101d24 */
        /* <DEDUP_REMOVED lines=14> */
[----:B----4-:R-:W-:-:S07]  /*1ecf0*/  MOV R11, UR9 ;  /* 0x00000009000b7c02 */ /* 0x010fce0008000f00 */
[----:B------:R-:W-:-:S07]  /*1ed00*/  LEPC R20, `(.L_x_6489) ;  /* 0x000000001014794e */ /* 0x000fce0000000000 */
[----:B-1---5:R-:W-:Y:S05]  /*1ed10*/  CALL.ABS.NOINC R14 ;  /* 0x000000000e007343 */ /* 0x022fea0003c00000 */
.L_x_6489:
        /* <DEDUP_REMOVED lines=19> */
.L_x_6490:
[----:B------:R-:W-:Y:S05]  /*1ee50*/  BRA `(.L_x_6491) ;  /* 0x00000000000c7947 */ /* 0x000fea0003800000 */
.L_x_6488:
[----:B------:R-:W-:-:S04]  /*1ee60*/  IADD3 R18, P0, PT, R18, UR6, RZ ;  /* 0x0000000612127c10 */ /* 0x000fc8000ff1e0ff */
[----:B------:R-:W-:-:S05]  /*1ee70*/  IADD3.X R19, PT, PT, RZ, UR7, RZ, P0, !PT ;  /* 0x00000007ff137c10 */ /* 0x000fca00087fe4ff */
[----:B------:R4:W-:Y:S04]  /*1ee80*/  STG.E.128 desc[UR36][R18.64], R132 ;  /* 0x0000008412007986 */ /* 0x0009e8000c101d24 */
.L_x_6491:
[----:B------:R-:W0:Y:S02]  /*1ee90*/  LDCU.64 UR4, c[0x0][0x778] ;  /* 0x0000ef00ff0477ac */ /* 0x000e240008000a00 */
[----:B0-----:R-:W-:-:S04]  /*1eea0*/  IADD3 R24, P0, PT, R24, UR4, RZ ;  /* 0x0000000418187c10 */ /* 0x001fc8000ff1e0ff */
[----:B------:R-:W-:-:S05]  /*1eeb0*/  IADD3.X R25, PT, PT, RZ, UR5, RZ, P0, !PT ;  /* 0x00000005ff197c10 */ /* 0x000fca00087fe4ff */
[----:B------:R-:W-:Y:S01]  /*1eec0*/  STG.E.128 desc[UR36][R24.64], R140 ;  /* 0x0000008c18007986 */ /* 0x000fe2000c101d24 */
[----:B------:R-:W-:Y:S05]  /*1eed0*/  EXIT ;  /* 0x000000000000794d */ /* 0x000fea0003800000 */
.L_x_6483:
[----:B------:R-:W0:Y:S01]  /*1eee0*/  LDCU.U8 UR4, c[0x0][0x7a8] ;  /* 0x0000f500ff0477ac */ /* 0x000e220008000000 */
[----:B------:R-:W2:Y:S01]  /*1eef0*/  LDCU.U8 UR5, c[0x0][0x7a9] ;  /* 0x0000f520ff0577ac */ /* 0x000ea20008000000 */
[----:B0-----:R-:W-:Y:S02]  /*1ef00*/  UISETP.NE.AND UP0, UPT, UR4, URZ, UPT ;  /* 0x000000ff0400728c */ /* 0x001fe4000bf05270 */
[----:B--2---:R-:W-:-:S07]  /*1ef10*/  UISETP.NE.AND UP1, UPT, UR5, URZ, UPT ;  /* 0x000000ff0500728c */ /* 0x004fce000bf25270 */
[----:B------:R-:W-:Y:S05]  /*1ef20*/  BRA.U !UP0, `(.L_x_6492) ;  /* 0x0000000108a07547 */ /* 0x000fea000b800000 */
[----:B---3--:R-:W2:Y:S04]  /*1ef30*/  LDG.E.128 R8, desc[UR36][R4.64] ;  /* 0x0000002404087981 */ /* 0x008ea8000c1e1d00 */
[----:B------:R-:W3:Y:S04]  /*1ef40*/  LDG.E.128 R12, desc[UR36][R4.64+0x10] ;  /* 0x00001024040c7981 */ /* 0x000ee8000c1e1d00 */
[----:B------:R-:W4:Y:S04]  /*1ef50*/  LDG.E.128 R20, desc[UR36][R4.64+0x20] ;  /* 0x0000202404147981 */ /* 0x000f28000c1e1d00 */
[----:B------:R-:W4:Y:S01]  /*1ef60*/  LDG.E.128 R28, desc[UR36][R4.64+0x30] ;  /* 0x00003024041c7981 */ /* 0x000f22000c1e1d00 */
        /* <DEDUP_REMOVED lines=35> */
[----:B--2-4-:R3:W0:Y:S02]  /*1f1a0*/  DADD R142, R142, R30 ;  /* 0x000000008e8e7229 */ /* 0x014624000000001e */
.L_x_6492:
[----:B------:R-:W-:Y:S05]  /*1f1b0*/  BRA.U !UP1, `(.L_x_6493) ;  /* 0x0000000509787547 */ /* 0x000fea000b800000 */
[----:B------:R-:W2:Y:S02]  /*1f1c0*/  LDCU UR4, c[0x0][0x7ac] ;  /* 0x0000f580ff0477ac */ /* 0x000ea40008000800 */
[----:B--2---:R-:W-:-:S09]  /*1f1d0*/  UISETP.NE.AND UP0, UPT, UR4, 0x1, UPT ;  /* 0x000000010400788c */ /* 0x004fd2000bf05270 */
[----:B------:R-:W-:Y:S05]  /*1f1e0*/  BRA.U !UP0, `(.L_x_6494) ;  /* 0x0000000108907547 */ /* 0x000fea000b800000 */
[----:B------:R-:W-:Y:S01]  /*1f1f0*/  MOV R2, 0x660 ;  /* 0x0000066000027802 */ /* 0x000fe20000000f00 */
[----:B------:R-:W2:Y:S01]  /*1f200*/  LDCU.64 UR4, c[0x4][0x650] ;  /* 0x0100ca00ff0477ac */ /* 0x000ea20008000a00 */
[----:B---3--:R-:W-:Y:S02]  /*1f210*/  HFMA2 R12, -RZ, RZ, 0, 5.9604644775390625e-08 ;  /* 0x00000001ff0c7431 */ /* 0x008fe400000001ff */
[----:B0-----:R-:W-:Y:S01]  /*1f220*/  IMAD.MOV.U32 R8, RZ, RZ, 0x2ef ;  /* 0x000002efff087424 */ /* 0x001fe200078e00ff */
        /* <DEDUP_REMOVED lines=12> */
.L_x_6495:
        /* <DEDUP_REMOVED lines=19> */
.L_x_6496:
[----:B------:R-:W-:Y:S05]  /*1f420*/  BRA `(.L_x_6497) ;  /* 0x0000000000107947 */ /* 0x000fea0003800000 */
.L_x_6494:
[----:B------:R-:W2:Y:S02]  /*1f430*/  LDCU.64 UR4, c[0x0][0x778] ;  /* 0x0000ef00ff0477ac */ /* 0x000ea40008000a00 */
[----:B--2---:R-:W-:-:S04]  /*1f440*/  IADD3 R2, P0, PT, R19, UR4, RZ ;  /* 0x0000000413027c10 */ /* 0x004fc8000ff1e0ff */
[----:B------:R-:W-:-:S05]  /*1f450*/  IADD3.X R3, PT, PT, RZ, UR5, RZ, P0, !PT ;  /* 0x00000005ff037c10 */ /* 0x000fca00087fe4ff */
[----:B0-----:R0:W-:Y:S04]  /*1f460*/  STG.E.128 desc[UR36][R2.64], R124 ;  /* 0x0000007c02007986 */ /* 0x0011e8000c101d24 */
.L_x_6497:
[----:B------:R-:W2:Y:S01]  /*1f470*/  LDCU.64 UR6, c[0x0][0x778] ;  /* 0x0000ef00ff0677ac */ /* 0x000ea20008000a00 */
[----:B------:R-:W4:Y:S01]  /*1f480*/  LDCU UR4, c[0x0][0x7ac] ;  /* 0x0000f580ff0477ac */ /* 0x000f220008000800 */
[----:B--2---:R-:W-:-:S04]  /*1f490*/  IADD3 R16, P0, PT, R16, UR6, RZ ;  /* 0x0000000610107c10 */ /* 0x004fc8000ff1e0ff */
[----:B------:R-:W-:Y:S01]  /*1f4a0*/  IADD3.X R17, PT, PT, RZ, UR7, RZ, P0, !PT ;  /* 0x00000007ff117c10 */ /* 0x000fe200087fe4ff */
[----:B----4-:R-:W-:-:S04]  /*1f4b0*/  UISETP.NE.AND UP0, UPT, UR4, 0x1, UPT ;  /* 0x000000010400788c */ /* 0x010fc8000bf05270 */
[----:B------:R2:W-:Y:S05]  /*1f4c0*/  STG.E.128 desc[UR36][R16.64], R128 ;  /* 0x0000008010007986 */ /* 0x0005ea000c101d24 */
[----:B------:R-:W-:Y:S05]  /*1f4d0*/  BRA.U !UP0, `(.L_x_6498) ;  /* 0x0000000108907547 */ /* 0x000fea000b800000 */
[----:B0-----:R-:W-:Y:S01]  /*1f4e0*/  MOV R2, 0x660 ;  /* 0x0000066000027802 */ /* 0x001fe20000000f00 */
[----:B------:R-:W0:Y:S01]  /*1f4f0*/  LDCU.64 UR4, c[0x4][0x650] ;  /* 0x0100ca00ff0477ac */ /* 0x000e220008000a00 */
[----:B---3--:R-:W-:Y:S02]  /*1f500*/  HFMA2 R12, -RZ, RZ, 0, 5.9604644775390625e-08 ;  /* 0x00000001ff0c7431 */ /* 0x008fe400000001ff */
[----:B------:R-:W-:Y:S01]  /*1f510*/  IMAD.MOV.U32 R8, RZ, RZ, 0x2ef ;  /* 0x000002efff087424 */ /* 0x000fe200078e00ff */
[----:B------:R3:W4:Y:S01]  /*1f520*/  LDC.64 R14, c[0x4][R2] ;  /* 0x01000000020e7b82 */ /* 0x0007220000000a00 */
[----:B------:R-:W1:Y:S01]  /*1f530*/  LDCU.64 UR6, c[0x4][0x640] ;  /* 0x0100c800ff0677ac */ /* 0x000e620008000a00 */
[----:B------:R-:W-:Y:S01]  /*1f540*/  MOV R13, RZ ;  /* 0x000000ff000d7202 */ /* 0x000fe20000000f00 */
[----:B------:R-:W2:Y:S01]  /*1f550*/  LDCU.64 UR8, c[0x4][0x198] ;  /* 0x01003300ff0877ac */ /* 0x000ea20008000a00 */
[----:B0-----:R-:W-:Y:S01]  /*1f560*/  IMAD.U32 R4, RZ, RZ, UR4 ;  /* 0x00000004ff047e24 */ /* 0x001fe2000f8e00ff */
[----:B------:R-:W-:-:S02]  /*1f570*/  MOV R5, UR5 ;  /* 0x0000000500057c02 */ /* 0x000fc40008000f00 */
[----:B-1----:R-:W-:Y:S01]  /*1f580*/  MOV R6, UR6 ;  /* 0x0000000600067c02 */ /* 0x002fe20008000f00 */
[----:B------:R-:W-:Y:S01]  /*1f590*/  IMAD.U32 R7, RZ, RZ, UR7 ;  /* 0x00000007ff077e24 */ /* 0x000fe2000f8e00ff */
[----:B--2---:R-:W-:Y:S02]  /*1f5a0*/  MOV R10, UR8 ;  /* 0x00000008000a7c02 */ /* 0x004fe40008000f00 */
[----:B---3--:R-:W-:-:S07]  /*1f5b0*/  MOV R11, UR9 ;  /* 0x00000009000b7c02 */ /* 0x008fce0008000f00 */
[----:B------:R-:W-:-:S07]  /*1f5c0*/  LEPC R20, `(.L_x_6499) ;  /* 0x000000001014794e */ /* 0x000fce0000000000 */
[----:B----45:R-:W-:Y:S05]  /*1f5d0*/  CALL.ABS.NOINC R14 ;  /* 0x000000000e007343 */ /* 0x030fea0003c00000 */
.L_x_6499:
        /* <DEDUP_REMOVED lines=19> */
.L_x_6500:
[----:B------:R-:W-:Y:S05]  /*1f710*/  BRA `(.L_x_6501) ;  /* 0x00000000000c7947 */ /* 0x000fea0003800000 */
.L_x_6498:
[----:B------:R-:W-:-:S04]  /*1f720*/  IADD3 R18, P0, PT, R18, UR6, RZ ;  /* 0x0000000612127c10 */ /* 0x000fc8000ff1e0ff */
[----:B------:R-:W-:-:S05]  /*1f730*/  IADD3.X R19, PT, PT, RZ, UR7, RZ, P0, !PT ;  /* 0x00000007ff137c10 */ /* 0x000fca00087fe4ff */
[----:B------:R4:W-:Y:S04]  /*1f740*/  STG.E.128 desc[UR36][R18.64], R132 ;  /* 0x0000008412007986 */ /* 0x0009e8000c101d24 */
.L_x_6501:
[----:B------:R-:W0:Y:S02]  /*1f750*/  LDCU.64 UR4, c[0x0][0x778] ;  /* 0x0000ef00ff0477ac */ /* 0x000e240008000a00 */
[----:B0-----:R-:W-:-:S04]  /*1f760*/  IADD3 R24, P0, PT, R24, UR4, RZ ;  /* 0x0000000418187c10 */ /* 0x001fc8000ff1e0ff */
[----:B------:R-:W-:-:S05]  /*1f770*/  IADD3.X R25, PT, PT, RZ, UR5, RZ, P0, !PT ;  /* 0x00000005ff197c10 */ /* 0x000fca00087fe4ff */
[----:B------:R-:W-:Y:S01]  /*1f780*/  STG.E.128 desc[UR36][R24.64], R140 ;  /* 0x0000008c18007986 */ /* 0x000fe2000c101d24 */
[----:B------:R-:W-:Y:S05]  /*1f790*/  EXIT ;  /* 0x000000000000794d */ /* 0x000fea0003800000 */
.L_x_6493:
[----:B0-----:R-:W-:Y:S04]  /*1f7a0*/  STG.E.128 desc[UR36][R4.64], R124 ;  /* 0x0000007c04007986 */ /* 0x001fe8000c101d24 */
[----:B------:R-:W-:Y:S04]  /*1f7b0*/  STG.E.128 desc[UR36][R4.64+0x10], R128 ;  /* 0x0000108004007986 */ /* 0x000fe8000c101d24 */
[----:B------:R-:W-:Y:S04]  /*1f7c0*/  STG.E.128 desc[UR36][R4.64+0x20], R132 ;  /* 0x0000208404007986 */ /* 0x000fe8000c101d24 */
[----:B------:R-:W-:Y:S01]  /*1f7d0*/  STG.E.128 desc[UR36][R4.64+0x30], R140 ;  /* 0x0000308c04007986 */ /* 0x000fe2000c101d24 */
[----:B------:R-:W-:Y:S05]  /*1f7e0*/  EXIT ;  /* 0x000000000000794d */ /* 0x000fea0003800000 */
.L_x_6502:
        /* <DEDUP_REMOVED lines=9> */
.L_x_8900:


//--------------------- .text._ZN2at6native13reduce_kernelILi512ELi1ENS0_8ReduceOpIfNS0_14func_wrapper_tIfNS0_55_GLOBAL__N__0955718d_22_SparseCsrTensorMath_cu_868dd54514ReductionAddOpIfEEEEjfLi4ELi4EEEEEvT1_ --------------------------
	.section	.text._ZN2at6native13reduce_kernelILi512ELi1ENS0_8ReduceOpIfNS0_14func_wrapper_tIfNS0_55_GLOBAL__N__0955718d_22_SparseCsrTensorMath_cu_868dd54514ReductionAddOpIfEEEEjfLi4ELi4EEEEEvT1_,"ax",@progbits
	.align	128
.text._ZN2at6native13reduce_kernelILi512ELi1ENS0_8ReduceOpIfNS0_14func_wrapper_tIfNS0_55_GLOBAL__N__0955718d_22_SparseCsrTensorMath_cu_868dd54514ReductionAddOpIfEEEEjfLi4ELi4EEEEEvT1_:
        .type           _ZN2at6native13reduce_kernelILi512ELi1ENS0_8ReduceOpIfNS0_14func_wrapper_tIfNS0_55_GLOBAL__N__0955718d_22_SparseCsrTensorMath_cu_868dd54514ReductionAddOpIfEEEEjfLi4ELi4EEEEEvT1_,@function
        .size           _ZN2at6native13reduce_kernelILi512ELi1ENS0_8ReduceOpIfNS0_14func_wrapper_tIfNS0_55_GLOBAL__N__0955718d_22_SparseCsrTensorMath_cu_868dd54514ReductionAddOpIfEEEEjfLi4ELi4EEEEEvT1_,(.L_x_8901 - _ZN2at6native13reduce_kernelILi512ELi1ENS0_8ReduceOpIfNS0_14func_wrapper_tIfNS0_55_GLOBAL__N__0955718d_22_SparseCsrTensorMath_cu_868dd54514ReductionAddOpIfEEEEjfLi4ELi4EEEEEvT1_)
        .other          _ZN2at6native13reduce_kernelILi512ELi1ENS0_8ReduceOpIfNS0_14func_wrapper_tIfNS0_55_GLOBAL__N__0955718d_22_SparseCsrTensorMath_cu_868dd54514ReductionAddOpIfEEEEjfLi4ELi4EEEEEvT1_,@"STO_CUDA_ENTRY STV_DEFAULT"
_ZN2at6native13reduce_kernelILi512ELi1ENS0_8ReduceOpIfNS0_14func_wrapper_tIfNS0_55_GLOBAL__N__0955718d_22_SparseCsrTensorMath_cu_868dd54514ReductionAddOpIfEEEEjfLi4ELi4EEEEEvT1_:
        /* <DEDUP_REMOVED lines=295> */
.L_x_6503:
        /* <DEDUP_REMOVED lines=43> */
[----:B0-----:R-:W-:-:S07]  /*1520*/  FADD.FTZ R9, R2, UR4 ;  /* 0x0000000402097e21 */ /* 0x001fce0008010000 */
.L_x_6510:
[----:B------:R-:W-:Y:S05]  /*1530*/  BSYNC.RECONVERGENT B2 ;  /* 0x0000000000027941 */ /* 0x000fea0003800200 */
.L_x_6509:
[----:B------:R-:W-:Y:S02]  /*1540*/  IADD3 R2, P0, PT, R4, 0x10, RZ ;  /* 0x0000001004027810 */ /* 0x000fe40007f1e0ff */
[----:B------:R-:W-:-:S03]  /*1550*/  IADD3 R10, PT, PT, R11, -0x4, R22 ;  /* 0xfffffffc0b0a7810 */ /* 0x000fc60007ffe016 */
[----:B------:R-:W-:-:S08]  /*1560*/  IMAD.X R3, RZ, RZ, R5, P0 ;  /* 0x000000ffff037224 */ /* 0x000fd000000e0605 */
.L_x_6508:
[----:B------:R-:W-:Y:S05]  /*1570*/  BSYNC.RECONVERGENT B1 ;  /* 0x0000000000017941 */ /* 0x000fea0003800200 */
.L_x_6507:
        /* <DEDUP_REMOVED lines=11> */
.L_x_6513:
[C---:B------:R-:W-:Y:S01]  /*1630*/  IMAD.WIDE.U32 R4, R23.reuse, 0x10, R2 ;  /* 0x0000001017047825 */ /* 0x040fe200078e0002 */
[----:B------:R-:W0:Y:S05]  /*1640*/  LDCU UR4, c[0x0][0x394] ;  /* 0x00007280ff0477ac */ /* 0x000e2a0008000800 */
[----:B------:R-:W2:Y:S01]  /*1650*/  LDG.E.128 R4, desc[UR36][R4.64] ;  /* 0x0000002404047981 */ /* 0x000ea2000c1e1d00 */
[----:B0-----:R-:W-:-:S05]  /*1660*/  VIADD R23, R23, UR4 ;  /* 0x0000000417177c36 */ /* 0x001fca0008000000 */
[----:B------:R-:W-:-:S04]  /*1670*/  LEA R13, R23, 0x3, 0x2 ;  /* 0x00000003170d7811 */ /* 0x000fc800078e10ff */
[----:B------:R-:W-:Y:S01]  /*1680*/  ISETP.GE.U32.AND P1, PT, R13, R10, PT ;  /* 0x0000000a0d00720c */ /* 0x000fe20003f26070 */
[----:B--2---:R-:W-:Y:S01]  /*1690*/  FADD.FTZ R9, R4, R9 ;  /* 0x0000000904097221 */ /* 0x004fe20000010000 */
[----:B------:R-:W-:Y:S01]  /*16a0*/  FADD.FTZ R12, R5, R12 ;  /* 0x0000000c050c7221 */ /* 0x000fe20000010000 */
[----:B------:R-:W-:Y:S01]  /*16b0*/  FADD.FTZ R11, R6, R11 ;  /* 0x0000000b060b7221 */ /* 0x000fe20000010000 */
[----:B------:R-:W-:-:S09]  /*16c0*/  FADD.FTZ R8, R7, R8 ;  /* 0x0000000807087221 */ /* 0x000fd20000010000 */
[----:B------:R-:W-:Y:S05]  /*16d0*/  @!P1 BRA `(.L_x_6513) ;  /* 0xfffffffc00d49947 */ /* 0x000fea000383ffff */
.L_x_6512:
[----:B------:R-:W-:Y:S05]  /*16e0*/  BSYNC.RECONVERGENT B1 ;  /* 0x0000000000017941 */ /* 0x000fea0003800200 */
.L_x_6511:
        /* <DEDUP_REMOVED lines=8> */
[----:B--2---:R-:W-:-:S07]  /*1770*/  FADD.FTZ R9, R9, R2 ;  /* 0x0000000209097221 */ /* 0x004fce0000010000 */
.L_x_6515:
[----:B------:R-:W-:Y:S05]  /*1780*/  BSYNC.RECONVERGENT B1 ;  /* 0x0000000000017941 */ /* 0x000fea0003800200 */
.L_x_6514:
[----:B------:R-:W-:-:S04]  /*1790*/  FADD.FTZ R12, R12, R9 ;  /* 0x000000090c0c7221 */ /* 0x000fc80000010000 */
[----:B------:R-:W-:-:S04]  /*17a0*/  FADD.FTZ R11, R12, R11 ;  /* 0x0000000b0c0b7221 */ /* 0x000fc80000010000 */
[----:B------:R-:W-:Y:S01]  /*17b0*/  FADD.FTZ R19, R11, R8 ;  /* 0x000000080b137221 */ /* 0x000fe20000010000 */
[----:B------:R-:W-:Y:S06]  /*17c0*/  BRA `(.L_x_6505) ;  /* 0x0000009000ec7947 */ /* 0x000fec0003800000 */
.L_x_6506:
        /* <DEDUP_REMOVED lines=18> */
.L_x_6520:
        /* <DEDUP_REMOVED lines=14> */
[----:B--2---:R-:W-:Y:S01]  /*19d0*/  FADD.FTZ R4, R11, R4 ;  /* 0x000000040b047221 */ /* 0x004fe20000010000 */
[----:B---3--:R-:W-:Y:S01]  /*19e0*/  FADD.FTZ R5, R12, R5 ;  /* 0x000000050c057221 */ /* 0x008fe20000010000 */
[----:B----4-:R-:W-:Y:S01]  /*19f0*/  FADD.FTZ R6, R15, R6 ;  /* 0x000000060f067221 */ /* 0x010fe20000010000 */
[----:B-----5:R-:W-:-:S09]  /*1a00*/  FADD.FTZ R19, R8, R19 ;  /* 0x0000001308137221 */ /* 0x020fd20000010000 */
[----:B------:R-:W-:Y:S05]  /*1a10*/  @!P0 BRA `(.L_x_6520) ;  /* 0xfffffffc00b48947 */ /* 0x000fea000383ffff */
[----:B------:R-:W-:Y:S05]  /*1a20*/  BSYNC.RECONVERGENT B2 ;  /* 0x0000000000027941 */ /* 0x000fea0003800200 */
.L_x_6519:
[----:B------:R-:W-:-:S07]  /*1a30*/  MOV R10, R8 ;  /* 0x00000008000a7202 */ /* 0x000fce0000000f00 */
.L_x_6518:
[----:B------:R-:W-:Y:S05]  /*1a40*/  BSYNC.RECONVERGENT B1 ;  /* 0x0000000000017941 */ /* 0x000fea0003800200 */
.L_x_6517:
        /* <DEDUP_REMOVED lines=19> */
.L_x_6522:
[----:B------:R-:W-:Y:S05]  /*1b80*/  BSYNC.RECONVERGENT B1 ;  /* 0x0000000000017941 */ /* 0x000fea0003800200 */
.L_x_6521:
[----:B------:R-:W-:Y:S04]  /*1b90*/  BSSY.RECONVERGENT B1, `(.L_x_6523) ;  /* 0x000000d000017945 */ /* 0x000fe80003800200 */
[----:B------:R-:W-:Y:S05]  /*1ba0*/  @P0 BRA `(.L_x_6524) ;  /* 0x00000000002c0947 */ /* 0x000fea0003800000 */
[----:B0-----:R-:W-:Y:S02]  /*1bb0*/  IMAD.IADD R3, R23, 0x1, R0 ;  /* 0x0000000117037824 */ /* 0x001fe400078e0200 */
[----:B-----5:R-:W-:-:S03]  /*1bc0*/  FADD.FTZ R4, R4, R11 ;  /* 0x0000000b04047221 */ /* 0x020fc60000010000 */
[----:B------:R-:W-:-:S13]  /*1bd0*/  ISETP.GE.U32.AND P0, PT, R3, R22, PT ;  /* 0x000000160300720c */ /* 0x000fda0003f06070 */
[----:B------:R-:W-:Y:S05]  /*1be0*/  @P0 BRA `(.L_x_6524) ;  /* 0x00000000001c0947 */ /* 0x000fea0003800000 */
[----:B------:R-:W-:Y:S01]  /*1bf0*/  IADD3 R3, PT, PT, R3, R0, RZ ;  /* 0x0000000003037210 */ /* 0x000fe20007ffe0ff */
[----:B------:R-:W-:-:S03]  /*1c00*/  FADD.FTZ R5, R5, R12 ;  /* 0x0000000c05057221 */ /* 0x000fc60000010000 */
[----:B------:R-:W-:-:S13]  /*1c10*/  ISETP.GE.U32.AND P0, PT, R3, R22, PT ;  /* 0x000000160300720c */ /* 0x000fda0003f06070 */
[----:B------:R-:W-:Y:S01]  /*1c20*/  @!P0 IADD3 R3, PT, PT, R3, R0, RZ ;  /* 0x0000000003038210 */ /* 0x000fe20007ffe0ff */
[----:B------:R-:W-:-:S03]  /*1c30*/  @!P0 FADD.FTZ R6, R6, R15 ;  /* 0x0000000f06068221 */ /* 0x000fc60000010000 */
[----:B------:R-:W-:-:S13]  /*1c40*/  ISETP.GE.U32.OR P1, PT, R3, R22, P0 ;  /* 0x000000160300720c */ /* 0x000fda0000726470 */
[----:B------:R-:W-:-:S07]  /*1c50*/  @!P1 FADD.FTZ R19, R19, R10 ;  /* 0x0000000a13139221 */ /* 0x000fce0000010000 */
.L_x_6524:
[----:B------:R-:W-:Y:S05]  /*1c60*/  BSYNC.RECONVERGENT B1 ;  /* 0x0000000000017941 */ /* 0x000fea0003800200 */
.L_x_6523:
[----:B------:R-:W-:-:S04]  /*1c70*/  FADD.FTZ R5, R4, R5 ;  /* 0x0000000504057221 */ /* 0x000fc80000010000 */
[----:B------:R-:W-:-:S04]  /*1c80*/  FADD.FTZ R6, R5, R6 ;  /* 0x0000000605067221 */ /* 0x000fc80000010000 */
[----:B------:R-:W-:Y:S01]  /*1c90*/  FADD.FTZ R19, R6, R19 ;  /* 0x0000001306137221 */ /* 0x000fe20000010000 */
[----:B------:R-:W-:Y:S06]  /*1ca0*/  BRA `(.L_x_6505) ;  /* 0x0000008c00b47947 */ /* 0x000fec0003800000 */
.L_x_6516:
        /* <DEDUP_REMOVED lines=14> */
.L_x_6529:
        /* <DEDUP_REMOVED lines=24> */
.L_x_6528:
[----:B------:R-:W-:Y:S01]  /*1f10*/  IMAD.MOV.U32 R12, RZ, RZ, R14 ;  /* 0x000000ffff0c7224 */ /* 0x000fe200078e000e */
[----:B------:R-:W-:Y:S01]  /*1f20*/  MOV R14, R10 ;  /* 0x0000000a000e7202 */ /* 0x000fe20000000f00 */
[----:B------:R-:W-:Y:S01]  /*1f30*/  IMAD.MOV.U32 R10, RZ, RZ, R18 ;  /* 0x000000ffff0a7224 */ /* 0x000fe200078e0012 */
[----:B------:R-:W-:-:S07]  /*1f40*/  MOV R11, R9 ;  /* 0x00000009000b7202 */ /* 0x000fce0000000f00 */
.L_x_6527:
[----:B------:R-:W-:Y:S05]  /*1f50*/  BSYNC.RECONVERGENT B1 ;  /* 0x0000000000017941 */ /* 0x000fea0003800200 */
.L_x_6526:
        /* <DEDUP_REMOVED lines=23> */
.L_x_6531:
[----:B------:R-:W-:Y:S05]  /*20d0*/  BSYNC.RECONVERGENT B1 ;  /* 0x0000000000017941 */ /* 0x000fea0003800200 */
.L_x_6530:
[----:B------:R-:W-:Y:S04]  /*20e0*/  BSSY.RECONVERGENT B1, `(.L_x_6532) ;  /* 0x000000d000017945 */ /* 0x000fe80003800200 */
[----:B------:R-:W-:Y:S05]  /*20f0*/  @P0 BRA `(.L_x_6533) ;  /* 0x00000000002c0947 */ /* 0x000fea0003800000 */
[----:B0-----:R-:W-:Y:S01]  /*2100*/  IADD3 R3, PT, PT, R23, R4, RZ ;  /* 0x0000000417037210 */ /* 0x001fe20007ffe0ff */
[----:B-----5:R-:W-:-:S03]  /*2110*/  FADD.FTZ R7, R7, R12 ;  /* 0x0000000c07077221 */ /* 0x020fc60000010000 */
[----:B------:R-:W-:-:S13]  /*2120*/  ISETP.GE.U32.AND P0, PT, R3, R22, PT ;  /* 0x000000160300720c */ /* 0x000fda0003f06070 */
[----:B------:R-:W-:Y:S05]  /*2130*/  @P0 BRA `(.L_x_6533) ;  /* 0x00000000001c0947 */ /* 0x000fea0003800000 */
[----:B------:R-:W-:Y:S01]  /*2140*/  IADD3 R3, PT, PT, R3, R4, RZ ;  /* 0x0000000403037210 */ /* 0x000fe20007ffe0ff */
[----:B------:R-:W-:-:S03]  /*2150*/  FADD.FTZ R6, R6, R11 ;  /* 0x0000000b06067221 */ /* 0x000fc60000010000 */
[----:B------:R-:W-:-:S13]  /*2160*/  ISETP.GE.U32.AND P0, PT, R3, R22, PT ;  /* 0x000000160300720c */ /* 0x000fda0003f06070 */
[----:B------:R-:W-:Y:S02]  /*2170*/  @!P0 IMAD.IADD R3, R3, 0x1, R4 ;  /* 0x0000000103038824 */ /* 0x000fe400078e0204 */
[----:B------:R-:W-:-:S03]  /*2180*/  @!P0 FADD.FTZ R5, R5, R14 ;  /* 0x0000000e05058221 */ /* 0x000fc60000010000 */
[----:B------:R-:W-:-:S13]  /*2190*/  ISETP.GE.U32.OR P1, PT, R3, R22, P0 ;  /* 0x000000160300720c */ /* 0x000fda0000726470 */
[----:B------:R-:W-:-:S07]  /*21a0*/  @!P1 FADD.FTZ R19, R19, R10 ;  /* 0x0000000a13139221 */ /* 0x000fce0000010000 */
.L_x_6533:
[----:B------:R-:W-:Y:S05]  /*21b0*/  BSYNC.RECONVERGENT B1 ;  /* 0x0000000000017941 */ /* 0x000fea0003800200 */
.L_x_6532:
[----:B------:R-:W-:-:S04]  /*21c0*/  FADD.FTZ R6, R7, R6 ;  /* 0x0000000607067221 */ /* 0x000fc80000010000 */
[----:B------:R-:W-:-:S04]  /*21d0*/  FADD.FTZ R6, R6, R5 ;  /* 0x0000000506067221 */ /* 0x000fc80000010000 */
[----:B------:R-:W-:Y:S01]  /*21e0*/  FADD.FTZ R19, R6, R19 ;  /* 0x0000001306137221 */ /* 0x000fe20000010000 */
[----:B------:R-:W-:Y:S06]  /*21f0*/  BRA `(.L_x_6505) ;  /* 0x0000008800607947 */ /* 0x000fec0003800000 */
.L_x_6525:
        /* <DEDUP_REMOVED lines=18> */
.L_x_6541:
        /* <DEDUP_REMOVED lines=301> */
.L_x_6537:
        /* <DEDUP_REMOVED lines=231> */
.L_x_6538:
        /* <DEDUP_REMOVED lines=242> */
.L_x_6539:
        /* <DEDUP_REMOVED lines=231> */
.L_x_6540:
[----:B------:R-:W-:-:S04]  /*61f0*/  LOP3.LUT R13, R15, 0xfffffffc, RZ, 0xc0, !PT ;  /* 0xfffffffc0f0d7812 */ /* 0x000fc800078ec0ff */
[----:B------:R-:W-:-:S04]  /*6200*/  IADD3 R12, P1, PT, R13, R4, RZ ;  /* 0x000000040d0c7210 */ /* 0x000fc80007f3e0ff */
[----:B------:R-:W-:-:S05]  /*6210*/  IADD3.X R13, PT, PT, RZ, R5, RZ, P1, !PT ;  /* 0x00000005ff0d7210 */ /* 0x000fca0000ffe4ff */
[----:B------:R1:W5:Y:S04]  /*6220*/  LDG.E R12, desc[UR36][R12.64] ;  /* 0x000000240c0c7981 */ /* 0x000368000c1e1900 */
.L_x_6536:
[----:B------:R-:W2:Y:S01]  /*6230*/  LDCU UR5, c[0x0][0x38c] ;  /* 0x00007180ff0577ac */ /* 0x000ea20008000800 */
[----:B0-----:R-:W-:Y:S01]  /*6240*/  MOV R20, UR4 ;  /* 0x0000000400147c02 */ /* 0x001fe20008000f00 */
[----:B-----5:R-:W-:Y:S01]  /*6250*/  FADD.FTZ R9, R6, R9 ;  /* 0x0000000906097221 */ /* 0x020fe20000010000 */
[----:B------:R-:W-:Y:S01]  /*6260*/  FADD.FTZ R10, R7, R10 ;  /* 0x0000000a070a7221 */ /* 0x000fe20000010000 */
[----:B------:R-:W-:Y:S01]  /*6270*/  FADD.FTZ R11, R0, R11 ;  /* 0x0000000b000b7221 */ /* 0x000fe20000010000 */
[----:B------:R-:W-:Y:S01]  /*6280*/  LEA R23, R20, R23, 0x2 ;  /* 0x0000001714177211 */ /* 0x000fe200078e10ff */
[----:B------:R-:W-:-:S04]  /*6290*/  FADD.FTZ R21, R12, R21 ;  /* 0x000000150c157221 */ /* 0x000fc80000010000 */
[----:B-1----:R-:W-:Y:S02]  /*62a0*/  IMAD R13, R20, 0x3, R23 ;  /* 0x00000003140d7824 */ /* 0x002fe400078e0217 */
[----:B--2---:R-:W-:-:S05]  /*62b0*/  IMAD.U32 R22, RZ, RZ, UR5 ;  /* 0x00000005ff167e24 */ /* 0x004fca000f8e00ff */
[----:B------:R-:W-:-:S13]  /*62c0*/  ISETP.GE.U32.AND P1, PT, R13, R22, PT ;  /* 0x000000160d00720c */ /* 0x000fda0003f26070 */
[----:B------:R-:W-:Y:S05]  /*62d0*/  @!P1 BRA `(.L_x_6541) ;  /* 0xffffffc000109947 */ /* 0x000fea000383ffff */
.L_x_6535:
[----:B------:R-:W-:Y:S05]  /*62e0*/  BSYNC.RECONVERGENT B1 ;  /* 0x0000000000017941 */ /* 0x000fea0003800200 */
.L_x_6534:
        /* <DEDUP_REMOVED lines=285> */
.L_x_6545:
[----:B------:R-:W-:Y:S02]  /*74c0*/  SHF.R.U32.HI R12, RZ, 0x2, R6 ;  /* 0x00000002ff0c7819 */ /* 0x000fe40000011606 */
[----:B------:R-:W-:-:S07]  /*74d0*/  MOV R13, RZ ;  /* 0x000000ff000d7202 */ /* 0x000fce0000000f00 */
.L_x_6544:
        /* <DEDUP_REMOVED lines=284> */
.L_x_6547:
[----:B------:R-:W-:Y:S01]  /*86a0*/  SHF.R.U32.HI R18, RZ, 0x2, R7 ;  /* 0x00000002ff127819 */ /* 0x000fe20000011607 */
[----:B------:R-:W-:-:S07]  /*86b0*/  IMAD.MOV.U32 R19, RZ, RZ, RZ ;  /* 0x000000ffff137224 */ /* 0x000fce00078e00ff */
.L_x_6546:
        /* <DEDUP_REMOVED lines=281> */
.L_x_6549:
[----:B------:R-:W-:Y:S01]  /*9850*/  SHF.R.U32.HI R18, RZ, 0x2, R0 ;  /* 0x00000002ff127819 */ /* 0x000fe20000011600 */
[----:B------:R-:W-:-:S07]  /*9860*/  IMAD.MOV.U32 R19, RZ, RZ, RZ ;  /* 0x000000ffff137224 */ /* 0x000fce00078e00ff */
.L_x_6548:
        /* <DEDUP_REMOVED lines=281> */
.L_x_6551:
[----:B------:R-:W-:Y:S01]  /*aa00*/  SHF.R.U32.HI R12, RZ, 0x2, R5 ;  /* 0x00000002ff0c7819 */ /* 0x000fe20000011605 */
[----:B------:R-:W-:-:S07]  /*aa10*/  IMAD.MOV.U32 R13, RZ, RZ, RZ ;  /* 0x000000ffff0d7224 */ /* 0x000fce00078e00ff */
.L_x_6550:
[----:B------:R-:W-:-:S04]  /*aa20*/  LEA R4, P0, R12, R3, 0x2 ;  /* 0x000000030c047211 */ /* 0x000fc800078010ff */
[----:B------:R-:W-:-:S05]  /*aa30*/  LEA.HI.X R5, R12, R2, R13, 0x2, P0 ;  /* 0x000000020c057211 */ /* 0x000fca00000f140d */
[----:B------:R0:W5:Y:S04]  /*aa40*/  LDG.E R8, desc[UR36][R4.64] ;  /* 0x0000002404087981 */ /* 0x000168000c1e1900 */
.L_x_6543:
[----:B------:R-:W-:Y:S05]  /*aa50*/  BSYNC.RECONVERGENT B1 ;  /* 0x0000000000017941 */ /* 0x000fea0003800200 */
.L_x_6542:
[----:B------:R-:W-:Y:S01]  /*aa60*/  ISETP.GE.U32.AND P0, PT, R23, R22, PT ;  /* 0x000000161700720c */ /* 0x000fe20003f06070 */
[----:B------:R-:W-:-:S12]  /*aa70*/  BSSY.RECONVERGENT B1, `(.L_x_6552) ;  /* 0x000000d000017945 */ /* 0x000fd80003800200 */
[----:B------:R-:W-:Y:S05]  /*aa80*/  @P0 BRA `(.L_x_6553) ;  /* 0x00000000002c0947 */ /* 0x000fea0003800000 */
[----:B------:R-:W-:Y:S01]  /*aa90*/  IADD3 R3, PT, PT, R23, R20, RZ ;  /* 0x0000001417037210 */ /* 0x000fe20007ffe0ff */
        /* <DEDUP_REMOVED lines=10> */
.L_x_6553:
[----:B------:R-:W-:Y:S05]  /*ab40*/  BSYNC.RECONVERGENT B1 ;  /* 0x0000000000017941 */ /* 0x000fea0003800200 */
.L_x_6552:
[----:B------:R-:W-:-:S04]  /*ab50*/  FADD.FTZ R10, R10, R9 ;  /* 0x000000090a0a7221 */ /* 0x000fc80000010000 */
[----:B------:R-:W-:-:S04]  /*ab60*/  FADD.FTZ R10, R10, R11 ;  /* 0x0000000b0a0a7221 */ /* 0x000fc80000010000 */
[----:B------:R-:W-:-:S07]  /*ab70*/  FADD.FTZ R19, R10, R21 ;  /* 0x000000150a137221 */ /* 0x000fce0000010000 */
.L_x_6505:
[----:B------:R-:W-:Y:S05]  /*ab80*/  BSYNC.RECONVERGENT B0 ;  /* 0x0000000000007941 */ /* 0x000fea0003800200 */
.L_x_6504:
        /* <DEDUP_REMOVED lines=17> */
.L_x_6555:
        /* <DEDUP_REMOVED lines=10> */
[----:B-1-3--:R-:W-:-:S05]  /*ad40*/  @!P0 FADD.FTZ R19, R19, R4 ;  /* 0x0000000413138221 */ /* 0x00afca0000010000 */
[----:B------:R3:W-:Y:S01]  /*ad50*/  @!P0 STS [R2], R19 ;  /* 0x0000001302008388 */ /* 0x0007e20000000800 */
[----:B------:R-:W-:Y:S05]  /*ad60*/  BRA.U UP0, `(.L_x_6555) ;  /* 0xfffffffd00cc7547 */ /* 0x000fea000b83ffff */
.L_x_6554:
        /* <DEDUP_REMOVED lines=18> */
.L_x_6558:
[----:B------:R-:W-:Y:S01]  /*ae90*/  SHF.R.U32.HI R7, RZ, 0x1, R3 ;  /* 0x00000001ff077819 */ /* 0x000fe20000011603 */
[----:B------:R-:W-:Y:S03]  /*aea0*/  BAR.SYNC.DEFER_BLOCKING 0x0 ;  /* 0x0000000000007b1d */ /* 0x000fe60000010000 */
[----:B------:R-:W-:-:S04]  /*aeb0*/  IADD3 R4, PT, PT, R7, R0, RZ ;  /* 0x0000000007047210 */ /* 0x000fc80007ffe0ff */
[----:B------:R-:W-:-:S04]  /*aec0*/  ISETP.GE.U32.AND P0, PT, R4, UR5, PT ;  /* 0x0000000504007c0c */ /* 0x000fc8000bf06070 */
[----:B------:R-:W-:-:S13]  /*aed0*/  ISETP.GE.U32.OR P0, PT, R0, R7, P0 ;  /* 0x000000070000720c */ /* 0x000fda0000706470 */
[----:B------:R-:W-:-:S06]  /*aee0*/  @!P0 LEA R4, R7, R2, 0x2 ;  /* 0x0000000207048211 */ /* 0x000fcc00078e10ff */
[----:B------:R-:W4:Y:S02]  /*aef0*/  @!P0 LDS R4, [R4] ;  /* 0x0000000004048984 */ /* 0x000f240000000800 */
[----:B----4-:R-:W-:-:S05]  /*af00*/  @!P0 FADD.FTZ R19, R19, R4 ;  /* 0x0000000413138221 */ /* 0x010fca0000010000 */
[----:B------:R0:W-:Y:S01]  /*af10*/  @!P0 STS [R2], R19 ;  /* 0x0000001302008388 */ /* 0x0001e20000000800 */
[----:B------:R-:W-:Y:S01]  /*af20*/  ISETP.GT.U32.AND P0, PT, R3, 0x7f, PT ;  /* 0x0000007f0300780c */ /* 0x000fe20003f04070 */
[----:B------:R-:W-:-:S12]  /*af30*/  IMAD.MOV.U32 R3, RZ, RZ, R7 ;  /* 0x000000ffff037224 */ /* 0x000fd800078e0007 */
[----:B0-----:R-:W-:Y:S05]  /*af40*/  @P0 BRA `(.L_x_6558) ;  /* 0xfffffffc00d00947 */ /* 0x001fea000383ffff */
.L_x_6557:
[----:B------:R-:W-:Y:S01]  /*af50*/  BAR.SYNC.DEFER_BLOCKING 0x0 ;  /* 0x0000000000007b1d */ /* 0x000fe20000010000 */
[----:B------:R-:W-:-:S09]  /*af60*/  UISETP.GE.U32.AND UP0, UPT, UR4, 0x2, UPT ;  /* 0x000000020400788c */ /* 0x000fd2000bf06070 */
[----:B------:R-:W-:Y:S05]  /*af70*/  BRA.U !UP0, `(.L_x_6556) ;  /* 0x0000000108187547 */ /* 0x000fea000b800000 */
[----:B-1-34-:R-:W-:-:S07]  /*af80*/  HFMA2 R2, -RZ, RZ, 0, 5.9604644775390625e-08 ;  /* 0x00000001ff027431 */ /* 0x01afce00000001ff */
.L_x_6559:
[----:B------:R1:W3:Y:S02]  /*af90*/  SHFL.DOWN PT, R4, R19, R2, 0x1f ;  /* 0x08001f0213047589 */ /* 0x0002e400000e0000 */
[----:B-1----:R-:W-:-:S04]  /*afa0*/  SHF.L.U32 R2, R2, 0x1, RZ ;  /* 0x0000000102027819 */ /* 0x002fc800000006ff */
[----:B------:R-:W-:Y:S01]  /*afb0*/  ISETP.GE.AND P0, PT, R2, UR4, PT ;  /* 0x0000000402007c0c */ /* 0x000fe2000bf06270 */
[----:B---3--:R-:W-:-:S12]  /*afc0*/  FADD.FTZ R19, R4, R19 ;  /* 0x0000001304137221 */ /* 0x008fd80000010000 */
[----:B------:R-:W-:Y:S05]  /*afd0*/  @!P0 BRA `(.L_x_6559) ;  /* 0xfffffffc00ec8947 */ /* 0x000fea000383ffff */
.L_x_6556:
        /* <DEDUP_REMOVED lines=282> */
.L_x_6560:
        /* <DEDUP_REMOVED lines=296> */
.L_x_6562:
        /* <DEDUP_REMOVED lines=24> */
.L_x_6564:
[----:B------:R-:W-:Y:S05]  /*d580*/  BSYNC.RECONVERGENT B0 ;  /* 0x0000000000007941 */ /* 0x000fea0003800200 */
.L_x_6563:
        /* <DEDUP_REMOVED lines=35> */
.L_x_6566:
[----:B------:R-:W-:Y:S05]  /*d7c0*/  BSYNC.RECONVERGENT B0 ;  /* 0x0000000000007941 */ /* 0x000fea0003800200 */
.L_x_6565:
        /* <DEDUP_REMOVED lines=32> */
.L_x_6571:
        /* <DEDUP_REMOVED lines=8> */
.L_x_6570:
[----:B------:R-:W-:Y:S05]  /*da50*/  BRA `(.L_x_6569) ;  /* 0x0000000000447947 */ /* 0x000fea0003800000 */
.L_x_6568:
        /* <DEDUP_REMOVED lines=9> */
.L_x_6572:
        /* <DEDUP_REMOVED lines=8> */
.L_x_6569:
[----:B------:R-:W-:Y:S05]  /*db70*/  BSYNC.RECONVERGENT B0 ;  /* 0x0000000000007941 */ /* 0x000fea0003800200 */
.L_x_6567:
        /* <DEDUP_REMOVED lines=12> */
.L_x_6574:
        /* <DEDUP_REMOVED lines=13> */
.L_x_6573:
        /* <DEDUP_REMOVED lines=9> */
.L_x_6577:
        /* <DEDUP_REMOVED lines=12> */
.L_x_6576:
[----:B------:R-:W-:Y:S01]  /*de60*/  BAR.SYNC.DEFER_BLOCKING 0x0 ;  /* 0x0000000000007b1d */ /* 0x000fe20000010000 */
[----:B------:R-:W-:-:S09]  /*de70*/  UISETP.GE.U32.AND UP0, UPT, UR4, 0x2, UPT ;  /* 0x000000020400788c */ /* 0x000fd2000bf06070 */
[----:B------:R-:W-:Y:S05]  /*de80*/  BRA.U !UP0, `(.L_x_6575) ;  /* 0x0000000108187547 */ /* 0x000fea000b800000 */
[----:B------:R-:W-:-:S07]  /*de90*/  IMAD.MOV.U32 R0, RZ, RZ, 0x1 ;  /* 0x00000001ff007424 */ /* 0x000fce00078e00ff */
.L_x_6578:
[----:B01----:R0:W1:Y:S02]  /*dea0*/  SHFL.DOWN PT, R4, R17, R0, 0x1f ;  /* 0x08001f0011047589 */ /* 0x00306400000e0000 */
[----:B0-----:R-:W-:-:S04]  /*deb0*/  SHF.L.U32 R0, R0, 0x1, RZ ;  /* 0x0000000100007819 */ /* 0x001fc800000006ff */
[----:B------:R-:W-:Y:S01]  /*dec0*/  ISETP.GE.AND P1, PT, R0, UR4, PT ;  /* 0x0000000400007c0c */ /* 0x000fe2000bf26270 */
[----:B-1----:R-:W-:-:S12]  /*ded0*/  FADD.FTZ R17, R4, R17 ;  /* 0x0000001104117221 */ /* 0x002fd80000010000 */
[----:B------:R-:W-:Y:S05]  /*dee0*/  @!P1 BRA `(.L_x_6578) ;  /* 0xfffffffc00ec9947 */ /* 0x000fea000383ffff */
.L_x_6575:
        /* <DEDUP_REMOVED lines=14> */
[----:B01----:R-:W-:-:S07]  /*dfd0*/  FADD.FTZ R17, R17, R0 ;  /* 0x0000000011117221 */ /* 0x003fce0000010000 */
.L_x_6580:
        /* <DEDUP_REMOVED lines=20> */
.L_x_6582:
[----:B------:R-:W2:Y:S02]  /*e120*/  LDCU.64 UR4, c[0x0][0x760] ;  /* 0x0000ec00ff0477ac */ /* 0x000ea40008000a00 */
[----:B--2---:R-:W-:-:S05]  /*e130*/  IADD3 R2, P0, PT, R16, UR4, RZ ;  /* 0x0000000410027c10 */ /* 0x004fca000ff1e0ff */
[----:B------:R-:W-:-:S05]  /*e140*/  IMAD.X R3, RZ, RZ, UR5, P0 ;  /* 0x00000005ff037e24 */ /* 0x000fca00080e06ff */
[----:B------:R-:W-:Y:S01]  /*e150*/  STG.E desc[UR36][R2.64], R17 ;  /* 0x0000001102007986 */ /* 0x000fe2000c101924 */
[----:B------:R-:W-:Y:S05]  /*e160*/  EXIT ;  /* 0x000000000000794d */ /* 0x000fea0003800000 */
.L_x_6581:
[----:B------:R-:W-:Y:S01]  /*e170*/  STG.E desc[UR36][R2.64], R17 ;  /* 0x0000001102007986 */ /* 0x000fe2000c101924 */
[----:B------:R-:W-:Y:S05]  /*e180*/  EXIT ;  /* 0x000000000000794d */ /* 0x000fea0003800000 */
.L_x_6579:
[----:B------:R-:W2:Y:S01]  /*e190*/  LDCU.U8 UR4, c[0x0][0x790] ;  /* 0x0000f200ff0477ac */ /* 0x000ea20008000000 */
[----:B------:R-:W3:Y:S01]  /*e1a0*/  LDCU.U8 UR5, c[0x0][0x791] ;  /* 0x0000f220ff0577ac */ /* 0x000ee20008000000 */
[----:B--2---:R-:W-:Y:S02]  /*e1b0*/  UISETP.NE.AND UP0, UPT, UR4, URZ, UPT ;  /* 0x000000ff0400728c */ /* 0x004fe4000bf05270 */
[----:B---3--:R-:W-:-:S07]  /*e1c0*/  UISETP.NE.AND UP1, UPT, UR5, URZ, UPT ;  /* 0x000000ff0500728c */ /* 0x008fce000bf25270 */
[----:B------:R-:W-:Y:S05]  /*e1d0*/  BRA.U !UP0, `(.L_x_6583) ;  /* 0x0000000108087547 */ /* 0x000fea000b800000 */
[----:B------:R-:W0:Y:S02]  /*e1e0*/  LDG.E R0, desc[UR36][R2.64] ;  /* 0x0000002402007981 */ /* 0x000e24000c1e1900 */
[----:B01----:R-:W-:-:S07]  /*e1f0*/  FADD.FTZ R17, R17, R0 ;  /* 0x0000000011117221 */ /* 0x003fce0000010000 */
.L_x_6583:
        /* <DEDUP_REMOVED lines=20> */
.L_x_6585:
[----:B------:R-:W2:Y:S02]  /*e340*/  LDCU.64 UR4, c[0x0][0x760] ;  /* 0x0000ec00ff0477ac */ /* 0x000ea40008000a00 */
[----:B--2---:R-:W-:-:S04]  /*e350*/  IADD3 R2, P0, PT, R16, UR4, RZ ;  /* 0x0000000410027c10 */ /* 0x004fc8000ff1e0ff */
[----:B------:R-:W-:-:S05]  /*e360*/  IADD3.X R3, PT, PT, RZ, UR5, RZ, P0, !PT ;  /* 0x00000005ff037c10 */ /* 0x000fca00087fe4ff */
[----:B------:R-:W-:Y:S01]  /*e370*/  STG.E desc[UR36][R2.64], R17 ;  /* 0x0000001102007986 */ /* 0x000fe2000c101924 */
[----:B------:R-:W-:Y:S05]  /*e380*/  EXIT ;  /* 0x000000000000794d */ /* 0x000fea0003800000 */
.L_x_6584:
[----:B------:R-:W-:Y:S01]  /*e390*/  STG.E desc[UR36][R2.64], R17 ;  /* 0x0000001102007986 */ /* 0x000fe2000c101924 */
[----:B------:R-:W-:Y:S05]  /*e3a0*/  EXIT ;  /* 0x000000000000794d */ /* 0x000fea0003800000 */
.L_x_6561:
        /* <DEDUP_REMOVED lines=23> */
[----:B--2---:R-:W-:-:S07]  /*e520*/  FADD.FTZ R19, R19, R0 ;  /* 0x0000000013137221 */ /* 0x004fce0000010000 */
.L_x_6587:
        /* <DEDUP_REMOVED lines=20> */
.L_x_6589:
[----:B------:R-:W0:Y:S02]  /*e670*/  LDCU.64 UR4, c[0x0][0x760] ;  /* 0x0000ec00ff0477ac */ /* 0x000e240008000a00 */
[----:B0-----:R-:W-:-:S04]  /*e680*/  IADD3 R2, P0, PT, R18, UR4, RZ ;  /* 0x0000000412027c10 */ /* 0x001fc8000ff1e0ff */
[----:B------:R-:W-:-:S05]  /*e690*/  IADD3.X R3, PT, PT, RZ, UR5, RZ, P0, !PT ;  /* 0x00000005ff037c10 */ /* 0x000fca00087fe4ff */
[----:B------:R-:W-:Y:S01]  /*e6a0*/  STG.E desc[UR36][R2.64], R19 ;  /* 0x0000001302007986 */ /* 0x000fe2000c101924 */
[----:B------:R-:W-:Y:S05]  /*e6b0*/  EXIT ;  /* 0x000000000000794d */ /* 0x000fea0003800000 */
.L_x_6588:
[----:B------:R-:W-:Y:S01]  /*e6c0*/  STG.E desc[UR36][R2.64], R19 ;  /* 0x0000001302007986 */ /* 0x000fe2000c101924 */
[----:B------:R-:W-:Y:S05]  /*e6d0*/  EXIT ;  /* 0x000000000000794d */ /* 0x000fea0003800000 */
.L_x_6586:
[----:B------:R-:W0:Y:S01]  /*e6e0*/  LDCU.U8 UR4, c[0x0][0x790] ;  /* 0x0000f200ff0477ac */ /* 0x000e220008000000 */
[----:B------:R-:W1:Y:S01]  /*e6f0*/  LDCU.U8 UR5, c[0x0][0x791] ;  /* 0x0000f220ff0577ac */ /* 0x000e620008000000 */
[----:B0-----:R-:W-:Y:S02]  /*e700*/  UISETP.NE.AND UP0, UPT, UR4, URZ, UPT ;  /* 0x000000ff0400728c */ /* 0x001fe4000bf05270 */
[----:B-1----:R-:W-:-:S07]  /*e710*/  UISETP.NE.AND UP1, UPT, UR5, URZ, UPT ;  /* 0x000000ff0500728c */ /* 0x002fce000bf25270 */
[----:B------:R-:W-:Y:S05]  /*e720*/  BRA.U !UP0, `(.L_x_6590) ;  /* 0x0000000108087547 */ /* 0x000fea000b800000 */
[----:B------:R-:W2:Y:S02]  /*e730*/  LDG.E R0, desc[UR36][R2.64] ;  /* 0x0000002402007981 */ /* 0x000ea4000c1e1900 */
[----:B--2---:R-:W-:-:S07]  /*e740*/  FADD.FTZ R19, R19, R0 ;  /* 0x0000000013137221 */ /* 0x004fce0000010000 */
.L_x_6590:
        /* <DEDUP_REMOVED lines=20> */
.L_x_6592:
[----:B------:R-:W0:Y:S02]  /*e890*/  LDCU.64 UR4, c[0x0][0x760] ;  /* 0x0000ec00ff0477ac */ /* 0x000e240008000a00 */
[----:B0-----:R-:W-:-:S04]  /*e8a0*/  IADD3 R2, P0, PT, R18, UR4, RZ ;  /* 0x0000000412027c10 */ /* 0x001fc8000ff1e0ff */
[----:B------:R-:W-:-:S05]  /*e8b0*/  IADD3.X R3, PT, PT, RZ, UR5, RZ, P0, !PT ;  /* 0x00000005ff037c10 */ /* 0x000fca00087fe4ff */
[----:B------:R-:W-:Y:S01]  /*e8c0*/  STG.E desc[UR36][R2.64], R19 ;  /* 0x0000001302007986 */ /* 0x000fe2000c101924 */
[----:B------:R-:W-:Y:S05]  /*e8d0*/  EXIT ;  /* 0x000000000000794d */ /* 0x000fea0003800000 */
.L_x_6591:
[----:B------:R-:W-:Y:S01]  /*e8e0*/  STG.E desc[UR36][R2.64], R19 ;  /* 0x0000001302007986 */ /* 0x000fe2000c101924 */
[----:B------:R-:W-:Y:S05]  /*e8f0*/  EXIT ;  /* 0x000000000000794d */ /* 0x000fea0003800000 */
.L_x_6593:
        /* <DEDUP_REMOVED lines=16> */
.L_x_8901:


//--------------------- .text._ZN2at6native13reduce_kernelILi256ELi2ENS0_8ReduceOpIfNS0_14func_wrapper_tIfNS0_55_GLOBAL__N__0955718d_22_SparseCsrTensorMath_cu_868dd54514ReductionAddOpIfEEEEjfLi4ELi4EEEEEvT1_ --------------------------
	.section	.text._ZN2at6native13reduce_kernelILi256ELi2ENS0_8ReduceOpIfNS0_14func_wrapper_tIfNS0_55_GLOBAL__N__0955718d_22_SparseCsrTensorMath_cu_868dd54514ReductionAddOpIfEEEEjfLi4ELi4EEEEEvT1_,"ax",@progbits
	.align	128
.text._ZN2at6native13reduce_kernelILi256ELi2ENS0_8ReduceOpIfNS0_14func_wrapper_tIfNS0_55_GLOBAL__N__0955718d_22_SparseCsrTensorMath_cu_868dd54514ReductionAddOpIfEEEEjfLi4ELi4EEEEEvT1_:
        .type           _ZN2at6native13reduce_kernelILi256ELi2ENS0_8ReduceOpIfNS0_14func_wrapper_tIfNS0_55_GLOBAL__N__0955718d_22_SparseCsrTensorMath_cu_868dd54514ReductionAddOpIfEEEEjfLi4ELi4EEEEEvT1_,@function
        .size           _ZN2at6native13reduce_kernelILi256ELi2ENS0_8ReduceOpIfNS0_14func_wrapper_tIfNS0_55_GLOBAL__N__0955718d_22_SparseCsrTensorMath_cu_868dd54514ReductionAddOpIfEEEEjfLi4ELi4EEEEEvT1_,(.L_x_8902 - _ZN2at6native13reduce_kernelILi256ELi2ENS0_8ReduceOpIfNS0_14func_wrapper_tIfNS0_55_GLOBAL__N__0955718d_22_SparseCsrTensorMath_cu_868dd54514ReductionAddOpIfEEEEjfLi4ELi4EEEEEvT1_)
        .other          _ZN2at6native13reduce_kernelILi256ELi2ENS0_8ReduceOpIfNS0_14func_wrapper_tIfNS0_55_GLOBAL__N__0955718d_22_SparseCsrTensorMath_cu_868dd54514ReductionAddOpIfEEEEjfLi4ELi4EEEEEvT1_,@"STO_CUDA_ENTRY STV_DEFAULT"
_ZN2at6native13reduce_kernelILi256ELi2ENS0_8ReduceOpIfNS0_14func_wrapper_tIfNS0_55_GLOBAL__N__0955718d_22_SparseCsrTensorMath_cu_868dd54514ReductionAddOpIfEEEEjfLi4ELi4EEEEEvT1_:
        /* <DEDUP_REMOVED lines=296> */
.L_x_6594:
        /* <DEDUP_REMOVED lines=32> */
.L_x_6598:
        /* <DEDUP_REMOVED lines=27> */
[----:B0-----:R-:W-:-:S07]  /*1630*/  FADD.FTZ R3, R4, UR4 ;  /* 0x0000000404037e21 */ /* 0x001fce0008010000 */
.L_x_6602:
[----:B------:R-:W-:Y:S05]  /*1640*/  BSYNC.RECONVERGENT B1 ;  /* 0x0000000000017941 */ /* 0x000fea0003800200 */
.L_x_6601:
[----:B------:R-:W0:Y:S01]  /*1650*/  LDC R25, c[0x0][0x38c] ;  /* 0x0000e300ff197b82 */ /* 0x000e220000000800 */
[----:B------:R-:W-:-:S04]  /*1660*/  IADD3 R18, P0, PT, R18, 0x10, RZ ;  /* 0x0000001012127810 */ /* 0x000fc80007f1e0ff */
[----:B------:R-:W-:Y:S02]  /*1670*/  IADD3.X R19, PT, PT, RZ, R19, RZ, P0, !PT ;  /* 0x00000013ff137210 */ /* 0x000fe400007fe4ff */
[----:B0-----:R-:W-:-:S07]  /*1680*/  IADD3 R25, PT, PT, R6, -0x4, R25 ;  /* 0xfffffffc06197810 */ /* 0x001fce0007ffe019 */
.L_x_6600:
[----:B------:R-:W-:Y:S05]  /*1690*/  BSYNC.RECONVERGENT B0 ;  /* 0x0000000000007941 */ /* 0x000fea0003800200 */
.L_x_6599:
        /* <DEDUP_REMOVED lines=16> */
.L_x_6605:
[C---:B------:R-:W-:Y:S01]  /*17a0*/  IMAD.WIDE.U32 R4, R9.reuse, 0x10, R18 ;  /* 0x0000001009047825 */ /* 0x040fe200078e0012 */
[----:B------:R-:W0:Y:S05]  /*17b0*/  LDCU UR4, c[0x0][0x394] ;  /* 0x00007280ff0477ac */ /* 0x000e2a0008000800 */
[----:B------:R-:W2:Y:S01]  /*17c0*/  LDG.E.128 R4, desc[UR36][R4.64] ;  /* 0x0000002404047981 */ /* 0x000ea2000c1e1d00 */
[----:B0-----:R-:W-:-:S04]  /*17d0*/  IADD3 R9, PT, PT, R9, UR4, RZ ;  /* 0x0000000409097c10 */ /* 0x001fc8000fffe0ff */
[----:B------:R-:W-:-:S04]  /*17e0*/  LEA R10, R9, 0x3, 0x2 ;  /* 0x00000003090a7811 */ /* 0x000fc800078e10ff */
[----:B------:R-:W-:Y:S01]  /*17f0*/  ISETP.GE.U32.AND P1, PT, R10, R25, PT ;  /* 0x000000190a00720c */ /* 0x000fe20003f26070 */
[----:B--2---:R-:W-:Y:S01]  /*1800*/  FADD.FTZ R3, R4, R3 ;  /* 0x0000000304037221 */ /* 0x004fe20000010000 */
[----:B------:R-:W-:Y:S01]  /*1810*/  FADD.FTZ R8, R5, R8 ;  /* 0x0000000805087221 */ /* 0x000fe20000010000 */
[----:B------:R-:W-:Y:S01]  /*1820*/  FADD.FTZ R11, R6, R11 ;  /* 0x0000000b060b7221 */ /* 0x000fe20000010000 */
[----:B------:R-:W-:-:S09]  /*1830*/  FADD.FTZ R0, R7, R0 ;  /* 0x0000000007007221 */ /* 0x000fd20000010000 */
[----:B------:R-:W-:Y:S05]  /*1840*/  @!P1 BRA `(.L_x_6605) ;  /* 0xfffffffc00d49947 */ /* 0x000fea000383ffff */
.L_x_6604:
[----:B------:R-:W-:Y:S05]  /*1850*/  BSYNC.RECONVERGENT B0 ;  /* 0x0000000000007941 */ /* 0x000fea0003800200 */
.L_x_6603:
        /* <DEDUP_REMOVED lines=8> */
[----:B--2---:R-:W-:-:S07]  /*18e0*/  FADD.FTZ R3, R3, R18 ;  /* 0x0000001203037221 */ /* 0x004fce0000010000 */
.L_x_6607:
[----:B------:R-:W-:Y:S05]  /*18f0*/  BSYNC.RECONVERGENT B0 ;  /* 0x0000000000007941 */ /* 0x000fea0003800200 */
.L_x_6606:
[----:B------:R-:W-:Y:S01]  /*1900*/  FADD.FTZ R8, R8, R3 ;  /* 0x0000000308087221 */ /* 0x000fe20000010000 */
[----:B------:R-:W-:-:S03]  /*1910*/  HFMA2 R19, -RZ, RZ, 0, 0 ;  /* 0x00000000ff137431 */ /* 0x000fc600000001ff */
[----:B------:R-:W-:-:S04]  /*1920*/  FADD.FTZ R11, R8, R11 ;  /* 0x0000000b080b7221 */ /* 0x000fc80000010000 */
[----:B------:R-:W-:Y:S01]  /*1930*/  FADD.FTZ R18, R11, R0 ;  /* 0x000000000b127221 */ /* 0x000fe20000010000 */
[----:B------:R-:W-:Y:S06]  /*1940*/  BRA `(.L_x_6596) ;  /* 0x00000098007c7947 */ /* 0x000fec0003800000 */
.L_x_6597:
        /* <DEDUP_REMOVED lines=27> */
.L_x_6611:
        /* <DEDUP_REMOVED lines=32> */
.L_x_6610:
[----:B------:R-:W-:Y:S05]  /*1d00*/  BSYNC.RECONVERGENT B0 ;  /* 0x0000000000007941 */ /* 0x000fea0003800200 */
.L_x_6609:
        /* <DEDUP_REMOVED lines=23> */
.L_x_6613:
[----:B------:R-:W-:Y:S05]  /*1e80*/  BSYNC.RECONVERGENT B0 ;  /* 0x0000000000007941 */ /* 0x000fea0003800200 */
.L_x_6612:
        /* <DEDUP_REMOVED lines=18> */
.L_x_6615:
[----:B------:R-:W-:Y:S05]  /*1fb0*/  BSYNC.RECONVERGENT B0 ;  /* 0x0000000000007941 */ /* 0x000fea0003800200 */
.L_x_6614:
[----:B------:R-:W-:Y:S01]  /*1fc0*/  FADD.FTZ R0, R25, R9 ;  /* 0x0000000919007221 */ /* 0x000fe20000010000 */
[----:B------:R-:W-:-:S03]  /*1fd0*/  FADD.FTZ R3, R24, R8 ;  /* 0x0000000818037221 */ /* 0x000fc60000010000 */
[----:B------:R-:W-:Y:S01]  /*1fe0*/  FADD.FTZ R0, R0, R7 ;  /* 0x0000000700007221 */ /* 0x000fe20000010000 */
[----:B------:R-:W-:-:S03]  /*1ff0*/  FADD.FTZ R3, R3, R6 ;  /* 0x0000000603037221 */ /* 0x000fc60000010000 */
[----:B-1----:R-:W-:Y:S01]  /*2000*/  FADD.FTZ R18, R0, R5 ;  /* 0x0000000500127221 */ /* 0x002fe20000010000 */
[----:B------:R-:W-:Y:S01]  /*2010*/  FADD.FTZ R19, R3, R4 ;  /* 0x0000000403137221 */ /* 0x000fe20000010000 */
[----:B------:R-:W-:Y:S06]  /*2020*/  BRA `(.L_x_6596) ;  /* 0x0000009000c47947 */ /* 0x000fec0003800000 */
.L_x_6608:
        /* <DEDUP_REMOVED lines=23> */
.L_x_6619:
        /* <DEDUP_REMOVED lines=32> */
.L_x_6618:
[----:B------:R-:W-:Y:S05]  /*23a0*/  BSYNC.RECONVERGENT B0 ;  /* 0x0000000000007941 */ /* 0x000fea0003800200 */
.L_x_6617:
        /* <DEDUP_REMOVED lines=27> */
.L_x_6621:
[----:B------:R-:W-:Y:S05]  /*2560*/  BSYNC.RECONVERGENT B0 ;  /* 0x0000000000007941 */ /* 0x000fea0003800200 */
.L_x_6620:
        /* <DEDUP_REMOVED lines=18> */
.L_x_6623:
[----:B------:R-:W-:Y:S05]  /*2690*/  BSYNC.RECONVERGENT B0 ;  /* 0x0000000000007941 */ /* 0x000fea0003800200 */
.L_x_6622:
[----:B------:R-:W-:Y:S01]  /*26a0*/  FADD.FTZ R0, R11, R9 ;  /* 0x000000090b007221 */ /* 0x000fe20000010000 */
[----:B------:R-:W-:-:S03]  /*26b0*/  FADD.FTZ R3, R26, R10 ;  /* 0x0000000a1a037221 */ /* 0x000fc60000010000 */
[----:B------:R-:W-:Y:S01]  /*26c0*/  FADD.FTZ R0, R0, R7 ;  /* 0x0000000700007221 */ /* 0x000fe20000010000 */
[----:B------:R-:W-:-:S03]  /*26d0*/  FADD.FTZ R3, R3, R8 ;  /* 0x0000000803037221 */ /* 0x000fc60000010000 */
[----:B-1----:R-:W-:Y:S01]  /*26e0*/  FADD.FTZ R18, R0, R5 ;  /* 0x0000000500127221 */ /* 0x002fe20000010000 */
[----:B------:R-:W-:Y:S01]  /*26f0*/  FADD.FTZ R19, R3, R6 ;  /* 0x0000000603137221 */ /* 0x000fe20000010000 */
[----:B------:R-:W-:Y:S06]  /*2700*/  BRA `(.L_x_6596) ;  /* 0x0000008c000c7947 */ /* 0x000fec0003800000 */
.L_x_6616:
        /* <DEDUP_REMOVED lines=26> */
.L_x_6631:
        /* <DEDUP_REMOVED lines=306> */
.L_x_6627:
        /* <DEDUP_REMOVED lines=241> */
.L_x_6628:
        /* <DEDUP_REMOVED lines=241> */
.L_x_6629:
        /* <DEDUP_REMOVED lines=241> */
.L_x_6630:
[----:B------:R-:W-:-:S04]  /*6900*/  LOP3.LUT R25, R28, 0xfffffff8, RZ, 0xc0, !PT ;  /* 0xfffffff81c197812 */ /* 0x000fc800078ec0ff */
[----:B------:R-:W-:-:S04]  /*6910*/  IADD3 R24, P1, PT, R25, R18, RZ ;  /* 0x0000001219187210 */ /* 0x000fc80007f3e0ff */
[----:B------:R-:W-:-:S06]  /*6920*/  IADD3.X R25, PT, PT, RZ, R19, RZ, P1, !PT ;  /* 0x00000013ff197210 */ /* 0x000fcc0000ffe4ff */
[----:B------:R-:W5:Y:S03]  /*6930*/  LDG.E.64 R24, desc[UR36][R24.64] ;  /* 0x0000002418187981 */ /* 0x000f66000c1e1b00 */
.L_x_6626:
[----:B------:R-:W2:Y:S01]  /*6940*/  LDCU UR5, c[0x0][0x38c] ;  /* 0x00007180ff0577ac */ /* 0x000ea20008000800 */
[----:B-1----:R-:W-:Y:S02]  /*6950*/  IMAD.U32 R28, RZ, RZ, UR4 ;  /* 0x00000004ff1c7e24 */ /* 0x002fe4000f8e00ff */
[----:B-----5:R-:W-:Y:S01]  /*6960*/  FADD.FTZ R3, R20, R3 ;  /* 0x0000000314037221 */ /* 0x020fe20000010000 */
[----:B------:R-:W-:Y:S01]  /*6970*/  FADD.FTZ R0, R21, R0 ;  /* 0x0000000015007221 */ /* 0x000fe20000010000 */
[----:B------:R-:W-:Y:S01]  /*6980*/  FADD.FTZ R5, R14, R5 ;  /* 0x000000050e057221 */ /* 0x000fe20000010000 */
[----:B------:R-:W-:Y:S01]  /*6990*/  FADD.FTZ R4, R15, R4 ;  /* 0x000000040f047221 */ /* 0x000fe20000010000 */
[----:B------:R-:W-:Y:S01]  /*69a0*/  LEA R27, R28, R27, 0x2 ;  /* 0x0000001b1c1b7211 */ /* 0x000fe200078e10ff */
[----:B------:R-:W-:Y:S01]  /*69b0*/  FADD.FTZ R7, R12, R7 ;  /* 0x000000070c077221 */ /* 0x000fe20000010000 */
[----:B------:R-:W-:Y:S01]  /*69c0*/  FADD.FTZ R6, R13, R6 ;  /* 0x000000060d067221 */ /* 0x000fe20000010000 */
[----:B------:R-:W-:Y:S01]  /*69d0*/  FADD.FTZ R9, R24, R9 ;  /* 0x0000000918097221 */ /* 0x000fe20000010000 */
[----:B------:R-:W-:Y:S01]  /*69e0*/  FADD.FTZ R8, R25, R8 ;  /* 0x0000000819087221 */ /* 0x000fe20000010000 */
[----:B------:R-:W-:Y:S01]  /*69f0*/  IMAD R31, R28, 0x3, R27 ;  /* 0x000000031c1f7824 */ /* 0x000fe200078e021b */
[----:B--2---:R-:W-:-:S04]  /*6a00*/  MOV R30, UR5 ;  /* 0x00000005001e7c02 */ /* 0x004fc80008000f00 */
[----:B------:R-:W-:-:S13]  /*6a10*/  ISETP.GE.U32.AND P1, PT, R31, R30, PT ;  /* 0x0000001e1f00720c */ /* 0x000fda0003f26070 */
[----:B------:R-:W-:Y:S05]  /*6a20*/  @!P1 BRA `(.L_x_6631) ;  /* 0xffffffbc00a09947 */ /* 0x000fea000383ffff */
.L_x_6625:
[----:B0-----:R-:W-:Y:S05]  /*6a30*/  BSYNC.RECONVERGENT B0 ;  /* 0x0000000000007941 */ /* 0x001fea0003800200 */
.L_x_6624:
        /* <DEDUP_REMOVED lines=284> */
.L_x_6635:
[----:B------:R-:W-:Y:S01]  /*7c00*/  SHF.R.U32.HI R20, RZ, 0x3, R20 ;  /* 0x00000003ff147819 */ /* 0x000fe20000011614 */
[----:B------:R-:W-:-:S07]  /*7c10*/  IMAD.MOV.U32 R21, RZ, RZ, RZ ;  /* 0x000000ffff157224 */ /* 0x000fce00078e00ff */
.L_x_6634:
        /* <DEDUP_REMOVED lines=284> */
.L_x_6637:
[----:B------:R-:W-:Y:S02]  /*8de0*/  SHF.R.U32.HI R18, RZ, 0x3, R33 ;  /* 0x00000003ff127819 */ /* 0x000fe40000011621 */
[----:B------:R-:W-:-:S07]  /*8df0*/  MOV R19, RZ ;  /* 0x000000ff00137202 */ /* 0x000fce0000000f00 */
.L_x_6636:
        /* <DEDUP_REMOVED lines=281> */
.L_x_6639:
[----:B------:R-:W-:Y:S02]  /*9f90*/  SHF.R.U32.HI R18, RZ, 0x3, R33 ;  /* 0x00000003ff127819 */ /* 0x000fe40000011621 */
[----:B------:R-:W-:-:S07]  /*9fa0*/  MOV R19, RZ ;  /* 0x000000ff00137202 */ /* 0x000fce0000000f00 */
.L_x_6638:
        /* <DEDUP_REMOVED lines=281> */
.L_x_6641:
[----:B------:R-:W-:Y:S02]  /*b140*/  SHF.R.U32.HI R24, RZ, 0x3, R24 ;  /* 0x00000003ff187819 */ /* 0x000fe40000011618 */
[----:B------:R-:W-:-:S07]  /*b150*/  MOV R25, RZ ;  /* 0x000000ff00197202 */ /* 0x000fce0000000f00 */
.L_x_6640:
[----:B------:R-:W-:-:S04]  /*b160*/  LEA R32, P0, R24, R32, 0x3 ;  /* 0x0000002018207211 */ /* 0x000fc800078018ff */
[----:B------:R-:W-:-:S05]  /*b170*/  LEA.HI.X R33, R24, R26, R25, 0x3, P0 ;  /* 0x0000001a18217211 */ /* 0x000fca00000f1c19 */
[----:B------:R0:W5:Y:S04]  /*b180*/  LDG.E.64 R24, desc[UR36][R32.64] ;  /* 0x0000002420187981 */ /* 0x000168000c1e1b00 */
.L_x_6633:
[----:B------:R-:W-:Y:S05]  /*b190*/  BSYNC.RECONVERGENT B0 ;  /* 0x0000000000007941 */ /* 0x000fea0003800200 */
.L_x_6632:
[----:B------:R-:W-:Y:S01]  /*b1a0*/  ISETP.GE.U32.AND P0, PT, R27, R30, PT ;  /* 0x0000001e1b00720c */ /* 0x000fe20003f06070 */
[----:B------:R-:W-:-:S12]  /*b1b0*/  BSSY.RECONVERGENT B0, `(.L_x_6642) ;  /* 0x0000012000007945 */ /* 0x000fd80003800200 */
        /* <DEDUP_REMOVED lines=17> */
.L_x_6643:
[----:B------:R-:W-:Y:S05]  /*b2d0*/  BSYNC.RECONVERGENT B0 ;  /* 0x0000000000007941 */ /* 0x000fea0003800200 */
.L_x_6642:
[----:B------:R-:W-:Y:S01]  /*b2e0*/  FADD.FTZ R10, R5, R3 ;  /* 0x00000003050a7221 */ /* 0x000fe20000010000 */
[----:B------:R-:W-:-:S03]  /*b2f0*/  FADD.FTZ R3, R4, R0 ;  /* 0x0000000004037221 */ /* 0x000fc60000010000 */
[----:B------:R-:W-:Y:S01]  /*b300*/  FADD.FTZ R10, R10, R7 ;  /* 0x000000070a0a7221 */ /* 0x000fe20000010000 */
[----:B------:R-:W-:-:S03]  /*b310*/  FADD.FTZ R3, R3, R6 ;  /* 0x0000000603037221 */ /* 0x000fc60000010000 */
[----:B------:R-:W-:Y:S01]  /*b320*/  FADD.FTZ R18, R10, R9 ;  /* 0x000000090a127221 */ /* 0x000fe20000010000 */
[----:B------:R-:W-:-:S07]  /*b330*/  FADD.FTZ R19, R3, R8 ;  /* 0x0000000803137221 */ /* 0x000fce0000010000 */
.L_x_6596:
[----:B------:R-:W-:Y:S05]  /*b340*/  BSYNC.RECONVERGENT B6 ;  /* 0x0000000000067941 */ /* 0x000fea0003800200 */
.L_x_6595:
        /* <DEDUP_REMOVED lines=15> */
.L_x_6645:
        /* <DEDUP_REMOVED lines=15> */
.L_x_6644:
        /* <DEDUP_REMOVED lines=18> */
.L_x_6648:
        /* <DEDUP_REMOVED lines=14> */
.L_x_6647:
[----:B------:R-:W-:Y:S01]  /*b730*/  ISETP.GE.U32.AND P0, PT, R0, 0x2, PT ;  /* 0x000000020000780c */ /* 0x000fe20003f06070 */
[----:B------:R-:W-:Y:S05]  /*b740*/  WARPSYNC.ALL ;  /* 0x0000000000007948 */ /* 0x000fea0003800000 */
[----:B------:R-:W-:Y:S07]  /*b750*/  BAR.SYNC.DEFER_BLOCKING 0x0 ;  /* 0x0000000000007b1d */ /* 0x000fee0000010000 */
[----:B------:R-:W-:Y:S05]  /*b760*/  @!P0 BRA `(.L_x_6646) ;  /* 0x0000000000208947 */ /* 0x000fea0003800000 */
[----:B-1----:R-:W-:-:S07]  /*b770*/  HFMA2 R3, -RZ, RZ, 0, 5.9604644775390625e-08 ;  /* 0x00000001ff037431 */ /* 0x002fce00000001ff */
.L_x_6649:
[----:B------:R-:W1:Y:S04]  /*b780*/  SHFL.DOWN PT, R5, R18, R3, 0x1f ;  /* 0x08001f0312057589 */ /* 0x000e6800000e0000 */
[----:B------:R2:W3:Y:S02]  /*b790*/  SHFL.DOWN PT, R4, R19, R3, 0x1f ;  /* 0x08001f0313047589 */ /* 0x0004e400000e0000 */
[----:B--2---:R-:W-:-:S04]  /*b7a0*/  SHF.L.U32 R3, R3, 0x1, RZ ;  /* 0x0000000103037819 */ /* 0x004fc800000006ff */
[----:B------:R-:W-:Y:S01]  /*b7b0*/  ISETP.GE.AND P0, PT, R3, R0, PT ;  /* 0x000000000300720c */ /* 0x000fe20003f06270 */
[----:B-1----:R-:W-:Y:S01]  /*b7c0*/  FADD.FTZ R18, R5, R18 ;  /* 0x0000001205127221 */ /* 0x002fe20000010000 */
[----:B---3--:R-:W-:-:S11]  /*b7d0*/  FADD.FTZ R19, R4, R19 ;  /* 0x0000001304137221 */ /* 0x008fd60000010000 */
[----:B------:R-:W-:Y:S05]  /*b7e0*/  @!P0 BRA `(.L_x_6649) ;  /* 0xfffffffc00e48947 */ /* 0x000fea000383ffff */
.L_x_6646:
        /* <DEDUP_REMOVED lines=282> */
.L_x_6650:
        /* <DEDUP_REMOVED lines=276> */
.L_x_6651:
        /* <DEDUP_REMOVED lines=292> */
.L_x_6653:
        /* <DEDUP_REMOVED lines=276> */
.L_x_6654:
        /* <DEDUP_REMOVED lines=24> */
.L_x_6656:
[----:B------:R-:W-:Y:S05]  /*ffd0*/  BSYNC.RECONVERGENT B0 ;  /* 0x0000000000007941 */ /* 0x000fea0003800200 */
.L_x_6655:
        /* <DEDUP_REMOVED lines=35> */
.L_x_6658:
[----:B------:R-:W-:Y:S05]  /*10210*/  BSYNC.RECONVERGENT B0 ;  /* 0x0000000000007941 */ /* 0x000fea0003800200 */
.L_x_6657:
        /* <DEDUP_REMOVED lines=35> */
.L_x_6663:
[----:B------:R-:W-:-:S04]  /*10450*/  IMAD.IADD R3, R9, 0x1, R0 ;  /* 0x0000000109037824 */ /* 0x000fc800078e0200 */
[----:B-1----:R-:W-:-:S05]  /*10460*/  IMAD.WIDE.U32 R2, R3, 0x8, R6 ;  /* 0x0000000803027825 */ /* 0x002fca00078e0006 */
        /* <DEDUP_REMOVED lines=8> */
.L_x_6662:
[----:B------:R-:W-:Y:S05]  /*104f0*/  BRA `(.L_x_6661) ;  /* 0x0000000000547947 */ /* 0x000fea0003800000 */
.L_x_6660:
        /* <DEDUP_REMOVED lines=11> */
.L_x_6664:
[----:B------:R-:W-:-:S05]  /*105b0*/  IADD3 R2, PT, PT, R0, R9, RZ ;  /* 0x0000000900027210 */ /* 0x000fca0007ffe0ff */
[----:B---3--:R-:W-:-:S04]  /*105c0*/  IMAD R3, R2, R10, R23 ;  /* 0x0000000a02037224 */ /* 0x008fc800078e0217 */
[----:B-1----:R-:W-:-:S05]  /*105d0*/  IMAD.WIDE.U32 R2, R3, 0x8, R6 ;  /* 0x0000000803027825 */ /* 0x002fca00078e0006 */
[----:B------:R-:W2:Y:S04]  /*105e0*/  LDG.E R11, desc[UR36][R2.64] ;  /* 0x00000024020b7981 */ /* 0x000ea8000c1e1900 */
[----:B------:R-:W3:Y:S01]  /*105f0*/  LDG.E R8, desc[UR36][R2.64+0x4] ;  /* 0x0000042402087981 */ /* 0x000ee2000c1e1900 */
[----:B----4-:R-:W-:-:S04]  /*10600*/  IADD3 R9, PT, PT, R12, R9, RZ ;  /* 0x000000090c097210 */ /* 0x010fc80007ffe0ff */
[----:B------:R-:W-:Y:S01]  /*10610*/  ISETP.GE.U32.AND P1, PT, R9, UR6, PT ;  /* 0x0000000609007c0c */ /* 0x000fe2000bf26070 */
[----:B--2---:R-:W-:Y:S01]  /*10620*/  FADD.FTZ R16, R11, R16 ;  /* 0x000000100b107221 */ /* 0x004fe20000010000 */
[----:B---3--:R-:W-:-:S11]  /*10630*/  FADD.FTZ R17, R8, R17 ;  /* 0x0000001108117221 */ /* 0x008fd60000010000 */
[----:B------:R-:W-:Y:S05]  /*10640*/  @!P1 BRA `(.L_x_6664) ;  /* 0xfffffffc00d89947 */ /* 0x000fea000383ffff */
.L_x_6661:
[----:B------:R-:W-:Y:S05]  /*10650*/  BSYNC.RECONVERGENT B0 ;  /* 0x0000000000007941 */ /* 0x000fea0003800200 */
.L_x_6659:
        /* <DEDUP_REMOVED lines=12> */
.L_x_6666:
        /* <DEDUP_REMOVED lines=10> */
[----:B--23--:R-:W-:Y:S01]  /*107c0*/  @!P1 FADD.FTZ R16, R16, R2 ;  /* 0x0000000210109221 */ /* 0x00cfe20000010000 */
[----:B------:R-:W-:-:S05]  /*107d0*/  @!P1 FADD.FTZ R17, R17, R3 ;  /* 0x0000000311119221 */ /* 0x000fca0000010000 */
[----:B------:R3:W-:Y:S01]  /*107e0*/  @!P1 STS.64 [R0], R16 ;  /* 0x0000001000009388 */ /* 0x0007e20000000a00 */
[----:B------:R-:W-:Y:S05]  /*107f0*/  BRA.U UP1, `(.L_x_6666) ;  /* 0xfffffffd01c87547 */ /* 0x000fea000b83ffff */
.L_x_6665:
        /* <DEDUP_REMOVED lines=9> */
.L_x_6669:
[----:B------:R-:W-:Y:S01]  /*10890*/  SHF.R.U32.HI R8, RZ, 0x1, R2 ;  /* 0x00000001ff087819 */ /* 0x000fe20000011602 */
[----:B------:R-:W-:Y:S03]  /*108a0*/  BAR.SYNC.DEFER_BLOCKING 0x0 ;  /* 0x0000000000007b1d */ /* 0x000fe60000010000 */
[----:B------:R-:W-:-:S04]  /*108b0*/  IADD3 R3, PT, PT, R8, R23, RZ ;  /* 0x0000001708037210 */ /* 0x000fc80007ffe0ff */
[----:B------:R-:W-:-:S04]  /*108c0*/  ISETP.GE.U32.AND P1, PT, R3, UR5, PT ;  /* 0x0000000503007c0c */ /* 0x000fc8000bf26070 */
[----:B------:R-:W-:-:S13]  /*108d0*/  ISETP.GE.U32.OR P1, PT, R23, R8, P1 ;  /* 0x000000081700720c */ /* 0x000fda0000f26470 */
[----:B------:R-:W-:-:S05]  /*108e0*/  @!P1 LEA R3, R8, R0, 0x3 ;  /* 0x0000000008039211 */ /* 0x000fca00078e18ff */
[----:B-1----:R-:W2:Y:S02]  /*108f0*/  @!P1 LDS.64 R6, [R3] ;  /* 0x0000000003069984 */ /* 0x002ea40000000a00 */
[----:B--234-:R-:W-:Y:S01]  /*10900*/  @!P1 FADD.FTZ R16, R16, R6 ;  /* 0x0000000610109221 */ /* 0x01cfe20000010000 */
[----:B------:R-:W-:-:S05]  /*10910*/  @!P1 FADD.FTZ R17, R17, R7 ;  /* 0x0000000711119221 */ /* 0x000fca0000010000 */
[----:B------:R1:W-:Y:S01]  /*10920*/  @!P1 STS.64 [R0], R16 ;  /* 0x0000001000009388 */ /* 0x0003e20000000a00 */
[----:B------:R-:W-:Y:S02]  /*10930*/  ISETP.GT.U32.AND P1, PT, R2, 0x7f, PT ;  /* 0x0000007f0200780c */ /* 0x000fe40003f24070 */
[----:B------:R-:W-:-:S11]  /*10940*/  MOV R2, R8 ;  /* 0x0000000800027202 */ /* 0x000fd60000000f00 */
[----:B-1----:R-:W-:Y:S05]  /*10950*/  @P1 BRA `(.L_x_6669) ;  /* 0xfffffffc00cc1947 */ /* 0x002fea000383ffff */
.L_x_6668:
[----:B------:R-:W-:Y:S01]  /*10960*/  BAR.SYNC.DEFER_BLOCKING 0x0 ;  /* 0x0000000000007b1d */ /* 0x000fe20000010000 */
[----:B------:R-:W-:-:S09]  /*10970*/  UISETP.GE.U32.AND UP0, UPT, UR4, 0x2, UPT ;  /* 0x000000020400788c */ /* 0x000fd2000bf06070 */
[----:B------:R-:W-:Y:S05]  /*10980*/  BRA.U !UP0, `(.L_x_6667) ;  /* 0x0000000108207547 */ /* 0x000fea000b800000 */
[----:B--234-:R-:W-:-:S07]  /*10990*/  IMAD.MOV.U32 R0, RZ, RZ, 0x1 ;  /* 0x00000001ff007424 */ /* 0x01cfce00078e00ff */
.L_x_6670:
[----:B------:R-:W2:Y:S04]  /*109a0*/  SHFL.DOWN PT, R3, R16, R0, 0x1f ;  /* 0x08001f0010037589 */ /* 0x000ea800000e0000 */
[----:B------:R3:W4:Y:S02]  /*109b0*/  SHFL.DOWN PT, R2, R17, R0, 0x1f ;  /* 0x08001f0011027589 */ /* 0x00072400000e0000 */
[----:B---3--:R-:W-:-:S04]  /*109c0*/  SHF.L.U32 R0, R0, 0x1, RZ ;  /* 0x0000000100007819 */ /* 0x008fc800000006ff */
[----:B------:R-:W-:Y:S01]  /*109d0*/  ISETP.GE.AND P1, PT, R0, UR4, PT ;  /* 0x0000000400007c0c */ /* 0x000fe2000bf26270 */
[----:B--2---:R-:W-:Y:S01]  /*109e0*/  FADD.FTZ R16, R3, R16 ;  /* 0x0000001003107221 */ /* 0x004fe20000010000 */
[----:B----4-:R-:W-:-:S11]  /*109f0*/  FADD.FTZ R17, R2, R17 ;  /* 0x0000001102117221 */ /* 0x010fd60000010000 */
[----:B------:R-:W-:Y:S05]  /*10a00*/  @!P1 BRA `(.L_x_6670) ;  /* 0xfffffffc00e49947 */ /* 0x000fea000383ffff */
.L_x_6667:
        /* <DEDUP_REMOVED lines=16> */
[----:B-----5:R-:W-:Y:S01]  /*10b10*/  @P0 FADD.FTZ R16, R16, R7 ;  /* 0x0000000710100221 */ /* 0x020fe20000010000 */
[----:B--2---:R-:W-:-:S11]  /*10b20*/  @P0 FADD.FTZ R17, R17, R0 ;  /* 0x0000000011110221 */ /* 0x004fd60000010000 */
        /* <DEDUP_REMOVED lines=22> */
.L_x_6673:
        /* <DEDUP_REMOVED lines=19> */
.L_x_6674:
[----:B------:R-:W-:Y:S05]  /*10dc0*/  BRA `(.L_x_6675) ;  /* 0x0000000000047947 */ /* 0x000fea0003800000 */
.L_x_6672:
[----:B------:R1:W-:Y:S02]  /*10dd0*/  STG.E desc[UR36][R4.64], R16 ;  /* 0x0000001004007986 */ /* 0x0003e4000c101924 */
.L_x_6675:
[----:B------:R-:W2:Y:S02]  /*10de0*/  LDCU.64 UR4, c[0x0][0x760] ;  /* 0x0000ec00ff0477ac */ /* 0x000ea40008000a00 */
[----:B--2---:R-:W-:-:S04]  /*10df0*/  IADD3 R24, P0, PT, R24, UR4, RZ ;  /* 0x0000000418187c10 */ /* 0x004fc8000ff1e0ff */
[----:B------:R-:W-:-:S05]  /*10e00*/  IADD3.X R25, PT, PT, RZ, UR5, RZ, P0, !PT ;  /* 0x00000005ff197c10 */ /* 0x000fca00087fe4ff */
[----:B------:R-:W-:Y:S01]  /*10e10*/  STG.E desc[UR36][R24.64], R17 ;  /* 0x0000001118007986 */ /* 0x000fe2000c101924 */
[----:B------:R-:W-:Y:S05]  /*10e20*/  EXIT ;  /* 0x000000000000794d */ /* 0x000fea0003800000 */
.L_x_6671:
[----:B------:R-:W5:Y:S01]  /*10e30*/  LDCU.U8 UR4, c[0x0][0x790] ;  /* 0x0000f200ff0477ac */ /* 0x000f620008000000 */
[----:B------:R-:W0:Y:S01]  /*10e40*/  LDCU.U8 UR5, c[0x0][0x791] ;  /* 0x0000f220ff0577ac */ /* 0x000e220008000000 */
[----:B-----5:R-:W-:Y:S02]  /*10e50*/  UISETP.NE.AND UP1, UPT, UR4, URZ, UPT ;  /* 0x000000ff0400728c */ /* 0x020fe4000bf25270 */
[----:B0-----:R-:W-:-:S07]  /*10e60*/  UISETP.NE.AND UP0, UPT, UR5, URZ, UPT ;  /* 0x000000ff0500728c */ /* 0x001fce000bf05270 */
[----:B------:R-:W-:Y:S05]  /*10e70*/  BRA.U !UP1, `(.L_x_6676) ;  /* 0x0000000109107547 */ /* 0x000fea000b800000 */
[----:B------:R-:W5:Y:S04]  /*10e80*/  LDG.E R3, desc[UR36][R4.64] ;  /* 0x0000002404037981 */ /* 0x000f68000c1e1900 */
[----:B--234-:R-:W2:Y:S01]  /*10e90*/  LDG.E R0, desc[UR36][R4.64+0x4] ;  /* 0x0000042404007981 */ /* 0x01cea2000c1e1900 */
[----:B-----5:R-:W-:Y:S01]  /*10ea0*/  FADD.FTZ R16, R16, R3 ;  /* 0x0000000310107221 */ /* 0x020fe20000010000 */
[----:B--2---:R-:W-:-:S07]  /*10eb0*/  FADD.FTZ R17, R17, R0 ;  /* 0x0000000011117221 */ /* 0x004fce0000010000 */
.L_x_6676:
        /* <DEDUP_REMOVED lines=20> */
.L_x_6679:
        /* <DEDUP_REMOVED lines=19> */
.L_x_6680:
[----:B------:R-:W-:Y:S05]  /*11130*/  BRA `(.L_x_6681) ;  /* 0x0000000000107947 */ /* 0x000fea0003800000 */
.L_x_6678:
[----:B------:R-:W0:Y:S02]  /*11140*/  LDCU.64 UR4, c[0x0][0x760] ;  /* 0x0000ec00ff0477ac */ /* 0x000e240008000a00 */
[----:B0-----:R-:W-:-:S04]  /*11150*/  IADD3 R2, P0, PT, R25, UR4, RZ ;  /* 0x0000000419027c10 */ /* 0x001fc8000ff1e0ff */
[----:B------:R-:W-:-:S05]  /*11160*/  IADD3.X R3, PT, PT, RZ, UR5, RZ, P0, !PT ;  /* 0x00000005ff037c10 */ /* 0x000fca00087fe4ff */
[----:B------:R0:W-:Y:S04]  /*11170*/  STG.E desc[UR36][R2.64], R16 ;  /* 0x0000001002007986 */ /* 0x0001e8000c101924 */
.L_x_6681:
[----:B------:R-:W5:Y:S02]  /*11180*/  LDCU.64 UR4, c[0x0][0x760] ;  /* 0x0000ec00ff0477ac */ /* 0x000f640008000a00 */
[----:B-----5:R-:W-:-:S05]  /*11190*/  IADD3 R24, P0, PT, R24, UR4, RZ ;  /* 0x0000000418187c10 */ /* 0x020fca000ff1e0ff */
[----:B------:R-:W-:-:S05]  /*111a0*/  IMAD.X R25, RZ, RZ, UR5, P0 ;  /* 0x00000005ff197e24 */ /* 0x000fca00080e06ff */
[----:B------:R-:W-:Y:S01]  /*111b0*/  STG.E desc[UR36][R24.64], R17 ;  /* 0x0000001118007986 */ /* 0x000fe2000c101924 */
[----:B------:R-:W-:Y:S05]  /*111c0*/  EXIT ;  /* 0x000000000000794d */ /* 0x000fea0003800000 */
.L_x_6677:
[----:B------:R-:W-:Y:S04]  /*111d0*/  STG.E desc[UR36][R4.64], R16 ;  /* 0x0000001004007986 */ /* 0x000fe8000c101924 */
[----:B------:R-:W-:Y:S01]  /*111e0*/  STG.E desc[UR36][R4.64+0x4], R17 ;  /* 0x0000041104007986 */ /* 0x000fe2000c101924 */
[----:B------:R-:W-:Y:S05]  /*111f0*/  EXIT ;  /* 0x000000000000794d */ /* 0x000fea0003800000 */
.L_x_6652:
        /* <DEDUP_REMOVED lines=25> */
[----:B--2---:R-:W-:Y:S01]  /*11390*/  @P2 FADD.FTZ R18, R18, R7 ;  /* 0x0000000712122221 */ /* 0x004fe20000010000 */
[----:B---3--:R-:W-:-:S11]  /*113a0*/  @P2 FADD.FTZ R19, R19, R0 ;  /* 0x0000000013132221 */ /* 0x008fd60000010000 */
        /* <DEDUP_REMOVED lines=22> */
.L_x_6684:
        /* <DEDUP_REMOVED lines=19> */
.L_x_6685:
[----:B------:R-:W-:Y:S05]  /*11640*/  BRA `(.L_x_6686) ;  /* 0x0000000000047947 */ /* 0x000fea0003800000 */
.L_x_6683:
[----:B------:R2:W-:Y:S02]  /*11650*/  STG.E desc[UR36][R4.64], R18 ;  /* 0x0000001204007986 */ /* 0x0005e4000c101924 */
.L_x_6686:
[----:B------:R-:W3:Y:S02]  /*11660*/  LDCU.64 UR4, c[0x0][0x760] ;  /* 0x0000ec00ff0477ac */ /* 0x000ee40008000a00 */
[----:B---3--:R-:W-:-:S04]  /*11670*/  IADD3 R24, P0, PT, R24, UR4, RZ ;  /* 0x0000000418187c10 */ /* 0x008fc8000ff1e0ff */
[----:B------:R-:W-:-:S05]  /*11680*/  IADD3.X R25, PT, PT, RZ, UR5, RZ, P0, !PT ;  /* 0x00000005ff197c10 */ /* 0x000fca00087fe4ff */
[----:B------:R-:W-:Y:S01]  /*11690*/  STG.E desc[UR36][R24.64], R19 ;  /* 0x0000001318007986 */ /* 0x000fe2000c101924 */
[----:B------:R-:W-:Y:S05]  /*116a0*/  EXIT ;  /* 0x000000000000794d */ /* 0x000fea0003800000 */
.L_x_6682:
        /* <DEDUP_REMOVED lines=9> */
.L_x_6687:
        /* <DEDUP_REMOVED lines=20> */
.L_x_6690:
        /* <DEDUP_REMOVED lines=19> */
.L_x_6691:
[----:B------:R-:W-:Y:S05]  /*119b0*/  BRA `(.L_x_6692) ;  /* 0x0000000000107947 */ /* 0x000fea0003800000 */
.L_x_6689:
[----:B------:R-:W1:Y:S02]  /*119c0*/  LDCU.64 UR4, c[0x0][0x760] ;  /* 0x0000ec00ff0477ac */ /* 0x000e640008000a00 */
[----:B-1----:R-:W-:-:S04]  /*119d0*/  IADD3 R2, P0, PT, R25, UR4, RZ ;  /* 0x0000000419027c10 */ /* 0x002fc8000ff1e0ff */
[----:B------:R-:W-:-:S05]  /*119e0*/  IADD3.X R3, PT, PT, RZ, UR5, RZ, P0, !PT ;  /* 0x00000005ff037c10 */ /* 0x000fca00087fe4ff */
[----:B------:R1:W-:Y:S04]  /*119f0*/  STG.E desc[UR36][R2.64], R18 ;  /* 0x0000001202007986 */ /* 0x0003e8000c101924 */
.L_x_6692:
[----:B------:R-:W2:Y:S02]  /*11a00*/  LDCU.64 UR4, c[0x0][0x760] ;  /* 0x0000ec00ff0477ac */ /* 0x000ea40008000a00 */
[----:B--2---:R-:W-:-:S04]  /*11a10*/  IADD3 R24, P0, PT, R24, UR4, RZ ;  /* 0x0000000418187c10 */ /* 0x004fc8000ff1e0ff */
[----:B------:R-:W-:-:S05]  /*11a20*/  IADD3.X R25, PT, PT, RZ, UR5, RZ, P0, !PT ;  /* 0x00000005ff197c10 */ /* 0x000fca00087fe4ff */
[----:B------:R-:W-:Y:S01]  /*11a30*/  STG.E desc[UR36][R24.64], R19 ;  /* 0x0000001318007986 */ /* 0x000fe2000c101924 */
[----:B------:R-:W-:Y:S05]  /*11a40*/  EXIT ;  /* 0x000000000000794d */ /* 0x000fea0003800000 */
.L_x_6688:
[----:B------:R-:W-:Y:S04]  /*11a50*/  STG.E desc[UR36][R4.64], R18 ;  /* 0x0000001204007986 */ /* 0x000fe8000c101924 */
[----:B------:R-:W-:Y:S01]  /*11a60*/  STG.E desc[UR36][R4.64+0x4], R19 ;  /* 0x0000041304007986 */ /* 0x000fe2000c101924 */
[----:B------:R-:W-:Y:S05]  /*11a70*/  EXIT ;  /* 0x000000000000794d */ /* 0x000fea0003800000 */
.L_x_6693:
        /* <DEDUP_REMOVED lines=16> */
.L_x_8902:


//--------------------- .text._ZN2at6native13reduce_kernelILi128ELi4ENS0_8ReduceOpIfNS0_14func_wrapper_tIfNS0_55_GLOBAL__N__0955718d_22_SparseCsrTensorMath_cu_868dd54514ReductionAddOpIfEEEEjfLi4ELi4EEEEEvT1_ --------------------------
	.section	.text._ZN2at6native13reduce_kernelILi128ELi4ENS0_8ReduceOpIfNS0_14func_wrapper_tIfNS0_55_GLOBAL__N__0955718d_22_SparseCsrTensorMath_cu_868dd54514ReductionAddOpIfEEEEjfLi4ELi4EEEEEvT1_,"ax",@progbits
	.align	128
.text._ZN2at6native13reduce_kernelILi128ELi4ENS0_8ReduceOpIfNS0_14func_wrapper_tIfNS0_55_GLOBAL__N__0955718d_22_SparseCsrTensorMath_cu_868dd54514ReductionAddOpIfEEEEjfLi4ELi4EEEEEvT1_:
        .type           _ZN2at6native13reduce_kernelILi128ELi4ENS0_8ReduceOpIfNS0_14func_wrapper_tIfNS0_55_GLOBAL__N__0955718d_22_SparseCsrTensorMath_cu_868dd54514ReductionAddOpIfEEEEjfLi4ELi4EEEEEvT1_,@function
        .size           _ZN2at6native13reduce_kernelILi128ELi4ENS0_8ReduceOpIfNS0_14func_wrapper_tIfNS0_55_GLOBAL__N__0955718d_22_SparseCsrTensorMath_cu_868dd54514ReductionAddOpIfEEEEjfLi4ELi4EEEEEvT1_,(.L_x_8903 - _ZN2at6native13reduce_kernelILi128ELi4ENS0_8ReduceOpIfNS0_14func_wrapper_tIfNS0_55_GLOBAL__N__0955718d_22_SparseCsrTensorMath_cu_868dd54514ReductionAddOpIfEEEEjfLi4ELi4EEEEEvT1_)
        .other          _ZN2at6native13reduce_kernelILi128ELi4ENS0_8ReduceOpIfNS0_14func_wrapper_tIfNS0_55_GLOBAL__N__0955718d_22_SparseCsrTensorMath_cu_868dd54514ReductionAddOpIfEEEEjfLi4ELi4EEEEEvT1_,@"STO_CUDA_ENTRY STV_DEFAULT"
_ZN2at6native13reduce_kernelILi128ELi4ENS0_8ReduceOpIfNS0_14func_wrapper_tIfNS0_55_GLOBAL__N__0955718d_22_SparseCsrTensorMath_cu_868dd54514ReductionAddOpIfEEEEjfLi4ELi4EEEEEvT1_:
        /* <DEDUP_REMOVED lines=296> */
.L_x_6694:
        /* <DEDUP_REMOVED lines=34> */
.L_x_6698:
        /* <DEDUP_REMOVED lines=27> */
[----:B0-----:R-:W-:-:S07]  /*1650*/  FADD.FTZ R3, R4, UR4 ;  /* 0x0000000404037e21 */ /* 0x001fce0008010000 */
.L_x_6702:
[----:B------:R-:W-:Y:S05]  /*1660*/  BSYNC.RECONVERGENT B1 ;  /* 0x0000000000017941 */ /* 0x000fea0003800200 */
.L_x_6701:
[----:B------:R-:W0:Y:S01]  /*1670*/  LDC R5, c[0x0][0x38c] ;  /* 0x0000e300ff057b82 */ /* 0x000e220000000800 */
[----:B------:R-:W-:-:S04]  /*1680*/  IADD3 R42, P0, PT, R42, 0x10, RZ ;  /* 0x000000102a2a7810 */ /* 0x000fc80007f1e0ff */
[----:B------:R-:W-:Y:S02]  /*1690*/  IADD3.X R43, PT, PT, RZ, R43, RZ, P0, !PT ;  /* 0x0000002bff2b7210 */ /* 0x000fe400007fe4ff */
[----:B0-----:R-:W-:-:S07]  /*16a0*/  IADD3 R16, PT, PT, R48, -0x4, R5 ;  /* 0xfffffffc30107810 */ /* 0x001fce0007ffe005 */
.L_x_6700:
[----:B------:R-:W-:Y:S05]  /*16b0*/  BSYNC.RECONVERGENT B0 ;  /* 0x0000000000007941 */ /* 0x000fea0003800200 */
.L_x_6699:
        /* <DEDUP_REMOVED lines=16> */
.L_x_6705:
        /* <DEDUP_REMOVED lines=11> */
.L_x_6704:
[----:B------:R-:W-:Y:S05]  /*1870*/  BSYNC.RECONVERGENT B0 ;  /* 0x0000000000007941 */ /* 0x000fea0003800200 */
.L_x_6703:
        /* <DEDUP_REMOVED lines=9> */
.L_x_6707:
[----:B------:R-:W-:Y:S05]  /*1910*/  BSYNC.RECONVERGENT B0 ;  /* 0x0000000000007941 */ /* 0x000fea0003800200 */
.L_x_6706:
[----:B------:R-:W-:Y:S01]  /*1920*/  FADD.FTZ R8, R8, R3 ;  /* 0x0000000308087221 */ /* 0x000fe20000010000 */
[----:B------:R-:W-:Y:S01]  /*1930*/  HFMA2 R17, -RZ, RZ, 0, 0 ;  /* 0x00000000ff117431 */ /* 0x000fe200000001ff */
[----:B------:R-:W-:Y:S02]  /*1940*/  CS2R R18, SRZ ;  /* 0x0000000000127805 */ /* 0x000fe4000001ff00 */
[----:B------:R-:W-:-:S04]  /*1950*/  FADD.FTZ R11, R8, R11 ;  /* 0x0000000b080b7221 */ /* 0x000fc80000010000 */
[----:B------:R-:W-:Y:S01]  /*1960*/  FADD.FTZ R16, R11, R0 ;  /* 0x000000000b107221 */ /* 0x000fe20000010000 */
[----:B------:R-:W-:Y:S06]  /*1970*/  BRA `(.L_x_6696) ;  /* 0x000000a000247947 */ /* 0x000fec0003800000 */
.L_x_6697:
        /* <DEDUP_REMOVED lines=43> */
.L_x_6711:
        /* <DEDUP_REMOVED lines=36> */
.L_x_6710:
[----:B------:R-:W-:Y:S05]  /*1e70*/  BSYNC.RECONVERGENT B0 ;  /* 0x0000000000007941 */ /* 0x000fea0003800200 */
.L_x_6709:
        /* <DEDUP_REMOVED lines=23> */
.L_x_6713:
[----:B------:R-:W-:Y:S05]  /*1ff0*/  BSYNC.RECONVERGENT B0 ;  /* 0x0000000000007941 */ /* 0x000fea0003800200 */
.L_x_6712:
[----:B------:R-:W-:Y:S04]  /*2000*/  BSSY.RECONVERGENT B0, `(.L_x_6714) ;  /* 0x000001a000007945 */ /* 0x000fe80003800200 */
[----:B------:R-:W-:Y:S05]  /*2010*/  @P0 BRA `(.L_x_6715) ;  /* 0x0000000000600947 */ /* 0x000fea0003800000 */
[----:B------:R-:W-:Y:S02]  /*2020*/  IMAD.IADD R36, R36, 0x1, R21 ;  /* 0x0000000124247824 */ /* 0x000fe400078e0215 */
[----:B-----5:R-:W-:Y:S01]  /*2030*/  FADD.FTZ R33, R33, R12 ;  /* 0x0000000c21217221 */ /* 0x020fe20000010000 */
[----:B------:R-:W-:Y:S01]  /*2040*/  FADD.FTZ R30, R30, R13 ;  /* 0x0000000d1e1e7221 */ /* 0x000fe20000010000 */
[----:B------:R-:W-:Y:S01]  /*2050*/  FADD.FTZ R31, R31, R14 ;  /* 0x0000000e1f1f7221 */ /* 0x000fe20000010000 */
[----:B------:R-:W-:Y:S01]  /*2060*/  FADD.FTZ R28, R28, R15 ;  /* 0x0000000f1c1c7221 */ /* 0x000fe20000010000 */
[----:B------:R-:W-:-:S13]  /*2070*/  ISETP.GE.U32.AND P0, PT, R36, R46, PT ;  /* 0x0000002e2400720c */ /* 0x000fda0003f06070 */
        /* <DEDUP_REMOVED lines=18> */
.L_x_6715:
[----:B------:R-:W-:Y:S05]  /*21a0*/  BSYNC.RECONVERGENT B0 ;  /* 0x0000000000007941 */ /* 0x000fea0003800200 */
.L_x_6714:
        /* <DEDUP_REMOVED lines=13> */
.L_x_6708:
        /* <DEDUP_REMOVED lines=38> */
.L_x_6719:
        /* <DEDUP_REMOVED lines=40> */
.L_x_6718:
[----:B------:R-:W-:Y:S05]  /*2760*/  BSYNC.RECONVERGENT B0 ;  /* 0x0000000000007941 */ /* 0x000fea0003800200 */
.L_x_6717:
        /* <DEDUP_REMOVED lines=27> */
.L_x_6721:
[----:B------:R-:W-:Y:S05]  /*2920*/  BSYNC.RECONVERGENT B0 ;  /* 0x0000000000007941 */ /* 0x000fea0003800200 */
.L_x_6720:
        /* <DEDUP_REMOVED lines=26> */
.L_x_6723:
[----:B------:R-:W-:Y:S05]  /*2ad0*/  BSYNC.RECONVERGENT B0 ;  /* 0x0000000000007941 */ /* 0x000fea0003800200 */
.L_x_6722:
        /* <DEDUP_REMOVED lines=13> */
.L_x_6716:
        /* <DEDUP_REMOVED lines=43> */
.L_x_6731:
        /* <DEDUP_REMOVED lines=313> */
.L_x_6727:
        /* <DEDUP_REMOVED lines=241> */
.L_x_6728:
        /* <DEDUP_REMOVED lines=241> */
.L_x_6729:
        /* <DEDUP_REMOVED lines=230> */
.L_x_6730:
[----:B------:R-:W-:-:S04]  /*6e70*/  LOP3.LUT R13, R42, 0xfffffff0, RZ, 0xc0, !PT ;  /* 0xfffffff02a0d7812 */ /* 0x000fc800078ec0ff */
[----:B------:R-:W-:-:S04]  /*6e80*/  IADD3 R12, P1, PT, R13, R48, RZ ;  /* 0x000000300d0c7210 */ /* 0x000fc80007f3e0ff */
[----:B------:R-:W-:-:S06]  /*6e90*/  IADD3.X R13, PT, PT, RZ, R49, RZ, P1, !PT ;  /* 0x00000031ff0d7210 */ /* 0x000fcc0000ffe4ff */
[----:B------:R-:W5:Y:S03]  /*6ea0*/  LDG.E.128 R12, desc[UR36][R12.64] ;  /* 0x000000240c0c7981 */ /* 0x000f66000c1e1d00 */
.L_x_6726:
[----:B------:R-:W1:Y:S01]  /*6eb0*/  LDCU UR5, c[0x0][0x38c] ;  /* 0x00007180ff0577ac */ /* 0x000e620008000800 */
[----:B------:R-:W-:Y:S02]  /*6ec0*/  IMAD.U32 R42, RZ, RZ, UR4 ;  /* 0x00000004ff2a7e24 */ /* 0x000fe4000f8e00ff */
        /* <DEDUP_REMOVED lines=21> */
.L_x_6725:
[----:B0-----:R-:W-:Y:S05]  /*7020*/  BSYNC.RECONVERGENT B0 ;  /* 0x0000000000007941 */ /* 0x001fea0003800200 */
.L_x_6724:
        /* <DEDUP_REMOVED lines=284> */
.L_x_6735:
[----:B------:R-:W-:Y:S01]  /*81f0*/  SHF.R.U32.HI R32, RZ, 0x4, R32 ;  /* 0x00000004ff207819 */ /* 0x000fe20000011620 */
[----:B------:R-:W-:-:S07]  /*8200*/  IMAD.MOV.U32 R33, RZ, RZ, RZ ;  /* 0x000000ffff217224 */ /* 0x000fce00078e00ff */
.L_x_6734:
        /* <DEDUP_REMOVED lines=284> */
.L_x_6737:
[----:B------:R-:W-:Y:S02]  /*93d0*/  SHF.R.U32.HI R30, RZ, 0x4, R30 ;  /* 0x00000004ff1e7819 */ /* 0x000fe4000001161e */
[----:B------:R-:W-:-:S07]  /*93e0*/  MOV R31, RZ ;  /* 0x000000ff001f7202 */ /* 0x000fce0000000f00 */
.L_x_6736:
        /* <DEDUP_REMOVED lines=281> */
.L_x_6739:
[----:B------:R-:W-:Y:S02]  /*a580*/  SHF.R.U32.HI R18, RZ, 0x4, R18 ;  /* 0x00000004ff127819 */ /* 0x000fe40000011612 */
[----:B------:R-:W-:-:S07]  /*a590*/  MOV R19, RZ ;  /* 0x000000ff00137202 */ /* 0x000fce0000000f00 */
.L_x_6738:
        /* <DEDUP_REMOVED lines=281> */
.L_x_6741:
[----:B------:R-:W-:Y:S02]  /*b730*/  SHF.R.U32.HI R12, RZ, 0x4, R12 ;  /* 0x00000004ff0c7819 */ /* 0x000fe4000001160c */
[----:B------:R-:W-:-:S07]  /*b740*/  MOV R13, RZ ;  /* 0x000000ff000d7202 */ /* 0x000fce0000000f00 */
.L_x_6740:
[----:B------:R-:W-:-:S04]  /*b750*/  LEA R14, P0, R12, R49, 0x4 ;  /* 0x000000310c0e7211 */ /* 0x000fc800078020ff */
[----:B------:R-:W-:-:S06]  /*b760*/  LEA.HI.X R15, R12, R40, R13, 0x4, P0 ;  /* 0x000000280c0f7211 */ /* 0x000fcc00000f240d */
[----:B------:R-:W5:Y:S03]  /*b770*/  LDG.E.128 R12, desc[UR36][R14.64] ;  /* 0x000000240e0c7981 */ /* 0x000f66000c1e1d00 */
.L_x_6733:
[----:B------:R-:W-:Y:S05]  /*b780*/  BSYNC.RECONVERGENT B0 ;  /* 0x0000000000007941 */ /* 0x000fea0003800200 */
.L_x_6732:
        /* <DEDUP_REMOVED lines=27> */
.L_x_6743:
[----:B------:R-:W-:Y:S05]  /*b940*/  BSYNC.RECONVERGENT B0 ;  /* 0x0000000000007941 */ /* 0x000fea0003800200 */
.L_x_6742:
        /* <DEDUP_REMOVED lines=11> */
[----:B------:R-:W-:-:S07]  /*ba00*/  FADD.FTZ R19, R7, R0 ;  /* 0x0000000007137221 */ /* 0x000fce0000010000 */
.L_x_6696:
[----:B------:R-:W-:Y:S05]  /*ba10*/  BSYNC.RECONVERGENT B6 ;  /* 0x0000000000067941 */ /* 0x000fea0003800200 */
.L_x_6695:
        /* <DEDUP_REMOVED lines=15> */
.L_x_6745:
        /* <DEDUP_REMOVED lines=9> */
[----:B--23--:R-:W-:Y:S01]  /*bba0*/  @!P0 FADD.FTZ R16, R16, R4 ;  /* 0x0000000410108221 */ /* 0x00cfe20000010000 */
[----:B------:R-:W-:Y:S01]  /*bbb0*/  @!P0 FADD.FTZ R17, R17, R5 ;  /* 0x0000000511118221 */ /* 0x000fe20000010000 */
[----:B------:R-:W-:Y:S01]  /*bbc0*/  @!P0 FADD.FTZ R18, R18, R6 ;  /* 0x0000000612128221 */ /* 0x000fe20000010000 */
[----:B------:R-:W-:-:S05]  /*bbd0*/  @!P0 FADD.FTZ R19, R19, R7 ;  /* 0x0000000713138221 */ /* 0x000fca0000010000 */
[----:B------:R3:W-:Y:S01]  /*bbe0*/  @!P0 STS.128 [R0], R16 ;  /* 0x0000001000008388 */ /* 0x0007e20000000c00 */
[----:B------:R-:W-:Y:S02]  /*bbf0*/  ISETP.GT.U32.AND P0, PT, R8, 0x3, PT ;  /* 0x000000030800780c */ /* 0x000fe40003f04070 */
[----:B------:R-:W-:-:S11]  /*bc00*/  MOV R8, R11 ;  /* 0x0000000b00087202 */ /* 0x000fd60000000f00 */
[----:B------:R-:W-:Y:S05]  /*bc10*/  @P0 BRA `(.L_x_6745) ;  /* 0xfffffffc00bc0947 */ /* 0x000fea000383ffff */
.L_x_6744:
        /* <DEDUP_REMOVED lines=18> */
.L_x_6748:
        /* <DEDUP_REMOVED lines=8> */
[----:B--23--:R-:W-:Y:S01]  /*bdc0*/  @!P0 FADD.FTZ R16, R16, R8 ;  /* 0x0000000810108221 */ /* 0x00cfe20000010000 */
[----:B------:R-:W-:Y:S01]  /*bdd0*/  @!P0 FADD.FTZ R17, R17, R9 ;  /* 0x0000000911118221 */ /* 0x000fe20000010000 */
[----:B------:R-:W-:Y:S01]  /*bde0*/  @!P0 FADD.FTZ R18, R18, R10 ;  /* 0x0000000a12128221 */ /* 0x000fe20000010000 */
[----:B------:R-:W-:-:S05]  /*bdf0*/  @!P0 FADD.FTZ R19, R19, R11 ;  /* 0x0000000b13138221 */ /* 0x000fca0000010000 */
[----:B------:R3:W-:Y:S01]  /*be00*/  @!P0 STS.128 [R3], R16 ;  /* 0x0000001003008388 */ /* 0x0007e20000000c00 */
[----:B------:R-:W-:Y:S01]  /*be10*/  ISETP.GT.U32.AND P0, PT, R4, 0x7f, PT ;  /* 0x0000007f0400780c */ /* 0x000fe20003f04070 */
[----:B------:R-:W-:-:S12]  /*be20*/  IMAD.MOV.U32 R4, RZ, RZ, R12 ;  /* 0x000000ffff047224 */ /* 0x000fd800078e000c */
[----:B------:R-:W-:Y:S05]  /*be30*/  @P0 BRA `(.L_x_6748) ;  /* 0xfffffffc00c00947 */ /* 0x000fea000383ffff */
.L_x_6747:
[----:B------:R-:W-:Y:S01]  /*be40*/  ISETP.GE.U32.AND P0, PT, R0, 0x2, PT ;  /* 0x000000020000780c */ /* 0x000fe20003f06070 */
[----:B------:R-:W-:Y:S05]  /*be50*/  WARPSYNC.ALL ;  /* 0x0000000000007948 */ /* 0x000fea0003800000 */
[----:B------:R-:W-:Y:S07]  /*be60*/  BAR.SYNC.DEFER_BLOCKING 0x0 ;  /* 0x0000000000007b1d */ /* 0x000fee0000010000 */
[----:B------:R-:W-:Y:S05]  /*be70*/  @!P0 BRA `(.L_x_6746) ;  /* 0x0000000000308947 */ /* 0x000fea0003800000 */
[----:B--23--:R-:W-:-:S07]  /*be80*/  HFMA2 R3, -RZ, RZ, 0, 5.9604644775390625e-08 ;  /* 0x00000001ff037431 */ /* 0x00cfce00000001ff */
.L_x_6749:
[----:B------:R-:W2:Y:S04]  /*be90*/  SHFL.DOWN PT, R5, R16, R3, 0x1f ;  /* 0x08001f0310057589 */ /* 0x000ea800000e0000 */
[----:B------:R-:W3:Y:S04]  /*bea0*/  SHFL.DOWN PT, R4, R17, R3, 0x1f ;  /* 0x08001f0311047589 */ /* 0x000ee800000e0000 */
[----:B------:R-:W4:Y:S04]  /*beb0*/  SHFL.DOWN PT, R7, R18, R3, 0x1f ;  /* 0x08001f0312077589 */ /* 0x000f2800000e0000 */
[----:B------:R5:W0:Y:S02]  /*bec0*/  SHFL.DOWN PT, R6, R19, R3, 0x1f ;  /* 0x08001f0313067589 */ /* 0x000a2400000e0000 */
[----:B-----5:R-:W-:Y:S01]  /*bed0*/  SHF.L.U32 R3, R3, 0x1, RZ ;  /* 0x0000000103037819 */ /* 0x020fe200000006ff */
[----:B--2---:R-:W-:-:S03]  /*bee0*/  FADD.FTZ R16, R5, R16 ;  /* 0x0000001005107221 */ /* 0x004fc60000010000 */
[----:B------:R-:W-:Y:S01]  /*bef0*/  ISETP.GE.AND P0, PT, R3, R0, PT ;  /* 0x000000000300720c */ /* 0x000fe20003f06270 */
[----:B---3--:R-:W-:Y:S01]  /*bf00*/  FADD.FTZ R17, R4, R17 ;  /* 0x0000001104117221 */ /* 0x008fe20000010000 */
[----:B----4-:R-:W-:Y:S01]  /*bf10*/  FADD.FTZ R18, R7, R18 ;  /* 0x0000001207127221 */ /* 0x010fe20000010000 */
[----:B0-----:R-:W-:-:S10]  /*bf20*/  FADD.FTZ R19, R6, R19 ;  /* 0x0000001306137221 */ /* 0x001fd40000010000 */
[----:B------:R-:W-:Y:S05]  /*bf30*/  @!P0 BRA `(.L_x_6749) ;  /* 0xfffffffc00d48947 */ /* 0x000fea000383ffff */
.L_x_6746:
        /* <DEDUP_REMOVED lines=282> */
.L_x_6750:
        /* <DEDUP_REMOVED lines=276> */
.L_x_6751:
        /* <DEDUP_REMOVED lines=276> */
.L_x_6752:
        /* <DEDUP_REMOVED lines=276> */
.L_x_6753:
        /* <DEDUP_REMOVED lines=292> */
.L_x_6755:
        /* <DEDUP_REMOVED lines=276> */
.L_x_6756:
        /* <DEDUP_REMOVED lines=276> */
.L_x_6757:
        /* <DEDUP_REMOVED lines=276> */
.L_x_6758:
        /* <DEDUP_REMOVED lines=25> */
.L_x_6760:
[----:B------:R-:W-:Y:S05]  /*14c30*/  BSYNC.RECONVERGENT B0 ;  /* 0x0000000000007941 */ /* 0x000fea0003800200 */
.L_x_6759:
        /* <DEDUP_REMOVED lines=35> */
.L_x_6762:
[----:B------:R-:W-:Y:S05]  /*14e70*/  BSYNC.RECONVERGENT B0 ;  /* 0x0000000000007941 */ /* 0x000fea0003800200 */
.L_x_6761:
        /* <DEDUP_REMOVED lines=38> */
.L_x_6767:
        /* <DEDUP_REMOVED lines=15> */
.L_x_6766:
[----:B------:R-:W-:Y:S05]  /*151d0*/  BRA `(.L_x_6765) ;  /* 0x0000000000747947 */ /* 0x000fea0003800000 */
.L_x_6764:
        /* <DEDUP_REMOVED lines=15> */
.L_x_6768:
        /* <DEDUP_REMOVED lines=9> */
[----:B--2---:R-:W-:Y:S01]  /*15360*/  FADD.FTZ R16, R9, R16 ;  /* 0x0000001009107221 */ /* 0x004fe20000010000 */
[----:B---3--:R-:W-:Y:S01]  /*15370*/  FADD.FTZ R17, R8, R17 ;  /* 0x0000001108117221 */ /* 0x008fe20000010000 */
[----:B----4-:R-:W-:Y:S01]  /*15380*/  FADD.FTZ R18, R11, R18 ;  /* 0x000000120b127221 */ /* 0x010fe20000010000 */
[----:B-----5:R-:W-:-:S09]  /*15390*/  FADD.FTZ R19, R10, R19 ;  /* 0x000000130a137221 */ /* 0x020fd20000010000 */
[----:B------:R-:W-:Y:S05]  /*153a0*/  @!P1 BRA `(.L_x_6768) ;  /* 0xfffffffc00c89947 */ /* 0x000fea000383ffff */
.L_x_6765:
[----:B------:R-:W-:Y:S05]  /*153b0*/  BSYNC.RECONVERGENT B0 ;  /* 0x0000000000007941 */ /* 0x000fea0003800200 */
.L_x_6763:
        /* <DEDUP_REMOVED lines=12> */
.L_x_6770:
        /* <DEDUP_REMOVED lines=10> */
[----:B--23--:R-:W-:Y:S01]  /*15520*/  @!P1 FADD.FTZ R16, R16, R8 ;  /* 0x0000000810109221 */ /* 0x00cfe20000010000 */
[----:B------:R-:W-:Y:S01]  /*15530*/  @!P1 FADD.FTZ R17, R17, R9 ;  /* 0x0000000911119221 */ /* 0x000fe20000010000 */
[----:B------:R-:W-:Y:S01]  /*15540*/  @!P1 FADD.FTZ R18, R18, R10 ;  /* 0x0000000a12129221 */ /* 0x000fe20000010000 */
[----:B------:R-:W-:-:S05]  /*15550*/  @!P1 FADD.FTZ R19, R19, R11 ;  /* 0x0000000b13139221 */ /* 0x000fca0000010000 */
[----:B------:R3:W-:Y:S01]  /*15560*/  @!P1 STS.128 [R0], R16 ;  /* 0x0000001000009388 */ /* 0x0007e20000000c00 */
[----:B------:R-:W-:Y:S05]  /*15570*/  BRA.U UP1, `(.L_x_6770) ;  /* 0xfffffffd01c07547 */ /* 0x000fea000b83ffff */
.L_x_6769:
        /* <DEDUP_REMOVED lines=9> */
.L_x_6773:
[----:B------:R-:W-:Y:S01]  /*15610*/  SHF.R.U32.HI R6, RZ, 0x1, R2 ;  /* 0x00000001ff067819 */ /* 0x000fe20000011602 */
[----:B------:R-:W-:Y:S03]  /*15620*/  BAR.SYNC.DEFER_BLOCKING 0x0 ;  /* 0x0000000000007b1d */ /* 0x000fe60000010000 */
[----:B------:R-:W-:-:S04]  /*15630*/  IADD3 R3, PT, PT, R6, R25, RZ ;  /* 0x0000001906037210 */ /* 0x000fc80007ffe0ff */
[----:B------:R-:W-:-:S04]  /*15640*/  ISETP.GE.U32.AND P1, PT, R3, UR5, PT ;  /* 0x0000000503007c0c */ /* 0x000fc8000bf26070 */
[----:B------:R-:W-:-:S13]  /*15650*/  ISETP.GE.U32.OR P1, PT, R25, R6, P1 ;  /* 0x000000061900720c */ /* 0x000fda0000f26470 */
[----:B------:R-:W-:-:S05]  /*15660*/  @!P1 LEA R3, R6, R0, 0x4 ;  /* 0x0000000006039211 */ /* 0x000fca00078e20ff */
[----:B--2---:R-:W2:Y:S02]  /*15670*/  @!P1 LDS.128 R8, [R3] ;  /* 0x0000000003089984 */ /* 0x004ea40000000c00 */
[----:B--234-:R-:W-:Y:S01]  /*15680*/  @!P1 FADD.FTZ R16, R16, R8 ;  /* 0x0000000810109221 */ /* 0x01cfe20000010000 */
[----:B------:R-:W-:Y:S01]  /*15690*/  @!P1 FADD.FTZ R17, R17, R9 ;  /* 0x0000000911119221 */ /* 0x000fe20000010000 */
[----:B------:R-:W-:Y:S01]  /*156a0*/  @!P1 FADD.FTZ R18, R18, R10 ;  /* 0x0000000a12129221 */ /* 0x000fe20000010000 */
[----:B------:R-:W-:-:S05]  /*156b0*/  @!P1 FADD.FTZ R19, R19, R11 ;  /* 0x0000000b13139221 */ /* 0x000fca0000010000 */
[----:B------:R2:W-:Y:S01]  /*156c0*/  @!P1 STS.128 [R0], R16 ;  /* 0x0000001000009388 */ /* 0x0005e20000000c00 */
[----:B------:R-:W-:Y:S02]  /*156d0*/  ISETP.GT.U32.AND P1, PT, R2, 0x7f, PT ;  /* 0x0000007f0200780c */ /* 0x000fe40003f24070 */
[----:B------:R-:W-:-:S11]  /*156e0*/  MOV R2, R6 ;  /* 0x0000000600027202 */ /* 0x000fd60000000f00 */
[----:B------:R-:W-:Y:S05]  /*156f0*/  @P1 BRA `(.L_x_6773) ;  /* 0xfffffffc00c41947 */ /* 0x000fea000383ffff */
.L_x_6772:
[----:B------:R-:W-:Y:S01]  /*15700*/  BAR.SYNC.DEFER_BLOCKING 0x0 ;  /* 0x0000000000007b1d */ /* 0x000fe20000010000 */
[----:B------:R-:W-:-:S09]  /*15710*/  UISETP.GE.U32.AND UP0, UPT, UR4, 0x2, UPT ;  /* 0x000000020400788c */ /* 0x000fd2000bf06070 */
[----:B------:R-:W-:Y:S05]  /*15720*/  BRA.U !UP0, `(.L_x_6771) ;  /* 0x0000000108307547 */ /* 0x000fea000b800000 */
[----:B--234-:R-:W-:-:S07]  /*15730*/  HFMA2 R0, -RZ, RZ, 0, 5.9604644775390625e-08 ;  /* 0x00000001ff007431 */ /* 0x01cfce00000001ff */
.L_x_6774:
[----:B------:R-:W2:Y:S04]  /*15740*/  SHFL.DOWN PT, R3, R16, R0, 0x1f ;  /* 0x08001f0010037589 */ /* 0x000ea800000e0000 */
[----:B------:R-:W3:Y:S04]  /*15750*/  SHFL.DOWN PT, R2, R17, R0, 0x1f ;  /* 0x08001f0011027589 */ /* 0x000ee800000e0000 */
[----:B------:R-:W4:Y:S04]  /*15760*/  SHFL.DOWN PT, R7, R18, R0, 0x1f ;  /* 0x08001f0012077589 */ /* 0x000f2800000e0000 */
[----:B------:R5:W0:Y:S02]  /*15770*/  SHFL.DOWN PT, R6, R19, R0, 0x1f ;  /* 0x08001f0013067589 */ /* 0x000a2400000e0000 */
[----:B-----5:R-:W-:-:S02]  /*15780*/  IMAD.SHL.U32 R0, R0, 0x2, RZ ;  /* 0x0000000200007824 */ /* 0x020fc400078e00ff */
[----:B--2---:R-:W-:-:S03]  /*15790*/  FADD.FTZ R16, R3, R16 ;  /* 0x0000001003107221 */ /* 0x004fc60000010000 */
[----:B------:R-:W-:Y:S01]  /*157a0*/  ISETP.GE.AND P1, PT, R0, UR4, PT ;  /* 0x0000000400007c0c */ /* 0x000fe2000bf26270 */
[----:B---3--:R-:W-:Y:S01]  /*157b0*/  FADD.FTZ R17, R2, R17 ;  /* 0x0000001102117221 */ /* 0x008fe20000010000 */
[----:B----4-:R-:W-:Y:S01]  /*157c0*/  FADD.FTZ R18, R7, R18 ;  /* 0x0000001207127221 */ /* 0x010fe20000010000 */
[----:B0-----:R-:W-:-:S10]  /*157d0*/  FADD.FTZ R19, R6, R19 ;  /* 0x0000001306137221 */ /* 0x001fd40000010000 */
[----:B------:R-:W-:Y:S05]  /*157e0*/  @!P1 BRA `(.L_x_6774) ;  /* 0xfffffffc00d49947 */ /* 0x000fea000383ffff */
.L_x_6771:
        /* <DEDUP_REMOVED lines=22> */
[----:B-----5:R-:W-:Y:S01]  /*15950*/  @P0 FADD.FTZ R16, R16, R11 ;  /* 0x0000000b10100221 */ /* 0x020fe20000010000 */
[----:B--2---:R-:W-:-:S11]  /*15960*/  @P0 FADD.FTZ R17, R17, R0 ;  /* 0x0000000011110221 */ /* 0x004fd60000010000 */
[----:B------:R0:W-:Y:S01]  /*15970*/  @!P1 STG.E desc[UR36][R8.64], R16 ;  /* 0x0000001008009986 */ /* 0x0001e2000c101924 */
[----:B---3--:R-:W-:-:S03]  /*15980*/  @P0 FADD.FTZ R18, R18, R13 ;  /* 0x0000000d12120221 */ /* 0x008fc60000010000 */
[----:B------:R0:W-:Y:S01]  /*15990*/  @!P1 STG.E desc[UR36][R6.64], R17 ;  /* 0x0000001106009986 */ /* 0x0001e2000c101924 */
[----:B----4-:R-:W-:-:S03]  /*159a0*/  @P0 FADD.FTZ R19, R19, R10 ;  /* 0x0000000a13130221 */ /* 0x010fc60000010000 */
        /* <DEDUP_REMOVED lines=22> */
.L_x_6777:
        /* <DEDUP_REMOVED lines=19> */
.L_x_6778:
[----:B------:R-:W-:Y:S05]  /*15c40*/  BRA `(.L_x_6779) ;  /* 0x0000000000047947 */ /* 0x000fea0003800000 */
.L_x_6776:
[----:B------:R2:W-:Y:S02]  /*15c50*/  STG.E desc[UR36][R8.64], R16 ;  /* 0x0000001008007986 */ /* 0x0005e4000c101924 */
.L_x_6779:
        /* <DEDUP_REMOVED lines=23> */
.L_x_6781:
        /* <DEDUP_REMOVED lines=19> */
.L_x_6782:
[----:B------:R-:W-:Y:S05]  /*15f00*/  BRA `(.L_x_6783) ;  /* 0x00000000000c7947 */ /* 0x000fea0003800000 */
.L_x_6780:
[----:B------:R-:W-:-:S04]  /*15f10*/  IADD3 R26, P0, PT, R26, UR6, RZ ;  /* 0x000000061a1a7c10 */ /* 0x000fc8000ff1e0ff */
[----:B------:R-:W-:-:S05]  /*15f20*/  IADD3.X R27, PT, PT, RZ, UR7, RZ, P0, !PT ;  /* 0x00000007ff1b7c10 */ /* 0x000fca00087fe4ff */
[----:B------:R3:W-:Y:S04]  /*15f30*/  STG.E desc[UR36][R26.64], R18 ;  /* 0x000000121a007986 */ /* 0x0007e8000c101924 */
.L_x_6783:
[----:B------:R-:W4:Y:S02]  /*15f40*/  LDCU.64 UR4, c[0x0][0x760] ;  /* 0x0000ec00ff0477ac */ /* 0x000f240008000a00 */
[----:B----4-:R-:W-:-:S05]  /*15f50*/  IADD3 R24, P0, PT, R24, UR4, RZ ;  /* 0x0000000418187c10 */ /* 0x010fca000ff1e0ff */
[----:B------:R-:W-:-:S05]  /*15f60*/  IMAD.X R25, RZ, RZ, UR5, P0 ;  /* 0x00000005ff197e24 */ /* 0x000fca00080e06ff */
[----:B------:R-:W-:Y:S01]  /*15f70*/  STG.E desc[UR36][R24.64], R19 ;  /* 0x0000001318007986 */ /* 0x000fe2000c101924 */
[----:B------:R-:W-:Y:S05]  /*15f80*/  EXIT ;  /* 0x000000000000794d */ /* 0x000fea0003800000 */
.L_x_6775:
        /* <DEDUP_REMOVED lines=9> */
[----:B-----5:R-:W-:Y:S01]  /*16020*/  FADD.FTZ R16, R16, R3 ;  /* 0x0000000310107221 */ /* 0x020fe20000010000 */
[----:B--2---:R-:W-:Y:S01]  /*16030*/  FADD.FTZ R17, R17, R0 ;  /* 0x0000000011117221 */ /* 0x004fe20000010000 */
[----:B---3--:R-:W-:Y:S01]  /*16040*/  FADD.FTZ R18, R18, R7 ;  /* 0x0000000712127221 */ /* 0x008fe20000010000 */
[----:B----4-:R-:W-:-:S07]  /*16050*/  FADD.FTZ R19, R19, R2 ;  /* 0x0000000213137221 */ /* 0x010fce0000010000 */
.L_x_6784:
        /* <DEDUP_REMOVED lines=20> */
.L_x_6787:
        /* <DEDUP_REMOVED lines=19> */
.L_x_6788:
[----:B------:R-:W-:Y:S05]  /*162d0*/  BRA `(.L_x_6789) ;  /* 0x0000000000107947 */ /* 0x000fea0003800000 */
.L_x_6786:
[----:B------:R-:W0:Y:S02]  /*162e0*/  LDCU.64 UR4, c[0x0][0x760] ;  /* 0x0000ec00ff0477ac */ /* 0x000e240008000a00 */
[----:B0-----:R-:W-:-:S05]  /*162f0*/  IADD3 R28, P0, PT, R28, UR4, RZ ;  /* 0x000000041c1c7c10 */ /* 0x001fca000ff1e0ff */
[----:B------:R-:W-:-:S05]  /*16300*/  IMAD.X R29, RZ, RZ, UR5, P0 ;  /* 0x00000005ff1d7e24 */ /* 0x000fca00080e06ff */
[----:B------:R0:W-:Y:S03]  /*16310*/  STG.E desc[UR36][R28.64], R16 ;  /* 0x000000101c007986 */ /* 0x0001e6000c101924 */
.L_x_6789:
        /* <DEDUP_REMOVED lines=23> */
.L_x_6791:
        /* <DEDUP_REMOVED lines=19> */
.L_x_6792:
[----:B------:R-:W-:Y:S05]  /*165c0*/  BRA `(.L_x_6793) ;  /* 0x00000000000c7947 */ /* 0x000fea0003800000 */
.L_x_6790:
[----:B------:R-:W-:-:S04]  /*165d0*/  IADD3 R26, P0, PT, R26, UR6, RZ ;  /* 0x000000061a1a7c10 */ /* 0x000fc8000ff1e0ff */
[----:B------:R-:W-:-:S05]  /*165e0*/  IADD3.X R27, PT, PT, RZ, UR7, RZ, P0, !PT ;  /* 0x00000007ff1b7c10 */ /* 0x000fca00087fe4ff */
[----:B------:R0:W-:Y:S04]  /*165f0*/  STG.E desc[UR36][R26.64], R18 ;  /* 0x000000121a007986 */ /* 0x0001e8000c101924 */
.L_x_6793:
[----:B------:R-:W5:Y:S02]  /*16600*/  LDCU.64 UR4, c[0x0][0x760] ;  /* 0x0000ec00ff0477ac */ /* 0x000f640008000a00 */
[----:B-----5:R-:W-:-:S04]  /*16610*/  IADD3 R24, P0, PT, R24, UR4, RZ ;  /* 0x0000000418187c10 */ /* 0x020fc8000ff1e0ff */
[----:B------:R-:W-:-:S05]  /*16620*/  IADD3.X R25, PT, PT, RZ, UR5, RZ, P0, !PT ;  /* 0x00000005ff197c10 */ /* 0x000fca00087fe4ff */
[----:B------:R-:W-:Y:S01]  /*16630*/  STG.E desc[UR36][R24.64], R19 ;  /* 0x0000001318007986 */ /* 0x000fe2000c101924 */
[----:B------:R-:W-:Y:S05]  /*16640*/  EXIT ;  /* 0x000000000000794d */ /* 0x000fea0003800000 */
.L_x_6785:
[----:B------:R-:W-:Y:S04]  /*16650*/  STG.E desc[UR36][R4.64], R16 ;  /* 0x0000001004007986 */ /* 0x000fe8000c101924 */
[----:B------:R-:W-:Y:S04]  /*16660*/  STG.E desc[UR36][R4.64+0x4], R17 ;  /* 0x0000041104007986 */ /* 0x000fe8000c101924 */
[----:B------:R-:W-:Y:S04]  /*16670*/  STG.E desc[UR36][R4.64+0x8], R18 ;  /* 0x0000081204007986 */ /* 0x000fe8000c101924 */
[----:B------:R-:W-:Y:S01]  /*16680*/  STG.E desc[UR36][R4.64+0xc], R19 ;  /* 0x00000c1304007986 */ /* 0x000fe2000c101924 */
[----:B------:R-:W-:Y:S05]  /*16690*/  EXIT ;  /* 0x000000000000794d */ /* 0x000fea0003800000 */
.L_x_6754:
        /* <DEDUP_REMOVED lines=31> */
[----:B--2---:R-:W-:Y:S01]  /*16890*/  @P0 FADD.FTZ R16, R16, R11 ;  /* 0x0000000b10100221 */ /* 0x004fe20000010000 */
[----:B---3--:R-:W-:-:S11]  /*168a0*/  @P0 FADD.FTZ R17, R17, R0 ;  /* 0x0000000011110221 */ /* 0x008fd60000010000 */
[----:B------:R0:W-:Y:S01]  /*168b0*/  @!P1 STG.E desc[UR36][R8.64], R16 ;  /* 0x0000001008009986 */ /* 0x0001e2000c101924 */
[----:B----4-:R-:W-:-:S03]  /*168c0*/  @P0 FADD.FTZ R18, R18, R13 ;  /* 0x0000000d12120221 */ /* 0x010fc60000010000 */
[----:B------:R0:W-:Y:S01]  /*168d0*/  @!P1 STG.E desc[UR36][R6.64], R17 ;  /* 0x0000001106009986 */ /* 0x0001e2000c101924 */
[----:B-----5:R-:W-:-:S03]  /*168e0*/  @P0 FADD.FTZ R19, R19, R10 ;  /* 0x0000000a13130221 */ /* 0x020fc60000010000 */
        /* <DEDUP_REMOVED lines=22> */
.L_x_6796:
        /* <DEDUP_REMOVED lines=19> */
.L_x_6797:
[----:B------:R-:W-:Y:S05]  /*16b80*/  BRA `(.L_x_6798) ;  /* 0x0000000000047947 */ /* 0x000fea0003800000 */
.L_x_6795:
[----:B------:R2:W-:Y:S02]  /*16b90*/  STG.E desc[UR36][R8.64], R16 ;  /* 0x0000001008007986 */ /* 0x0005e4000c101924 */
.L_x_6798:
        /* <DEDUP_REMOVED lines=23> */
.L_x_6800:
        /* <DEDUP_REMOVED lines=19> */
.L_x_6801:
[----:B------:R-:W-:Y:S05]  /*16e40*/  BRA `(.L_x_6802) ;  /* 0x00000000000c7947 */ /* 0x000fea0003800000 */
.L_x_6799:
[----:B------:R-:W-:-:S04]  /*16e50*/  IADD3 R26, P0, PT, R26, UR6, RZ ;  /* 0x000000061a1a7c10 */ /* 0x000fc8000ff1e0ff */
[----:B------:R-:W-:-:S05]  /*16e60*/  IADD3.X R27, PT, PT, RZ, UR7, RZ, P0, !PT ;  /* 0x00000007ff1b7c10 */ /* 0x000fca00087fe4ff */
[----:B------:R3:W-:Y:S04]  /*16e70*/  STG.E desc[UR36][R26.64], R18 ;  /* 0x000000121a007986 */ /* 0x0007e8000c101924 */
.L_x_6802:
[----:B------:R-:W4:Y:S02]  /*16e80*/  LDCU.64 UR4, c[0x0][0x760] ;  /* 0x0000ec00ff0477ac */ /* 0x000f240008000a00 */
[----:B----4-:R-:W-:-:S04]  /*16e90*/  IADD3 R24, P0, PT, R24, UR4, RZ ;  /* 0x0000000418187c10 */ /* 0x010fc8000ff1e0ff */
[----:B------:R-:W-:-:S05]  /*16ea0*/  IADD3.X R25, PT, PT, RZ, UR5, RZ, P0, !PT ;  /* 0x00000005ff197c10 */ /* 0x000fca00087fe4ff */
[----:B------:R-:W-:Y:S01]  /*16eb0*/  STG.E desc[UR36][R24.64], R19 ;  /* 0x0000001318007986 */ /* 0x000fe2000c101924 */
[----:B------:R-:W-:Y:S05]  /*16ec0*/  EXIT ;  /* 0x000000000000794d */ /* 0x000fea0003800000 */
.L_x_6794:
        /* <DEDUP_REMOVED lines=13> */
.L_x_6803:
        /* <DEDUP_REMOVED lines=20> */
.L_x_6806:
        /* <DEDUP_REMOVED lines=19> */
.L_x_6807:
[----:B------:R-:W-:Y:S05]  /*17210*/  BRA `(.L_x_6808) ;  /* 0x0000000000107947 */ /* 0x000fea0003800000 */
.L_x_6805:
[----:B------:R-:W2:Y:S02]  /*17220*/  LDCU.64 UR4, c[0x0][0x760] ;  /* 0x0000ec00ff0477ac */ /* 0x000ea40008000a00 */
[----:B--2---:R-:W-:-:S04]  /*17230*/  IADD3 R2, P0, PT, R29, UR4, RZ ;  /* 0x000000041d027c10 */ /* 0x004fc8000ff1e0ff */
[----:B------:R-:W-:-:S05]  /*17240*/  IADD3.X R3, PT, PT, RZ, UR5, RZ, P0, !PT ;  /* 0x00000005ff037c10 */ /* 0x000fca00087fe4ff */
[----:B------:R2:W-:Y:S04]  /*17250*/  STG.E desc[UR36][R2.64], R16 ;  /* 0x0000001002007986 */ /* 0x0005e8000c101924 */
.L_x_6808:
        /* <DEDUP_REMOVED lines=23> */
.L_x_6810:
        /* <DEDUP_REMOVED lines=19> */
.L_x_6811:
[----:B------:R-:W-:Y:S05]  /*17500*/  BRA `(.L_x_6812) ;  /* 0x00000000000c7947 */ /* 0x000fea0003800000 */
.L_x_6809:
[----:B------:R-:W-:-:S04]  /*17510*/  IADD3 R26, P0, PT, R26, UR6, RZ ;  /* 0x000000061a1a7c10 */ /* 0x000fc8000ff1e0ff */
[----:B------:R-:W-:-:S05]  /*17520*/  IADD3.X R27, PT, PT, RZ, UR7, RZ, P0, !PT ;  /* 0x00000007ff1b7c10 */ /* 0x000fca00087fe4ff */
[----:B------:R3:W-:Y:S04]  /*17530*/  STG.E desc[UR36][R26.64], R18 ;  /* 0x000000121a007986 */ /* 0x0007e8000c101924 */
.L_x_6812:
[----:B------:R-:W4:Y:S02]  /*17540*/  LDCU.64 UR4, c[0x0][0x760] ;  /* 0x0000ec00ff0477ac */ /* 0x000f240008000a00 */
[----:B----4-:R-:W-:-:S04]  /*17550*/  IADD3 R24, P0, PT, R24, UR4, RZ ;  /* 0x0000000418187c10 */ /* 0x010fc8000ff1e0ff */
[----:B------:R-:W-:-:S05]  /*17560*/  IADD3.X R25, PT, PT, RZ, UR5, RZ, P0, !PT ;  /* 0x00000005ff197c10 */ /* 0x000fca00087fe4ff */
[----:B------:R-:W-:Y:S01]  /*17570*/  STG.E desc[UR36][R24.64], R19 ;  /* 0x0000001318007986 */ /* 0x000fe2000c101924 */
[----:B------:R-:W-:Y:S05]  /*17580*/  EXIT ;  /* 0x000000000000794d */ /* 0x000fea0003800000 */
.L_x_6804:
[----:B------:R-:W-:Y:S04]  /*17590*/  STG.E desc[UR36][R4.64], R16 ;  /* 0x0000001004007986 */ /* 0x000fe8000c101924 */
[----:B------:R-:W-:Y:S04]  /*175a0*/  STG.E desc[UR36][R4.64+0x4], R17 ;  /* 0x0000041104007986 */ /* 0x000fe8000c101924 */
[----:B------:R-:W-:Y:S04]  /*175b0*/  STG.E desc[UR36][R4.64+0x8], R18 ;  /* 0x0000081204007986 */ /* 0x000fe8000c101924 */
[----:B------:R-:W-:Y:S01]  /*175c0*/  STG.E desc[UR36][R4.64+0xc], R19 ;  /* 0x00000c1304007986 */ /* 0x000fe2000c101924 */
[----:B------:R-:W-:Y:S05]  /*175d0*/  EXIT ;  /* 0x000000000000794d */ /* 0x000fea0003800000 */
.L_x_6813:
        /* <DEDUP_REMOVED lines=10> */
.L_x_8903:


//--------------------- .text._ZN2at6native13reduce_kernelILi512ELi1ENS0_8ReduceOpIdNS0_14func_wrapper_tIdNS0_55_GLOBAL__N__0955718d_22_SparseCsrTensorMath_cu_868dd54514ReductionAddOpIdEEEEjdLi4ELi4EEEEEvT1_ --------------------------
	.section	.text._ZN2at6native13reduce_kernelILi512ELi1ENS0_8ReduceOpIdNS0_14func_wrapper_tIdNS0_55_GLOBAL__N__0955718d_22_SparseCsrTensorMath_cu_868dd54514ReductionAddOpIdEEEEjdLi4ELi4EEEEEvT1_,"ax",@progbits
	.align	128
.text._ZN2at6native13reduce_kernelILi512ELi1ENS0_8ReduceOpIdNS0_14func_wrapper_tIdNS0_55_GLOBAL__N__0955718d_22_SparseCsrTensorMath_cu_868dd54514ReductionAddOpIdEEEEjdLi4ELi4EEEEEvT1_:
        .type           _ZN2at6native13reduce_kernelILi512ELi1ENS0_8ReduceOpIdNS0_14func_wrapper_tIdNS0_55_GLOBAL__N__0955718d_22_SparseCsrTensorMath_cu_868dd54514ReductionAddOpIdEEEEjdLi4ELi4EEEEEvT1_,@function
        .size           _ZN2at6native13reduce_kernelILi512ELi1ENS0_8ReduceOpIdNS0_14func_wrapper_tIdNS0_55_GLOBAL__N__0955718d_22_SparseCsrTensorMath_cu_868dd54514ReductionAddOpIdEEEEjdLi4ELi4EEEEEvT1_,(.L_x_8904 - _ZN2at6native13reduce_kernelILi512ELi1ENS0_8ReduceOpIdNS0_14func_wrapper_tIdNS0_55_GLOBAL__N__0955718d_22_SparseCsrTensorMath_cu_868dd54514ReductionAddOpIdEEEEjdLi4ELi4EEEEEvT1_)
        .other          _ZN2at6native13reduce_kernelILi512ELi1ENS0_8ReduceOpIdNS0_14func_wrapper_tIdNS0_55_GLOBAL__N__0955718d_22_SparseCsrTensorMath_cu_868dd54514ReductionAddOpIdEEEEjdLi4ELi4EEEEEvT1_,@"STO_CUDA_ENTRY STV_DEFAULT"
_ZN2at6native13reduce_kernelILi512ELi1ENS0_8ReduceOpIdNS0_14func_wrapper_tIdNS0_55_GLOBAL__N__0955718d_22_SparseCsrTensorMath_cu_868dd54514ReductionAddOpIdEEEEjdLi4ELi4EEEEEvT1_:
        /* <DEDUP_REMOVED lines=297> */
.L_x_6814:
        /* <DEDUP_REMOVED lines=48> */
[----:B0-----:R0:W1:Y:S02]  /*1590*/  DADD R12, R2, UR4 ;  /* 0x00000004020c7e29 */ /* 0x0010640008000000 */
.L_x_6821:
[----:B------:R-:W-:Y:S05]  /*15a0*/  BSYNC.RECONVERGENT B2 ;  /* 0x0000000000027941 */ /* 0x000fea0003800200 */
.L_x_6820:
[----:B0-----:R-:W-:Y:S02]  /*15b0*/  IADD3 R2, P0, PT, R6, 0x20, RZ ;  /* 0x0000002006027810 */ /* 0x001fe40007f1e0ff */
[----:B------:R-:W-:Y:S02]  /*15c0*/  IADD3 R0, PT, PT, R20, -0x4, R25 ;  /* 0xfffffffc14007810 */ /* 0x000fe40007ffe019 */
[----:B------:R-:W-:-:S09]  /*15d0*/  IADD3.X R3, PT, PT, RZ, R7, RZ, P0, !PT ;  /* 0x00000007ff037210 */ /* 0x000fd200007fe4ff */
.L_x_6819:
[----:B------:R-:W-:Y:S05]  /*15e0*/  BSYNC.RECONVERGENT B1 ;  /* 0x0000000000017941 */ /* 0x000fea0003800200 */
.L_x_6818:
        /* <DEDUP_REMOVED lines=13> */
.L_x_6824:
[C---:B------:R-:W-:Y:S01]  /*16c0*/  IMAD.WIDE.U32 R4, R19.reuse, 0x20, R2 ;  /* 0x0000002013047825 */ /* 0x040fe200078e0002 */
[----:B------:R-:W0:Y:S05]  /*16d0*/  LDCU UR4, c[0x0][0x39c] ;  /* 0x00007380ff0477ac */ /* 0x000e2a0008000800 */
[----:B------:R-:W2:Y:S01]  /*16e0*/  LDG.E.ENL2.256 R8, R4, desc[UR36][R4.64] ;  /* 0xfe0000240404797e */ /* 0x000ea20008121908 */
[----:B0-----:R-:W-:Y:S01]  /*16f0*/  IADD3 R19, PT, PT, R19, UR4, RZ ;  /* 0x0000000413137c10 */ /* 0x001fe2000fffe0ff */
[----:B--2---:R0:W2:Y:S03]  /*1700*/  DADD R20, R6, R20 ;  /* 0x0000000006147229 */ /* 0x0040a60000000014 */
[----:B0-----:R-:W-:-:S04]  /*1710*/  LEA R7, R19, 0x3, 0x2 ;  /* 0x0000000313077811 */ /* 0x001fc800078e10ff */
[----:B------:R-:W-:-:S15]  /*1720*/  ISETP.GE.U32.AND P1, PT, R7, R0, PT ;  /* 0x000000000700720c */ /* 0x000fde0003f26070 */
[----:B------:R-:W-:-:S15]  /*1730*/  NOP ;  /* 0x0000000000007918 */ /* 0x000fde0000000000 */
[----:B------:R-:W-:-:S15]  /*1740*/  NOP ;  /* 0x0000000000007918 */ /* 0x000fde0000000000 */
[----:B------:R-:W-:-:S12]  /*1750*/  NOP ;  /* 0x0000000000007918 */ /* 0x000fd80000000000 */
[----:B-1----:R0:W3:-:S15]  /*1760*/  DADD R12, R4, R12 ;  /* 0x00000000040c7229 */ /* 0x0020de000000000c */
        /* <DEDUP_REMOVED lines=9> */
[----:B------:R0:W1:Y:S02]  /*1800*/  DADD R16, R10, R16 ;  /* 0x000000000a107229 */ /* 0x0000640000000010 */
[----:B01234-:R-:W-:Y:S05]  /*1810*/  @!P1 BRA `(.L_x_6824) ;  /* 0xfffffffc00a89947 */ /* 0x01ffea000383ffff */
.L_x_6823:
[----:B------:R-:W-:Y:S05]  /*1820*/  BSYNC.RECONVERGENT B1 ;  /* 0x0000000000017941 */ /* 0x000fea0003800200 */
.L_x_6822:
        /* <DEDUP_REMOVED lines=8> */
[----:B-1----:R0:W2:Y:S02]  /*18b0*/  DADD R12, R12, R2 ;  /* 0x000000000c0c7229 */ /* 0x0020a40000000002 */
.L_x_6826:
[----:B------:R-:W-:Y:S05]  /*18c0*/  BSYNC.RECONVERGENT B1 ;  /* 0x0000000000017941 */ /* 0x000fea0003800200 */
.L_x_6825:
[----:B-12---:R-:W1:-:S15]  /*18d0*/  DADD R12, R20, R12 ;  /* 0x00000000140c7229 */ /* 0x006e5e000000000c */
        /* <DEDUP_REMOVED lines=9> */
[----:B-1----:R1:W2:Y:S02]  /*1970*/  DADD R16, R12, R16 ;  /* 0x000000000c107229 */ /* 0x0022a40000000010 */
[----:B-12---:R-:W-:Y:S05]  /*1980*/  BRA `(.L_x_6816) ;  /* 0x00000098008c7947 */ /* 0x006fea0003800000 */
.L_x_6817:
        /* <DEDUP_REMOVED lines=24> */
.L_x_6830:
        /* <DEDUP_REMOVED lines=19> */
[----:B---3--:R0:W2:-:S15]  /*1c40*/  DADD R6, R18, R6 ;  /* 0x0000000012067229 */ /* 0x00809e0000000006 */
[----:B------:R-:W-:-:S15]  /*1c50*/  NOP ;  /* 0x0000000000007918 */ /* 0x000fde0000000000 */
[----:B------:R-:W-:-:S15]  /*1c60*/  NOP ;  /* 0x0000000000007918 */ /* 0x000fde0000000000 */
[----:B------:R-:W-:-:S15]  /*1c70*/  NOP ;  /* 0x0000000000007918 */ /* 0x000fde0000000000 */
[----:B------:R-:W-:-:S04]  /*1c80*/  NOP ;  /* 0x0000000000007918 */ /* 0x000fc80000000000 */
[----:B----4-:R0:W3:-:S15]  /*1c90*/  DADD R8, R10, R8 ;  /* 0x000000000a087229 */ /* 0x0100de0000000008 */
[----:B------:R-:W-:-:S15]  /*1ca0*/  NOP ;  /* 0x0000000000007918 */ /* 0x000fde0000000000 */
[----:B------:R-:W-:-:S15]  /*1cb0*/  NOP ;  /* 0x0000000000007918 */ /* 0x000fde0000000000 */
[----:B------:R-:W-:-:S15]  /*1cc0*/  NOP ;  /* 0x0000000000007918 */ /* 0x000fde0000000000 */
[----:B------:R-:W-:-:S04]  /*1cd0*/  NOP ;  /* 0x0000000000007918 */ /* 0x000fc80000000000 */
[----:B-----5:R0:W4:Y:S02]  /*1ce0*/  DADD R16, R12, R16 ;  /* 0x000000000c107229 */ /* 0x0201240000000010 */
[----:B01234-:R-:W-:Y:S05]  /*1cf0*/  @!P0 BRA `(.L_x_6830) ;  /* 0xfffffffc00848947 */ /* 0x01ffea000383ffff */
[----:B------:R-:W-:Y:S05]  /*1d00*/  BSYNC.RECONVERGENT B2 ;  /* 0x0000000000027941 */ /* 0x000fea0003800200 */
.L_x_6829:
[----:B------:R-:W-:Y:S05]  /*1d10*/  BSYNC.RECONVERGENT B1 ;  /* 0x0000000000017941 */ /* 0x000fea0003800200 */
.L_x_6828:
        /* <DEDUP_REMOVED lines=19> */
.L_x_6832:
[----:B------:R-:W-:Y:S05]  /*1e50*/  BSYNC.RECONVERGENT B1 ;  /* 0x0000000000017941 */ /* 0x000fea0003800200 */
.L_x_6831:
[----:B------:R-:W-:Y:S04]  /*1e60*/  BSSY.RECONVERGENT B1, `(.L_x_6833) ;  /* 0x0000016000017945 */ /* 0x000fe80003800200 */
[----:B------:R-:W-:Y:S05]  /*1e70*/  @P0 BRA `(.L_x_6834) ;  /* 0x0000000000500947 */ /* 0x000fea0003800000 */
[----:B0-----:R-:W-:Y:S01]  /*1e80*/  IMAD.IADD R2, R21, 0x1, R0 ;  /* 0x0000000115027824 */ /* 0x001fe200078e0200 */
[----:B-----5:R1:W2:Y:S04]  /*1e90*/  DADD R4, R4, R14 ;  /* 0x0000000004047229 */ /* 0x0202a8000000000e */
[----:B------:R-:W-:-:S13]  /*1ea0*/  ISETP.GE.U32.AND P0, PT, R2, R25, PT ;  /* 0x000000190200720c */ /* 0x000fda0003f06070 */
[----:B-12---:R-:W-:Y:S05]  /*1eb0*/  @P0 BRA `(.L_x_6834) ;  /* 0x0000000000400947 */ /* 0x006fea0003800000 */
[----:B------:R-:W-:Y:S01]  /*1ec0*/  IADD3 R2, PT, PT, R2, R0, RZ ;  /* 0x0000000002027210 */ /* 0x000fe20007ffe0ff */
[----:B------:R-:W-:Y:S03]  /*1ed0*/  DADD R6, R6, R18 ;  /* 0x0000000006067229 */ /* 0x000fe60000000012 */
[----:B------:R-:W-:-:S13]  /*1ee0*/  ISETP.GE.U32.AND P0, PT, R2, R25, PT ;  /* 0x000000190200720c */ /* 0x000fda0003f06070 */
[----:B------:R-:W-:-:S04]  /*1ef0*/  @!P0 IADD3 R0, PT, PT, R2, R0, RZ ;  /* 0x0000000002008210 */ /* 0x000fc80007ffe0ff */
[----:B------:R-:W-:-:S15]  /*1f00*/  @!P0 ISETP.GE.U32.AND P1, PT, R0, R25, PT ;  /* 0x000000190000820c */ /* 0x000fde0003f26070 */
[----:B------:R-:W-:-:S15]  /*1f10*/  NOP ;  /* 0x0000000000007918 */ /* 0x000fde0000000000 */
[----:B------:R-:W-:-:S14]  /*1f20*/  NOP ;  /* 0x0000000000007918 */ /* 0x000fdc0000000000 */
[----:B------:R-:W0:Y:S02]  /*1f30*/  @!P0 DADD R12, R16, R12 ;  /* 0x00000000100c8229 */ /* 0x000e24000000000c */
[----:B0-----:R-:W-:Y:S02]  /*1f40*/  @!P0 FSEL R0, R12, R16, !P1 ;  /* 0x000000100c008208 */ /* 0x001fe40004800000 */
[----:B------:R-:W-:-:S03]  /*1f50*/  @!P0 FSEL R13, R13, R17, !P1 ;  /* 0x000000110d0d8208 */ /* 0x000fc60004800000 */
[----:B------:R-:W-:Y:S01]  /*1f60*/  @!P0 IMAD.MOV.U32 R16, RZ, RZ, R0 ;  /* 0x000000ffff108224 */ /* 0x000fe200078e0000 */
[----:B------:R-:W-:-:S15]  /*1f70*/  @!P0 MOV R17, R13 ;  /* 0x0000000d00118202 */ /* 0x000fde0000000f00 */
[----:B------:R-:W-:-:S15]  /*1f80*/  NOP ;  /* 0x0000000000007918 */ /* 0x000fde0000000000 */
[----:B------:R-:W-:-:S15]  /*1f90*/  NOP ;  /* 0x0000000000007918 */ /* 0x000fde0000000000 */
[----:B------:R-:W-:-:S11]  /*1fa0*/  NOP ;  /* 0x0000000000007918 */ /* 0x000fd60000000000 */
[----:B------:R1:W2:Y:S02]  /*1fb0*/  @!P0 DADD R8, R8, R10 ;  /* 0x0000000008088229 */ /* 0x0002a4000000000a */
.L_x_6834:
[----:B------:R-:W-:Y:S05]  /*1fc0*/  BSYNC.RECONVERGENT B1 ;  /* 0x0000000000017941 */ /* 0x000fea0003800200 */
.L_x_6833:
[----:B------:R-:W2:-:S15]  /*1fd0*/  DADD R4, R4, R6 ;  /* 0x0000000004047229 */ /* 0x000e9e0000000006 */
        /* <DEDUP_REMOVED lines=9> */
[----:B--2---:R2:W3:Y:S02]  /*2070*/  DADD R16, R4, R16 ;  /* 0x0000000004107229 */ /* 0x0044e40000000010 */
[----:B--23--:R-:W-:Y:S05]  /*2080*/  BRA `(.L_x_6816) ;  /* 0x0000009000cc7947 */ /* 0x00cfea0003800000 */
.L_x_6827:
        /* <DEDUP_REMOVED lines=19> */
.L_x_6838:
        /* <DEDUP_REMOVED lines=36> */
.L_x_6837:
[----:B------:R-:W-:Y:S05]  /*2400*/  BSYNC.RECONVERGENT B1 ;  /* 0x0000000000017941 */ /* 0x000fea0003800200 */
.L_x_6836:
        /* <DEDUP_REMOVED lines=23> */
.L_x_6840:
[----:B------:R-:W-:Y:S05]  /*2580*/  BSYNC.RECONVERGENT B1 ;  /* 0x0000000000017941 */ /* 0x000fea0003800200 */
.L_x_6839:
[----:B------:R-:W-:Y:S04]  /*2590*/  BSSY.RECONVERGENT B1, `(.L_x_6841) ;  /* 0x0000016000017945 */ /* 0x000fe80003800200 */
[----:B------:R-:W-:Y:S05]  /*25a0*/  @P0 BRA `(.L_x_6842) ;  /* 0x0000000000500947 */ /* 0x000fea0003800000 */
[----:B0-----:R-:W-:Y:S01]  /*25b0*/  IADD3 R2, PT, PT, R19, R0, RZ ;  /* 0x0000000013027210 */ /* 0x001fe20007ffe0ff */
[----:B-----5:R1:W2:Y:S03]  /*25c0*/  DADD R8, R8, R14 ;  /* 0x0000000008087229 */ /* 0x0202a6000000000e */
[----:B------:R-:W-:-:S13]  /*25d0*/  ISETP.GE.U32.AND P0, PT, R2, R25, PT ;  /* 0x000000190200720c */ /* 0x000fda0003f06070 */
[----:B-12---:R-:W-:Y:S05]  /*25e0*/  @P0 BRA `(.L_x_6842) ;  /* 0x0000000000400947 */ /* 0x006fea0003800000 */
[----:B------:R-:W-:Y:S01]  /*25f0*/  IADD3 R2, PT, PT, R2, R0, RZ ;  /* 0x0000000002027210 */ /* 0x000fe20007ffe0ff */
[----:B------:R-:W-:Y:S03]  /*2600*/  DADD R6, R6, R20 ;  /* 0x0000000006067229 */ /* 0x000fe60000000014 */
[----:B------:R-:W-:-:S13]  /*2610*/  ISETP.GE.U32.AND P0, PT, R2, R25, PT ;  /* 0x000000190200720c */ /* 0x000fda0003f06070 */
[----:B------:R-:W-:-:S05]  /*2620*/  @!P0 IMAD.IADD R0, R2, 0x1, R0 ;  /* 0x0000000102008824 */ /* 0x000fca00078e0200 */
[----:B------:R-:W-:-:S15]  /*2630*/  @!P0 ISETP.GE.U32.AND P1, PT, R0, R25, PT ;  /* 0x000000190000820c */ /* 0x000fde0003f26070 */
[----:B------:R-:W-:-:S15]  /*2640*/  NOP ;  /* 0x0000000000007918 */ /* 0x000fde0000000000 */
[----:B------:R-:W-:-:S13]  /*2650*/  NOP ;  /* 0x0000000000007918 */ /* 0x000fda0000000000 */
[----:B------:R-:W0:Y:S02]  /*2660*/  @!P0 DADD R12, R16, R12 ;  /* 0x00000000100c8229 */ /* 0x000e24000000000c */
[----:B0-----:R-:W-:Y:S02]  /*2670*/  @!P0 FSEL R0, R12, R16, !P1 ;  /* 0x000000100c008208 */ /* 0x001fe40004800000 */
[----:B------:R-:W-:Y:S02]  /*2680*/  @!P0 FSEL R13, R13, R17, !P1 ;  /* 0x000000110d0d8208 */ /* 0x000fe40004800000 */
[----:B------:R-:W-:Y:S02]  /*2690*/  @!P0 MOV R16, R0 ;  /* 0x0000000000108202 */ /* 0x000fe40000000f00 */
[----:B------:R-:W-:-:S15]  /*26a0*/  @!P0 MOV R17, R13 ;  /* 0x0000000d00118202 */ /* 0x000fde0000000f00 */
[----:B------:R-:W-:-:S15]  /*26b0*/  NOP ;  /* 0x0000000000007918 */ /* 0x000fde0000000000 */
[----:B------:R-:W-:-:S15]  /*26c0*/  NOP ;  /* 0x0000000000007918 */ /* 0x000fde0000000000 */
[----:B------:R-:W-:-:S11]  /*26d0*/  NOP ;  /* 0x0000000000007918 */ /* 0x000fd60000000000 */
[----:B------:R1:W2:Y:S02]  /*26e0*/  @!P0 DADD R4, R4, R10 ;  /* 0x0000000004048229 */ /* 0x0002a4000000000a */
.L_x_6842:
[----:B------:R-:W-:Y:S05]  /*26f0*/  BSYNC.RECONVERGENT B1 ;  /* 0x0000000000017941 */ /* 0x000fea0003800200 */
.L_x_6841:
        /* <DEDUP_REMOVED lines=12> */
.L_x_6835:
        /* <DEDUP_REMOVED lines=25> */
.L_x_6850:
        /* <DEDUP_REMOVED lines=306> */
.L_x_6846:
        /* <DEDUP_REMOVED lines=231> */
.L_x_6847:
        /* <DEDUP_REMOVED lines=231> */
.L_x_6848:
        /* <DEDUP_REMOVED lines=231> */
.L_x_6849:
[----:B------:R-:W-:-:S04]  /*67c0*/  LOP3.LUT R5, R26, 0xfffffff8, RZ, 0xc0, !PT ;  /* 0xfffffff81a057812 */ /* 0x000fc800078ec0ff */
[----:B------:R-:W-:-:S04]  /*67d0*/  IADD3 R4, P1, PT, R5, R20, RZ ;  /* 0x0000001405047210 */ /* 0x000fc80007f3e0ff */
[----:B------:R-:W-:-:S06]  /*67e0*/  IADD3.X R5, PT, PT, RZ, R21, RZ, P1, !PT ;  /* 0x00000015ff057210 */ /* 0x000fcc0000ffe4ff */
[----:B------:R-:W5:Y:S03]  /*67f0*/  LDG.E.64 R4, desc[UR36][R4.64] ;  /* 0x0000002404047981 */ /* 0x000f66000c1e1b00 */
.L_x_6845:
[----:B------:R-:W1:Y:S01]  /*6800*/  LDCU UR5, c[0x0][0x394] ;  /* 0x00007280ff0577ac */ /* 0x000e620008000800 */
[----:B0-----:R-:W-:Y:S01]  /*6810*/  IMAD.U32 R24, RZ, RZ, UR4 ;  /* 0x00000004ff187e24 */ /* 0x001fe2000f8e00ff */
[----:B-----5:R0:W2:Y:S04]  /*6820*/  DADD R12, R6, R12 ;  /* 0x00000000060c7229 */ /* 0x0200a8000000000c */
        /* <DEDUP_REMOVED lines=18> */
[----:B01234-:R-:W-:Y:S05]  /*6950*/  @!P1 BRA `(.L_x_6850) ;  /* 0xffffffbc00fc9947 */ /* 0x01ffea000383ffff */
.L_x_6844:
[----:B------:R-:W-:Y:S05]  /*6960*/  BSYNC.RECONVERGENT B1 ;  /* 0x0000000000017941 */ /* 0x000fea0003800200 */
.L_x_6843:
        /* <DEDUP_REMOVED lines=287> */
.L_x_6854:
[----:B------:R-:W-:Y:S02]  /*7b60*/  SHF.R.U32.HI R4, RZ, 0x3, R4 ;  /* 0x00000003ff047819 */ /* 0x000fe40000011604 */
[----:B------:R-:W-:-:S07]  /*7b70*/  MOV R5, RZ ;  /* 0x000000ff00057202 */ /* 0x000fce0000000f00 */
.L_x_6853:
        /* <DEDUP_REMOVED lines=286> */
.L_x_6856:
[----:B------:R-:W-:Y:S02]  /*8d60*/  SHF.R.U32.HI R8, RZ, 0x3, R0 ;  /* 0x00000003ff087819 */ /* 0x000fe40000011600 */
[----:B------:R-:W-:-:S07]  /*8d70*/  MOV R9, RZ ;  /* 0x000000ff00097202 */ /* 0x000fce0000000f00 */
.L_x_6855:
        /* <DEDUP_REMOVED lines=283> */
.L_x_6858:
[----:B------:R-:W-:Y:S01]  /*9f30*/  SHF.R.U32.HI R8, RZ, 0x3, R0 ;  /* 0x00000003ff087819 */ /* 0x000fe20000011600 */
[----:B------:R-:W-:-:S07]  /*9f40*/  IMAD.MOV.U32 R9, RZ, RZ, RZ ;  /* 0x000000ffff097224 */ /* 0x000fce00078e00ff */
.L_x_6857:
        /* <DEDUP_REMOVED lines=283> */
.L_x_6860:
[----:B------:R-:W-:Y:S02]  /*b100*/  SHF.R.U32.HI R8, RZ, 0x3, R0 ;  /* 0x00000003ff087819 */ /* 0x000fe40000011600 */
[----:B------:R-:W-:-:S07]  /*b110*/  MOV R9, RZ ;  /* 0x000000ff00097202 */ /* 0x000fce0000000f00 */
.L_x_6859:
[----:B------:R-:W-:-:S04]  /*b120*/  LEA R4, P0, R8, R27, 0x3 ;  /* 0x0000001b08047211 */ /* 0x000fc800078018ff */
[----:B------:R-:W-:-:S06]  /*b130*/  LEA.HI.X R5, R8, R26, R9, 0x3, P0 ;  /* 0x0000001a08057211 */ /* 0x000fcc00000f1c09 */
[----:B------:R-:W2:Y:S04]  /*b140*/  LDG.E.64 R4, desc[UR36][R4.64] ;  /* 0x0000002404047981 */ /* 0x000ea8000c1e1b00 */
[----:B--2---:R0:W-:Y:S02]  /*b150*/  STL.64 [R1], R4 ;  /* 0x0000000401007387 */ /* 0x0041e40000100a00 */
.L_x_6852:
[----:B------:R-:W-:Y:S05]  /*b160*/  BSYNC.RECONVERGENT B1 ;  /* 0x0000000000017941 */ /* 0x000fea0003800200 */
.L_x_6851:
[----:B------:R-:W-:Y:S01]  /*b170*/  ISETP.GE.U32.AND P0, PT, R2, R25, PT ;  /* 0x000000190200720c */ /* 0x000fe20003f06070 */
[----:B------:R-:W-:-:S12]  /*b180*/  BSSY.RECONVERGENT B1, `(.L_x_6861) ;  /* 0x0000018000017945 */ /* 0x000fd80003800200 */
[----:B------:R-:W-:Y:S05]  /*b190*/  @P0 BRA `(.L_x_6862) ;  /* 0x0000000000580947 */ /* 0x000fea0003800000 */
[----:B------:R-:W-:Y:S01]  /*b1a0*/  IMAD.IADD R0, R2, 0x1, R24 ;  /* 0x0000000102007824 */ /* 0x000fe200078e0218 */
[----:B-----5:R1:W2:Y:S04]  /*b1b0*/  DADD R12, R12, R6 ;  /* 0x000000000c0c7229 */ /* 0x0202a80000000006 */
[----:B------:R-:W-:-:S13]  /*b1c0*/  ISETP.GE.U32.AND P0, PT, R0, R25, PT ;  /* 0x000000190000720c */ /* 0x000fda0003f06070 */
[----:B-12---:R-:W-:Y:S05]  /*b1d0*/  @P0 BRA `(.L_x_6862) ;  /* 0x0000000000480947 */ /* 0x006fea0003800000 */
[----:B0-----:R-:W2:Y:S01]  /*b1e0*/  LDL.LU.64 R4, [R1] ;  /* 0x0000000001047983 */ /* 0x001ea20000300a00 */
[----:B------:R-:W-:Y:S01]  /*b1f0*/  IADD3 R0, PT, PT, R0, R24, RZ ;  /* 0x0000001800007210 */ /* 0x000fe20007ffe0ff */
[----:B------:R-:W-:Y:S03]  /*b200*/  DADD R14, R14, R20 ;  /* 0x000000000e0e7229 */ /* 0x000fe60000000014 */
[----:B------:R-:W-:-:S13]  /*b210*/  ISETP.GE.U32.AND P0, PT, R0, R25, PT ;  /* 0x000000190000720c */ /* 0x000fda0003f06070 */
[----:B------:R-:W-:-:S04]  /*b220*/  @!P0 IADD3 R24, PT, PT, R0, R24, RZ ;  /* 0x0000001800188210 */ /* 0x000fc80007ffe0ff */
[----:B------:R-:W-:-:S15]  /*b230*/  @!P0 ISETP.GE.U32.AND P1, PT, R24, R25, PT ;  /* 0x000000191800820c */ /* 0x000fde0003f26070 */
[----:B------:R-:W-:-:S15]  /*b240*/  NOP ;  /* 0x0000000000007918 */ /* 0x000fde0000000000 */
[----:B------:R-:W-:-:S14]  /*b250*/  NOP ;  /* 0x0000000000007918 */ /* 0x000fdc0000000000 */
[----:B------:R-:W-:-:S15]  /*b260*/  @!P0 DADD R16, R16, R22 ;  /* 0x0000000010108229 */ /* 0x000fde0000000016 */
[----:B------:R-:W-:-:S15]  /*b270*/  NOP ;  /* 0x0000000000007918 */ /* 0x000fde0000000000 */
[----:B------:R-:W-:-:S15]  /*b280*/  NOP ;  /* 0x0000000000007918 */ /* 0x000fde0000000000 */
[----:B------:R-:W-:-:S15]  /*b290*/  NOP ;  /* 0x0000000000007918 */ /* 0x000fde0000000000 */
[----:B------:R-:W-:-:S04]  /*b2a0*/  NOP ;  /* 0x0000000000007918 */ /* 0x000fc80000000000 */
[----:B--2---:R-:W0:Y:S02]  /*b2b0*/  @!P0 DADD R2, R18, R4 ;  /* 0x0000000012028229 */ /* 0x004e240000000004 */
[----:B0-----:R-:W-:Y:S02]  /*b2c0*/  @!P0 FSEL R0, R2, R18, !P1 ;  /* 0x0000001202008208 */ /* 0x001fe40004800000 */
[----:B------:R-:W-:-:S03]  /*b2d0*/  @!P0 FSEL R3, R3, R19, !P1 ;  /* 0x0000001303038208 */ /* 0x000fc60004800000 */
[----:B------:R-:W-:Y:S01]  /*b2e0*/  @!P0 IMAD.MOV.U32 R18, RZ, RZ, R0 ;  /* 0x000000ffff128224 */ /* 0x000fe200078e0000 */
[----:B------:R-:W-:-:S07]  /*b2f0*/  @!P0 MOV R19, R3 ;  /* 0x0000000300138202 */ /* 0x000fce0000000f00 */
.L_x_6862:
[----:B------:R-:W-:Y:S05]  /*b300*/  BSYNC.RECONVERGENT B1 ;  /* 0x0000000000017941 */ /* 0x000fea0003800200 */
.L_x_6861:
[----:B------:R-:W1:-:S15]  /*b310*/  DADD R12, R14, R12 ;  /* 0x000000000e0c7229 */ /* 0x000e5e000000000c */
        /* <DEDUP_REMOVED lines=9> */
[----:B-1----:R2:W3:Y:S02]  /*b3b0*/  DADD R16, R12, R18 ;  /* 0x000000000c107229 */ /* 0x0024e40000000012 */
.L_x_6816:
[----:B------:R-:W-:Y:S05]  /*b3c0*/  BSYNC.RECONVERGENT B0 ;  /* 0x0000000000007941 */ /* 0x000fea0003800200 */
.L_x_6815:
        /* <DEDUP_REMOVED lines=17> */
.L_x_6864:
        /* <DEDUP_REMOVED lines=10> */
[----:B0---4-:R-:W0:Y:S02]  /*b580*/  @!P0 DADD R16, R16, R4 ;  /* 0x0000000010108229 */ /* 0x011e240000000004 */
[----:B0-----:R0:W-:Y:S01]  /*b590*/  @!P0 STS.64 [R7], R16 ;  /* 0x0000001007008388 */ /* 0x0011e20000000a00 */
[----:B------:R-:W-:Y:S05]  /*b5a0*/  BRA.U UP0, `(.L_x_6864) ;  /* 0xfffffffd00cc7547 */ /* 0x000fea000b83ffff */
.L_x_6863:
        /* <DEDUP_REMOVED lines=18> */
.L_x_6867:
[----:B------:R-:W-:Y:S01]  /*b6d0*/  SHF.R.U32.HI R9, RZ, 0x1, R2 ;  /* 0x00000001ff097819 */ /* 0x000fe20000011602 */
[----:B------:R-:W-:Y:S03]  /*b6e0*/  BAR.SYNC.DEFER_BLOCKING 0x0 ;  /* 0x0000000000007b1d */ /* 0x000fe60000010000 */
[----:B------:R-:W-:-:S04]  /*b6f0*/  IADD3 R4, PT, PT, R9, R0, RZ ;  /* 0x0000000009047210 */ /* 0x000fc80007ffe0ff */
[----:B------:R-:W-:-:S04]  /*b700*/  ISETP.GE.U32.AND P0, PT, R4, UR5, PT ;  /* 0x0000000504007c0c */ /* 0x000fc8000bf06070 */
[----:B------:R-:W-:-:S13]  /*b710*/  ISETP.GE.U32.OR P0, PT, R0, R9, P0 ;  /* 0x000000090000720c */ /* 0x000fda0000706470 */
[----:B------:R-:W-:-:S06]  /*b720*/  @!P0 LEA R4, R9, R7, 0x3 ;  /* 0x0000000709048211 */ /* 0x000fcc00078e18ff */
[----:B------:R-:W2:Y:S02]  /*b730*/  @!P0 LDS.64 R4, [R4] ;  /* 0x0000000004048984 */ /* 0x000ea40000000a00 */
[----:B--2---:R-:W0:Y:S02]  /*b740*/  @!P0 DADD R16, R16, R4 ;  /* 0x0000000010108229 */ /* 0x004e240000000004 */
[----:B0-----:R0:W-:Y:S01]  /*b750*/  @!P0 STS.64 [R7], R16 ;  /* 0x0000001007008388 */ /* 0x0011e20000000a00 */
[----:B------:R-:W-:Y:S01]  /*b760*/  ISETP.GT.U32.AND P0, PT, R2, 0x7f, PT ;  /* 0x0000007f0200780c */ /* 0x000fe20003f04070 */
[----:B------:R-:W-:-:S12]  /*b770*/  IMAD.MOV.U32 R2, RZ, RZ, R9 ;  /* 0x000000ffff027224 */ /* 0x000fd800078e0009 */
[----:B0-----:R-:W-:Y:S05]  /*b780*/  @P0 BRA `(.L_x_6867) ;  /* 0xfffffffc00d00947 */ /* 0x001fea000383ffff */
.L_x_6866:
[----:B------:R-:W-:Y:S01]  /*b790*/  BAR.SYNC.DEFER_BLOCKING 0x0 ;  /* 0x0000000000007b1d */ /* 0x000fe20000010000 */
[----:B------:R-:W-:-:S09]  /*b7a0*/  UISETP.GE.U32.AND UP0, UPT, UR4, 0x2, UPT ;  /* 0x000000020400788c */ /* 0x000fd2000bf06070 */
[----:B------:R-:W-:Y:S05]  /*b7b0*/  BRA.U !UP0, `(.L_x_6865) ;  /* 0x00000001081c7547 */ /* 0x000fea000b800000 */
[----:B0-2-45:R-:W-:-:S07]  /*b7c0*/  MOV R7, 0x1 ;  /* 0x0000000100077802 */ /* 0x035fce0000000f00 */
.L_x_6868:
[----:B---3--:R-:W-:Y:S04]  /*b7d0*/  SHFL.DOWN PT, R5, R17, R7, 0x1f ;  /* 0x08001f0711057589 */ /* 0x008fe800000e0000 */
[----:B------:R0:W2:Y:S02]  /*b7e0*/  SHFL.DOWN PT, R4, R16, R7, 0x1f ;  /* 0x08001f0710047589 */ /* 0x0000a400000e0000 */
[----:B0-----:R-:W-:-:S04]  /*b7f0*/  SHF.L.U32 R7, R7, 0x1, RZ ;  /* 0x0000000107077819 */ /* 0x001fc800000006ff */
[----:B------:R-:W-:Y:S01]  /*b800*/  ISETP.GE.AND P0, PT, R7, UR4, PT ;  /* 0x0000000407007c0c */ /* 0x000fe2000bf06270 */
[----:B--2---:R0:W2:-:S12]  /*b810*/  DADD R16, R4, R16 ;  /* 0x0000000004107229 */ /* 0x0040980000000010 */
[----:B0-2---:R-:W-:Y:S05]  /*b820*/  @!P0 BRA `(.L_x_6868) ;  /* 0xfffffffc00e88947 */ /* 0x005fea000383ffff */
.L_x_6865:
        /* <DEDUP_REMOVED lines=282> */
.L_x_6869:
        /* <DEDUP_REMOVED lines=296> */
.L_x_6871:
        /* <DEDUP_REMOVED lines=24> */
.L_x_6873:
[----:B------:R-:W-:Y:S05]  /*ddd0*/  BSYNC.RECONVERGENT B0 ;  /* 0x0000000000007941 */ /* 0x000fea0003800200 */
.L_x_6872:
        /* <DEDUP_REMOVED lines=35> */
.L_x_6875:
[----:B------:R-:W-:Y:S05]  /*e010*/  BSYNC.RECONVERGENT B0 ;  /* 0x0000000000007941 */ /* 0x000fea0003800200 */
.L_x_6874:
        /* <DEDUP_REMOVED lines=33> */
.L_x_6880:
[----:B------:R-:W-:-:S04]  /*e230*/  IMAD.IADD R9, R11, 0x1, R10 ;  /* 0x000000010b097824 */ /* 0x000fc800078e020a */
[----:B--2---:R-:W-:-:S06]  /*e240*/  IMAD.WIDE.U32 R8, R9, 0x8, R6 ;  /* 0x0000000809087825 */ /* 0x004fcc00078e0006 */
[----:B------:R-:W2:Y:S01]  /*e250*/  LDG.E.64 R8, desc[UR36][R8.64] ;  /* 0x0000002408087981 */ /* 0x000ea2000c1e1b00 */
[----:B------:R-:W-:-:S04]  /*e260*/  IADD3 R10, PT, PT, R13, R10, RZ ;  /* 0x0000000a0d0a7210 */ /* 0x000fc80007ffe0ff */
[----:B------:R-:W-:Y:S01]  /*e270*/  ISETP.GE.U32.AND P1, PT, R10, UR6, PT ;  /* 0x000000060a007c0c */ /* 0x000fe2000bf26070 */
[----:B--2---:R0:W1:-:S12]  /*e280*/  DADD R16, R8, R16 ;  /* 0x0000000008107229 */ /* 0x0040580000000010 */
[----:B01----:R-:W-:Y:S05]  /*e290*/  @!P1 BRA `(.L_x_6880) ;  /* 0xfffffffc00e49947 */ /* 0x003fea000383ffff */
[----:B------:R-:W-:Y:S05]  /*e2a0*/  BSYNC.RECONVERGENT B1 ;  /* 0x0000000000017941 */ /* 0x000fea0003800200 */
.L_x_6879:
[----:B------:R-:W-:Y:S05]  /*e2b0*/  BRA `(.L_x_6878) ;  /* 0x0000000000447947 */ /* 0x000fea0003800000 */
.L_x_6877:
        /* <DEDUP_REMOVED lines=9> */
.L_x_6881:
[----:B------:R-:W-:-:S04]  /*e350*/  IMAD.IADD R9, R2, 0x1, R11 ;  /* 0x0000000102097824 */ /* 0x000fc800078e020b */
[----:B-1----:R-:W-:-:S04]  /*e360*/  IMAD R9, R9, R10, R0 ;  /* 0x0000000a09097224 */ /* 0x002fc800078e0200 */
[----:B--2---:R-:W-:-:S06]  /*e370*/  IMAD.WIDE.U32 R8, R9, 0x8, R6 ;  /* 0x0000000809087825 */ /* 0x004fcc00078e0006 */
[----:B------:R-:W2:Y:S01]  /*e380*/  LDG.E.64 R8, desc[UR36][R8.64] ;  /* 0x0000002408087981 */ /* 0x000ea2000c1e1b00 */
[----:B---3--:R-:W-:-:S04]  /*e390*/  IADD3 R11, PT, PT, R12, R11, RZ ;  /* 0x0000000b0c0b7210 */ /* 0x008fc80007ffe0ff */
[----:B------:R-:W-:Y:S01]  /*e3a0*/  ISETP.GE.U32.AND P1, PT, R11, UR5, PT ;  /* 0x000000050b007c0c */ /* 0x000fe2000bf26070 */
[----:B--2---:R0:W4:-:S12]  /*e3b0*/  DADD R16, R8, R16 ;  /* 0x0000000008107229 */ /* 0x0041180000000010 */
[----:B0---4-:R-:W-:Y:S05]  /*e3c0*/  @!P1 BRA `(.L_x_6881) ;  /* 0xfffffffc00e09947 */ /* 0x011fea000383ffff */
.L_x_6878:
[----:B------:R-:W-:Y:S05]  /*e3d0*/  BSYNC.RECONVERGENT B0 ;  /* 0x0000000000007941 */ /* 0x000fea0003800200 */
.L_x_6876:
        /* <DEDUP_REMOVED lines=12> */
.L_x_6883:
        /* <DEDUP_REMOVED lines=10> */
[----:B01----:R-:W0:Y:S02]  /*e540*/  @!P1 DADD R16, R16, R6 ;  /* 0x0000000010109229 */ /* 0x003e240000000006 */
[----:B0-----:R1:W-:Y:S01]  /*e550*/  @!P1 STS.64 [R9], R16 ;  /* 0x0000001009009388 */ /* 0x0013e20000000a00 */
[----:B------:R-:W-:Y:S05]  /*e560*/  BRA.U UP1, `(.L_x_6883) ;  /* 0xfffffffd01cc7547 */ /* 0x000fea000b83ffff */
.L_x_6882:
        /* <DEDUP_REMOVED lines=9> */
.L_x_6886:
[----:B------:R-:W-:Y:S01]  /*e600*/  SHF.R.U32.HI R7, RZ, 0x1, R6 ;  /* 0x00000001ff077819 */ /* 0x000fe20000011606 */
[----:B------:R-:W-:Y:S03]  /*e610*/  BAR.SYNC.DEFER_BLOCKING 0x0 ;  /* 0x0000000000007b1d */ /* 0x000fe60000010000 */
[----:B------:R-:W-:-:S04]  /*e620*/  IADD3 R2, PT, PT, R7, R0, RZ ;  /* 0x0000000007027210 */ /* 0x000fc80007ffe0ff */
[----:B------:R-:W-:-:S04]  /*e630*/  ISETP.GE.U32.AND P1, PT, R2, UR5, PT ;  /* 0x0000000502007c0c */ /* 0x000fc8000bf26070 */
[----:B------:R-:W-:-:S13]  /*e640*/  ISETP.GE.U32.OR P1, PT, R0, R7, P1 ;  /* 0x000000070000720c */ /* 0x000fda0000f26470 */
[----:B------:R-:W-:-:S06]  /*e650*/  @!P1 LEA R2, R7, R9, 0x3 ;  /* 0x0000000907029211 */ /* 0x000fcc00078e18ff */
[----:B------:R-:W0:Y:S02]  /*e660*/  @!P1 LDS.64 R2, [R2] ;  /* 0x0000000002029984 */ /* 0x000e240000000a00 */
[----:B012---:R-:W0:Y:S02]  /*e670*/  @!P1 DADD R16, R16, R2 ;  /* 0x0000000010109229 */ /* 0x007e240000000002 */
[----:B0-----:R3:W-:Y:S01]  /*e680*/  @!P1 STS.64 [R9], R16 ;  /* 0x0000001009009388 */ /* 0x0017e20000000a00 */
[----:B------:R-:W-:Y:S01]  /*e690*/  ISETP.GT.U32.AND P1, PT, R6, 0x7f, PT ;  /* 0x0000007f0600780c */ /* 0x000fe20003f24070 */
[----:B------:R-:W-:-:S12]  /*e6a0*/  IMAD.MOV.U32 R6, RZ, RZ, R7 ;  /* 0x000000ffff067224 */ /* 0x000fd800078e0007 */
[----:B---3--:R-:W-:Y:S05]  /*e6b0*/  @P1 BRA `(.L_x_6886) ;  /* 0xfffffffc00d01947 */ /* 0x008fea000383ffff */
.L_x_6885:
[----:B------:R-:W-:Y:S01]  /*e6c0*/  BAR.SYNC.DEFER_BLOCKING 0x0 ;  /* 0x0000000000007b1d */ /* 0x000fe20000010000 */
[----:B------:R-:W-:-:S09]  /*e6d0*/  UISETP.GE.U32.AND UP0, UPT, UR4, 0x2, UPT ;  /* 0x000000020400788c */ /* 0x000fd2000bf06070 */
[----:B------:R-:W-:Y:S05]  /*e6e0*/  BRA.U !UP0, `(.L_x_6884) ;  /* 0x00000001081c7547 */ /* 0x000fea000b800000 */
[----:B------:R-:W-:-:S07]  /*e6f0*/  MOV R7, 0x1 ;  /* 0x0000000100077802 */ /* 0x000fce0000000f00 */
.L_x_6887:
[----:B------:R-:W-:Y:S04]  /*e700*/  SHFL.DOWN PT, R3, R17, R7, 0x1f ;  /* 0x08001f0711037589 */ /* 0x000fe800000e0000 */
[----:B------:R3:W0:Y:S02]  /*e710*/  SHFL.DOWN PT, R2, R16, R7, 0x1f ;  /* 0x08001f0710027589 */ /* 0x00062400000e0000 */
[----:B---3--:R-:W-:-:S04]  /*e720*/  SHF.L.U32 R7, R7, 0x1, RZ ;  /* 0x0000000107077819 */ /* 0x008fc800000006ff */
[----:B------:R-:W-:Y:S01]  /*e730*/  ISETP.GE.AND P1, PT, R7, UR4, PT ;  /* 0x0000000407007c0c */ /* 0x000fe2000bf26270 */
[----:B012---:R3:W4:-:S12]  /*e740*/  DADD R16, R2, R16 ;  /* 0x0000000002107229 */ /* 0x0077180000000010 */
[----:B---34-:R-:W-:Y:S05]  /*e750*/  @!P1 BRA `(.L_x_6887) ;  /* 0xfffffffc00e89947 */ /* 0x018fea000383ffff */
.L_x_6884:
        /* <DEDUP_REMOVED lines=14> */
[----:B012---:R3:W4:Y:S02]  /*e840*/  DADD R16, R16, R2 ;  /* 0x0000000010107229 */ /* 0x0077240000000002 */
.L_x_6889:
        /* <DEDUP_REMOVED lines=20> */
.L_x_6891:
[----:B------:R-:W5:Y:S02]  /*e990*/  LDCU.64 UR4, c[0x0][0x768] ;  /* 0x0000ed00ff0477ac */ /* 0x000f640008000a00 */
[----:B-----5:R-:W-:-:S04]  /*e9a0*/  IADD3 R18, P0, PT, R18, UR4, RZ ;  /* 0x0000000412127c10 */ /* 0x020fc8000ff1e0ff */
[----:B------:R-:W-:-:S05]  /*e9b0*/  IADD3.X R19, PT, PT, RZ, UR5, RZ, P0, !PT ;  /* 0x00000005ff137c10 */ /* 0x000fca00087fe4ff */
[----:B----4-:R-:W-:Y:S01]  /*e9c0*/  STG.E.64 desc[UR36][R18.64], R16 ;  /* 0x0000001012007986 */ /* 0x010fe2000c101b24 */
[----:B------:R-:W-:Y:S05]  /*e9d0*/  EXIT ;  /* 0x000000000000794d */ /* 0x000fea0003800000 */
.L_x_6890:
[----:B----4-:R-:W-:Y:S01]  /*e9e0*/  STG.E.64 desc[UR36][R4.64], R16 ;  /* 0x0000001004007986 */ /* 0x010fe2000c101b24 */
[----:B------:R-:W-:Y:S05]  /*e9f0*/  EXIT ;  /* 0x000000000000794d */ /* 0x000fea0003800000 */
.L_x_6888:
[----:B------:R-:W3:Y:S01]  /*ea00*/  LDCU.U8 UR4, c[0x0][0x798] ;  /* 0x0000f300ff0477ac */ /* 0x000ee20008000000 */
[----:B------:R-:W4:Y:S01]  /*ea10*/  LDCU.U8 UR5, c[0x0][0x799] ;  /* 0x0000f320ff0577ac */ /* 0x000f220008000000 */
[----:B---3--:R-:W-:Y:S02]  /*ea20*/  UISETP.NE.AND UP0, UPT, UR4, URZ, UPT ;  /* 0x000000ff0400728c */ /* 0x008fe4000bf05270 */
[----:B----4-:R-:W-:-:S07]  /*ea30*/  UISETP.NE.AND UP1, UPT, UR5, URZ, UPT ;  /* 0x000000ff0500728c */ /* 0x010fce000bf25270 */
[----:B------:R-:W-:Y:S05]  /*ea40*/  BRA.U !UP0, `(.L_x_6892) ;  /* 0x0000000108087547 */ /* 0x000fea000b800000 */
[----:B------:R-:W0:Y:S02]  /*ea50*/  LDG.E.64 R2, desc[UR36][R4.64] ;  /* 0x0000002404027981 */ /* 0x000e24000c1e1b00 */
[----:B012---:R3:W4:Y:S02]  /*ea60*/  DADD R16, R16, R2 ;  /* 0x0000000010107229 */ /* 0x0077240000000002 */
.L_x_6892:
        /* <DEDUP_REMOVED lines=20> */
.L_x_6894:
[----:B------:R-:W5:Y:S02]  /*ebb0*/  LDCU.64 UR4, c[0x0][0x768] ;  /* 0x0000ed00ff0477ac */ /* 0x000f640008000a00 */
[----:B-----5:R-:W-:-:S04]  /*ebc0*/  IADD3 R18, P0, PT, R18, UR4, RZ ;  /* 0x0000000412127c10 */ /* 0x020fc8000ff1e0ff */
[----:B------:R-:W-:-:S05]  /*ebd0*/  IADD3.X R19, PT, PT, RZ, UR5, RZ, P0, !PT ;  /* 0x00000005ff137c10 */ /* 0x000fca00087fe4ff */
[----:B----4-:R-:W-:Y:S01]  /*ebe0*/  STG.E.64 desc[UR36][R18.64], R16 ;  /* 0x0000001012007986 */ /* 0x010fe2000c101b24 */
[----:B------:R-:W-:Y:S05]  /*ebf0*/  EXIT ;  /* 0x000000000000794d */ /* 0x000fea0003800000 */
.L_x_6893:
[----:B----4-:R-:W-:Y:S01]  /*ec00*/  STG.E.64 desc[UR36][R4.64], R16 ;  /* 0x0000001004007986 */ /* 0x010fe2000c101b24 */
[----:B------:R-:W-:Y:S05]  /*ec10*/  EXIT ;  /* 0x000000000000794d */ /* 0x000fea0003800000 */
.L_x_6870:
        /* <DEDUP_REMOVED lines=23> */
[----:B--234-:R0:W1:Y:S02]  /*ed90*/  DADD R16, R16, R2 ;  /* 0x0000000010107229 */ /* 0x01c0640000000002 */
.L_x_6896:
        /* <DEDUP_REMOVED lines=20> */
.L_x_6898:
[----:B------:R-:W5:Y:S02]  /*eee0*/  LDCU.64 UR4, c[0x0][0x768] ;  /* 0x0000ed00ff0477ac */ /* 0x000f640008000a00 */
[----:B-----5:R-:W-:-:S04]  /*eef0*/  IADD3 R18, P0, PT, R18, UR4, RZ ;  /* 0x0000000412127c10 */ /* 0x020fc8000ff1e0ff */
[----:B------:R-:W-:-:S05]  /*ef00*/  IADD3.X R19, PT, PT, RZ, UR5, RZ, P0, !PT ;  /* 0x00000005ff137c10 */ /* 0x000fca00087fe4ff */
[----:B-1-3--:R-:W-:Y:S01]  /*ef10*/  STG.E.64 desc[UR36][R18.64], R16 ;  /* 0x0000001012007986 */ /* 0x00afe2000c101b24 */
[----:B------:R-:W-:Y:S05]  /*ef20*/  EXIT ;  /* 0x000000000000794d */ /* 0x000fea0003800000 */
.L_x_6897:
[----:B-1-3--:R-:W-:Y:S01]  /*ef30*/  STG.E.64 desc[UR36][R4.64], R16 ;  /* 0x0000001004007986 */ /* 0x00afe2000c101b24 */
[----:B------:R-:W-:Y:S05]  /*ef40*/  EXIT ;  /* 0x000000000000794d */ /* 0x000fea0003800000 */
.L_x_6895:
[----:B------:R-:W0:Y:S01]  /*ef50*/  LDCU.U8 UR4, c[0x0][0x798] ;  /* 0x0000f300ff0477ac */ /* 0x000e220008000000 */
[----:B------:R-:W1:Y:S01]  /*ef60*/  LDCU.U8 UR5, c[0x0][0x799] ;  /* 0x0000f320ff0577ac */ /* 0x000e620008000000 */
[----:B0-----:R-:W-:Y:S02]  /*ef70*/  UISETP.NE.AND UP0, UPT, UR4, URZ, UPT ;  /* 0x000000ff0400728c */ /* 0x001fe4000bf05270 */
[----:B-1----:R-:W-:-:S07]  /*ef80*/  UISETP.NE.AND UP1, UPT, UR5, URZ, UPT ;  /* 0x000000ff0500728c */ /* 0x002fce000bf25270 */
[----:B------:R-:W-:Y:S05]  /*ef90*/  BRA.U !UP0, `(.L_x_6899) ;  /* 0x0000000108087547 */ /* 0x000fea000b800000 */
[----:B------:R-:W2:Y:S02]  /*efa0*/  LDG.E.64 R2, desc[UR36][R4.64] ;  /* 0x0000002404027981 */ /* 0x000ea4000c1e1b00 */
[----:B--234-:R0:W1:Y:S02]  /*efb0*/  DADD R16, R16, R2 ;  /* 0x0000000010107229 */ /* 0x01c0640000000002 */
.L_x_6899:
        /* <DEDUP_REMOVED lines=20> */
.L_x_6901:
[----:B------:R-:W5:Y:S02]  /*f100*/  LDCU.64 UR4, c[0x0][0x768] ;  /* 0x0000ed00ff0477ac */ /* 0x000f640008000a00 */
[----:B-----5:R-:W-:-:S04]  /*f110*/  IADD3 R18, P0, PT, R18, UR4, RZ ;  /* 0x0000000412127c10 */ /* 0x020fc8000ff1e0ff */
[----:B------:R-:W-:-:S05]  /*f120*/  IADD3.X R19, PT, PT, RZ, UR5, RZ, P0, !PT ;  /* 0x00000005ff137c10 */ /* 0x000fca00087fe4ff */
[----:B-1-3--:R-:W-:Y:S01]  /*f130*/  STG.E.64 desc[UR36][R18.64], R16 ;  /* 0x0000001012007986 */ /* 0x00afe2000c101b24 */
[----:B------:R-:W-:Y:S05]  /*f140*/  EXIT ;  /* 0x000000000000794d */ /* 0x000fea0003800000 */
.L_x_6900:
[----:B-1-3--:R-:W-:Y:S01]  /*f150*/  STG.E.64 desc[UR36][R4.64], R16 ;  /* 0x0000001004007986 */ /* 0x00afe2000c101b24 */
[----:B------:R-:W-:Y:S05]  /*f160*/  EXIT ;  /* 0x000000000000794d */ /* 0x000fea0003800000 */
.L_x_6902:
        /* <DEDUP_REMOVED lines=9> */
.L_x_8904:


//--------------------- .text._ZN2at6native13reduce_kernelILi256ELi2ENS0_8ReduceOpIdNS0_14func_wrapper_tIdNS0_55_GLOBAL__N__0955718d_22_SparseCsrTensorMath_cu_868dd54514ReductionAddOpIdEEEEjdLi4ELi4EEEEEvT1_ --------------------------
	.section	.text._ZN2at6native13reduce_kernelILi256ELi2ENS0_8ReduceOpIdNS0_14func_wrapper_tIdNS0_55_GLOBAL__N__0955718d_22_SparseCsrTensorMath_cu_868dd54514ReductionAddOpIdEEEEjdLi4ELi4EEEEEvT1_,"ax",@progbits
	.align	128
.text._ZN2at6native13reduce_kernelILi256ELi2ENS0_8ReduceOpIdNS0_14func_wrapper_tIdNS0_55_GLOBAL__N__0955718d_22_SparseCsrTensorMath_cu_868dd54514ReductionAddOpIdEEEEjdLi4ELi4EEEEEvT1_:
        .type           _ZN2at6native13reduce_kernelILi256ELi2ENS0_8ReduceOpIdNS0_14func_wrapper_tIdNS0_55_GLOBAL__N__0955718d_22_SparseCsrTensorMath_cu_868dd54514ReductionAddOpIdEEEEjdLi4ELi4EEEEEvT1_,@function
        .size           _ZN2at6native13reduce_kernelILi256ELi2ENS0_8ReduceOpIdNS0_14func_wrapper_tIdNS0_55_GLOBAL__N__0955718d_22_SparseCsrTensorMath_cu_868dd54514ReductionAddOpIdEEEEjdLi4ELi4EEEEEvT1_,(.L_x_8905 - _ZN2at6native13reduce_kernelILi256ELi2ENS0_8ReduceOpIdNS0_14func_wrapper_tIdNS0_55_GLOBAL__N__0955718d_22_SparseCsrTensorMath_cu_868dd54514ReductionAddOpIdEEEEjdLi4ELi4EEEEEvT1_)
        .other          _ZN2at6native13reduce_kernelILi256ELi2ENS0_8ReduceOpIdNS0_14func_wrapper_tIdNS0_55_GLOBAL__N__0955718d_22_SparseCsrTensorMath_cu_868dd54514ReductionAddOpIdEEEEjdLi4ELi4EEEEEvT1_,@"STO_CUDA_ENTRY STV_DEFAULT"
_ZN2at6native13reduce_kernelILi256ELi2ENS0_8ReduceOpIdNS0_14func_wrapper_tIdNS0_55_GLOBAL__N__0955718d_22_SparseCsrTensorMath_cu_868dd54514ReductionAddOpIdEEEEjdLi4ELi4EEEEEvT1_:
        /* <DEDUP_REMOVED lines=297> */
.L_x_6903:
        /* <DEDUP_REMOVED lines=32> */
.L_x_6907:
        /* <DEDUP_REMOVED lines=32> */
[----:B0-----:R0:W1:Y:S02]  /*1690*/  DADD R14, R4, UR4 ;  /* 0x00000004040e7e29 */ /* 0x0010640008000000 */
.L_x_6911:
[----:B------:R-:W-:Y:S05]  /*16a0*/  BSYNC.RECONVERGENT B1 ;  /* 0x0000000000017941 */ /* 0x000fea0003800200 */
.L_x_6910:
[----:B------:R-:W2:Y:S01]  /*16b0*/  LDC R19, c[0x0][0x394] ;  /* 0x0000e500ff137b82 */ /* 0x000ea20000000800 */
[----:B------:R-:W-:-:S04]  /*16c0*/  IADD3 R16, P0, PT, R16, 0x20, RZ ;  /* 0x0000002010107810 */ /* 0x000fc80007f1e0ff */
[----:B------:R-:W-:Y:S02]  /*16d0*/  IADD3.X R17, PT, PT, RZ, R17, RZ, P0, !PT ;  /* 0x00000011ff117210 */ /* 0x000fe400007fe4ff */
[----:B--2---:R-:W-:-:S07]  /*16e0*/  IADD3 R19, PT, PT, R0, -0x4, R19 ;  /* 0xfffffffc00137810 */ /* 0x004fce0007ffe013 */
.L_x_6909:
[----:B------:R-:W-:Y:S05]  /*16f0*/  BSYNC.RECONVERGENT B0 ;  /* 0x0000000000007941 */ /* 0x000fea0003800200 */
.L_x_6908:
        /* <DEDUP_REMOVED lines=18> */
.L_x_6914:
[C---:B------:R-:W-:Y:S01]  /*1820*/  IMAD.WIDE.U32 R4, R3.reuse, 0x20, R16 ;  /* 0x0000002003047825 */ /* 0x040fe200078e0010 */
[----:B------:R-:W0:Y:S05]  /*1830*/  LDCU UR4, c[0x0][0x39c] ;  /* 0x00007380ff0477ac */ /* 0x000e2a0008000800 */
[----:B------:R-:W1:Y:S01]  /*1840*/  LDG.E.ENL2.256 R8, R4, desc[UR36][R4.64] ;  /* 0xfe0000240404797e */ /* 0x000e620008121908 */
[----:B0-----:R-:W-:-:S05]  /*1850*/  VIADD R3, R3, UR4 ;  /* 0x0000000403037c36 */ /* 0x001fca0008000000 */
[----:B------:R-:W-:-:S04]  /*1860*/  LEA R0, R3, 0x3, 0x2 ;  /* 0x0000000303007811 */ /* 0x000fc800078e10ff */
[----:B------:R-:W-:Y:S01]  /*1870*/  ISETP.GE.U32.AND P1, PT, R0, R19, PT ;  /* 0x000000130000720c */ /* 0x000fe20003f26070 */
[----:B-1----:R0:W2:-:S15]  /*1880*/  DADD R14, R4, R14 ;  /* 0x00000000040e7229 */ /* 0x00209e000000000e */
        /* <DEDUP_REMOVED lines=16> */
.L_x_6913:
[----:B------:R-:W-:Y:S05]  /*1990*/  BSYNC.RECONVERGENT B0 ;  /* 0x0000000000007941 */ /* 0x000fea0003800200 */
.L_x_6912:
        /* <DEDUP_REMOVED lines=9> */
.L_x_6916:
[----:B------:R-:W-:Y:S05]  /*1a30*/  BSYNC.RECONVERGENT B0 ;  /* 0x0000000000007941 */ /* 0x000fea0003800200 */
.L_x_6915:
[----:B-12---:R-:W1:Y:S01]  /*1a40*/  DADD R14, R26, R14 ;  /* 0x000000001a0e7229 */ /* 0x006e62000000000e */
[----:B------:R-:W-:-:S15]  /*1a50*/  CS2R R18, SRZ ;  /* 0x0000000000127805 */ /* 0x000fde000001ff00 */
[----:B------:R-:W-:-:S15]  /*1a60*/  NOP ;  /* 0x0000000000007918 */ /* 0x000fde0000000000 */
[----:B------:R-:W-:-:S15]  /*1a70*/  NOP ;  /* 0x0000000000007918 */ /* 0x000fde0000000000 */
[----:B------:R-:W-:-:S15]  /*1a80*/  NOP ;  /* 0x0000000000007918 */ /* 0x000fde0000000000 */
[----:B------:R-:W-:-:S03]  /*1a90*/  NOP ;  /* 0x0000000000007918 */ /* 0x000fc60000000000 */
[----:B-1----:R-:W0:-:S15]  /*1aa0*/  DADD R14, R14, R20 ;  /* 0x000000000e0e7229 */ /* 0x002e1e0000000014 */
[----:B------:R-:W-:-:S15]  /*1ab0*/  NOP ;  /* 0x0000000000007918 */ /* 0x000fde0000000000 */
[----:B------:R-:W-:-:S15]  /*1ac0*/  NOP ;  /* 0x0000000000007918 */ /* 0x000fde0000000000 */
[----:B------:R-:W-:-:S15]  /*1ad0*/  NOP ;  /* 0x0000000000007918 */ /* 0x000fde0000000000 */
[----:B------:R-:W-:-:S04]  /*1ae0*/  NOP ;  /* 0x0000000000007918 */ /* 0x000fc80000000000 */
[----:B0-----:R3:W0:Y:S02]  /*1af0*/  DADD R16, R14, R12 ;  /* 0x000000000e107229 */ /* 0x001624000000000c */
[----:B0--3--:R-:W-:Y:S05]  /*1b00*/  BRA `(.L_x_6905) ;  /* 0x000000a800507947 */ /* 0x009fea0003800000 */
.L_x_6906:
        /* <DEDUP_REMOVED lines=39> */
.L_x_6920:
        /* <DEDUP_REMOVED lines=60> */
.L_x_6919:
[----:B------:R-:W-:Y:S05]  /*2140*/  BSYNC.RECONVERGENT B0 ;  /* 0x0000000000007941 */ /* 0x000fea0003800200 */
.L_x_6918:
        /* <DEDUP_REMOVED lines=23> */
.L_x_6922:
[----:B------:R-:W-:Y:S05]  /*22c0*/  BSYNC.RECONVERGENT B0 ;  /* 0x0000000000007941 */ /* 0x000fea0003800200 */
.L_x_6921:
        /* <DEDUP_REMOVED lines=37> */
.L_x_6924:
[----:B------:R-:W-:Y:S05]  /*2520*/  BSYNC.RECONVERGENT B0 ;  /* 0x0000000000007941 */ /* 0x000fea0003800200 */
.L_x_6923:
        /* <DEDUP_REMOVED lines=20> */
[----:B01----:R0:W1:-:S15]  /*2670*/  DADD R16, R4, R42 ;  /* 0x0000000004107229 */ /* 0x00305e000000002a */
[----:B------:R-:W-:-:S15]  /*2680*/  NOP ;  /* 0x0000000000007918 */ /* 0x000fde0000000000 */
[----:B------:R-:W-:-:S15]  /*2690*/  NOP ;  /* 0x0000000000007918 */ /* 0x000fde0000000000 */
[----:B------:R-:W-:-:S15]  /*26a0*/  NOP ;  /* 0x0000000000007918 */ /* 0x000fde0000000000 */
[----:B------:R-:W-:-:S04]  /*26b0*/  NOP ;  /* 0x0000000000007918 */ /* 0x000fc80000000000 */
[----:B---3--:R0:W3:Y:S02]  /*26c0*/  DADD R18, R6, R18 ;  /* 0x0000000006127229 */ /* 0x0080e40000000012 */
[----:B01-3--:R-:W-:Y:S05]  /*26d0*/  BRA `(.L_x_6905) ;  /* 0x0000009c005c7947 */ /* 0x00bfea0003800000 */
.L_x_6917:
        /* <DEDUP_REMOVED lines=35> */
.L_x_6928:
        /* <DEDUP_REMOVED lines=60> */
.L_x_6927:
[----:B------:R-:W-:Y:S05]  /*2cd0*/  BSYNC.RECONVERGENT B0 ;  /* 0x0000000000007941 */ /* 0x000fea0003800200 */
.L_x_6926:
        /* <DEDUP_REMOVED lines=27> */
.L_x_6930:
[----:B------:R-:W-:Y:S05]  /*2e90*/  BSYNC.RECONVERGENT B0 ;  /* 0x0000000000007941 */ /* 0x000fea0003800200 */
.L_x_6929:
        /* <DEDUP_REMOVED lines=37> */
.L_x_6932:
[----:B------:R-:W-:Y:S05]  /*30f0*/  BSYNC.RECONVERGENT B0 ;  /* 0x0000000000007941 */ /* 0x000fea0003800200 */
.L_x_6931:
        /* <DEDUP_REMOVED lines=27> */
.L_x_6925:
        /* <DEDUP_REMOVED lines=40> */
.L_x_6940:
        /* <DEDUP_REMOVED lines=313> */
.L_x_6936:
        /* <DEDUP_REMOVED lines=241> */
.L_x_6937:
        /* <DEDUP_REMOVED lines=241> */
.L_x_6938:
        /* <DEDUP_REMOVED lines=241> */
.L_x_6939:
[----:B------:R-:W-:-:S04]  /*75f0*/  LOP3.LUT R9, R0, 0xfffffff0, RZ, 0xc0, !PT ;  /* 0xfffffff000097812 */ /* 0x000fc800078ec0ff */
[----:B------:R-:W-:-:S04]  /*7600*/  IADD3 R8, P1, PT, R9, R16, RZ ;  /* 0x0000001009087210 */ /* 0x000fc80007f3e0ff */
[----:B------:R-:W-:-:S06]  /*7610*/  IADD3.X R9, PT, PT, RZ, R17, RZ, P1, !PT ;  /* 0x00000011ff097210 */ /* 0x000fcc0000ffe4ff */
[----:B------:R-:W5:Y:S03]  /*7620*/  LDG.E.128 R8, desc[UR36][R8.64] ;  /* 0x0000002408087981 */ /* 0x000f66000c1e1d00 */
.L_x_6935:
        /* <DEDUP_REMOVED lines=42> */
.L_x_6934:
[----:B------:R-:W-:Y:S05]  /*78d0*/  BSYNC.RECONVERGENT B0 ;  /* 0x0000000000007941 */ /* 0x000fea0003800200 */
.L_x_6933:
        /* <DEDUP_REMOVED lines=284> */
.L_x_6944:
[----:B------:R-:W-:Y:S02]  /*8aa0*/  SHF.R.U32.HI R32, RZ, 0x4, R32 ;  /* 0x00000004ff207819 */ /* 0x000fe40000011620 */
[----:B------:R-:W-:-:S07]  /*8ab0*/  MOV R33, RZ ;  /* 0x000000ff00217202 */ /* 0x000fce0000000f00 */
.L_x_6943:
        /* <DEDUP_REMOVED lines=284> */
.L_x_6946:
[----:B------:R-:W-:Y:S02]  /*9c80*/  SHF.R.U32.HI R30, RZ, 0x4, R17 ;  /* 0x00000004ff1e7819 */ /* 0x000fe40000011611 */
[----:B------:R-:W-:-:S07]  /*9c90*/  MOV R31, RZ ;  /* 0x000000ff001f7202 */ /* 0x000fce0000000f00 */
.L_x_6945:
        /* <DEDUP_REMOVED lines=281> */
.L_x_6948:
[----:B------:R-:W-:Y:S02]  /*ae30*/  SHF.R.U32.HI R14, RZ, 0x4, R17 ;  /* 0x00000004ff0e7819 */ /* 0x000fe40000011611 */
[----:B------:R-:W-:-:S07]  /*ae40*/  MOV R15, RZ ;  /* 0x000000ff000f7202 */ /* 0x000fce0000000f00 */
.L_x_6947:
        /* <DEDUP_REMOVED lines=281> */
.L_x_6950:
[----:B------:R-:W-:Y:S01]  /*bfe0*/  SHF.R.U32.HI R8, RZ, 0x4, R5 ;  /* 0x00000004ff087819 */ /* 0x000fe20000011605 */
[----:B------:R-:W-:-:S07]  /*bff0*/  IMAD.MOV.U32 R9, RZ, RZ, RZ ;  /* 0x000000ffff097224 */ /* 0x000fce00078e00ff */
.L_x_6949:
[----:B------:R-:W-:-:S04]  /*c000*/  LEA R10, P0, R8, R37, 0x4 ;  /* 0x00000025080a7211 */ /* 0x000fc800078020ff */
[----:B------:R-:W-:-:S06]  /*c010*/  LEA.HI.X R11, R8, R16, R9, 0x4, P0 ;  /* 0x00000010080b7211 */ /* 0x000fcc00000f2409 */
[----:B------:R-:W5:Y:S03]  /*c020*/  LDG.E.128 R8, desc[UR36][R10.64] ;  /* 0x000000240a087981 */ /* 0x000f66000c1e1d00 */
.L_x_6942:
[----:B------:R-:W-:Y:S05]  /*c030*/  BSYNC.RECONVERGENT B0 ;  /* 0x0000000000007941 */ /* 0x000fea0003800200 */
.L_x_6941:
        /* <DEDUP_REMOVED lines=38> */
.L_x_6952:
[----:B------:R-:W-:Y:S05]  /*c2a0*/  BSYNC.RECONVERGENT B0 ;  /* 0x0000000000007941 */ /* 0x000fea0003800200 */
.L_x_6951:
        /* <DEDUP_REMOVED lines=26> */
.L_x_6905:
[----:B------:R-:W-:Y:S05]  /*c450*/  BSYNC.RECONVERGENT B6 ;  /* 0x0000000000067941 */ /* 0x000fea0003800200 */
.L_x_6904:
        /* <DEDUP_REMOVED lines=15> */
.L_x_6954:
        /* <DEDUP_REMOVED lines=9> */
[----:B-1-3--:R-:W-:-:S15]  /*c5e0*/  @!P0 DADD R16, R16, R4 ;  /* 0x0000000010108229 */ /* 0x00afde0000000004 */
[----:B------:R-:W-:-:S15]  /*c5f0*/  NOP ;  /* 0x0000000000007918 */ /* 0x000fde0000000000 */
[----:B------:R-:W-:-:S15]  /*c600*/  NOP ;  /* 0x0000000000007918 */ /* 0x000fde0000000000 */
[----:B------:R-:W-:-:S15]  /*c610*/  NOP ;  /* 0x0000000000007918 */ /* 0x000fde0000000000 */
[----:B------:R-:W-:-:S04]  /*c620*/  NOP ;  /* 0x0000000000007918 */ /* 0x000fc80000000000 */
[----:B------:R-:W1:Y:S02]  /*c630*/  @!P0 DADD R18, R18, R6 ;  /* 0x0000000012128229 */ /* 0x000e640000000006 */
[----:B-1----:R1:W-:Y:S01]  /*c640*/  @!P0 STS.128 [R9], R16 ;  /* 0x0000001009008388 */ /* 0x0023e20000000c00 */
[----:B------:R-:W-:Y:S01]  /*c650*/  ISETP.GT.U32.AND P0, PT, R0, 0x3, PT ;  /* 0x000000030000780c */ /* 0x000fe20003f04070 */
[----:B------:R-:W-:-:S12]  /*c660*/  IMAD.MOV.U32 R0, RZ, RZ, R11 ;  /* 0x000000ffff007224 */ /* 0x000fd800078e000b */
[----:B------:R-:W-:Y:S05]  /*c670*/  @P0 BRA `(.L_x_6954) ;  /* 0xfffffffc00b40947 */ /* 0x000fea000383ffff */
.L_x_6953:
        /* <DEDUP_REMOVED lines=18> */
.L_x_6957:
        /* <DEDUP_REMOVED lines=18> */
.L_x_6956:
[----:B------:R-:W-:Y:S01]  /*c8c0*/  ISETP.GE.U32.AND P0, PT, R0, 0x2, PT ;  /* 0x000000020000780c */ /* 0x000fe20003f06070 */
[----:B------:R-:W-:Y:S05]  /*c8d0*/  WARPSYNC.ALL ;  /* 0x0000000000007948 */ /* 0x000fea0003800000 */
[----:B------:R-:W-:Y:S07]  /*c8e0*/  BAR.SYNC.DEFER_BLOCKING 0x0 ;  /* 0x0000000000007b1d */ /* 0x000fee0000010000 */
[----:B------:R-:W-:Y:S05]  /*c8f0*/  @!P0 BRA `(.L_x_6955) ;  /* 0x0000000000348947 */ /* 0x000fea0003800000 */
[----:B01----:R-:W-:-:S07]  /*c900*/  MOV R3, 0x1 ;  /* 0x0000000100037802 */ /* 0x003fce0000000f00 */
.L_x_6958:
[----:B------:R-:W-:Y:S04]  /*c910*/  SHFL.DOWN PT, R5, R17, R3, 0x1f ;  /* 0x08001f0311057589 */ /* 0x000fe800000e0000 */
[----:B------:R-:W0:Y:S02]  /*c920*/  SHFL.DOWN PT, R4, R16, R3, 0x1f ;  /* 0x08001f0310047589 */ /* 0x000e2400000e0000 */
[----:B0-----:R4:W0:Y:S02]  /*c930*/  DADD R16, R4, R16 ;  /* 0x0000000004107229 */ /* 0x0018240000000010 */
[----:B----4-:R-:W-:Y:S04]  /*c940*/  SHFL.DOWN PT, R5, R19, R3, 0x1f ;  /* 0x08001f0313057589 */ /* 0x010fe800000e0000 */
[----:B------:R1:W2:Y:S02]  /*c950*/  SHFL.DOWN PT, R4, R18, R3, 0x1f ;  /* 0x08001f0312047589 */ /* 0x0002a400000e0000 */
[----:B-1----:R-:W-:-:S04]  /*c960*/  SHF.L.U32 R3, R3, 0x1, RZ ;  /* 0x0000000103037819 */ /* 0x002fc800000006ff */
[----:B------:R-:W-:-:S15]  /*c970*/  ISETP.GE.AND P0, PT, R3, R0, PT ;  /* 0x000000000300720c */ /* 0x000fde0003f06270 */
[----:B------:R-:W-:-:S15]  /*c980*/  NOP ;  /* 0x0000000000007918 */ /* 0x000fde0000000000 */
[----:B------:R-:W-:-:S15]  /*c990*/  NOP ;  /* 0x0000000000007918 */ /* 0x000fde0000000000 */
[----:B------:R-:W-:-:S07]  /*c9a0*/  NOP ;  /* 0x0000000000007918 */ /* 0x000fce0000000000 */
[----:B--2---:R1:W2:Y:S02]  /*c9b0*/  DADD R18, R4, R18 ;  /* 0x0000000004127229 */ /* 0x0042a40000000012 */
[----:B012---:R-:W-:Y:S05]  /*c9c0*/  @!P0 BRA `(.L_x_6958) ;  /* 0xfffffffc00d08947 */ /* 0x007fea000383ffff */
.L_x_6955:
        /* <DEDUP_REMOVED lines=282> */
.L_x_6959:
        /* <DEDUP_REMOVED lines=276> */
.L_x_6960:
        /* <DEDUP_REMOVED lines=292> */
.L_x_6962:
        /* <DEDUP_REMOVED lines=276> */
.L_x_6963:
        /* <DEDUP_REMOVED lines=24> */
.L_x_6965:
[----:B------:R-:W-:Y:S05]  /*111b0*/  BSYNC.RECONVERGENT B0 ;  /* 0x0000000000007941 */ /* 0x000fea0003800200 */
.L_x_6964:
        /* <DEDUP_REMOVED lines=35> */
.L_x_6967:
[----:B------:R-:W-:Y:S05]  /*113f0*/  BSYNC.RECONVERGENT B0 ;  /* 0x0000000000007941 */ /* 0x000fea0003800200 */
.L_x_6966:
        /* <DEDUP_REMOVED lines=38> */
.L_x_6972:
[----:B------:R-:W-:-:S04]  /*11660*/  IMAD.IADD R3, R13, 0x1, R0 ;  /* 0x000000010d037824 */ /* 0x000fc800078e0200 */
[----:B--2---:R-:W-:-:S05]  /*11670*/  IMAD.WIDE.U32 R2, R3, 0x10, R10 ;  /* 0x0000001003027825 */ /* 0x004fca00078e000a */
[----:B------:R-:W2:Y:S04]  /*11680*/  LDG.E.64 R6, desc[UR36][R2.64] ;  /* 0x0000002402067981 */ /* 0x000ea8000c1e1b00 */
[----:B------:R-:W3:Y:S01]  /*11690*/  LDG.E.64 R8, desc[UR36][R2.64+0x8] ;  /* 0x0000082402087981 */ /* 0x000ee2000c1e1b00 */
[----:B------:R-:W-:-:S04]  /*116a0*/  IADD3 R0, PT, PT, R15, R0, RZ ;  /* 0x000000000f007210 */ /* 0x000fc80007ffe0ff */
[----:B------:R-:W-:Y:S01]  /*116b0*/  ISETP.GE.U32.AND P1, PT, R0, UR8, PT ;  /* 0x0000000800007c0c */ /* 0x000fe2000bf26070 */
[----:B--2---:R0:W1:-:S15]  /*116c0*/  DADD R16, R6, R16 ;  /* 0x0000000006107229 */ /* 0x00405e0000000010 */
[----:B------:R-:W-:-:S15]  /*116d0*/  NOP ;  /* 0x0000000000007918 */ /* 0x000fde0000000000 */
[----:B------:R-:W-:-:S15]  /*116e0*/  NOP ;  /* 0x0000000000007918 */ /* 0x000fde0000000000 */
[----:B------:R-:W-:-:S15]  /*116f0*/  NOP ;  /* 0x0000000000007918 */ /* 0x000fde0000000000 */
[----:B------:R-:W-:-:S04]  /*11700*/  NOP ;  /* 0x0000000000007918 */ /* 0x000fc80000000000 */
[----:B---3--:R0:W3:Y:S02]  /*11710*/  DADD R18, R8, R18 ;  /* 0x0000000008127229 */ /* 0x0080e40000000012 */
[----:B01-3--:R-:W-:Y:S05]  /*11720*/  @!P1 BRA `(.L_x_6972) ;  /* 0xfffffffc00cc9947 */ /* 0x00bfea000383ffff */
[----:B------:R-:W-:Y:S05]  /*11730*/  BSYNC.RECONVERGENT B1 ;  /* 0x0000000000017941 */ /* 0x000fea0003800200 */
.L_x_6971:
[----:B------:R-:W-:Y:S05]  /*11740*/  BRA `(.L_x_6970) ;  /* 0x00000000006c7947 */ /* 0x000fea0003800000 */
.L_x_6969:
        /* <DEDUP_REMOVED lines=13> */
.L_x_6973:
[----:B------:R-:W-:-:S05]  /*11820*/  IADD3 R2, PT, PT, R0, R13, RZ ;  /* 0x0000000d00027210 */ /* 0x000fca0007ffe0ff */
[----:B-1----:R-:W-:-:S04]  /*11830*/  IMAD R3, R2, R12, R23 ;  /* 0x0000000c02037224 */ /* 0x002fc800078e0217 */
[----:B--2---:R-:W-:-:S05]  /*11840*/  IMAD.WIDE.U32 R2, R3, 0x10, R10 ;  /* 0x0000001003027825 */ /* 0x004fca00078e000a */
[----:B------:R-:W2:Y:S04]  /*11850*/  LDG.E.64 R6, desc[UR36][R2.64] ;  /* 0x0000002402067981 */ /* 0x000ea8000c1e1b00 */
[----:B------:R-:W4:Y:S01]  /*11860*/  LDG.E.64 R8, desc[UR36][R2.64+0x8] ;  /* 0x0000082402087981 */ /* 0x000f22000c1e1b00 */
[----:B---3--:R-:W-:-:S04]  /*11870*/  IADD3 R13, PT, PT, R14, R13, RZ ;  /* 0x0000000d0e0d7210 */ /* 0x008fc80007ffe0ff */
[----:B------:R-:W-:Y:S01]  /*11880*/  ISETP.GE.U32.AND P1, PT, R13, UR6, PT ;  /* 0x000000060d007c0c */ /* 0x000fe2000bf26070 */
[----:B--2---:R0:W1:-:S15]  /*11890*/  DADD R16, R6, R16 ;  /* 0x0000000006107229 */ /* 0x00405e0000000010 */
[----:B------:R-:W-:-:S15]  /*118a0*/  NOP ;  /* 0x0000000000007918 */ /* 0x000fde0000000000 */
[----:B------:R-:W-:-:S15]  /*118b0*/  NOP ;  /* 0x0000000000007918 */ /* 0x000fde0000000000 */
[----:B------:R-:W-:-:S15]  /*118c0*/  NOP ;  /* 0x0000000000007918 */ /* 0x000fde0000000000 */
[----:B------:R-:W-:-:S04]  /*118d0*/  NOP ;  /* 0x0000000000007918 */ /* 0x000fc80000000000 */
[----:B----4-:R0:W4:Y:S02]  /*118e0*/  DADD R18, R8, R18 ;  /* 0x0000000008127229 */ /* 0x0101240000000012 */
[----:B01--4-:R-:W-:Y:S05]  /*118f0*/  @!P1 BRA `(.L_x_6973) ;  /* 0xfffffffc00c89947 */ /* 0x013fea000383ffff */
.L_x_6970:
[----:B------:R-:W-:Y:S05]  /*11900*/  BSYNC.RECONVERGENT B0 ;  /* 0x0000000000007941 */ /* 0x000fea0003800200 */
.L_x_6968:
        /* <DEDUP_REMOVED lines=12> */
.L_x_6975:
        /* <DEDUP_REMOVED lines=18> */
.L_x_6974:
        /* <DEDUP_REMOVED lines=9> */
.L_x_6978:
[----:B------:R-:W-:Y:S01]  /*11b80*/  SHF.R.U32.HI R2, RZ, 0x1, R0 ;  /* 0x00000001ff027819 */ /* 0x000fe20000011600 */
[----:B------:R-:W-:Y:S03]  /*11b90*/  BAR.SYNC.DEFER_BLOCKING 0x0 ;  /* 0x0000000000007b1d */ /* 0x000fe60000010000 */
[----:B------:R-:W-:-:S04]  /*11ba0*/  IADD3 R6, PT, PT, R2, R23, RZ ;  /* 0x0000001702067210 */ /* 0x000fc80007ffe0ff */
[----:B------:R-:W-:-:S04]  /*11bb0*/  ISETP.GE.U32.AND P1, PT, R6, UR5, PT ;  /* 0x0000000506007c0c */ /* 0x000fc8000bf26070 */
[----:B------:R-:W-:-:S13]  /*11bc0*/  ISETP.GE.U32.OR P1, PT, R23, R2, P1 ;  /* 0x000000021700720c */ /* 0x000fda0000f26470 */
[----:B-----5:R-:W-:-:S06]  /*11bd0*/  @!P1 IMAD R8, R2, 0x10, R3 ;  /* 0x0000001002089824 */ /* 0x020fcc00078e0203 */
        /* <DEDUP_REMOVED lines=11> */
.L_x_6977:
[----:B------:R-:W-:Y:S01]  /*11c90*/  BAR.SYNC.DEFER_BLOCKING 0x0 ;  /* 0x0000000000007b1d */ /* 0x000fe20000010000 */
[----:B------:R-:W-:-:S09]  /*11ca0*/  UISETP.GE.U32.AND UP0, UPT, UR4, 0x2, UPT ;  /* 0x000000020400788c */ /* 0x000fd2000bf06070 */
[----:B------:R-:W-:Y:S05]  /*11cb0*/  BRA.U !UP0, `(.L_x_6976) ;  /* 0x0000000108347547 */ /* 0x000fea000b800000 */
[----:B------:R-:W-:-:S07]  /*11cc0*/  HFMA2 R7, -RZ, RZ, 0, 5.9604644775390625e-08 ;  /* 0x00000001ff077431 */ /* 0x000fce00000001ff */
.L_x_6979:
[----:B0123--:R-:W-:Y:S04]  /*11cd0*/  SHFL.DOWN PT, R3, R17, R7, 0x1f ;  /* 0x08001f0711037589 */ /* 0x00ffe800000e0000 */
[----:B------:R-:W0:Y:S02]  /*11ce0*/  SHFL.DOWN PT, R2, R16, R7, 0x1f ;  /* 0x08001f0710027589 */ /* 0x000e2400000e0000 */
[----:B0-----:R0:W4:Y:S02]  /*11cf0*/  DADD R16, R2, R16 ;  /* 0x0000000002107229 */ /* 0x0011240000000010 */
[----:B0-----:R-:W-:Y:S04]  /*11d00*/  SHFL.DOWN PT, R3, R19, R7, 0x1f ;  /* 0x08001f0713037589 */ /* 0x001fe800000e0000 */
[----:B------:R0:W1:Y:S02]  /*11d10*/  SHFL.DOWN PT, R2, R18, R7, 0x1f ;  /* 0x08001f0712027589 */ /* 0x00006400000e0000 */
[----:B0-----:R-:W-:-:S05]  /*11d20*/  IMAD.SHL.U32 R7, R7, 0x2, RZ ;  /* 0x0000000207077824 */ /* 0x001fca00078e00ff */
[----:B------:R-:W-:-:S15]  /*11d30*/  ISETP.GE.AND P1, PT, R7, UR4, PT ;  /* 0x0000000407007c0c */ /* 0x000fde000bf26270 */
[----:B------:R-:W-:-:S15]  /*11d40*/  NOP ;  /* 0x0000000000007918 */ /* 0x000fde0000000000 */
[----:B------:R-:W-:-:S15]  /*11d50*/  NOP ;  /* 0x0000000000007918 */ /* 0x000fde0000000000 */
[----:B------:R-:W-:-:S06]  /*11d60*/  NOP ;  /* 0x0000000000007918 */ /* 0x000fcc0000000000 */
[----:B-1----:R0:W1:Y:S02]  /*11d70*/  DADD R18, R2, R18 ;  /* 0x0000000002127229 */ /* 0x0020640000000012 */
[----:B01--4-:R-:W-:Y:S05]  /*11d80*/  @!P1 BRA `(.L_x_6979) ;  /* 0xfffffffc00d09947 */ /* 0x013fea000383ffff */
.L_x_6976:
        /* <DEDUP_REMOVED lines=16> */
[----:B--2---:R-:W0:-:S12]  /*11e90*/  @P0 DADD R16, R16, R2 ;  /* 0x0000000010100229 */ /* 0x004e180000000002 */
[----:B0-----:R0:W-:-:S15]  /*11ea0*/  @!P1 STG.E.64 desc[UR36][R8.64], R16 ;  /* 0x0000001008009986 */ /* 0x0011de000c101b24 */
[----:B------:R-:W-:-:S15]  /*11eb0*/  NOP ;  /* 0x0000000000007918 */ /* 0x000fde0000000000 */
[----:B------:R-:W-:-:S15]  /*11ec0*/  NOP ;  /* 0x0000000000007918 */ /* 0x000fde0000000000 */
[----:B------:R-:W-:-:S07]  /*11ed0*/  NOP ;  /* 0x0000000000007918 */ /* 0x000fce0000000000 */
[----:B---3--:R-:W1:Y:S02]  /*11ee0*/  @P0 DADD R18, R18, R4 ;  /* 0x0000000012120229 */ /* 0x008e640000000004 */
        /* <DEDUP_REMOVED lines=21> */
.L_x_6982:
        /* <DEDUP_REMOVED lines=19> */
.L_x_6983:
[----:B------:R-:W-:Y:S05]  /*12170*/  BRA `(.L_x_6984) ;  /* 0x0000000000047947 */ /* 0x000fea0003800000 */
.L_x_6981:
[----:B------:R1:W-:Y:S02]  /*12180*/  STG.E.64 desc[UR36][R8.64], R16 ;  /* 0x0000001008007986 */ /* 0x0003e4000c101b24 */
.L_x_6984:
[----:B------:R-:W2:Y:S02]  /*12190*/  LDCU.64 UR4, c[0x0][0x768] ;  /* 0x0000ed00ff0477ac */ /* 0x000ea40008000a00 */
[----:B--2---:R-:W-:-:S04]  /*121a0*/  IADD3 R24, P0, PT, R24, UR4, RZ ;  /* 0x0000000418187c10 */ /* 0x004fc8000ff1e0ff */
[----:B------:R-:W-:-:S05]  /*121b0*/  IADD3.X R25, PT, PT, RZ, UR5, RZ, P0, !PT ;  /* 0x00000005ff197c10 */ /* 0x000fca00087fe4ff */
[----:B------:R-:W-:Y:S01]  /*121c0*/  STG.E.64 desc[UR36][R24.64], R18 ;  /* 0x0000001218007986 */ /* 0x000fe2000c101b24 */
[----:B------:R-:W-:Y:S05]  /*121d0*/  EXIT ;  /* 0x000000000000794d */ /* 0x000fea0003800000 */
.L_x_6980:
[----:B------:R-:W4:Y:S01]  /*121e0*/  LDCU.U8 UR4, c[0x0][0x798] ;  /* 0x0000f300ff0477ac */ /* 0x000f220008000000 */
[----:B------:R-:W0:Y:S01]  /*121f0*/  LDCU.U8 UR5, c[0x0][0x799] ;  /* 0x0000f320ff0577ac */ /* 0x000e220008000000 */
[----:B----4-:R-:W-:Y:S02]  /*12200*/  UISETP.NE.AND UP1, UPT, UR4, URZ, UPT ;  /* 0x000000ff0400728c */ /* 0x010fe4000bf25270 */
[----:B0-----:R-:W-:-:S07]  /*12210*/  UISETP.NE.AND UP0, UPT, UR5, URZ, UPT ;  /* 0x000000ff0500728c */ /* 0x001fce000bf05270 */
[----:B------:R-:W-:Y:S05]  /*12220*/  BRA.U !UP1, `(.L_x_6985) ;  /* 0x0000000109207547 */ /* 0x000fea000b800000 */
[----:B-123--:R-:W2:Y:S04]  /*12230*/  LDG.E.64 R2, desc[UR36][R4.64] ;  /* 0x0000002404027981 */ /* 0x00eea8000c1e1b00 */
[----:B------:R-:W3:Y:S01]  /*12240*/  LDG.E.64 R6, desc[UR36][R4.64+0x8] ;  /* 0x0000082404067981 */ /* 0x000ee2000c1e1b00 */
[----:B--2---:R0:W4:-:S15]  /*12250*/  DADD R16, R16, R2 ;  /* 0x0000000010107229 */ /* 0x00411e0000000002 */
[----:B------:R-:W-:-:S15]  /*12260*/  NOP ;  /* 0x0000000000007918 */ /* 0x000fde0000000000 */
[----:B------:R-:W-:-:S15]  /*12270*/  NOP ;  /* 0x0000000000007918 */ /* 0x000fde0000000000 */
[----:B------:R-:W-:-:S15]  /*12280*/  NOP ;  /* 0x0000000000007918 */ /* 0x000fde0000000000 */
[----:B------:R-:W-:-:S04]  /*12290*/  NOP ;  /* 0x0000000000007918 */ /* 0x000fc80000000000 */
[----:B---34-:R0:W1:Y:S02]  /*122a0*/  DADD R18, R18, R6 ;  /* 0x0000000012127229 */ /* 0x0180640000000006 */
.L_x_6985:
        /* <DEDUP_REMOVED lines=20> */
.L_x_6988:
        /* <DEDUP_REMOVED lines=19> */
.L_x_6989:
[----:B------:R-:W-:Y:S05]  /*12520*/  BRA `(.L_x_6990) ;  /* 0x0000000000107947 */ /* 0x000fea0003800000 */
.L_x_6987:
[----:B------:R-:W0:Y:S02]  /*12530*/  LDCU.64 UR4, c[0x0][0x768] ;  /* 0x0000ed00ff0477ac */ /* 0x000e240008000a00 */
[----:B0-----:R-:W-:-:S05]  /*12540*/  IADD3 R2, P0, PT, R25, UR4, RZ ;  /* 0x0000000419027c10 */ /* 0x001fca000ff1e0ff */
[----:B-123--:R-:W-:-:S05]  /*12550*/  IMAD.X R3, RZ, RZ, UR5, P0 ;  /* 0x00000005ff037e24 */ /* 0x00efca00080e06ff */
[----:B------:R0:W-:Y:S03]  /*12560*/  STG.E.64 desc[UR36][R2.64], R16 ;  /* 0x0000001002007986 */ /* 0x0001e6000c101b24 */
.L_x_6990:
[----:B------:R-:W1:Y:S02]  /*12570*/  LDCU.64 UR4, c[0x0][0x768] ;  /* 0x0000ed00ff0477ac */ /* 0x000e640008000a00 */
[----:B-1----:R-:W-:-:S04]  /*12580*/  IADD3 R24, P0, PT, R24, UR4, RZ ;  /* 0x0000000418187c10 */ /* 0x002fc8000ff1e0ff */
[----:B------:R-:W-:-:S05]  /*12590*/  IADD3.X R25, PT, PT, RZ, UR5, RZ, P0, !PT ;  /* 0x00000005ff197c10 */ /* 0x000fca00087fe4ff */
[----:B------:R-:W-:Y:S01]  /*125a0*/  STG.E.64 desc[UR36][R24.64], R18 ;  /* 0x0000001218007986 */ /* 0x000fe2000c101b24 */
[----:B------:R-:W-:Y:S05]  /*125b0*/  EXIT ;  /* 0x000000000000794d */ /* 0x000fea0003800000 */
.L_x_6986:
[----:B------:R-:W-:Y:S04]  /*125c0*/  STG.E.64 desc[UR36][R4.64], R16 ;  /* 0x0000001004007986 */ /* 0x000fe8000c101b24 */
[----:B-1----:R-:W-:Y:S01]  /*125d0*/  STG.E.64 desc[UR36][R4.64+0x8], R18 ;  /* 0x0000081204007986 */ /* 0x002fe2000c101b24 */
[----:B------:R-:W-:Y:S05]  /*125e0*/  EXIT ;  /* 0x000000000000794d */ /* 0x000fea0003800000 */
.L_x_6961:
        /* <DEDUP_REMOVED lines=25> */
[----:B--2---:R-:W0:-:S12]  /*12780*/  @P1 DADD R16, R16, R2 ;  /* 0x0000000010101229 */ /* 0x004e180000000002 */
[----:B0-----:R0:W-:-:S15]  /*12790*/  @!P0 STG.E.64 desc[UR36][R8.64], R16 ;  /* 0x0000001008008986 */ /* 0x0011de000c101b24 */
[----:B------:R-:W-:-:S15]  /*127a0*/  NOP ;  /* 0x0000000000007918 */ /* 0x000fde0000000000 */
[----:B------:R-:W-:-:S15]  /*127b0*/  NOP ;  /* 0x0000000000007918 */ /* 0x000fde0000000000 */
[----:B------:R-:W-:-:S07]  /*127c0*/  NOP ;  /* 0x0000000000007918 */ /* 0x000fce0000000000 */
[----:B----4-:R-:W1:Y:S02]  /*127d0*/  @P1 DADD R18, R18, R4 ;  /* 0x0000000012121229 */ /* 0x010e640000000004 */
        /* <DEDUP_REMOVED lines=21> */
.L_x_6993:
        /* <DEDUP_REMOVED lines=19> */
.L_x_6994:
[----:B------:R-:W-:Y:S05]  /*12a60*/  BRA `(.L_x_6995) ;  /* 0x0000000000047947 */ /* 0x000fea0003800000 */
.L_x_6992:
[----:B------:R1:W-:Y:S02]  /*12a70*/  STG.E.64 desc[UR36][R8.64], R16 ;  /* 0x0000001008007986 */ /* 0x0003e4000c101b24 */
.L_x_6995:
[----:B------:R-:W2:Y:S02]  /*12a80*/  LDCU.64 UR4, c[0x0][0x768] ;  /* 0x0000ed00ff0477ac */ /* 0x000ea40008000a00 */
[----:B--2---:R-:W-:-:S04]  /*12a90*/  IADD3 R26, P0, PT, R26, UR4, RZ ;  /* 0x000000041a1a7c10 */ /* 0x004fc8000ff1e0ff */
[----:B------:R-:W-:-:S05]  /*12aa0*/  IADD3.X R27, PT, PT, RZ, UR5, RZ, P0, !PT ;  /* 0x00000005ff1b7c10 */ /* 0x000fca00087fe4ff */
[----:B------:R-:W-:Y:S01]  /*12ab0*/  STG.E.64 desc[UR36][R26.64], R18 ;  /* 0x000000121a007986 */ /* 0x000fe2000c101b24 */
[----:B------:R-:W-:Y:S05]  /*12ac0*/  EXIT ;  /* 0x000000000000794d */ /* 0x000fea0003800000 */
.L_x_6991:
[----:B------:R-:W0:Y:S01]  /*12ad0*/  LDCU.U8 UR4, c[0x0][0x798] ;  /* 0x0000f300ff0477ac */ /* 0x000e220008000000 */
[----:B------:R-:W2:Y:S01]  /*12ae0*/  LDCU.U8 UR5, c[0x0][0x799] ;  /* 0x0000f320ff0577ac */ /* 0x000ea20008000000 */
[----:B0-----:R-:W-:Y:S02]  /*12af0*/  UISETP.NE.AND UP0, UPT, UR4, URZ, UPT ;  /* 0x000000ff0400728c */ /* 0x001fe4000bf05270 */
[----:B--2---:R-:W-:-:S07]  /*12b00*/  UISETP.NE.AND UP1, UPT, UR5, URZ, UPT ;  /* 0x000000ff0500728c */ /* 0x004fce000bf25270 */
[----:B------:R-:W-:Y:S05]  /*12b10*/  BRA.U !UP0, `(.L_x_6996) ;  /* 0x0000000108207547 */ /* 0x000fea000b800000 */
[----:B-1----:R-:W3:Y:S04]  /*12b20*/  LDG.E.64 R2, desc[UR36][R4.64] ;  /* 0x0000002404027981 */ /* 0x002ee8000c1e1b00 */
[----:B------:R-:W4:Y:S01]  /*12b30*/  LDG.E.64 R6, desc[UR36][R4.64+0x8] ;  /* 0x0000082404067981 */ /* 0x000f22000c1e1b00 */
[----:B---3--:R0:W2:-:S15]  /*12b40*/  DADD R16, R16, R2 ;  /* 0x0000000010107229 */ /* 0x00809e0000000002 */
[----:B------:R-:W-:-:S15]  /*12b50*/  NOP ;  /* 0x0000000000007918 */ /* 0x000fde0000000000 */
[----:B------:R-:W-:-:S15]  /*12b60*/  NOP ;  /* 0x0000000000007918 */ /* 0x000fde0000000000 */
[----:B------:R-:W-:-:S15]  /*12b70*/  NOP ;  /* 0x0000000000007918 */ /* 0x000fde0000000000 */
[----:B------:R-:W-:-:S04]  /*12b80*/  NOP ;  /* 0x0000000000007918 */ /* 0x000fc80000000000 */
[----:B--2-4-:R0:W1:Y:S02]  /*12b90*/  DADD R18, R18, R6 ;  /* 0x0000000012127229 */ /* 0x0140640000000006 */
.L_x_6996:
        /* <DEDUP_REMOVED lines=20> */
.L_x_6999:
        /* <DEDUP_REMOVED lines=19> */
.L_x_7000:
[----:B------:R-:W-:Y:S05]  /*12e10*/  BRA `(.L_x_7001) ;  /* 0x0000000000107947 */ /* 0x000fea0003800000 */
.L_x_6998:
[----:B------:R-:W0:Y:S02]  /*12e20*/  LDCU.64 UR4, c[0x0][0x768] ;  /* 0x0000ed00ff0477ac */ /* 0x000e240008000a00 */
[----:B0-----:R-:W-:-:S04]  /*12e30*/  IADD3 R2, P0, PT, R27, UR4, RZ ;  /* 0x000000041b027c10 */ /* 0x001fc8000ff1e0ff */
[----:B-1----:R-:W-:-:S05]  /*12e40*/  IADD3.X R3, PT, PT, RZ, UR5, RZ, P0, !PT ;  /* 0x00000005ff037c10 */ /* 0x002fca00087fe4ff */
[----:B------:R0:W-:Y:S04]  /*12e50*/  STG.E.64 desc[UR36][R2.64], R16 ;  /* 0x0000001002007986 */ /* 0x0001e8000c101b24 */
.L_x_7001:
[----:B------:R-:W1:Y:S02]  /*12e60*/  LDCU.64 UR4, c[0x0][0x768] ;  /* 0x0000ed00ff0477ac */ /* 0x000e640008000a00 */
[----:B-1----:R-:W-:-:S04]  /*12e70*/  IADD3 R26, P0, PT, R26, UR4, RZ ;  /* 0x000000041a1a7c10 */ /* 0x002fc8000ff1e0ff */
[----:B------:R-:W-:-:S05]  /*12e80*/  IADD3.X R27, PT, PT, RZ, UR5, RZ, P0, !PT ;  /* 0x00000005ff1b7c10 */ /* 0x000fca00087fe4ff */
[----:B----4-:R-:W-:Y:S01]  /*12e90*/  STG.E.64 desc[UR36][R26.64], R18 ;  /* 0x000000121a007986 */ /* 0x010fe2000c101b24 */
[----:B------:R-:W-:Y:S05]  /*12ea0*/  EXIT ;  /* 0x000000000000794d */ /* 0x000fea0003800000 */
.L_x_6997:
[----:B------:R-:W-:Y:S04]  /*12eb0*/  STG.E.64 desc[UR36][R4.64], R16 ;  /* 0x0000001004007986 */ /* 0x000fe8000c101b24 */
[----:B-1--4-:R-:W-:Y:S01]  /*12ec0*/  STG.E.64 desc[UR36][R4.64+0x8], R18 ;  /* 0x0000081204007986 */ /* 0x012fe2000c101b24 */
[----:B------:R-:W-:Y:S05]  /*12ed0*/  EXIT ;  /* 0x000000000000794d */ /* 0x000fea0003800000 */
.L_x_7002:
        /* <DEDUP_REMOVED lines=10> */
.L_x_8905:


//--------------------- .text._ZN2at6native13reduce_kernelILi128ELi4ENS0_8ReduceOpIdNS0_14func_wrapper_tIdNS0_55_GLOBAL__N__0955718d_22_SparseCsrTensorMath_cu_868dd54514ReductionAddOpIdEEEEjdLi4ELi4EEEEEvT1_ --------------------------
	.section	.text._ZN2at6native13reduce_kernelILi128ELi4ENS0_8ReduceOpIdNS0_14func_wrapper_tIdNS0_55_GLOBAL__N__0955718d_22_SparseCsrTensorMath_cu_868dd54514ReductionAddOpIdEEEEjdLi4ELi4EEEEEvT1_,"ax",@progbits
	.align	128
.text._ZN2at6native13reduce_kernelILi128ELi4ENS0_8ReduceOpIdNS0_14func_wrapper_tIdNS0_55_GLOBAL__N__0955718d_22_SparseCsrTensorMath_cu_868dd54514ReductionAddOpIdEEEEjdLi4ELi4EEEEEvT1_:
        .type           _ZN2at6native13reduce_kernelILi128ELi4ENS0_8ReduceOpIdNS0_14func_wrapper_tIdNS0_55_GLOBAL__N__0955718d_22_SparseCsrTensorMath_cu_868dd54514ReductionAddOpIdEEEEjdLi4ELi4EEEEEvT1_,@function
        .size           _ZN2at6native13reduce_kernelILi128ELi4ENS0_8ReduceOpIdNS0_14func_wrapper_tIdNS0_55_GLOBAL__N__0955718d_22_SparseCsrTensorMath_cu_868dd54514ReductionAddOpIdEEEEjdLi4ELi4EEEEEvT1_,(.L_x_8906 - _ZN2at6native13reduce_kernelILi128ELi4ENS0_8ReduceOpIdNS0_14func_wrapper_tIdNS0_55_GLOBAL__N__0955718d_22_SparseCsrTensorMath_cu_868dd54514ReductionAddOpIdEEEEjdLi4ELi4EEEEEvT1_)
        .other          _ZN2at6native13reduce_kernelILi128ELi4ENS0_8ReduceOpIdNS0_14func_wrapper_tIdNS0_55_GLOBAL__N__0955718d_22_SparseCsrTensorMath_cu_868dd54514ReductionAddOpIdEEEEjdLi4ELi4EEEEEvT1_,@"STO_CUDA_ENTRY STV_DEFAULT"
_ZN2at6native13reduce_kernelILi128ELi4ENS0_8ReduceOpIdNS0_14func_wrapper_tIdNS0_55_GLOBAL__N__0955718d_22_SparseCsrTensorMath_cu_868dd54514ReductionAddOpIdEEEEjdLi4ELi4EEEEEvT1_:
        /* <DEDUP_REMOVED lines=297> */
.L_x_7003:
        /* <DEDUP_REMOVED lines=32> */
.L_x_7007:
        /* <DEDUP_REMOVED lines=33> */
.L_x_7011:
[----:B------:R-:W-:Y:S05]  /*16a0*/  BSYNC.RECONVERGENT B1 ;  /* 0x0000000000017941 */ /* 0x000fea0003800200 */
.L_x_7010:
[----:B------:R-:W2:Y:S01]  /*16b0*/  LDC R3, c[0x0][0x394] ;  /* 0x0000e500ff037b82 */ /* 0x000ea20000000800 */
[----:B------:R-:W-:-:S04]  /*16c0*/  IADD3 R18, P0, PT, R18, 0x20, RZ ;  /* 0x0000002012127810 */ /* 0x000fc80007f1e0ff */
[----:B------:R-:W-:Y:S02]  /*16d0*/  IADD3.X R19, PT, PT, RZ, R19, RZ, P0, !PT ;  /* 0x00000013ff137210 */ /* 0x000fe400007fe4ff */
[----:B--2---:R-:W-:-:S07]  /*16e0*/  IADD3 R28, PT, PT, R0, -0x4, R3 ;  /* 0xfffffffc001c7810 */ /* 0x004fce0007ffe003 */
.L_x_7009:
[----:B------:R-:W-:Y:S05]  /*16f0*/  BSYNC.RECONVERGENT B0 ;  /* 0x0000000000007941 */ /* 0x000fea0003800200 */
.L_x_7008:
        /* <DEDUP_REMOVED lines=19> */
.L_x_7014:
[C---:B------:R-:W-:Y:S01]  /*1830*/  IMAD.WIDE.U32 R10, R3.reuse, 0x20, R18 ;  /* 0x00000020030a7825 */ /* 0x040fe200078e0012 */
[----:B------:R-:W0:Y:S04]  /*1840*/  LDCU UR4, c[0x0][0x39c] ;  /* 0x00007380ff0477ac */ /* 0x000e280008000800 */
[----:B------:R-:W1:Y:S01]  /*1850*/  LDG.E.ENL2.256 R24, R12, desc[UR36][R10.64] ;  /* 0xfe0000240a0c797e */ /* 0x000e620008121918 */
[----:B0-----:R-:W-:Y:S01]  /*1860*/  IADD3 R3, PT, PT, R3, UR4, RZ ;  /* 0x0000000403037c10 */ /* 0x001fe2000fffe0ff */
[----:B-1----:R0:W2:Y:S03]  /*1870*/  DADD R4, R12, R4 ;  /* 0x000000000c047229 */ /* 0x0020a60000000004 */
[----:B0-----:R-:W-:-:S04]  /*1880*/  LEA R13, R3, 0x3, 0x2 ;  /* 0x00000003030d7811 */ /* 0x001fc800078e10ff */
[----:B------:R-:W-:-:S15]  /*1890*/  ISETP.GE.U32.AND P1, PT, R13, R28, PT ;  /* 0x0000001c0d00720c */ /* 0x000fde0003f26070 */
[----:B------:R-:W-:-:S15]  /*18a0*/  NOP ;  /* 0x0000000000007918 */ /* 0x000fde0000000000 */
[----:B------:R-:W-:-:S15]  /*18b0*/  NOP ;  /* 0x0000000000007918 */ /* 0x000fde0000000000 */
[----:B------:R-:W-:-:S12]  /*18c0*/  NOP ;  /* 0x0000000000007918 */ /* 0x000fd80000000000 */
        /* <DEDUP_REMOVED lines=12> */
.L_x_7013:
[----:B------:R-:W-:Y:S05]  /*1990*/  BSYNC.RECONVERGENT B0 ;  /* 0x0000000000007941 */ /* 0x000fea0003800200 */
.L_x_7012:
        /* <DEDUP_REMOVED lines=9> */
.L_x_7016:
[----:B------:R-:W-:Y:S05]  /*1a30*/  BSYNC.RECONVERGENT B0 ;  /* 0x0000000000007941 */ /* 0x000fea0003800200 */
.L_x_7015:
[----:B-12---:R-:W1:Y:S01]  /*1a40*/  DADD R4, R8, R4 ;  /* 0x0000000008047229 */ /* 0x006e620000000004 */
[----:B------:R-:W-:Y:S02]  /*1a50*/  CS2R R74, SRZ ;  /* 0x00000000004a7805 */ /* 0x000fe4000001ff00 */
[----:B------:R-:W-:Y:S02]  /*1a60*/  CS2R R72, SRZ ;  /* 0x0000000000487805 */ /* 0x000fe4000001ff00 */
[----:B------:R-:W-:-:S15]  /*1a70*/  CS2R R70, SRZ ;  /* 0x0000000000467805 */ /* 0x000fde000001ff00 */
[----:B------:R-:W-:-:S15]  /*1a80*/  NOP ;  /* 0x0000000000007918 */ /* 0x000fde0000000000 */
[----:B------:R-:W-:-:S15]  /*1a90*/  NOP ;  /* 0x0000000000007918 */ /* 0x000fde0000000000 */
[----:B------:R-:W-:-:S14]  /*1aa0*/  NOP ;  /* 0x0000000000007918 */ /* 0x000fdc0000000000 */
[----:B-1----:R-:W1:-:S15]  /*1ab0*/  DADD R4, R4, R6 ;  /* 0x0000000004047229 */ /* 0x002e5e0000000006 */
[----:B------:R-:W-:-:S15]  /*1ac0*/  NOP ;  /* 0x0000000000007918 */ /* 0x000fde0000000000 */
[----:B------:R-:W-:-:S15]  /*1ad0*/  NOP ;  /* 0x0000000000007918 */ /* 0x000fde0000000000 */
[----:B------:R-:W-:-:S15]  /*1ae0*/  NOP ;  /* 0x0000000000007918 */ /* 0x000fde0000000000 */
[----:B------:R-:W-:-:S04]  /*1af0*/  NOP ;  /* 0x0000000000007918 */ /* 0x000fc80000000000 */
[----:B-1----:R3:W4:Y:S02]  /*1b00*/  DADD R68, R4, R68 ;  /* 0x0000000004447229 */ /* 0x0027240000000044 */
[----:B---34-:R-:W-:Y:S05]  /*1b10*/  BRA `(.L_x_7005) ;  /* 0x000000c400287947 */ /* 0x018fea0003800000 */
.L_x_7006:
        /* <DEDUP_REMOVED lines=71> */
.L_x_7020:
        /* <DEDUP_REMOVED lines=96> */
.L_x_7019:
[----:B------:R-:W-:Y:S05]  /*2590*/  BSYNC.RECONVERGENT B0 ;  /* 0x0000000000007941 */ /* 0x000fea0003800200 */
.L_x_7018:
        /* <DEDUP_REMOVED lines=23> */
.L_x_7022:
[----:B------:R-:W-:Y:S05]  /*2710*/  BSYNC.RECONVERGENT B0 ;  /* 0x0000000000007941 */ /* 0x000fea0003800200 */
.L_x_7021:
        /* <DEDUP_REMOVED lines=77> */
.L_x_7024:
[----:B------:R-:W-:Y:S05]  /*2bf0*/  BSYNC.RECONVERGENT B0 ;  /* 0x0000000000007941 */ /* 0x000fea0003800200 */
.L_x_7023:
        /* <DEDUP_REMOVED lines=57> */
.L_x_7017:
        /* <DEDUP_REMOVED lines=67> */
.L_x_7028:
        /* <DEDUP_REMOVED lines=100> */
.L_x_7027:
[----:B------:R-:W-:Y:S05]  /*3a00*/  BSYNC.RECONVERGENT B0 ;  /* 0x0000000000007941 */ /* 0x000fea0003800200 */
.L_x_7026:
        /* <DEDUP_REMOVED lines=27> */
.L_x_7030:
[----:B------:R-:W-:Y:S05]  /*3bc0*/  BSYNC.RECONVERGENT B0 ;  /* 0x0000000000007941 */ /* 0x000fea0003800200 */
.L_x_7029:
        /* <DEDUP_REMOVED lines=77> */
.L_x_7032:
[----:B------:R-:W-:Y:S05]  /*40a0*/  BSYNC.RECONVERGENT B0 ;  /* 0x0000000000007941 */ /* 0x000fea0003800200 */
.L_x_7031:
        /* <DEDUP_REMOVED lines=57> */
.L_x_7025:
        /* <DEDUP_REMOVED lines=72> */
.L_x_7040:
        /* <DEDUP_REMOVED lines=329> */
.L_x_7036:
        /* <DEDUP_REMOVED lines=241> */
.L_x_7037:
        /* <DEDUP_REMOVED lines=241> */
.L_x_7038:
        /* <DEDUP_REMOVED lines=241> */
.L_x_7039:
[----:B------:R-:W-:-:S04]  /*8a80*/  LOP3.LUT R33, R0, 0xffffffe0, RZ, 0xc0, !PT ;  /* 0xffffffe000217812 */ /* 0x000fc800078ec0ff */
[----:B------:R-:W-:-:S04]  /*8a90*/  IADD3 R32, P1, PT, R33, R18, RZ ;  /* 0x0000001221207210 */ /* 0x000fc80007f3e0ff */
[----:B------:R-:W-:-:S06]  /*8aa0*/  IADD3.X R33, PT, PT, RZ, R19, RZ, P1, !PT ;  /* 0x00000013ff217210 */ /* 0x000fcc0000ffe4ff */
[----:B------:R-:W5:Y:S03]  /*8ab0*/  LDG.E.ENL2.256 R36, R32, desc[UR36][R32.64] ;  /* 0xfe0000242020797e */ /* 0x000f660008121924 */
.L_x_7035:
        /* <DEDUP_REMOVED lines=82> */
.L_x_7034:
[----:B------:R-:W-:Y:S05]  /*8fe0*/  BSYNC.RECONVERGENT B0 ;  /* 0x0000000000007941 */ /* 0x000fea0003800200 */
.L_x_7033:
        /* <DEDUP_REMOVED lines=284> */
.L_x_7044:
[----:B------:R-:W-:Y:S02]  /*a1b0*/  SHF.R.U32.HI R18, RZ, 0x5, R18 ;  /* 0x00000005ff127819 */ /* 0x000fe40000011612 */
[----:B------:R-:W-:-:S07]  /*a1c0*/  MOV R19, RZ ;  /* 0x000000ff00137202 */ /* 0x000fce0000000f00 */
.L_x_7043:
        /* <DEDUP_REMOVED lines=284> */
.L_x_7046:
[----:B------:R-:W-:Y:S02]  /*b390*/  SHF.R.U32.HI R26, RZ, 0x5, R25 ;  /* 0x00000005ff1a7819 */ /* 0x000fe40000011619 */
[----:B------:R-:W-:-:S07]  /*b3a0*/  MOV R27, RZ ;  /* 0x000000ff001b7202 */ /* 0x000fce0000000f00 */
.L_x_7045:
        /* <DEDUP_REMOVED lines=281> */
.L_x_7048:
[----:B------:R-:W-:Y:S02]  /*c540*/  SHF.R.U32.HI R26, RZ, 0x5, R25 ;  /* 0x00000005ff1a7819 */ /* 0x000fe40000011619 */
[----:B------:R-:W-:-:S07]  /*c550*/  MOV R27, RZ ;  /* 0x000000ff001b7202 */ /* 0x000fce0000000f00 */
.L_x_7047:
        /* <DEDUP_REMOVED lines=281> */
.L_x_7050:
[----:B------:R-:W-:Y:S01]  /*d6f0*/  SHF.R.U32.HI R26, RZ, 0x5, R18 ;  /* 0x00000005ff1a7819 */ /* 0x000fe20000011612 */
[----:B------:R-:W-:-:S07]  /*d700*/  IMAD.MOV.U32 R27, RZ, RZ, RZ ;  /* 0x000000ffff1b7224 */ /* 0x000fce00078e00ff */
.L_x_7049:
[----:B------:R-:W-:-:S04]  /*d710*/  LEA R24, P0, R26, R24, 0x5 ;  /* 0x000000181a187211 */ /* 0x000fc800078028ff */
[----:B------:R-:W-:-:S05]  /*d720*/  LEA.HI.X R25, R26, R5, R27, 0x5, P0 ;  /* 0x000000051a197211 */ /* 0x000fca00000f2c1b */
[----:B------:R0:W5:Y:S04]  /*d730*/  LDG.E.ENL2.256 R36, R32, desc[UR36][R24.64] ;  /* 0xfe0000241820797e */ /* 0x0001680008121924 */
.L_x_7042:
[----:B------:R-:W-:Y:S05]  /*d740*/  BSYNC.RECONVERGENT B0 ;  /* 0x0000000000007941 */ /* 0x000fea0003800200 */
.L_x_7041:
        /* <DEDUP_REMOVED lines=78> */
.L_x_7052:
[----:B------:R-:W-:Y:S05]  /*dc30*/  BSYNC.RECONVERGENT B0 ;  /* 0x0000000000007941 */ /* 0x000fea0003800200 */
.L_x_7051:
        /* <DEDUP_REMOVED lines=55> */
[----:B0--34-:R2:W0:Y:S02]  /*dfb0*/  DADD R74, R12, R82 ;  /* 0x000000000c4a7229 */ /* 0x0194240000000052 */
.L_x_7005:
[----:B------:R-:W-:Y:S05]  /*dfc0*/  BSYNC.RECONVERGENT B6 ;  /* 0x0000000000067941 */ /* 0x000fea0003800200 */
.L_x_7004:
        /* <DEDUP_REMOVED lines=16> */
.L_x_7056:
        /* <DEDUP_REMOVED lines=12> */
[----:B---3--:R-:W-:-:S15]  /*e190*/  DADD R68, R68, R4 ;  /* 0x0000000044447229 */ /* 0x008fde0000000004 */
        /* <DEDUP_REMOVED lines=17> */
.L_x_7055:
[----:B------:R-:W-:Y:S05]  /*e2b0*/  BSYNC.RECONVERGENT B0 ;  /* 0x0000000000007941 */ /* 0x000fea0003800200 */
.L_x_7054:
[----:B------:R-:W-:Y:S01]  /*e2c0*/  IMAD.MOV.U32 R0, RZ, RZ, R11 ;  /* 0x000000ffff007224 */ /* 0x000fe200078e000b */
[----:B------:R-:W-:Y:S06]  /*e2d0*/  @P1 BRA `(.L_x_7056) ;  /* 0xfffffffc007c1947 */ /* 0x000fec000383ffff */
.L_x_7053:
        /* <DEDUP_REMOVED lines=19> */
.L_x_7061:
        /* <DEDUP_REMOVED lines=11> */
[----:B--23--:R-:W-:-:S15]  /*e4c0*/  DADD R68, R68, R4 ;  /* 0x0000000044447229 */ /* 0x00cfde0000000004 */
        /* <DEDUP_REMOVED lines=17> */
.L_x_7060:
[----:B------:R-:W-:Y:S05]  /*e5e0*/  BSYNC.RECONVERGENT B0 ;  /* 0x0000000000007941 */ /* 0x000fea0003800200 */
.L_x_7059:
[----:B------:R-:W-:Y:S01]  /*e5f0*/  IMAD.MOV.U32 R4, RZ, RZ, R12 ;  /* 0x000000ffff047224 */ /* 0x000fe200078e000c */
[----:B------:R-:W-:Y:S06]  /*e600*/  @P1 BRA `(.L_x_7061) ;  /* 0xfffffffc00801947 */ /* 0x000fec000383ffff */
.L_x_7058:
[----:B------:R-:W-:Y:S01]  /*e610*/  ISETP.GE.U32.AND P0, PT, R0, 0x2, PT ;  /* 0x000000020000780c */ /* 0x000fe20003f06070 */
[----:B------:R-:W-:Y:S05]  /*e620*/  WARPSYNC.ALL ;  /* 0x0000000000007948 */ /* 0x000fea0003800000 */
[----:B------:R-:W-:Y:S07]  /*e630*/  BAR.SYNC.DEFER_BLOCKING 0x0 ;  /* 0x0000000000007b1d */ /* 0x000fee0000010000 */
[----:B------:R-:W-:Y:S05]  /*e640*/  @!P0 BRA `(.L_x_7057) ;  /* 0x0000000000648947 */ /* 0x000fea0003800000 */
[----:B--2-4-:R-:W-:-:S07]  /*e650*/  MOV R3, 0x1 ;  /* 0x0000000100037802 */ /* 0x014fce0000000f00 */
.L_x_7062:
[----:B------:R-:W-:Y:S04]  /*e660*/  SHFL.DOWN PT, R5, R69, R3, 0x1f ;  /* 0x08001f0345057589 */ /* 0x000fe800000e0000 */
[----:B------:R-:W3:Y:S02]  /*e670*/  SHFL.DOWN PT, R4, R68, R3, 0x1f ;  /* 0x08001f0344047589 */ /* 0x000ee400000e0000 */
[----:B---3--:R2:W3:Y:S02]  /*e680*/  DADD R68, R4, R68 ;  /* 0x0000000004447229 */ /* 0x0084e40000000044 */
        /* <DEDUP_REMOVED lines=11> */
[----:B--2---:R0:W2:Y:S02]  /*e740*/  DADD R72, R4, R72 ;  /* 0x0000000004487229 */ /* 0x0040a40000000048 */
[----:B0-----:R-:W-:Y:S04]  /*e750*/  SHFL.DOWN PT, R5, R75, R3, 0x1f ;  /* 0x08001f034b057589 */ /* 0x001fe800000e0000 */
[----:B------:R0:W1:Y:S02]  /*e760*/  SHFL.DOWN PT, R4, R74, R3, 0x1f ;  /* 0x08001f034a047589 */ /* 0x00006400000e0000 */
[----:B0-----:R-:W-:-:S04]  /*e770*/  SHF.L.U32 R3, R3, 0x1, RZ ;  /* 0x0000000103037819 */ /* 0x001fc800000006ff */
[----:B------:R-:W-:-:S15]  /*e780*/  ISETP.GE.AND P0, PT, R3, R0, PT ;  /* 0x000000000300720c */ /* 0x000fde0003f06270 */
[----:B------:R-:W-:-:S15]  /*e790*/  NOP ;  /* 0x0000000000007918 */ /* 0x000fde0000000000 */
[----:B------:R-:W-:-:S15]  /*e7a0*/  NOP ;  /* 0x0000000000007918 */ /* 0x000fde0000000000 */
[----:B------:R-:W-:-:S07]  /*e7b0*/  NOP ;  /* 0x0000000000007918 */ /* 0x000fce0000000000 */
[----:B-1----:R0:W1:Y:S02]  /*e7c0*/  DADD R74, R4, R74 ;  /* 0x00000000044a7229 */ /* 0x002064000000004a */
[----:B01234-:R-:W-:Y:S05]  /*e7d0*/  @!P0 BRA `(.L_x_7062) ;  /* 0xfffffffc00a08947 */ /* 0x01ffea000383ffff */
.L_x_7057:
        /* <DEDUP_REMOVED lines=282> */
.L_x_7063:
        /* <DEDUP_REMOVED lines=276> */
.L_x_7064:
        /* <DEDUP_REMOVED lines=276> */
.L_x_7065:
        /* <DEDUP_REMOVED lines=276> */
.L_x_7066:
        /* <DEDUP_REMOVED lines=293> */
.L_x_7068:
        /* <DEDUP_REMOVED lines=276> */
.L_x_7069:
        /* <DEDUP_REMOVED lines=276> */
.L_x_7070:
        /* <DEDUP_REMOVED lines=276> */
.L_x_7071:
        /* <DEDUP_REMOVED lines=26> */
.L_x_7073:
[----:B------:R-:W-:Y:S05]  /*174f0*/  BSYNC.RECONVERGENT B0 ;  /* 0x0000000000007941 */ /* 0x000fea0003800200 */
.L_x_7072:
        /* <DEDUP_REMOVED lines=35> */
.L_x_7075:
[----:B------:R-:W-:Y:S05]  /*17730*/  BSYNC.RECONVERGENT B0 ;  /* 0x0000000000007941 */ /* 0x000fea0003800200 */
.L_x_7074:
        /* <DEDUP_REMOVED lines=45> */
.L_x_7080:
        /* <DEDUP_REMOVED lines=9> */
[----:B--2---:R1:W2:-:S15]  /*17aa0*/  DADD R28, R8, R28 ;  /* 0x00000000081c7229 */ /* 0x00429e000000001c */
        /* <DEDUP_REMOVED lines=16> */
[----:B------:R-:W-:Y:S05]  /*17bb0*/  BSYNC.RECONVERGENT B1 ;  /* 0x0000000000017941 */ /* 0x000fea0003800200 */
.L_x_7079:
[----:B------:R-:W-:Y:S05]  /*17bc0*/  BRA `(.L_x_7078) ;  /* 0x0000000000bc7947 */ /* 0x000fea0003800000 */
.L_x_7077:
        /* <DEDUP_REMOVED lines=21> */
.L_x_7081:
        /* <DEDUP_REMOVED lines=9> */
[----:B--2---:R1:W0:-:S15]  /*17db0*/  DADD R28, R8, R28 ;  /* 0x00000000081c7229 */ /* 0x00421e000000001c */
        /* <DEDUP_REMOVED lines=16> */
.L_x_7078:
[----:B------:R-:W-:Y:S05]  /*17ec0*/  BSYNC.RECONVERGENT B0 ;  /* 0x0000000000007941 */ /* 0x000fea0003800200 */
.L_x_7076:
        /* <DEDUP_REMOVED lines=11> */
.L_x_7085:
        /* <DEDUP_REMOVED lines=10> */
[----:B-1----:R-:W-:-:S15]  /*18020*/  DADD R28, R28, R8 ;  /* 0x000000001c1c7229 */ /* 0x002fde0000000008 */
[----:B------:R-:W-:-:S15]  /*18030*/  NOP ;  /* 0x0000000000007918 */ /* 0x000fde0000000000 */
[----:B------:R-:W-:-:S15]  /*18040*/  NOP ;  /* 0x0000000000007918 */ /* 0x000fde0000000000 */
[----:B------:R-:W-:-:S15]  /*18050*/  NOP ;  /* 0x0000000000007918 */ /* 0x000fde0000000000 */
[----:B------:R-:W-:-:S04]  /*18060*/  NOP ;  /* 0x0000000000007918 */ /* 0x000fc80000000000 */
[----:B------:R1:W2:Y:S02]  /*18070*/  DADD R30, R30, R10 ;  /* 0x000000001e1e7229 */ /* 0x0002a4000000000a */
[----:B-1----:R-:W1:Y:S04]  /*18080*/  LDS.128 R8, [R0+0x10] ;  /* 0x0000100000087984 */ /* 0x002e680000000c00 */
[----:B--2---:R2:W-:-:S15]  /*18090*/  STS.128 [R3], R28 ;  /* 0x0000001c03007388 */ /* 0x0045de0000000c00 */
[----:B------:R-:W-:-:S15]  /*180a0*/  NOP ;  /* 0x0000000000007918 */ /* 0x000fde0000000000 */
[----:B------:R-:W-:-:S15]  /*180b0*/  NOP ;  /* 0x0000000000007918 */ /* 0x000fde0000000000 */
[----:B------:R-:W-:-:S13]  /*180c0*/  NOP ;  /* 0x0000000000007918 */ /* 0x000fda0000000000 */
[----:B-1----:R-:W-:-:S15]  /*180d0*/  DADD R24, R24, R8 ;  /* 0x0000000018187229 */ /* 0x002fde0000000008 */
[----:B------:R-:W-:-:S15]  /*180e0*/  NOP ;  /* 0x0000000000007918 */ /* 0x000fde0000000000 */
[----:B------:R-:W-:-:S15]  /*180f0*/  NOP ;  /* 0x0000000000007918 */ /* 0x000fde0000000000 */
[----:B------:R-:W-:-:S15]  /*18100*/  NOP ;  /* 0x0000000000007918 */ /* 0x000fde0000000000 */
[----:B------:R-:W-:-:S04]  /*18110*/  NOP ;  /* 0x0000000000007918 */ /* 0x000fc80000000000 */
[----:B------:R-:W1:Y:S02]  /*18120*/  DADD R26, R26, R10 ;  /* 0x000000001a1a7229 */ /* 0x000e64000000000a */
[----:B-1----:R2:W-:Y:S02]  /*18130*/  STS.128 [R3+0x10], R24 ;  /* 0x0000101803007388 */ /* 0x0025e40000000c00 */
.L_x_7084:
[----:B------:R-:W-:Y:S05]  /*18140*/  BSYNC.RECONVERGENT B0 ;  /* 0x0000000000007941 */ /* 0x000fea0003800200 */
.L_x_7083:
[----:B------:R-:W-:-:S03]  /*18150*/  UISETP.GT.U32.AND UP0, UPT, UR4, 0x3, UPT ;  /* 0x000000030400788c */ /* 0x000fc6000bf04070 */
[----:B------:R-:W-:-:S06]  /*18160*/  UMOV UR4, UR7 ;  /* 0x0000000700047c82 */ /* 0x000fcc0008000000 */
[----:B------:R-:W-:Y:S05]  /*18170*/  BRA.U UP0, `(.L_x_7085) ;  /* 0xfffffffd00807547 */ /* 0x000fea000b83ffff */
.L_x_7082:
        /* <DEDUP_REMOVED lines=12> */
.L_x_7090:
        /* <DEDUP_REMOVED lines=10> */
[----:B-12-4-:R-:W-:-:S15]  /*182e0*/  DADD R28, R28, R8 ;  /* 0x000000001c1c7229 */ /* 0x016fde0000000008 */
        /* <DEDUP_REMOVED lines=17> */
.L_x_7089:
[----:B------:R-:W-:Y:S05]  /*18400*/  BSYNC.RECONVERGENT B0 ;  /* 0x0000000000007941 */ /* 0x000fea0003800200 */
.L_x_7088:
[----:B------:R-:W-:Y:S01]  /*18410*/  IMAD.MOV.U32 R0, RZ, RZ, R2 ;  /* 0x000000ffff007224 */ /* 0x000fe200078e0002 */
[----:B------:R-:W-:Y:S06]  /*18420*/  @P2 BRA `(.L_x_7090) ;  /* 0xfffffffc00842947 */ /* 0x000fec000383ffff */
.L_x_7087:
[----:B------:R-:W-:Y:S01]  /*18430*/  BAR.SYNC.DEFER_BLOCKING 0x0 ;  /* 0x0000000000007b1d */ /* 0x000fe20000010000 */
[----:B------:R-:W-:-:S09]  /*18440*/  UISETP.GE.U32.AND UP0, UPT, UR4, 0x2, UPT ;  /* 0x000000020400788c */ /* 0x000fd2000bf06070 */
[----:B------:R-:W-:Y:S05]  /*18450*/  BRA.U !UP0, `(.L_x_7086) ;  /* 0x0000000108647547 */ /* 0x000fea000b800000 */
[----:B0-----:R-:W-:-:S07]  /*18460*/  MOV R7, 0x1 ;  /* 0x0000000100077802 */ /* 0x001fce0000000f00 */
.L_x_7091:
[----:B-12-4-:R-:W-:Y:S04]  /*18470*/  SHFL.DOWN PT, R3, R29, R7, 0x1f ;  /* 0x08001f071d037589 */ /* 0x016fe800000e0000 */
[----:B------:R-:W0:Y:S02]  /*18480*/  SHFL.DOWN PT, R2, R28, R7, 0x1f ;  /* 0x08001f071c027589 */ /* 0x000e2400000e0000 */
        /* <DEDUP_REMOVED lines=14> */
[----:B------:R0:W3:Y:S02]  /*18570*/  SHFL.DOWN PT, R2, R26, R7, 0x1f ;  /* 0x08001f071a027589 */ /* 0x0000e400000e0000 */
[----:B0-----:R-:W-:-:S04]  /*18580*/  SHF.L.U32 R7, R7, 0x1, RZ ;  /* 0x0000000107077819 */ /* 0x001fc800000006ff */
[----:B------:R-:W-:-:S15]  /*18590*/  ISETP.GE.AND P1, PT, R7, UR4, PT ;  /* 0x0000000407007c0c */ /* 0x000fde000bf26270 */
[----:B------:R-:W-:-:S15]  /*185a0*/  NOP ;  /* 0x0000000000007918 */ /* 0x000fde0000000000 */
[----:B------:R-:W-:-:S15]  /*185b0*/  NOP ;  /* 0x0000000000007918 */ /* 0x000fde0000000000 */
[----:B------:R-:W-:-:S07]  /*185c0*/  NOP ;  /* 0x0000000000007918 */ /* 0x000fce0000000000 */
[----:B---3--:R0:W3:Y:S02]  /*185d0*/  DADD R26, R2, R26 ;  /* 0x00000000021a7229 */ /* 0x0080e4000000001a */
[----:B01234-:R-:W-:Y:S05]  /*185e0*/  @!P1 BRA `(.L_x_7091) ;  /* 0xfffffffc00a09947 */ /* 0x01ffea000383ffff */
.L_x_7086:
        /* <DEDUP_REMOVED lines=22> */
[----:B------:R-:W-:-:S15]  /*18750*/  @P0 DADD R24, R24, R6 ;  /* 0x0000000018180229 */ /* 0x000fde0000000006 */
[----:B------:R-:W-:-:S15]  /*18760*/  NOP ;  /* 0x0000000000007918 */ /* 0x000fde0000000000 */
[----:B------:R-:W-:-:S15]  /*18770*/  NOP ;  /* 0x0000000000007918 */ /* 0x000fde0000000000 */
[----:B------:R-:W-:-:S15]  /*18780*/  NOP ;  /* 0x0000000000007918 */ /* 0x000fde0000000000 */
[----:B------:R-:W-:-:S04]  /*18790*/  NOP ;  /* 0x0000000000007918 */ /* 0x000fc80000000000 */
[----:B--2---:R-:W0:Y:S02]  /*187a0*/  @P0 DADD R28, R28, R2 ;  /* 0x000000001c1c0229 */ /* 0x004e240000000002 */
[----:B0-----:R0:W-:-:S15]  /*187b0*/  @!P1 STG.E.64 desc[UR36][R20.64], R28 ;  /* 0x0000001c14009986 */ /* 0x0011de000c101b24 */
[----:B------:R-:W-:-:S15]  /*187c0*/  NOP ;  /* 0x0000000000007918 */ /* 0x000fde0000000000 */
[----:B------:R-:W-:-:S15]  /*187d0*/  NOP ;  /* 0x0000000000007918 */ /* 0x000fde0000000000 */
[----:B------:R-:W-:-:S15]  /*187e0*/  NOP ;  /* 0x0000000000007918 */ /* 0x000fde0000000000 */
[----:B------:R-:W-:-:S02]  /*187f0*/  NOP ;  /* 0x0000000000007918 */ /* 0x000fc40000000000 */
[----:B----4-:R-:W1:Y:S02]  /*18800*/  @P0 DADD R30, R30, R4 ;  /* 0x000000001e1e0229 */ /* 0x010e640000000004 */
[----:B-1----:R0:W-:Y:S04]  /*18810*/  @!P1 STG.E.64 desc[UR36][R14.64], R30 ;  /* 0x0000001e0e009986 */ /* 0x0021e8000c101b24 */
[----:B------:R0:W-:-:S15]  /*18820*/  @!P1 STG.E.64 desc[UR36][R12.64], R24 ;  /* 0x000000180c009986 */ /* 0x0001de000c101b24 */
[----:B------:R-:W-:-:S15]  /*18830*/  NOP ;  /* 0x0000000000007918 */ /* 0x000fde0000000000 */
[----:B------:R-:W-:-:S15]  /*18840*/  NOP ;  /* 0x0000000000007918 */ /* 0x000fde0000000000 */
[----:B------:R-:W-:-:S13]  /*18850*/  NOP ;  /* 0x0000000000007918 */ /* 0x000fda0000000000 */
        /* <DEDUP_REMOVED lines=22> */
.L_x_7094:
        /* <DEDUP_REMOVED lines=19> */
.L_x_7095:
[----:B------:R-:W-:Y:S05]  /*18af0*/  BRA `(.L_x_7096) ;  /* 0x0000000000047947 */ /* 0x000fea0003800000 */
.L_x_7093:
[----:B------:R1:W-:Y:S02]  /*18b00*/  STG.E.64 desc[UR36][R20.64], R28 ;  /* 0x0000001c14007986 */ /* 0x0003e4000c101b24 */
.L_x_7096:
        /* <DEDUP_REMOVED lines=23> */
.L_x_7098:
        /* <DEDUP_REMOVED lines=19> */
.L_x_7099:
[----:B------:R-:W-:Y:S05]  /*18db0*/  BRA `(.L_x_7100) ;  /* 0x00000000000c7947 */ /* 0x000fea0003800000 */
.L_x_7097:
[----:B------:R-:W-:-:S04]  /*18dc0*/  IADD3 R18, P0, PT, R18, UR6, RZ ;  /* 0x0000000612127c10 */ /* 0x000fc8000ff1e0ff */
[----:B------:R-:W-:-:S05]  /*18dd0*/  IADD3.X R19, PT, PT, RZ, UR7, RZ, P0, !PT ;  /* 0x00000007ff137c10 */ /* 0x000fca00087fe4ff */
[----:B------:R3:W-:Y:S04]  /*18de0*/  STG.E.64 desc[UR36][R18.64], R24 ;  /* 0x0000001812007986 */ /* 0x0007e8000c101b24 */
.L_x_7100:
[----:B------:R-:W4:Y:S02]  /*18df0*/  LDCU.64 UR4, c[0x0][0x768] ;  /* 0x0000ed00ff0477ac */ /* 0x000f240008000a00 */
[----:B----4-:R-:W-:-:S04]  /*18e00*/  IADD3 R16, P0, PT, R16, UR4, RZ ;  /* 0x0000000410107c10 */ /* 0x010fc8000ff1e0ff */
[----:B------:R-:W-:-:S05]  /*18e10*/  IADD3.X R17, PT, PT, RZ, UR5, RZ, P0, !PT ;  /* 0x00000005ff117c10 */ /* 0x000fca00087fe4ff */
[----:B------:R-:W-:Y:S01]  /*18e20*/  STG.E.64 desc[UR36][R16.64], R26 ;  /* 0x0000001a10007986 */ /* 0x000fe2000c101b24 */
[----:B------:R-:W-:Y:S05]  /*18e30*/  EXIT ;  /* 0x000000000000794d */ /* 0x000fea0003800000 */
.L_x_7092:
        /* <DEDUP_REMOVED lines=9> */
[----:B--2---:R0:W1:-:S15]  /*18ed0*/  DADD R28, R28, R2 ;  /* 0x000000001c1c7229 */ /* 0x00405e0000000002 */
        /* <DEDUP_REMOVED lines=15> */
.L_x_7101:
        /* <DEDUP_REMOVED lines=20> */
.L_x_7104:
        /* <DEDUP_REMOVED lines=19> */
.L_x_7105:
[----:B------:R-:W-:Y:S05]  /*19240*/  BRA `(.L_x_7106) ;  /* 0x0000000000107947 */ /* 0x000fea0003800000 */
.L_x_7103:
[----:B------:R-:W1:Y:S02]  /*19250*/  LDCU.64 UR4, c[0x0][0x768] ;  /* 0x0000ed00ff0477ac */ /* 0x000e640008000a00 */
[----:B-1----:R-:W-:-:S04]  /*19260*/  IADD3 R22, P0, PT, R22, UR4, RZ ;  /* 0x0000000416167c10 */ /* 0x002fc8000ff1e0ff */
[----:B------:R-:W-:-:S05]  /*19270*/  IADD3.X R23, PT, PT, RZ, UR5, RZ, P0, !PT ;  /* 0x00000005ff177c10 */ /* 0x000fca00087fe4ff */
[----:B------:R1:W-:Y:S04]  /*19280*/  STG.E.64 desc[UR36][R22.64], R28 ;  /* 0x0000001c16007986 */ /* 0x0003e8000c101b24 */
.L_x_7106:
        /* <DEDUP_REMOVED lines=23> */
.L_x_7108:
        /* <DEDUP_REMOVED lines=19> */
.L_x_7109:
[----:B------:R-:W-:Y:S05]  /*19530*/  BRA `(.L_x_7110) ;  /* 0x00000000000c7947 */ /* 0x000fea0003800000 */
.L_x_7107:
[----:B------:R-:W-:-:S04]  /*19540*/  IADD3 R18, P0, PT, R18, UR6, RZ ;  /* 0x0000000612127c10 */ /* 0x000fc8000ff1e0ff */
[----:B------:R-:W-:-:S05]  /*19550*/  IADD3.X R19, PT, PT, RZ, UR7, RZ, P0, !PT ;  /* 0x00000007ff137c10 */ /* 0x000fca00087fe4ff */
[----:B------:R2:W-:Y:S04]  /*19560*/  STG.E.64 desc[UR36][R18.64], R24 ;  /* 0x0000001812007986 */ /* 0x0005e8000c101b24 */
.L_x_7110:
[----:B------:R-:W3:Y:S02]  /*19570*/  LDCU.64 UR4, c[0x0][0x768] ;  /* 0x0000ed00ff0477ac */ /* 0x000ee40008000a00 */
[----:B---3--:R-:W-:-:S04]  /*19580*/  IADD3 R16, P0, PT, R16, UR4, RZ ;  /* 0x0000000410107c10 */ /* 0x008fc8000ff1e0ff */
[----:B------:R-:W-:-:S05]  /*19590*/  IADD3.X R17, PT, PT, RZ, UR5, RZ, P0, !PT ;  /* 0x00000005ff117c10 */ /* 0x000fca00087fe4ff */
[----:B------:R-:W-:Y:S01]  /*195a0*/  STG.E.64 desc[UR36][R16.64], R26 ;  /* 0x0000001a10007986 */ /* 0x000fe2000c101b24 */
[----:B------:R-:W-:Y:S05]  /*195b0*/  EXIT ;  /* 0x000000000000794d */ /* 0x000fea0003800000 */
.L_x_7102:
[----:B------:R-:W-:Y:S04]  /*195c0*/  STG.E.64 desc[UR36][R4.64], R28 ;  /* 0x0000001c04007986 */ /* 0x000fe8000c101b24 */
[----:B------:R-:W-:Y:S04]  /*195d0*/  STG.E.64 desc[UR36][R4.64+0x8], R30 ;  /* 0x0000081e04007986 */ /* 0x000fe8000c101b24 */
[----:B------:R-:W-:Y:S04]  /*195e0*/  STG.E.64 desc[UR36][R4.64+0x10], R24 ;  /* 0x0000101804007986 */ /* 0x000fe8000c101b24 */
[----:B----4-:R-:W-:Y:S01]  /*195f0*/  STG.E.64 desc[UR36][R4.64+0x18], R26 ;  /* 0x0000181a04007986 */ /* 0x010fe2000c101b24 */
[----:B------:R-:W-:Y:S05]  /*19600*/  EXIT ;  /* 0x000000000000794d */ /* 0x000fea0003800000 */
.L_x_7067:
        /* <DEDUP_REMOVED lines=31> */
[----:B--2---:R-:W-:-:S15]  /*19800*/  @P0 DADD R72, R72, R6 ;  /* 0x0000000048480229 */ /* 0x004fde0000000006 */
[----:B------:R-:W-:-:S15]  /*19810*/  NOP ;  /* 0x0000000000007918 */ /* 0x000fde0000000000 */
[----:B------:R-:W-:-:S15]  /*19820*/  NOP ;  /* 0x0000000000007918 */ /* 0x000fde0000000000 */
[----:B------:R-:W-:-:S15]  /*19830*/  NOP ;  /* 0x0000000000007918 */ /* 0x000fde0000000000 */
[----:B------:R-:W-:-:S04]  /*19840*/  NOP ;  /* 0x0000000000007918 */ /* 0x000fc80000000000 */
[----:B----4-:R-:W0:Y:S02]  /*19850*/  @P0 DADD R68, R68, R2 ;  /* 0x0000000044440229 */ /* 0x010e240000000002 */
[----:B0-----:R0:W-:-:S15]  /*19860*/  @!P1 STG.E.64 desc[UR36][R20.64], R68 ;  /* 0x0000004414009986 */ /* 0x0011de000c101b24 */
[----:B------:R-:W-:-:S15]  /*19870*/  NOP ;  /* 0x0000000000007918 */ /* 0x000fde0000000000 */
[----:B------:R-:W-:-:S15]  /*19880*/  NOP ;  /* 0x0000000000007918 */ /* 0x000fde0000000000 */
[----:B------:R-:W-:-:S15]  /*19890*/  NOP ;  /* 0x0000000000007918 */ /* 0x000fde0000000000 */
[----:B------:R-:W-:-:S02]  /*198a0*/  NOP ;  /* 0x0000000000007918 */ /* 0x000fc40000000000 */
[----:B------:R-:W1:Y:S02]  /*198b0*/  @P0 DADD R70, R70, R4 ;  /* 0x0000000046460229 */ /* 0x000e640000000004 */
        /* <DEDUP_REMOVED lines=27> */
.L_x_7113:
        /* <DEDUP_REMOVED lines=19> */
.L_x_7114:
[----:B------:R-:W-:Y:S05]  /*19ba0*/  BRA `(.L_x_7115) ;  /* 0x0000000000047947 */ /* 0x000fea0003800000 */
.L_x_7112:
[----:B------:R1:W-:Y:S02]  /*19bb0*/  STG.E.64 desc[UR36][R20.64], R68 ;  /* 0x0000004414007986 */ /* 0x0003e4000c101b24 */
.L_x_7115:
        /* <DEDUP_REMOVED lines=23> */
.L_x_7117:
        /* <DEDUP_REMOVED lines=19> */
.L_x_7118:
[----:B------:R-:W-:Y:S05]  /*19e60*/  BRA `(.L_x_7119) ;  /* 0x00000000000c7947 */ /* 0x000fea0003800000 */
.L_x_7116:
[----:B------:R-:W-:-:S05]  /*19e70*/  IADD3 R24, P0, PT, R24, UR6, RZ ;  /* 0x0000000618187c10 */ /* 0x000fca000ff1e0ff */
[----:B------:R-:W-:-:S05]  /*19e80*/  IMAD.X R25, RZ, RZ, UR7, P0 ;  /* 0x00000007ff197e24 */ /* 0x000fca00080e06ff */
[----:B------:R3:W-:Y:S03]  /*19e90*/  STG.E.64 desc[UR36][R24.64], R72 ;  /* 0x0000004818007986 */ /* 0x0007e6000c101b24 */
.L_x_7119:
[----:B------:R-:W4:Y:S02]  /*19ea0*/  LDCU.64 UR4, c[0x0][0x768] ;  /* 0x0000ed00ff0477ac */ /* 0x000f240008000a00 */
[----:B----4-:R-:W-:-:S04]  /*19eb0*/  IADD3 R16, P0, PT, R16, UR4, RZ ;  /* 0x0000000410107c10 */ /* 0x010fc8000ff1e0ff */
[----:B------:R-:W-:-:S05]  /*19ec0*/  IADD3.X R17, PT, PT, RZ, UR5, RZ, P0, !PT ;  /* 0x00000005ff117c10 */ /* 0x000fca00087fe4ff */
[----:B------:R-:W-:Y:S01]  /*19ed0*/  STG.E.64 desc[UR36][R16.64], R74 ;  /* 0x0000004a10007986 */ /* 0x000fe2000c101b24 */
[----:B------:R-:W-:Y:S05]  /*19ee0*/  EXIT ;  /* 0x000000000000794d */ /* 0x000fea0003800000 */
.L_x_7111:
        /* <DEDUP_REMOVED lines=25> */
.L_x_7120:
        /* <DEDUP_REMOVED lines=20> */
.L_x_7123:
        /* <DEDUP_REMOVED lines=19> */
.L_x_7124:
[----:B------:R-:W-:Y:S05]  /*1a2f0*/  BRA `(.L_x_7125) ;  /* 0x0000000000107947 */ /* 0x000fea0003800000 */
.L_x_7122:
[----:B------:R-:W0:Y:S02]  /*1a300*/  LDCU.64 UR4, c[0x0][0x768] ;  /* 0x0000ed00ff0477ac */ /* 0x000e240008000a00 */
[----:B0-----:R-:W-:-:S04]  /*1a310*/  IADD3 R2, P0, PT, R19, UR4, RZ ;  /* 0x0000000413027c10 */ /* 0x001fc8000ff1e0ff */
[----:B----4-:R-:W-:-:S05]  /*1a320*/  IADD3.X R3, PT, PT, RZ, UR5, RZ, P0, !PT ;  /* 0x00000005ff037c10 */ /* 0x010fca00087fe4ff */
[----:B------:R0:W-:Y:S04]  /*1a330*/  STG.E.64 desc[UR36][R2.64], R68 ;  /* 0x0000004402007986 */ /* 0x0001e8000c101b24 */
.L_x_7125:
        /* <DEDUP_REMOVED lines=23> */
.L_x_7127:
        /* <DEDUP_REMOVED lines=19> */
.L_x_7128:
[----:B------:R-:W-:Y:S05]  /*1a5e0*/  BRA `(.L_x_7129) ;  /* 0x00000000000c7947 */ /* 0x000fea0003800000 */
.L_x_7126:
[----:B------:R-:W-:-:S04]  /*1a5f0*/  IADD3 R24, P0, PT, R24, UR6, RZ ;  /* 0x0000000618187c10 */ /* 0x000fc8000ff1e0ff */
[----:B------:R-:W-:-:S05]  /*1a600*/  IADD3.X R25, PT, PT, RZ, UR7, RZ, P0, !PT ;  /* 0x00000007ff197c10 */ /* 0x000fca00087fe4ff */
[----:B------:R2:W-:Y:S04]  /*1a610*/  STG.E.64 desc[UR36][R24.64], R72 ;  /* 0x0000004818007986 */ /* 0x0005e8000c101b24 */
.L_x_7129:
[----:B------:R-:W4:Y:S02]  /*1a620*/  LDCU.64 UR4, c[0x0][0x768] ;  /* 0x0000ed00ff0477ac */ /* 0x000f240008000a00 */
[----:B----4-:R-:W-:-:S04]  /*1a630*/  IADD3 R16, P0, PT, R16, UR4, RZ ;  /* 0x0000000410107c10 */ /* 0x010fc8000ff1e0ff */
[----:B------:R-:W-:-:S05]  /*1a640*/  IADD3.X R17, PT, PT, RZ, UR5, RZ, P0, !PT ;  /* 0x00000005ff117c10 */ /* 0x000fca00087fe4ff */
[----:B------:R-:W-:Y:S01]  /*1a650*/  STG.E.64 desc[UR36][R16.64], R74 ;  /* 0x0000004a10007986 */ /* 0x000fe2000c101b24 */
[----:B------:R-:W-:Y:S05]  /*1a660*/  EXIT ;  /* 0x000000000000794d */ /* 0x000fea0003800000 */
.L_x_7121:
[----:B------:R-:W-:Y:S04]  /*1a670*/  STG.E.64 desc[UR36][R4.64], R68 ;  /* 0x0000004404007986 */ /* 0x000fe8000c101b24 */
[----:B------:R-:W-:Y:S04]  /*1a680*/  STG.E.64 desc[UR36][R4.64+0x8], R70 ;  /* 0x0000084604007986 */ /* 0x000fe8000c101b24 */
[----:B------:R-:W-:Y:S04]  /*1a690*/  STG.E.64 desc[UR36][R4.64+0x10], R72 ;  /* 0x0000104804007986 */ /* 0x000fe8000c101b24 */
[----:B----4-:R-:W-:Y:S01]  /*1a6a0*/  STG.E.64 desc[UR36][R4.64+0x18], R74 ;  /* 0x0000184a04007986 */ /* 0x010fe2000c101b24 */
[----:B------:R-:W-:Y:S05]  /*1a6b0*/  EXIT ;  /* 0x000000000000794d */ /* 0x000fea0003800000 */
.L_x_7130:
        /* <DEDUP_REMOVED lines=12> */
.L_x_8906:


//--------------------- .text._ZN2at6native13reduce_kernelILi512ELi1ENS0_8ReduceOpIsNS0_14func_wrapper_tIsNS0_55_GLOBAL__N__0955718d_22_SparseCsrTensorMath_cu_868dd54514ReductionAddOpIlEEEEjsLi4ELi4EEEEEvT1_ --------------------------
	.section	.text._ZN2at6native13reduce_kernelILi512ELi1ENS0_8ReduceOpIsNS0_14func_wrapper_tIsNS0_55_GLOBAL__N__0955718d_22_SparseCsrTensorMath_cu_868dd54514ReductionAddOpIlEEEEjsLi4ELi4EEEEEvT1_,"ax",@progbits
	.align	128
.text._ZN2at6native13reduce_kernelILi512ELi1ENS0_8ReduceOpIsNS0_14func_wrapper_tIsNS0_55_GLOBAL__N__0955718d_22_SparseCsrTensorMath_cu_868dd54514ReductionAddOpIlEEEEjsLi4ELi4EEEEEvT1_:
        .type           _ZN2at6native13reduce_kernelILi512ELi1ENS0_8ReduceOpIsNS0_14func_wrapper_tIsNS0_55_GLOBAL__N__0955718d_22_SparseCsrTensorMath_cu_868dd54514ReductionAddOpIlEEEEjsLi4ELi4EEEEEvT1_,@function
        .size           _ZN2at6native13reduce_kernelILi512ELi1ENS0_8ReduceOpIsNS0_14func_wrapper_tIsNS0_55_GLOBAL__N__0955718d_22_SparseCsrTensorMath_cu_868dd54514ReductionAddOpIlEEEEjsLi4ELi4EEEEEvT1_,(.L_x_8907 - _ZN2at6native13reduce_kernelILi512ELi1ENS0_8ReduceOpIsNS0_14func_wrapper_tIsNS0_55_GLOBAL__N__0955718d_22_SparseCsrTensorMath_cu_868dd54514ReductionAddOpIlEEEEjsLi4ELi4EEEEEvT1_)
        .other          _ZN2at6native13reduce_kernelILi512ELi1ENS0_8ReduceOpIsNS0_14func_wrapper_tIsNS0_55_GLOBAL__N__0955718d_22_SparseCsrTensorMath_cu_868dd54514ReductionAddOpIlEEEEjsLi4ELi4EEEEEvT1_,@"STO_CUDA_ENTRY STV_DEFAULT"
_ZN2at6native13reduce_kernelILi512ELi1ENS0_8ReduceOpIsNS0_14func_wrapper_tIsNS0_55_GLOBAL__N__0955718d_22_SparseCsrTensorMath_cu_868dd54514ReductionAddOpIlEEEEjsLi4ELi4EEEEEvT1_:
[----:B------:R-:W0:Y:S01]  /*0000*/  LDC R1, c[0x0][0x37c] ;  /* 0x0000df00ff017b82 */ /* 0x000e220000000800 */
[----:B------:R-:W1:Y:S01]  /*0010*/  S2R R0, SR_TID.X ;  /* 0x0000000000007919 */ /* 0x000e620000002100 */
[----:B------:R-:W2:Y:S06]  /*0020*/  LDCU UR4, c[0x0][0x564] ;  /* 0x0000ac80ff0477ac */ /* 0x000eac0008000800 */
[----:B------:R-:W3:Y:S01]  /*0030*/  S2UR UR5, SR_CTAID.X ;  /* 0x00000000000579c3 */ /* 0x000ee20000002500 */
[----:B------:R-:W-:Y:S01]  /*0040*/  HFMA2 R14, -RZ, RZ, 0, 0 ;  /* 0x00000000ff0e7431 */ /* 0x000fe200000001ff */
[----:B------:R-:W4:Y:S01]  /*0050*/  S2R R5, SR_TID.Y ;  /* 0x0000000000057919 */ /* 0x000f220000002200 */
[----:B------:R-:W1:Y:S01]  /*0060*/  LDCU.64 UR28, c[0x0][0x3b0] ;  /* 0x00007600ff1c77ac */ /* 0x000e620008000a00 */
[----:B------:R-:W5:Y:S01]  /*0070*/  S2R R4, SR_CTAID.Y ;  /* 0x0000000000047919 */ /* 0x000f620000002600 */
[----:B------:R-:W3:Y:S03]  /*0080*/  LDCU.64 UR26, c[0x0][0x3a8] ;  /* 0x00007500ff1a77ac */ /* 0x000ee60008000a00 */
[----:B------:R-:W5:Y:S01]  /*0090*/  LDC R17, c[0x0][0x3a0] ;  /* 0x0000e800ff117b82 */ /* 0x000f620000000800 */
[----:B------:R-:W4:Y:S01]  /*00a0*/  LDCU UR6, c[0x0][0x3b8] ;  /* 0x00007700ff0677ac */ /* 0x000f220008000800 */
        /* <DEDUP_REMOVED lines=285> */
.L_x_7131:
[----:B------:R-:W0:Y:S01]  /*1280*/  LDCU UR5, c[0x0][0x394] ;  /* 0x00007280ff0577ac */ /* 0x000e220008000800 */
[----:B------:R-:W-:Y:S01]  /*1290*/  BSSY.RECONVERGENT B0, `(.L_x_7132) ;  /* 0x00009f6000007945 */ /* 0x000fe20003800200 */
[----:B------:R-:W1:Y:S01]  /*12a0*/  LDCU UR4, c[0x0][0x398] ;  /* 0x00007300ff0477ac */ /* 0x000e620008000800 */
[----:B------:R-:W2:Y:S01]  /*12b0*/  LDCU.64 UR36, c[0x0][0x358] ;  /* 0x00006b00ff2477ac */ /* 0x000ea20008000a00 */
[----:B0-----:R-:W-:-:S05]  /*12c0*/  IMAD.U32 R28, RZ, RZ, UR5 ;  /* 0x00000005ff1c7e24 */ /* 0x001fca000f8e00ff */
        /* <DEDUP_REMOVED lines=9> */
[----:B------:R-:W0:Y:S01]  /*1360*/  LDC R12, c[0x0][0x388] ;  /* 0x0000e200ff0c7b82 */ /* 0x000e220000000800 */
[----:B------:R-:W1:Y:S01]  /*1370*/  LDCU UR4, c[0x0][0x394] ;  /* 0x00007280ff0477ac */ /* 0x000e620008000800 */
[----:B------:R-:W-:Y:S01]  /*1380*/  SHF.R.U32.HI R6, RZ, 0x1, R2 ;  /* 0x00000001ff067819 */ /* 0x000fe20000011602 */
[----:B------:R-:W-:Y:S03]  /*1390*/  BSSY.RECONVERGENT B1, `(.L_x_7135) ;  /* 0x0000024000017945 */ /* 0x000fe60003800200 */
[----:B------:R-:W-:Y:S02]  /*13a0*/  LOP3.LUT P0, R11, R6, 0x3, RZ, 0xc0, !PT ;  /* 0x00000003060b7812 */ /* 0x000fe4000780c0ff */
[----:B------:R-:W2:Y:S01]  /*13b0*/  LDC R10, c[0x0][0x38c] ;  /* 0x0000e300ff0a7b82 */ /* 0x000ea20000000800 */
[----:B-1----:R-:W-:Y:S01]  /*13c0*/  IMAD.U32 R8, RZ, RZ, UR4 ;  /* 0x00000004ff087e24 */ /* 0x002fe2000f8e00ff */
[----:B0-----:R-:W-:Y:S01]  /*13d0*/  MOV R24, R12 ;  /* 0x0000000c00187202 */ /* 0x001fe20000000f00 */
[----:B------:R-:W-:Y:S01]  /*13e0*/  IMAD.MOV.U32 R7, RZ, RZ, R12 ;  /* 0x000000ffff077224 */ /* 0x000fe200078e000c */
[----:B--2---:R-:W-:Y:S01]  /*13f0*/  MOV R25, R10 ;  /* 0x0000000a00197202 */ /* 0x004fe20000000f00 */
[----:B------:R-:W-:-:S06]  /*1400*/  IMAD.MOV.U32 R6, RZ, RZ, R10 ;  /* 0x000000ffff067224 */ /* 0x000fcc00078e000a */
        /* <DEDUP_REMOVED lines=9> */
[----:B------:R-:W-:Y:S01]  /*14a0*/  ISETP.NE.AND P0, PT, RZ, UR27, PT ;  /* 0x0000001bff007c0c */ /* 0x000fe2000bf05270 */
[----:B------:R-:W-:Y:S01]  /*14b0*/  IMAD.MOV.U32 R7, RZ, RZ, R12 ;  /* 0x000000ffff077224 */ /* 0x000fe200078e000c */
[----:B------:R-:W-:Y:S02]  /*14c0*/  ISETP.NE.AND P1, PT, R5, RZ, PT ;  /* 0x000000ff0500720c */ /* 0x000fe40003f25270 */
[----:B------:R-:W-:-:S11]  /*14d0*/  MOV R6, R10 ;  /* 0x0000000a00067202 */ /* 0x000fd60000000f00 */
        /* <DEDUP_REMOVED lines=8> */
[----:B------:R-:W0:Y:S02]  /*1560*/  LDG.E.S16 R8, desc[UR36][R8.64] ;  /* 0x0000002408087981 */ /* 0x000e24000c1e1700 */
[----:B0-----:R-:W-:-:S04]  /*1570*/  IADD3 R7, P0, PT, R8, UR4, RZ ;  /* 0x0000000408077c10 */ /* 0x001fc8000ff1e0ff */
[----:B------:R-:W-:-:S09]  /*1580*/  LEA.HI.X.SX32 R6, R8, UR5, 0x1, P0 ;  /* 0x0000000508067c11 */ /* 0x000fd200080f0eff */
.L_x_7138:
[----:B------:R-:W-:Y:S05]  /*1590*/  BSYNC.RECONVERGENT B2 ;  /* 0x0000000000027941 */ /* 0x000fea0003800200 */
.L_x_7137:
[----:B------:R-:W-:Y:S02]  /*15a0*/  IADD3 R2, P0, PT, R2, 0x8, RZ ;  /* 0x0000000802027810 */ /* 0x000fe40007f1e0ff */
[----:B------:R-:W-:-:S03]  /*15b0*/  IADD3 R8, PT, PT, R11, -0x4, R28 ;  /* 0xfffffffc0b087810 */ /* 0x000fc60007ffe01c */
[----:B------:R-:W-:-:S08]  /*15c0*/  IMAD.X R3, RZ, RZ, R3, P0 ;  /* 0x000000ffff037224 */ /* 0x000fd000000e0603 */
.L_x_7136:
[----:B------:R-:W-:Y:S05]  /*15d0*/  BSYNC.RECONVERGENT B1 ;  /* 0x0000000000017941 */ /* 0x000fea0003800200 */
.L_x_7135:
        /* <DEDUP_REMOVED lines=13> */
.L_x_7141:
[C---:B------:R-:W-:Y:S01]  /*16b0*/  IMAD.WIDE.U32 R4, R21.reuse, 0x8, R2 ;  /* 0x0000000815047825 */ /* 0x040fe200078e0002 */
[----:B------:R-:W0:Y:S05]  /*16c0*/  LDCU UR4, c[0x0][0x39c] ;  /* 0x00007380ff0477ac */ /* 0x000e2a0008000800 */
[----:B------:R-:W2:Y:S01]  /*16d0*/  LDG.E.64 R4, desc[UR36][R4.64] ;  /* 0x0000002404047981 */ /* 0x000ea2000c1e1b00 */
[----:B0-----:R-:W-:-:S04]  /*16e0*/  IADD3 R21, PT, PT, R21, UR4, RZ ;  /* 0x0000000415157c10 */ /* 0x001fc8000fffe0ff */
[----:B------:R-:W-:-:S04]  /*16f0*/  LEA R13, R21, 0x3, 0x2 ;  /* 0x00000003150d7811 */ /* 0x000fc800078e10ff */
[----:B------:R-:W-:Y:S02]  /*1700*/  ISETP.GE.U32.AND P1, PT, R13, R8, PT ;  /* 0x000000080d00720c */ /* 0x000fe40003f26070 */
[C---:B--2---:R-:W-:Y:S02]  /*1710*/  PRMT R14, R4.reuse, 0x9910, RZ ;  /* 0x00009910040e7816 */ /* 0x044fe400000000ff */
[----:B------:R-:W-:Y:S02]  /*1720*/  PRMT R15, R4, 0xbb32, RZ ;  /* 0x0000bb32040f7816 */ /* 0x000fe400000000ff */
[C---:B------:R-:W-:Y:S01]  /*1730*/  PRMT R18, R5.reuse, 0x9910, RZ ;  /* 0x0000991005127816 */ /* 0x040fe200000000ff */
[----:B------:R-:W-:Y:S01]  /*1740*/  IMAD.MOV.U32 R13, RZ, RZ, R14 ;  /* 0x000000ffff0d7224 */ /* 0x000fe200078e000e */
[----:B------:R-:W-:Y:S02]  /*1750*/  MOV R14, R15 ;  /* 0x0000000f000e7202 */ /* 0x000fe40000000f00 */
[----:B------:R-:W-:Y:S01]  /*1760*/  PRMT R4, R5, 0xbb32, RZ ;  /* 0x0000bb3205047816 */ /* 0x000fe200000000ff */
[----:B------:R-:W-:Y:S01]  /*1770*/  IMAD.MOV.U32 R15, RZ, RZ, R18 ;  /* 0x000000ffff0f7224 */ /* 0x000fe200078e0012 */
[----:B------:R-:W-:-:S02]  /*1780*/  IADD3 R7, P2, PT, R13, R7, RZ ;  /* 0x000000070d077210 */ /* 0x000fc40007f5e0ff */
[----:B------:R-:W-:Y:S02]  /*1790*/  IADD3 R11, P3, PT, R14, R11, RZ ;  /* 0x0000000b0e0b7210 */ /* 0x000fe40007f7e0ff */
[----:B------:R-:W-:Y:S02]  /*17a0*/  IADD3 R12, P4, PT, R15, R12, RZ ;  /* 0x0000000c0f0c7210 */ /* 0x000fe40007f9e0ff */
[----:B------:R-:W-:Y:S02]  /*17b0*/  IADD3 R24, P5, PT, R4, R24, RZ ;  /* 0x0000001804187210 */ /* 0x000fe40007fbe0ff */
[----:B------:R-:W-:Y:S02]  /*17c0*/  LEA.HI.X.SX32 R6, R13, R6, 0x1, P2 ;  /* 0x000000060d067211 */ /* 0x000fe400010f0eff */
[----:B------:R-:W-:Y:S02]  /*17d0*/  LEA.HI.X.SX32 R10, R14, R10, 0x1, P3 ;  /* 0x0000000a0e0a7211 */ /* 0x000fe400018f0eff */
[----:B------:R-:W-:-:S02]  /*17e0*/  LEA.HI.X.SX32 R9, R15, R9, 0x1, P4 ;  /* 0x000000090f097211 */ /* 0x000fc400020f0eff */
[----:B------:R-:W-:Y:S01]  /*17f0*/  LEA.HI.X.SX32 R25, R4, R25, 0x1, P5 ;  /* 0x0000001904197211 */ /* 0x000fe200028f0eff */
[----:B------:R-:W-:Y:S06]  /*1800*/  @!P1 BRA `(.L_x_7141) ;  /* 0xfffffffc00a89947 */ /* 0x000fec000383ffff */
.L_x_7140:
[----:B------:R-:W-:Y:S05]  /*1810*/  BSYNC.RECONVERGENT B1 ;  /* 0x0000000000017941 */ /* 0x000fea0003800200 */
.L_x_7139:
[----:B------:R-:W-:Y:S04]  /*1820*/  BSSY.RECONVERGENT B1, `(.L_x_7142) ;  /* 0x000000a000017945 */ /* 0x000fe80003800200 */
[----:B------:R-:W-:Y:S05]  /*1830*/  @P0 BRA `(.L_x_7143) ;  /* 0x0000000000200947 */ /* 0x000fea0003800000 */
[----:B------:R-:W-:-:S04]  /*1840*/  LOP3.LUT R5, R8, 0xfffffffc, RZ, 0xc0, !PT ;  /* 0xfffffffc08057812 */ /* 0x000fc800078ec0ff */
[----:B------:R-:W-:-:S04]  /*1850*/  IADD3 R5, PT, PT, R5, R0, RZ ;  /* 0x0000000005057210 */ /* 0x000fc80007ffe0ff */
[----:B------:R-:W-:-:S13]  /*1860*/  ISETP.GE.U32.AND P0, PT, R5, R8, PT ;  /* 0x000000080500720c */ /* 0x000fda0003f06070 */
[----:B------:R-:W-:Y:S05]  /*1870*/  @P0 BRA `(.L_x_7143) ;  /* 0x0000000000100947 */ /* 0x000fea0003800000 */
[----:B------:R-:W-:-:S06]  /*1880*/  IMAD.WIDE R2, R5, 0x2, R2 ;  /* 0x0000000205027825 */ /* 0x000fcc00078e0202 */
[----:B------:R-:W2:Y:S02]  /*1890*/  LDG.E.S16 R2, desc[UR36][R2.64] ;  /* 0x0000002402027981 */ /* 0x000ea4000c1e1700 */
[----:B--2---:R-:W-:-:S04]  /*18a0*/  IADD3 R7, P0, PT, R2, R7, RZ ;  /* 0x0000000702077210 */ /* 0x004fc80007f1e0ff */
[----:B------:R-:W-:-:S09]  /*18b0*/  LEA.HI.X.SX32 R6, R2, R6, 0x1, P0 ;  /* 0x0000000602067211 */ /* 0x000fd200000f0eff */
.L_x_7143:
[----:B------:R-:W-:Y:S05]  /*18c0*/  BSYNC.RECONVERGENT B1 ;  /* 0x0000000000017941 */ /* 0x000fea0003800200 */
.L_x_7142:
[----:B------:R-:W-:-:S04]  /*18d0*/  IADD3 R7, P0, P1, R12, R11, R7 ;  /* 0x0000000b0c077210 */ /* 0x000fc8000791e007 */
[----:B------:R-:W-:Y:S02]  /*18e0*/  IADD3 R24, P2, PT, R24, R7, RZ ;  /* 0x0000000718187210 */ /* 0x000fe40007f5e0ff */
[----:B------:R-:W-:-:S05]  /*18f0*/  IADD3.X R6, PT, PT, R9, R10, R6, P0, P1 ;  /* 0x0000000a09067210 */ /* 0x000fca00007e2406 */
[----:B------:R-:W-:Y:S01]  /*1900*/  IMAD.X R25, R25, 0x1, R6, P2 ;  /* 0x0000000119197824 */ /* 0x000fe200010e0606 */
[----:B------:R-:W-:Y:S06]  /*1910*/  BRA `(.L_x_7133) ;  /* 0x0000009800347947 */ /* 0x000fec0003800000 */
.L_x_7134:
        /* <DEDUP_REMOVED lines=14> */
[----:B------:R-:W-:Y:S01]  /*1a00*/  MOV R14, R12 ;  /* 0x0000000c000e7202 */ /* 0x000fe20000000f00 */
[--C-:B--2---:R-:W-:Y:S01]  /*1a10*/  IMAD.MOV.U32 R15, RZ, RZ, R18.reuse ;  /* 0x000000ffff0f7224 */ /* 0x104fe200078e0012 */
[----:B------:R-:W-:Y:S01]  /*1a20*/  MOV R19, R18 ;  /* 0x0000001200137202 */ /* 0x000fe20000000f00 */
[----:B------:R-:W-:-:S06]  /*1a30*/  IMAD.MOV.U32 R20, RZ, RZ, R18 ;  /* 0x000000ffff147224 */ /* 0x000fcc00078e0012 */
[----:B------:R-:W-:Y:S05]  /*1a40*/  @P0 BRA `(.L_x_7146) ;  /* 0x0000000000940947 */ /* 0x000fea0003800000 */
[----:B------:R-:W-:Y:S01]  /*1a50*/  BSSY.RECONVERGENT B2, `(.L_x_7147) ;  /* 0x0000020000027945 */ /* 0x000fe20003800200 */
[----:B------:R-:W-:Y:S01]  /*1a60*/  MOV R13, R12 ;  /* 0x0000000c000d7202 */ /* 0x000fe20000000f00 */
[----:B------:R-:W-:Y:S01]  /*1a70*/  IMAD.MOV.U32 R14, RZ, RZ, R12 ;  /* 0x000000ffff0e7224 */ /* 0x000fe200078e000c */
[----:B------:R-:W-:Y:S01]  /*1a80*/  MOV R19, R18 ;  /* 0x0000001200137202 */ /* 0x000fe20000000f00 */
[----:B------:R-:W-:-:S07]  /*1a90*/  IMAD.MOV.U32 R20, RZ, RZ, R18 ;  /* 0x000000ffff147224 */ /* 0x000fce00078e0012 */
.L_x_7148:
[C---:B------:R-:W-:Y:S01]  /*1aa0*/  IADD3 R7, PT, PT, R21.reuse, R0, RZ ;  /* 0x0000000015077210 */ /* 0x040fe20007ffe0ff */
[----:B------:R-:W-:-:S04]  /*1ab0*/  IMAD.WIDE.U32 R4, R21, 0x2, R2 ;  /* 0x0000000215047825 */ /* 0x000fc800078e0002 */
[C---:B------:R-:W-:Y:S02]  /*1ac0*/  IMAD.IADD R9, R7.reuse, 0x1, R0 ;  /* 0x0000000107097824 */ /* 0x040fe400078e0200 */
[--C-:B------:R-:W-:Y:S01]  /*1ad0*/  IMAD.WIDE.U32 R6, R7, 0x2, R2.reuse ;  /* 0x0000000207067825 */ /* 0x100fe200078e0002 */
[----:B------:R-:W2:Y:S02]  /*1ae0*/  LDG.E.U16 R4, desc[UR36][R4.64] ;  /* 0x0000002404047981 */ /* 0x000ea4000c1e1500 */
[C---:B------:R-:W-:Y:S01]  /*1af0*/  IADD3 R23, PT, PT, R9.reuse, R0, RZ ;  /* 0x0000000009177210 */ /* 0x040fe20007ffe0ff */
[--C-:B------:R-:W-:Y:S02]  /*1b00*/  IMAD.WIDE.U32 R8, R9, 0x2, R2.reuse ;  /* 0x0000000209087825 */ /* 0x100fe400078e0002 */
[----:B------:R-:W3:Y:S02]  /*1b10*/  LDG.E.U16 R6, desc[UR36][R6.64] ;  /* 0x0000002406067981 */ /* 0x000ee4000c1e1500 */
[----:B------:R-:W-:-:S02]  /*1b20*/  IMAD.WIDE.U32 R10, R23, 0x2, R2 ;  /* 0x00000002170a7825 */ /* 0x000fc400078e0002 */
[----:B------:R-:W4:Y:S04]  /*1b30*/  LDG.E.U16 R22, desc[UR36][R8.64] ;  /* 0x0000002408167981 */ /* 0x000f28000c1e1500 */
[----:B------:R-:W5:Y:S01]  /*1b40*/  LDG.E.U16 R10, desc[UR36][R10.64] ;  /* 0x000000240a0a7981 */ /* 0x000f62000c1e1500 */
[----:B------:R-:W-:-:S04]  /*1b50*/  IMAD.IADD R21, R23, 0x1, R0 ;  /* 0x0000000117157824 */ /* 0x000fc800078e0200 */
[----:B------:R-:W-:-:S05]  /*1b60*/  IMAD R23, R0, 0x3, R21 ;  /* 0x0000000300177824 */ /* 0x000fca00078e0215 */
[----:B------:R-:W-:Y:S02]  /*1b70*/  ISETP.GE.U32.AND P0, PT, R23, R28, PT ;  /* 0x0000001c1700720c */ /* 0x000fe40003f06070 */
[----:B--2---:R-:W-:Y:S02]  /*1b80*/  PRMT R5, R4, 0x9910, RZ ;  /* 0x0000991004057816 */ /* 0x004fe400000000ff */
[----:B---3--:R-:W-:Y:S02]  /*1b90*/  PRMT R26, R6, 0x9910, RZ ;  /* 0x00009910061a7816 */ /* 0x008fe400000000ff */
[----:B----4-:R-:W-:Y:S02]  /*1ba0*/  PRMT R7, R22, 0x9910, RZ ;  /* 0x0000991016077816 */ /* 0x010fe400000000ff */
[----:B-----5:R-:W-:Y:S02]  /*1bb0*/  PRMT R8, R10, 0x9910, RZ ;  /* 0x000099100a087816 */ /* 0x020fe400000000ff */
        /* <DEDUP_REMOVED lines=9> */
[----:B------:R-:W-:Y:S05]  /*1c50*/  BSYNC.RECONVERGENT B2 ;  /* 0x0000000000027941 */ /* 0x000fea0003800200 */
.L_x_7147:
[----:B------:R-:W-:Y:S02]  /*1c60*/  PRMT R8, R6, 0x7610, R8 ;  /* 0x0000761006087816 */ /* 0x000fe40000000008 */
[----:B------:R-:W-:Y:S02]  /*1c70*/  PRMT R9, R4, 0x7610, R9 ;  /* 0x0000761004097816 */ /* 0x000fe40000000009 */
[----:B------:R-:W-:Y:S02]  /*1c80*/  PRMT R7, R22, 0x7610, R7 ;  /* 0x0000761016077816 */ /* 0x000fe40000000007 */
[----:B------:R-:W-:-:S07]  /*1c90*/  PRMT R6, R10, 0x7610, R6 ;  /* 0x000076100a067816 */ /* 0x000fce0000000006 */
.L_x_7146:
[----:B------:R-:W-:Y:S05]  /*1ca0*/  BSYNC.RECONVERGENT B1 ;  /* 0x0000000000017941 */ /* 0x000fea0003800200 */
.L_x_7145:
        /* <DEDUP_REMOVED lines=19> */
.L_x_7150:
[----:B------:R-:W-:Y:S05]  /*1de0*/  BSYNC.RECONVERGENT B1 ;  /* 0x0000000000017941 */ /* 0x000fea0003800200 */
.L_x_7149:
[----:B------:R-:W-:Y:S04]  /*1df0*/  BSSY.RECONVERGENT B1, `(.L_x_7151) ;  /* 0x0000016000017945 */ /* 0x000fe80003800200 */
[----:B------:R-:W-:Y:S05]  /*1e00*/  @P0 BRA `(.L_x_7152) ;  /* 0x0000000000500947 */ /* 0x000fea0003800000 */
[----:B------:R-:W-:Y:S01]  /*1e10*/  IMAD.IADD R21, R21, 0x1, R0 ;  /* 0x0000000115157824 */ /* 0x000fe200078e0200 */
[----:B0----5:R-:W-:-:S04]  /*1e20*/  PRMT R3, R9, 0x9910, RZ ;  /* 0x0000991009037816 */ /* 0x021fc800000000ff */
[----:B------:R-:W-:Y:S02]  /*1e30*/  ISETP.GE.U32.AND P0, PT, R21, R28, PT ;  /* 0x0000001c1500720c */ /* 0x000fe40003f06070 */
[----:B------:R-:W-:-:S04]  /*1e40*/  IADD3 R14, P1, PT, R3, R14, RZ ;  /* 0x0000000e030e7210 */ /* 0x000fc80007f3e0ff */
[----:B------:R-:W-:-:S07]  /*1e50*/  LEA.HI.X.SX32 R20, R3, R20, 0x1, P1 ;  /* 0x0000001403147211 */ /* 0x000fce00008f0eff */
[----:B------:R-:W-:Y:S05]  /*1e60*/  @P0 BRA `(.L_x_7152) ;  /* 0x0000000000380947 */ /* 0x000fea0003800000 */
[----:B------:R-:W-:Y:S02]  /*1e70*/  IADD3 R3, PT, PT, R21, R0, RZ ;  /* 0x0000000015037210 */ /* 0x000fe40007ffe0ff */
[----:B------:R-:W-:Y:S02]  /*1e80*/  PRMT R2, R8, 0x9910, RZ ;  /* 0x0000991008027816 */ /* 0x000fe400000000ff */
[----:B------:R-:W-:Y:S02]  /*1e90*/  ISETP.GE.U32.AND P0, PT, R3, R28, PT ;  /* 0x0000001c0300720c */ /* 0x000fe40003f06070 */
[----:B------:R-:W-:-:S04]  /*1ea0*/  IADD3 R13, P1, PT, R2, R13, RZ ;  /* 0x0000000d020d7210 */ /* 0x000fc80007f3e0ff */
[----:B------:R-:W-:-:S07]  /*1eb0*/  LEA.HI.X.SX32 R19, R2, R19, 0x1, P1 ;  /* 0x0000001302137211 */ /* 0x000fce00008f0eff */
[----:B------:R-:W-:Y:S05]  /*1ec0*/  @P0 BRA `(.L_x_7152) ;  /* 0x0000000000200947 */ /* 0x000fea0003800000 */
[----:B------:R-:W-:-:S05]  /*1ed0*/  IMAD.IADD R3, R3, 0x1, R0 ;  /* 0x0000000103037824 */ /* 0x000fca00078e0200 */
[----:B------:R-:W-:Y:S02]  /*1ee0*/  ISETP.GE.U32.AND P0, PT, R3, R28, PT ;  /* 0x0000001c0300720c */ /* 0x000fe40003f06070 */
[----:B------:R-:W-:-:S04]  /*1ef0*/  PRMT R3, R7, 0x9910, RZ ;  /* 0x0000991007037816 */ /* 0x000fc800000000ff */
[----:B------:R-:W-:-:S04]  /*1f00*/  IADD3 R12, P1, PT, R3, R12, RZ ;  /* 0x0000000c030c7210 */ /* 0x000fc80007f3e0ff */
[----:B------:R-:W-:-:S03]  /*1f10*/  LEA.HI.X.SX32 R18, R3, R18, 0x1, P1 ;  /* 0x0000001203127211 */ /* 0x000fc600008f0eff */
[----:B------:R-:W-:-:S04]  /*1f20*/  @!P0 PRMT R0, R6, 0x9910, RZ ;  /* 0x0000991006008816 */ /* 0x000fc800000000ff */
[----:B------:R-:W-:-:S04]  /*1f30*/  @!P0 IADD3 R24, P2, PT, R0, R24, RZ ;  /* 0x0000001800188210 */ /* 0x000fc80007f5e0ff */
[----:B------:R-:W-:-:S09]  /*1f40*/  @!P0 LEA.HI.X.SX32 R15, R0, R15, 0x1, P2 ;  /* 0x0000000f000f8211 */ /* 0x000fd200010f0eff */
.L_x_7152:
[----:B------:R-:W-:Y:S05]  /*1f50*/  BSYNC.RECONVERGENT B1 ;  /* 0x0000000000017941 */ /* 0x000fea0003800200 */
.L_x_7151:
[----:B------:R-:W-:-:S04]  /*1f60*/  IADD3 R13, P0, P1, R12, R13, R14 ;  /* 0x0000000d0c0d7210 */ /* 0x000fc8000791e00e */
[----:B------:R-:W-:Y:S02]  /*1f70*/  IADD3 R24, P2, PT, R24, R13, RZ ;  /* 0x0000000d18187210 */ /* 0x000fe40007f5e0ff */
[----:B------:R-:W-:-:S04]  /*1f80*/  IADD3.X R18, PT, PT, R18, R19, R20, P0, P1 ;  /* 0x0000001312127210 */ /* 0x000fc800007e2414 */
[----:B------:R-:W-:Y:S01]  /*1f90*/  IADD3.X R25, PT, PT, R15, R18, RZ, P2, !PT ;  /* 0x000000120f197210 */ /* 0x000fe200017fe4ff */
[----:B------:R-:W-:Y:S06]  /*1fa0*/  BRA `(.L_x_7133) ;  /* 0x0000009000907947 */ /* 0x000fec0003800000 */
.L_x_7144:
        /* <DEDUP_REMOVED lines=21> */
.L_x_7157:
        /* <DEDUP_REMOVED lines=32> */
.L_x_7156:
[----:B------:R-:W-:Y:S02]  /*2300*/  PRMT R9, R6, 0x7610, R9 ;  /* 0x0000761006097816 */ /* 0x000fe40000000009 */
[----:B------:R-:W-:Y:S02]  /*2310*/  PRMT R7, R4, 0x7610, R7 ;  /* 0x0000761004077816 */ /* 0x000fe40000000007 */
[----:B------:R-:W-:-:S07]  /*2320*/  PRMT R6, R10, 0x7610, R6 ;  /* 0x000076100a067816 */ /* 0x000fce0000000006 */
.L_x_7155:
[----:B------:R-:W-:Y:S05]  /*2330*/  BSYNC.RECONVERGENT B1 ;  /* 0x0000000000017941 */ /* 0x000fea0003800200 */
.L_x_7154:
[----:B------:R-:W-:Y:S01]  /*2340*/  ISETP.GE.U32.AND P0, PT, R23, R28, PT ;  /* 0x0000001c1700720c */ /* 0x000fe20003f06070 */
[----:B------:R-:W-:-:S12]  /*2350*/  BSSY.RECONVERGENT B1, `(.L_x_7158) ;  /* 0x0000016000017945 */ /* 0x000fd80003800200 */
[----:B------:R-:W-:Y:S05]  /*2360*/  @P0 BRA `(.L_x_7159) ;  /* 0x0000000000500947 */ /* 0x000fea0003800000 */
[----:B------:R-:W-:-:S04]  /*2370*/  IMAD R5, R0, R23, RZ ;  /* 0x0000001700057224 */ /* 0x000fc800078e02ff */
[----:B------:R-:W-:-:S05]  /*2380*/  IMAD.WIDE.U32 R4, R5, 0x2, R2 ;  /* 0x0000000205047825 */ /* 0x000fca00078e0002 */
        /* <DEDUP_REMOVED lines=18> */
.L_x_7159:
[----:B------:R-:W-:Y:S05]  /*24b0*/  BSYNC.RECONVERGENT B1 ;  /* 0x0000000000017941 */ /* 0x000fea0003800200 */
.L_x_7158:
[----:B------:R-:W-:Y:S04]  /*24c0*/  BSSY.RECONVERGENT B1, `(.L_x_7160) ;  /* 0x0000016000017945 */ /* 0x000fe80003800200 */
[----:B------:R-:W-:Y:S05]  /*24d0*/  @P0 BRA `(.L_x_7161) ;  /* 0x0000000000500947 */ /* 0x000fea0003800000 */
[----:B0-----:R-:W-:Y:S01]  /*24e0*/  IMAD.IADD R5, R23, 0x1, R18 ;  /* 0x0000000117057824 */ /* 0x001fe200078e0212 */
[----:B-----5:R-:W-:-:S04]  /*24f0*/  PRMT R0, R7, 0x9910, RZ ;  /* 0x0000991007007816 */ /* 0x020fc800000000ff */
        /* <DEDUP_REMOVED lines=10> */
[----:B------:R-:W-:Y:S01]  /*25a0*/  IMAD.IADD R3, R5, 0x1, R18 ;  /* 0x0000000105037824 */ /* 0x000fe200078e0212 */
[----:B------:R-:W-:-:S04]  /*25b0*/  PRMT R0, R8, 0x9910, RZ ;  /* 0x0000991008007816 */ /* 0x000fc800000000ff */
[----:B------:R-:W-:Y:S02]  /*25c0*/  ISETP.GE.U32.AND P0, PT, R3, R28, PT ;  /* 0x0000001c0300720c */ /* 0x000fe40003f06070 */
[----:B------:R-:W-:-:S04]  /*25d0*/  IADD3 R19, P1, PT, R0, R19, RZ ;  /* 0x0000001300137210 */ /* 0x000fc80007f3e0ff */
[----:B------:R-:W-:-:S07]  /*25e0*/  LEA.HI.X.SX32 R13, R0, R13, 0x1, P1 ;  /* 0x0000000d000d7211 */ /* 0x000fce00008f0eff */
[----:B------:R-:W-:-:S04]  /*25f0*/  @!P0 PRMT R3, R6, 0x9910, RZ ;  /* 0x0000991006038816 */ /* 0x000fc800000000ff */
[----:B------:R-:W-:-:S04]  /*2600*/  @!P0 IADD3 R24, P2, PT, R3, R24, RZ ;  /* 0x0000001803188210 */ /* 0x000fc80007f5e0ff */
[----:B------:R-:W-:-:S09]  /*2610*/  @!P0 LEA.HI.X.SX32 R12, R3, R12, 0x1, P2 ;  /* 0x0000000c030c8211 */ /* 0x000fd200010f0eff */
.L_x_7161:
[----:B------:R-:W-:Y:S05]  /*2620*/  BSYNC.RECONVERGENT B1 ;  /* 0x0000000000017941 */ /* 0x000fea0003800200 */
.L_x_7160:
[----:B------:R-:W-:-:S04]  /*2630*/  IADD3 R19, P0, P1, R19, R20, R21 ;  /* 0x0000001413137210 */ /* 0x000fc8000791e015 */
[----:B------:R-:W-:Y:S02]  /*2640*/  IADD3 R24, P2, PT, R24, R19, RZ ;  /* 0x0000001318187210 */ /* 0x000fe40007f5e0ff */
[----:B------:R-:W-:-:S04]  /*2650*/  IADD3.X R13, PT, PT, R13, R14, R15, P0, P1 ;  /* 0x0000000e0d0d7210 */ /* 0x000fc800007e240f */
[----:B------:R-:W-:Y:S01]  /*2660*/  IADD3.X R25, PT, PT, R12, R13, RZ, P2, !PT ;  /* 0x0000000d0c197210 */ /* 0x000fe200017fe4ff */
[----:B------:R-:W-:Y:S06]  /*2670*/  BRA `(.L_x_7133) ;  /* 0x0000008800dc7947 */ /* 0x000fec0003800000 */
.L_x_7153:
[----:B------:R-:W0:Y:S01]  /*2680*/  LDCU UR4, c[0x0][0x39c] ;  /* 0x00007380ff0477ac */ /* 0x000e220008000800 */
[----:B------:R-:W1:Y:S01]  /*2690*/  LDC R22, c[0x0][0x388] ;  /* 0x0000e200ff167b82 */ /* 0x000e620000000800 */
[----:B------:R-:W-:Y:S01]  /*26a0*/  BSSY.RECONVERGENT B1, `(.L_x_7162) ;  /* 0x000041f000017945 */ /* 0x000fe20003800200 */
[----:B------:R-:W-:-:S06]  /*26b0*/  MOV R25, R21 ;  /* 0x0000001500197202 */ /* 0x000fcc0000000f00 */
[----:B------:R-:W2:Y:S01]  /*26c0*/  LDC R9, c[0x0][0x38c] ;  /* 0x0000e300ff097b82 */ /* 0x000ea20000000800 */
[----:B0-----:R-:W-:-:S04]  /*26d0*/  IMAD.U32 R26, RZ, RZ, UR4 ;  /* 0x00000004ff1a7e24 */ /* 0x001fc8000f8e00ff */
[----:B------:R-:W-:Y:S02]  /*26e0*/  IMAD R5, R26, 0x3, R21 ;  /* 0x000000031a057824 */ /* 0x000fe400078e0215 */
[--C-:B-1----:R-:W-:Y:S01]  /*26f0*/  IMAD.MOV.U32 R24, RZ, RZ, R22.reuse ;  /* 0x000000ffff187224 */ /* 0x102fe200078e0016 */
[----:B------:R-:W-:Y:S01]  /*2700*/  MOV R23, R22 ;  /* 0x0000001600177202 */ /* 0x000fe20000000f00 */
[----:B------:R-:W-:Y:S01]  /*2710*/  IMAD.MOV.U32 R21, RZ, RZ, R22 ;  /* 0x000000ffff157224 */ /* 0x000fe200078e0016 */
[----:B------:R-:W-:Y:S02]  /*2720*/  ISETP.GE.U32.AND P0, PT, R5, R28, PT ;  /* 0x0000001c0500720c */ /* 0x000fe40003f06070 */
[-C--:B--2---:R-:W-:Y:S01]  /*2730*/  MOV R20, R9.reuse ;  /* 0x0000000900147202 */ /* 0x084fe20000000f00 */
[----:B------:R-:W-:Y:S01]  /*2740*/  IMAD.MOV.U32 R11, RZ, RZ, R9 ;  /* 0x000000ffff0b7224 */ /* 0x000fe200078e0009 */
[----:B------:R-:W-:-:S09]  /*2750*/  MOV R10, R9 ;  /* 0x00000009000a7202 */ /* 0x000fd20000000f00 */
[----:B------:R-:W-:Y:S05]  /*2760*/  @P0 BRA `(.L_x_7163) ;  /* 0x0000004000480947 */ /* 0x000fea0003800000 */
[----:B------:R-:W-:-:S13]  /*2770*/  ISETP.NE.AND P0, PT, R7, RZ, PT ;  /* 0x000000ff0700720c */ /* 0x000fda0003f05270 */
[----:B------:R0:W5:Y:S01]  /*2780*/  @!P0 LDG.E.U16 R0, desc[UR36][R2.64] ;  /* 0x0000002402008981 */ /* 0x000162000c1e1500 */
[----:B------:R-:W-:Y:S01]  /*2790*/  VIADD R7, R7, 0xffffffff ;  /* 0xffffffff07077836 */ /* 0x000fe20000000000 */
[-C--:B------:R-:W-:Y:S01]  /*27a0*/  MOV R24, R22.reuse ;  /* 0x0000001600187202 */ /* 0x080fe20000000f00 */
[----:B------:R-:W-:Y:S01]  /*27b0*/  IMAD.MOV.U32 R23, RZ, RZ, R22 ;  /* 0x000000ffff177224 */ /* 0x000fe200078e0016 */
[----:B------:R-:W-:Y:S01]  /*27c0*/  MOV R21, R22 ;  /* 0x0000001600157202 */ /* 0x000fe20000000f00 */
[--C-:B------:R-:W-:Y:S01]  /*27d0*/  IMAD.MOV.U32 R20, RZ, RZ, R9.reuse ;  /* 0x000000ffff147224 */ /* 0x100fe200078e0009 */
[----:B------:R-:W-:Y:S01]  /*27e0*/  VIMNMX.U32 R8, PT, PT, R7, 0x18, PT ;  /* 0x0000001807087848 */ /* 0x000fe20003fe0000 */
[----:B------:R-:W-:Y:S01]  /*27f0*/  IMAD.MOV.U32 R10, RZ, RZ, R9 ;  /* 0x000000ffff0a7224 */ /* 0x000fe200078e0009 */
[----:B------:R-:W-:Y:S02]  /*2800*/  MOV R11, R9 ;  /* 0x00000009000b7202 */ /* 0x000fe40000000f00 */
[----:B0-----:R-:W-:-:S07]  /*2810*/  IADD3 R8, PT, PT, R8, 0x1, RZ ;  /* 0x0000000108087810 */ /* 0x001fce0007ffe0ff */
.L_x_7169:
[----:B------:R-:W0:Y:S01]  /*2820*/  LDCU UR4, c[0x0][0x39c] ;  /* 0x00007380ff0477ac */ /* 0x000e220008000800 */
[C---:B-----5:R-:W-:Y:S02]  /*2830*/  @!P0 PRMT R4, R0.reuse, 0x7610, R4 ;  /* 0x0000761000048816 */ /* 0x060fe40000000004 */
[C---:B------:R-:W-:Y:S02]  /*2840*/  @!P0 PRMT R18, R0.reuse, 0x7610, R18 ;  /* 0x0000761000128816 */ /* 0x040fe40000000012 */
[C---:B------:R-:W-:Y:S02]  /*2850*/  @!P0 PRMT R15, R0.reuse, 0x7610, R15 ;  /* 0x00007610000f8816 */ /* 0x040fe4000000000f */
[----:B------:R-:W-:Y:S01]  /*2860*/  @!P0 PRMT R6, R0, 0x7610, R6 ;  /* 0x0000761000068816 */ /* 0x000fe20000000006 */
        /* <DEDUP_REMOVED lines=297> */
.L_x_7165:
[----:B------:R-:W-:Y:S01]  /*3b00*/  LOP3.LUT R5, R6, 0xfffffffe, RZ, 0xc0, !PT ;  /* 0xfffffffe06057812 */ /* 0x000fe200078ec0ff */
[----:B------:R-:W-:Y:S01]  /*3b10*/  IMAD.MOV.U32 R12, RZ, RZ, RZ ;  /* 0x000000ffff0c7224 */ /* 0x000fe200078e00ff */
[----:B0-----:R-:W-:Y:S01]  /*3b20*/  IADD3 R13, PT, PT, R25, UR4, RZ ;  /* 0x00000004190d7c10 */ /* 0x001fe2000fffe0ff */
[----:B------:R-:W0:Y:S01]  /*3b30*/  LDCU UR52, c[0x0][0x3d4] ;  /* 0x00007a80ff3477ac */ /* 0x000e220008000800 */
[----:B------:R-:W-:-:S03]  /*3b40*/  IADD3 R4, P2, PT, R5, R2, RZ ;  /* 0x0000000205047210 */ /* 0x000fc60007f5e0ff */
[----:B------:R-:W-:-:S04]  /*3b50*/  IMAD.HI.U32 R15, R13, UR30, R12 ;  /* 0x0000001e0d0f7c27 */ /* 0x000fc8000f8e000c */
[----:B------:R-:W-:-:S05]  /*3b60*/  IMAD.X R5, RZ, RZ, R3, P2 ;  /* 0x000000ffff057224 */ /* 0x000fca00010e0603 */
        /* <DEDUP_REMOVED lines=208> */
[----:B------:R-:W-:-:S13]  /*4870*/  ISETP.NE.AND P2, PT, R8, 0x18, PT ;  /* 0x000000180800780c */ /* 0x000fda0003f45270 */
[----:B------:R-:W1:Y:S01]  /*4880*/  @P2 LDC R27, c[0x0][0x4f4] ;  /* 0x00013d00ff1b2b82 */ /* 0x000e620000000800 */
[----:B0-----:R-:W-:-:S05]  /*4890*/  IMAD.HI.U32 R18, R5, UR53, R4 ;  /* 0x0000003505127c27 */ /* 0x001fca000f8e0004 */
[----:B------:R-:W-:Y:S02]  /*48a0*/  SHF.R.U32.HI R19, RZ, UR25, R18 ;  /* 0x00000019ff137c19 */ /* 0x000fe40008011612 */
[----:B------:R-:W-:-:S03]  /*48b0*/  @P2 MOV R18, RZ ;  /* 0x000000ff00122202 */ /* 0x000fc60000000f00 */
[----:B------:R-:W-:-:S04]  /*48c0*/  IMAD.MOV R26, RZ, RZ, -R19 ;  /* 0x000000ffff1a7224 */ /* 0x000fc800078e0a13 */
[----:B------:R-:W-:Y:S02]  /*48d0*/  IMAD R26, R26, UR52, R5 ;  /* 0x000000341a1a7c24 */ /* 0x000fe4000f8e0205 */
[----:B------:R-:W0:Y:S02]  /*48e0*/  @P2 LDC.64 R4, c[0x0][0x4f8] ;  /* 0x00013e00ff042b82 */ /* 0x000e240000000a00 */
[----:B------:R-:W-:Y:S02]  /*48f0*/  IMAD R15, R26, UR26, R15 ;  /* 0x0000001a1a0f7c24 */ /* 0x000fe4000f8e020f */
[----:B0-----:R-:W-:-:S04]  /*4900*/  @P2 IMAD.HI.U32 R18, R19, R4, R18 ;  /* 0x0000000413122227 */ /* 0x001fc800078e0012 */
[----:B------:R-:W0:Y:S01]  /*4910*/  @P2 LDC R4, c[0x0][0x560] ;  /* 0x00015800ff042b82 */ /* 0x000e220000000800 */
[----:B------:R-:W-:-:S05]  /*4920*/  @P2 SHF.R.U32.HI R5, RZ, R5, R18 ;  /* 0x00000005ff052219 */ /* 0x000fca0000011612 */
[----:B------:R-:W-:-:S04]  /*4930*/  @P2 IMAD.MOV R18, RZ, RZ, -R5 ;  /* 0x000000ffff122224 */ /* 0x000fc800078e0a05 */
[----:B-1----:R-:W-:-:S04]  /*4940*/  @P2 IMAD R27, R27, R18, R19 ;  /* 0x000000121b1b2224 */ /* 0x002fc800078e0213 */
[----:B0-----:R-:W-:-:S07]  /*4950*/  @P2 IMAD R15, R27, R4, R15 ;  /* 0x000000041b0f2224 */ /* 0x001fce00078e020f */
.L_x_7166:
[----:B------:R-:W-:Y:S01]  /*4960*/  LOP3.LUT R5, R15, 0xfffffffe, RZ, 0xc0, !PT ;  /* 0xfffffffe0f057812 */ /* 0x000fe200078ec0ff */
[----:B------:R-:W-:Y:S01]  /*4970*/  VIADD R13, R13, UR4 ;  /* 0x000000040d0d7c36 */ /* 0x000fe20008000000 */
[----:B------:R-:W-:Y:S01]  /*4980*/  MOV R12, RZ ;  /* 0x000000ff000c7202 */ /* 0x000fe20000000f00 */
[----:B------:R-:W0:Y:S01]  /*4990*/  LDCU UR52, c[0x0][0x3d4] ;  /* 0x00007a80ff3477ac */ /* 0x000e220008000800 */
[----:B------:R-:W-:-:S03]  /*49a0*/  IADD3 R4, P2, PT, R5, R2, RZ ;  /* 0x0000000205047210 */ /* 0x000fc60007f5e0ff */
[----:B------:R-:W-:Y:S01]  /*49b0*/  IMAD.HI.U32 R12, R13, UR30, R12 ;  /* 0x0000001e0d0c7c27 */ /* 0x000fe2000f8e000c */
[----:B------:R-:W-:-:S05]  /*49c0*/  IADD3.X R5, PT, PT, RZ, R3, RZ, P2, !PT ;  /* 0x00000003ff057210 */ /* 0x000fca00017fe4ff */
[----:B------:R1:W5:Y:S02]  /*49d0*/  LDG.E.U16 R15, desc[UR36][R4.64] ;  /* 0x00000024040f7981 */ /* 0x000364000c1e1500 */
[----:B-1----:R-:W-:-:S05]  /*49e0*/  SHF.R.U32.HI R5, RZ, UR31, R12 ;  /* 0x0000001fff057c19 */ /* 0x002fca000801160c */
[----:B------:R-:W-:-:S04]  /*49f0*/  IMAD.MOV R12, RZ, RZ, -R5 ;  /* 0x000000ffff0c7224 */ /* 0x000fc800078e0a05 */
[----:B0-----:R-:W-:-:S04]  /*4a00*/  IMAD R12, R12, UR52, R13 ;  /* 0x000000340c0c7c24 */ /* 0x001fc8000f8e020d */
        /* <DEDUP_REMOVED lines=229> */
.L_x_7167:
[----:B------:R-:W-:Y:S01]  /*5860*/  LOP3.LUT R13, R18, 0xfffffffe, RZ, 0xc0, !PT ;  /* 0xfffffffe120d7812 */ /* 0x000fe200078ec0ff */
[----:B------:R-:W0:Y:S03]  /*5870*/  LDCU UR52, c[0x0][0x3d4] ;  /* 0x00007a80ff3477ac */ /* 0x000e260008000800 */
[----:B------:R-:W-:-:S05]  /*5880*/  IADD3 R12, P2, PT, R13, R2, RZ ;  /* 0x000000020d0c7210 */ /* 0x000fca0007f5e0ff */
[----:B------:R-:W-:-:S05]  /*5890*/  IMAD.X R13, RZ, RZ, R3, P2 ;  /* 0x000000ffff0d7224 */ /* 0x000fca00010e0603 */
[----:B------:R1:W5:Y:S01]  /*58a0*/  LDG.E.U16 R18, desc[UR36][R12.64] ;  /* 0x000000240c127981 */ /* 0x000362000c1e1500 */
[----:B------:R-:W-:-:S05]  /*58b0*/  IADD3 R4, PT, PT, R25, UR4, RZ ;  /* 0x0000000419047c10 */ /* 0x000fca000fffe0ff */
[----:B------:R-:W-:-:S05]  /*58c0*/  VIADD R4, R4, UR4 ;  /* 0x0000000404047c36 */ /* 0x000fca0008000000 */
[----:B------:R-:W-:Y:S01]  /*58d0*/  IADD3 R5, PT, PT, R4, UR4, RZ ;  /* 0x0000000404057c10 */ /* 0x000fe2000fffe0ff */
[----:B------:R-:W-:-:S04]  /*58e0*/  IMAD.MOV.U32 R4, RZ, RZ, RZ ;  /* 0x000000ffff047224 */ /* 0x000fc800078e00ff */
        /* <DEDUP_REMOVED lines=211> */
[----:B0-----:R-:W-:-:S05]  /*6620*/  IMAD.HI.U32 R12, R27, UR7, R12 ;  /* 0x000000071b0c7c27 */ /* 0x001fca000f8e000c */
[----:B------:R-:W-:Y:S01]  /*6630*/  SHF.R.U32.HI R13, RZ, UR25, R12 ;  /* 0x00000019ff0d7c19 */ /* 0x000fe2000801160c */
[----:B------:R-:W-:-:S03]  /*6640*/  @P1 IMAD.MOV.U32 R12, RZ, RZ, RZ ;  /* 0x000000ffff0c1224 */ /* 0x000fc600078e00ff */
[----:B------:R-:W-:-:S05]  /*6650*/  IADD3 R26, PT, PT, -R13, RZ, RZ ;  /* 0x000000ff0d1a7210 */ /* 0x000fca0007ffe1ff */
[----:B------:R-:W-:Y:S02]  /*6660*/  IMAD R26, R26, UR6, R27 ;  /* 0x000000061a1a7c24 */ /* 0x000fe4000f8e021b */
[----:B-1----:R-:W-:Y:S02]  /*6670*/  @P1 IMAD.HI.U32 R28, R13, R4, R12 ;  /* 0x000000040d1c1227 */ /* 0x002fe400078e000c */
[----:B------:R-:W0:Y:S02]  /*6680*/  @P1 LDC R12, c[0x0][0x4f4] ;  /* 0x00013d00ff0c1b82 */ /* 0x000e240000000800 */
[----:B------:R-:W-:Y:S01]  /*6690*/  IMAD R19, R26, UR26, R19 ;  /* 0x0000001a1a137c24 */ /* 0x000fe2000f8e0213 */
[----:B------:R-:W-:-:S04]  /*66a0*/  @P1 SHF.R.U32.HI R5, RZ, R5, R28 ;  /* 0x00000005ff051219 */ /* 0x000fc8000001161c */
[----:B------:R-:W-:Y:S01]  /*66b0*/  @P1 IADD3 R5, PT, PT, -R5, RZ, RZ ;  /* 0x000000ff05051210 */ /* 0x000fe20007ffe1ff */
[----:B------:R-:W1:Y:S04]  /*66c0*/  @P1 LDC R4, c[0x0][0x560] ;  /* 0x00015800ff041b82 */ /* 0x000e680000000800 */
[----:B0-----:R-:W-:-:S04]  /*66d0*/  @P1 IMAD R12, R12, R5, R13 ;  /* 0x000000050c0c1224 */ /* 0x001fc800078e020d */
[----:B-1----:R-:W-:-:S07]  /*66e0*/  @P1 IMAD R19, R12, R4, R19 ;  /* 0x000000040c131224 */ /* 0x002fce00078e0213 */
.L_x_7168:
[----:B------:R-:W-:-:S04]  /*66f0*/  LOP3.LUT R5, R19, 0xfffffffe, RZ, 0xc0, !PT ;  /* 0xfffffffe13057812 */ /* 0x000fc800078ec0ff */
[----:B------:R-:W-:-:S05]  /*6700*/  IADD3 R4, P1, PT, R5, R2, RZ ;  /* 0x0000000205047210 */ /* 0x000fca0007f3e0ff */
[----:B------:R-:W-:-:S05]  /*6710*/  IMAD.X R5, RZ, RZ, R3, P1 ;  /* 0x000000ffff057224 */ /* 0x000fca00008e0603 */
[----:B------:R1:W5:Y:S03]  /*6720*/  LDG.E.U16 R4, desc[UR36][R4.64] ;  /* 0x0000002404047981 */ /* 0x000366000c1e1500 */
.L_x_7164:
[----:B------:R-:W2:Y:S01]  /*6730*/  LDCU UR5, c[0x0][0x394] ;  /* 0x00007280ff0577ac */ /* 0x000ea20008000800 */
[----:B0-----:R-:W-:Y:S02]  /*6740*/  MOV R26, UR4 ;  /* 0x00000004001a7c02 */ /* 0x001fe40008000f00 */
[----:B-----5:R-:W-:Y:S02]  /*6750*/  PRMT R12, R6, 0x9910, RZ ;  /* 0x00009910060c7816 */ /* 0x020fe400000000ff */
[----:B------:R-:W-:Y:S01]  /*6760*/  PRMT R13, R18, 0x9910, RZ ;  /* 0x00009910120d7816 */ /* 0x000fe200000000ff */
[----:B------:R-:W-:Y:S01]  /*6770*/  IMAD R25, R26, 0x4, R25 ;  /* 0x000000041a197824 */ /* 0x000fe200078e0219 */
[----:B------:R-:W-:Y:S02]  /*6780*/  IADD3 R21, P1, PT, R12, R21, RZ ;  /* 0x000000150c157210 */ /* 0x000fe40007f3e0ff */
[----:B------:R-:W-:Y:S01]  /*6790*/  PRMT R19, R4, 0x9910, RZ ;  /* 0x0000991004137816 */ /* 0x000fe200000000ff */
[----:B-1----:R-:W-:Y:S01]  /*67a0*/  IMAD R5, R26, 0x3, R25 ;  /* 0x000000031a057824 */ /* 0x002fe200078e0219 */
[----:B------:R-:W-:-:S02]  /*67b0*/  LEA.HI.X.SX32 R9, R12, R9, 0x1, P1 ;  /* 0x000000090c097211 */ /* 0x000fc400008f0eff */
[----:B------:R-:W-:Y:S02]  /*67c0*/  PRMT R12, R15, 0x9910, RZ ;  /* 0x000099100f0c7816 */ /* 0x000fe400000000ff */
[----:B--2---:R-:W-:-:S04]  /*67d0*/  MOV R28, UR5 ;  /* 0x00000005001c7c02 */ /* 0x004fc80008000f00 */
[----:B------:R-:W-:Y:S01]  /*67e0*/  ISETP.GE.U32.AND P1, PT, R5, R28, PT ;  /* 0x0000001c0500720c */ /* 0x000fe20003f26070 */
[----:B------:R-:W-:Y:S01]  /*67f0*/  IMAD.MOV.U32 R5, RZ, RZ, R12 ;  /* 0x000000ffff057224 */ /* 0x000fe200078e000c */
[----:B------:R-:W-:Y:S01]  /*6800*/  MOV R12, R13 ;  /* 0x0000000d000c7202 */ /* 0x000fe20000000f00 */
[----:B------:R-:W-:-:S03]  /*6810*/  IMAD.MOV.U32 R13, RZ, RZ, R19 ;  /* 0x000000ffff0d7224 */ /* 0x000fc600078e0013 */
[----:B------:R-:W-:Y:S02]  /*6820*/  IADD3 R22, P2, PT, R5, R22, RZ ;  /* 0x0000001605167210 */ /* 0x000fe40007f5e0ff */
[C---:B------:R-:W-:Y:S02]  /*6830*/  IADD3 R23, P3, PT, R12.reuse, R23, RZ ;  /* 0x000000170c177210 */ /* 0x040fe40007f7e0ff */
[----:B------:R-:W-:Y:S02]  /*6840*/  IADD3 R24, P4, PT, R13, R24, RZ ;  /* 0x000000180d187210 */ /* 0x000fe40007f9e0ff */
[----:B------:R-:W-:Y:S02]  /*6850*/  LEA.HI.X.SX32 R10, R5, R10, 0x1, P2 ;  /* 0x0000000a050a7211 */ /* 0x000fe400010f0eff */
[----:B------:R-:W-:Y:S02]  /*6860*/  LEA.HI.X.SX32 R11, R12, R11, 0x1, P3 ;  /* 0x0000000b0c0b7211 */ /* 0x000fe400018f0eff */
[----:B------:R-:W-:Y:S01]  /*6870*/  LEA.HI.X.SX32 R20, R13, R20, 0x1, P4 ;  /* 0x000000140d147211 */ /* 0x000fe200020f0eff */
[----:B------:R-:W-:Y:S06]  /*6880*/  @!P1 BRA `(.L_x_7169) ;  /* 0xffffffbc00e49947 */ /* 0x000fec000383ffff */
.L_x_7163:
[----:B------:R-:W-:Y:S05]  /*6890*/  BSYNC.RECONVERGENT B1 ;  /* 0x0000000000017941 */ /* 0x000fea0003800200 */
.L_x_7162:
        /* <DEDUP_REMOVED lines=287> */
.L_x_7173:
[----:B------:R-:W-:Y:S02]  /*7a90*/  SHF.R.U32.HI R12, RZ, 0x1, R6 ;  /* 0x00000001ff0c7819 */ /* 0x000fe40000011606 */
[----:B------:R-:W-:-:S07]  /*7aa0*/  MOV R13, RZ ;  /* 0x000000ff000d7202 */ /* 0x000fce0000000f00 */
.L_x_7172:
        /* <DEDUP_REMOVED lines=284> */
.L_x_7175:
[----:B------:R-:W-:Y:S02]  /*8c70*/  SHF.R.U32.HI R18, RZ, 0x1, R7 ;  /* 0x00000001ff127819 */ /* 0x000fe40000011607 */
[----:B------:R-:W-:-:S07]  /*8c80*/  MOV R19, RZ ;  /* 0x000000ff00137202 */ /* 0x000fce0000000f00 */
.L_x_7174:
        /* <DEDUP_REMOVED lines=281> */
.L_x_7177:
[----:B------:R-:W-:Y:S02]  /*9e20*/  SHF.R.U32.HI R18, RZ, 0x1, R0 ;  /* 0x00000001ff127819 */ /* 0x000fe40000011600 */
[----:B------:R-:W-:-:S07]  /*9e30*/  MOV R19, RZ ;  /* 0x000000ff00137202 */ /* 0x000fce0000000f00 */
.L_x_7176:
        /* <DEDUP_REMOVED lines=281> */
.L_x_7179:
[----:B------:R-:W-:Y:S01]  /*afd0*/  SHF.R.U32.HI R12, RZ, 0x1, R5 ;  /* 0x00000001ff0c7819 */ /* 0x000fe20000011605 */
[----:B------:R-:W-:-:S07]  /*afe0*/  IMAD.MOV.U32 R13, RZ, RZ, RZ ;  /* 0x000000ffff0d7224 */ /* 0x000fce00078e00ff */
.L_x_7178:
[----:B------:R-:W-:-:S04]  /*aff0*/  LEA R4, P0, R12, R3, 0x1 ;  /* 0x000000030c047211 */ /* 0x000fc800078008ff */
[----:B------:R-:W-:-:S05]  /*b000*/  LEA.HI.X R5, R12, R2, R13, 0x1, P0 ;  /* 0x000000020c057211 */ /* 0x000fca00000f0c0d */
[----:B------:R0:W5:Y:S04]  /*b010*/  LDG.E.U16 R8, desc[UR36][R4.64] ;  /* 0x0000002404087981 */ /* 0x000168000c1e1500 */
.L_x_7171:
[----:B------:R-:W-:Y:S05]  /*b020*/  BSYNC.RECONVERGENT B1 ;  /* 0x0000000000017941 */ /* 0x000fea0003800200 */
.L_x_7170:
[----:B------:R-:W-:Y:S01]  /*b030*/  ISETP.GE.U32.AND P0, PT, R25, R28, PT ;  /* 0x0000001c1900720c */ /* 0x000fe20003f06070 */
[----:B------:R-:W-:-:S12]  /*b040*/  BSSY.RECONVERGENT B1, `(.L_x_7180) ;  /* 0x0000016000017945 */ /* 0x000fd80003800200 */
[----:B------:R-:W-:Y:S05]  /*b050*/  @P0 BRA `(.L_x_7181) ;  /* 0x0000000000500947 */ /* 0x000fea0003800000 */
[----:B0-----:R-:W-:Y:S02]  /*b060*/  IADD3 R5, PT, PT, R25, R26, RZ ;  /* 0x0000001a19057210 */ /* 0x001fe40007ffe0ff */
[----:B-----5:R-:W-:Y:S02]  /*b070*/  PRMT R2, R6, 0x9910, RZ ;  /* 0x0000991006027816 */ /* 0x020fe400000000ff */
        /* <DEDUP_REMOVED lines=18> */
.L_x_7181:
[----:B------:R-:W-:Y:S05]  /*b1a0*/  BSYNC.RECONVERGENT B1 ;  /* 0x0000000000017941 */ /* 0x000fea0003800200 */
.L_x_7180:
[----:B------:R-:W-:-:S04]  /*b1b0*/  IADD3 R21, P0, P1, R23, R22, R21 ;  /* 0x0000001617157210 */ /* 0x000fc8000791e015 */
[----:B------:R-:W-:Y:S02]  /*b1c0*/  IADD3 R24, P2, PT, R21, R24, RZ ;  /* 0x0000001815187210 */ /* 0x000fe40007f5e0ff */
[----:B------:R-:W-:-:S04]  /*b1d0*/  IADD3.X R9, PT, PT, R11, R10, R9, P0, P1 ;  /* 0x0000000a0b097210 */ /* 0x000fc800007e2409 */
[----:B------:R-:W-:-:S07]  /*b1e0*/  IADD3.X R25, PT, PT, R9, R20, RZ, P2, !PT ;  /* 0x0000001409197210 */ /* 0x000fce00017fe4ff */
.L_x_7133:
[----:B------:R-:W-:Y:S05]  /*b1f0*/  BSYNC.RECONVERGENT B0 ;  /* 0x0000000000007941 */ /* 0x000fea0003800200 */
.L_x_7132:
[----:B------:R-:W1:Y:S01]  /*b200*/  LDCU UR4, c[0x0][0x3ac] ;  /* 0x00007580ff0477ac */ /* 0x000e620008000800 */
[----:B0-----:R-:W0:Y:S01]  /*b210*/  S2R R5, SR_TID.X ;  /* 0x0000000000057919 */ /* 0x001e220000002100 */
[----:B-----5:R-:W2:Y:S01]  /*b220*/  S2R R0, SR_TID.Y ;  /* 0x0000000000007919 */ /* 0x020ea20000002200 */
        /* <DEDUP_REMOVED lines=11> */
[----:B------:R1:W-:Y:S01]  /*b2e0*/  STS.64 [R7], R24 ;  /* 0x0000001807007388 */ /* 0x0003e20000000a00 */
[----:B------:R-:W-:Y:S05]  /*b2f0*/  BRA.U !UP0, `(.L_x_7182) ;  /* 0x00000001083c7547 */ /* 0x000fea000b800000 */
[----:B------:R-:W-:-:S05]  /*b300*/  UMOV UR5, UR6 ;  /* 0x0000000600057c82 */ /* 0x000fca0008000000 */
.L_x_7183:
        /* <DEDUP_REMOVED lines=10> */
[----:B-1-3--:R-:W-:-:S05]  /*b3b0*/  @!P0 IADD3 R24, P1, PT, R2, R24, RZ ;  /* 0x0000001802188210 */ /* 0x00afca0007f3e0ff */
[----:B------:R-:W-:-:S05]  /*b3c0*/  @!P0 IMAD.X R25, R3, 0x1, R25, P1 ;  /* 0x0000000103198824 */ /* 0x000fca00008e0619 */
[----:B------:R3:W-:Y:S01]  /*b3d0*/  @!P0 STS.64 [R7], R24 ;  /* 0x0000001807008388 */ /* 0x0007e20000000a00 */
[----:B------:R-:W-:Y:S05]  /*b3e0*/  BRA.U UP0, `(.L_x_7183) ;  /* 0xfffffffd00c87547 */ /* 0x000fea000b83ffff */
.L_x_7182:
        /* <DEDUP_REMOVED lines=15> */
[----:B------:R4:W-:Y:S01]  /*b4e0*/  STS.64 [R7], R24 ;  /* 0x0000001807007388 */ /* 0x0009e20000000a00 */
[----:B------:R-:W-:Y:S05]  /*b4f0*/  BRA.U !UP0, `(.L_x_7185) ;  /* 0x0000000108387547 */ /* 0x000fea000b800000 */
[----:B------:R-:W-:-:S07]  /*b500*/  MOV R4, UR5 ;  /* 0x0000000500047c02 */ /* 0x000fce0008000f00 */
.L_x_7186:
[----:B------:R-:W-:Y:S01]  /*b510*/  SHF.R.U32.HI R6, RZ, 0x1, R4 ;  /* 0x00000001ff067819 */ /* 0x000fe20000011604 */
[----:B------:R-:W-:Y:S03]  /*b520*/  BAR.SYNC.DEFER_BLOCKING 0x0 ;  /* 0x0000000000007b1d */ /* 0x000fe60000010000 */
[----:B------:R-:W-:-:S04]  /*b530*/  IADD3 R2, PT, PT, R6, R5, RZ ;  /* 0x0000000506027210 */ /* 0x000fc80007ffe0ff */
[----:B------:R-:W-:-:S04]  /*b540*/  ISETP.GE.U32.AND P0, PT, R2, UR5, PT ;  /* 0x0000000502007c0c */ /* 0x000fc8000bf06070 */
[----:B------:R-:W-:-:S13]  /*b550*/  ISETP.GE.U32.OR P0, PT, R5, R6, P0 ;  /* 0x000000060500720c */ /* 0x000fda0000706470 */
[----:B------:R-:W-:-:S06]  /*b560*/  @!P0 IMAD R2, R6, 0x8, R7 ;  /* 0x0000000806028824 */ /* 0x000fcc00078e0207 */
[----:B------:R-:W4:Y:S02]  /*b570*/  @!P0 LDS.64 R2, [R2] ;  /* 0x0000000002028984 */ /* 0x000f240000000a00 */
[----:B----4-:R-:W-:-:S04]  /*b580*/  @!P0 IADD3 R24, P1, PT, R2, R24, RZ ;  /* 0x0000001802188210 */ /* 0x010fc80007f3e0ff */
[----:B------:R-:W-:-:S05]  /*b590*/  @!P0 IADD3.X R25, PT, PT, R3, R25, RZ, P1, !PT ;  /* 0x0000001903198210 */ /* 0x000fca0000ffe4ff */
[----:B------:R0:W-:Y:S01]  /*b5a0*/  @!P0 STS.64 [R7], R24 ;  /* 0x0000001807008388 */ /* 0x0001e20000000a00 */
[----:B------:R-:W-:Y:S02]  /*b5b0*/  ISETP.GT.U32.AND P0, PT, R4, 0x7f, PT ;  /* 0x0000007f0400780c */ /* 0x000fe40003f04070 */
[----:B------:R-:W-:-:S11]  /*b5c0*/  MOV R4, R6 ;  /* 0x0000000600047202 */ /* 0x000fd60000000f00 */
[----:B0-----:R-:W-:Y:S05]  /*b5d0*/  @P0 BRA `(.L_x_7186) ;  /* 0xfffffffc00cc0947 */ /* 0x001fea000383ffff */
.L_x_7185:
[----:B------:R-:W-:Y:S01]  /*b5e0*/  BAR.SYNC.DEFER_BLOCKING 0x0 ;  /* 0x0000000000007b1d */ /* 0x000fe20000010000 */
[----:B------:R-:W-:-:S09]  /*b5f0*/  UISETP.GE.U32.AND UP0, UPT, UR4, 0x2, UPT ;  /* 0x000000020400788c */ /* 0x000fd2000bf06070 */
[----:B------:R-:W-:Y:S05]  /*b600*/  BRA.U !UP0, `(.L_x_7184) ;  /* 0x0000000108207547 */ /* 0x000fea000b800000 */
[----:B------:R-:W-:-:S07]  /*b610*/  IMAD.MOV.U32 R2, RZ, RZ, 0x1 ;  /* 0x00000001ff027424 */ /* 0x000fce00078e00ff */
.L_x_7187:
[----:B------:R-:W1:Y:S04]  /*b620*/  SHFL.DOWN PT, R3, R24, R2, 0x1f ;  /* 0x08001f0218037589 */ /* 0x000e6800000e0000 */
[----:B------:R5:W0:Y:S02]  /*b630*/  SHFL.DOWN PT, R4, R25, R2, 0x1f ;  /* 0x08001f0219047589 */ /* 0x000a2400000e0000 */
[----:B-----5:R-:W-:-:S04]  /*b640*/  SHF.L.U32 R2, R2, 0x1, RZ ;  /* 0x0000000102027819 */ /* 0x020fc800000006ff */
[----:B------:R-:W-:Y:S02]  /*b650*/  ISETP.GE.AND P0, PT, R2, UR4, PT ;  /* 0x0000000402007c0c */ /* 0x000fe4000bf06270 */
[----:B-1-34-:R-:W-:-:S04]  /*b660*/  IADD3 R24, P1, PT, R3, R24, RZ ;  /* 0x0000001803187210 */ /* 0x01afc80007f3e0ff */
[----:B0-----:R-:W-:-:S07]  /*b670*/  IADD3.X R25, PT, PT, R4, R25, RZ, P1, !PT ;  /* 0x0000001904197210 */ /* 0x001fce0000ffe4ff */
[----:B------:R-:W-:Y:S05]  /*b680*/  @!P0 BRA `(.L_x_7187) ;  /* 0xfffffffc00e48947 */ /* 0x000fea000383ffff */
.L_x_7184:
[----:B------:R-:W5:Y:S01]  /*b690*/  LDCU UR4, c[0x0][0x564] ;  /* 0x0000ac80ff0477ac */ /* 0x000f620008000800 */
[----:B------:R-:W-:Y:S01]  /*b6a0*/  IMAD.MOV.U32 R18, RZ, RZ, RZ ;  /* 0x000000ffff127224 */ /* 0x000fe200078e00ff */
[----:B-----5:R-:W-:-:S09]  /*b6b0*/  UISETP.NE.AND UP0, UPT, UR4, URZ, UPT ;  /* 0x000000ff0400728c */ /* 0x020fd2000bf05270 */
[----:B------:R-:W-:Y:S05]  /*b6c0*/  BRA.U !UP0, `(.L_x_7188) ;  /* 0x0000001108587547 */ /* 0x000fea000b800000 */
[----:B------:R-:W5:Y:S01]  /*b6d0*/  LDCU.64 UR8, c[0x0][0x568] ;  /* 0x0000ad00ff0877ac */ /* 0x000f620008000a00 */
[----:B------:R-:W-:Y:S01]  /*b6e0*/  HFMA2 R2, -RZ, RZ, 0, 0 ;  /* 0x00000000ff027431 */ /* 0x000fe200000001ff */
[----:B------:R-:W-:Y:S01]  /*b6f0*/  MOV R3, R17 ;  /* 0x0000001100037202 */ /* 0x000fe20000000f00 */
[----:B------:R-:W0:Y:S01]  /*b700*/  LDCU UR6, c[0x0][0x570] ;  /* 0x0000ae00ff0677ac */ /* 0x000e220008000800 */
[----:B------:R-:W2:Y:S01]  /*b710*/  LDCU UR5, c[0x0][0x694] ;  /* 0x0000d280ff0577ac */ /* 0x000ea20008000800 */
[----:B------:R-:W-:-:S04]  /*b720*/  UIADD3 UR4, UPT, UPT, UR4, -0x1, URZ ;  /* 0xffffffff04047890 */ /* 0x000fc8000fffe0ff */
[----:B------:R-:W-:Y:S01]  /*b730*/  UISETP.NE.AND UP0, UPT, UR4, URZ, UPT ;  /* 0x000000ff0400728c */ /* 0x000fe2000bf05270 */
[----:B-----5:R-:W-:-:S05]  /*b740*/  IMAD.HI.U32 R2, R17, UR9, R2 ;  /* 0x0000000911027c27 */ /* 0x020fca000f8e0002 */
[----:B0-----:R-:W-:-:S05]  /*b750*/  SHF.R.U32.HI R3, RZ, UR6, R2 ;  /* 0x00000006ff037c19 */ /* 0x001fca0008011602 */
[----:B-1-34-:R-:W-:-:S04]  /*b760*/  IMAD.MOV R7, RZ, RZ, -R3 ;  /* 0x000000ffff077224 */ /* 0x01afc800078e0a03 */
[----:B------:R-:W-:-:S04]  /*b770*/  IMAD R7, R7, UR8, R17 ;  /* 0x0000000807077c24 */ /* 0x000fc8000f8e0211 */
[----:B--2---:R-:W-:Y:S01]  /*b780*/  IMAD R18, R7, UR5, RZ ;  /* 0x0000000507127c24 */ /* 0x004fe2000f8e02ff */
[----:B------:R-:W-:Y:S06]  /*b790*/  BRA.U !UP0, `(.L_x_7188) ;  /* 0x0000001108247547 */ /* 0x000fec000b800000 */
[----:B------:R-:W0:Y:S01]  /*b7a0*/  LDCU.64 UR6, c[0x0][0x578] ;  /* 0x0000af00ff0677ac */ /* 0x000e220008000a00 */
[----:B------:R-:W-:Y:S01]  /*b7b0*/  MOV R2, RZ ;  /* 0x000000ff00027202 */ /* 0x000fe20000000f00 */
[----:B------:R-:W-:Y:S01]  /*b7c0*/  UISETP.LT.U32.AND UP0, UPT, UR4, 0x18, UPT ;  /* 0x000000180400788c */ /* 0x000fe2000bf01070 */
[----:B------:R-:W1:Y:S03]  /*b7d0*/  LDCU UR8, c[0x0][0x574] ;  /* 0x0000ae80ff0877ac */ /* 0x000e660008000800 */
[----:B------:R-:W-:Y:S01]  /*b7e0*/  USEL UR4, UR4, 0x18, UP0 ;  /* 0x0000001804047887 */ /* 0x000fe20008000000 */
[----:B------:R-:W2:Y:S03]  /*b7f0*/  LDCU UR5, c[0x0][0x69c] ;  /* 0x0000d380ff0577ac */ /* 0x000ea60008000800 */
[----:B------:R-:W-:Y:S01]  /*b800*/  UIADD3 UR4, UPT, UPT, UR4, 0x1, URZ ;  /* 0x0000000104047890 */ /* 0x000fe2000fffe0ff */
[----:B0-----:R-:W-:-:S03]  /*b810*/  IMAD.HI.U32 R6, R3, UR6, R2 ;  /* 0x0000000603067c27 */ /* 0x001fc6000f8e0002 */
[----:B------:R-:W-:Y:S02]  /*b820*/  UISETP.NE.AND UP0, UPT, UR4, 0x2, UPT ;  /* 0x000000020400788c */ /* 0x000fe4000bf05270 */
        /* <DEDUP_REMOVED lines=256> */
.L_x_7188:
[----:B------:R-:W5:Y:S01]  /*c830*/  LDCU.64 UR4, c[0x0][0x778] ;  /* 0x0000ef00ff0477ac */ /* 0x000f620008000a00 */
[----:B------:R-:W-:Y:S01]  /*c840*/  CS2R R2, SRZ ;  /* 0x0000000000027805 */ /* 0x000fe2000001ff00 */
[----:B------:R-:W-:Y:S02]  /*c850*/  UPLOP3.LUT UP0, UPT, UPT, UPT, UPT, 0x80, 0x8 ;  /* 0x000000000008789c */ /* 0x000fe40003f0f070 */
[----:B-----5:R-:W-:-:S04]  /*c860*/  UISETP.NE.U32.AND UP1, UPT, UR4, URZ, UPT ;  /* 0x000000ff0400728c */ /* 0x020fc8000bf25070 */
[----:B------:R-:W-:-:S09]  /*c870*/  UISETP.NE.AND.EX UP1, UPT, UR5, URZ, UPT, UP1 ;  /* 0x000000ff0500728c */ /* 0x000fd2000bf25310 */
[----:B------:R-:W-:Y:S05]  /*c880*/  BRA.U !UP1, `(.L_x_7189) ;  /* 0x0000000509347547 */ /* 0x000fea000b800000 */
[----:B------:R-:W-:Y:S01]  /*c890*/  HFMA2 R8, -RZ, RZ, 0, 1.1920928955078125e-07 ;  /* 0x00000002ff087431 */ /* 0x000fe200000001ff */
[----:B------:R-:W-:-:S07]  /*c8a0*/  MOV R4, 0x8 ;  /* 0x0000000800047802 */ /* 0x000fce0000000f00 */
.L_x_7190:
[----:B------:R-:W5:Y:S08]  /*c8b0*/  I2F.U32.RP R6, R4 ;  /* 0x0000000400067306 */ /* 0x000f700000209000 */
[----:B-----5:R-:W5:Y:S02]  /*c8c0*/  MUFU.RCP R6, R6 ;  /* 0x0000000600067308 */ /* 0x020f640000001000 */
[----:B-----5:R-:W-:Y:S01]  /*c8d0*/  VIADD R2, R6, 0xffffffe ;  /* 0x0ffffffe06027836 */ /* 0x020fe20000000000 */
[----:B------:R-:W-:-:S05]  /*c8e0*/  LOP3.LUT R6, RZ, R4, RZ, 0x33, !PT ;  /* 0x00000004ff067212 */ /* 0x000fca00078e33ff */
[----:B------:R5:W1:Y:S02]  /*c8f0*/  F2I.FTZ.U32.TRUNC.NTZ R3, R2 ;  /* 0x0000000200037305 */ /* 0x000a64000021f000 */
[----:B-----5:R-:W-:Y:S02]  /*c900*/  MOV R2, RZ ;  /* 0x000000ff00027202 */ /* 0x020fe40000000f00 */
[----:B-1-34-:R-:W-:-:S05]  /*c910*/  IADD3 R7, PT, PT, RZ, -R3, RZ ;  /* 0x80000003ff077210 */ /* 0x01afca0007ffe0ff */
[----:B------:R-:W-:-:S04]  /*c920*/  IMAD R7, R7, R4, RZ ;  /* 0x0000000407077224 */ /* 0x000fc800078e02ff */
[----:B------:R-:W-:-:S06]  /*c930*/  IMAD.HI.U32 R3, R3, R7, R2 ;  /* 0x0000000703037227 */ /* 0x000fcc00078e0002 */
[----:B------:R-:W-:-:S04]  /*c940*/  IMAD.HI.U32 R7, R3, R8, RZ ;  /* 0x0000000803077227 */ /* 0x000fc800078e00ff */
[----:B------:R-:W-:-:S04]  /*c950*/  IMAD.MOV R7, RZ, RZ, -R7 ;  /* 0x000000ffff077224 */ /* 0x000fc800078e0a07 */
[----:B------:R-:W-:Y:S02]  /*c960*/  IMAD R7, R4, R7, R8 ;  /* 0x0000000704077224 */ /* 0x000fe400078e0208 */
[----:B------:R-:W-:-:S03]  /*c970*/  IMAD.MOV.U32 R8, RZ, RZ, R4 ;  /* 0x000000ffff087224 */ /* 0x000fc600078e0004 */
[----:B------:R-:W-:-:S13]  /*c980*/  ISETP.GE.U32.AND P0, PT, R7, R4, PT ;  /* 0x000000040700720c */ /* 0x000fda0003f06070 */
[-C--:B------:R-:W-:Y:S02]  /*c990*/  @P0 IADD3 R7, PT, PT, R7, -R4.reuse, RZ ;  /* 0x8000000407070210 */ /* 0x080fe40007ffe0ff */
[----:B------:R-:W-:Y:S02]  /*c9a0*/  ISETP.NE.U32.AND P0, PT, R4, RZ, PT ;  /* 0x000000ff0400720c */ /* 0x000fe40003f05070 */
[----:B------:R-:W-:-:S13]  /*c9b0*/  ISETP.GE.U32.AND P1, PT, R7, R4, PT ;  /* 0x000000040700720c */ /* 0x000fda0003f26070 */
[----:B------:R-:W-:-:S04]  /*c9c0*/  @P1 IADD3 R7, PT, PT, R7, -R4, RZ ;  /* 0x8000000407071210 */ /* 0x000fc80007ffe0ff */
[----:B------:R-:W-:-:S04]  /*c9d0*/  SEL R4, R6, R7, !P0 ;  /* 0x0000000706047207 */ /* 0x000fc80004000000 */
        /* <DEDUP_REMOVED lines=30> */
[----:B------:R1:W3:Y:S02]  /*cbc0*/  F2I.FTZ.U32.TRUNC.NTZ R9, R8 ;  /* 0x0000000800097305 */ /* 0x0002e4000021f000 */
[----:B-1----:R-:W-:Y:S02]  /*cbd0*/  HFMA2 R8, -RZ, RZ, 0, 0 ;  /* 0x00000000ff087431 */ /* 0x002fe400000001ff */
[----:B---3--:R-:W-:-:S04]  /*cbe0*/  IMAD R7, R7, R9, RZ ;  /* 0x0000000907077224 */ /* 0x008fc800078e02ff */
        /* <DEDUP_REMOVED lines=12> */
.L_x_7192:
[----:B------:R-:W-:-:S07]  /*ccb0*/  MOV R4, 0xccd0 ;  /* 0x0000ccd000047802 */ /* 0x000fce0000000f00 */
[----:B0-2---:R-:W-:Y:S05]  /*ccc0*/  CALL.REL.NOINC `($__internal_16_$__cuda_sm20_div_u64) ;  /* 0x0000002800047944 */ /* 0x005fea0003c00000 */
[----:B------:R-:W-:Y:S01]  /*ccd0*/  IMAD.MOV.U32 R2, RZ, RZ, R6 ;  /* 0x000000ffff027224 */ /* 0x000fe200078e0006 */
[----:B------:R-:W-:-:S07]  /*cce0*/  MOV R3, R7 ;  /* 0x0000000700037202 */ /* 0x000fce0000000f00 */
.L_x_7193:
[----:B------:R-:W-:Y:S05]  /*ccf0*/  BSYNC.RECONVERGENT B0 ;  /* 0x0000000000007941 */ /* 0x000fea0003800200 */
.L_x_7191:
[----:B------:R-:W1:Y:S02]  /*cd00*/  LDCU.64 UR4, c[0x0][0x778] ;  /* 0x0000ef00ff0477ac */ /* 0x000e640008000a00 */
[----:B-1----:R-:W-:Y:S02]  /*cd10*/  UISETP.NE.U32.AND UP0, UPT, UR4, URZ, UPT ;  /* 0x000000ff0400728c */ /* 0x002fe4000bf05070 */
[----:B------:R-:W-:Y:S02]  /*cd20*/  IADD3 R2, P0, PT, R2, UR4, RZ ;  /* 0x0000000402027c10 */ /* 0x000fe4000ff1e0ff */
[----:B------:R-:W-:Y:S02]  /*cd30*/  UISETP.NE.AND.EX UP0, UPT, UR5, URZ, UPT, UP0 ;  /* 0x000000ff0500728c */ /* 0x000fe4000bf05300 */
[----:B------:R-:W-:Y:S02]  /*cd40*/  IADD3.X R3, PT, PT, R3, UR5, RZ, P0, !PT ;  /* 0x0000000503037c10 */ /* 0x000fe400087fe4ff */
[----:B------:R-:W-:-:S11]  /*cd50*/  UPLOP3.LUT UP0, UPT, UPT, UPT, UP0, 0x40, 0x4 ;  /* 0x000000000004789c */ /* 0x000fd60003f0e800 */
.L_x_7189:
[----:B------:R-:W5:Y:S02]  /*cd60*/  LDCU UR4, c[0x0][0x3b0] ;  /* 0x00007600ff0477ac */ /* 0x000f640008000800 */
[----:B-----5:R-:W-:-:S09]  /*cd70*/  UISETP.NE.AND UP1, UPT, UR4, URZ, UPT ;  /* 0x000000ff0400728c */ /* 0x020fd2000bf25270 */
[----:B------:R-:W-:Y:S05]  /*cd80*/  BRA.U !UP1, `(.L_x_7194) ;  /* 0x0000002109807547 */ /* 0x000fea000b800000 */
[----:B------:R-:W5:Y:S01]  /*cd90*/  S2R R4, SR_CTAID.X ;  /* 0x0000000000047919 */ /* 0x000f620000002500 */
[----:B------:R-:W0:Y:S01]  /*cda0*/  LDCU UR4, c[0x0][0x564] ;  /* 0x0000ac80ff0477ac */ /* 0x000e220008000800 */
[----:B------:R-:W-:Y:S01]  /*cdb0*/  HFMA2 R16, -RZ, RZ, 0, 0 ;  /* 0x00000000ff107431 */ /* 0x000fe200000001ff */
[----:B------:R-:W1:Y:S01]  /*cdc0*/  LDCU UR5, c[0x0][0x3b4] ;  /* 0x00007680ff0577ac */ /* 0x000e620008000800 */
[----:B------:R-:W2:Y:S01]  /*cdd0*/  LDCU UR6, c[0x0][0x3b8] ;  /* 0x00007700ff0677ac */ /* 0x000ea20008000800 */
[----:B------:R-:W5:Y:S01]  /*cde0*/  LDCU UR7, c[0x0][0x3a0] ;  /* 0x00007400ff0777ac */ /* 0x000f620008000800 */
[----:B0-----:R-:W-:Y:S01]  /*cdf0*/  UISETP.NE.AND UP1, UPT, UR4, URZ, UPT ;  /* 0x000000ff0400728c */ /* 0x001fe2000bf25270 */
[----:B-1-34-:R-:W-:-:S04]  /*ce00*/  IMAD R7, R5, UR5, RZ ;  /* 0x0000000505077c24 */ /* 0x01afc8000f8e02ff */
[----:B--2---:R-:W-:-:S04]  /*ce10*/  IMAD R7, R0, UR6, R7 ;  /* 0x0000000600077c24 */ /* 0x004fc8000f8e0207 */
[----:B-----5:R-:W-:Y:S01]  /*ce20*/  IMAD R7, R4, UR7, R7 ;  /* 0x0000000704077c24 */ /* 0x020fe2000f8e0207 */
        /* <DEDUP_REMOVED lines=278> */
.L_x_7195:
        /* <DEDUP_REMOVED lines=24> */
.L_x_7197:
[----:B------:R-:W-:Y:S05]  /*e110*/  BSYNC.RECONVERGENT B0 ;  /* 0x0000000000007941 */ /* 0x000fea0003800200 */
.L_x_7196:
        /* <DEDUP_REMOVED lines=35> */
.L_x_7199:
[----:B------:R-:W-:Y:S05]  /*e350*/  BSYNC.RECONVERGENT B0 ;  /* 0x0000000000007941 */ /* 0x000fea0003800200 */
.L_x_7198:
        /* <DEDUP_REMOVED lines=18> */
[----:B-1----:R-:W-:Y:S01]  /*e480*/  IMAD.U32 R18, RZ, RZ, UR10 ;  /* 0x0000000aff127e24 */ /* 0x002fe2000f8e00ff */
        /* <DEDUP_REMOVED lines=14> */
.L_x_7204:
[----:B------:R-:W-:-:S04]  /*e570*/  IMAD.IADD R9, R11, 0x1, R10 ;  /* 0x000000010b097824 */ /* 0x000fc800078e020a */
[----:B--2---:R-:W-:-:S06]  /*e580*/  IMAD.WIDE.U32 R8, R9, 0x8, R6 ;  /* 0x0000000809087825 */ /* 0x004fcc00078e0006 */
[----:B------:R-:W2:Y:S01]  /*e590*/  LDG.E.64 R8, desc[UR36][R8.64] ;  /* 0x0000002408087981 */ /* 0x000ea2000c1e1b00 */
[----:B------:R-:W-:-:S04]  /*e5a0*/  IADD3 R10, PT, PT, R13, R10, RZ ;  /* 0x0000000a0d0a7210 */ /* 0x000fc80007ffe0ff */
[----:B------:R-:W-:Y:S02]  /*e5b0*/  ISETP.GE.U32.AND P1, PT, R10, UR6, PT ;  /* 0x000000060a007c0c */ /* 0x000fe4000bf26070 */
[----:B--2---:R-:W-:-:S04]  /*e5c0*/  IADD3 R18, P2, PT, R8, R18, RZ ;  /* 0x0000001208127210 */ /* 0x004fc80007f5e0ff */
[----:B------:R-:W-:-:S07]  /*e5d0*/  IADD3.X R19, PT, PT, R9, R19, RZ, P2, !PT ;  /* 0x0000001309137210 */ /* 0x000fce00017fe4ff */
[----:B------:R-:W-:Y:S05]  /*e5e0*/  @!P1 BRA `(.L_x_7204) ;  /* 0xfffffffc00e09947 */ /* 0x000fea000383ffff */
[----:B------:R-:W-:Y:S05]  /*e5f0*/  BSYNC.RECONVERGENT B1 ;  /* 0x0000000000017941 */ /* 0x000fea0003800200 */
.L_x_7203:
[----:B------:R-:W-:Y:S05]  /*e600*/  BRA `(.L_x_7202) ;  /* 0x0000000000487947 */ /* 0x000fea0003800000 */
.L_x_7201:
        /* <DEDUP_REMOVED lines=9> */
.L_x_7205:
[----:B------:R-:W-:-:S05]  /*e6a0*/  IADD3 R8, PT, PT, R4, R11, RZ ;  /* 0x0000000b04087210 */ /* 0x000fca0007ffe0ff */
[----:B-1----:R-:W-:-:S04]  /*e6b0*/  IMAD R9, R8, R10, R5 ;  /* 0x0000000a08097224 */ /* 0x002fc800078e0205 */
[----:B--2---:R-:W-:-:S06]  /*e6c0*/  IMAD.WIDE.U32 R8, R9, 0x8, R6 ;  /* 0x0000000809087825 */ /* 0x004fcc00078e0006 */
[----:B------:R-:W2:Y:S01]  /*e6d0*/  LDG.E.64 R8, desc[UR36][R8.64] ;  /* 0x0000002408087981 */ /* 0x000ea2000c1e1b00 */
[----:B---3--:R-:W-:-:S04]  /*e6e0*/  IADD3 R11, PT, PT, R12, R11, RZ ;  /* 0x0000000b0c0b7210 */ /* 0x008fc80007ffe0ff */
[----:B------:R-:W-:Y:S02]  /*e6f0*/  ISETP.GE.U32.AND P1, PT, R11, UR5, PT ;  /* 0x000000050b007c0c */ /* 0x000fe4000bf26070 */
[----:B--2---:R-:W-:-:S05]  /*e700*/  IADD3 R18, P2, PT, R8, R18, RZ ;  /* 0x0000001208127210 */ /* 0x004fca0007f5e0ff */
[----:B------:R-:W-:-:S06]  /*e710*/  IMAD.X R19, R9, 0x1, R19, P2 ;  /* 0x0000000109137824 */ /* 0x000fcc00010e0613 */
[----:B------:R-:W-:Y:S05]  /*e720*/  @!P1 BRA `(.L_x_7205) ;  /* 0xfffffffc00dc9947 */ /* 0x000fea000383ffff */
.L_x_7202:
[----:B------:R-:W-:Y:S05]  /*e730*/  BSYNC.RECONVERGENT B0 ;  /* 0x0000000000007941 */ /* 0x000fea0003800200 */
.L_x_7200:
        /* <DEDUP_REMOVED lines=12> */
.L_x_7207:
        /* <DEDUP_REMOVED lines=10> */
[----:B01----:R-:W-:-:S04]  /*e8a0*/  @!P1 IADD3 R18, P2, PT, R6, R18, RZ ;  /* 0x0000001206129210 */ /* 0x003fc80007f5e0ff */
[----:B------:R-:W-:-:S05]  /*e8b0*/  @!P1 IADD3.X R19, PT, PT, R7, R19, RZ, P2, !PT ;  /* 0x0000001307139210 */ /* 0x000fca00017fe4ff */
[----:B------:R1:W-:Y:S01]  /*e8c0*/  @!P1 STS.64 [R9], R18 ;  /* 0x0000001209009388 */ /* 0x0003e20000000a00 */
[----:B------:R-:W-:Y:S05]  /*e8d0*/  BRA.U UP2, `(.L_x_7207) ;  /* 0xfffffffd02c87547 */ /* 0x000fea000b83ffff */
.L_x_7206:
        /* <DEDUP_REMOVED lines=9> */
.L_x_7210:
[----:B------:R-:W-:Y:S01]  /*e970*/  SHF.R.U32.HI R4, RZ, 0x1, R0 ;  /* 0x00000001ff047819 */ /* 0x000fe20000011600 */
[----:B------:R-:W-:Y:S03]  /*e980*/  BAR.SYNC.DEFER_BLOCKING 0x0 ;  /* 0x0000000000007b1d */ /* 0x000fe60000010000 */
[----:B------:R-:W-:-:S04]  /*e990*/  IADD3 R6, PT, PT, R4, R5, RZ ;  /* 0x0000000504067210 */ /* 0x000fc80007ffe0ff */
[----:B------:R-:W-:-:S04]  /*e9a0*/  ISETP.GE.U32.AND P1, PT, R6, UR5, PT ;  /* 0x0000000506007c0c */ /* 0x000fc8000bf26070 */
[----:B------:R-:W-:-:S13]  /*e9b0*/  ISETP.GE.U32.OR P1, PT, R5, R4, P1 ;  /* 0x000000040500720c */ /* 0x000fda0000f26470 */
[----:B------:R-:W-:-:S06]  /*e9c0*/  @!P1 LEA R6, R4, R9, 0x3 ;  /* 0x0000000904069211 */ /* 0x000fcc00078e18ff */
[----:B------:R-:W0:Y:S02]  /*e9d0*/  @!P1 LDS.64 R6, [R6] ;  /* 0x0000000006069984 */ /* 0x000e240000000a00 */
[----:B012---:R-:W-:-:S05]  /*e9e0*/  @!P1 IADD3 R18, P2, PT, R6, R18, RZ ;  /* 0x0000001206129210 */ /* 0x007fca0007f5e0ff */
[----:B------:R-:W-:-:S05]  /*e9f0*/  @!P1 IMAD.X R19, R7, 0x1, R19, P2 ;  /* 0x0000000107139824 */ /* 0x000fca00010e0613 */
[----:B------:R3:W-:Y:S01]  /*ea00*/  @!P1 STS.64 [R9], R18 ;  /* 0x0000001209009388 */ /* 0x0007e20000000a00 */
[----:B------:R-:W-:Y:S02]  /*ea10*/  ISETP.GT.U32.AND P1, PT, R0, 0x7f, PT ;  /* 0x0000007f0000780c */ /* 0x000fe40003f24070 */
[----:B------:R-:W-:-:S11]  /*ea20*/  MOV R0, R4 ;  /* 0x0000000400007202 */ /* 0x000fd60000000f00 */
[----:B---3--:R-:W-:Y:S05]  /*ea30*/  @P1 BRA `(.L_x_7210) ;  /* 0xfffffffc00cc1947 */ /* 0x008fea000383ffff */
.L_x_7209:
[----:B------:R-:W-:Y:S01]  /*ea40*/  BAR.SYNC.DEFER_BLOCKING 0x0 ;  /* 0x0000000000007b1d */ /* 0x000fe20000010000 */
[----:B------:R-:W-:-:S09]  /*ea50*/  UISETP.GE.U32.AND UP1, UPT, UR4, 0x2, UPT ;  /* 0x000000020400788c */ /* 0x000fd2000bf26070 */
[----:B------:R-:W-:Y:S05]  /*ea60*/  BRA.U !UP1, `(.L_x_7208) ;  /* 0x0000000109207547 */ /* 0x000fea000b800000 */
[----:B------:R-:W-:-:S07]  /*ea70*/  HFMA2 R0, -RZ, RZ, 0, 5.9604644775390625e-08 ;  /* 0x00000001ff007431 */ /* 0x000fce00000001ff */
.L_x_7211:
[----:B------:R-:W0:Y:S04]  /*ea80*/  SHFL.DOWN PT, R5, R18, R0, 0x1f ;  /* 0x08001f0012057589 */ /* 0x000e2800000e0000 */
[----:B------:R3:W4:Y:S02]  /*ea90*/  SHFL.DOWN PT, R4, R19, R0, 0x1f ;  /* 0x08001f0013047589 */ /* 0x00072400000e0000 */
[----:B---3--:R-:W-:-:S05]  /*eaa0*/  IMAD.SHL.U32 R0, R0, 0x2, RZ ;  /* 0x0000000200007824 */ /* 0x008fca00078e00ff */
[----:B------:R-:W-:Y:S02]  /*eab0*/  ISETP.GE.AND P1, PT, R0, UR4, PT ;  /* 0x0000000400007c0c */ /* 0x000fe4000bf26270 */
[----:B012---:R-:W-:-:S04]  /*eac0*/  IADD3 R18, P2, PT, R5, R18, RZ ;  /* 0x0000001205127210 */ /* 0x007fc80007f5e0ff */
[----:B----4-:R-:W-:-:S07]  /*ead0*/  IADD3.X R19, PT, PT, R4, R19, RZ, P2, !PT ;  /* 0x0000001304137210 */ /* 0x010fce00017fe4ff */
[----:B------:R-:W-:Y:S05]  /*eae0*/  @!P1 BRA `(.L_x_7211) ;  /* 0xfffffffc00e49947 */ /* 0x000fea000383ffff */
.L_x_7208:
[----:B------:R-:W-:Y:S05]  /*eaf0*/  @!P0 EXIT ;  /* 0x000000000000894d */ /* 0x000fea0003800000 */
[----:B------:R-:W-:Y:S05]  /*eb00*/  BRA.U !UP0, `(.L_x_7212) ;  /* 0x0000000108947547 */ /* 0x000fea000b800000 */
        /* <DEDUP_REMOVED lines=8> */
[----:B------:R-:W0:Y:S02]  /*eb90*/  LDG.E.S16 R5, desc[UR36][R2.64] ;  /* 0x0000002402057981 */ /* 0x000e24000c1e1700 */
[----:B012---:R-:W-:-:S07]  /*eba0*/  IMAD.IADD R18, R5, 0x1, R18 ;  /* 0x0000000105127824 */ /* 0x007fce00078e0212 */
.L_x_7213:
        /* <DEDUP_REMOVED lines=15> */
[----:B------:R-:W-:-:S02]  /*eca0*/  MOV R7, UR7 ;  /* 0x0000000700077c02 */ /* 0x000fc40008000f00 */
[----:B-----5:R-:W-:Y:S01]  /*ecb0*/  MOV R10, UR8 ;  /* 0x00000008000a7c02 */ /* 0x020fe20008000f00 */
[----:B------:R-:W-:-:S07]  /*ecc0*/  IMAD.U32 R11, RZ, RZ, UR9 ;  /* 0x00000009ff0b7e24 */ /* 0x000fce000f8e00ff */
[----:B------:R-:W-:-:S07]  /*ecd0*/  LEPC R20, `(.L_x_7215) ;  /* 0x000000001014794e */ /* 0x000fce0000000000 */
[----:B012---:R-:W-:Y:S05]  /*ece0*/  CALL.ABS.NOINC R2 ;  /* 0x0000000002007343 */ /* 0x007fea0003c00000 */
.L_x_7215:
[----:B------:R-:W3:Y:S02]  /*ecf0*/  LDCU.64 UR4, c[0x0][0x768] ;  /* 0x0000ed00ff0477ac */ /* 0x000ee40008000a00 */
[----:B---3--:R-:W-:-:S04]  /*ed00*/  IADD3 R16, P0, PT, R16, UR4, RZ ;  /* 0x0000000410107c10 */ /* 0x008fc8000ff1e0ff */
[----:B------:R-:W-:-:S05]  /*ed10*/  IADD3.X R17, PT, PT, RZ, UR5, RZ, P0, !PT ;  /* 0x00000005ff117c10 */ /* 0x000fca00087fe4ff */
[----:B------:R-:W-:Y:S01]  /*ed20*/  STG.E.U16 desc[UR36][R16.64], R18 ;  /* 0x0000001210007986 */ /* 0x000fe2000c101524 */
[----:B------:R-:W-:Y:S05]  /*ed30*/  EXIT ;  /* 0x000000000000794d */ /* 0x000fea0003800000 */
.L_x_7214:
[----:B------:R-:W-:Y:S01]  /*ed40*/  STG.E.U16 desc[UR36][R2.64], R18 ;  /* 0x0000001202007986 */ /* 0x000fe2000c101524 */
[----:B------:R-:W-:Y:S05]  /*ed50*/  EXIT ;  /* 0x000000000000794d */ /* 0x000fea0003800000 */
.L_x_7212:
[----:B------:R-:W3:Y:S01]  /*ed60*/  LDCU.U8 UR4, c[0x0][0x798] ;  /* 0x0000f300ff0477ac */ /* 0x000ee20008000000 */
[----:B------:R-:W4:Y:S01]  /*ed70*/  LDCU.U8 UR5, c[0x0][0x799] ;  /* 0x0000f320ff0577ac */ /* 0x000f220008000000 */
[----:B---3--:R-:W-:Y:S02]  /*ed80*/  UISETP.NE.AND UP0, UPT, UR4, URZ, UPT ;  /* 0x000000ff0400728c */ /* 0x008fe4000bf05270 */
[----:B----4-:R-:W-:-:S07]  /*ed90*/  UISETP.NE.AND UP1, UPT, UR5, URZ, UPT ;  /* 0x000000ff0500728c */ /* 0x010fce000bf25270 */
[----:B------:R-:W-:Y:S05]  /*eda0*/  BRA.U !UP0, `(.L_x_7216) ;  /* 0x00000001080c7547 */ /* 0x000fea000b800000 */
[----:B------:R-:W0:Y:S02]  /*edb0*/  LDG.E.64 R4, desc[UR36][R2.64] ;  /* 0x0000002402047981 */ /* 0x000e24000c1e1b00 */
[----:B012---:R-:W-:-:S04]  /*edc0*/  IADD3 R18, P0, PT, R4, R18, RZ ;  /* 0x0000001204127210 */ /* 0x007fc80007f1e0ff */
[----:B------:R-:W-:-:S09]  /*edd0*/  IADD3.X R19, PT, PT, R5, R19, RZ, P0, !PT ;  /* 0x0000001305137210 */ /* 0x000fd200007fe4ff */
.L_x_7216:
        /* <DEDUP_REMOVED lines=8> */
[----:B------:R-:W-:Y:S01]  /*ee60*/  MOV R13, RZ ;  /* 0x000000ff000d7202 */ /* 0x000fe20000000f00 */
[----:B------:R-:W4:Y:S01]  /*ee70*/  LDCU.64 UR6, c[0x4][0x640] ;  /* 0x0100c800ff0677ac */ /* 0x000f220008000a00 */
[----:B------:R-:W0:Y:S01]  /*ee80*/  LDC.64 R2, c[0x4][R2] ;  /* 0x0100000002027b82 */ /* 0x000e220000000a00 */
[----:B------:R-:W5:Y:S01]  /*ee90*/  LDCU.64 UR8, c[0x4][0xf0] ;  /* 0x01001e00ff0877ac */ /* 0x000f620008000a00 */
[----:B---3--:R-:W-:Y:S01]  /*eea0*/  IMAD.U32 R4, RZ, RZ, UR4 ;  /* 0x00000004ff047e24 */ /* 0x008fe2000f8e00ff */
[----:B------:R-:W-:-:S02]  /*eeb0*/  MOV R5, UR5 ;  /* 0x0000000500057c02 */ /* 0x000fc40008000f00 */
[----:B----4-:R-:W-:Y:S01]  /*eec0*/  MOV R6, UR6 ;  /* 0x0000000600067c02 */ /* 0x010fe20008000f00 */
[----:B------:R-:W-:Y:S01]  /*eed0*/  IMAD.U32 R7, RZ, RZ, UR7 ;  /* 0x00000007ff077e24 */ /* 0x000fe2000f8e00ff */
[----:B-----5:R-:W-:Y:S02]  /*eee0*/  MOV R10, UR8 ;  /* 0x00000008000a7c02 */ /* 0x020fe40008000f00 */
[----:B------:R-:W-:-:S07]  /*eef0*/  MOV R11, UR9 ;  /* 0x00000009000b7c02 */ /* 0x000fce0008000f00 */
[----:B------:R-:W-:-:S07]  /*ef00*/  LEPC R20, `(.L_x_7218) ;  /* 0x000000001014794e */ /* 0x000fce0000000000 */
[----:B012---:R-:W-:Y:S05]  /*ef10*/  CALL.ABS.NOINC R2 ;  /* 0x0000000002007343 */ /* 0x007fea0003c00000 */
.L_x_7218:
[----:B------:R-:W3:Y:S02]  /*ef20*/  LDCU.64 UR4, c[0x0][0x768] ;  /* 0x0000ed00ff0477ac */ /* 0x000ee40008000a00 */
[----:B---3--:R-:W-:-:S05]  /*ef30*/  IADD3 R16, P0, PT, R16, UR4, RZ ;  /* 0x0000000410107c10 */ /* 0x008fca000ff1e0ff */
[----:B------:R-:W-:-:S05]  /*ef40*/  IMAD.X R17, RZ, RZ, UR5, P0 ;  /* 0x00000005ff117e24 */ /* 0x000fca00080e06ff */
[----:B------:R-:W-:Y:S01]  /*ef50*/  STG.E.U16 desc[UR36][R16.64], R18 ;  /* 0x0000001210007986 */ /* 0x000fe2000c101524 */
[----:B------:R-:W-:Y:S05]  /*ef60*/  EXIT ;  /* 0x000000000000794d */ /* 0x000fea0003800000 */
.L_x_7217:
[----:B------:R-:W-:Y:S01]  /*ef70*/  STG.E.64 desc[UR36][R2.64], R18 ;  /* 0x0000001202007986 */ /* 0x000fe2000c101b24 */
[----:B------:R-:W-:Y:S05]  /*ef80*/  EXIT ;  /* 0x000000000000794d */ /* 0x000fea0003800000 */
.L_x_7194:
[----:B------:R-:W5:Y:S02]  /*ef90*/  LDCU UR4, c[0x0][0x398] ;  /* 0x00007300ff0477ac */ /* 0x000f640008000800 */
[----:B-----5:R-:W-:-:S13]  /*efa0*/  ISETP.GE.AND P0, PT, R17, UR4, PT ;  /* 0x0000000411007c0c */ /* 0x020fda000bf06270 */
[----:B------:R-:W-:Y:S05]  /*efb0*/  @P0 EXIT ;  /* 0x000000000000094d */ /* 0x000fea0003800000 */
[----:B------:R-:W5:Y:S01]  /*efc0*/  LDCU UR4, c[0x0][0x3a8] ;  /* 0x00007500ff0477ac */ /* 0x000f620008000800 */
[----:B0-----:R-:W-:Y:S02]  /*efd0*/  ISETP.NE.AND P1, PT, R5, RZ, PT ;  /* 0x000000ff0500720c */ /* 0x001fe40003f25270 */
[----:B-----5:R-:W-:-:S13]  /*efe0*/  ISETP.NE.AND P0, PT, RZ, UR4, PT ;  /* 0x00000004ff007c0c */ /* 0x020fda000bf05270 */
[----:B------:R-:W-:Y:S05]  /*eff0*/  @P0 EXIT P1 ;  /* 0x000000000000094d */ /* 0x000fea0000800000 */
[----:B------:R-:W0:Y:S01]  /*f000*/  LDCU UR4, c[0x0][0x3ac] ;  /* 0x00007580ff0477ac */ /* 0x000e220008000800 */
[----:B--2---:R-:W-:Y:S02]  /*f010*/  ISETP.NE.AND P1, PT, R0, RZ, PT ;  /* 0x000000ff0000720c */ /* 0x004fe40003f25270 */
[----:B0-----:R-:W-:-:S13]  /*f020*/  ISETP.NE.AND P0, PT, RZ, UR4, PT ;  /* 0x00000004ff007c0c */ /* 0x001fda000bf05270 */
[----:B------:R-:W-:Y:S05]  /*f030*/  @P0 EXIT P1 ;  /* 0x000000000000094d */ /* 0x000fea0000800000 */
[----:B------:R-:W-:Y:S05]  /*f040*/  BRA.U !UP0, `(.L_x_7219) ;  /* 0x0000000108947547 */ /* 0x000fea000b800000 */
[----:B------:R-:W0:Y:S01]  /*f050*/  LDCU.U8 UR6, c[0x0][0x798] ;  /* 0x0000f300ff0677ac */ /* 0x000e220008000000 */
[----:B------:R-:W2:Y:S01]  /*f060*/  LDCU.64 UR4, c[0x0][0x768] ;  /* 0x0000ed00ff0477ac */ /* 0x000ea20008000a00 */
[----:B------:R-:W5:Y:S01]  /*f070*/  LDCU.U8 UR7, c[0x0][0x799] ;  /* 0x0000f320ff0777ac */ /* 0x000f620008000000 */
[----:B0-----:R-:W-:Y:S01]  /*f080*/  UISETP.NE.AND UP0, UPT, UR6, URZ, UPT ;  /* 0x000000ff0600728c */ /* 0x001fe2000bf05270 */
[----:B--2---:R-:W-:-:S04]  /*f090*/  IADD3 R2, P0, PT, R18, UR4, RZ ;  /* 0x0000000412027c10 */ /* 0x004fc8000ff1e0ff */
[----:B------:R-:W-:Y:S01]  /*f0a0*/  IADD3.X R3, PT, PT, RZ, UR5, RZ, P0, !PT ;  /* 0x00000005ff037c10 */ /* 0x000fe200087fe4ff */
[----:B-----5:R-:W-:-:S03]  /*f0b0*/  UISETP.NE.AND UP1, UPT, UR7, URZ, UPT ;  /* 0x000000ff0700728c */ /* 0x020fc6000bf25270 */
[----:B------:R-:W-:Y:S08]  /*f0c0*/  BRA.U !UP0, `(.L_x_7220) ;  /* 0x0000000108087547 */ /* 0x000ff0000b800000 */
[----:B------:R-:W1:Y:S02]  /*f0d0*/  LDG.E.S16 R5, desc[UR36][R2.64] ;  /* 0x0000002402057981 */ /* 0x000e64000c1e1700 */
[----:B-1-34-:R-:W-:-:S07]  /*f0e0*/  IADD3 R24, PT, PT, R5, R24, RZ ;  /* 0x0000001805187210 */ /* 0x01afce0007ffe0ff */
.L_x_7220:
        /* <DEDUP_REMOVED lines=10> */
[----:B------:R-:W1:Y:S01]  /*f190*/  LDC.64 R2, c[0x4][R2] ;  /* 0x0100000002027b82 */ /* 0x000e620000000a00 */
[----:B------:R-:W5:Y:S01]  /*f1a0*/  LDCU.64 UR8, c[0x4][0xf0] ;  /* 0x01001e00ff0877ac */ /* 0x000f620008000a00 */
[----:B0-----:R-:W-:Y:S01]  /*f1b0*/  IMAD.U32 R4, RZ, RZ, UR4 ;  /* 0x00000004ff047e24 */ /* 0x001fe2000f8e00ff */
[----:B------:R-:W-:-:S02]  /*f1c0*/  MOV R5, UR5 ;  /* 0x0000000500057c02 */ /* 0x000fc40008000f00 */
[----:B--2---:R-:W-:Y:S01]  /*f1d0*/  MOV R6, UR6 ;  /* 0x0000000600067c02 */ /* 0x004fe20008000f00 */
[----:B-1-34-:R-:W-:Y:S01]  /*f1e0*/  IMAD.U32 R7, RZ, RZ, UR7 ;  /* 0x00000007ff077e24 */ /* 0x01afe2000f8e00ff */
[----:B-----5:R-:W-:Y:S02]  /*f1f0*/  MOV R10, UR8 ;  /* 0x00000008000a7c02 */ /* 0x020fe40008000f00 */
[----:B------:R-:W-:-:S07]  /*f200*/  MOV R11, UR9 ;  /* 0x00000009000b7c02 */ /* 0x000fce0008000f00 */
[----:B------:R-:W-:-:S07]  /*f210*/  LEPC R20, `(.L_x_7222) ;  /* 0x000000001014794e */ /* 0x000fce0000000000 */
[----:B------:R-:W-:Y:S05]  /*f220*/  CALL.ABS.NOINC R2 ;  /* 0x0000000002007343 */ /* 0x000fea0003c00000 */
.L_x_7222:
[----:B------:R-:W0:Y:S02]  /*f230*/  LDCU.64 UR4, c[0x0][0x768] ;  /* 0x0000ed00ff0477ac */ /* 0x000e240008000a00 */
[----:B0-----:R-:W-:-:S05]  /*f240*/  IADD3 R18, P0, PT, R18, UR4, RZ ;  /* 0x0000000412127c10 */ /* 0x001fca000ff1e0ff */
[----:B------:R-:W-:-:S05]  /*f250*/  IMAD.X R19, RZ, RZ, UR5, P0 ;  /* 0x00000005ff137e24 */ /* 0x000fca00080e06ff */
[----:B------:R-:W-:Y:S01]  /*f260*/  STG.E.U16 desc[UR36][R18.64], R24 ;  /* 0x0000001812007986 */ /* 0x000fe2000c101524 */
[----:B------:R-:W-:Y:S05]  /*f270*/  EXIT ;  /* 0x000000000000794d */ /* 0x000fea0003800000 */
.L_x_7221:
[----:B------:R-:W-:Y:S01]  /*f280*/  STG.E.U16 desc[UR36][R2.64], R24 ;  /* 0x0000001802007986 */ /* 0x000fe2000c101524 */
[----:B------:R-:W-:Y:S05]  /*f290*/  EXIT ;  /* 0x000000000000794d */ /* 0x000fea0003800000 */
.L_x_7219:
[----:B------:R-:W0:Y:S01]  /*f2a0*/  LDCU.U8 UR4, c[0x0][0x798] ;  /* 0x0000f300ff0477ac */ /* 0x000e220008000000 */
[----:B------:R-:W2:Y:S01]  /*f2b0*/  LDCU.U8 UR5, c[0x0][0x799] ;  /* 0x0000f320ff0577ac */ /* 0x000ea20008000000 */
[----:B0-----:R-:W-:Y:S02]  /*f2c0*/  UISETP.NE.AND UP0, UPT, UR4, URZ, UPT ;  /* 0x000000ff0400728c */ /* 0x001fe4000bf05270 */
[----:B--2---:R-:W-:-:S07]  /*f2d0*/  UISETP.NE.AND UP1, UPT, UR5, URZ, UPT ;  /* 0x000000ff0500728c */ /* 0x004fce000bf25270 */
[----:B------:R-:W-:Y:S05]  /*f2e0*/  BRA.U !UP0, `(.L_x_7223) ;  /* 0x00000001080c7547 */ /* 0x000fea000b800000 */
[----:B------:R-:W1:Y:S02]  /*f2f0*/  LDG.E.64 R4, desc[UR36][R2.64] ;  /* 0x0000002402047981 */ /* 0x000e64000c1e1b00 */
[----:B-1-34-:R-:W-:-:S04]  /*f300*/  IADD3 R24, P0, PT, R4, R24, RZ ;  /* 0x0000001804187210 */ /* 0x01afc80007f1e0ff */
[----:B------:R-:W-:-:S09]  /*f310*/  IADD3.X R25, PT, PT, R5, R25, RZ, P0, !PT ;  /* 0x0000001905197210 */ /* 0x000fd200007fe4ff */
.L_x_7223:
[----:B------:R-:W-:Y:S05]  /*f320*/  BRA.U !UP1, `(.L_x_7224) ;  /* 0x0000000109647547 */ /* 0x000fea000b800000 */
[----:B------:R-:W0:Y:S01]  /*f330*/  LDCU UR4, c[0x0][0x79c] ;  /* 0x0000f380ff0477ac */ /* 0x000e220008000800 */
[----:B------:R-:W-:Y:S01]  /*f340*/  PRMT R16, R24, 0x7610, R16 ;  /* 0x0000761018107816 */ /* 0x000fe20000000010 */
[----:B0-----:R-:W-:-:S09]  /*f350*/  UISETP.NE.AND UP0, UPT, UR4, 0x1, UPT ;  /* 0x000000010400788c */ /* 0x001fd2000bf05270 */
[----:B------:R-:W-:Y:S05]  /*f360*/  BRA.U !UP0, `(.L_x_7225) ;  /* 0x0000000108407547 */ /* 0x000fea000b800000 */
[----:B------:R-:W-:Y:S01]  /*f370*/  MOV R2, 0x660 ;  /* 0x0000066000027802 */ /* 0x000fe20000000f00 */
[----:B------:R-:W0:Y:S01]  /*f380*/  LDCU.64 UR4, c[0x4][0x650] ;  /* 0x0100ca00ff0477ac */ /* 0x000e220008000a00 */
[----:B------:R-:W-:Y:S02]  /*f390*/  HFMA2 R8, -RZ, RZ, 0, 4.4763088226318359375e-05 ;  /* 0x000002efff087431 */ /* 0x000fe400000001ff */
[----:B------:R-:W-:Y:S01]  /*f3a0*/  IMAD.MOV.U32 R12, RZ, RZ, 0x1 ;  /* 0x00000001ff0c7424 */ /* 0x000fe200078e00ff */
[----:B------:R-:W-:Y:S01]  /*f3b0*/  MOV R13, RZ ;  /* 0x000000ff000d7202 */ /* 0x000fe20000000f00 */
[----:B------:R-:W2:Y:S01]  /*f3c0*/  LDCU.64 UR6, c[0x4][0x640] ;  /* 0x0100c800ff0677ac */ /* 0x000ea20008000a00 */
[----:B------:R-:W1:Y:S01]  /*f3d0*/  LDC.64 R2, c[0x4][R2] ;  /* 0x0100000002027b82 */ /* 0x000e620000000a00 */
[----:B------:R-:W5:Y:S01]  /*f3e0*/  LDCU.64 UR8, c[0x4][0xf0] ;  /* 0x01001e00ff0877ac */ /* 0x000f620008000a00 */
[----:B0-----:R-:W-:Y:S01]  /*f3f0*/  MOV R4, UR4 ;  /* 0x0000000400047c02 */ /* 0x001fe20008000f00 */
[----:B------:R-:W-:Y:S01]  /*f400*/  IMAD.U32 R5, RZ, RZ, UR5 ;  /* 0x00000005ff057e24 */ /* 0x000fe2000f8e00ff */
[----:B--2---:R-:W-:-:S02]  /*f410*/  MOV R6, UR6 ;  /* 0x0000000600067c02 */ /* 0x004fc40008000f00 */
[----:B-1-34-:R-:W-:Y:S01]  /*f420*/  MOV R7, UR7 ;  /* 0x0000000700077c02 */ /* 0x01afe20008000f00 */
[----:B-----5:R-:W-:Y:S01]  /*f430*/  IMAD.U32 R10, RZ, RZ, UR8 ;  /* 0x00000008ff0a7e24 */ /* 0x020fe2000f8e00ff */
[----:B------:R-:W-:-:S07]  /*f440*/  MOV R11, UR9 ;  /* 0x00000009000b7c02 */ /* 0x000fce0008000f00 */
[----:B------:R-:W-:-:S07]  /*f450*/  LEPC R20, `(.L_x_7225) ;  /* 0x000000001014794e */ /* 0x000fce0000000000 */
[----:B------:R-:W-:Y:S05]  /*f460*/  CALL.ABS.NOINC R2 ;  /* 0x0000000002007343 */ /* 0x000fea0003c00000 */
.L_x_7225:
[----:B------:R-:W0:Y:S02]  /*f470*/  LDCU.64 UR4, c[0x0][0x768] ;  /* 0x0000ed00ff0477ac */ /* 0x000e240008000a00 */
[----:B0-----:R-:W-:-:S04]  /*f480*/  IADD3 R18, P0, PT, R18, UR4, RZ ;  /* 0x0000000412127c10 */ /* 0x001fc8000ff1e0ff */
[----:B------:R-:W-:-:S05]  /*f490*/  IADD3.X R19, PT, PT, RZ, UR5, RZ, P0, !PT ;  /* 0x00000005ff137c10 */ /* 0x000fca00087fe4ff */
[----:B------:R-:W-:Y:S01]  /*f4a0*/  STG.E.U16 desc[UR36][R18.64], R16 ;  /* 0x0000001012007986 */ /* 0x000fe2000c101524 */
[----:B------:R-:W-:Y:S05]  /*f4b0*/  EXIT ;  /* 0x000000000000794d */ /* 0x000fea0003800000 */
.L_x_7224:
[----:B------:R-:W-:Y:S01]  /*f4c0*/  STG.E.64 desc[UR36][R2.64], R24 ;  /* 0x0000001802007986 */ /* 0x000fe2000c101b24 */
[----:B------:R-:W-:Y:S05]  /*f4d0*/  EXIT ;  /* 0x000000000000794d */ /* 0x000fea0003800000 */
        .weak           $__internal_16_$__cuda_sm20_div_u64
        .type           $__internal_16_$__cuda_sm20_div_u64,@function
        .size           $__internal_16_$__cuda_sm20_div_u64,(.L_x_8907 - $__internal_16_$__cuda_sm20_div_u64)
$__internal_16_$__cuda_sm20_div_u64:
[----:B------:R-:W-:-:S06]  /*f4e0*/  IMAD.MOV.U32 R7, RZ, RZ, RZ ;  /* 0x000000ffff077224 */ /* 0x000fcc00078e00ff */
        /* <DEDUP_REMOVED lines=40> */
[----:B------:R-:W-:-:S04]  /*f770*/  IMAD.WIDE.U32 R8, R11, R6, RZ ;  /* 0x000000060b087225 */ /* 0x000fc800078e00ff */
[----:B------:R-:W-:Y:S01]  /*f780*/  IMAD.X R7, RZ, RZ, R7, P1 ;  /* 0x000000ffff077224 */ /* 0x000fe200008e0607 */
[----:B------:R-:W-:Y:S02]  /*f790*/  IADD3 R13, P0, PT, -R8, R2, RZ ;  /* 0x00000002080d7210 */ /* 0x000fe40007f1e1ff */
[----:B------:R-:W-:Y:S01]  /*f7a0*/  IADD3 R2, P2, PT, R11, 0x1, RZ ;  /* 0x000000010b027810 */ /* 0x000fe20007f5e0ff */
[----:B------:R-:W-:-:S03]  /*f7b0*/  IMAD R9, R7, R6, R9 ;  /* 0x0000000607097224 */ /* 0x000fc600078e0209 */
[----:B------:R-:W-:Y:S02]  /*f7c0*/  IADD3.X R8, PT, PT, RZ, R7, RZ, P2, !PT ;  /* 0x00000007ff087210 */ /* 0x000fe400017fe4ff */
[----:B------:R-:W-:Y:S02]  /*f7d0*/  IADD3.X R10, PT, PT, ~R9, R3, RZ, P0, !PT ;  /* 0x00000003090a7210 */ /* 0x000fe400007fe5ff */
[----:B------:R-:W-:Y:S02]  /*f7e0*/  ISETP.GE.U32.AND P0, PT, R13, R6, PT ;  /* 0x000000060d00720c */ /* 0x000fe40003f06070 */
[----:B------:R-:W-:Y:S02]  /*f7f0*/  IADD3 R3, P1, PT, -R6, R13, RZ ;  /* 0x0000000d06037210 */ /* 0x000fe40007f3e1ff */
[C---:B------:R-:W-:Y:S02]  /*f800*/  ISETP.GE.U32.AND.EX P0, PT, R10.reuse, RZ, PT, P0 ;  /* 0x000000ff0a00720c */ /* 0x040fe40003f06100 */
[----:B------:R-:W-:-:S02]  /*f810*/  IADD3.X R9, PT, PT, R10, -0x1, RZ, P1, !PT ;  /* 0xffffffff0a097810 */ /* 0x000fc40000ffe4ff */
        /* <DEDUP_REMOVED lines=8> */
[----:B------:R-:W-:Y:S01]  /*f8a0*/  ISETP.NE.U32.AND P1, PT, R6, RZ, PT ;  /* 0x000000ff0600720c */ /* 0x000fe20003f25070 */
[----:B------:R-:W-:Y:S01]  /*f8b0*/  IMAD.X R7, RZ, RZ, R8, P2 ;  /* 0x000000ffff077224 */ /* 0x000fe200010e0608 */
[----:B------:R-:W-:Y:S02]  /*f8c0*/  SEL R6, R2, R11, P0 ;  /* 0x0000000b02067207 */ /* 0x000fe40000000000 */
[----:B------:R-:W-:Y:S02]  /*f8d0*/  MOV R2, R4 ;  /* 0x0000000400027202 */ /* 0x000fe40000000f00 */
[----:B------:R-:W-:Y:S02]  /*f8e0*/  ISETP.NE.AND.EX P1, PT, RZ, RZ, PT, P1 ;  /* 0x000000ffff00720c */ /* 0x000fe40003f25310 */
[----:B------:R-:W-:-:S02]  /*f8f0*/  SEL R7, R7, R8, P0 ;  /* 0x0000000807077207 */ /* 0x000fc40000000000 */
[----:B------:R-:W-:Y:S02]  /*f900*/  SEL R6, R6, 0xffffffff, P1 ;  /* 0xffffffff06067807 */ /* 0x000fe40000800000 */
[----:B------:R-:W-:Y:S01]  /*f910*/  SEL R7, R7, 0xffffffff, P1 ;  /* 0xffffffff07077807 */ /* 0x000fe20000800000 */
[----:B------:R-:W-:Y:S06]  /*f920*/  RET.REL.NODEC R2 `(_ZN2at6native13reduce_kernelILi512ELi1ENS0_8ReduceOpIsNS0_14func_wrapper_tIsNS0_55_GLOBAL__N__0955718d_22_SparseCsrTensorMath_cu_868dd54514ReductionAddOpIlEEEEjsLi4ELi4EEEEEvT1_) ;  /* 0xffffff0402b47950 */ /* 0x000fec0003c3ffff */
.L_x_7226:
        /* <DEDUP_REMOVED lines=13> */
.L_x_8907:


//--------------------- .text._ZN2at6native13reduce_kernelILi256ELi2ENS0_8ReduceOpIsNS0_14func_wrapper_tIsNS0_55_GLOBAL__N__0955718d_22_SparseCsrTensorMath_cu_868dd54514ReductionAddOpIlEEEEjsLi4ELi4EEEEEvT1_ --------------------------
	.section	.text._ZN2at6native13reduce_kernelILi256ELi2ENS0_8ReduceOpIsNS0_14func_wrapper_tIsNS0_55_GLOBAL__N__0955718d_22_SparseCsrTensorMath_cu_868dd54514ReductionAddOpIlEEEEjsLi4ELi4EEEEEvT1_,"ax",@progbits
	.align	128
.text._ZN2at6native13reduce_kernelILi256ELi2ENS0_8ReduceOpIsNS0_14func_wrapper_tIsNS0_55_GLOBAL__N__0955718d_22_SparseCsrTensorMath_cu_868dd54514ReductionAddOpIlEEEEjsLi4ELi4EEEEEvT1_:
        .type           _ZN2at6native13reduce_kernelILi256ELi2ENS0_8ReduceOpIsNS0_14func_wrapper_tIsNS0_55_GLOBAL__N__0955718d_22_SparseCsrTensorMath_cu_868dd54514ReductionAddOpIlEEEEjsLi4ELi4EEEEEvT1_,@function
        .size           _ZN2at6native13reduce_kernelILi256ELi2ENS0_8ReduceOpIsNS0_14func_wrapper_tIsNS0_55_GLOBAL__N__0955718d_22_SparseCsrTensorMath_cu_868dd54514ReductionAddOpIlEEEEjsLi4ELi4EEEEEvT1_,(.L_x_8909 - _ZN2at6native13reduce_kernelILi256ELi2ENS0_8ReduceOpIsNS0_14func_wrapper_tIsNS0_55_GLOBAL__N__0955718d_22_SparseCsrTensorMath_cu_868dd54514ReductionAddOpIlEEEEjsLi4ELi4EEEEEvT1_)
        .other          _ZN2at6native13reduce_kernelILi256ELi2ENS0_8ReduceOpIsNS0_14func_wrapper_tIsNS0_55_GLOBAL__N__0955718d_22_SparseCsrTensorMath_cu_868dd54514ReductionAddOpIlEEEEjsLi4ELi4EEEEEvT1_,@"STO_CUDA_ENTRY STV_DEFAULT"
_ZN2at6native13reduce_kernelILi256ELi2ENS0_8ReduceOpIsNS0_14func_wrapper_tIsNS0_55_GLOBAL__N__0955718d_22_SparseCsrTensorMath_cu_868dd54514ReductionAddOpIlEEEEjsLi4ELi4EEEEEvT1_:
[----:B------:R-:W0:Y:S01]  /*0000*/  LDC R1, c[0x0][0x37c] ;  /* 0x0000df00ff017b82 */ /* 0x000e220000000800 */
[----:B------:R-:W1:Y:S01]  /*0010*/  S2R R25, SR_TID.X ;  /* 0x0000000000197919 */ /* 0x000e620000002100 */
[----:B------:R-:W1:Y:S01]  /*0020*/  LDCU.64 UR10, c[0x0][0x3b0] ;  /* 0x00007600ff0a77ac */ /* 0x000e620008000a00 */
[----:B------:R-:W-:Y:S01]  /*0030*/  IMAD.MOV.U32 R34, RZ, RZ, RZ ;  /* 0x000000ffff227224 */ /* 0x000fe200078e00ff */
        /* <DEDUP_REMOVED lines=293> */
.L_x_7227:
        /* <DEDUP_REMOVED lines=16> */
[----:B------:R-:W-:Y:S02]  /*1390*/  HFMA2 R13, -RZ, RZ, 0, 0 ;  /* 0x00000000ff0d7431 */ /* 0x000fe400000001ff */
[----:B------:R-:W-:Y:S01]  /*13a0*/  IMAD.MOV.U32 R8, RZ, RZ, 0x1e3 ;  /* 0x000001e3ff087424 */ /* 0x000fe200078e00ff */
[----:B------:R2:W3:Y:S01]  /*13b0*/  LDC.64 R14, c[0x4][R0] ;  /* 0x01000000000e7b82 */ /* 0x0004e20000000a00 */
[----:B------:R-:W4:Y:S01]  /*13c0*/  LDCU.64 UR8, c[0x4][0x640] ;  /* 0x0100c800ff0877ac */ /* 0x000f220008000a00 */
[----:B------:R-:W-:Y:S01]  /*13d0*/  IMAD.MOV.U32 R12, RZ, RZ, 0x1 ;  /* 0x00000001ff0c7424 */ /* 0x000fe200078e00ff */
[----:B------:R-:W5:Y:S01]  /*13e0*/  LDCU.64 UR10, c[0x4][0x100] ;  /* 0x01002000ff0a77ac */ /* 0x000f620008000a00 */
[----:B------:R-:W0:Y:S01]  /*13f0*/  LDCU UR4, c[0x0][0x394] ;  /* 0x00007280ff0477ac */ /* 0x000e220008000800 */
[----:B-1----:R-:W-:-:S02]  /*1400*/  IMAD.U32 R4, RZ, RZ, UR6 ;  /* 0x00000006ff047e24 */ /* 0x002fc4000f8e00ff */
[----:B------:R-:W-:Y:S01]  /*1410*/  IMAD.U32 R5, RZ, RZ, UR7 ;  /* 0x00000007ff057e24 */ /* 0x000fe2000f8e00ff */
[----:B----4-:R-:W-:Y:S01]  /*1420*/  MOV R6, UR8 ;  /* 0x0000000800067c02 */ /* 0x010fe20008000f00 */
[----:B------:R-:W-:Y:S02]  /*1430*/  IMAD.U32 R7, RZ, RZ, UR9 ;  /* 0x00000009ff077e24 */ /* 0x000fe4000f8e00ff */
[----:B-----5:R-:W-:Y:S01]  /*1440*/  IMAD.U32 R10, RZ, RZ, UR10 ;  /* 0x0000000aff0a7e24 */ /* 0x020fe2000f8e00ff */
[----:B------:R-:W-:Y:S01]  /*1450*/  MOV R11, UR11 ;  /* 0x0000000b000b7c02 */ /* 0x000fe20008000f00 */
[----:B0-2---:R-:W-:-:S07]  /*1460*/  IMAD.U32 R24, RZ, RZ, UR4 ;  /* 0x00000004ff187e24 */ /* 0x005fce000f8e00ff */
[----:B------:R-:W-:-:S07]  /*1470*/  LEPC R20, `(.L_x_7231) ;  /* 0x000000001014794e */ /* 0x000fce0000000000 */
[----:B---3--:R-:W-:Y:S05]  /*1480*/  CALL.ABS.NOINC R14 ;  /* 0x000000000e007343 */ /* 0x008fea0003c00000 */
.L_x_7231:
[----:B------:R-:W0:Y:S01]  /*1490*/  LDC R13, c[0x0][0x388] ;  /* 0x0000e200ff0d7b82 */ /* 0x000e220000000800 */
[----:B------:R-:W-:Y:S01]  /*14a0*/  SHF.R.U32.HI R0, RZ, 0x1, R22 ;  /* 0x00000001ff007819 */ /* 0x000fe20000011616 */
[----:B------:R-:W-:Y:S03]  /*14b0*/  BSSY.RECONVERGENT B0, `(.L_x_7232) ;  /* 0x0000026000007945 */ /* 0x000fe60003800200 */
[----:B------:R-:W-:-:S03]  /*14c0*/  LOP3.LUT P0, R8, R0, 0x3, RZ, 0xc0, !PT ;  /* 0x0000000300087812 */ /* 0x000fc6000780c0ff */
[----:B------:R-:W1:Y:S01]  /*14d0*/  LDC R12, c[0x0][0x38c] ;  /* 0x0000e300ff0c7b82 */ /* 0x000e620000000800 */
[----:B0-----:R-:W-:Y:S01]  /*14e0*/  IMAD.MOV.U32 R0, RZ, RZ, R13 ;  /* 0x000000ffff007224 */ /* 0x001fe200078e000d */
[----:B------:R-:W-:Y:S01]  /*14f0*/  MOV R4, R13 ;  /* 0x0000000d00047202 */ /* 0x000fe20000000f00 */
[--C-:B-1----:R-:W-:Y:S02]  /*1500*/  IMAD.MOV.U32 R3, RZ, RZ, R12.reuse ;  /* 0x000000ffff037224 */ /* 0x102fe400078e000c */
[----:B------:R-:W-:-:S05]  /*1510*/  IMAD.MOV.U32 R5, RZ, RZ, R12 ;  /* 0x000000ffff057224 */ /* 0x000fca00078e000c */
[----:B------:R-:W-:Y:S05]  /*1520*/  @!P0 BRA `(.L_x_7233) ;  /* 0x0000000000788947 */ /* 0x000fea0003800000 */
[C---:B------:R-:W-:Y:S01]  /*1530*/  ISETP.GT.U32.AND P0, PT, R25.reuse, 0x3, PT ;  /* 0x000000031900780c */ /* 0x040fe20003f04070 */
[----:B------:R-:W-:Y:S01]  /*1540*/  BSSY.RECONVERGENT B1, `(.L_x_7234) ;  /* 0x0000018000017945 */ /* 0x000fe20003800200 */
[----:B------:R-:W-:Y:S01]  /*1550*/  IADD3 R5, PT, PT, -R8, RZ, RZ ;  /* 0x000000ff08057210 */ /* 0x000fe20007ffe1ff */
[----:B------:R-:W-:Y:S01]  /*1560*/  IMAD.MOV.U32 R4, RZ, RZ, R13 ;  /* 0x000000ffff047224 */ /* 0x000fe200078e000d */
[----:B------:R-:W-:-:S03]  /*1570*/  ISETP.LT.U32.OR P0, PT, R25, R8, P0 ;  /* 0x000000081900720c */ /* 0x000fc60000701470 */
[----:B------:R-:W-:-:S04]  /*1580*/  IMAD.WIDE R22, R5, 0x2, R22 ;  /* 0x0000000205167825 */ /* 0x000fc800078e0216 */
[----:B------:R-:W-:-:S06]  /*1590*/  IMAD.MOV.U32 R5, RZ, RZ, R12 ;  /* 0x000000ffff057224 */ /* 0x000fcc00078e000c */
        /* <DEDUP_REMOVED lines=15> */
[----:B------:R-:W0:Y:S02]  /*1690*/  LDG.E.S16 R6, desc[UR36][R6.64] ;  /* 0x0000002406067981 */ /* 0x000e24000c1e1700 */
[----:B0-----:R-:W-:-:S04]  /*16a0*/  IADD3 R4, P0, PT, R6, UR4, RZ ;  /* 0x0000000406047c10 */ /* 0x001fc8000ff1e0ff */
[----:B------:R-:W-:-:S09]  /*16b0*/  LEA.HI.X.SX32 R5, R6, UR5, 0x1, P0 ;  /* 0x0000000506057c11 */ /* 0x000fd200080f0eff */
.L_x_7235:
[----:B------:R-:W-:Y:S05]  /*16c0*/  BSYNC.RECONVERGENT B1 ;  /* 0x0000000000017941 */ /* 0x000fea0003800200 */
.L_x_7234:
[----:B------:R-:W0:Y:S01]  /*16d0*/  LDC R7, c[0x0][0x394] ;  /* 0x0000e500ff077b82 */ /* 0x000e220000000800 */
[----:B------:R-:W-:-:S05]  /*16e0*/  IADD3 R22, P0, PT, R22, 0x8, RZ ;  /* 0x0000000816167810 */ /* 0x000fca0007f1e0ff */
[----:B------:R-:W-:Y:S01]  /*16f0*/  IMAD.X R23, RZ, RZ, R23, P0 ;  /* 0x000000ffff177224 */ /* 0x000fe200000e0617 */
[----:B0-----:R-:W-:-:S07]  /*1700*/  IADD3 R24, PT, PT, R8, -0x4, R7 ;  /* 0xfffffffc08187810 */ /* 0x001fce0007ffe007 */
.L_x_7233:
[----:B------:R-:W-:Y:S05]  /*1710*/  BSYNC.RECONVERGENT B0 ;  /* 0x0000000000007941 */ /* 0x000fea0003800200 */
.L_x_7232:
        /* <DEDUP_REMOVED lines=16> */
[----:B------:R-:W-:Y:S02]  /*1820*/  IMAD.MOV.U32 R15, RZ, RZ, R13 ;  /* 0x000000ffff0f7224 */ /* 0x000fe400078e000d */
[----:B------:R-:W-:-:S07]  /*1830*/  IMAD.MOV.U32 R21, RZ, RZ, R12 ;  /* 0x000000ffff157224 */ /* 0x000fce00078e000c */
.L_x_7238:
        /* <DEDUP_REMOVED lines=8> */
[C---:B------:R-:W-:Y:S02]  /*18c0*/  PRMT R6, R7.reuse, 0x9910, RZ ;  /* 0x0000991007067816 */ /* 0x040fe400000000ff */
[----:B------:R-:W-:Y:S02]  /*18d0*/  PRMT R7, R7, 0xbb32, RZ ;  /* 0x0000bb3207077816 */ /* 0x000fe400000000ff */
        /* <DEDUP_REMOVED lines=9> */
.L_x_7237:
[----:B------:R-:W-:Y:S05]  /*1970*/  BSYNC.RECONVERGENT B0 ;  /* 0x0000000000007941 */ /* 0x000fea0003800200 */
.L_x_7236:
[----:B------:R-:W-:Y:S04]  /*1980*/  BSSY.RECONVERGENT B0, `(.L_x_7239) ;  /* 0x000000a000007945 */ /* 0x000fe80003800200 */
[----:B------:R-:W-:Y:S05]  /*1990*/  @P0 BRA `(.L_x_7240) ;  /* 0x0000000000200947 */ /* 0x000fea0003800000 */
[----:B------:R-:W-:-:S05]  /*19a0*/  LOP3.LUT R6, R24, 0xfffffffc, RZ, 0xc0, !PT ;  /* 0xfffffffc18067812 */ /* 0x000fca00078ec0ff */
[----:B------:R-:W-:-:S05]  /*19b0*/  IMAD.IADD R7, R6, 0x1, R25 ;  /* 0x0000000106077824 */ /* 0x000fca00078e0219 */
[----:B------:R-:W-:-:S13]  /*19c0*/  ISETP.GE.U32.AND P0, PT, R7, R24, PT ;  /* 0x000000180700720c */ /* 0x000fda0003f06070 */
[----:B------:R-:W-:Y:S05]  /*19d0*/  @P0 BRA `(.L_x_7240) ;  /* 0x0000000000100947 */ /* 0x000fea0003800000 */
[----:B------:R-:W-:-:S06]  /*19e0*/  IMAD.WIDE R22, R7, 0x2, R22 ;  /* 0x0000000207167825 */ /* 0x000fcc00078e0216 */
[----:B------:R-:W2:Y:S02]  /*19f0*/  LDG.E.S16 R22, desc[UR36][R22.64] ;  /* 0x0000002416167981 */ /* 0x000ea4000c1e1700 */
[----:B--2---:R-:W-:-:S04]  /*1a00*/  IADD3 R4, P0, PT, R22, R4, RZ ;  /* 0x0000000416047210 */ /* 0x004fc80007f1e0ff */
[----:B------:R-:W-:-:S09]  /*1a10*/  LEA.HI.X.SX32 R5, R22, R5, 0x1, P0 ;  /* 0x0000000516057211 */ /* 0x000fd200000f0eff */
.L_x_7240:
[----:B------:R-:W-:Y:S05]  /*1a20*/  BSYNC.RECONVERGENT B0 ;  /* 0x0000000000007941 */ /* 0x000fea0003800200 */
.L_x_7239:
[----:B------:R-:W-:Y:S02]  /*1a30*/  IADD3 R7, P0, P1, R15, R13, R4 ;  /* 0x0000000d0f077210 */ /* 0x000fe4000791e004 */
[----:B------:R-:W-:Y:S02]  /*1a40*/  CS2R R28, SRZ ;  /* 0x00000000001c7805 */ /* 0x000fe4000001ff00 */
[----:B------:R-:W-:Y:S02]  /*1a50*/  IADD3 R24, P2, PT, R0, R7, RZ ;  /* 0x0000000700187210 */ /* 0x000fe40007f5e0ff */
[----:B------:R-:W-:-:S05]  /*1a60*/  IADD3.X R0, PT, PT, R21, R12, R5, P0, P1 ;  /* 0x0000000c15007210 */ /* 0x000fca00007e2405 */
[----:B------:R-:W-:Y:S01]  /*1a70*/  IMAD.X R3, R3, 0x1, R0, P2 ;  /* 0x0000000103037824 */ /* 0x000fe200010e0600 */
[----:B------:R-:W-:Y:S06]  /*1a80*/  BRA `(.L_x_7229) ;  /* 0x000000a400887947 */ /* 0x000fec0003800000 */
.L_x_7230:
        /* <DEDUP_REMOVED lines=15> */
[--C-:B------:R-:W-:Y:S01]  /*1b80*/  IMAD.MOV.U32 R27, RZ, RZ, R26.reuse ;  /* 0x000000ffff1b7224 */ /* 0x100fe200078e001a */
[----:B------:R-:W-:Y:S01]  /*1b90*/  MOV R31, R26 ;  /* 0x0000001a001f7202 */ /* 0x000fe20000000f00 */
[--C-:B------:R-:W-:Y:S02]  /*1ba0*/  IMAD.MOV.U32 R32, RZ, RZ, R26.reuse ;  /* 0x000000ffff207224 */ /* 0x100fe400078e001a */
[--C-:B------:R-:W-:Y:S02]  /*1bb0*/  IMAD.MOV.U32 R34, RZ, RZ, R26.reuse ;  /* 0x000000ffff227224 */ /* 0x100fe400078e001a */
[----:B------:R-:W-:Y:S01]  /*1bc0*/  IMAD.MOV.U32 R33, RZ, RZ, R26 ;  /* 0x000000ffff217224 */ /* 0x000fe200078e001a */
[-C--:B---3--:R-:W-:Y:S01]  /*1bd0*/  MOV R3, R12.reuse ;  /* 0x0000000c00037202 */ /* 0x088fe20000000f00 */
[--C-:B------:R-:W-:Y:S01]  /*1be0*/  IMAD.MOV.U32 R0, RZ, RZ, R12.reuse ;  /* 0x000000ffff007224 */ /* 0x100fe200078e000c */
[----:B------:R-:W-:Y:S01]  /*1bf0*/  MOV R20, R12 ;  /* 0x0000000c00147202 */ /* 0x000fe20000000f00 */
[----:B------:R-:W-:-:S02]  /*1c00*/  IMAD.MOV.U32 R13, RZ, RZ, R12 ;  /* 0x000000ffff0d7224 */ /* 0x000fc400078e000c */
[--C-:B------:R-:W-:Y:S02]  /*1c10*/  IMAD.MOV.U32 R21, RZ, RZ, R12.reuse ;  /* 0x000000ffff157224 */ /* 0x100fe400078e000c */
[--C-:B------:R-:W-:Y:S02]  /*1c20*/  IMAD.MOV.U32 R15, RZ, RZ, R12.reuse ;  /* 0x000000ffff0f7224 */ /* 0x100fe400078e000c */
[----:B------:R-:W-:Y:S01]  /*1c30*/  IMAD.MOV.U32 R14, RZ, RZ, R12 ;  /* 0x000000ffff0e7224 */ /* 0x000fe200078e000c */
[----:B------:R-:W-:Y:S06]  /*1c40*/  @P0 BRA `(.L_x_7243) ;  /* 0x0000000400140947 */ /* 0x000fec0003800000 */
[----:B------:R-:W-:Y:S01]  /*1c50*/  BSSY.RECONVERGENT B1, `(.L_x_7244) ;  /* 0x000003c000017945 */ /* 0x000fe20003800200 */
[-C--:B------:R-:W-:Y:S01]  /*1c60*/  MOV R27, R26.reuse ;  /* 0x0000001a001b7202 */ /* 0x080fe20000000f00 */
[--C-:B------:R-:W-:Y:S01]  /*1c70*/  IMAD.MOV.U32 R29, RZ, RZ, R26.reuse ;  /* 0x000000ffff1d7224 */ /* 0x100fe200078e001a */
[----:B------:R-:W-:Y:S01]  /*1c80*/  MOV R34, R26 ;  /* 0x0000001a00227202 */ /* 0x000fe20000000f00 */
[--C-:B------:R-:W-:Y:S01]  /*1c90*/  IMAD.MOV.U32 R32, RZ, RZ, R26.reuse ;  /* 0x000000ffff207224 */ /* 0x100fe200078e001a */
[-C--:B------:R-:W-:Y:S01]  /*1ca0*/  MOV R3, R12.reuse ;  /* 0x0000000c00037202 */ /* 0x080fe20000000f00 */
[--C-:B------:R-:W-:Y:S01]  /*1cb0*/  IMAD.MOV.U32 R31, RZ, RZ, R26.reuse ;  /* 0x000000ffff1f7224 */ /* 0x100fe200078e001a */
[----:B------:R-:W-:Y:S01]  /*1cc0*/  MOV R20, R12 ;  /* 0x0000000c00147202 */ /* 0x000fe20000000f00 */
[----:B------:R-:W-:Y:S02]  /*1cd0*/  IMAD.MOV.U32 R33, RZ, RZ, R26 ;  /* 0x000000ffff217224 */ /* 0x000fe400078e001a */
[----:B------:R-:W-:-:S02]  /*1ce0*/  IMAD.MOV.U32 R13, RZ, RZ, R12 ;  /* 0x000000ffff0d7224 */ /* 0x000fc400078e000c */
[--C-:B------:R-:W-:Y:S02]  /*1cf0*/  IMAD.MOV.U32 R21, RZ, RZ, R12.reuse ;  /* 0x000000ffff157224 */ /* 0x100fe400078e000c */
[--C-:B------:R-:W-:Y:S02]  /*1d00*/  IMAD.MOV.U32 R15, RZ, RZ, R12.reuse ;  /* 0x000000ffff0f7224 */ /* 0x100fe400078e000c */
[----:B------:R-:W-:-:S07]  /*1d10*/  IMAD.MOV.U32 R14, RZ, RZ, R12 ;  /* 0x000000ffff0e7224 */ /* 0x000fce00078e000c */
.L_x_7245:
[----:B------:R-:W-:Y:S02]  /*1d20*/  SHF.R.U32.HI R5, RZ, 0x1, R11 ;  /* 0x00000001ff057819 */ /* 0x000fe4000001160b */
[----:B------:R-:W-:-:S03]  /*1d30*/  IADD3 R7, PT, PT, R11, R24, RZ ;  /* 0x000000180b077210 */ /* 0x000fc60007ffe0ff */
[C---:B------:R-:W-:Y:S02]  /*1d40*/  IMAD.IADD R4, R5.reuse, 0x1, R24 ;  /* 0x0000000105047824 */ /* 0x040fe400078e0218 */
[----:B------:R-:W-:Y:S01]  /*1d50*/  IMAD.WIDE.U32 R10, R5, 0x4, R22 ;  /* 0x00000004050a7825 */ /* 0x000fe200078e0016 */
[----:B------:R-:W-:-:S03]  /*1d60*/  SHF.R.U32.HI R5, RZ, 0x1, R7 ;  /* 0x00000001ff057819 */ /* 0x000fc60000011607 */
[----:B------:R-:W-:Y:S01]  /*1d70*/  IMAD.SHL.U32 R6, R4, 0x4, RZ ;  /* 0x0000000404067824 */ /* 0x000fe200078e00ff */
[----:B------:R-:W-:Y:S01]  /*1d80*/  SHF.R.U32.HI R4, RZ, 0x1e, R4 ;  /* 0x0000001eff047819 */ /* 0x000fe20000011604 */
[----:B------:R1:W2:Y:S01]  /*1d90*/  LDG.E R10, desc[UR36][R10.64] ;  /* 0x000000240a0a7981 */ /* 0x0002a2000c1e1900 */
[----:B------:R-:W-:Y:S02]  /*1da0*/  LEA R35, R24, R7, 0x1 ;  /* 0x0000000718237211 */ /* 0x000fe400078e08ff */
[----:B------:R-:W-:Y:S01]  /*1db0*/  LOP3.LUT R37, R6, 0xfffffffc, RZ, 0xc0, !PT ;  /* 0xfffffffc06257812 */ /* 0x000fe200078ec0ff */
[----:B------:R-:W-:Y:S01]  /*1dc0*/  IMAD.WIDE.U32 R6, R5, 0x4, R22 ;  /* 0x0000000405067825 */ /* 0x000fe200078e0016 */
[----:B------:R-:W-:Y:S02]  /*1dd0*/  LOP3.LUT R5, R4, 0x1, RZ, 0xc0, !PT ;  /* 0x0000000104057812 */ /* 0x000fe400078ec0ff */
[----:B------:R-:W-:Y:S02]  /*1de0*/  SHF.R.U32.HI R9, RZ, 0x1, R35 ;  /* 0x00000001ff097819 */ /* 0x000fe40000011623 */
[----:B------:R-:W-:Y:S01]  /*1df0*/  IADD3 R4, P0, PT, R22, R37, RZ ;  /* 0x0000002516047210 */ /* 0x000fe20007f1e0ff */
[----:B------:R-:W3:Y:S02]  /*1e00*/  LDG.E R6, desc[UR36][R6.64] ;  /* 0x0000002406067981 */ /* 0x000ee4000c1e1900 */
[----:B------:R-:W-:-:S04]  /*1e10*/  IMAD.WIDE.U32 R8, R9, 0x4, R22 ;  /* 0x0000000409087825 */ /* 0x000fc800078e0016 */
[----:B------:R-:W-:Y:S01]  /*1e20*/  IMAD.X R5, R23, 0x1, R5, P0 ;  /* 0x0000000117057824 */ /* 0x000fe200000e0605 */
[----:B------:R-:W4:Y:S04]  /*1e30*/  LDG.E R37, desc[UR36][R8.64] ;  /* 0x0000002408257981 */ /* 0x000f28000c1e1900 */
[----:B------:R3:W5:Y:S01]  /*1e40*/  LDG.E R4, desc[UR36][R4.64] ;  /* 0x0000002404047981 */ /* 0x000762000c1e1900 */
[----:B-1----:R-:W-:-:S05]  /*1e50*/  IADD3 R11, PT, PT, R35, R24, RZ ;  /* 0x00000018230b7210 */ /* 0x002fca0007ffe0ff */
[----:B------:R-:W-:-:S05]  /*1e60*/  IMAD R35, R24, 0x3, R11 ;  /* 0x0000000318237824 */ /* 0x000fca00078e020b */
[----:B------:R-:W-:Y:S02]  /*1e70*/  ISETP.GE.U32.AND P0, PT, R35, R30, PT ;  /* 0x0000001e2300720c */ /* 0x000fe40003f06070 */
[C---:B--2---:R-:W-:Y:S02]  /*1e80*/  PRMT R36, R10.reuse, 0x9910, RZ ;  /* 0x000099100a247816 */ /* 0x044fe400000000ff */
[----:B------:R-:W-:Y:S02]  /*1e90*/  PRMT R38, R10, 0xbb32, RZ ;  /* 0x0000bb320a267816 */ /* 0x000fe400000000ff */
[----:B------:R-:W-:Y:S02]  /*1ea0*/  IADD3 R33, P1, PT, R36, R33, RZ ;  /* 0x0000002124217210 */ /* 0x000fe40007f3e0ff */
[----:B------:R-:W-:Y:S02]  /*1eb0*/  IADD3 R31, P2, PT, R38, R31, RZ ;  /* 0x0000001f261f7210 */ /* 0x000fe40007f5e0ff */
[----:B------:R-:W-:-:S02]  /*1ec0*/  LEA.HI.X.SX32 R14, R36, R14, 0x1, P1 ;  /* 0x0000000e240e7211 */ /* 0x000fc400008f0eff */
[C---:B---3--:R-:W-:Y:S02]  /*1ed0*/  PRMT R5, R6.reuse, 0x9910, RZ ;  /* 0x0000991006057816 */ /* 0x048fe400000000ff */
[----:B------:R-:W-:Y:S02]  /*1ee0*/  PRMT R7, R6, 0xbb32, RZ ;  /* 0x0000bb3206077816 */ /* 0x000fe400000000ff */
[----:B------:R-:W-:Y:S02]  /*1ef0*/  LEA.HI.X.SX32 R15, R38, R15, 0x1, P2 ;  /* 0x0000000f260f7211 */ /* 0x000fe400010f0eff */
[----:B------:R-:W-:Y:S02]  /*1f00*/  IADD3 R34, P1, PT, R5, R34, RZ ;  /* 0x0000002205227210 */ /* 0x000fe40007f3e0ff */
[C---:B----4-:R-:W-:Y:S02]  /*1f10*/  PRMT R35, R37.reuse, 0x9910, RZ ;  /* 0x0000991025237816 */ /* 0x050fe400000000ff */
[----:B------:R-:W-:-:S02]  /*1f20*/  PRMT R39, R37, 0xbb32, RZ ;  /* 0x0000bb3225277816 */ /* 0x000fc400000000ff */
[C---:B-----5:R-:W-:Y:S02]  /*1f30*/  PRMT R8, R4.reuse, 0x9910, RZ ;  /* 0x0000991004087816 */ /* 0x060fe400000000ff */
[----:B------:R-:W-:Y:S02]  /*1f40*/  PRMT R9, R4, 0xbb32, RZ ;  /* 0x0000bb3204097816 */ /* 0x000fe400000000ff */
[----:B------:R-:W-:Y:S02]  /*1f50*/  IADD3 R32, P2, PT, R7, R32, RZ ;  /* 0x0000002007207210 */ /* 0x000fe40007f5e0ff */
[----:B------:R-:W-:Y:S02]  /*1f60*/  IADD3 R29, P3, PT, R8, R29, RZ ;  /* 0x0000001d081d7210 */ /* 0x000fe40007f7e0ff */
[----:B------:R-:W-:Y:S02]  /*1f70*/  IADD3 R27, P4, PT, R9, R27, RZ ;  /* 0x0000001b091b7210 */ /* 0x000fe40007f9e0ff */
[----:B------:R-:W-:-:S02]  /*1f80*/  IADD3 R26, P5, PT, R35, R26, RZ ;  /* 0x0000001a231a7210 */ /* 0x000fc40007fbe0ff */
[----:B------:R-:W-:Y:S02]  /*1f90*/  IADD3 R28, P6, PT, R39, R28, RZ ;  /* 0x0000001c271c7210 */ /* 0x000fe40007fde0ff */
[----:B------:R-:W-:Y:S02]  /*1fa0*/  LEA.HI.X.SX32 R13, R8, R13, 0x1, P3 ;  /* 0x0000000d080d7211 */ /* 0x000fe400018f0eff */
[----:B------:R-:W-:Y:S02]  /*1fb0*/  LEA.HI.X.SX32 R12, R9, R12, 0x1, P4 ;  /* 0x0000000c090c7211 */ /* 0x000fe400020f0eff */
[----:B------:R-:W-:Y:S02]  /*1fc0*/  LEA.HI.X.SX32 R20, R5, R20, 0x1, P1 ;  /* 0x0000001405147211 */ /* 0x000fe400008f0eff */
[----:B------:R-:W-:Y:S02]  /*1fd0*/  LEA.HI.X.SX32 R21, R7, R21, 0x1, P2 ;  /* 0x0000001507157211 */ /* 0x000fe400010f0eff */
[----:B------:R-:W-:-:S02]  /*1fe0*/  LEA.HI.X.SX32 R3, R35, R3, 0x1, P5 ;  /* 0x0000000323037211 */ /* 0x000fc400028f0eff */
[----:B------:R-:W-:Y:S01]  /*1ff0*/  LEA.HI.X.SX32 R0, R39, R0, 0x1, P6 ;  /* 0x0000000027007211 */ /* 0x000fe200030f0eff */
[----:B------:R-:W-:Y:S06]  /*2000*/  @!P0 BRA `(.L_x_7245) ;  /* 0xfffffffc00448947 */ /* 0x000fec000383ffff */
[----:B------:R-:W-:Y:S05]  /*2010*/  BSYNC.RECONVERGENT B1 ;  /* 0x0000000000017941 */ /* 0x000fea0003800200 */
.L_x_7244:
[C---:B------:R-:W-:Y:S02]  /*2020*/  PRMT R8, R10.reuse, 0x7610, R8 ;  /* 0x000076100a087816 */ /* 0x040fe40000000008 */
[----:B------:R-:W-:Y:S02]  /*2030*/  PRMT R9, R10, 0x7632, R9 ;  /* 0x000076320a097816 */ /* 0x000fe40000000009 */
[C---:B------:R-:W-:Y:S02]  /*2040*/  PRMT R10, R6.reuse, 0x7610, R10 ;  /* 0x00007610060a7816 */ /* 0x040fe4000000000a */
[----:B------:R-:W-:Y:S02]  /*2050*/  PRMT R35, R6, 0x7632, R35 ;  /* 0x0000763206237816 */ /* 0x000fe40000000023 */
[C---:B------:R-:W-:Y:S02]  /*2060*/  PRMT R36, R4.reuse, 0x7610, R36 ;  /* 0x0000761004247816 */ /* 0x040fe40000000024 */
[----:B------:R-:W-:-:S02]  /*2070*/  PRMT R38, R4, 0x7632, R38 ;  /* 0x0000763204267816 */ /* 0x000fc40000000026 */
[C---:B------:R-:W-:Y:S02]  /*2080*/  PRMT R7, R37.reuse, 0x7610, R7 ;  /* 0x0000761025077816 */ /* 0x040fe40000000007 */
[----:B------:R-:W-:-:S07]  /*2090*/  PRMT R6, R37, 0x7632, R6 ;  /* 0x0000763225067816 */ /* 0x000fce0000000006 */
.L_x_7243:
[----:B------:R-:W-:Y:S05]  /*20a0*/  BSYNC.RECONVERGENT B0 ;  /* 0x0000000000007941 */ /* 0x000fea0003800200 */
.L_x_7242:
        /* <DEDUP_REMOVED lines=31> */
.L_x_7247:
[----:B------:R-:W-:Y:S05]  /*22a0*/  BSYNC.RECONVERGENT B0 ;  /* 0x0000000000007941 */ /* 0x000fea0003800200 */
.L_x_7246:
[----:B------:R-:W-:Y:S04]  /*22b0*/  BSSY.RECONVERGENT B0, `(.L_x_7248) ;  /* 0x0000024000007945 */ /* 0x000fe80003800200 */
[----:B------:R-:W-:Y:S05]  /*22c0*/  @P0 BRA `(.L_x_7249) ;  /* 0x0000000000880947 */ /* 0x000fea0003800000 */
[----:B------:R-:W-:Y:S02]  /*22d0*/  PRMT R4, R8, 0x9910, RZ ;  /* 0x0000991008047816 */ /* 0x000fe400000000ff */
[----:B------:R-:W-:Y:S02]  /*22e0*/  PRMT R8, R9, 0x9910, RZ ;  /* 0x0000991009087816 */ /* 0x000fe400000000ff */
[----:B------:R-:W-:Y:S02]  /*22f0*/  IADD3 R9, PT, PT, R11, R24, RZ ;  /* 0x000000180b097210 */ /* 0x000fe40007ffe0ff */
[----:B------:R-:W-:Y:S02]  /*2300*/  IADD3 R33, P1, PT, R4, R33, RZ ;  /* 0x0000002104217210 */ /* 0x000fe40007f3e0ff */
[----:B------:R-:W-:Y:S02]  /*2310*/  ISETP.GE.U32.AND P0, PT, R9, R30, PT ;  /* 0x0000001e0900720c */ /* 0x000fe40003f06070 */
[----:B------:R-:W-:-:S02]  /*2320*/  IADD3 R31, P2, PT, R8, R31, RZ ;  /* 0x0000001f081f7210 */ /* 0x000fc40007f5e0ff */
[----:B------:R-:W-:Y:S02]  /*2330*/  LEA.HI.X.SX32 R14, R4, R14, 0x1, P1 ;  /* 0x0000000e040e7211 */ /* 0x000fe400008f0eff */
[----:B------:R-:W-:-:S07]  /*2340*/  LEA.HI.X.SX32 R15, R8, R15, 0x1, P2 ;  /* 0x0000000f080f7211 */ /* 0x000fce00010f0eff */
[----:B------:R-:W-:Y:S05]  /*2350*/  @P0 BRA `(.L_x_7249) ;  /* 0x0000000000640947 */ /* 0x000fea0003800000 */
[----:B------:R-:W-:Y:S01]  /*2360*/  IMAD.IADD R9, R9, 0x1, R24 ;  /* 0x0000000109097824 */ /* 0x000fe200078e0218 */
[----:B------:R-:W-:Y:S02]  /*2370*/  PRMT R5, R10, 0x9910, RZ ;  /* 0x000099100a057816 */ /* 0x000fe400000000ff */
[----:B------:R-:W-:Y:S02]  /*2380*/  PRMT R4, R35, 0x9910, RZ ;  /* 0x0000991023047816 */ /* 0x000fe400000000ff */
[----:B------:R-:W-:Y:S02]  /*2390*/  ISETP.GE.U32.AND P0, PT, R9, R30, PT ;  /* 0x0000001e0900720c */ /* 0x000fe40003f06070 */
[C---:B------:R-:W-:Y:S02]  /*23a0*/  IADD3 R34, P1, PT, R5.reuse, R34, RZ ;  /* 0x0000002205227210 */ /* 0x040fe40007f3e0ff */
[----:B------:R-:W-:Y:S02]  /*23b0*/  IADD3 R32, P2, PT, R4, R32, RZ ;  /* 0x0000002004207210 */ /* 0x000fe40007f5e0ff */
[----:B------:R-:W-:-:S02]  /*23c0*/  LEA.HI.X.SX32 R20, R5, R20, 0x1, P1 ;  /* 0x0000001405147211 */ /* 0x000fc400008f0eff */
[----:B------:R-:W-:-:S05]  /*23d0*/  LEA.HI.X.SX32 R21, R4, R21, 0x1, P2 ;  /* 0x0000001504157211 */ /* 0x000fca00010f0eff */
[----:B------:R-:W-:Y:S05]  /*23e0*/  @P0 BRA `(.L_x_7249) ;  /* 0x0000000000400947 */ /* 0x000fea0003800000 */
[----:B------:R-:W-:Y:S02]  /*23f0*/  IADD3 R5, PT, PT, R9, R24, RZ ;  /* 0x0000001809057210 */ /* 0x000fe40007ffe0ff */
[----:B------:R-:W-:Y:S02]  /*2400*/  PRMT R4, R36, 0x9910, RZ ;  /* 0x0000991024047816 */ /* 0x000fe400000000ff */
[----:B------:R-:W-:Y:S02]  /*2410*/  ISETP.GE.U32.AND P0, PT, R5, R30, PT ;  /* 0x0000001e0500720c */ /* 0x000fe40003f06070 */
[----:B------:R-:W-:Y:S02]  /*2420*/  PRMT R5, R38, 0x9910, RZ ;  /* 0x0000991026057816 */ /* 0x000fe400000000ff */
[----:B------:R-:W-:Y:S02]  /*2430*/  IADD3 R29, P1, PT, R4, R29, RZ ;  /* 0x0000001d041d7210 */ /* 0x000fe40007f3e0ff */
[----:B------:R-:W-:-:S02]  /*2440*/  IADD3 R27, P2, PT, R5, R27, RZ ;  /* 0x0000001b051b7210 */ /* 0x000fc40007f5e0ff */
[----:B------:R-:W-:Y:S02]  /*2450*/  LEA.HI.X.SX32 R13, R4, R13, 0x1, P1 ;  /* 0x0000000d040d7211 */ /* 0x000fe400008f0eff */
[----:B------:R-:W-:-:S03]  /*2460*/  LEA.HI.X.SX32 R12, R5, R12, 0x1, P2 ;  /* 0x0000000c050c7211 */ /* 0x000fc600010f0eff */
[----:B------:R-:W-:Y:S02]  /*2470*/  @!P0 PRMT R7, R7, 0x9910, RZ ;  /* 0x0000991007078816 */ /* 0x000fe400000000ff */
[----:B------:R-:W-:-:S03]  /*2480*/  @!P0 PRMT R8, R6, 0x9910, RZ ;  /* 0x0000991006088816 */ /* 0x000fc600000000ff */
[----:B------:R-:W-:Y:S01]  /*2490*/  @!P0 IMAD.MOV.U32 R6, RZ, RZ, R7 ;  /* 0x000000ffff068224 */ /* 0x000fe200078e0007 */
[----:B------:R-:W-:-:S04]  /*24a0*/  @!P0 MOV R7, R8 ;  /* 0x0000000800078202 */ /* 0x000fc80000000f00 */
[C---:B------:R-:W-:Y:S02]  /*24b0*/  @!P0 IADD3 R26, P3, PT, R6.reuse, R26, RZ ;  /* 0x0000001a061a8210 */ /* 0x040fe40007f7e0ff */
[C---:B------:R-:W-:Y:S02]  /*24c0*/  @!P0 IADD3 R28, P4, PT, R7.reuse, R28, RZ ;  /* 0x0000001c071c8210 */ /* 0x040fe40007f9e0ff */
[----:B------:R-:W-:Y:S02]  /*24d0*/  @!P0 LEA.HI.X.SX32 R3, R6, R3, 0x1, P3 ;  /* 0x0000000306038211 */ /* 0x000fe400018f0eff */
[----:B------:R-:W-:-:S09]  /*24e0*/  @!P0 LEA.HI.X.SX32 R0, R7, R0, 0x1, P4 ;  /* 0x0000000007008211 */ /* 0x000fd200020f0eff */
.L_x_7249:
[----:B------:R-:W-:Y:S05]  /*24f0*/  BSYNC.RECONVERGENT B0 ;  /* 0x0000000000007941 */ /* 0x000fea0003800200 */
.L_x_7248:
[----:B------:R-:W-:Y:S02]  /*2500*/  IADD3 R29, P0, P1, R29, R34, R33 ;  /* 0x000000221d1d7210 */ /* 0x000fe4000791e021 */
[----:B------:R-:W-:Y:S02]  /*2510*/  IADD3 R27, P2, P3, R27, R32, R31 ;  /* 0x000000201b1b7210 */ /* 0x000fe40007b5e01f */
[----:B------:R-:W-:Y:S02]  /*2520*/  IADD3 R24, P4, PT, R26, R29, RZ ;  /* 0x0000001d1a187210 */ /* 0x000fe40007f9e0ff */
[----:B------:R-:W-:Y:S02]  /*2530*/  IADD3.X R14, PT, PT, R13, R20, R14, P0, P1 ;  /* 0x000000140d0e7210 */ /* 0x000fe400007e240e */
[----:B------:R-:W-:Y:S02]  /*2540*/  IADD3 R28, P5, PT, R28, R27, RZ ;  /* 0x0000001b1c1c7210 */ /* 0x000fe40007fbe0ff */
[----:B------:R-:W-:Y:S01]  /*2550*/  IADD3.X R15, PT, PT, R12, R21, R15, P2, P3 ;  /* 0x000000150c0f7210 */ /* 0x000fe200017e640f */
[----:B------:R-:W-:-:S03]  /*2560*/  IMAD.X R3, R3, 0x1, R14, P4 ;  /* 0x0000000103037824 */ /* 0x000fc600020e060e */
[----:B------:R-:W-:Y:S01]  /*2570*/  IADD3.X R29, PT, PT, R0, R15, RZ, P5, !PT ;  /* 0x0000000f001d7210 */ /* 0x000fe20002ffe4ff */
[----:B------:R-:W-:Y:S06]  /*2580*/  BRA `(.L_x_7229) ;  /* 0x0000009800c87947 */ /* 0x000fec0003800000 */
.L_x_7241:
[----:B------:R-:W-:-:S13]  /*2590*/  ISETP.NE.AND P0, PT, R20, 0x1, PT ;  /* 0x000000011400780c */ /* 0x000fda0003f05270 */
[----:B------:R-:W-:Y:S05]  /*25a0*/  @P0 BRA `(.L_x_7250) ;  /* 0x0000000800ac0947 */ /* 0x000fea0003800000 */
[----:B------:R-:W1:Y:S01]  /*25b0*/  LDC R24, c[0x0][0x39c] ;  /* 0x0000e700ff187b82 */ /* 0x000e620000000800 */
[----:B------:R-:W-:Y:S07]  /*25c0*/  BSSY.RECONVERGENT B0, `(.L_x_7251) ;  /* 0x0000059000007945 */ /* 0x000fee0003800200 */
[----:B------:R-:W2:Y:S08]  /*25d0*/  LDC R26, c[0x0][0x388] ;  /* 0x0000e200ff1a7b82 */ /* 0x000eb00000000800 */
[----:B------:R-:W3:Y:S01]  /*25e0*/  LDC R12, c[0x0][0x38c] ;  /* 0x0000e300ff0c7b82 */ /* 0x000ee20000000800 */
        /* <DEDUP_REMOVED lines=30> */
.L_x_7254:
        /* <DEDUP_REMOVED lines=9> */
[----:B------:R1:W2:Y:S01]  /*2860*/  LDG.E R8, desc[UR36][R8.64] ;  /* 0x0000002408087981 */ /* 0x0002a2000c1e1900 */
[----:B------:R-:W-:Y:S02]  /*2870*/  IMAD R4, R35, R36, RZ ;  /* 0x0000002423047224 */ /* 0x000fe400078e02ff */
[----:B------:R-:W-:Y:S01]  /*2880*/  IMAD.WIDE.U32 R10, R11, 0x4, R22 ;  /* 0x000000040b0a7825 */ /* 0x000fe200078e0016 */
[----:B------:R-:W-:Y:S02]  /*2890*/  SHF.R.U32.HI R5, RZ, 0x1, R5 ;  /* 0x00000001ff057819 */ /* 0x000fe40000011605 */
[----:B------:R-:W-:-:S03]  /*28a0*/  SHF.R.U32.HI R7, RZ, 0x1, R4 ;  /* 0x00000001ff077819 */ /* 0x000fc60000011604 */
[--C-:B------:R-:W-:Y:S01]  /*28b0*/  IMAD.WIDE.U32 R4, R5, 0x4, R22.reuse ;  /* 0x0000000405047825 */ /* 0x100fe200078e0016 */
[----:B------:R3:W4:Y:S03]  /*28c0*/  LDG.E R10, desc[UR36][R10.64] ;  /* 0x000000240a0a7981 */ /* 0x000726000c1e1900 */
[----:B------:R-:W-:Y:S02]  /*28d0*/  IMAD.WIDE.U32 R6, R7, 0x4, R22 ;  /* 0x0000000407067825 */ /* 0x000fe400078e0016 */
[----:B------:R4:W5:Y:S04]  /*28e0*/  LDG.E R4, desc[UR36][R4.64] ;  /* 0x0000002404047981 */ /* 0x000968000c1e1900 */
[----:B------:R0:W5:Y:S01]  /*28f0*/  LDG.E R7, desc[UR36][R6.64] ;  /* 0x0000002406077981 */ /* 0x000162000c1e1900 */
[----:B-1----:R-:W-:-:S05]  /*2900*/  IADD3 R9, PT, PT, R36, R24, RZ ;  /* 0x0000001824097210 */ /* 0x002fca0007ffe0ff */
[----:B------:R-:W-:-:S05]  /*2910*/  IMAD R37, R24, 0x3, R9 ;  /* 0x0000000318257824 */ /* 0x000fca00078e0209 */
[----:B------:R-:W-:Y:S02]  /*2920*/  ISETP.GE.U32.AND P0, PT, R37, R30, PT ;  /* 0x0000001e2500720c */ /* 0x000fe40003f06070 */
[C---:B--2---:R-:W-:Y:S02]  /*2930*/  PRMT R36, R8.reuse, 0x9910, RZ ;  /* 0x0000991008247816 */ /* 0x044fe400000000ff */
[----:B---3--:R-:W-:Y:S02]  /*2940*/  PRMT R11, R8, 0xbb32, RZ ;  /* 0x0000bb32080b7816 */ /* 0x008fe400000000ff */
[C---:B------:R-:W-:Y:S02]  /*2950*/  IADD3 R26, P1, PT, R36.reuse, R26, RZ ;  /* 0x0000001a241a7210 */ /* 0x040fe40007f3e0ff */
[----:B------:R-:W-:Y:S02]  /*2960*/  IADD3 R27, P2, PT, R11, R27, RZ ;  /* 0x0000001b0b1b7210 */ /* 0x000fe40007f5e0ff */
[----:B------:R-:W-:-:S02]  /*2970*/  LEA.HI.X.SX32 R21, R36, R21, 0x1, P1 ;  /* 0x0000001524157211 */ /* 0x000fc400008f0eff */
[----:B------:R-:W-:Y:S02]  /*2980*/  LEA.HI.X.SX32 R20, R11, R20, 0x1, P2 ;  /* 0x000000140b147211 */ /* 0x000fe400010f0eff */
[C---:B----4-:R-:W-:Y:S02]  /*2990*/  PRMT R5, R10.reuse, 0x9910, RZ ;  /* 0x000099100a057816 */ /* 0x050fe400000000ff */
[----:B0-----:R-:W-:Y:S02]  /*29a0*/  PRMT R6, R10, 0xbb32, RZ ;  /* 0x0000bb320a067816 */ /* 0x001fe400000000ff */
[C---:B-----5:R-:W-:Y:S02]  /*29b0*/  PRMT R36, R4.reuse, 0x9910, RZ ;  /* 0x0000991004247816 */ /* 0x060fe400000000ff */
[----:B------:R-:W-:Y:S02]  /*29c0*/  PRMT R11, R4, 0xbb32, RZ ;  /* 0x0000bb32040b7816 */ /* 0x000fe400000000ff */
[----:B------:R-:W-:-:S02]  /*29d0*/  PRMT R37, R7, 0x9910, RZ ;  /* 0x0000991007257816 */ /* 0x000fc400000000ff */
[----:B------:R-:W-:Y:S02]  /*29e0*/  PRMT R39, R7, 0xbb32, RZ ;  /* 0x0000bb3207277816 */ /* 0x000fe400000000ff */
[----:B------:R-:W-:Y:S02]  /*29f0*/  IADD3 R29, P1, PT, R5, R29, RZ ;  /* 0x0000001d051d7210 */ /* 0x000fe40007f3e0ff */
        /* <DEDUP_REMOVED lines=13> */
.L_x_7253:
        /* <DEDUP_REMOVED lines=8> */
.L_x_7252:
[----:B------:R-:W-:Y:S05]  /*2b50*/  BSYNC.RECONVERGENT B0 ;  /* 0x0000000000007941 */ /* 0x000fea0003800200 */
.L_x_7251:
        /* <DEDUP_REMOVED lines=35> */
.L_x_7256:
[----:B------:R-:W-:Y:S05]  /*2d90*/  BSYNC.RECONVERGENT B0 ;  /* 0x0000000000007941 */ /* 0x000fea0003800200 */
.L_x_7255:
[----:B------:R-:W-:Y:S04]  /*2da0*/  BSSY.RECONVERGENT B0, `(.L_x_7257) ;  /* 0x0000022000007945 */ /* 0x000fe80003800200 */
        /* <DEDUP_REMOVED lines=9> */
[----:B------:R-:W-:Y:S06]  /*2e40*/  @P0 BRA `(.L_x_7258) ;  /* 0x00000000005c0947 */ /* 0x000fec0003800000 */
        /* <DEDUP_REMOVED lines=18> */
[----:B------:R-:W-:Y:S02]  /*2f70*/  @!P0 PRMT R7, R7, 0x9910, RZ ;  /* 0x0000991007078816 */ /* 0x000fe400000000ff */
[C---:B------:R-:W-:Y:S02]  /*2f80*/  @!P0 IADD3 R34, P3, PT, R6.reuse, R34, RZ ;  /* 0x0000002206228210 */ /* 0x040fe40007f7e0ff */
[C---:B------:R-:W-:Y:S02]  /*2f90*/  @!P0 IADD3 R28, P4, PT, R7.reuse, R28, RZ ;  /* 0x0000001c071c8210 */ /* 0x040fe40007f9e0ff */
[----:B------:R-:W-:Y:S02]  /*2fa0*/  @!P0 LEA.HI.X.SX32 R3, R6, R3, 0x1, P3 ;  /* 0x0000000306038211 */ /* 0x000fe400018f0eff */
[----:B------:R-:W-:-:S09]  /*2fb0*/  @!P0 LEA.HI.X.SX32 R0, R7, R0, 0x1, P4 ;  /* 0x0000000007008211 */ /* 0x000fd200020f0eff */
.L_x_7258:
[----:B------:R-:W-:Y:S05]  /*2fc0*/  BSYNC.RECONVERGENT B0 ;  /* 0x0000000000007941 */ /* 0x000fea0003800200 */
.L_x_7257:
        /* <DEDUP_REMOVED lines=9> */
.L_x_7250:
[----:B------:R-:W1:Y:S01]  /*3060*/  LDCU UR4, c[0x0][0x39c] ;  /* 0x00007380ff0477ac */ /* 0x000e620008000800 */
[----:B------:R-:W2:Y:S01]  /*3070*/  LDC R10, c[0x0][0x388] ;  /* 0x0000e200ff0a7b82 */ /* 0x000ea20000000800 */
[----:B------:R-:W-:Y:S01]  /*3080*/  BSSY.RECONVERGENT B0, `(.L_x_7259) ;  /* 0x0000456000007945 */ /* 0x000fe20003800200 */
[----:B------:R-:W-:-:S06]  /*3090*/  MOV R29, R9 ;  /* 0x00000009001d7202 */ /* 0x000fcc0000000f00 */
[----:B------:R-:W3:Y:S01]  /*30a0*/  LDC R4, c[0x0][0x38c] ;  /* 0x0000e300ff047b82 */ /* 0x000ee20000000800 */
        /* <DEDUP_REMOVED lines=34> */
[----:B------:R-:W-:Y:S01]  /*32d0*/  IMAD.MOV.U32 R0, RZ, RZ, R4 ;  /* 0x000000ffff007224 */ /* 0x000fe200078e0004 */
[----:B------:R-:W-:-:S02]  /*32e0*/  MOV R3, R4 ;  /* 0x0000000400037202 */ /* 0x000fc40000000f00 */
[----:B-1----:R-:W-:-:S07]  /*32f0*/  IADD3 R33, PT, PT, R33, 0x1, RZ ;  /* 0x0000000121217810 */ /* 0x002fce0007ffe0ff */
.L_x_7266:
        /* <DEDUP_REMOVED lines=10> */
[----:B------:R-:W2:Y:S01]  /*33a0*/  LDCU.128 UR20, c[0x0][0x3d0] ;  /* 0x00007a00ff1477ac */ /* 0x000ea20008000c00 */
[----:B------:R-:W-:Y:S01]  /*33b0*/  MOV R21, R29 ;  /* 0x0000001d00157202 */ /* 0x000fe20000000f00 */
[----:B------:R-:W-:Y:S01]  /*33c0*/  IMAD.MOV.U32 R20, RZ, RZ, RZ ;  /* 0x000000ffff147224 */ /* 0x000fe200078e00ff */
[----:B------:R-:W3:Y:S01]  /*33d0*/  LDCU UR5, c[0x0][0x500] ;  /* 0x0000a000ff0577ac */ /* 0x000ee20008000800 */
[----:B------:R-:W4:Y:S01]  /*33e0*/  LDCU UR77, c[0x0][0x3e8] ;  /* 0x00007d00ff4d77ac */ /* 0x000f220008000800 */
[----:B------:R-:W0:Y:S01]  /*33f0*/  LDCU UR76, c[0x0][0x504] ;  /* 0x0000a080ff4c77ac */ /* 0x000e220008000800 */
[----:B------:R-:W0:Y:S01]  /*3400*/  LDCU UR75, c[0x0][0x3ec] ;  /* 0x00007d80ff4b77ac */ /* 0x000e220008000800 */
[----:B--2---:R-:W-:Y:S01]  /*3410*/  IMAD.HI.U32 R20, R29, UR22, R20 ;  /* 0x000000161d147c27 */ /* 0x004fe2000f8e0014 */
[----:B------:R-:W-:Y:S01]  /*3420*/  UISETP.NE.AND UP0, UPT, UR20, 0x1, UPT ;  /* 0x000000011400788c */ /* 0x000fe2000bf05270 */
[----:B------:R-:W2:Y:S03]  /*3430*/  LDCU UR74, c[0x0][0x508] ;  /* 0x0000a100ff4a77ac */ /* 0x000ea60008000800 */
[----:B------:R-:W-:Y:S01]  /*3440*/  SHF.R.U32.HI R26, RZ, UR23, R20 ;  /* 0x00000017ff1a7c19 */ /* 0x000fe20008011614 */
[----:B------:R-:W0:Y:S04]  /*3450*/  LDCU UR73, c[0x0][0x400] ;  /* 0x00008000ff4977ac */ /* 0x000e280008000800 */
        /* <DEDUP_REMOVED lines=277> */
[----:B------:R-:W-:-:S03]  /*45b0*/  @P1 SHF.R.U32.HI R20, RZ, R21, R20 ;  /* 0x00000015ff141219 */ /* 0x000fc60000011614 */
[----:B------:R-:W-:Y:S01]  /*45c0*/  IMAD R21, R26, UR52, R37 ;  /* 0x000000341a157c24 */ /* 0x000fe2000f8e0225 */
[----:B------:R-:W-:-:S03]  /*45d0*/  @P1 IADD3 R26, PT, PT, -R20, RZ, RZ ;  /* 0x000000ff141a1210 */ /* 0x000fc60007ffe1ff */
[----:B------:R-:W-:Y:S02]  /*45e0*/  IMAD R30, R21, UR31, R30 ;  /* 0x0000001f151e7c24 */ /* 0x000fe4000f8e021e */
[----:B0-----:R-:W-:-:S04]  /*45f0*/  @P1 IMAD R27, R26, R35, R27 ;  /* 0x000000231a1b1224 */ /* 0x001fc800078e021b */
[----:B---3--:R-:W-:-:S07]  /*4600*/  @P1 IMAD R30, R27, R32, R30 ;  /* 0x000000201b1e1224 */ /* 0x008fce00078e021e */
.L_x_7262:
[----:B------:R-:W-:-:S04]  /*4610*/  LOP3.LUT R21, R30, 0xfffffffc, RZ, 0xc0, !PT ;  /* 0xfffffffc1e157812 */ /* 0x000fc800078ec0ff */
[----:B------:R-:W-:-:S05]  /*4620*/  IADD3 R20, P1, PT, R21, R22, RZ ;  /* 0x0000001615147210 */ /* 0x000fca0007f3e0ff */
[----:B------:R-:W-:-:S05]  /*4630*/  IMAD.X R21, RZ, RZ, R23, P1 ;  /* 0x000000ffff157224 */ /* 0x000fca00008e0617 */
[----:B------:R-:W2:Y:S01]  /*4640*/  LDG.E R20, desc[UR36][R20.64] ;  /* 0x0000002414147981 */ /* 0x000ea2000c1e1900 */
[----:B-1----:R-:W-:Y:S01]  /*4650*/  IADD3 R43, PT, PT, R29, UR4, RZ ;  /* 0x000000041d2b7c10 */ /* 0x002fe2000fffe0ff */
        /* <DEDUP_REMOVED lines=238> */
.L_x_7263:
        /* <DEDUP_REMOVED lines=243> */
.L_x_7264:
        /* <DEDUP_REMOVED lines=242> */
.L_x_7265:
[----:B------:R-:W-:-:S04]  /*7390*/  LOP3.LUT R21, R30, 0xfffffffc, RZ, 0xc0, !PT ;  /* 0xfffffffc1e157812 */ /* 0x000fc800078ec0ff */
[----:B------:R-:W-:-:S05]  /*73a0*/  IADD3 R20, P1, PT, R21, R22, RZ ;  /* 0x0000001615147210 */ /* 0x000fca0007f3e0ff */
[----:B------:R-:W-:-:S05]  /*73b0*/  IMAD.X R21, RZ, RZ, R23, P1 ;  /* 0x000000ffff157224 */ /* 0x000fca00008e0617 */
[----:B------:R-:W2:Y:S02]  /*73c0*/  LDG.E R20, desc[UR36][R20.64] ;  /* 0x0000002414147981 */ /* 0x000ea4000c1e1900 */
[C---:B--2---:R-:W-:Y:S02]  /*73d0*/  PRMT R42, R20.reuse, 0x7610, R42 ;  /* 0x00007610142a7816 */ /* 0x044fe4000000002a */
[----:B------:R-:W-:-:S07]  /*73e0*/  PRMT R41, R20, 0x7632, R41 ;  /* 0x0000763214297816 */ /* 0x000fce0000000029 */
.L_x_7261:
[----:B------:R-:W2:Y:S01]  /*73f0*/  LDCU UR5, c[0x0][0x394] ;  /* 0x00007280ff0577ac */ /* 0x000ea20008000800 */
[----:B-1----:R-:W-:Y:S02]  /*7400*/  MOV R32, UR4 ;  /* 0x0000000400207c02 */ /* 0x002fe40008000f00 */
[----:B------:R-:W-:Y:S02]  /*7410*/  PRMT R27, R37, 0x9910, RZ ;  /* 0x00009910251b7816 */ /* 0x000fe400000000ff */
[----:B------:R-:W-:Y:S01]  /*7420*/  PRMT R20, R38, 0x9910, RZ ;  /* 0x0000991026147816 */ /* 0x000fe200000000ff */
[C---:B------:R-:W-:Y:S01]  /*7430*/  IMAD R29, R32.reuse, 0x4, R29 ;  /* 0x00000004201d7824 */ /* 0x040fe200078e021d */
[----:B------:R-:W-:Y:S02]  /*7440*/  IADD3 R10, P1, PT, R27, R10, RZ ;  /* 0x0000000a1b0a7210 */ /* 0x000fe40007f3e0ff */
[----:B------:R-:W-:Y:S01]  /*7450*/  PRMT R26, R39, 0x9910, RZ ;  /* 0x00009910271a7816 */ /* 0x000fe200000000ff */
[----:B------:R-:W-:Y:S01]  /*7460*/  IMAD R21, R32, 0x3, R29 ;  /* 0x0000000320157824 */ /* 0x000fe200078e021d */
[----:B------:R-:W-:-:S02]  /*7470*/  LEA.HI.X.SX32 R0, R27, R0, 0x1, P1 ;  /* 0x000000001b007211 */ /* 0x000fc400008f0eff */
[----:B------:R-:W-:Y:S02]  /*7480*/  IADD3 R11, P2, PT, R20, R11, RZ ;  /* 0x0000000b140b7210 */ /* 0x000fe40007f5e0ff */
[----:B------:R-:W-:Y:S02]  /*7490*/  IADD3 R13, P3, PT, R26, R13, RZ ;  /* 0x0000000d1a0d7210 */ /* 0x000fe40007f7e0ff */
[----:B------:R-:W-:Y:S02]  /*74a0*/  LEA.HI.X.SX32 R3, R20, R3, 0x1, P2 ;  /* 0x0000000314037211 */ /* 0x000fe400010f0eff */
[----:B--2---:R-:W-:Y:S02]  /*74b0*/  MOV R30, UR5 ;  /* 0x00000005001e7c02 */ /* 0x004fe40008000f00 */
[----:B------:R-:W-:Y:S02]  /*74c0*/  LEA.HI.X.SX32 R5, R26, R5, 0x1, P3 ;  /* 0x000000051a057211 */ /* 0x000fe400018f0eff */
[----:B------:R-:W-:-:S02]  /*74d0*/  ISETP.GE.U32.AND P1, PT, R21, R30, PT ;  /* 0x0000001e1500720c */ /* 0x000fc40003f26070 */
[----:B------:R-:W-:Y:S02]  /*74e0*/  PRMT R21, R40, 0x9910, RZ ;  /* 0x0000991028157816 */ /* 0x000fe400000000ff */
[----:B------:R-:W-:Y:S02]  /*74f0*/  PRMT R27, R35, 0x9910, RZ ;  /* 0x00009910231b7816 */ /* 0x000fe400000000ff */
[----:B------:R-:W-:Y:S02]  /*7500*/  PRMT R44, R36, 0x9910, RZ ;  /* 0x00009910242c7816 */ /* 0x000fe400000000ff */
[----:B------:R-:W-:Y:S02]  /*7510*/  PRMT R26, R42, 0x9910, RZ ;  /* 0x000099102a1a7816 */ /* 0x000fe400000000ff */
[----:B------:R-:W-:Y:S02]  /*7520*/  PRMT R20, R41, 0x9910, RZ ;  /* 0x0000991029147816 */ /* 0x000fe400000000ff */
[----:B------:R-:W-:-:S02]  /*7530*/  IADD3 R12, P2, PT, R21, R12, RZ ;  /* 0x0000000c150c7210 */ /* 0x000fc40007f5e0ff */
[----:B------:R-:W-:Y:S02]  /*7540*/  IADD3 R14, P3, PT, R27, R14, RZ ;  /* 0x0000000e1b0e7210 */ /* 0x000fe40007f7e0ff */
[----:B------:R-:W-:Y:S02]  /*7550*/  IADD3 R15, P4, PT, R44, R15, RZ ;  /* 0x0000000f2c0f7210 */ /* 0x000fe40007f9e0ff */
[----:B------:R-:W-:Y:S02]  /*7560*/  IADD3 R24, P5, PT, R26, R24, RZ ;  /* 0x000000181a187210 */ /* 0x000fe40007fbe0ff */
[----:B------:R-:W-:Y:S02]  /*7570*/  IADD3 R28, P6, PT, R20, R28, RZ ;  /* 0x0000001c141c7210 */ /* 0x000fe40007fde0ff */
[----:B------:R-:W-:Y:S02]  /*7580*/  LEA.HI.X.SX32 R4, R21, R4, 0x1, P2 ;  /* 0x0000000415047211 */ /* 0x000fe400010f0eff */
[----:B------:R-:W-:-:S02]  /*7590*/  LEA.HI.X.SX32 R6, R27, R6, 0x1, P3 ;  /* 0x000000061b067211 */ /* 0x000fc400018f0eff */
[----:B------:R-:W-:Y:S02]  /*75a0*/  LEA.HI.X.SX32 R7, R44, R7, 0x1, P4 ;  /* 0x000000072c077211 */ /* 0x000fe400020f0eff */
[----:B------:R-:W-:Y:S02]  /*75b0*/  LEA.HI.X.SX32 R8, R26, R8, 0x1, P5 ;  /* 0x000000081a087211 */ /* 0x000fe400028f0eff */
[----:B------:R-:W-:Y:S01]  /*75c0*/  LEA.HI.X.SX32 R9, R20, R9, 0x1, P6 ;  /* 0x0000000914097211 */ /* 0x000fe200030f0eff */
[----:B------:R-:W-:Y:S06]  /*75d0*/  @!P1 BRA `(.L_x_7266) ;  /* 0xffffffbc00489947 */ /* 0x000fec000383ffff */
.L_x_7260:
[----:B0-----:R-:W-:Y:S05]  /*75e0*/  BSYNC.RECONVERGENT B0 ;  /* 0x0000000000007941 */ /* 0x001fea0003800200 */
.L_x_7259:
[----:B------:R-:W-:Y:S01]  /*75f0*/  ISETP.GE.U32.AND P0, PT, R29, R30, PT ;  /* 0x0000001e1d00720c */ /* 0x000fe20003f06070 */
[----:B------:R-:W-:Y:S01]  /*7600*/  BSSY.RECONVERGENT B0, `(.L_x_7267) ;  /* 0x000047e000007945 */ /* 0x000fe20003800200 */
[----:B------:R-:W-:Y:S02]  /*7610*/  PRMT R27, R36, 0x7610, R27 ;  /* 0x00007610241b7816 */ /* 0x000fe4000000001b */
[----:B------:R-:W-:-:S09]  /*7620*/  PRMT R26, R35, 0x7610, R26 ;  /* 0x00007610231a7816 */ /* 0x000fd2000000001a */
        /* <DEDUP_REMOVED lines=282> */
.L_x_7270:
[----:B------:R-:W-:Y:S02]  /*87d0*/  SHF.R.U32.HI R20, RZ, 0x2, R31 ;  /* 0x00000002ff147819 */ /* 0x000fe4000001161f */
[----:B------:R-:W-:-:S07]  /*87e0*/  MOV R21, RZ ;  /* 0x000000ff00157202 */ /* 0x000fce0000000f00 */
.L_x_7269:
        /* <DEDUP_REMOVED lines=286> */
.L_x_7272:
[----:B------:R-:W-:Y:S01]  /*99d0*/  SHF.R.U32.HI R44, RZ, 0x2, R31 ;  /* 0x00000002ff2c7819 */ /* 0x000fe2000001161f */
[----:B------:R-:W-:-:S07]  /*99e0*/  IMAD.MOV.U32 R45, RZ, RZ, RZ ;  /* 0x000000ffff2d7224 */ /* 0x000fce00078e00ff */
.L_x_7271:
        /* <DEDUP_REMOVED lines=283> */
.L_x_7274:
[----:B------:R-:W-:Y:S01]  /*aba0*/  SHF.R.U32.HI R26, RZ, 0x2, R31 ;  /* 0x00000002ff1a7819 */ /* 0x000fe2000001161f */
[----:B------:R-:W-:-:S07]  /*abb0*/  IMAD.MOV.U32 R27, RZ, RZ, RZ ;  /* 0x000000ffff1b7224 */ /* 0x000fce00078e00ff */
.L_x_7273:
        /* <DEDUP_REMOVED lines=283> */
.L_x_7276:
[----:B------:R-:W-:Y:S01]  /*bd70*/  SHF.R.U32.HI R20, RZ, 0x2, R31 ;  /* 0x00000002ff147819 */ /* 0x000fe2000001161f */
[----:B------:R-:W-:-:S07]  /*bd80*/  IMAD.MOV.U32 R21, RZ, RZ, RZ ;  /* 0x000000ffff157224 */ /* 0x000fce00078e00ff */
.L_x_7275:
[----:B------:R-:W-:-:S04]  /*bd90*/  LEA R34, P0, R20, R34, 0x2 ;  /* 0x0000002214227211 */ /* 0x000fc800078010ff */
[----:B------:R-:W-:-:S05]  /*bda0*/  LEA.HI.X R35, R20, R33, R21, 0x2, P0 ;  /* 0x0000002114237211 */ /* 0x000fca00000f1415 */
[----:B------:R-:W2:Y:S02]  /*bdb0*/  LDG.E R34, desc[UR36][R34.64] ;  /* 0x0000002422227981 */ /* 0x000ea4000c1e1900 */
[C---:B--2---:R-:W-:Y:S02]  /*bdc0*/  PRMT R42, R34.reuse, 0x7610, R42 ;  /* 0x00007610222a7816 */ /* 0x044fe4000000002a */
[----:B------:R-:W-:-:S07]  /*bdd0*/  PRMT R41, R34, 0x7632, R41 ;  /* 0x0000763222297816 */ /* 0x000fce0000000029 */
.L_x_7268:
[----:B------:R-:W-:Y:S05]  /*bde0*/  BSYNC.RECONVERGENT B0 ;  /* 0x0000000000007941 */ /* 0x000fea0003800200 */
.L_x_7267:
[----:B------:R-:W-:Y:S01]  /*bdf0*/  ISETP.GE.U32.AND P0, PT, R29, R30, PT ;  /* 0x0000001e1d00720c */ /* 0x000fe20003f06070 */
[----:B------:R-:W-:-:S12]  /*be00*/  BSSY.RECONVERGENT B0, `(.L_x_7277) ;  /* 0x0000022000007945 */ /* 0x000fd80003800200 */
        /* <DEDUP_REMOVED lines=33> */
.L_x_7278:
[----:B------:R-:W-:Y:S05]  /*c020*/  BSYNC.RECONVERGENT B0 ;  /* 0x0000000000007941 */ /* 0x000fea0003800200 */
.L_x_7277:
[----:B------:R-:W-:Y:S02]  /*c030*/  IADD3 R13, P0, P1, R14, R13, R10 ;  /* 0x0000000d0e0d7210 */ /* 0x000fe4000791e00a */
[----:B------:R-:W-:Y:S02]  /*c040*/  IADD3 R11, P2, P3, R15, R12, R11 ;  /* 0x0000000c0f0b7210 */ /* 0x000fe40007b5e00b */
[----:B------:R-:W-:Y:S02]  /*c050*/  IADD3 R24, P4, PT, R13, R24, RZ ;  /* 0x000000180d187210 */ /* 0x000fe40007f9e0ff */
[----:B------:R-:W-:Y:S02]  /*c060*/  IADD3.X R5, PT, PT, R6, R5, R0, P0, P1 ;  /* 0x0000000506057210 */ /* 0x000fe400007e2400 */
[----:B------:R-:W-:Y:S02]  /*c070*/  IADD3 R28, P5, PT, R11, R28, RZ ;  /* 0x0000001c0b1c7210 */ /* 0x000fe40007fbe0ff */
[----:B------:R-:W-:Y:S01]  /*c080*/  IADD3.X R4, PT, PT, R7, R4, R3, P2, P3 ;  /* 0x0000000407047210 */ /* 0x000fe200017e6403 */
[----:B------:R-:W-:-:S03]  /*c090*/  IMAD.X R3, R5, 0x1, R8, P4 ;  /* 0x0000000105037824 */ /* 0x000fc600020e0608 */
[----:B------:R-:W-:-:S07]  /*c0a0*/  IADD3.X R29, PT, PT, R4, R9, RZ, P5, !PT ;  /* 0x00000009041d7210 */ /* 0x000fce0002ffe4ff */
.L_x_7229:
[----:B------:R-:W-:Y:S05]  /*c0b0*/  BSYNC.RECONVERGENT B6 ;  /* 0x0000000000067941 */ /* 0x000fea0003800200 */
.L_x_7228:
[----:B------:R-:W1:Y:S02]  /*c0c0*/  LDCU UR4, c[0x0][0x3ac] ;  /* 0x00007580ff0477ac */ /* 0x000e640008000800 */
[----:B-1----:R-:W-:-:S09]  /*c0d0*/  UISETP.NE.AND UP0, UPT, UR4, URZ, UPT ;  /* 0x000000ff0400728c */ /* 0x002fd2000bf05270 */
[----:B------:R-:W-:Y:S05]  /*c0e0*/  BRA.U !UP0, `(.L_x_7279) ;  /* 0x0000000108a07547 */ /* 0x000fea000b800000 */
[----:B------:R-:W1:Y:S01]  /*c0f0*/  S2R R9, SR_CgaCtaId ;  /* 0x0000000000097919 */ /* 0x000e620000008800 */
[----:B------:R-:W2:Y:S01]  /*c100*/  LDC R8, c[0x0][0x360] ;  /* 0x0000d800ff087b82 */ /* 0x000ea20000000800 */
[----:B------:R-:W-:Y:S01]  /*c110*/  MOV R0, 0x400 ;  /* 0x0000040000007802 */ /* 0x000fe20000000f00 */
[----:B------:R-:W-:Y:S01]  /*c120*/  IMAD.MOV.U32 R6, RZ, RZ, R28 ;  /* 0x000000ffff067224 */ /* 0x000fe200078e001c */
[----:B------:R-:W-:Y:S02]  /*c130*/  MOV R5, R3 ;  /* 0x0000000300057202 */ /* 0x000fe40000000f00 */
[----:B------:R-:W-:Y:S01]  /*c140*/  MOV R7, R29 ;  /* 0x0000001d00077202 */ /* 0x000fe20000000f00 */
[----:B------:R-:W-:Y:S02]  /*c150*/  VIADD R4, R0, 0x10 ;  /* 0x0000001000047836 */ /* 0x000fe40000000000 */
[----:B------:R-:W3:Y:S01]  /*c160*/  LDC R10, c[0x0][0x364] ;  /* 0x0000d900ff0a7b82 */ /* 0x000ee20000000800 */
[----:B--2---:R-:W-:-:S02]  /*c170*/  IMAD R0, R16, R8, R25 ;  /* 0x0000000810007224 */ /* 0x004fc400078e0219 */
[----:B-1----:R-:W-:Y:S01]  /*c180*/  LEA R9, R9, R4, 0x18 ;  /* 0x0000000409097211 */ /* 0x002fe200078ec0ff */
[----:B------:R-:W-:Y:S01]  /*c190*/  IMAD.MOV.U32 R4, RZ, RZ, R24 ;  /* 0x000000ffff047224 */ /* 0x000fe200078e0018 */
[----:B---3--:R-:W-:Y:S02]  /*c1a0*/  ISETP.GE.U32.AND P0, PT, R10, 0x2, PT ;  /* 0x000000020a00780c */ /* 0x008fe40003f06070 */
[----:B------:R-:W-:-:S05]  /*c1b0*/  LEA R11, R0, R9, 0x4 ;  /* 0x00000009000b7211 */ /* 0x000fca00078e20ff */
[----:B------:R1:W-:Y:S06]  /*c1c0*/  STS.128 [R11], R4 ;  /* 0x000000040b007388 */ /* 0x0003ec0000000c00 */
[----:B------:R-:W-:Y:S05]  /*c1d0*/  @!P0 BRA `(.L_x_7279) ;  /* 0x0000000000648947 */ /* 0x000fea0003800000 */
[----:B------:R-:W-:-:S07]  /*c1e0*/  IMAD.MOV.U32 R0, RZ, RZ, R10 ;  /* 0x000000ffff007224 */ /* 0x000fce00078e000a */
.L_x_7282:
[----:B------:R-:W-:Y:S01]  /*c1f0*/  SHF.R.U32.HI R13, RZ, 0x1, R0 ;  /* 0x00000001ff0d7819 */ /* 0x000fe20000011600 */
[----:B------:R-:W-:Y:S05]  /*c200*/  WARPSYNC.ALL ;  /* 0x0000000000007948 */ /* 0x000fea0003800000 */
[----:B-1----:R-:W-:Y:S01]  /*c210*/  IADD3 R5, PT, PT, R13, R16, RZ ;  /* 0x000000100d057210 */ /* 0x002fe20007ffe0ff */
[----:B------:R-:W-:Y:S01]  /*c220*/  BAR.SYNC.DEFER_BLOCKING 0x0 ;  /* 0x0000000000007b1d */ /* 0x000fe20000010000 */
[----:B------:R-:W-:Y:S02]  /*c230*/  ISETP.GT.U32.AND P1, PT, R0, 0x3, PT ;  /* 0x000000030000780c */ /* 0x000fe40003f24070 */
[----:B------:R-:W-:-:S03]  /*c240*/  ISETP.GE.U32.AND P0, PT, R5, R10, PT ;  /* 0x0000000a0500720c */ /* 0x000fc60003f06070 */
[----:B------:R-:W-:Y:S01]  /*c250*/  BSSY.RECONVERGENT B0, `(.L_x_7280) ;  /* 0x000000f000007945 */ /* 0x000fe20003800200 */
[----:B------:R-:W-:-:S13]  /*c260*/  ISETP.GE.U32.OR P0, PT, R16, R13, P0 ;  /* 0x0000000d1000720c */ /* 0x000fda0000706470 */
[----:B------:R-:W-:Y:S05]  /*c270*/  @P0 BRA `(.L_x_7281) ;  /* 0x0000000000300947 */ /* 0x000fea0003800000 */
[----:B------:R-:W-:-:S04]  /*c280*/  IMAD R0, R5, R8, R25 ;  /* 0x0000000805007224 */ /* 0x000fc800078e0219 */
[----:B------:R-:W-:-:S05]  /*c290*/  IMAD R0, R0, 0x10, R9 ;  /* 0x0000001000007824 */ /* 0x000fca00078e0209 */
[----:B------:R-:W1:Y:S02]  /*c2a0*/  LDS.128 R4, [R0] ;  /* 0x0000000000047984 */ /* 0x000e640000000c00 */
[----:B-1----:R-:W-:Y:S02]  /*c2b0*/  IADD3 R24, P0, PT, R4, R24, RZ ;  /* 0x0000001804187210 */ /* 0x002fe40007f1e0ff */
[----:B------:R-:W-:Y:S02]  /*c2c0*/  IADD3 R28, P2, PT, R6, R28, RZ ;  /* 0x0000001c061c7210 */ /* 0x000fe40007f5e0ff */
[----:B------:R-:W-:Y:S02]  /*c2d0*/  IADD3.X R3, PT, PT, R5, R3, RZ, P0, !PT ;  /* 0x0000000305037210 */ /* 0x000fe400007fe4ff */
[----:B------:R-:W-:Y:S01]  /*c2e0*/  MOV R4, R24 ;  /* 0x0000001800047202 */ /* 0x000fe20000000f00 */
[----:B------:R-:W-:Y:S01]  /*c2f0*/  IMAD.X R29, R7, 0x1, R29, P2 ;  /* 0x00000001071d7824 */ /* 0x000fe200010e061d */
[----:B------:R-:W-:Y:S01]  /*c300*/  MOV R6, R28 ;  /* 0x0000001c00067202 */ /* 0x000fe20000000f00 */
[----:B------:R-:W-:-:S02]  /*c310*/  IMAD.MOV.U32 R5, RZ, RZ, R3 ;  /* 0x000000ffff057224 */ /* 0x000fc400078e0003 */
[----:B------:R-:W-:-:S05]  /*c320*/  IMAD.MOV.U32 R7, RZ, RZ, R29 ;  /* 0x000000ffff077224 */ /* 0x000fca00078e001d */
[----:B------:R1:W-:Y:S02]  /*c330*/  STS.128 [R11], R4 ;  /* 0x000000040b007388 */ /* 0x0003e40000000c00 */
.L_x_7281:
[----:B------:R-:W-:Y:S05]  /*c340*/  BSYNC.RECONVERGENT B0 ;  /* 0x0000000000007941 */ /* 0x000fea0003800200 */
.L_x_7280:
[----:B------:R-:W-:Y:S01]  /*c350*/  MOV R0, R13 ;  /* 0x0000000d00007202 */ /* 0x000fe20000000f00 */
[----:B------:R-:W-:Y:S06]  /*c360*/  @P1 BRA `(.L_x_7282) ;  /* 0xfffffffc00a01947 */ /* 0x000fec000383ffff */
.L_x_7279:
        /* <DEDUP_REMOVED lines=9> */
[----:B------:R-:W-:Y:S01]  /*c400*/  IMAD R0, R16, R8, R25 ;  /* 0x0000000810007224 */ /* 0x000fe200078e0219 */
[----:B------:R-:W-:Y:S01]  /*c410*/  UIADD3 UR4, UPT, UPT, UR4, 0x10, URZ ;  /* 0x0000001004047890 */ /* 0x000fe2000fffe0ff */
[----:B-1----:R-:W-:Y:S01]  /*c420*/  MOV R4, R24 ;  /* 0x0000001800047202 */ /* 0x002fe20000000f00 */
[----:B------:R-:W-:Y:S01]  /*c430*/  IMAD.MOV.U32 R5, RZ, RZ, R3 ;  /* 0x000000ffff057224 */ /* 0x000fe200078e0003 */
[----:B------:R-:W-:Y:S01]  /*c440*/  MOV R6, R28 ;  /* 0x0000001c00067202 */ /* 0x000fe20000000f00 */
[----:B------:R-:W-:Y:S01]  /*c450*/  IMAD.MOV.U32 R7, RZ, RZ, R29 ;  /* 0x000000ffff077224 */ /* 0x000fe200078e001d */
[----:B------:R-:W-:Y:S01]  /*c460*/  ISETP.GE.U32.AND P0, PT, R8, 0x40, PT ;  /* 0x000000400800780c */ /* 0x000fe20003f06070 */
[----:B--2---:R-:W-:-:S06]  /*c470*/  ULEA UR4, UR5, UR4, 0x18 ;  /* 0x0000000405047291 */ /* 0x004fcc000f8ec0ff */
[----:B------:R-:W-:Y:S01]  /*c480*/  LEA R9, R0, UR4, 0x4 ;  /* 0x0000000400097c11 */ /* 0x000fe2000f8e20ff */
[----:B------:R-:W-:-:S04]  /*c490*/  HFMA2 R0, -RZ, RZ, 0, 1.9073486328125e-06 ;  /* 0x00000020ff007431 */ /* 0x000fc800000001ff */
[----:B------:R2:W-:Y:S01]  /*c4a0*/  STS.128 [R9], R4 ;  /* 0x0000000409007388 */ /* 0x0005e20000000c00 */
[----:B------:R-:W-:Y:S05]  /*c4b0*/  @!P0 BRA `(.L_x_7284) ;  /* 0x0000000000608947 */ /* 0x000fea0003800000 */
[----:B--2---:R-:W-:-:S07]  /*c4c0*/  IMAD.MOV.U32 R4, RZ, RZ, R8 ;  /* 0x000000ffff047224 */ /* 0x004fce00078e0008 */
.L_x_7287:
        /* <DEDUP_REMOVED lines=9> */
[----:B------:R-:W-:-:S06]  /*c560*/  IMAD R4, R10, 0x10, R9 ;  /* 0x000000100a047824 */ /* 0x000fcc00078e0209 */
        /* <DEDUP_REMOVED lines=10> */
.L_x_7286:
[----:B------:R-:W-:Y:S05]  /*c610*/  BSYNC.RECONVERGENT B0 ;  /* 0x0000000000007941 */ /* 0x000fea0003800200 */
.L_x_7285:
[----:B-1----:R-:W-:Y:S01]  /*c620*/  MOV R4, R10 ;  /* 0x0000000a00047202 */ /* 0x002fe20000000f00 */
[----:B------:R-:W-:Y:S06]  /*c630*/  @P1 BRA `(.L_x_7287) ;  /* 0xfffffffc00a41947 */ /* 0x000fec000383ffff */
.L_x_7284:
[----:B------:R-:W-:Y:S01]  /*c640*/  ISETP.GE.U32.AND P0, PT, R0, 0x2, PT ;  /* 0x000000020000780c */ /* 0x000fe20003f06070 */
[----:B------:R-:W-:Y:S05]  /*c650*/  WARPSYNC.ALL ;  /* 0x0000000000007948 */ /* 0x000fea0003800000 */
[----:B------:R-:W-:Y:S07]  /*c660*/  BAR.SYNC.DEFER_BLOCKING 0x0 ;  /* 0x0000000000007b1d */ /* 0x000fee0000010000 */
[----:B------:R-:W-:Y:S05]  /*c670*/  @!P0 BRA `(.L_x_7283) ;  /* 0x0000000000308947 */ /* 0x000fea0003800000 */
[----:B-12---:R-:W-:-:S07]  /*c680*/  IMAD.MOV.U32 R5, RZ, RZ, 0x1 ;  /* 0x00000001ff057424 */ /* 0x006fce00078e00ff */
.L_x_7288:
[----:B------:R-:W1:Y:S04]  /*c690*/  SHFL.DOWN PT, R7, R24, R5, 0x1f ;  /* 0x08001f0518077589 */ /* 0x000e6800000e0000 */
[----:B------:R-:W2:Y:S04]  /*c6a0*/  SHFL.DOWN PT, R9, R28, R5, 0x1f ;  /* 0x08001f051c097589 */ /* 0x000ea800000e0000 */
[----:B------:R-:W3:Y:S04]  /*c6b0*/  SHFL.DOWN PT, R4, R3, R5, 0x1f ;  /* 0x08001f0503047589 */ /* 0x000ee800000e0000 */
[----:B------:R4:W5:Y:S02]  /*c6c0*/  SHFL.DOWN PT, R6, R29, R5, 0x1f ;  /* 0x08001f051d067589 */ /* 0x00096400000e0000 */
[----:B----4-:R-:W-:-:S02]  /*c6d0*/  SHF.L.U32 R5, R5, 0x1, RZ ;  /* 0x0000000105057819 */ /* 0x010fc400000006ff */
[----:B-1----:R-:W-:Y:S02]  /*c6e0*/  IADD3 R24, P1, PT, R7, R24, RZ ;  /* 0x0000001807187210 */ /* 0x002fe40007f3e0ff */
[----:B------:R-:W-:Y:S02]  /*c6f0*/  ISETP.GE.AND P0, PT, R5, R0, PT ;  /* 0x000000000500720c */ /* 0x000fe40003f06270 */
[----:B--2---:R-:W-:Y:S01]  /*c700*/  IADD3 R28, P2, PT, R9, R28, RZ ;  /* 0x0000001c091c7210 */ /* 0x004fe20007f5e0ff */
[----:B---3--:R-:W-:-:S03]  /*c710*/  IMAD.X R3, R4, 0x1, R3, P1 ;  /* 0x0000000104037824 */ /* 0x008fc600008e0603 */
[----:B-----5:R-:W-:-:S07]  /*c720*/  IADD3.X R29, PT, PT, R6, R29, RZ, P2, !PT ;  /* 0x0000001d061d7210 */ /* 0x020fce00017fe4ff */
[----:B------:R-:W-:Y:S05]  /*c730*/  @!P0 BRA `(.L_x_7288) ;  /* 0xfffffffc00d48947 */ /* 0x000fea000383ffff */
.L_x_7283:
[----:B------:R-:W3:Y:S01]  /*c740*/  LDC R0, c[0x0][0x564] ;  /* 0x00015900ff007b82 */ /* 0x000ee20000000800 */
[----:B------:R-:W-:Y:S01]  /*c750*/  HFMA2 R23, -RZ, RZ, 0, 0 ;  /* 0x00000000ff177431 */ /* 0x000fe200000001ff */
[C---:B---3--:R-:W-:Y:S01]  /*c760*/  ISETP.NE.AND P0, PT, R0.reuse, RZ, PT ;  /* 0x000000ff0000720c */ /* 0x048fe20003f05270 */
[----:B--2---:R-:W-:-:S05]  /*c770*/  VIADD R9, R0, 0xffffffff ;  /* 0xffffffff00097836 */ /* 0x004fca0000000000 */
[----:B------:R-:W-:-:S05]  /*c780*/  VIMNMX.U32 R0, PT, PT, R9, 0x18, PT ;  /* 0x0000001809007848 */ /* 0x000fca0003fe0000 */
[----:B------:R-:W-:Y:S02]  /*c790*/  VIADD R0, R0, 0x1 ;  /* 0x0000000100007836 */ /* 0x000fe40000000000 */
[----:B------:R-:W-:Y:S05]  /*c7a0*/  @!P0 BRA `(.L_x_7289) ;  /* 0x0000001000488947 */ /* 0x000fea0003800000 */
[----:B------:R-:W2:Y:S01]  /*c7b0*/  LDCU.64 UR6, c[0x0][0x568] ;  /* 0x0000ad00ff0677ac */ /* 0x000ea20008000a00 */
[----:B-1----:R-:W-:Y:S01]  /*c7c0*/  MOV R4, RZ ;  /* 0x000000ff00047202 */ /* 0x002fe20000000f00 */
[----:B------:R-:W-:Y:S01]  /*c7d0*/  IMAD.MOV.U32 R5, RZ, RZ, R19 ;  /* 0x000000ffff057224 */ /* 0x000fe200078e0013 */
[----:B------:R-:W-:Y:S01]  /*c7e0*/  ISETP.NE.AND P1, PT, R9, RZ, PT ;  /* 0x000000ff0900720c */ /* 0x000fe20003f25270 */
[----:B------:R-:W1:Y:S01]  /*c7f0*/  LDCU UR5, c[0x0][0x570] ;  /* 0x0000ae00ff0577ac */ /* 0x000e620008000800 */
[----:B------:R-:W3:Y:S01]  /*c800*/  LDCU UR4, c[0x0][0x694] ;  /* 0x0000d280ff0477ac */ /* 0x000ee20008000800 */
[----:B--2---:R-:W-:-:S05]  /*c810*/  IMAD.HI.U32 R4, R19, UR7, R4 ;  /* 0x0000000713047c27 */ /* 0x004fca000f8e0004 */
[----:B-1----:R-:W-:-:S04]  /*c820*/  SHF.R.U32.HI R5, RZ, UR5, R4 ;  /* 0x00000005ff057c19 */ /* 0x002fc80008011604 */
        /* <DEDUP_REMOVED lines=266> */
.L_x_7289:
[----:B------:R-:W-:Y:S01]  /*d8d0*/  IMAD.MOV.U32 R22, RZ, RZ, RZ ;  /* 0x000000ffff167224 */ /* 0x000fe200078e00ff */
[----:B------:R-:W-:Y:S06]  /*d8e0*/  @!P0 BRA `(.L_x_7290) ;  /* 0x0000001000488947 */ /* 0x000fec0003800000 */
[----:B------:R-:W2:Y:S01]  /*d8f0*/  LDCU.64 UR6, c[0x0][0x568] ;  /* 0x0000ad00ff0677ac */ /* 0x000ea20008000a00 */
[----:B-1----:R-:W-:Y:S01]  /*d900*/  IADD3 R5, PT, PT, R19, 0x1, RZ ;  /* 0x0000000113057810 */ /* 0x002fe20007ffe0ff */
[----:B------:R-:W-:Y:S01]  /*d910*/  IMAD.MOV.U32 R4, RZ, RZ, RZ ;  /* 0x000000ffff047224 */ /* 0x000fe200078e00ff */
        /* <DEDUP_REMOVED lines=271> */
.L_x_7290:
[----:B------:R-:W2:Y:S01]  /*ea10*/  LDCU.64 UR4, c[0x0][0x778] ;  /* 0x0000ef00ff0477ac */ /* 0x000ea20008000a00 */
[----:B------:R-:W-:Y:S02]  /*ea20*/  PLOP3.LUT P0, PT, PT, PT, PT, 0x80, 0x8 ;  /* 0x000000000008781c */ /* 0x000fe40003f0f070 */
[----:B-1----:R-:W-:Y:S01]  /*ea30*/  CS2R R4, SRZ ;  /* 0x0000000000047805 */ /* 0x002fe2000001ff00 */
[----:B--2---:R-:W-:-:S04]  /*ea40*/  UISETP.NE.U32.AND UP0, UPT, UR4, URZ, UPT ;  /* 0x000000ff0400728c */ /* 0x004fc8000bf05070 */
[----:B------:R-:W-:-:S09]  /*ea50*/  UISETP.NE.AND.EX UP0, UPT, UR5, URZ, UPT, UP0 ;  /* 0x000000ff0500728c */ /* 0x000fd2000bf05300 */
[----:B------:R-:W-:Y:S05]  /*ea60*/  BRA.U !UP0, `(.L_x_7291) ;  /* 0x0000000508447547 */ /* 0x000fea000b800000 */
[----:B------:R-:W-:Y:S01]  /*ea70*/  HFMA2 R6, -RZ, RZ, 0, 4.76837158203125e-07 ;  /* 0x00000008ff067431 */ /* 0x000fe200000001ff */
[----:B------:R-:W-:Y:S01]  /*ea80*/  BSSY.RECONVERGENT B0, `(.L_x_7292) ;  /* 0x0000018000007945 */ /* 0x000fe20003800200 */
[----:B------:R-:W-:-:S07]  /*ea90*/  IMAD.MOV.U32 R11, RZ, RZ, 0x2 ;  /* 0x00000002ff0b7424 */ /* 0x000fce00078e00ff */
.L_x_7293:
[----:B------:R-:W1:Y:S01]  /*eaa0*/  I2F.U32.RP R7, R6 ;  /* 0x0000000600077306 */ /* 0x000e620000209000 */
[----:B------:R-:W-:-:S07]  /*eab0*/  IMAD.MOV.U32 R10, RZ, RZ, R6 ;  /* 0x000000ffff0a7224 */ /* 0x000fce00078e0006 */
[----:B-1----:R-:W1:Y:S02]  /*eac0*/  MUFU.RCP R7, R7 ;  /* 0x0000000700077308 */ /* 0x002e640000001000 */
[----:B-1----:R-:W-:-:S06]  /*ead0*/  VIADD R4, R7, 0xffffffe ;  /* 0x0ffffffe07047836 */ /* 0x002fcc0000000000 */
[----:B------:R1:W2:Y:S02]  /*eae0*/  F2I.FTZ.U32.TRUNC.NTZ R5, R4 ;  /* 0x0000000400057305 */ /* 0x0002a4000021f000 */
[----:B-1----:R-:W-:Y:S01]  /*eaf0*/  IMAD.MOV.U32 R4, RZ, RZ, RZ ;  /* 0x000000ffff047224 */ /* 0x002fe200078e00ff */
[----:B--2---:R-:W-:-:S05]  /*eb00*/  IADD3 R13, PT, PT, RZ, -R5, RZ ;  /* 0x80000005ff0d7210 */ /* 0x004fca0007ffe0ff */
[----:B------:R-:W-:-:S04]  /*eb10*/  IMAD R13, R13, R6, RZ ;  /* 0x000000060d0d7224 */ /* 0x000fc800078e02ff */
        /* <DEDUP_REMOVED lines=10> */
[----:B------:R-:W-:Y:S02]  /*ebc0*/  SEL R6, R8, R11, !P0 ;  /* 0x0000000b08067207 */ /* 0x000fe40004000000 */
[----:B------:R-:W-:Y:S02]  /*ebd0*/  MOV R11, R10 ;  /* 0x0000000a000b7202 */ /* 0x000fe40000000f00 */
[----:B------:R-:W-:-:S13]  /*ebe0*/  ISETP.NE.AND P1, PT, R6, RZ, PT ;  /* 0x000000ff0600720c */ /* 0x000fda0003f25270 */
[----:B------:R-:W-:Y:S05]  /*ebf0*/  @P1 BRA `(.L_x_7293) ;  /* 0xfffffffc00a81947 */ /* 0x000fea000383ffff */
[----:B------:R-:W-:Y:S05]  /*ec00*/  BSYNC.RECONVERGENT B0 ;  /* 0x0000000000007941 */ /* 0x000fea0003800200 */
.L_x_7292:
        /* <DEDUP_REMOVED lines=9> */
[----:B------:R-:W-:Y:S01]  /*eca0*/  @P1 IMAD.IADD R4, R4, 0x1, -R10 ;  /* 0x0000000104041824 */ /* 0x000fe200078e0a0a */
[----:B------:R-:W-:-:S04]  /*ecb0*/  @P1 IADD3 R7, PT, PT, R7, 0x1, RZ ;  /* 0x0000000107071810 */ /* 0x000fc80007ffe0ff */
[----:B------:R-:W-:Y:S01]  /*ecc0*/  ISETP.GE.U32.AND P2, PT, R4, R10, PT ;  /* 0x0000000a0400720c */ /* 0x000fe20003f46070 */
[----:B------:R-:W-:Y:S02]  /*ecd0*/  @P3 IMAD.IADD R5, R5, 0x1, -R10 ;  /* 0x0000000105053824 */ /* 0x000fe400078e0a0a */
        /* <DEDUP_REMOVED lines=13> */
[----:B-1----:R-:W-:Y:S02]  /*edb0*/  VIADD R10, R5, 0xffffffe ;  /* 0x0ffffffe050a7836 */ /* 0x002fe40000000000 */
[----:B------:R-:W-:-:S04]  /*edc0*/  IMAD.MOV.U32 R5, RZ, RZ, RZ ;  /* 0x000000ffff057224 */ /* 0x000fc800078e00ff */
        /* <DEDUP_REMOVED lines=11> */
[----:B------:R-:W-:Y:S01]  /*ee80*/  @P1 VIADD R11, R11, 0x1 ;  /* 0x000000010b0b1836 */ /* 0x000fe20000000000 */
[----:B------:R-:W-:-:S04]  /*ee90*/  @!P2 LOP3.LUT R11, RZ, R6, RZ, 0x33, !PT ;  /* 0x00000006ff0ba212 */ /* 0x000fc800078e33ff */
[----:B------:R-:W-:Y:S01]  /*eea0*/  MOV R4, R11 ;  /* 0x0000000b00047202 */ /* 0x000fe20000000f00 */
[----:B------:R-:W-:Y:S06]  /*eeb0*/  BRA `(.L_x_7296) ;  /* 0x0000000000107947 */ /* 0x000fec0003800000 */
.L_x_7295:
[----:B------:R-:W-:-:S07]  /*eec0*/  MOV R8, 0xeee0 ;  /* 0x0000eee000087802 */ /* 0x000fce0000000f00 */
[----:B0-----:R-:W-:Y:S05]  /*eed0*/  CALL.REL.NOINC `($__internal_17_$__cuda_sm20_div_u64) ;  /* 0x00000040009c7944 */ /* 0x001fea0003c00000 */
[----:B------:R-:W-:Y:S01]  /*eee0*/  MOV R4, R6 ;  /* 0x0000000600047202 */ /* 0x000fe20000000f00 */
[----:B------:R-:W-:-:S07]  /*eef0*/  IMAD.MOV.U32 R5, RZ, RZ, R7 ;  /* 0x000000ffff057224 */ /* 0x000fce00078e0007 */
.L_x_7296:
[----:B------:R-:W-:Y:S05]  /*ef00*/  BSYNC.RECONVERGENT B0 ;  /* 0x0000000000007941 */ /* 0x000fea0003800200 */
.L_x_7294:
[----:B------:R-:W1:Y:S02]  /*ef10*/  LDCU.64 UR4, c[0x0][0x778] ;  /* 0x0000ef00ff0477ac */ /* 0x000e640008000a00 */
[----:B-1----:R-:W-:Y:S02]  /*ef20*/  UISETP.NE.U32.AND UP0, UPT, UR4, URZ, UPT ;  /* 0x000000ff0400728c */ /* 0x002fe4000bf05070 */
[----:B------:R-:W-:Y:S02]  /*ef30*/  IADD3 R4, P1, PT, R4, UR4, RZ ;  /* 0x0000000404047c10 */ /* 0x000fe4000ff3e0ff */
[----:B------:R-:W-:Y:S02]  /*ef40*/  UISETP.NE.AND.EX UP0, UPT, UR5, URZ, UPT, UP0 ;  /* 0x000000ff0500728c */ /* 0x000fe4000bf05300 */
[----:B------:R-:W-:-:S04]  /*ef50*/  IADD3.X R5, PT, PT, R5, UR5, RZ, P1, !PT ;  /* 0x0000000505057c10 */ /* 0x000fc80008ffe4ff */
[----:B------:R-:W-:-:S04]  /*ef60*/  PLOP3.LUT P0, PT, PT, PT, UP0, 0x80, 0x8 ;  /* 0x000000000008781c */ /* 0x000fc80003f0f008 */
[----:B------:R-:W-:-:S13]  /*ef70*/  PLOP3.LUT P0, PT, P0, PT, PT, 0x8, 0x80 ;  /* 0x000000000080781c */ /* 0x000fda000070e170 */
.L_x_7291:
        /* <DEDUP_REMOVED lines=287> */
.L_x_7298:
        /* <DEDUP_REMOVED lines=276> */
.L_x_7299:
        /* <DEDUP_REMOVED lines=20> */
[----:B--2---:R-:W-:Y:S01]  /*113f0*/  IMAD.WIDE.U32 R6, R2, 0x10, R6 ;  /* 0x0000001002067825 */ /* 0x004fe200078e0006 */
[----:B------:R-:W-:-:S04]  /*11400*/  MOV R2, R24 ;  /* 0x0000001800027202 */ /* 0x000fc80000000f00 */
[----:B------:R1:W-:Y:S04]  /*11410*/  STG.E.64 desc[UR36][R6.64+0x8], R28 ;  /* 0x0000081c06007986 */ /* 0x0003e8000c101b24 */
[----:B------:R1:W-:Y:S02]  /*11420*/  STG.E.64 desc[UR36][R6.64], R2 ;  /* 0x0000000206007986 */ /* 0x0003e4000c101b24 */
.L_x_7301:
[----:B------:R-:W-:Y:S05]  /*11430*/  BSYNC.RECONVERGENT B0 ;  /* 0x0000000000007941 */ /* 0x000fea0003800200 */
.L_x_7300:
        /* <DEDUP_REMOVED lines=35> */
.L_x_7303:
[----:B------:R-:W-:Y:S05]  /*11670*/  BSYNC.RECONVERGENT B0 ;  /* 0x0000000000007941 */ /* 0x000fea0003800200 */
.L_x_7302:
        /* <DEDUP_REMOVED lines=20> */
[----:B---3--:R-:W-:Y:S01]  /*117c0*/  MOV R24, UR10 ;  /* 0x0000000a00187c02 */ /* 0x008fe20008000f00 */
[----:B-1----:R-:W-:-:S07]  /*117d0*/  IMAD.U32 R3, RZ, RZ, UR11 ;  /* 0x0000000bff037e24 */ /* 0x002fce000f8e00ff */
[----:B------:R-:W-:Y:S05]  /*117e0*/  BRA.U !UP0, `(.L_x_7305) ;  /* 0x0000000108707547 */ /* 0x000fea000b800000 */
[----:B------:R-:W1:Y:S01]  /*117f0*/  LDCU UR5, c[0x0][0x360] ;  /* 0x00006c00ff0577ac */ /* 0x000e620008000800 */
[----:B------:R-:W-:Y:S01]  /*11800*/  MOV R22, UR10 ;  /* 0x0000000a00167c02 */ /* 0x000fe20008000f00 */
        /* <DEDUP_REMOVED lines=9> */
[----:B------:R-:W-:-:S05]  /*118a0*/  IMAD.U32 R23, RZ, RZ, UR11 ;  /* 0x0000000bff177e24 */ /* 0x000fca000f8e00ff */
[----:B------:R-:W3:Y:S01]  /*118b0*/  LDC.64 R12, c[0x0][0x780] ;  /* 0x0001e000ff0c7b82 */ /* 0x000ee20000000a00 */
[----:B-1----:R-:W-:Y:S02]  /*118c0*/  IMAD R17, R17, UR7, RZ ;  /* 0x0000000711117c24 */ /* 0x002fe4000f8e02ff */
[----:B--2---:R-:W-:-:S07]  /*118d0*/  IMAD R15, R15, UR5, RZ ;  /* 0x000000050f0f7c24 */ /* 0x004fce000f8e02ff */
.L_x_7308:
[----:B------:R-:W-:-:S05]  /*118e0*/  IADD3 R7, PT, PT, R17, R0, RZ ;  /* 0x0000000011077210 */ /* 0x000fca0007ffe0ff */
[----:B---3--:R-:W-:-:S05]  /*118f0*/  IMAD.WIDE.U32 R6, R7, 0x10, R12 ;  /* 0x0000001007067825 */ /* 0x008fca00078e000c */
[----:B------:R-:W2:Y:S04]  /*11900*/  LDG.E.64 R10, desc[UR36][R6.64+0x8] ;  /* 0x00000824060a7981 */ /* 0x000ea8000c1e1b00 */
[----:B------:R-:W3:Y:S01]  /*11910*/  LDG.E.64 R8, desc[UR36][R6.64] ;  /* 0x0000002406087981 */ /* 0x000ee2000c1e1b00 */
[----:B------:R-:W-:-:S05]  /*11920*/  IMAD.IADD R0, R15, 0x1, R0 ;  /* 0x000000010f007824 */ /* 0x000fca00078e0200 */
[----:B------:R-:W-:Y:S02]  /*11930*/  ISETP.GE.U32.AND P2, PT, R0, UR8, PT ;  /* 0x0000000800007c0c */ /* 0x000fe4000bf46070 */
[----:B--2---:R-:W-:Y:S02]  /*11940*/  IADD3 R22, P4, PT, R10, R22, RZ ;  /* 0x000000160a167210 */ /* 0x004fe40007f9e0ff */
[----:B---3--:R-:W-:-:S03]  /*11950*/  IADD3 R24, P3, PT, R8, R24, RZ ;  /* 0x0000001808187210 */ /* 0x008fc60007f7e0ff */
[----:B------:R-:W-:Y:S01]  /*11960*/  IMAD.X R23, R11, 0x1, R23, P4 ;  /* 0x000000010b177824 */ /* 0x000fe200020e0617 */
[----:B------:R-:W-:-:S05]  /*11970*/  IADD3.X R3, PT, PT, R9, R3, RZ, P3, !PT ;  /* 0x0000000309037210 */ /* 0x000fca0001ffe4ff */
[----:B------:R-:W-:Y:S05]  /*11980*/  @!P2 BRA `(.L_x_7308) ;  /* 0xfffffffc00d4a947 */ /* 0x000fea000383ffff */
[----:B------:R-:W-:Y:S05]  /*11990*/  BSYNC.RECONVERGENT B1 ;  /* 0x0000000000017941 */ /* 0x000fea0003800200 */
.L_x_7307:
[----:B------:R-:W-:Y:S05]  /*119a0*/  BRA `(.L_x_7306) ;  /* 0x0000000000647947 */ /* 0x000fea0003800000 */
.L_x_7305:
[----:B------:R-:W1:Y:S01]  /*119b0*/  LDCU UR7, c[0x0][0x3a4] ;  /* 0x00007480ff0777ac */ /* 0x000e620008000800 */
[----:B------:R-:W-:Y:S01]  /*119c0*/  MOV R22, UR10 ;  /* 0x0000000a00167c02 */ /* 0x000fe20008000f00 */
[----:B------:R-:W-:Y:S01]  /*119d0*/  IMAD.U32 R23, RZ, RZ, UR11 ;  /* 0x0000000bff177e24 */ /* 0x000fe2000f8e00ff */
[----:B-1----:R-:W-:-:S13]  /*119e0*/  ISETP.GE.U32.AND P2, PT, R16, UR7, PT ;  /* 0x0000000710007c0c */ /* 0x002fda000bf46070 */
[----:B------:R-:W-:Y:S05]  /*119f0*/  @P2 BRA `(.L_x_7306) ;  /* 0x0000000000502947 */ /* 0x000fea0003800000 */
[----:B------:R-:W1:Y:S01]  /*11a00*/  LDCU UR5, c[0x0][0x374] ;  /* 0x00006e80ff0577ac */ /* 0x000e620008000800 */
[----:B------:R-:W2:Y:S01]  /*11a10*/  LDC R14, c[0x0][0x360] ;  /* 0x0000d800ff0e7b82 */ /* 0x000ea20000000800 */
[----:B------:R-:W-:Y:S01]  /*11a20*/  MOV R22, UR10 ;  /* 0x0000000a00167c02 */ /* 0x000fe20008000f00 */
[----:B------:R-:W-:Y:S01]  /*11a30*/  IMAD.U32 R23, RZ, RZ, UR11 ;  /* 0x0000000bff177e24 */ /* 0x000fe2000f8e00ff */
[----:B------:R-:W-:-:S05]  /*11a40*/  MOV R0, R16 ;  /* 0x0000001000007202 */ /* 0x000fca0000000f00 */
[----:B------:R-:W3:Y:S08]  /*11a50*/  LDC.64 R12, c[0x0][0x780] ;  /* 0x0001e000ff0c7b82 */ /* 0x000ef00000000a00 */
[----:B------:R-:W4:Y:S01]  /*11a60*/  LDC R15, c[0x0][0x364] ;  /* 0x0000d900ff0f7b82 */ /* 0x000f220000000800 */
[----:B-1----:R-:W-:-:S07]  /*11a70*/  IMAD R17, R17, UR5, RZ ;  /* 0x0000000511117c24 */ /* 0x002fce000f8e02ff */
.L_x_7309:
[----:B------:R-:W-:-:S04]  /*11a80*/  IMAD.IADD R2, R17, 0x1, R0 ;  /* 0x0000000111027824 */ /* 0x000fc800078e0200 */
[----:B--2---:R-:W-:-:S04]  /*11a90*/  IMAD R7, R2, R14, R25 ;  /* 0x0000000e02077224 */ /* 0x004fc800078e0219 */
[----:B---3--:R-:W-:-:S05]  /*11aa0*/  IMAD.WIDE.U32 R6, R7, 0x10, R12 ;  /* 0x0000001007067825 */ /* 0x008fca00078e000c */
[----:B------:R-:W2:Y:S04]  /*11ab0*/  LDG.E.64 R8, desc[UR36][R6.64] ;  /* 0x0000002406087981 */ /* 0x000ea8000c1e1b00 */
[----:B------:R-:W3:Y:S01]  /*11ac0*/  LDG.E.64 R10, desc[UR36][R6.64+0x8] ;  /* 0x00000824060a7981 */ /* 0x000ee2000c1e1b00 */
[----:B----4-:R-:W-:-:S04]  /*11ad0*/  IADD3 R0, PT, PT, R15, R0, RZ ;  /* 0x000000000f007210 */ /* 0x010fc80007ffe0ff */
[----:B------:R-:W-:Y:S02]  /*11ae0*/  ISETP.GE.U32.AND P2, PT, R0, UR7, PT ;  /* 0x0000000700007c0c */ /* 0x000fe4000bf46070 */
[----:B--2---:R-:W-:Y:S02]  /*11af0*/  IADD3 R24, P3, PT, R8, R24, RZ ;  /* 0x0000001808187210 */ /* 0x004fe40007f7e0ff */
[----:B---3--:R-:W-:-:S03]  /*11b00*/  IADD3 R22, P4, PT, R10, R22, RZ ;  /* 0x000000160a167210 */ /* 0x008fc60007f9e0ff */
[----:B------:R-:W-:Y:S01]  /*11b10*/  IMAD.X R3, R9, 0x1, R3, P3 ;  /* 0x0000000109037824 */ /* 0x000fe200018e0603 */
[----:B------:R-:W-:-:S05]  /*11b20*/  IADD3.X R23, PT, PT, R11, R23, RZ, P4, !PT ;  /* 0x000000170b177210 */ /* 0x000fca00027fe4ff */
[----:B------:R-:W-:Y:S05]  /*11b30*/  @!P2 BRA `(.L_x_7309) ;  /* 0xfffffffc00d0a947 */ /* 0x000fea000383ffff */
.L_x_7306:
[----:B------:R-:W-:Y:S05]  /*11b40*/  BSYNC.RECONVERGENT B0 ;  /* 0x0000000000007941 */ /* 0x000fea0003800200 */
.L_x_7304:
[----:B------:R-:W1:Y:S01]  /*11b50*/  LDCU UR5, c[0x0][0x360] ;  /* 0x00006c00ff0577ac */ /* 0x000e620008000800 */
[----:B------:R-:W-:Y:S01]  /*11b60*/  IMAD.MOV.U32 R20, RZ, RZ, R24 ;  /* 0x000000ffff147224 */ /* 0x000fe200078e0018 */
[----:B------:R-:W-:Y:S01]  /*11b70*/  MOV R21, R3 ;  /* 0x0000000300157202 */ /* 0x000fe20000000f00 */
[----:B------:R-:W-:-:S04]  /*11b80*/  UIADD3 UR4, UPT, UPT, UR4, 0x10, URZ ;  /* 0x0000001004047890 */ /* 0x000fc8000fffe0ff */
[----:B------:R-:W-:Y:S01]  /*11b90*/  ULEA UR8, UR6, UR4, 0x18 ;  /* 0x0000000406087291 */ /* 0x000fe2000f8ec0ff */
[----:B------:R-:W2:Y:S01]  /*11ba0*/  LDCU UR6, c[0x0][0x364] ;  /* 0x00006c80ff0677ac */ /* 0x000ea20008000800 */
[----:B-1----:R-:W-:-:S05]  /*11bb0*/  IMAD R0, R16, UR5, R25 ;  /* 0x0000000510007c24 */ /* 0x002fca000f8e0219 */
[----:B------:R-:W-:-:S05]  /*11bc0*/  LEA R7, R0, UR8, 0x4 ;  /* 0x0000000800077c11 */ /* 0x000fca000f8e20ff */
[----:B------:R1:W-:Y:S01]  /*11bd0*/  STS.128 [R7], R20 ;  /* 0x0000001407007388 */ /* 0x0003e20000000c00 */
[----:B--2---:R-:W-:-:S09]  /*11be0*/  UISETP.GE.U32.AND UP0, UPT, UR6, 0x2, UPT ;  /* 0x000000020600788c */ /* 0x004fd2000bf06070 */
[----:B------:R-:W-:Y:S05]  /*11bf0*/  BRA.U !UP0, `(.L_x_7310) ;  /* 0x0000000108587547 */ /* 0x000fea000b800000 */
[----:B------:R-:W-:-:S05]  /*11c00*/  UMOV UR4, UR6 ;  /* 0x0000000600047c82 */ /* 0x000fca0008000000 */
.L_x_7313:
[----:B------:R-:W-:Y:S01]  /*11c10*/  USHF.R.U32.HI UR7, URZ, 0x1, UR4 ;  /* 0x00000001ff077899 */ /* 0x000fe20008011604 */
[----:B------:R-:W-:Y:S05]  /*11c20*/  BAR.SYNC.DEFER_BLOCKING 0x0 ;  /* 0x0000000000007b1d */ /* 0x000fea0000010000 */
[----:B------:R-:W-:Y:S01]  /*11c30*/  VIADD R0, R16, UR7 ;  /* 0x0000000710007c36 */ /* 0x000fe20008000000 */
[----:B------:R-:W-:Y:S04]  /*11c40*/  BSSY.RECONVERGENT B0, `(.L_x_7311) ;  /* 0x000000e000007945 */ /* 0x000fe80003800200 */
[----:B------:R-:W-:-:S04]  /*11c50*/  ISETP.GE.U32.AND P2, PT, R0, UR6, PT ;  /* 0x0000000600007c0c */ /* 0x000fc8000bf46070 */
[----:B------:R-:W-:-:S13]  /*11c60*/  ISETP.GE.U32.OR P2, PT, R16, UR7, P2 ;  /* 0x0000000710007c0c */ /* 0x000fda0009746470 */
[----:B--2---:R-:W-:Y:S05]  /*11c70*/  @P2 BRA `(.L_x_7312) ;  /* 0x0000000000282947 */ /* 0x004fea0003800000 */
[----:B------:R-:W-:-:S05]  /*11c80*/  IMAD R0, R0, UR5, R25 ;  /* 0x0000000500007c24 */ /* 0x000fca000f8e0219 */
[----:B------:R-:W-:-:S05]  /*11c90*/  LEA R0, R0, UR8, 0x4 ;  /* 0x0000000800007c11 */ /* 0x000fca000f8e20ff */
[----:B------:R-:W2:Y:S02]  /*11ca0*/  LDS.128 R8, [R0] ;  /* 0x0000000000087984 */ /* 0x000ea40000000c00 */
[----:B--2---:R-:W-:Y:S02]  /*11cb0*/  IADD3 R24, P2, PT, R8, R24, RZ ;  /* 0x0000001808187210 */ /* 0x004fe40007f5e0ff */
[----:B-1----:R-:W-:Y:S02]  /*11cc0*/  IADD3 R22, P3, PT, R10, R22, RZ ;  /* 0x000000160a167210 */ /* 0x002fe40007f7e0ff */
[----:B------:R-:W-:Y:S02]  /*11cd0*/  IADD3.X R3, PT, PT, R9, R3, RZ, P2, !PT ;  /* 0x0000000309037210 */ /* 0x000fe400017fe4ff */
[----:B------:R-:W-:Y:S01]  /*11ce0*/  MOV R20, R24 ;  /* 0x0000001800147202 */ /* 0x000fe20000000f00 */
[----:B------:R-:W-:Y:S02]  /*11cf0*/  IMAD.X R23, R11, 0x1, R23, P3 ;  /* 0x000000010b177824 */ /* 0x000fe400018e0617 */
[----:B------:R-:W-:-:S05]  /*11d00*/  IMAD.MOV.U32 R21, RZ, RZ, R3 ;  /* 0x000000ffff157224 */ /* 0x000fca00078e0003 */
[----:B------:R2:W-:Y:S02]  /*11d10*/  STS.128 [R7], R20 ;  /* 0x0000001407007388 */ /* 0x0005e40000000c00 */
.L_x_7312:
[----:B------:R-:W-:Y:S05]  /*11d20*/  BSYNC.RECONVERGENT B0 ;  /* 0x0000000000007941 */ /* 0x000fea0003800200 */
.L_x_7311:
[----:B------:R-:W-:-:S03]  /*11d30*/  UISETP.GT.U32.AND UP0, UPT, UR4, 0x3, UPT ;  /* 0x000000030400788c */ /* 0x000fc6000bf04070 */
[----:B------:R-:W-:-:S06]  /*11d40*/  UMOV UR4, UR7 ;  /* 0x0000000700047c82 */ /* 0x000fcc0008000000 */
[----:B------:R-:W-:Y:S05]  /*11d50*/  BRA.U UP0, `(.L_x_7313) ;  /* 0xfffffffd00ac7547 */ /* 0x000fea000b83ffff */
.L_x_7310:
[----:B------:R-:W3:Y:S02]  /*11d60*/  LDCU UR4, c[0x0][0x3a8] ;  /* 0x00007500ff0477ac */ /* 0x000ee40008000800 */
[----:B---3--:R-:W-:-:S09]  /*11d70*/  UISETP.NE.AND UP0, UPT, UR4, URZ, UPT ;  /* 0x000000ff0400728c */ /* 0x008fd2000bf05270 */
[----:B------:R-:W-:Y:S05]  /*11d80*/  BRA.U !UP0, `(.L_x_7314) ;  /* 0x0000000108b47547 */ /* 0x000fea000b800000 */
[----:B------:R-:W-:Y:S02]  /*11d90*/  UISETP.GE.U32.AND UP0, UPT, UR5, 0x21, UPT ;  /* 0x000000210500788c */ /* 0x000fe4000bf06070 */
[----:B------:R-:W-:-:S07]  /*11da0*/  UMOV UR4, UR5 ;  /* 0x0000000500047c82 */ /* 0x000fce0008000000 */
[----:B------:R-:W-:Y:S05]  /*11db0*/  BRA.U !UP0, `(.L_x_7315) ;  /* 0x00000001086c7547 */ /* 0x000fea000b800000 */
[----:B-12---:R-:W-:Y:S01]  /*11dc0*/  MOV R20, R24 ;  /* 0x0000001800147202 */ /* 0x006fe20000000f00 */
[----:B------:R-:W-:Y:S01]  /*11dd0*/  IMAD.MOV.U32 R21, RZ, RZ, R3 ;  /* 0x000000ffff157224 */ /* 0x000fe200078e0003 */
[----:B------:R-:W-:Y:S01]  /*11de0*/  UISETP.GE.U32.AND UP0, UPT, UR5, 0x40, UPT ;  /* 0x000000400500788c */ /* 0x000fe2000bf06070 */
[----:B------:R-:W-:-:S03]  /*11df0*/  UMOV UR4, 0x20 ;  /* 0x0000002000047882 */ /* 0x000fc60000000000 */
[----:B------:R3:W-:Y:S05]  /*11e00*/  STS.128 [R7], R20 ;  /* 0x0000001407007388 */ /* 0x0007ea0000000c00 */
[----:B------:R-:W-:Y:S05]  /*11e10*/  BRA.U !UP0, `(.L_x_7315) ;  /* 0x0000000108547547 */ /* 0x000fea000b800000 */
[----:B------:R-:W-:-:S07]  /*11e20*/  MOV R0, UR5 ;  /* 0x0000000500007c02 */ /* 0x000fce0008000f00 */
.L_x_7318:
[----:B------:R-:W-:Y:S01]  /*11e30*/  SHF.R.U32.HI R2, RZ, 0x1, R0 ;  /* 0x00000001ff027819 */ /* 0x000fe20000011600 */
[----:B------:R-:W-:Y:S01]  /*11e40*/  BAR.SYNC.DEFER_BLOCKING 0x0 ;  /* 0x0000000000007b1d */ /* 0x000fe20000010000 */
[----:B------:R-:W-:-:S03]  /*11e50*/  ISETP.GT.U32.AND P3, PT, R0, 0x7f, PT ;  /* 0x0000007f0000780c */ /* 0x000fc60003f64070 */
[----:B------:R-:W-:Y:S02]  /*11e60*/  IMAD.IADD R6, R2, 0x1, R25 ;  /* 0x0000000102067824 */ /* 0x000fe400078e0219 */
[----:B------:R-:W-:Y:S03]  /*11e70*/  BSSY.RECONVERGENT B0, `(.L_x_7316) ;  /* 0x000000d000007945 */ /* 0x000fe60003800200 */
[----:B------:R-:W-:-:S04]  /*11e80*/  ISETP.GE.U32.AND P2, PT, R6, UR5, PT ;  /* 0x0000000506007c0c */ /* 0x000fc8000bf46070 */
[----:B------:R-:W-:-:S13]  /*11e90*/  ISETP.GE.U32.OR P2, PT, R25, R2, P2 ;  /* 0x000000021900720c */ /* 0x000fda0001746470 */
[----:B-1----:R-:W-:Y:S05]  /*11ea0*/  @P2 BRA `(.L_x_7317) ;  /* 0x0000000000242947 */ /* 0x002fea0003800000 */
[----:B------:R-:W-:-:S06]  /*11eb0*/  LEA R8, R2, R7, 0x4 ;  /* 0x0000000702087211 */ /* 0x000fcc00078e20ff */
[----:B------:R-:W1:Y:S02]  /*11ec0*/  LDS.128 R8, [R8] ;  /* 0x0000000008087984 */ /* 0x000e640000000c00 */
[----:B-1----:R-:W-:Y:S02]  /*11ed0*/  IADD3 R24, P2, PT, R8, R24, RZ ;  /* 0x0000001808187210 */ /* 0x002fe40007f5e0ff */
[----:B---3--:R-:W-:-:S03]  /*11ee0*/  IADD3 R22, P4, PT, R10, R22, RZ ;  /* 0x000000160a167210 */ /* 0x008fc60007f9e0ff */
[----:B------:R-:W-:Y:S01]  /*11ef0*/  IMAD.X R3, R9, 0x1, R3, P2 ;  /* 0x0000000109037824 */ /* 0x000fe200010e0603 */
[----:B------:R-:W-:Y:S01]  /*11f00*/  IADD3.X R23, PT, PT, R11, R23, RZ, P4, !PT ;  /* 0x000000170b177210 */ /* 0x000fe200027fe4ff */
[----:B------:R-:W-:-:S03]  /*11f10*/  IMAD.MOV.U32 R20, RZ, RZ, R24 ;  /* 0x000000ffff147224 */ /* 0x000fc600078e0018 */
[----:B------:R-:W-:-:S05]  /*11f20*/  MOV R21, R3 ;  /* 0x0000000300157202 */ /* 0x000fca0000000f00 */
[----:B------:R1:W-:Y:S02]  /*11f30*/  STS.128 [R7], R20 ;  /* 0x0000001407007388 */ /* 0x0003e40000000c00 */
.L_x_7317:
[----:B------:R-:W-:Y:S05]  /*11f40*/  BSYNC.RECONVERGENT B0 ;  /* 0x0000000000007941 */ /* 0x000fea0003800200 */
.L_x_7316:
[----:B------:R-:W-:Y:S01]  /*11f50*/  IMAD.MOV.U32 R0, RZ, RZ, R2 ;  /* 0x000000ffff007224 */ /* 0x000fe200078e0002 */
[----:B------:R-:W-:Y:S06]  /*11f60*/  @P3 BRA `(.L_x_7318) ;  /* 0xfffffffc00b03947 */ /* 0x000fec000383ffff */
.L_x_7315:
[----:B------:R-:W-:Y:S01]  /*11f70*/  BAR.SYNC.DEFER_BLOCKING 0x0 ;  /* 0x0000000000007b1d */ /* 0x000fe20000010000 */
[----:B------:R-:W-:-:S09]  /*11f80*/  UISETP.GE.U32.AND UP0, UPT, UR4, 0x2, UPT ;  /* 0x000000020400788c */ /* 0x000fd2000bf06070 */
[----:B------:R-:W-:Y:S05]  /*11f90*/  BRA.U !UP0, `(.L_x_7314) ;  /* 0x0000000108307547 */ /* 0x000fea000b800000 */
[----:B------:R-:W-:-:S07]  /*11fa0*/  HFMA2 R0, -RZ, RZ, 0, 5.9604644775390625e-08 ;  /* 0x00000001ff007431 */ /* 0x000fce00000001ff */
.L_x_7319:
[----:B------:R-:W4:Y:S04]  /*11fb0*/  SHFL.DOWN PT, R9, R22, R0, 0x1f ;  /* 0x08001f0016097589 */ /* 0x000f2800000e0000 */
[----:B-123--:R-:W1:Y:S04]  /*11fc0*/  SHFL.DOWN PT, R7, R24, R0, 0x1f ;  /* 0x08001f0018077589 */ /* 0x00ee6800000e0000 */
[----:B------:R-:W2:Y:S04]  /*11fd0*/  SHFL.DOWN PT, R2, R3, R0, 0x1f ;  /* 0x08001f0003027589 */ /* 0x000ea800000e0000 */
[----:B------:R3:W5:Y:S02]  /*11fe0*/  SHFL.DOWN PT, R6, R23, R0, 0x1f ;  /* 0x08001f0017067589 */ /* 0x00076400000e0000 */
[----:B---3--:R-:W-:Y:S01]  /*11ff0*/  IMAD.SHL.U32 R0, R0, 0x2, RZ ;  /* 0x0000000200007824 */ /* 0x008fe200078e00ff */
[----:B----4-:R-:W-:-:S04]  /*12000*/  IADD3 R22, P4, PT, R9, R22, RZ ;  /* 0x0000001609167210 */ /* 0x010fc80007f9e0ff */
[----:B------:R-:W-:Y:S02]  /*12010*/  ISETP.GE.AND P2, PT, R0, UR4, PT ;  /* 0x0000000400007c0c */ /* 0x000fe4000bf46270 */
[----:B-1----:R-:W-:-:S04]  /*12020*/  IADD3 R24, P3, PT, R7, R24, RZ ;  /* 0x0000001807187210 */ /* 0x002fc80007f7e0ff */
[----:B--2---:R-:W-:Y:S01]  /*12030*/  IADD3.X R3, PT, PT, R2, R3, RZ, P3, !PT ;  /* 0x0000000302037210 */ /* 0x004fe20001ffe4ff */
[----:B-----5:R-:W-:-:S06]  /*12040*/  IMAD.X R23, R6, 0x1, R23, P4 ;  /* 0x0000000106177824 */ /* 0x020fcc00020e0617 */
[----:B------:R-:W-:Y:S05]  /*12050*/  @!P2 BRA `(.L_x_7319) ;  /* 0xfffffffc00d4a947 */ /* 0x000fea000383ffff */
.L_x_7314:
        /* <DEDUP_REMOVED lines=9> */
[----:B-123--:R-:W2:Y:S04]  /*120f0*/  @P0 LDG.E.S16 R7, desc[UR36][R4.64] ;  /* 0x0000002404070981 */ /* 0x00eea8000c1e1700 */
[----:B------:R-:W3:Y:S01]  /*12100*/  @P0 LDG.E.S16 R9, desc[UR36][R2.64] ;  /* 0x0000002402090981 */ /* 0x000ee2000c1e1700 */
[----:B------:R-:W1:Y:S02]  /*12110*/  LDCU.U8 UR4, c[0x0][0x799] ;  /* 0x0000f320ff0477ac */ /* 0x000e640008000000 */
[----:B-1----:R-:W-:Y:S02]  /*12120*/  ISETP.NE.AND P1, PT, RZ, UR4, PT ;  /* 0x00000004ff007c0c */ /* 0x002fe4000bf25270 */
[----:B--2---:R-:W-:Y:S01]  /*12130*/  @P0 IADD3 R24, PT, PT, R7, R24, RZ ;  /* 0x0000001807180210 */ /* 0x004fe20007ffe0ff */
[----:B---3--:R-:W-:-:S10]  /*12140*/  @P0 IMAD.IADD R22, R9, 0x1, R22 ;  /* 0x0000000109160824 */ /* 0x008fd400078e0216 */
        /* <DEDUP_REMOVED lines=8> */
[----:B------:R-:W-:Y:S02]  /*121d0*/  HFMA2 R8, -RZ, RZ, 0, 4.4763088226318359375e-05 ;  /* 0x000002efff087431 */ /* 0x000fe400000001ff */
[----:B------:R-:W-:Y:S01]  /*121e0*/  IMAD.MOV.U32 R12, RZ, RZ, 0x1 ;  /* 0x00000001ff0c7424 */ /* 0x000fe200078e00ff */
[----:B-1----:R1:W3:Y:S01]  /*121f0*/  LDC.64 R2, c[0x4][R0] ;  /* 0x0100000000027b82 */ /* 0x0022e20000000a00 */
        /* <DEDUP_REMOVED lines=11> */
.L_x_7321:
[----:B------:R-:W1:Y:S02]  /*122b0*/  LDCU.64 UR4, c[0x0][0x768] ;  /* 0x0000ed00ff0477ac */ /* 0x000e640008000a00 */
        /* <DEDUP_REMOVED lines=22> */
.L_x_7322:
[----:B------:R-:W1:Y:S02]  /*12420*/  LDCU.64 UR4, c[0x0][0x768] ;  /* 0x0000ed00ff0477ac */ /* 0x000e640008000a00 */
[----:B-1----:R-:W-:-:S05]  /*12430*/  IADD3 R18, P0, PT, R18, UR4, RZ ;  /* 0x0000000412127c10 */ /* 0x002fca000ff1e0ff */
[----:B------:R-:W-:-:S05]  /*12440*/  IMAD.X R19, RZ, RZ, UR5, P0 ;  /* 0x00000005ff137e24 */ /* 0x000fca00080e06ff */
[----:B------:R-:W-:Y:S01]  /*12450*/  STG.E.U16 desc[UR36][R18.64], R22 ;  /* 0x0000001612007986 */ /* 0x000fe2000c101524 */
[----:B------:R-:W-:Y:S05]  /*12460*/  EXIT ;  /* 0x000000000000794d */ /* 0x000fea0003800000 */
.L_x_7320:
[----:B------:R-:W4:Y:S01]  /*12470*/  LDCU.U8 UR4, c[0x0][0x798] ;  /* 0x0000f300ff0477ac */ /* 0x000f220008000000 */
[----:B------:R-:W5:Y:S01]  /*12480*/  LDCU.U8 UR5, c[0x0][0x799] ;  /* 0x0000f320ff0577ac */ /* 0x000f620008000000 */
[----:B----4-:R-:W-:Y:S02]  /*12490*/  UISETP.NE.AND UP1, UPT, UR4, URZ, UPT ;  /* 0x000000ff0400728c */ /* 0x010fe4000bf25270 */
[----:B-----5:R-:W-:-:S07]  /*124a0*/  UISETP.NE.AND UP0, UPT, UR5, URZ, UPT ;  /* 0x000000ff0500728c */ /* 0x020fce000bf05270 */
[----:B------:R-:W-:Y:S05]  /*124b0*/  BRA.U !UP1, `(.L_x_7323) ;  /* 0x0000000109187547 */ /* 0x000fea000b800000 */
[----:B------:R-:W4:Y:S04]  /*124c0*/  LDG.E.64 R8, desc[UR36][R4.64+0x8] ;  /* 0x0000082404087981 */ /* 0x000f28000c1e1b00 */
[----:B-123--:R-:W2:Y:S01]  /*124d0*/  LDG.E.64 R6, desc[UR36][R4.64] ;  /* 0x0000002404067981 */ /* 0x00eea2000c1e1b00 */
[----:B----4-:R-:W-:Y:S02]  /*124e0*/  IADD3 R22, P1, PT, R8, R22, RZ ;  /* 0x0000001608167210 */ /* 0x010fe40007f3e0ff */
[----:B--2---:R-:W-:-:S03]  /*124f0*/  IADD3 R24, P0, PT, R6, R24, RZ ;  /* 0x0000001806187210 */ /* 0x004fc60007f1e0ff */
[----:B------:R-:W-:Y:S01]  /*12500*/  IMAD.X R23, R9, 0x1, R23, P1 ;  /* 0x0000000109177824 */ /* 0x000fe200008e0617 */
[----:B------:R-:W-:-:S09]  /*12510*/  IADD3.X R3, PT, PT, R7, R3, RZ, P0, !PT ;  /* 0x0000000307037210 */ /* 0x000fd200007fe4ff */
.L_x_7323:
[----:B------:R-:W-:Y:S01]  /*12520*/  MOV R25, R3 ;  /* 0x0000000300197202 */ /* 0x000fe20000000f00 */
[----:B------:R-:W-:Y:S01]  /*12530*/  IMAD.MOV.U32 R16, RZ, RZ, R22 ;  /* 0x000000ffff107224 */ /* 0x000fe200078e0016 */
[----:B------:R-:W-:Y:S01]  /*12540*/  MOV R17, R23 ;  /* 0x0000001700117202 */ /* 0x000fe20000000f00 */
[----:B------:R-:W-:Y:S06]  /*12550*/  BRA.U !UP0, `(.L_x_7324) ;  /* 0x0000000108c07547 */ /* 0x000fec000b800000 */
[----:B------:R-:W4:Y:S01]  /*12560*/  LDCU UR4, c[0x0][0x79c] ;  /* 0x0000f380ff0477ac */ /* 0x000f220008000800 */
[----:B-123--:R-:W-:Y:S01]  /*12570*/  PRMT R22, R24, 0x7610, R22 ;  /* 0x0000761018167816 */ /* 0x00efe20000000016 */
[----:B----4-:R-:W-:-:S09]  /*12580*/  UISETP.NE.AND UP0, UPT, UR4, 0x1, UPT ;  /* 0x000000010400788c */ /* 0x010fd2000bf05270 */
        /* <DEDUP_REMOVED lines=17> */
.L_x_7325:
[----:B------:R-:W1:Y:S02]  /*126a0*/  LDCU.64 UR4, c[0x0][0x768] ;  /* 0x0000ed00ff0477ac */ /* 0x000e640008000a00 */
        /* <DEDUP_REMOVED lines=22> */
.L_x_7326:
[----:B------:R-:W1:Y:S02]  /*12810*/  LDCU.64 UR4, c[0x0][0x768] ;  /* 0x0000ed00ff0477ac */ /* 0x000e640008000a00 */
[----:B-1----:R-:W-:-:S04]  /*12820*/  IADD3 R18, P0, PT, R18, UR4, RZ ;  /* 0x0000000412127c10 */ /* 0x002fc8000ff1e0ff */
[----:B------:R-:W-:-:S05]  /*12830*/  IADD3.X R19, PT, PT, RZ, UR5, RZ, P0, !PT ;  /* 0x00000005ff137c10 */ /* 0x000fca00087fe4ff */
[----:B------:R-:W-:Y:S01]  /*12840*/  STG.E.U16 desc[UR36][R18.64], R16 ;  /* 0x0000001012007986 */ /* 0x000fe2000c101524 */
[----:B------:R-:W-:Y:S05]  /*12850*/  EXIT ;  /* 0x000000000000794d */ /* 0x000fea0003800000 */
.L_x_7324:
[----:B------:R-:W-:Y:S04]  /*12860*/  STG.E.64 desc[UR36][R4.64], R24 ;  /* 0x0000001804007986 */ /* 0x000fe8000c101b24 */
[----:B------:R-:W-:Y:S01]  /*12870*/  STG.E.64 desc[UR36][R4.64+0x8], R16 ;  /* 0x0000081004007986 */ /* 0x000fe2000c101b24 */
[----:B------:R-:W-:Y:S05]  /*12880*/  EXIT ;  /* 0x000000000000794d */ /* 0x000fea0003800000 */
.L_x_7297:
        /* <DEDUP_REMOVED lines=19> */
[----:B------:R-:W2:Y:S04]  /*129c0*/  @P2 LDG.E.S16 R7, desc[UR36][R4.64] ;  /* 0x0000002404072981 */ /* 0x000ea8000c1e1700 */
[----:B------:R-:W3:Y:S01]  /*129d0*/  @P2 LDG.E.S16 R9, desc[UR36][R2.64] ;  /* 0x0000002402092981 */ /* 0x000ee2000c1e1700 */
[----:B------:R-:W1:Y:S02]  /*129e0*/  LDCU.U8 UR4, c[0x0][0x799] ;  /* 0x0000f320ff0477ac */ /* 0x000e640008000000 */
[----:B-1----:R-:W-:Y:S01]  /*129f0*/  ISETP.NE.AND P0, PT, RZ, UR4, PT ;  /* 0x00000004ff007c0c */ /* 0x002fe2000bf05270 */
[----:B--2---:R-:W-:Y:S01]  /*12a00*/  @P2 IMAD.IADD R24, R7, 0x1, R24 ;  /* 0x0000000107182824 */ /* 0x004fe200078e0218 */
[----:B---3--:R-:W-:-:S11]  /*12a10*/  @P2 IADD3 R28, PT, PT, R9, R28, RZ ;  /* 0x0000001c091c2210 */ /* 0x008fd60007ffe0ff */
        /* <DEDUP_REMOVED lines=10> */
[----:B-1----:R1:W3:Y:S01]  /*12ac0*/  LDC.64 R2, c[0x4][R0] ;  /* 0x0100000000027b82 */ /* 0x0022e20000000a00 */
[----:B------:R-:W4:Y:S01]  /*12ad0*/  LDCU.64 UR6, c[0x4][0x640] ;  /* 0x0100c800ff0677ac */ /* 0x000f220008000a00 */
[----:B------:R-:W-:Y:S01]  /*12ae0*/  IMAD.MOV.U32 R13, RZ, RZ, RZ ;  /* 0x000000ffff0d7224 */ /* 0x000fe200078e00ff */
[----:B------:R-:W5:Y:S01]  /*12af0*/  LDCU.64 UR8, c[0x4][0xf0] ;  /* 0x01001e00ff0877ac */ /* 0x000f620008000a00 */
[----:B--2---:R-:W-:Y:S01]  /*12b00*/  IMAD.U32 R4, RZ, RZ, UR4 ;  /* 0x00000004ff047e24 */ /* 0x004fe2000f8e00ff */
[----:B------:R-:W-:Y:S01]  /*12b10*/  MOV R5, UR5 ;  /* 0x0000000500057c02 */ /* 0x000fe20008000f00 */
[----:B----4-:R-:W-:Y:S01]  /*12b20*/  IMAD.U32 R6, RZ, RZ, UR6 ;  /* 0x00000006ff067e24 */ /* 0x010fe2000f8e00ff */
[----:B------:R-:W-:Y:S01]  /*12b30*/  MOV R7, UR7 ;  /* 0x0000000700077c02 */ /* 0x000fe20008000f00 */
[----:B-----5:R-:W-:Y:S01]  /*12b40*/  IMAD.U32 R10, RZ, RZ, UR8 ;  /* 0x00000008ff0a7e24 */ /* 0x020fe2000f8e00ff */
[----:B-1----:R-:W-:-:S07]  /*12b50*/  MOV R11, UR9 ;  /* 0x00000009000b7c02 */ /* 0x002fce0008000f00 */
[----:B------:R-:W-:-:S07]  /*12b60*/  LEPC R20, `(.L_x_7328) ;  /* 0x000000001014794e */ /* 0x000fce0000000000 */
[----:B0--3--:R-:W-:Y:S05]  /*12b70*/  CALL.ABS.NOINC R2 ;  /* 0x0000000002007343 */ /* 0x009fea0003c00000 */
.L_x_7328:
        /* <DEDUP_REMOVED lines=23> */
.L_x_7329:
[----:B------:R-:W1:Y:S02]  /*12cf0*/  LDCU.64 UR4, c[0x0][0x768] ;  /* 0x0000ed00ff0477ac */ /* 0x000e640008000a00 */
[----:B-1----:R-:W-:-:S04]  /*12d00*/  IADD3 R22, P0, PT, R22, UR4, RZ ;  /* 0x0000000416167c10 */ /* 0x002fc8000ff1e0ff */
[----:B------:R-:W-:-:S05]  /*12d10*/  IADD3.X R23, PT, PT, RZ, UR5, RZ, P0, !PT ;  /* 0x00000005ff177c10 */ /* 0x000fca00087fe4ff */
[----:B------:R-:W-:Y:S01]  /*12d20*/  STG.E.U16 desc[UR36][R22.64], R28 ;  /* 0x0000001c16007986 */ /* 0x000fe2000c101524 */
[----:B------:R-:W-:Y:S05]  /*12d30*/  EXIT ;  /* 0x000000000000794d */ /* 0x000fea0003800000 */
.L_x_7327:
[----:B------:R-:W1:Y:S01]  /*12d40*/  LDCU.U8 UR4, c[0x0][0x798] ;  /* 0x0000f300ff0477ac */ /* 0x000e620008000000 */
[----:B------:R-:W2:Y:S01]  /*12d50*/  LDCU.U8 UR5, c[0x0][0x799] ;  /* 0x0000f320ff0577ac */ /* 0x000ea20008000000 */
[----:B-1----:R-:W-:Y:S02]  /*12d60*/  UISETP.NE.AND UP0, UPT, UR4, URZ, UPT ;  /* 0x000000ff0400728c */ /* 0x002fe4000bf05270 */
[----:B--2---:R-:W-:-:S07]  /*12d70*/  UISETP.NE.AND UP1, UPT, UR5, URZ, UPT ;  /* 0x000000ff0500728c */ /* 0x004fce000bf25270 */
[----:B------:R-:W-:Y:S05]  /*12d80*/  BRA.U !UP0, `(.L_x_7330) ;  /* 0x0000000108187547 */ /* 0x000fea000b800000 */
[----:B------:R-:W2:Y:S04]  /*12d90*/  LDG.E.64 R6, desc[UR36][R4.64] ;  /* 0x0000002404067981 */ /* 0x000ea8000c1e1b00 */
[----:B------:R-:W3:Y:S01]  /*12da0*/  LDG.E.64 R8, desc[UR36][R4.64+0x8] ;  /* 0x0000082404087981 */ /* 0x000ee2000c1e1b00 */
[----:B--2---:R-:W-:Y:S02]  /*12db0*/  IADD3 R24, P0, PT, R6, R24, RZ ;  /* 0x0000001806187210 */ /* 0x004fe40007f1e0ff */
[----:B---3--:R-:W-:-:S03]  /*12dc0*/  IADD3 R28, P1, PT, R8, R28, RZ ;  /* 0x0000001c081c7210 */ /* 0x008fc60007f3e0ff */
[----:B------:R-:W-:Y:S01]  /*12dd0*/  IMAD.X R3, R7, 0x1, R3, P0 ;  /* 0x0000000107037824 */ /* 0x000fe200000e0603 */
[----:B------:R-:W-:-:S09]  /*12de0*/  IADD3.X R29, PT, PT, R9, R29, RZ, P1, !PT ;  /* 0x0000001d091d7210 */ /* 0x000fd20000ffe4ff */
.L_x_7330:
[----:B------:R-:W-:Y:S01]  /*12df0*/  IMAD.MOV.U32 R25, RZ, RZ, R3 ;  /* 0x000000ffff197224 */ /* 0x000fe200078e0003 */
[----:B------:R-:W-:Y:S06]  /*12e00*/  BRA.U !UP1, `(.L_x_7331) ;  /* 0x0000000109c47547 */ /* 0x000fec000b800000 */
[----:B------:R-:W1:Y:S01]  /*12e10*/  LDCU UR4, c[0x0][0x79c] ;  /* 0x0000f380ff0477ac */ /* 0x000e620008000800 */
[----:B------:R-:W-:Y:S01]  /*12e20*/  PRMT R16, R24, 0x7610, R16 ;  /* 0x0000761018107816 */ /* 0x000fe20000000010 */
        /* <DEDUP_REMOVED lines=18> */
.L_x_7332:
[----:B------:R-:W1:Y:S01]  /*12f50*/  LDCU.64 UR4, c[0x0][0x768] ;  /* 0x0000ed00ff0477ac */ /* 0x000e620008000a00 */
[----:B------:R-:W-:Y:S02]  /*12f60*/  PRMT R17, R28, 0x7610, R17 ;  /* 0x000076101c117816 */ /* 0x000fe40000000011 */
        /* <DEDUP_REMOVED lines=22> */
.L_x_7333:
[----:B------:R-:W1:Y:S02]  /*130d0*/  LDCU.64 UR4, c[0x0][0x768] ;  /* 0x0000ed00ff0477ac */ /* 0x000e640008000a00 */
[----:B-1----:R-:W-:-:S05]  /*130e0*/  IADD3 R22, P0, PT, R22, UR4, RZ ;  /* 0x0000000416167c10 */ /* 0x002fca000ff1e0ff */
[----:B------:R-:W-:-:S05]  /*130f0*/  IMAD.X R23, RZ, RZ, UR5, P0 ;  /* 0x00000005ff177e24 */ /* 0x000fca00080e06ff */
[----:B------:R-:W-:Y:S01]  /*13100*/  STG.E.U16 desc[UR36][R22.64], R17 ;  /* 0x0000001116007986 */ /* 0x000fe2000c101524 */
[----:B------:R-:W-:Y:S05]  /*13110*/  EXIT ;  /* 0x000000000000794d */ /* 0x000fea0003800000 */
.L_x_7331:
[----:B------:R-:W-:Y:S04]  /*13120*/  STG.E.64 desc[UR36][R4.64], R24 ;  /* 0x0000001804007986 */ /* 0x000fe8000c101b24 */
[----:B------:R-:W-:Y:S01]  /*13130*/  STG.E.64 desc[UR36][R4.64+0x8], R28 ;  /* 0x0000081c04007986 */ /* 0x000fe2000c101b24 */
[----:B------:R-:W-:Y:S05]  /*13140*/  EXIT ;  /* 0x000000000000794d */ /* 0x000fea0003800000 */
        .weak           $__internal_17_$__cuda_sm20_div_u64
        .type           $__internal_17_$__cuda_sm20_div_u64,@function
        .size           $__internal_17_$__cuda_sm20_div_u64,(.L_x_8909 - $__internal_17_$__cuda_sm20_div_u64)
$__internal_17_$__cuda_sm20_div_u64:
[----:B------:R-:W-:-:S06]  /*13150*/  HFMA2 R7, -RZ, RZ, 0, 0 ;  /* 0x00000000ff077431 */ /* 0x000fcc00000001ff */
        /* <DEDUP_REMOVED lines=23> */
[----:B------:R-:W-:Y:S02]  /*132d0*/  IMAD.MOV.U32 R11, RZ, RZ, RZ ;  /* 0x000000ffff0b7224 */ /* 0x000fe400078e00ff */
        /* <DEDUP_REMOVED lines=20> */
[----:B------:R-:W-:-:S04]  /*13420*/  IMAD R11, R7, R6, R11 ;  /* 0x00000006070b7224 */ /* 0x000fc800078e020b */
[----:B------:R-:W-:Y:S01]  /*13430*/  IMAD.X R10, RZ, RZ, R7, P2 ;  /* 0x000000ffff0a7224 */ /* 0x000fe200010e0607 */
[----:B------:R-:W-:Y:S02]  /*13440*/  IADD3.X R12, PT, PT, ~R11, R5, RZ, P0, !PT ;  /* 0x000000050b0c7210 */ /* 0x000fe400007fe5ff */
[----:B------:R-:W-:Y:S02]  /*13450*/  ISETP.GE.U32.AND P0, PT, R15, R6, PT ;  /* 0x000000060f00720c */ /* 0x000fe40003f06070 */
[-C--:B------:R-:W-:Y:S02]  /*13460*/  IADD3 R5, P1, PT, -R6, R15.reuse, RZ ;  /* 0x0000000f06057210 */ /* 0x080fe40007f3e1ff */
[C---:B------:R-:W-:Y:S02]  /*13470*/  ISETP.GE.U32.AND.EX P0, PT, R12.reuse, RZ, PT, P0 ;  /* 0x000000ff0c00720c */ /* 0x040fe40003f06100 */
[----:B------:R-:W-:Y:S02]  /*13480*/  IADD3.X R11, PT, PT, R12, -0x1, RZ, P1, !PT ;  /* 0xffffffff0c0b7810 */ /* 0x000fe40000ffe4ff */
        /* <DEDUP_REMOVED lines=9> */
[----:B------:R-:W-:Y:S01]  /*13520*/  SEL R6, R4, R13, P0 ;  /* 0x0000000d04067207 */ /* 0x000fe20000000000 */
[----:B------:R-:W-:Y:S01]  /*13530*/  IMAD.MOV.U32 R4, RZ, RZ, R8 ;  /* 0x000000ffff047224 */ /* 0x000fe200078e0008 */
[----:B------:R-:W-:Y:S02]  /*13540*/  MOV R5, 0x0 ;  /* 0x0000000000057802 */ /* 0x000fe40000000f00 */
[----:B------:R-:W-:Y:S02]  /*13550*/  ISETP.NE.AND.EX P1, PT, RZ, RZ, PT, P1 ;  /* 0x000000ffff00720c */ /* 0x000fe40003f25310 */
[----:B------:R-:W-:-:S02]  /*13560*/  SEL R7, R7, R10, P0 ;  /* 0x0000000a07077207 */ /* 0x000fc40000000000 */
[----:B------:R-:W-:Y:S02]  /*13570*/  SEL R6, R6, 0xffffffff, P1 ;  /* 0xffffffff06067807 */ /* 0x000fe40000800000 */
[----:B------:R-:W-:Y:S01]  /*13580*/  SEL R7, R7, 0xffffffff, P1 ;  /* 0xffffffff07077807 */ /* 0x000fe20000800000 */
[----:B------:R-:W-:Y:S06]  /*13590*/  RET.REL.NODEC R4 `(_ZN2at6native13reduce_kernelILi256ELi2ENS0_8ReduceOpIsNS0_14func_wrapper_tIsNS0_55_GLOBAL__N__0955718d_22_SparseCsrTensorMath_cu_868dd54514ReductionAddOpIlEEEEjsLi4ELi4EEEEEvT1_) ;  /* 0xfffffec804987950 */ /* 0x000fec0003c3ffff */
.L_x_7334:
        /* <DEDUP_REMOVED lines=14> */
.L_x_8909:


//--------------------- .text._ZN2at6native13reduce_kernelILi128ELi4ENS0_8ReduceOpIsNS0_14func_wrapper_tIsNS0_55_GLOBAL__N__0955718d_22_SparseCsrTensorMath_cu_868dd54514ReductionAddOpIlEEEEjsLi4ELi4EEEEEvT1_ --------------------------
	.section	.text._ZN2at6native13reduce_kernelILi128ELi4ENS0_8ReduceOpIsNS0_14func_wrapper_tIsNS0_55_GLOBAL__N__0955718d_22_SparseCsrTensorMath_cu_868dd54514ReductionAddOpIlEEEEjsLi4ELi4EEEEEvT1_,"ax",@progbits
	.align	128
.text._ZN2at6native13reduce_kernelILi128ELi4ENS0_8ReduceOpIsNS0_14func_wrapper_tIsNS0_55_GLOBAL__N__0955718d_22_SparseCsrTensorMath_cu_868dd54514ReductionAddOpIlEEEEjsLi4ELi4EEEEEvT1_:
        .type           _ZN2at6native13reduce_kernelILi128ELi4ENS0_8ReduceOpIsNS0_14func_wrapper_tIsNS0_55_GLOBAL__N__0955718d_22_SparseCsrTensorMath_cu_868dd54514ReductionAddOpIlEEEEjsLi4ELi4EEEEEvT1_,@function
        .size           _ZN2at6native13reduce_kernelILi128ELi4ENS0_8ReduceOpIsNS0_14func_wrapper_tIsNS0_55_GLOBAL__N__0955718d_22_SparseCsrTensorMath_cu_868dd54514ReductionAddOpIlEEEEjsLi4ELi4EEEEEvT1_,(.L_x_8911 - _ZN2at6native13reduce_kernelILi128ELi4ENS0_8ReduceOpIsNS0_14func_wrapper_tIsNS0_55_GLOBAL__N__0955718d_22_SparseCsrTensorMath_cu_868dd54514ReductionAddOpIlEEEEjsLi4ELi4EEEEEvT1_)
        .other          _ZN2at6native13reduce_kernelILi128ELi4ENS0_8ReduceOpIsNS0_14func_wrapper_tIsNS0_55_GLOBAL__N__0955718d_22_SparseCsrTensorMath_cu_868dd54514ReductionAddOpIlEEEEjsLi4ELi4EEEEEvT1_,@"STO_CUDA_ENTRY STV_DEFAULT"
_ZN2at6native13reduce_kernelILi128ELi4ENS0_8ReduceOpIsNS0_14func_wrapper_tIsNS0_55_GLOBAL__N__0955718d_22_SparseCsrTensorMath_cu_868dd54514ReductionAddOpIlEEEEjsLi4ELi4EEEEEvT1_:
[----:B------:R-:W0:Y:S01]  /*0000*/  LDC R1, c[0x0][0x37c] ;  /* 0x0000df00ff017b82 */ /* 0x000e220000000800 */
[----:B------:R-:W1:Y:S01]  /*0010*/  S2R R17, SR_TID.X ;  /* 0x0000000000117919 */ /* 0x000e620000002100 */
[----:B------:R-:W1:Y:S06]  /*0020*/  LDCU.64 UR10, c[0x0][0x3b0] ;  /* 0x00007600ff0a77ac */ /* 0x000e6c0008000a00 */
[----:B------:R-:W2:Y:S01]  /*0030*/  S2UR UR5, SR_CTAID.X ;  /* 0x00000000000579c3 */ /* 0x000ea20000002500 */
[----:B------:R-:W-:Y:S01]  /*0040*/  IMAD.MOV.U32 R44, RZ, RZ, RZ ;  /* 0x000000ffff2c7224 */ /* 0x000fe200078e00ff */
        /* <DEDUP_REMOVED lines=292> */
.L_x_7335:
        /* <DEDUP_REMOVED lines=16> */
[----:B------:R-:W-:Y:S02]  /*1390*/  HFMA2 R13, -RZ, RZ, 0, 0 ;  /* 0x00000000ff0d7431 */ /* 0x000fe400000001ff */
[----:B------:R-:W-:Y:S01]  /*13a0*/  IMAD.MOV.U32 R8, RZ, RZ, 0x1e3 ;  /* 0x000001e3ff087424 */ /* 0x000fe200078e00ff */
[----:B------:R1:W2:Y:S01]  /*13b0*/  LDC.64 R14, c[0x4][R0] ;  /* 0x01000000000e7b82 */ /* 0x0002a20000000a00 */
[----:B------:R-:W3:Y:S01]  /*13c0*/  LDCU.64 UR8, c[0x4][0x640] ;  /* 0x0100c800ff0877ac */ /* 0x000ee20008000a00 */
[----:B------:R-:W-:Y:S01]  /*13d0*/  IMAD.MOV.U32 R12, RZ, RZ, 0x1 ;  /* 0x00000001ff0c7424 */ /* 0x000fe200078e00ff */
[----:B------:R-:W4:Y:S01]  /*13e0*/  LDCU.64 UR10, c[0x4][0xe0] ;  /* 0x01001c00ff0a77ac */ /* 0x000f220008000a00 */
[----:B------:R-:W5:Y:S01]  /*13f0*/  LDCU UR4, c[0x0][0x394] ;  /* 0x00007280ff0477ac */ /* 0x000f620008000800 */
[----:B0-----:R-:W-:-:S02]  /*1400*/  IMAD.U32 R4, RZ, RZ, UR6 ;  /* 0x00000006ff047e24 */ /* 0x001fc4000f8e00ff */
[----:B------:R-:W-:Y:S01]  /*1410*/  IMAD.U32 R5, RZ, RZ, UR7 ;  /* 0x00000007ff057e24 */ /* 0x000fe2000f8e00ff */
[----:B---3--:R-:W-:Y:S01]  /*1420*/  MOV R6, UR8 ;  /* 0x0000000800067c02 */ /* 0x008fe20008000f00 */
[----:B------:R-:W-:Y:S02]  /*1430*/  IMAD.U32 R7, RZ, RZ, UR9 ;  /* 0x00000009ff077e24 */ /* 0x000fe4000f8e00ff */
[----:B----4-:R-:W-:Y:S01]  /*1440*/  IMAD.U32 R10, RZ, RZ, UR10 ;  /* 0x0000000aff0a7e24 */ /* 0x010fe2000f8e00ff */
[----:B------:R-:W-:Y:S01]  /*1450*/  MOV R11, UR11 ;  /* 0x0000000b000b7c02 */ /* 0x000fe20008000f00 */
[----:B-1---5:R-:W-:-:S07]  /*1460*/  IMAD.U32 R24, RZ, RZ, UR4 ;  /* 0x00000004ff187e24 */ /* 0x022fce000f8e00ff */
[----:B------:R-:W-:-:S07]  /*1470*/  LEPC R20, `(.L_x_7339) ;  /* 0x000000001014794e */ /* 0x000fce0000000000 */
[----:B--2---:R-:W-:Y:S05]  /*1480*/  CALL.ABS.NOINC R14 ;  /* 0x000000000e007343 */ /* 0x004fea0003c00000 */
.L_x_7339:
        /* <DEDUP_REMOVED lines=14> */
[----:B------:R-:W-:Y:S01]  /*1570*/  ISETP.LT.U32.OR P0, PT, R17, R0, P0 ;  /* 0x000000001100720c */ /* 0x000fe20000701470 */
[----:B------:R-:W-:Y:S02]  /*1580*/  IMAD.MOV.U32 R13, RZ, RZ, R8 ;  /* 0x000000ffff0d7224 */ /* 0x000fe400078e0008 */
        /* <DEDUP_REMOVED lines=19> */
.L_x_7343:
[----:B------:R-:W-:Y:S05]  /*16c0*/  BSYNC.RECONVERGENT B1 ;  /* 0x0000000000017941 */ /* 0x000fea0003800200 */
.L_x_7342:
[----:B------:R-:W0:Y:S01]  /*16d0*/  LDC R3, c[0x0][0x394] ;  /* 0x0000e500ff037b82 */ /* 0x000e220000000800 */
[----:B------:R-:W-:-:S05]  /*16e0*/  IADD3 R18, P0, PT, R18, 0x8, RZ ;  /* 0x0000000812127810 */ /* 0x000fca0007f1e0ff */
[----:B------:R-:W-:Y:S01]  /*16f0*/  IMAD.X R19, RZ, RZ, R19, P0 ;  /* 0x000000ffff137224 */ /* 0x000fe200000e0613 */
[----:B0-----:R-:W-:-:S07]  /*1700*/  IADD3 R24, PT, PT, R0, -0x4, R3 ;  /* 0xfffffffc00187810 */ /* 0x001fce0007ffe003 */
.L_x_7341:
[----:B------:R-:W-:Y:S05]  /*1710*/  BSYNC.RECONVERGENT B0 ;  /* 0x0000000000007941 */ /* 0x000fea0003800200 */
.L_x_7340:
        /* <DEDUP_REMOVED lines=8> */
[----:B------:R-:W-:Y:S02]  /*17a0*/  ISETP.NE.AND P0, PT, R2, RZ, P0 ;  /* 0x000000ff0200720c */ /* 0x000fe40000705270 */
[----:B-1----:R-:W-:Y:S01]  /*17b0*/  ISETP.NE.AND P1, PT, R0, RZ, PT ;  /* 0x000000ff0000720c */ /* 0x002fe20003f25270 */
[----:B------:R-:W-:-:S03]  /*17c0*/  IMAD R0, R16, R0, R3 ;  /* 0x0000000010007224 */ /* 0x000fc600078e0203 */
[----:B------:R-:W-:Y:S02]  /*17d0*/  ISETP.NE.AND P1, PT, R16, RZ, P1 ;  /* 0x000000ff1000720c */ /* 0x000fe40000f25270 */
[----:B------:R-:W-:Y:S02]  /*17e0*/  LEA R3, R0, 0x3, 0x2 ;  /* 0x0000000300037811 */ /* 0x000fe400078e10ff */
[----:B------:R-:W-:Y:S02]  /*17f0*/  PLOP3.LUT P0, PT, P0, P1, PT, 0xf8, 0x8f ;  /* 0x00000000008f781c */ /* 0x000fe40000703f70 */
[----:B------:R-:W-:-:S13]  /*1800*/  ISETP.GE.U32.AND P2, PT, R3, R24, PT ;  /* 0x000000180300720c */ /* 0x000fda0003f46070 */
[----:B------:R-:W-:Y:S05]  /*1810*/  @P2 BRA `(.L_x_7345) ;  /* 0x0000000000582947 */ /* 0x000fea0003800000 */
[----:B------:R-:W-:Y:S01]  /*1820*/  IMAD.MOV.U32 R3, RZ, RZ, R0 ;  /* 0x000000ffff037224 */ /* 0x000fe200078e0000 */
[----:B------:R-:W-:Y:S01]  /*1830*/  MOV R39, R8 ;  /* 0x0000000800277202 */ /* 0x000fe20000000f00 */
[----:B------:R-:W-:-:S07]  /*1840*/  IMAD.MOV.U32 R38, RZ, RZ, R9 ;  /* 0x000000ffff267224 */ /* 0x000fce00078e0009 */
.L_x_7346:
[C---:B------:R-:W-:Y:S01]  /*1850*/  IMAD.WIDE.U32 R4, R3.reuse, 0x8, R18 ;  /* 0x0000000803047825 */ /* 0x040fe200078e0012 */
[----:B------:R-:W0:Y:S05]  /*1860*/  LDCU UR4, c[0x0][0x39c] ;  /* 0x00007380ff0477ac */ /* 0x000e2a0008000800 */
[----:B------:R-:W2:Y:S01]  /*1870*/  LDG.E.64 R4, desc[UR36][R4.64] ;  /* 0x0000002404047981 */ /* 0x000ea2000c1e1b00 */
[----:B0-----:R-:W-:-:S05]  /*1880*/  VIADD R3, R3, UR4 ;  /* 0x0000000403037c36 */ /* 0x001fca0008000000 */
        /* <DEDUP_REMOVED lines=15> */
.L_x_7345:
[----:B------:R-:W-:Y:S05]  /*1980*/  BSYNC.RECONVERGENT B0 ;  /* 0x0000000000007941 */ /* 0x000fea0003800200 */
.L_x_7344:
        /* <DEDUP_REMOVED lines=10> */
.L_x_7348:
[----:B------:R-:W-:Y:S05]  /*1a30*/  BSYNC.RECONVERGENT B0 ;  /* 0x0000000000007941 */ /* 0x000fea0003800200 */
.L_x_7347:
[----:B------:R-:W-:Y:S02]  /*1a40*/  IADD3 R38, P0, P1, R38, R9, R11 ;  /* 0x0000000926267210 */ /* 0x000fe4000791e00b */
[----:B------:R-:W-:Y:S02]  /*1a50*/  CS2R R36, SRZ ;  /* 0x0000000000247805 */ /* 0x000fe4000001ff00 */
[----:B------:R-:W-:Y:S02]  /*1a60*/  CS2R R34, SRZ ;  /* 0x0000000000227805 */ /* 0x000fe4000001ff00 */
[----:B------:R-:W-:Y:S02]  /*1a70*/  CS2R R32, SRZ ;  /* 0x0000000000207805 */ /* 0x000fe4000001ff00 */
[----:B------:R-:W-:Y:S02]  /*1a80*/  IADD3.X R39, PT, PT, R8, R39, R13, P0, P1 ;  /* 0x0000002708277210 */ /* 0x000fe400007e240d */
[----:B------:R-:W-:-:S04]  /*1a90*/  IADD3 R38, P0, PT, R10, R38, RZ ;  /* 0x000000260a267210 */ /* 0x000fc80007f1e0ff */
[----:B------:R-:W-:Y:S01]  /*1aa0*/  IADD3.X R39, PT, PT, R12, R39, RZ, P0, !PT ;  /* 0x000000270c277210 */ /* 0x000fe200007fe4ff */
[----:B------:R-:W-:Y:S08]  /*1ab0*/  BRA `(.L_x_7337) ;  /* 0x000000b800607947 */ /* 0x000ff00003800000 */
.L_x_7338:
        /* <DEDUP_REMOVED lines=9> */
[----:B------:R-:W1:Y:S08]  /*1b50*/  LDC R4, c[0x0][0x388] ;  /* 0x0000e200ff047b82 */ /* 0x000e700000000800 */
[----:B------:R-:W2:Y:S01]  /*1b60*/  LDC R25, c[0x0][0x38c] ;  /* 0x0000e300ff197b82 */ /* 0x000ea20000000800 */
        /* <DEDUP_REMOVED lines=12> */
[--C-:B------:R-:W-:Y:S01]  /*1c30*/  IMAD.MOV.U32 R11, RZ, RZ, R4.reuse ;  /* 0x000000ffff0b7224 */ /* 0x100fe200078e0004 */
        /* <DEDUP_REMOVED lines=9> */
[----:B------:R-:W-:-:S02]  /*1cd0*/  IMAD.MOV.U32 R24, RZ, RZ, R25 ;  /* 0x000000ffff187224 */ /* 0x000fc400078e0019 */
[--C-:B------:R-:W-:Y:S02]  /*1ce0*/  IMAD.MOV.U32 R27, RZ, RZ, R25.reuse ;  /* 0x000000ffff1b7224 */ /* 0x100fe400078e0019 */
[--C-:B------:R-:W-:Y:S02]  /*1cf0*/  IMAD.MOV.U32 R28, RZ, RZ, R25.reuse ;  /* 0x000000ffff1c7224 */ /* 0x100fe400078e0019 */
[--C-:B------:R-:W-:Y:S02]  /*1d00*/  IMAD.MOV.U32 R30, RZ, RZ, R25.reuse ;  /* 0x000000ffff1e7224 */ /* 0x100fe400078e0019 */
[--C-:B------:R-:W-:Y:S02]  /*1d10*/  IMAD.MOV.U32 R31, RZ, RZ, R25.reuse ;  /* 0x000000ffff1f7224 */ /* 0x100fe400078e0019 */
[--C-:B------:R-:W-:Y:S02]  /*1d20*/  IMAD.MOV.U32 R42, RZ, RZ, R25.reuse ;  /* 0x000000ffff2a7224 */ /* 0x100fe400078e0019 */
[----:B------:R-:W-:-:S02]  /*1d30*/  IMAD.MOV.U32 R43, RZ, RZ, R25 ;  /* 0x000000ffff2b7224 */ /* 0x000fc400078e0019 */
[--C-:B------:R-:W-:Y:S02]  /*1d40*/  IMAD.MOV.U32 R45, RZ, RZ, R25.reuse ;  /* 0x000000ffff2d7224 */ /* 0x100fe400078e0019 */
[--C-:B------:R-:W-:Y:S02]  /*1d50*/  IMAD.MOV.U32 R46, RZ, RZ, R25.reuse ;  /* 0x000000ffff2e7224 */ /* 0x100fe400078e0019 */
[----:B------:R-:W-:Y:S01]  /*1d60*/  IMAD.MOV.U32 R48, RZ, RZ, R25 ;  /* 0x000000ffff307224 */ /* 0x000fe200078e0019 */
        /* <DEDUP_REMOVED lines=29> */
[----:B------:R-:W-:-:S07]  /*1f40*/  IMAD.MOV.U32 R48, RZ, RZ, R25 ;  /* 0x000000ffff307224 */ /* 0x000fce00078e0019 */
.L_x_7353:
[----:B------:R-:W-:-:S05]  /*1f50*/  SHF.R.U32.HI R33, RZ, 0x2, R49 ;  /* 0x00000002ff217819 */ /* 0x000fca0000011631 */
[----:B------:R-:W-:Y:S01]  /*1f60*/  IMAD.WIDE.U32 R32, R33, 0x8, R18 ;  /* 0x0000000821207825 */ /* 0x000fe200078e0012 */
[----:B------:R-:W-:-:S05]  /*1f70*/  IADD3 R49, PT, PT, R49, R0, RZ ;  /* 0x0000000031317210 */ /* 0x000fca0007ffe0ff */
[----:B------:R-:W2:Y:S01]  /*1f80*/  LDG.E.64 R32, desc[UR36][R32.64] ;  /* 0x0000002420207981 */ /* 0x000ea2000c1e1b00 */
[----:B------:R-:W-:Y:S01]  /*1f90*/  SHF.R.U32.HI R35, RZ, 0x2, R49 ;  /* 0x00000002ff237819 */ /* 0x000fe20000011631 */
[----:B------:R-:W-:-:S04]  /*1fa0*/  IMAD.IADD R49, R49, 0x1, R0 ;  /* 0x0000000131317824 */ /* 0x000fc800078e0200 */
[----:B------:R-:W-:Y:S01]  /*1fb0*/  IMAD.WIDE.U32 R34, R35, 0x8, R18 ;  /* 0x0000000823227825 */ /* 0x000fe200078e0012 */
[----:B------:R-:W-:-:S05]  /*1fc0*/  SHF.R.U32.HI R37, RZ, 0x2, R49 ;  /* 0x00000002ff257819 */ /* 0x000fca0000011631 */
[----:B------:R-:W3:Y:S01]  /*1fd0*/  LDG.E.64 R34, desc[UR36][R34.64] ;  /* 0x0000002422227981 */ /* 0x000ee2000c1e1b00 */
[----:B------:R-:W-:Y:S02]  /*1fe0*/  IMAD.IADD R49, R49, 0x1, R0 ;  /* 0x0000000131317824 */ /* 0x000fe400078e0200 */
[----:B------:R-:W-:-:S03]  /*1ff0*/  IMAD.WIDE.U32 R36, R37, 0x8, R18 ;  /* 0x0000000825247825 */ /* 0x000fc600078e0012 */
[----:B------:R-:W-:-:S03]  /*2000*/  SHF.R.U32.HI R41, RZ, 0x2, R49 ;  /* 0x00000002ff297819 */ /* 0x000fc60000011631 */
[----:B------:R-:W4:Y:S02]  /*2010*/  LDG.E.64 R36, desc[UR36][R36.64] ;  /* 0x0000002424247981 */ /* 0x000f24000c1e1b00 */
[----:B------:R-:W-:-:S06]  /*2020*/  IMAD.WIDE.U32 R40, R41, 0x8, R18 ;  /* 0x0000000829287825 */ /* 0x000fcc00078e0012 */
[----:B------:R-:W5:Y:S01]  /*2030*/  LDG.E.64 R40, desc[UR36][R40.64] ;  /* 0x0000002428287981 */ /* 0x000f62000c1e1b00 */
[----:B------:R-:W-:-:S05]  /*2040*/  IADD3 R49, PT, PT, R49, R0, RZ ;  /* 0x0000000031317210 */ /* 0x000fca0007ffe0ff */
[----:B------:R-:W-:-:S05]  /*2050*/  IMAD R51, R0, 0x3, R49 ;  /* 0x0000000300337824 */ /* 0x000fca00078e0231 */
[----:B------:R-:W-:Y:S02]  /*2060*/  ISETP.GE.U32.AND P0, PT, R51, R38, PT ;  /* 0x000000263300720c */ /* 0x000fe40003f06070 */
[----:B--2---:R-:W-:Y:S02]  /*2070*/  PRMT R50, R32, 0x9910, RZ ;  /* 0x0000991020327816 */ /* 0x004fe400000000ff */
[----:B------:R-:W-:Y:S02]  /*2080*/  PRMT R53, R33, 0xbb32, RZ ;  /* 0x0000bb3221357816 */ /* 0x000fe400000000ff */
[----:B------:R-:W-:Y:S02]  /*2090*/  IADD3 R21, P1, PT, R50, R21, RZ ;  /* 0x0000001532157210 */ /* 0x000fe40007f3e0ff */
[----:B------:R-:W-:Y:S02]  /*20a0*/  PRMT R52, R32, 0xbb32, RZ ;  /* 0x0000bb3220347816 */ /* 0x000fe400000000ff */
[----:B------:R-:W-:Y:S01]  /*20b0*/  LEA.HI.X.SX32 R48, R50, R48, 0x1, P1 ;  /* 0x0000003032307211 */ /* 0x000fe200008f0eff */
[----:B------:R-:W-:Y:S01]  /*20c0*/  IMAD.MOV.U32 R50, RZ, RZ, R53 ;  /* 0x000000ffff327224 */ /* 0x000fe200078e0035 */
[----:B------:R-:W-:-:S02]  /*20d0*/  IADD3 R20, P2, PT, R52, R20, RZ ;  /* 0x0000001434147210 */ /* 0x000fc40007f5e0ff */
[----:B------:R-:W-:Y:S02]  /*20e0*/  PRMT R51, R33, 0x9910, RZ ;  /* 0x0000991021337816 */ /* 0x000fe400000000ff */
[----:B------:R-:W-:Y:S02]  /*20f0*/  LEA.HI.X.SX32 R47, R52, R47, 0x1, P2 ;  /* 0x0000002f342f7211 */ /* 0x000fe400010f0eff */
[----:B------:R-:W-:Y:S02]  /*2100*/  IADD3 R16, P1, PT, R51, R16, RZ ;  /* 0x0000001033107210 */ /* 0x000fe40007f3e0ff */
[----:B------:R-:W-:Y:S02]  /*2110*/  IADD3 R15, P2, PT, R50, R15, RZ ;  /* 0x0000000f320f7210 */ /* 0x000fe40007f5e0ff */
[C---:B---3--:R-:W-:Y:S02]  /*2120*/  PRMT R52, R34.reuse, 0x9910, RZ ;  /* 0x0000991022347816 */ /* 0x048fe400000000ff */
[----:B------:R-:W-:-:S02]  /*2130*/  PRMT R53, R34, 0xbb32, RZ ;  /* 0x0000bb3222357816 */ /* 0x000fc400000000ff */
[----:B------:R-:W-:Y:S02]  /*2140*/  LEA.HI.X.SX32 R46, R51, R46, 0x1, P1 ;  /* 0x0000002e332e7211 */ /* 0x000fe400008f0eff */
[----:B------:R-:W-:Y:S02]  /*2150*/  LEA.HI.X.SX32 R45, R50, R45, 0x1, P2 ;  /* 0x0000002d322d7211 */ /* 0x000fe400010f0eff */
[----:B------:R-:W-:Y:S02]  /*2160*/  IADD3 R13, P1, PT, R52, R13, RZ ;  /* 0x0000000d340d7210 */ /* 0x000fe40007f3e0ff */
[----:B------:R-:W-:Y:S02]  /*2170*/  IADD3 R14, P2, PT, R53, R14, RZ ;  /* 0x0000000e350e7210 */ /* 0x000fe40007f5e0ff */
[C---:B------:R-:W-:Y:S02]  /*2180*/  PRMT R50, R35.reuse, 0x9910, RZ ;  /* 0x0000991023327816 */ /* 0x040fe400000000ff */
[----:B------:R-:W-:-:S02]  /*2190*/  PRMT R51, R35, 0xbb32, RZ ;  /* 0x0000bb3223337816 */ /* 0x000fc400000000ff */
[----:B------:R-:W-:Y:S02]  /*21a0*/  LEA.HI.X.SX32 R44, R52, R44, 0x1, P1 ;  /* 0x0000002c342c7211 */ /* 0x000fe400008f0eff */
[----:B------:R-:W-:Y:S02]  /*21b0*/  LEA.HI.X.SX32 R43, R53, R43, 0x1, P2 ;  /* 0x0000002b352b7211 */ /* 0x000fe400010f0eff */
[----:B------:R-:W-:Y:S02]  /*21c0*/  IADD3 R11, P1, PT, R50, R11, RZ ;  /* 0x0000000b320b7210 */ /* 0x000fe40007f3e0ff */
[----:B------:R-:W-:Y:S02]  /*21d0*/  IADD3 R12, P2, PT, R51, R12, RZ ;  /* 0x0000000c330c7210 */ /* 0x000fe40007f5e0ff */
[C---:B----4-:R-:W-:Y:S02]  /*21e0*/  PRMT R52, R36.reuse, 0x9910, RZ ;  /* 0x0000991024347816 */ /* 0x050fe400000000ff */
[----:B------:R-:W-:-:S02]  /*21f0*/  PRMT R53, R36, 0xbb32, RZ ;  /* 0x0000bb3224357816 */ /* 0x000fc400000000ff */
[----:B------:R-:W-:Y:S02]  /*2200*/  LEA.HI.X.SX32 R42, R50, R42, 0x1, P1 ;  /* 0x0000002a322a7211 */ /* 0x000fe400008f0eff */
[----:B------:R-:W-:Y:S02]  /*2210*/  LEA.HI.X.SX32 R39, R51, R39, 0x1, P2 ;  /* 0x0000002733277211 */ /* 0x000fe400010f0eff */
[C---:B------:R-:W-:Y:S02]  /*2220*/  IADD3 R10, P1, PT, R52.reuse, R10, RZ ;  /* 0x0000000a340a7210 */ /* 0x040fe40007f3e0ff */
[C---:B------:R-:W-:Y:S02]  /*2230*/  IADD3 R9, P2, PT, R53.reuse, R9, RZ ;  /* 0x0000000935097210 */ /* 0x040fe40007f5e0ff */
[----:B------:R-:W-:Y:S02]  /*2240*/  LEA.HI.X.SX32 R31, R52, R31, 0x1, P1 ;  /* 0x0000001f341f7211 */ /* 0x000fe400008f0eff */
[----:B------:R-:W-:-:S02]  /*2250*/  LEA.HI.X.SX32 R30, R53, R30, 0x1, P2 ;  /* 0x0000001e351e7211 */ /* 0x000fc400010f0eff */
[C---:B------:R-:W-:Y:S02]  /*2260*/  PRMT R50, R37.reuse, 0x9910, RZ ;  /* 0x0000991025327816 */ /* 0x040fe400000000ff */
[----:B------:R-:W-:Y:S02]  /*2270*/  PRMT R51, R37, 0xbb32, RZ ;  /* 0x0000bb3225337816 */ /* 0x000fe400000000ff */
[C---:B-----5:R-:W-:Y:S02]  /*2280*/  PRMT R52, R40.reuse, 0x9910, RZ ;  /* 0x0000991028347816 */ /* 0x060fe400000000ff */
[----:B------:R-:W-:Y:S02]  /*2290*/  PRMT R53, R40, 0xbb32, RZ ;  /* 0x0000bb3228357816 */ /* 0x000fe400000000ff */
[C---:B------:R-:W-:Y:S02]  /*22a0*/  PRMT R54, R41.reuse, 0x9910, RZ ;  /* 0x0000991029367816 */ /* 0x040fe400000000ff */
[----:B------:R-:W-:-:S02]  /*22b0*/  PRMT R55, R41, 0xbb32, RZ ;  /* 0x0000bb3229377816 */ /* 0x000fc400000000ff */
[----:B------:R-:W-:Y:S02]  /*22c0*/  IADD3 R8, P1, PT, R50, R8, RZ ;  /* 0x0000000832087210 */ /* 0x000fe40007f3e0ff */
[----:B------:R-:W-:Y:S02]  /*22d0*/  IADD3 R7, P2, PT, R51, R7, RZ ;  /* 0x0000000733077210 */ /* 0x000fe40007f5e0ff */
[----:B------:R-:W-:Y:S02]  /*22e0*/  IADD3 R6, P3, PT, R52, R6, RZ ;  /* 0x0000000634067210 */ /* 0x000fe40007f7e0ff */
[----:B------:R-:W-:Y:S02]  /*22f0*/  IADD3 R5, P4, PT, R53, R5, RZ ;  /* 0x0000000535057210 */ /* 0x000fe40007f9e0ff */
[----:B------:R-:W-:Y:S02]  /*2300*/  IADD3 R4, P5, PT, R54, R4, RZ ;  /* 0x0000000436047210 */ /* 0x000fe40007fbe0ff */
[----:B------:R-:W-:-:S02]  /*2310*/  IADD3 R3, P6, PT, R55, R3, RZ ;  /* 0x0000000337037210 */ /* 0x000fc40007fde0ff */
[----:B------:R-:W-:Y:S02]  /*2320*/  LEA.HI.X.SX32 R29, R50, R29, 0x1, P1 ;  /* 0x0000001d321d7211 */ /* 0x000fe400008f0eff */
[----:B------:R-:W-:Y:S02]  /*2330*/  LEA.HI.X.SX32 R28, R51, R28, 0x1, P2 ;  /* 0x0000001c331c7211 */ /* 0x000fe400010f0eff */
[----:B------:R-:W-:Y:S02]  /*2340*/  LEA.HI.X.SX32 R27, R52, R27, 0x1, P3 ;  /* 0x0000001b341b7211 */ /* 0x000fe400018f0eff */
[----:B------:R-:W-:Y:S02]  /*2350*/  LEA.HI.X.SX32 R26, R53, R26, 0x1, P4 ;  /* 0x0000001a351a7211 */ /* 0x000fe400020f0eff */
[----:B------:R-:W-:Y:S02]  /*2360*/  LEA.HI.X.SX32 R25, R54, R25, 0x1, P5 ;  /* 0x0000001936197211 */ /* 0x000fe400028f0eff */
[----:B------:R-:W-:Y:S01]  /*2370*/  LEA.HI.X.SX32 R24, R55, R24, 0x1, P6 ;  /* 0x0000001837187211 */ /* 0x000fe200030f0eff */
[----:B------:R-:W-:Y:S06]  /*2380*/  @!P0 BRA `(.L_x_7353) ;  /* 0xfffffff800f08947 */ /* 0x000fec000383ffff */
[----:B------:R-:W-:Y:S05]  /*2390*/  BSYNC.RECONVERGENT B1 ;  /* 0x0000000000017941 */ /* 0x000fea0003800200 */
.L_x_7352:
        /* <DEDUP_REMOVED lines=14> */
.L_x_7351:
[----:B------:R-:W-:Y:S05]  /*2480*/  BSYNC.RECONVERGENT B0 ;  /* 0x0000000000007941 */ /* 0x000fea0003800200 */
.L_x_7350:
        /* <DEDUP_REMOVED lines=39> */
.L_x_7355:
[----:B------:R-:W-:Y:S05]  /*2700*/  BSYNC.RECONVERGENT B0 ;  /* 0x0000000000007941 */ /* 0x000fea0003800200 */
.L_x_7354:
[----:B------:R-:W-:Y:S04]  /*2710*/  BSSY.RECONVERGENT B0, `(.L_x_7356) ;  /* 0x000003b000007945 */ /* 0x000fe80003800200 */
[----:B------:R-:W-:Y:S05]  /*2720*/  @P0 BRA `(.L_x_7357) ;  /* 0x0000000000e40947 */ /* 0x000fea0003800000 */
[----:B------:R-:W-:Y:S01]  /*2730*/  IMAD.IADD R49, R49, 0x1, R0 ;  /* 0x0000000131317824 */ /* 0x000fe200078e0200 */
[----:B------:R-:W-:Y:S02]  /*2740*/  PRMT R18, R50, 0x9910, RZ ;  /* 0x0000991032127816 */ /* 0x000fe400000000ff */
[----:B------:R-:W-:Y:S02]  /*2750*/  PRMT R19, R51, 0x9910, RZ ;  /* 0x0000991033137816 */ /* 0x000fe400000000ff */
[----:B------:R-:W-:Y:S02]  /*2760*/  ISETP.GE.U32.AND P0, PT, R49, R38, PT ;  /* 0x000000263100720c */ /* 0x000fe40003f06070 */
[----:B------:R-:W-:Y:S02]  /*2770*/  PRMT R33, R52, 0x9910, RZ ;  /* 0x0000991034217816 */ /* 0x000fe400000000ff */
        /* <DEDUP_REMOVED lines=9> */
[----:B------:R-:W-:Y:S06]  /*2810*/  @P0 BRA `(.L_x_7357) ;  /* 0x0000000000a80947 */ /* 0x000fec0003800000 */
[----:B------:R-:W-:Y:S02]  /*2820*/  IADD3 R49, PT, PT, R49, R0, RZ ;  /* 0x0000000031317210 */ /* 0x000fe40007ffe0ff */
[----:B------:R-:W-:Y:S02]  /*2830*/  PRMT R18, R34, 0x9910, RZ ;  /* 0x0000991022127816 */ /* 0x000fe400000000ff */
[----:B------:R-:W-:Y:S02]  /*2840*/  ISETP.GE.U32.AND P0, PT, R49, R38, PT ;  /* 0x000000263100720c */ /* 0x000fe40003f06070 */
[----:B------:R-:W-:Y:S02]  /*2850*/  PRMT R19, R54, 0x9910, RZ ;  /* 0x0000991036137816 */ /* 0x000fe400000000ff */
[----:B------:R-:W-:Y:S02]  /*2860*/  PRMT R32, R55, 0x9910, RZ ;  /* 0x0000991037207816 */ /* 0x000fe400000000ff */
[----:B------:R-:W-:-:S02]  /*2870*/  PRMT R33, R56, 0x9910, RZ ;  /* 0x0000991038217816 */ /* 0x000fc400000000ff */
[----:B------:R-:W-:Y:S02]  /*2880*/  IADD3 R13, P1, PT, R18, R13, RZ ;  /* 0x0000000d120d7210 */ /* 0x000fe40007f3e0ff */
[----:B------:R-:W-:Y:S02]  /*2890*/  IADD3 R14, P2, PT, R19, R14, RZ ;  /* 0x0000000e130e7210 */ /* 0x000fe40007f5e0ff */
[----:B------:R-:W-:Y:S02]  /*28a0*/  IADD3 R11, P3, PT, R32, R11, RZ ;  /* 0x0000000b200b7210 */ /* 0x000fe40007f7e0ff */
[----:B------:R-:W-:Y:S02]  /*28b0*/  IADD3 R12, P4, PT, R33, R12, RZ ;  /* 0x0000000c210c7210 */ /* 0x000fe40007f9e0ff */
[----:B------:R-:W-:Y:S02]  /*28c0*/  LEA.HI.X.SX32 R44, R18, R44, 0x1, P1 ;  /* 0x0000002c122c7211 */ /* 0x000fe400008f0eff */
[----:B------:R-:W-:-:S02]  /*28d0*/  LEA.HI.X.SX32 R43, R19, R43, 0x1, P2 ;  /* 0x0000002b132b7211 */ /* 0x000fc400010f0eff */
[----:B------:R-:W-:Y:S02]  /*28e0*/  LEA.HI.X.SX32 R42, R32, R42, 0x1, P3 ;  /* 0x0000002a202a7211 */ /* 0x000fe400018f0eff */
[----:B------:R-:W-:Y:S01]  /*28f0*/  LEA.HI.X.SX32 R39, R33, R39, 0x1, P4 ;  /* 0x0000002721277211 */ /* 0x000fe200020f0eff */
[----:B------:R-:W-:Y:S06]  /*2900*/  @P0 BRA `(.L_x_7357) ;  /* 0x00000000006c0947 */ /* 0x000fec0003800000 */
        /* <DEDUP_REMOVED lines=8> */
[C---:B------:R-:W-:Y:S02]  /*2990*/  IADD3 R8, P3, PT, R19.reuse, R8, RZ ;  /* 0x0000000813087210 */ /* 0x040fe40007f7e0ff */
[----:B------:R-:W-:Y:S02]  /*29a0*/  IADD3 R7, P4, PT, R32, R7, RZ ;  /* 0x0000000720077210 */ /* 0x000fe40007f9e0ff */
[----:B------:R-:W-:Y:S02]  /*29b0*/  LEA.HI.X.SX32 R31, R0, R31, 0x1, P1 ;  /* 0x0000001f001f7211 */ /* 0x000fe400008f0eff */
[----:B------:R-:W-:Y:S02]  /*29c0*/  LEA.HI.X.SX32 R30, R18, R30, 0x1, P2 ;  /* 0x0000001e121e7211 */ /* 0x000fe400010f0eff */
[----:B------:R-:W-:-:S02]  /*29d0*/  LEA.HI.X.SX32 R29, R19, R29, 0x1, P3 ;  /* 0x0000001d131d7211 */ /* 0x000fc400018f0eff */
[----:B------:R-:W-:Y:S01]  /*29e0*/  LEA.HI.X.SX32 R28, R32, R28, 0x1, P4 ;  /* 0x0000001c201c7211 */ /* 0x000fe200020f0eff */
[----:B------:R-:W-:Y:S06]  /*29f0*/  @P0 BRA `(.L_x_7357) ;  /* 0x0000000000300947 */ /* 0x000fec0003800000 */
[----:B------:R-:W-:Y:S02]  /*2a00*/  PRMT R0, R35, 0x9910, RZ ;  /* 0x0000991023007816 */ /* 0x000fe400000000ff */
[----:B------:R-:W-:Y:S02]  /*2a10*/  PRMT R18, R40, 0x9910, RZ ;  /* 0x0000991028127816 */ /* 0x000fe400000000ff */
[----:B------:R-:W-:Y:S02]  /*2a20*/  PRMT R19, R36, 0x9910, RZ ;  /* 0x0000991024137816 */ /* 0x000fe400000000ff */
[----:B------:R-:W-:Y:S02]  /*2a30*/  PRMT R32, R41, 0x9910, RZ ;  /* 0x0000991029207816 */ /* 0x000fe400000000ff */
[----:B------:R-:W-:Y:S02]  /*2a40*/  IADD3 R6, P0, PT, R0, R6, RZ ;  /* 0x0000000600067210 */ /* 0x000fe40007f1e0ff */
[----:B------:R-:W-:-:S02]  /*2a50*/  IADD3 R5, P1, PT, R18, R5, RZ ;  /* 0x0000000512057210 */ /* 0x000fc40007f3e0ff */
[C---:B------:R-:W-:Y:S02]  /*2a60*/  IADD3 R4, P2, PT, R19.reuse, R4, RZ ;  /* 0x0000000413047210 */ /* 0x040fe40007f5e0ff */
[----:B------:R-:W-:Y:S02]  /*2a70*/  IADD3 R3, P3, PT, R32, R3, RZ ;  /* 0x0000000320037210 */ /* 0x000fe40007f7e0ff */
[----:B------:R-:W-:Y:S02]  /*2a80*/  LEA.HI.X.SX32 R27, R0, R27, 0x1, P0 ;  /* 0x0000001b001b7211 */ /* 0x000fe400000f0eff */
[----:B------:R-:W-:Y:S02]  /*2a90*/  LEA.HI.X.SX32 R26, R18, R26, 0x1, P1 ;  /* 0x0000001a121a7211 */ /* 0x000fe400008f0eff */
[----:B------:R-:W-:Y:S02]  /*2aa0*/  LEA.HI.X.SX32 R25, R19, R25, 0x1, P2 ;  /* 0x0000001913197211 */ /* 0x000fe400010f0eff */
[----:B------:R-:W-:-:S07]  /*2ab0*/  LEA.HI.X.SX32 R24, R32, R24, 0x1, P3 ;  /* 0x0000001820187211 */ /* 0x000fce00018f0eff */
.L_x_7357:
[----:B------:R-:W-:Y:S05]  /*2ac0*/  BSYNC.RECONVERGENT B0 ;  /* 0x0000000000007941 */ /* 0x000fea0003800200 */
.L_x_7356:
[----:B------:R-:W-:Y:S02]  /*2ad0*/  IADD3 R13, P4, P5, R10, R13, R21 ;  /* 0x0000000d0a0d7210 */ /* 0x000fe40007d9e015 */
[----:B------:R-:W-:Y:S02]  /*2ae0*/  IADD3 R14, P0, P1, R9, R14, R20 ;  /* 0x0000000e090e7210 */ /* 0x000fe4000791e014 */
[----:B------:R-:W-:Y:S02]  /*2af0*/  IADD3 R11, P2, P3, R8, R11, R16 ;  /* 0x0000000b080b7210 */ /* 0x000fe40007b5e010 */
[----:B------:R-:W-:Y:S02]  /*2b00*/  IADD3.X R44, PT, PT, R31, R44, R48, P4, P5 ;  /* 0x0000002c1f2c7210 */ /* 0x000fe400027ea430 */
[----:B------:R-:W-:Y:S02]  /*2b10*/  IADD3 R12, P5, P4, R7, R12, R15 ;  /* 0x0000000c070c7210 */ /* 0x000fe40007cbe00f */
[----:B------:R-:W-:-:S02]  /*2b20*/  IADD3.X R33, PT, PT, R30, R43, R47, P0, P1 ;  /* 0x0000002b1e217210 */ /* 0x000fc400007e242f */
[----:B------:R-:W-:Y:S02]  /*2b30*/  IADD3.X R42, PT, PT, R29, R42, R46, P2, P3 ;  /* 0x0000002a1d2a7210 */ /* 0x000fe400017e642e */
[----:B------:R-:W-:Y:S02]  /*2b40*/  IADD3 R38, P0, PT, R6, R13, RZ ;  /* 0x0000000d06267210 */ /* 0x000fe40007f1e0ff */
[----:B------:R-:W-:Y:S02]  /*2b50*/  IADD3 R34, P2, PT, R4, R11, RZ ;  /* 0x0000000b04227210 */ /* 0x000fe40007f5e0ff */
[----:B------:R-:W-:Y:S02]  /*2b60*/  IADD3 R36, P3, PT, R3, R12, RZ ;  /* 0x0000000c03247210 */ /* 0x000fe40007f7e0ff */
[----:B------:R-:W-:Y:S01]  /*2b70*/  IADD3.X R37, PT, PT, R28, R39, R45, P5, P4 ;  /* 0x000000271c257210 */ /* 0x000fe20002fe842d */
[----:B------:R-:W-:Y:S01]  /*2b80*/  IMAD.X R39, R27, 0x1, R44, P0 ;  /* 0x000000011b277824 */ /* 0x000fe200000e062c */
[----:B------:R-:W-:Y:S01]  /*2b90*/  IADD3 R32, P1, PT, R5, R14, RZ ;  /* 0x0000000e05207210 */ /* 0x000fe20007f3e0ff */
[----:B------:R-:W-:-:S02]  /*2ba0*/  IMAD.X R35, R25, 0x1, R42, P2 ;  /* 0x0000000119237824 */ /* 0x000fc400010e062a */
[----:B------:R-:W-:Y:S01]  /*2bb0*/  IMAD.X R37, R24, 0x1, R37, P3 ;  /* 0x0000000118257824 */ /* 0x000fe200018e0625 */
[----:B------:R-:W-:Y:S01]  /*2bc0*/  IADD3.X R33, PT, PT, R26, R33, RZ, P1, !PT ;  /* 0x000000211a217210 */ /* 0x000fe20000ffe4ff */
[----:B------:R-:W-:Y:S08]  /*2bd0*/  BRA `(.L_x_7337) ;  /* 0x000000a800187947 */ /* 0x000ff00003800000 */
.L_x_7349:
        /* <DEDUP_REMOVED lines=36> */
[--C-:B------:R-:W-:Y:S02]  /*2e20*/  IMAD.MOV.U32 R39, RZ, RZ, R20.reuse ;  /* 0x000000ffff277224 */ /* 0x100fe400078e0014 */
        /* <DEDUP_REMOVED lines=30> */
[----:B------:R-:W-:-:S07]  /*3010*/  IMAD.MOV.U32 R39, RZ, RZ, R20 ;  /* 0x000000ffff277224 */ /* 0x000fce00078e0014 */
.L_x_7362:
[----:B------:R-:W-:Y:S02]  /*3020*/  IMAD R34, R54, R3, RZ ;  /* 0x0000000336227224 */ /* 0x000fe400078e02ff */
[----:B------:R-:W-:-:S03]  /*3030*/  IMAD.IADD R3, R3, 0x1, R0 ;  /* 0x0000000103037824 */ /* 0x000fc600078e0200 */
[----:B------:R-:W-:-:S05]  /*3040*/  SHF.R.U32.HI R35, RZ, 0x2, R34 ;  /* 0x00000002ff237819 */ /* 0x000fca0000011622 */
[----:B------:R-:W-:-:S04]  /*3050*/  IMAD.WIDE.U32 R34, R35, 0x8, R18 ;  /* 0x0000000823227825 */ /* 0x000fc800078e0012 */
[C---:B------:R-:W-:Y:S02]  /*3060*/  IMAD R36, R54.reuse, R3, RZ ;  /* 0x0000000336247224 */ /* 0x040fe400078e02ff */
[----:B------:R-:W2:Y:S01]  /*3070*/  LDG.E.64 R34, desc[UR36][R34.64] ;  /* 0x0000002422227981 */ /* 0x000ea2000c1e1b00 */
[----:B------:R-:W-:Y:S02]  /*3080*/  IMAD.IADD R3, R3, 0x1, R0 ;  /* 0x0000000103037824 */ /* 0x000fe400078e0200 */
[----:B------:R-:W-:Y:S02]  /*3090*/  SHF.R.U32.HI R37, RZ, 0x2, R36 ;  /* 0x00000002ff257819 */ /* 0x000fe40000011624 */
[----:B------:R-:W-:-:S03]  /*30a0*/  IMAD R40, R54, R3, RZ ;  /* 0x0000000336287224 */ /* 0x000fc600078e02ff */
        /* <DEDUP_REMOVED lines=64> */
.L_x_7361:
        /* <DEDUP_REMOVED lines=14> */
.L_x_7360:
[----:B------:R-:W-:Y:S05]  /*3590*/  BSYNC.RECONVERGENT B0 ;  /* 0x0000000000007941 */ /* 0x000fea0003800200 */
.L_x_7359:
        /* <DEDUP_REMOVED lines=43> */
.L_x_7364:
[----:B------:R-:W-:Y:S05]  /*3850*/  BSYNC.RECONVERGENT B0 ;  /* 0x0000000000007941 */ /* 0x000fea0003800200 */
.L_x_7363:
[----:B------:R-:W-:Y:S04]  /*3860*/  BSSY.RECONVERGENT B0, `(.L_x_7365) ;  /* 0x000003d000007945 */ /* 0x000fe80003800200 */
        /* <DEDUP_REMOVED lines=54> */
[----:B------:R-:W-:Y:S02]  /*3bd0*/  IADD3 R5, P2, PT, R18, R5, RZ ;  /* 0x0000000512057210 */ /* 0x000fe40007f5e0ff */
[----:B------:R-:W-:Y:S02]  /*3be0*/  IADD3 R4, P3, PT, R19, R4, RZ ;  /* 0x0000000413047210 */ /* 0x000fe40007f7e0ff */
[----:B------:R-:W-:Y:S02]  /*3bf0*/  LEA.HI.X.SX32 R24, R0, R24, 0x1, P0 ;  /* 0x0000001800187211 */ /* 0x000fe400000f0eff */
[----:B------:R-:W-:Y:S02]  /*3c00*/  LEA.HI.X.SX32 R21, R3, R21, 0x1, P1 ;  /* 0x0000001503157211 */ /* 0x000fe400008f0eff */
[----:B------:R-:W-:Y:S02]  /*3c10*/  LEA.HI.X.SX32 R20, R18, R20, 0x1, P2 ;  /* 0x0000001412147211 */ /* 0x000fe400010f0eff */
[----:B------:R-:W-:-:S07]  /*3c20*/  LEA.HI.X.SX32 R16, R19, R16, 0x1, P3 ;  /* 0x0000001013107211 */ /* 0x000fce00018f0eff */
.L_x_7366:
[----:B------:R-:W-:Y:S05]  /*3c30*/  BSYNC.RECONVERGENT B0 ;  /* 0x0000000000007941 */ /* 0x000fea0003800200 */
.L_x_7365:
        /* <DEDUP_REMOVED lines=9> */
[----:B------:R-:W-:Y:S01]  /*3cd0*/  IADD3 R36, P3, PT, R4, R13, RZ ;  /* 0x0000000d04247210 */ /* 0x000fe20007f7e0ff */
[----:B------:R-:W-:Y:S01]  /*3ce0*/  IMAD.X R39, R24, 0x1, R31, P0 ;  /* 0x0000000118277824 */ /* 0x000fe200000e061f */
[----:B------:R-:W-:Y:S01]  /*3cf0*/  IADD3.X R25, PT, PT, R25, R30, R45, P5, P4 ;  /* 0x0000001e19197210 */ /* 0x000fe20002fe842d */
[----:B------:R-:W-:Y:S01]  /*3d00*/  IMAD.X R35, R20, 0x1, R29, P2 ;  /* 0x0000000114237824 */ /* 0x000fe200010e061d */
[----:B------:R-:W-:-:S03]  /*3d10*/  IADD3 R32, P1, PT, R6, R15, RZ ;  /* 0x0000000f06207210 */ /* 0x000fc60007f3e0ff */
[----:B------:R-:W-:Y:S01]  /*3d20*/  IMAD.X R37, R16, 0x1, R25, P3 ;  /* 0x0000000110257824 */ /* 0x000fe200018e0619 */
[----:B------:R-:W-:Y:S01]  /*3d30*/  IADD3.X R33, PT, PT, R21, R0, RZ, P1, !PT ;  /* 0x0000000015217210 */ /* 0x000fe20000ffe4ff */
[----:B------:R-:W-:Y:S08]  /*3d40*/  BRA `(.L_x_7337) ;  /* 0x0000009400bc7947 */ /* 0x000ff00003800000 */
.L_x_7358:
[----:B------:R-:W0:Y:S01]  /*3d50*/  LDCU UR4, c[0x0][0x39c] ;  /* 0x00007380ff0477ac */ /* 0x000e220008000800 */
[----:B------:R-:W1:Y:S01]  /*3d60*/  LDC R0, c[0x0][0x388] ;  /* 0x0000e200ff007b82 */ /* 0x000e620000000800 */
[----:B------:R-:W-:Y:S07]  /*3d70*/  BSSY.RECONVERGENT B0, `(.L_x_7367) ;  /* 0x0000493000007945 */ /* 0x000fee0003800200 */
        /* <DEDUP_REMOVED lines=33> */
[----:B------:R-:W-:Y:S01]  /*3f90*/  IMAD.MOV.U32 R42, RZ, RZ, R24 ;  /* 0x000000ffff2a7224 */ /* 0x000fe200078e0018 */
        /* <DEDUP_REMOVED lines=34> */
[----:B------:R-:W-:Y:S02]  /*41c0*/  IMAD.MOV.U32 R43, RZ, RZ, R24 ;  /* 0x000000ffff2b7224 */ /* 0x000fe400078e0018 */
[----:B0-----:R-:W-:-:S07]  /*41d0*/  VIADD R50, R38, 0x1 ;  /* 0x0000000126327836 */ /* 0x001fce0000000000 */
.L_x_7374:
        /* <DEDUP_REMOVED lines=110> */
[----:B------:R-:W-:Y:S01]  /*48c0*/  ISETP.NE.AND P1, PT, R50, 0x5, PT ;  /* 0x000000053200780c */ /* 0x000fe20003f25270 */
[----:B------:R-:W-:Y:S02]  /*48d0*/  IMAD.MOV.U32 R39, RZ, RZ, R47 ;  /* 0x000000ffff277224 */ /* 0x000fe400078e002f */
        /* <DEDUP_REMOVED lines=50> */
[----:B------:R-:W-:Y:S01]  /*4c00*/  ISETP.NE.AND P1, PT, R50, 0xb, PT ;  /* 0x0000000b3200780c */ /* 0x000fe20003f25270 */
[----:B------:R-:W-:Y:S02]  /*4c10*/  IMAD.MOV.U32 R39, RZ, RZ, R47 ;  /* 0x000000ffff277224 */ /* 0x000fe400078e002f */
        /* <DEDUP_REMOVED lines=122> */
[----:B------:R-:W-:Y:S02]  /*53c0*/  IMAD.MOV.U32 R46, RZ, RZ, RZ ;  /* 0x000000ffff2e7224 */ /* 0x000fe400078e00ff */
        /* <DEDUP_REMOVED lines=10> */
[----:B------:R-:W-:Y:S02]  /*5470*/  IMAD R38, R46, UR52, R51 ;  /* 0x000000342e267c24 */ /* 0x000fe4000f8e0233 */
[----:B------:R-:W-:Y:S02]  /*5480*/  @P1 IMAD.MOV R39, RZ, RZ, -R39 ;  /* 0x000000ffff271224 */ /* 0x000fe400078e0a27 */
[----:B------:R-:W-:Y:S02]  /*5490*/  IMAD R45, R38, UR31, R45 ;  /* 0x0000001f262d7c24 */ /* 0x000fe4000f8e022d */
[----:B0-----:R-:W-:-:S04]  /*54a0*/  @P1 IMAD R46, R39, R48, R47 ;  /* 0x00000030272e1224 */ /* 0x001fc800078e022f */
[----:B--2---:R-:W-:-:S07]  /*54b0*/  @P1 IMAD R45, R46, R49, R45 ;  /* 0x000000312e2d1224 */ /* 0x004fce00078e022d */
.L_x_7370:
[----:B------:R-:W-:-:S04]  /*54c0*/  LOP3.LUT R39, R45, 0xfffffff8, RZ, 0xc0, !PT ;  /* 0xfffffff82d277812 */ /* 0x000fc800078ec0ff */
[----:B------:R-:W-:-:S04]  /*54d0*/  IADD3 R38, P1, PT, R39, R18, RZ ;  /* 0x0000001227267210 */ /* 0x000fc80007f3e0ff */
[----:B------:R-:W-:-:S06]  /*54e0*/  IADD3.X R39, PT, PT, RZ, R19, RZ, P1, !PT ;  /* 0x00000013ff277210 */ /* 0x000fcc0000ffe4ff */
[----:B------:R-:W2:Y:S01]  /*54f0*/  LDG.E.64 R38, desc[UR36][R38.64] ;  /* 0x0000002426267981 */ /* 0x000ea2000c1e1b00 */
[----:B------:R-:W-:Y:S02]  /*5500*/  VIADD R57, R3, UR4 ;  /* 0x0000000403397c36 */ /* 0x000fe40008000000 */
        /* <DEDUP_REMOVED lines=10> */
[----:B------:R-:W-:Y:S06]  /*55b0*/  BRA.U !UP0, `(.L_x_7371) ;  /* 0x0000000d08947547 */ /* 0x000fec000b800000 */
        /* <DEDUP_REMOVED lines=224> */
[----:B------:R-:W-:-:S04]  /*63c0*/  IMAD R39, R51, UR52, R54 ;  /* 0x0000003433277c24 */ /* 0x000fc8000f8e0236 */
[----:B------:R-:W-:Y:S02]  /*63d0*/  @P1 IMAD.MOV R51, RZ, RZ, -R38 ;  /* 0x000000ffff331224 */ /* 0x000fe400078e0a26 */
[----:B------:R-:W-:Y:S02]  /*63e0*/  IMAD R48, R39, UR31, R48 ;  /* 0x0000001f27307c24 */ /* 0x000fe4000f8e0230 */
[----:B0-----:R-:W-:-:S04]  /*63f0*/  @P1 IMAD R53, R55, R51, R53 ;  /* 0x0000003337351224 */ /* 0x001fc800078e0235 */
[----:B--2---:R-:W-:-:S07]  /*6400*/  @P1 IMAD R48, R53, R58, R48 ;  /* 0x0000003a35301224 */ /* 0x004fce00078e0230 */
.L_x_7371:
        /* <DEDUP_REMOVED lines=241> */
[----:B------:R-:W-:-:S05]  /*7320*/  @P1 SHF.R.U32.HI R38, RZ, R39, R38 ;  /* 0x00000027ff261219 */ /* 0x000fca0000011626 */
[----:B------:R-:W-:-:S04]  /*7330*/  @P1 IMAD.MOV R39, RZ, RZ, -R38 ;  /* 0x000000ffff271224 */ /* 0x000fc800078e0a26 */
[----:B0-----:R-:W-:-:S04]  /*7340*/  @P1 IMAD R63, R55, R39, R63 ;  /* 0x00000027373f1224 */ /* 0x001fc800078e023f */
[----:B--2---:R-:W-:-:S07]  /*7350*/  @P1 IMAD R48, R63, R58, R48 ;  /* 0x0000003a3f301224 */ /* 0x004fce00078e0230 */
.L_x_7372:
        /* <DEDUP_REMOVED lines=245> */
.L_x_7373:
        /* <DEDUP_REMOVED lines=8> */
.L_x_7369:
[----:B------:R-:W-:Y:S01]  /*8330*/  PRMT R38, R46, 0x9910, RZ ;  /* 0x000099102e267816 */ /* 0x000fe200000000ff */
[----:B------:R-:W1:Y:S01]  /*8340*/  LDCU UR5, c[0x0][0x394] ;  /* 0x00007280ff0577ac */ /* 0x000e620008000800 */
[----:B------:R-:W-:Y:S02]  /*8350*/  PRMT R48, R49, 0x9910, RZ ;  /* 0x0000991031307816 */ /* 0x000fe400000000ff */
[----:B------:R-:W-:Y:S02]  /*8360*/  IADD3 R21, P1, PT, R38, R21, RZ ;  /* 0x0000001526157210 */ /* 0x000fe40007f3e0ff */
[----:B------:R-:W-:Y:S02]  /*8370*/  IADD3 R16, P3, PT, R48, R16, RZ ;  /* 0x0000001030107210 */ /* 0x000fe40007f7e0ff */
[----:B------:R-:W-:Y:S02]  /*8380*/  LEA.HI.X.SX32 R43, R38, R43, 0x1, P1 ;  /* 0x0000002b262b7211 */ /* 0x000fe400008f0eff */
[----:B------:R-:W-:-:S02]  /*8390*/  PRMT R38, R47, 0x9910, RZ ;  /* 0x000099102f267816 */ /* 0x000fc400000000ff */
[----:B------:R-:W-:Y:S02]  /*83a0*/  PRMT R39, R45, 0x9910, RZ ;  /* 0x000099102d277816 */ /* 0x000fe400000000ff */
[----:B------:R-:W-:Y:S02]  /*83b0*/  LEA.HI.X.SX32 R41, R48, R41, 0x1, P3 ;  /* 0x0000002930297211 */ /* 0x000fe400018f0eff */
[----:B------:R-:W-:Y:S02]  /*83c0*/  PRMT R48, R53, 0x9910, RZ ;  /* 0x0000991035307816 */ /* 0x000fe400000000ff */
[----:B------:R-:W-:Y:S02]  /*83d0*/  IADD3 R15, P1, PT, R38, R15, RZ ;  /* 0x0000000f260f7210 */ /* 0x000fe40007f3e0ff */
[----:B------:R-:W-:Y:S02]  /*83e0*/  IADD3 R20, P2, PT, R39, R20, RZ ;  /* 0x0000001427147210 */ /* 0x000fe40007f5e0ff */
[----:B------:R-:W-:-:S02]  /*83f0*/  PRMT R63, R60, 0x9910, RZ ;  /* 0x000099103c3f7816 */ /* 0x000fc400000000ff */
[----:B------:R-:W-:Y:S02]  /*8400*/  IADD3 R14, P3, PT, R48, R14, RZ ;  /* 0x0000000e300e7210 */ /* 0x000fe40007f7e0ff */
[----:B------:R-:W-:Y:S02]  /*8410*/  LEA.HI.X.SX32 R40, R38, R40, 0x1, P1 ;  /* 0x0000002826287211 */ /* 0x000fe400008f0eff */
[----:B------:R-:W-:Y:S02]  /*8420*/  LEA.HI.X.SX32 R42, R39, R42, 0x1, P2 ;  /* 0x0000002a272a7211 */ /* 0x000fe400010f0eff */
[----:B------:R-:W-:Y:S02]  /*8430*/  IADD3 R11, P1, PT, R63, R11, RZ ;  /* 0x0000000b3f0b7210 */ /* 0x000fe40007f3e0ff */
[----:B------:R-:W-:Y:S02]  /*8440*/  PRMT R39, R54, 0x9910, RZ ;  /* 0x0000991036277816 */ /* 0x000fe400000000ff */
[----:B------:R-:W-:Y:S01]  /*8450*/  LEA.HI.X.SX32 R35, R48, R35, 0x1, P3 ;  /* 0x0000002330237211 */ /* 0x000fe200018f0eff */
[----:B------:R-:W-:Y:S01]  /*8460*/  IMAD.U32 R48, RZ, RZ, UR4 ;  /* 0x00000004ff307e24 */ /* 0x000fe2000f8e00ff */
[----:B------:R-:W-:-:S02]  /*8470*/  PRMT R38, R59, 0x9910, RZ ;  /* 0x000099103b267816 */ /* 0x000fc400000000ff */
[----:B------:R-:W-:Y:S01]  /*8480*/  LEA.HI.X.SX32 R32, R63, R32, 0x1, P1 ;  /* 0x000000203f207211 */ /* 0x000fe200008f0eff */
[----:B------:R-:W-:Y:S01]  /*8490*/  IMAD R3, R48, 0x4, R3 ;  /* 0x0000000430037824 */ /* 0x000fe200078e0203 */
[C---:B------:R-:W-:Y:S02]  /*84a0*/  IADD3 R13, P2, PT, R39.reuse, R13, RZ ;  /* 0x0000000d270d7210 */ /* 0x040fe40007f5e0ff */
[----:B------:R-:W-:Y:S02]  /*84b0*/  IADD3 R12, P1, PT, R38, R12, RZ ;  /* 0x0000000c260c7210 */ /* 0x000fe40007f3e0ff */
[----:B------:R-:W-:Y:S02]  /*84c0*/  PRMT R63, R52, 0x9910, RZ ;  /* 0x00009910343f7816 */ /* 0x000fe400000000ff */
[----:B------:R-:W-:Y:S01]  /*84d0*/  LEA.HI.X.SX32 R34, R39, R34, 0x1, P2 ;  /* 0x0000002227227211 */ /* 0x000fe200010f0eff */
[----:B------:R-:W-:Y:S01]  /*84e0*/  IMAD R39, R48, 0x3, R3 ;  /* 0x0000000330277824 */ /* 0x000fe200078e0203 */
[----:B------:R-:W-:-:S02]  /*84f0*/  LEA.HI.X.SX32 R33, R38, R33, 0x1, P1 ;  /* 0x0000002126217211 */ /* 0x000fc400008f0eff */
[----:B------:R-:W-:Y:S02]  /*8500*/  IADD3 R10, P1, PT, R63, R10, RZ ;  /* 0x0000000a3f0a7210 */ /* 0x000fe40007f3e0ff */
[----:B-1----:R-:W-:Y:S02]  /*8510*/  MOV R38, UR5 ;  /* 0x0000000500267c02 */ /* 0x002fe40008000f00 */
[----:B------:R-:W-:Y:S02]  /*8520*/  PRMT R64, R51, 0x9910, RZ ;  /* 0x0000991033407816 */ /* 0x000fe400000000ff */
[----:B------:R-:W-:Y:S02]  /*8530*/  PRMT R65, R58, 0x9910, RZ ;  /* 0x000099103a417816 */ /* 0x000fe400000000ff */
[----:B------:R-:W-:Y:S02]  /*8540*/  LEA.HI.X.SX32 R31, R63, R31, 0x1, P1 ;  /* 0x0000001f3f1f7211 */ /* 0x000fe400008f0eff */
[----:B------:R-:W-:-:S02]  /*8550*/  ISETP.GE.U32.AND P1, PT, R39, R38, PT ;  /* 0x000000262700720c */ /* 0x000fc40003f26070 */
[C---:B------:R-:W-:Y:S02]  /*8560*/  IADD3 R9, P2, PT, R64.reuse, R9, RZ ;  /* 0x0000000940097210 */ /* 0x040fe40007f5e0ff */
[C---:B------:R-:W-:Y:S02]  /*8570*/  IADD3 R8, P3, PT, R65.reuse, R8, RZ ;  /* 0x0000000841087210 */ /* 0x040fe40007f7e0ff */
[----:B------:R-:W-:Y:S02]  /*8580*/  LEA.HI.X.SX32 R30, R64, R30, 0x1, P2 ;  /* 0x0000001e401e7211 */ /* 0x000fe400010f0eff */
[----:B------:R-:W-:Y:S02]  /*8590*/  LEA.HI.X.SX32 R29, R65, R29, 0x1, P3 ;  /* 0x0000001d411d7211 */ /* 0x000fe400018f0eff */
[----:B------:R-:W-:Y:S02]  /*85a0*/  PRMT R63, R61, 0x9910, RZ ;  /* 0x000099103d3f7816 */ /* 0x000fe400000000ff */
[----:B------:R-:W-:-:S02]  /*85b0*/  PRMT R64, R62, 0x9910, RZ ;  /* 0x000099103e407816 */ /* 0x000fc400000000ff */
[----:B------:R-:W-:Y:S02]  /*85c0*/  PRMT R65, R56, 0x9910, RZ ;  /* 0x0000991038417816 */ /* 0x000fe400000000ff */
[----:B------:R-:W-:Y:S02]  /*85d0*/  PRMT R66, R57, 0x9910, RZ ;  /* 0x0000991039427816 */ /* 0x000fe400000000ff */
[----:B------:R-:W-:Y:S02]  /*85e0*/  PRMT R39, R55, 0x9910, RZ ;  /* 0x0000991037277816 */ /* 0x000fe400000000ff */
[----:B------:R-:W-:Y:S02]  /*85f0*/  IADD3 R7, P2, PT, R63, R7, RZ ;  /* 0x000000073f077210 */ /* 0x000fe40007f5e0ff */
[----:B------:R-:W-:Y:S02]  /*8600*/  IADD3 R6, P3, PT, R64, R6, RZ ;  /* 0x0000000640067210 */ /* 0x000fe40007f7e0ff */
[----:B------:R-:W-:-:S02]  /*8610*/  IADD3 R5, P4, PT, R65, R5, RZ ;  /* 0x0000000541057210 */ /* 0x000fc40007f9e0ff */
[----:B------:R-:W-:Y:S02]  /*8620*/  IADD3 R4, P5, PT, R66, R4, RZ ;  /* 0x0000000442047210 */ /* 0x000fe40007fbe0ff */
[----:B------:R-:W-:Y:S02]  /*8630*/  IADD3 R0, P6, PT, R39, R0, RZ ;  /* 0x0000000027007210 */ /* 0x000fe40007fde0ff */
[----:B------:R-:W-:Y:S02]  /*8640*/  LEA.HI.X.SX32 R28, R63, R28, 0x1, P2 ;  /* 0x0000001c3f1c7211 */ /* 0x000fe400010f0eff */
[----:B------:R-:W-:Y:S02]  /*8650*/  LEA.HI.X.SX32 R27, R64, R27, 0x1, P3 ;  /* 0x0000001b401b7211 */ /* 0x000fe400018f0eff */
[----:B------:R-:W-:Y:S02]  /*8660*/  LEA.HI.X.SX32 R26, R65, R26, 0x1, P4 ;  /* 0x0000001a411a7211 */ /* 0x000fe400020f0eff */
[----:B------:R-:W-:-:S02]  /*8670*/  LEA.HI.X.SX32 R25, R66, R25, 0x1, P5 ;  /* 0x0000001942197211 */ /* 0x000fc400028f0eff */
[----:B------:R-:W-:Y:S01]  /*8680*/  LEA.HI.X.SX32 R24, R39, R24, 0x1, P6 ;  /* 0x0000001827187211 */ /* 0x000fe200030f0eff */
[----:B------:R-:W-:Y:S06]  /*8690*/  @!P1 BRA `(.L_x_7374) ;  /* 0xffffffb800d09947 */ /* 0x000fec000383ffff */
.L_x_7368:
[----:B0-----:R-:W-:Y:S05]  /*86a0*/  BSYNC.RECONVERGENT B0 ;  /* 0x0000000000007941 */ /* 0x001fea0003800200 */
.L_x_7367:
        /* <DEDUP_REMOVED lines=8> */
[C---:B0-----:R-:W-:Y:S01]  /*8730*/  ISETP.NE.AND P0, PT, R18.reuse, RZ, PT ;  /* 0x000000ff1200720c */ /* 0x041fe20003f05270 */
[----:B------:R-:W-:Y:S01]  /*8740*/  VIADD R62, R18, 0xffffffff ;  /* 0xffffffff123e7836 */ /* 0x000fe20000000000 */
[----:B------:R-:W-:-:S04]  /*8750*/  CS2R R18, SRZ ;  /* 0x0000000000127805 */ /* 0x000fc8000001ff00 */
        /* <DEDUP_REMOVED lines=277> */
.L_x_7378:
[----:B------:R-:W-:Y:S01]  /*98b0*/  SHF.R.U32.HI R18, RZ, 0x3, R45 ;  /* 0x00000003ff127819 */ /* 0x000fe2000001162d */
[----:B------:R-:W-:-:S07]  /*98c0*/  IMAD.MOV.U32 R19, RZ, RZ, RZ ;  /* 0x000000ffff137224 */ /* 0x000fce00078e00ff */
.L_x_7377:
        /* <DEDUP_REMOVED lines=288> */
.L_x_7380:
[----:B------:R-:W-:Y:S02]  /*aad0*/  SHF.R.U32.HI R64, RZ, 0x3, R53 ;  /* 0x00000003ff407819 */ /* 0x000fe40000011635 */
[----:B------:R-:W-:-:S07]  /*aae0*/  MOV R65, RZ ;  /* 0x000000ff00417202 */ /* 0x000fce0000000f00 */
.L_x_7379:
        /* <DEDUP_REMOVED lines=285> */
.L_x_7382:
[----:B------:R-:W-:Y:S02]  /*bcc0*/  SHF.R.U32.HI R64, RZ, 0x3, R51 ;  /* 0x00000003ff407819 */ /* 0x000fe40000011633 */
[----:B------:R-:W-:-:S07]  /*bcd0*/  MOV R65, RZ ;  /* 0x000000ff00417202 */ /* 0x000fce0000000f00 */
.L_x_7381:
        /* <DEDUP_REMOVED lines=285> */
.L_x_7384:
[----:B------:R-:W-:Y:S02]  /*ceb0*/  SHF.R.U32.HI R18, RZ, 0x3, R39 ;  /* 0x00000003ff127819 */ /* 0x000fe40000011627 */
[----:B------:R-:W-:-:S07]  /*cec0*/  MOV R19, RZ ;  /* 0x000000ff00137202 */ /* 0x000fce0000000f00 */
.L_x_7383:
[----:B------:R-:W-:-:S04]  /*ced0*/  LEA R36, P0, R18, R63, 0x3 ;  /* 0x0000003f12247211 */ /* 0x000fc800078018ff */
[----:B------:R-:W-:-:S05]  /*cee0*/  LEA.HI.X R37, R18, R44, R19, 0x3, P0 ;  /* 0x0000002c12257211 */ /* 0x000fca00000f1c13 */
[----:B------:R-:W2:Y:S02]  /*cef0*/  LDG.E.64 R18, desc[UR36][R36.64] ;  /* 0x0000002424127981 */ /* 0x000ea4000c1e1b00 */
[C---:B--2---:R-:W-:Y:S02]  /*cf00*/  PRMT R50, R18.reuse, 0x7610, R50 ;  /* 0x0000761012327816 */ /* 0x044fe40000000032 */
[----:B------:R-:W-:Y:S02]  /*cf10*/  PRMT R39, R18, 0x7632, R39 ;  /* 0x0000763212277816 */ /* 0x000fe40000000027 */
[C---:B------:R-:W-:Y:S02]  /*cf20*/  PRMT R56, R19.reuse, 0x7610, R56 ;  /* 0x0000761013387816 */ /* 0x040fe40000000038 */
[----:B------:R-:W-:-:S07]  /*cf30*/  PRMT R55, R19, 0x7632, R55 ;  /* 0x0000763213377816 */ /* 0x000fce0000000037 */
.L_x_7376:
[----:B------:R-:W-:Y:S05]  /*cf40*/  BSYNC.RECONVERGENT B0 ;  /* 0x0000000000007941 */ /* 0x000fea0003800200 */
.L_x_7375:
[----:B------:R-:W-:Y:S01]  /*cf50*/  ISETP.GE.U32.AND P0, PT, R3, R38, PT ;  /* 0x000000260300720c */ /* 0x000fe20003f06070 */
[----:B------:R-:W-:-:S12]  /*cf60*/  BSSY.RECONVERGENT B0, `(.L_x_7385) ;  /* 0x000003d000007945 */ /* 0x000fd80003800200 */
[----:B------:R-:W-:Y:S05]  /*cf70*/  @P0 BRA `(.L_x_7386) ;  /* 0x0000000000ec0947 */ /* 0x000fea0003800000 */
[----:B------:R-:W-:Y:S01]  /*cf80*/  IMAD.IADD R37, R3, 0x1, R48 ;  /* 0x0000000103257824 */ /* 0x000fe200078e0230 */
[----:B------:R-:W-:Y:S02]  /*cf90*/  PRMT R45, R45, 0x9910, RZ ;  /* 0x000099102d2d7816 */ /* 0x000fe400000000ff */
[----:B------:R-:W-:Y:S02]  /*cfa0*/  PRMT R18, R46, 0x9910, RZ ;  /* 0x000099102e127816 */ /* 0x000fe400000000ff */
[----:B------:R-:W-:Y:S02]  /*cfb0*/  ISETP.GE.U32.AND P0, PT, R37, R38, PT ;  /* 0x000000262500720c */ /* 0x000fe40003f06070 */
[----:B------:R-:W-:Y:S02]  /*cfc0*/  PRMT R19, R49, 0x9910, RZ ;  /* 0x0000991031137816 */ /* 0x000fe400000000ff */
[----:B------:R-:W-:Y:S02]  /*cfd0*/  PRMT R36, R47, 0x9910, RZ ;  /* 0x000099102f247816 */ /* 0x000fe400000000ff */
[----:B------:R-:W-:-:S02]  /*cfe0*/  MOV R3, R45 ;  /* 0x0000002d00037202 */ /* 0x000fc40000000f00 */
        /* <DEDUP_REMOVED lines=52> */
.L_x_7386:
[----:B------:R-:W-:Y:S05]  /*d330*/  BSYNC.RECONVERGENT B0 ;  /* 0x0000000000007941 */ /* 0x000fea0003800200 */
.L_x_7385:
        /* <DEDUP_REMOVED lines=9> */
[----:B------:R-:W-:Y:S01]  /*d3d0*/  IADD3.X R37, PT, PT, R28, R33, R40, P5, P4 ;  /* 0x000000211c257210 */ /* 0x000fe20002fe8428 */
[----:B------:R-:W-:Y:S01]  /*d3e0*/  IMAD.X R33, R35, 0x1, R26, P1 ;  /* 0x0000000123217824 */ /* 0x000fe200008e061a */
[----:B------:R-:W-:Y:S02]  /*d3f0*/  IADD3 R38, P0, PT, R13, R6, RZ ;  /* 0x000000060d267210 */ /* 0x000fe40007f1e0ff */
[----:B------:R-:W-:Y:S01]  /*d400*/  IADD3 R34, P2, PT, R11, R4, RZ ;  /* 0x000000040b227210 */ /* 0x000fe20007f5e0ff */
[----:B------:R-:W-:Y:S01]  /*d410*/  IMAD.X R37, R37, 0x1, R24, P3 ;  /* 0x0000000125257824 */ /* 0x000fe200018e0618 */
[----:B------:R-:W-:-:S02]  /*d420*/  IADD3.X R39, PT, PT, R10, R27, RZ, P0, !PT ;  /* 0x0000001b0a277210 */ /* 0x000fc400007fe4ff */
[----:B------:R-:W-:-:S09]  /*d430*/  IADD3.X R35, PT, PT, R8, R25, RZ, P2, !PT ;  /* 0x0000001908237210 */ /* 0x000fd200017fe4ff */
.L_x_7337:
[----:B------:R-:W-:Y:S05]  /*d440*/  BSYNC.RECONVERGENT B6 ;  /* 0x0000000000067941 */ /* 0x000fea0003800200 */
.L_x_7336:
[----:B------:R-:W0:Y:S02]  /*d450*/  LDCU UR4, c[0x0][0x3ac] ;  /* 0x00007580ff0477ac */ /* 0x000e240008000800 */
[----:B0-----:R-:W-:-:S09]  /*d460*/  UISETP.NE.AND UP0, UPT, UR4, URZ, UPT ;  /* 0x000000ff0400728c */ /* 0x001fd2000bf05270 */
[----:B------:R-:W-:Y:S05]  /*d470*/  BRA.U !UP0, `(.L_x_7387) ;  /* 0x0000000108dc7547 */ /* 0x000fea000b800000 */
[----:B------:R-:W0:Y:S01]  /*d480*/  S2R R4, SR_CgaCtaId ;  /* 0x0000000000047919 */ /* 0x000e220000008800 */
[----:B------:R-:W1:Y:S01]  /*d490*/  LDC R12, c[0x0][0x360] ;  /* 0x0000d800ff0c7b82 */ /* 0x000e620000000800 */
[----:B------:R-:W-:Y:S01]  /*d4a0*/  MOV R0, 0x400 ;  /* 0x0000040000007802 */ /* 0x000fe20000000f00 */
[----:B------:R-:W-:Y:S01]  /*d4b0*/  IMAD.MOV.U32 R5, RZ, RZ, R39 ;  /* 0x000000ffff057224 */ /* 0x000fe200078e0027 */
[----:B------:R-:W-:Y:S01]  /*d4c0*/  MOV R6, R32 ;  /* 0x0000002000067202 */ /* 0x000fe20000000f00 */
[----:B------:R-:W-:Y:S01]  /*d4d0*/  IMAD.MOV.U32 R7, RZ, RZ, R33 ;  /* 0x000000ffff077224 */ /* 0x000fe200078e0021 */
[----:B------:R-:W-:Y:S01]  /*d4e0*/  IADD3 R3, PT, PT, R0, 0x10, RZ ;  /* 0x0000001000037810 */ /* 0x000fe20007ffe0ff */
[----:B------:R-:W-:Y:S01]  /*d4f0*/  IMAD.MOV.U32 R9, RZ, RZ, R35 ;  /* 0x000000ffff097224 */ /* 0x000fe200078e0023 */
[----:B------:R-:W-:Y:S01]  /*d500*/  MOV R8, R34 ;  /* 0x0000002200087202 */ /* 0x000fe20000000f00 */
[----:B------:R-:W2:Y:S01]  /*d510*/  LDC R14, c[0x0][0x364] ;  /* 0x0000d900ff0e7b82 */ /* 0x000ea20000000800 */
[----:B------:R-:W-:Y:S01]  /*d520*/  MOV R10, R36 ;  /* 0x00000024000a7202 */ /* 0x000fe20000000f00 */
[----:B------:R-:W-:-:S02]  /*d530*/  IMAD.MOV.U32 R11, RZ, RZ, R37 ;  /* 0x000000ffff0b7224 */ /* 0x000fc400078e0025 */
[----:B-1----:R-:W-:Y:S01]  /*d540*/  IMAD R0, R2, R12, R17 ;  /* 0x0000000c02007224 */ /* 0x002fe200078e0211 */
[----:B0-----:R-:W-:Y:S02]  /*d550*/  LEA R3, R4, R3, 0x18 ;  /* 0x0000000304037211 */ /* 0x001fe400078ec0ff */
[----:B------:R-:W-:Y:S02]  /*d560*/  MOV R4, R38 ;  /* 0x0000002600047202 */ /* 0x000fe40000000f00 */
[----:B--2---:R-:W-:Y:S01]  /*d570*/  ISETP.GE.U32.AND P0, PT, R14, 0x2, PT ;  /* 0x000000020e00780c */ /* 0x004fe20003f06070 */
[----:B------:R-:W-:-:S05]  /*d580*/  IMAD R13, R0, 0x20, R3 ;  /* 0x00000020000d7824 */ /* 0x000fca00078e0203 */
[----:B------:R0:W-:Y:S04]  /*d590*/  STS.128 [R13], R4 ;  /* 0x000000040d007388 */ /* 0x0001e80000000c00 */
[----:B------:R0:W-:Y:S03]  /*d5a0*/  STS.128 [R13+0x10], R8 ;  /* 0x000010080d007388 */ /* 0x0001e60000000c00 */
[----:B------:R-:W-:Y:S05]  /*d5b0*/  @!P0 BRA `(.L_x_7387) ;  /* 0x00000000008c8947 */ /* 0x000fea0003800000 */
[----:B------:R-:W-:-:S07]  /*d5c0*/  MOV R0, R14 ;  /* 0x0000000e00007202 */ /* 0x000fce0000000f00 */
.L_x_7390:
[----:B------:R-:W-:Y:S01]  /*d5d0*/  SHF.R.U32.HI R15, RZ, 0x1, R0 ;  /* 0x00000001ff0f7819 */ /* 0x000fe20000011600 */
[----:B------:R-:W-:Y:S05]  /*d5e0*/  WARPSYNC.ALL ;  /* 0x0000000000007948 */ /* 0x000fea0003800000 */
[----:B0-----:R-:W-:Y:S01]  /*d5f0*/  IMAD.IADD R5, R15, 0x1, R2 ;  /* 0x000000010f057824 */ /* 0x001fe200078e0202 */
[----:B------:R-:W-:Y:S01]  /*d600*/  BAR.SYNC.DEFER_BLOCKING 0x0 ;  /* 0x0000000000007b1d */ /* 0x000fe20000010000 */
[----:B------:R-:W-:-:S03]  /*d610*/  ISETP.GT.U32.AND P1, PT, R0, 0x3, PT ;  /* 0x000000030000780c */ /* 0x000fc60003f24070 */
[----:B------:R-:W-:Y:S02]  /*d620*/  ISETP.GE.U32.AND P0, PT, R5, R14, PT ;  /* 0x0000000e0500720c */ /* 0x000fe40003f06070 */
[----:B------:R-:W-:Y:S02]  /*d630*/  BSSY.RECONVERGENT B0, `(.L_x_7388) ;  /* 0x0000019000007945 */ /* 0x000fe40003800200 */
[----:B------:R-:W-:-:S13]  /*d640*/  ISETP.GE.U32.OR P0, PT, R2, R15, P0 ;  /* 0x0000000f0200720c */ /* 0x000fda0000706470 */
[----:B------:R-:W-:Y:S05]  /*d650*/  @P0 BRA `(.L_x_7389) ;  /* 0x0000000000580947 */ /* 0x000fea0003800000 */
[----:B------:R-:W-:-:S05]  /*d660*/  IMAD R0, R5, R12, R17 ;  /* 0x0000000c05007224 */ /* 0x000fca00078e0211 */
[----:B------:R-:W-:-:S05]  /*d670*/  LEA R0, R0, R3, 0x5 ;  /* 0x0000000300007211 */ /* 0x000fca00078e28ff */
[----:B------:R-:W0:Y:S04]  /*d680*/  LDS.128 R4, [R0] ;  /* 0x0000000000047984 */ /* 0x000e280000000c00 */
[----:B------:R-:W1:Y:S01]  /*d690*/  LDS.128 R8, [R0+0x10] ;  /* 0x0000100000087984 */ /* 0x000e620000000c00 */
[----:B0-----:R-:W-:Y:S02]  /*d6a0*/  IADD3 R38, P0, PT, R4, R38, RZ ;  /* 0x0000002604267210 */ /* 0x001fe40007f1e0ff */
[----:B------:R-:W-:Y:S02]  /*d6b0*/  IADD3 R32, P2, PT, R6, R32, RZ ;  /* 0x0000002006207210 */ /* 0x000fe40007f5e0ff */
[----:B-1----:R-:W-:Y:S01]  /*d6c0*/  IADD3 R34, P3, PT, R8, R34, RZ ;  /* 0x0000002208227210 */ /* 0x002fe20007f7e0ff */
[----:B------:R-:W-:Y:S01]  /*d6d0*/  IMAD.X R39, R5, 0x1, R39, P0 ;  /* 0x0000000105277824 */ /* 0x000fe200000e0627 */
[----:B------:R-:W-:Y:S01]  /*d6e0*/  IADD3 R36, P4, PT, R10, R36, RZ ;  /* 0x000000240a247210 */ /* 0x000fe20007f9e0ff */
[----:B------:R-:W-:Y:S01]  /*d6f0*/  IMAD.MOV.U32 R4, RZ, RZ, R38 ;  /* 0x000000ffff047224 */ /* 0x000fe200078e0026 */
[----:B------:R-:W-:Y:S01]  /*d700*/  IADD3.X R33, PT, PT, R7, R33, RZ, P2, !PT ;  /* 0x0000002107217210 */ /* 0x000fe200017fe4ff */
[----:B------:R-:W-:Y:S01]  /*d710*/  IMAD.X R35, R9, 0x1, R35, P3 ;  /* 0x0000000109237824 */ /* 0x000fe200018e0623 */
[----:B------:R-:W-:Y:S01]  /*d720*/  IADD3.X R37, PT, PT, R11, R37, RZ, P4, !PT ;  /* 0x000000250b257210 */ /* 0x000fe200027fe4ff */
[----:B------:R-:W-:Y:S01]  /*d730*/  IMAD.MOV.U32 R6, RZ, RZ, R32 ;  /* 0x000000ffff067224 */ /* 0x000fe200078e0020 */
[----:B------:R-:W-:Y:S01]  /*d740*/  MOV R5, R39 ;  /* 0x0000002700057202 */ /* 0x000fe20000000f00 */
[----:B------:R-:W-:Y:S01]  /*d750*/  IMAD.MOV.U32 R8, RZ, RZ, R34 ;  /* 0x000000ffff087224 */ /* 0x000fe200078e0022 */
[----:B------:R-:W-:Y:S01]  /*d760*/  MOV R7, R33 ;  /* 0x0000002100077202 */ /* 0x000fe20000000f00 */
[----:B------:R-:W-:Y:S01]  /*d770*/  IMAD.MOV.U32 R10, RZ, RZ, R36 ;  /* 0x000000ffff0a7224 */ /* 0x000fe200078e0024 */
[----:B------:R-:W-:-:S02]  /*d780*/  MOV R9, R35 ;  /* 0x0000002300097202 */ /* 0x000fc40000000f00 */
[----:B------:R-:W-:Y:S01]  /*d790*/  MOV R11, R37 ;  /* 0x00000025000b7202 */ /* 0x000fe20000000f00 */
[----:B------:R0:W-:Y:S04]  /*d7a0*/  STS.128 [R13], R4 ;  /* 0x000000040d007388 */ /* 0x0001e80000000c00 */
[----:B------:R0:W-:Y:S02]  /*d7b0*/  STS.128 [R13+0x10], R8 ;  /* 0x000010080d007388 */ /* 0x0001e40000000c00 */
.L_x_7389:
[----:B------:R-:W-:Y:S05]  /*d7c0*/  BSYNC.RECONVERGENT B0 ;  /* 0x0000000000007941 */ /* 0x000fea0003800200 */
.L_x_7388:
[----:B------:R-:W-:Y:S01]  /*d7d0*/  IMAD.MOV.U32 R0, RZ, RZ, R15 ;  /* 0x000000ffff007224 */ /* 0x000fe200078e000f */
[----:B------:R-:W-:Y:S06]  /*d7e0*/  @P1 BRA `(.L_x_7390) ;  /* 0xfffffffc00781947 */ /* 0x000fec000383ffff */
.L_x_7387:
[----:B------:R-:W1:Y:S02]  /*d7f0*/  LDCU UR4, c[0x0][0x3a8] ;  /* 0x00007500ff0477ac */ /* 0x000e640008000800 */
[----:B-1----:R-:W-:-:S09]  /*d800*/  UISETP.NE.AND UP0, UPT, UR4, URZ, UPT ;  /* 0x000000ff0400728c */ /* 0x002fd2000bf05270 */
[----:B------:R-:W-:Y:S05]  /*d810*/  BRA.U !UP0, `(.L_x_7391) ;  /* 0x0000000508447547 */ /* 0x000fea000b800000 */
[----:B------:R-:W1:Y:S02]  /*d820*/  LDC R14, c[0x0][0x360] ;  /* 0x0000d800ff0e7b82 */ /* 0x000e640000000800 */
[----:B-1----:R-:W-:Y:S02]  /*d830*/  ISETP.GE.U32.AND P0, PT, R14, 0x21, PT ;  /* 0x000000210e00780c */ /* 0x002fe40003f06070 */
[----:B------:R-:W-:-:S11]  /*d840*/  MOV R0, R14 ;  /* 0x0000000e00007202 */ /* 0x000fd60000000f00 */
[----:B------:R-:W-:Y:S05]  /*d850*/  @!P0 BRA `(.L_x_7392) ;  /* 0x0000000000d48947 */ /* 0x000fea0003800000 */
[----:B------:R-:W1:Y:S01]  /*d860*/  S2UR UR5, SR_CgaCtaId ;  /* 0x00000000000579c3 */ /* 0x000e620000008800 */
[----:B------:R-:W-:Y:S01]  /*d870*/  UMOV UR4, 0x400 ;  /* 0x0000040000047882 */ /* 0x000fe20000000000 */
[----:B------:R-:W-:Y:S01]  /*d880*/  IMAD R0, R2, R14, R17 ;  /* 0x0000000e02007224 */ /* 0x000fe200078e0211 */
[----:B------:R-:W-:Y:S01]  /*d890*/  UIADD3 UR4, UPT, UPT, UR4, 0x10, URZ ;  /* 0x0000001004047890 */ /* 0x000fe2000fffe0ff */
[----:B0-----:R-:W-:Y:S01]  /*d8a0*/  IMAD.MOV.U32 R4, RZ, RZ, R38 ;  /* 0x000000ffff047224 */ /* 0x001fe200078e0026 */
[----:B------:R-:W-:Y:S01]  /*d8b0*/  MOV R5, R39 ;  /* 0x0000002700057202 */ /* 0x000fe20000000f00 */
[----:B------:R-:W-:Y:S01]  /*d8c0*/  IMAD.MOV.U32 R6, RZ, RZ, R32 ;  /* 0x000000ffff067224 */ /* 0x000fe200078e0020 */
[----:B------:R-:W-:Y:S01]  /*d8d0*/  MOV R7, R33 ;  /* 0x0000002100077202 */ /* 0x000fe20000000f00 */
[----:B------:R-:W-:Y:S01]  /*d8e0*/  IMAD.MOV.U32 R8, RZ, RZ, R34 ;  /* 0x000000ffff087224 */ /* 0x000fe200078e0022 */
[----:B------:R-:W-:Y:S01]  /*d8f0*/  MOV R9, R35 ;  /* 0x0000002300097202 */ /* 0x000fe20000000f00 */
[----:B------:R-:W-:Y:S01]  /*d900*/  IMAD.MOV.U32 R10, RZ, RZ, R36 ;  /* 0x000000ffff0a7224 */ /* 0x000fe200078e0024 */
[----:B------:R-:W-:-:S02]  /*d910*/  MOV R11, R37 ;  /* 0x00000025000b7202 */ /* 0x000fc40000000f00 */
[----:B------:R-:W-:Y:S01]  /*d920*/  ISETP.GE.U32.AND P0, PT, R14, 0x40, PT ;  /* 0x000000400e00780c */ /* 0x000fe20003f06070 */
[----:B-1----:R-:W-:-:S06]  /*d930*/  ULEA UR4, UR5, UR4, 0x18 ;  /* 0x0000000405047291 */ /* 0x002fcc000f8ec0ff */
[----:B------:R-:W-:Y:S01]  /*d940*/  LEA R3, R0, UR4, 0x5 ;  /* 0x0000000400037c11 */ /* 0x000fe2000f8e28ff */
[----:B------:R-:W-:-:S04]  /*d950*/  IMAD.MOV.U32 R0, RZ, RZ, 0x20 ;  /* 0x00000020ff007424 */ /* 0x000fc800078e00ff */
[----:B------:R1:W-:Y:S04]  /*d960*/  STS.128 [R3], R4 ;  /* 0x0000000403007388 */ /* 0x0003e80000000c00 */
[----:B------:R1:W-:Y:S01]  /*d970*/  STS.128 [R3+0x10], R8 ;  /* 0x0000100803007388 */ /* 0x0003e20000000c00 */
[----:B------:R-:W-:Y:S05]  /*d980*/  @!P0 BRA `(.L_x_7392) ;  /* 0x0000000000888947 */ /* 0x000fea0003800000 */
[----:B-1----:R-:W-:-:S07]  /*d990*/  MOV R4, R14 ;  /* 0x0000000e00047202 */ /* 0x002fce0000000f00 */
.L_x_7395:
        /* <DEDUP_REMOVED lines=30> */
.L_x_7394:
[----:B------:R-:W-:Y:S05]  /*db80*/  BSYNC.RECONVERGENT B0 ;  /* 0x0000000000007941 */ /* 0x000fea0003800200 */
.L_x_7393:
[----:B0-----:R-:W-:Y:S01]  /*db90*/  IMAD.MOV.U32 R4, RZ, RZ, R16 ;  /* 0x000000ffff047224 */ /* 0x001fe200078e0010 */
[----:B------:R-:W-:Y:S06]  /*dba0*/  @P1 BRA `(.L_x_7395) ;  /* 0xfffffffc007c1947 */ /* 0x000fec000383ffff */
.L_x_7392:
[----:B------:R-:W-:Y:S01]  /*dbb0*/  ISETP.GE.U32.AND P0, PT, R0, 0x2, PT ;  /* 0x000000020000780c */ /* 0x000fe20003f06070 */
[----:B------:R-:W-:Y:S05]  /*dbc0*/  WARPSYNC.ALL ;  /* 0x0000000000007948 */ /* 0x000fea0003800000 */
[----:B------:R-:W-:Y:S07]  /*dbd0*/  BAR.SYNC.DEFER_BLOCKING 0x0 ;  /* 0x0000000000007b1d */ /* 0x000fee0000010000 */
[----:B------:R-:W-:Y:S05]  /*dbe0*/  @!P0 BRA `(.L_x_7391) ;  /* 0x0000000000508947 */ /* 0x000fea0003800000 */
[----:B-1----:R-:W-:-:S07]  /*dbf0*/  HFMA2 R3, -RZ, RZ, 0, 5.9604644775390625e-08 ;  /* 0x00000001ff037431 */ /* 0x002fce00000001ff */
.L_x_7396:
[----:B0-----:R-:W0:Y:S04]  /*dc00*/  SHFL.DOWN PT, R7, R32, R3, 0x1f ;  /* 0x08001f0320077589 */ /* 0x001e2800000e0000 */
[----:B------:R-:W1:Y:S04]  /*dc10*/  SHFL.DOWN PT, R11, R36, R3, 0x1f ;  /* 0x08001f03240b7589 */ /* 0x000e6800000e0000 */
[----:B------:R-:W2:Y:S04]  /*dc20*/  SHFL.DOWN PT, R5, R38, R3, 0x1f ;  /* 0x08001f0326057589 */ /* 0x000ea800000e0000 */
[----:B------:R-:W3:Y:S04]  /*dc30*/  SHFL.DOWN PT, R9, R34, R3, 0x1f ;  /* 0x08001f0322097589 */ /* 0x000ee800000e0000 */
[----:B------:R-:W4:Y:S04]  /*dc40*/  SHFL.DOWN PT, R4, R39, R3, 0x1f ;  /* 0x08001f0327047589 */ /* 0x000f2800000e0000 */
[----:B------:R-:W5:Y:S04]  /*dc50*/  SHFL.DOWN PT, R6, R33, R3, 0x1f ;  /* 0x08001f0321067589 */ /* 0x000f6800000e0000 */
[----:B------:R-:W5:Y:S01]  /*dc60*/  SHFL.DOWN PT, R8, R35, R3, 0x1f ;  /* 0x08001f0323087589 */ /* 0x000f6200000e0000 */
[----:B0-----:R-:W-:-:S03]  /*dc70*/  IADD3 R32, P2, PT, R7, R32, RZ ;  /* 0x0000002007207210 */ /* 0x001fc60007f5e0ff */
[----:B------:R0:W5:Y:S01]  /*dc80*/  SHFL.DOWN PT, R10, R37, R3, 0x1f ;  /* 0x08001f03250a7589 */ /* 0x00016200000e0000 */
[----:B-1----:R-:W-:Y:S02]  /*dc90*/  IADD3 R36, P4, PT, R11, R36, RZ ;  /* 0x000000240b247210 */ /* 0x002fe40007f9e0ff */
[----:B--2---:R-:W-:Y:S02]  /*dca0*/  IADD3 R38, P1, PT, R5, R38, RZ ;  /* 0x0000002605267210 */ /* 0x004fe40007f3e0ff */
[----:B---3--:R-:W-:Y:S01]  /*dcb0*/  IADD3 R34, P3, PT, R9, R34, RZ ;  /* 0x0000002209227210 */ /* 0x008fe20007f7e0ff */
[----:B0-----:R-:W-:Y:S01]  /*dcc0*/  IMAD.SHL.U32 R3, R3, 0x2, RZ ;  /* 0x0000000203037824 */ /* 0x001fe200078e00ff */
[----:B----4-:R-:W-:-:S04]  /*dcd0*/  IADD3.X R39, PT, PT, R4, R39, RZ, P1, !PT ;  /* 0x0000002704277210 */ /* 0x010fc80000ffe4ff */
[----:B------:R-:W-:Y:S01]  /*dce0*/  ISETP.GE.AND P0, PT, R3, R0, PT ;  /* 0x000000000300720c */ /* 0x000fe20003f06270 */
[----:B-----5:R-:W-:Y:S01]  /*dcf0*/  IMAD.X R33, R6, 0x1, R33, P2 ;  /* 0x0000000106217824 */ /* 0x020fe200010e0621 */
[----:B------:R-:W-:Y:S01]  /*dd00*/  IADD3.X R35, PT, PT, R8, R35, RZ, P3, !PT ;  /* 0x0000002308237210 */ /* 0x000fe20001ffe4ff */
[----:B------:R-:W-:-:S10]  /*dd10*/  IMAD.X R37, R10, 0x1, R37, P4 ;  /* 0x000000010a257824 */ /* 0x000fd400020e0625 */
[----:B------:R-:W-:Y:S05]  /*dd20*/  @!P0 BRA `(.L_x_7396) ;  /* 0xfffffffc00b48947 */ /* 0x000fea000383ffff */
.L_x_7391:
[----:B------:R-:W2:Y:S01]  /*dd30*/  LDC R0, c[0x0][0x564] ;  /* 0x00015900ff007b82 */ /* 0x000ea20000000800 */
[----:B------:R-:W-:Y:S01]  /*dd40*/  IMAD.MOV.U32 R24, RZ, RZ, RZ ;  /* 0x000000ffff187224 */ /* 0x000fe200078e00ff */
[C---:B--2---:R-:W-:Y:S02]  /*dd50*/  ISETP.NE.AND P0, PT, R0.reuse, RZ, PT ;  /* 0x000000ff0000720c */ /* 0x044fe40003f05270 */
[----:B------:R-:W-:-:S04]  /*dd60*/  IADD3 R14, PT, PT, R0, -0x1, RZ ;  /* 0xffffffff000e7810 */ /* 0x000fc80007ffe0ff */
[----:B------:R-:W-:-:S04]  /*dd70*/  VIMNMX.U32 R0, PT, PT, R14, 0x18, PT ;  /* 0x000000180e007848 */ /* 0x000fc80003fe0000 */
[----:B------:R-:W-:-:S03]  /*dd80*/  IADD3 R0, PT, PT, R0, 0x1, RZ ;  /* 0x0000000100007810 */ /* 0x000fc60007ffe0ff */
[----:B------:R-:W-:Y:S05]  /*dd90*/  @!P0 BRA `(.L_x_7397) ;  /* 0x0000001000488947 */ /* 0x000fea0003800000 */
[----:B------:R-:W2:Y:S01]  /*dda0*/  LDCU.64 UR6, c[0x0][0x568] ;  /* 0x0000ad00ff0677ac */ /* 0x000ea20008000a00 */
[----:B01----:R-:W-:Y:S01]  /*ddb0*/  MOV R5, R23 ;  /* 0x0000001700057202 */ /* 0x003fe20000000f00 */
[----:B------:R-:W-:Y:S01]  /*ddc0*/  IMAD.MOV.U32 R4, RZ, RZ, RZ ;  /* 0x000000ffff047224 */ /* 0x000fe200078e00ff */
[----:B------:R-:W-:Y:S01]  /*ddd0*/  ISETP.NE.AND P1, PT, R14, RZ, PT ;  /* 0x000000ff0e00720c */ /* 0x000fe20003f25270 */
[----:B------:R-:W0:Y:S01]  /*dde0*/  LDCU UR5, c[0x0][0x570] ;  /* 0x0000ae00ff0577ac */ /* 0x000e220008000800 */
[----:B------:R-:W1:Y:S01]  /*ddf0*/  LDCU UR4, c[0x0][0x694] ;  /* 0x0000d280ff0477ac */ /* 0x000e620008000800 */
[----:B--2---:R-:W-:-:S05]  /*de00*/  IMAD.HI.U32 R4, R23, UR7, R4 ;  /* 0x0000000717047c27 */ /* 0x004fca000f8e0004 */
[----:B0-----:R-:W-:-:S05]  /*de10*/  SHF.R.U32.HI R5, RZ, UR5, R4 ;  /* 0x00000005ff057c19 */ /* 0x001fca0008011604 */
[----:B------:R-:W-:-:S04]  /*de20*/  IMAD.MOV R3, RZ, RZ, -R5 ;  /* 0x000000ffff037224 */ /* 0x000fc800078e0a05 */
[----:B------:R-:W-:-:S04]  /*de30*/  IMAD R3, R3, UR6, R23 ;  /* 0x0000000603037c24 */ /* 0x000fc8000f8e0217 */
[----:B-1----:R-:W-:Y:S01]  /*de40*/  IMAD R24, R3, UR4, RZ ;  /* 0x0000000403187c24 */ /* 0x002fe2000f8e02ff */
        /* <DEDUP_REMOVED lines=263> */
.L_x_7397:
[----:B------:R-:W-:Y:S01]  /*eec0*/  MOV R19, RZ ;  /* 0x000000ff00137202 */ /* 0x000fe20000000f00 */
[----:B------:R-:W-:Y:S06]  /*eed0*/  @!P0 BRA `(.L_x_7398) ;  /* 0x0000001000488947 */ /* 0x000fec0003800000 */
[----:B------:R-:W2:Y:S01]  /*eee0*/  LDCU.64 UR6, c[0x0][0x568] ;  /* 0x0000ad00ff0677ac */ /* 0x000ea20008000a00 */
[----:B01----:R-:W-:Y:S02]  /*eef0*/  HFMA2 R4, -RZ, RZ, 0, 0 ;  /* 0x00000000ff047431 */ /* 0x003fe400000001ff */
[----:B------:R-:W-:Y:S01]  /*ef00*/  VIADD R5, R23, 0x1 ;  /* 0x0000000117057836 */ /* 0x000fe20000000000 */
        /* <DEDUP_REMOVED lines=271> */
.L_x_7398:
[----:B------:R-:W-:Y:S01]  /*10000*/  MOV R18, RZ ;  /* 0x000000ff00127202 */ /* 0x000fe20000000f00 */
[----:B------:R-:W-:Y:S06]  /*10010*/  @!P0 BRA `(.L_x_7399) ;  /* 0x0000001000488947 */ /* 0x000fec0003800000 */
[----:B------:R-:W2:Y:S01]  /*10020*/  LDCU.64 UR6, c[0x0][0x568] ;  /* 0x0000ad00ff0677ac */ /* 0x000ea20008000a00 */
[----:B01----:R-:W-:Y:S01]  /*10030*/  MOV R4, RZ ;  /* 0x000000ff00047202 */ /* 0x003fe20000000f00 */
        /* <DEDUP_REMOVED lines=272> */
.L_x_7399:
        /* <DEDUP_REMOVED lines=276> */
.L_x_7400:
[----:B------:R-:W2:Y:S01]  /*12280*/  LDCU.64 UR4, c[0x0][0x778] ;  /* 0x0000ef00ff0477ac */ /* 0x000ea20008000a00 */
[----:B------:R-:W-:Y:S02]  /*12290*/  PLOP3.LUT P0, PT, PT, PT, PT, 0x80, 0x8 ;  /* 0x000000000008781c */ /* 0x000fe40003f0f070 */
[----:B01----:R-:W-:Y:S01]  /*122a0*/  CS2R R4, SRZ ;  /* 0x0000000000047805 */ /* 0x003fe2000001ff00 */
[----:B--2---:R-:W-:-:S04]  /*122b0*/  UISETP.NE.U32.AND UP0, UPT, UR4, URZ, UPT ;  /* 0x000000ff0400728c */ /* 0x004fc8000bf05070 */
[----:B------:R-:W-:-:S09]  /*122c0*/  UISETP.NE.AND.EX UP0, UPT, UR5, URZ, UPT, UP0 ;  /* 0x000000ff0500728c */ /* 0x000fd2000bf05300 */
[----:B------:R-:W-:Y:S05]  /*122d0*/  BRA.U !UP0, `(.L_x_7401) ;  /* 0x00000005083c7547 */ /* 0x000fea000b800000 */
[----:B------:R-:W-:Y:S01]  /*122e0*/  BSSY.RECONVERGENT B0, `(.L_x_7402) ;  /* 0x0000019000007945 */ /* 0x000fe20003800200 */
[----:B------:R-:W-:Y:S01]  /*122f0*/  MOV R8, 0x2 ;  /* 0x0000000200087802 */ /* 0x000fe20000000f00 */
[----:B------:R-:W-:-:S07]  /*12300*/  IMAD.MOV.U32 R3, RZ, RZ, 0x8 ;  /* 0x00000008ff037424 */ /* 0x000fce00078e00ff */
.L_x_7403:
[----:B------:R-:W0:Y:S08]  /*12310*/  I2F.U32.RP R6, R3 ;  /* 0x0000000300067306 */ /* 0x000e300000209000 */
[----:B0-----:R-:W0:Y:S02]  /*12320*/  MUFU.RCP R6, R6 ;  /* 0x0000000600067308 */ /* 0x001e240000001000 */
[----:B0-----:R-:W-:-:S06]  /*12330*/  IADD3 R4, PT, PT, R6, 0xffffffe, RZ ;  /* 0x0ffffffe06047810 */ /* 0x001fcc0007ffe0ff */
[----:B------:R0:W1:Y:S02]  /*12340*/  F2I.FTZ.U32.TRUNC.NTZ R5, R4 ;  /* 0x0000000400057305 */ /* 0x000064000021f000 */
[----:B0-----:R-:W-:Y:S02]  /*12350*/  HFMA2 R4, -RZ, RZ, 0, 0 ;  /* 0x00000000ff047431 */ /* 0x001fe400000001ff */
[----:B-1----:R-:W-:-:S04]  /*12360*/  IMAD.MOV R10, RZ, RZ, -R5 ;  /* 0x000000ffff0a7224 */ /* 0x002fc800078e0a05 */
[-C--:B------:R-:W-:Y:S01]  /*12370*/  IMAD R7, R10, R3.reuse, RZ ;  /* 0x000000030a077224 */ /* 0x080fe200078e02ff */
[----:B------:R-:W-:-:S03]  /*12380*/  MOV R10, R3 ;  /* 0x00000003000a7202 */ /* 0x000fc60000000f00 */
        /* <DEDUP_REMOVED lines=9> */
[----:B------:R-:W-:-:S05]  /*12420*/  @P1 IMAD.IADD R8, R8, 0x1, -R3 ;  /* 0x0000000108081824 */ /* 0x000fca00078e0a03 */
[----:B------:R-:W-:Y:S01]  /*12430*/  SEL R3, R7, R8, !P0 ;  /* 0x0000000807037207 */ /* 0x000fe20004000000 */
[----:B------:R-:W-:-:S03]  /*12440*/  IMAD.MOV.U32 R8, RZ, RZ, R10 ;  /* 0x000000ffff087224 */ /* 0x000fc600078e000a */
[----:B------:R-:W-:-:S13]  /*12450*/  ISETP.NE.AND P1, PT, R3, RZ, PT ;  /* 0x000000ff0300720c */ /* 0x000fda0003f25270 */
[----:B------:R-:W-:Y:S05]  /*12460*/  @P1 BRA `(.L_x_7403) ;  /* 0xfffffffc00a81947 */ /* 0x000fea000383ffff */
[----:B------:R-:W-:Y:S05]  /*12470*/  BSYNC.RECONVERGENT B0 ;  /* 0x0000000000007941 */ /* 0x000fea0003800200 */
.L_x_7402:
        /* <DEDUP_REMOVED lines=9> */
[-C--:B------:R-:W-:Y:S01]  /*12510*/  @P1 IADD3 R3, PT, PT, R3, -R10.reuse, RZ ;  /* 0x8000000a03031210 */ /* 0x080fe20007ffe0ff */
[----:B------:R-:W-:Y:S01]  /*12520*/  @P1 VIADD R4, R4, 0x1 ;  /* 0x0000000104041836 */ /* 0x000fe20000000000 */
[-C--:B------:R-:W-:Y:S02]  /*12530*/  @P3 IADD3 R5, PT, PT, R5, -R10.reuse, RZ ;  /* 0x8000000a05053210 */ /* 0x080fe40007ffe0ff */
[-C--:B------:R-:W-:Y:S02]  /*12540*/  ISETP.GE.U32.AND P2, PT, R3, R10.reuse, PT ;  /* 0x0000000a0300720c */ /* 0x080fe40003f46070 */
[----:B------:R-:W-:Y:S02]  /*12550*/  ISETP.GE.U32.AND P1, PT, R5, R10, PT ;  /* 0x0000000a0500720c */ /* 0x000fe40003f26070 */
[----:B------:R-:W-:-:S09]  /*12560*/  @P3 IADD3 R6, PT, PT, R6, 0x1, RZ ;  /* 0x0000000106063810 */ /* 0x000fd20007ffe0ff */
[----:B------:R-:W-:Y:S02]  /*12570*/  @P2 VIADD R4, R4, 0x1 ;  /* 0x0000000104042836 */ /* 0x000fe40000000000 */
[----:B------:R-:W-:-:S03]  /*12580*/  @P1 VIADD R6, R6, 0x1 ;  /* 0x0000000106061836 */ /* 0x000fc60000000000 */
[C---:B------:R-:W-:Y:S02]  /*12590*/  SEL R5, R7.reuse, R4, !P0 ;  /* 0x0000000407057207 */ /* 0x040fe40004000000 */
[----:B------:R-:W-:-:S03]  /*125a0*/  SEL R3, R7, R6, !P0 ;  /* 0x0000000607037207 */ /* 0x000fc60004000000 */
[----:B------:R-:W-:-:S05]  /*125b0*/  IMAD.WIDE.U32 R4, R5, R24, RZ ;  /* 0x0000001805047225 */ /* 0x000fca00078e00ff */
[----:B------:R-:W-:-:S13]  /*125c0*/  LOP3.LUT P2, RZ, R5, 0xf, RZ, 0xc0, !PT ;  /* 0x0000000f05ff7812 */ /* 0x000fda000784c0ff */
[----:B------:R-:W-:Y:S05]  /*125d0*/  @P2 BRA `(.L_x_7405) ;  /* 0x0000000000542947 */ /* 0x000fea0003800000 */
[----:B------:R-:W0:Y:S01]  /*125e0*/  I2F.U32.RP R5, R3 ;  /* 0x0000000300057306 */ /* 0x000e220000209000 */
[----:B------:R-:W-:Y:S01]  /*125f0*/  IMAD.MOV R9, RZ, RZ, -R3 ;  /* 0x000000ffff097224 */ /* 0x000fe200078e0a03 */
[----:B------:R-:W-:-:S06]  /*12600*/  ISETP.NE.U32.AND P2, PT, R3, RZ, PT ;  /* 0x000000ff0300720c */ /* 0x000fcc0003f45070 */
[----:B0-----:R-:W0:Y:S02]  /*12610*/  MUFU.RCP R5, R5 ;  /* 0x0000000500057308 */ /* 0x001e240000001000 */
[----:B0-----:R-:W-:Y:S02]  /*12620*/  IADD3 R6, PT, PT, R5, 0xffffffe, RZ ;  /* 0x0ffffffe05067810 */ /* 0x001fe40007ffe0ff */
[----:B------:R-:W-:-:S04]  /*12630*/  MOV R5, RZ ;  /* 0x000000ff00057202 */ /* 0x000fc80000000f00 */
[----:B------:R0:W1:Y:S02]  /*12640*/  F2I.FTZ.U32.TRUNC.NTZ R7, R6 ;  /* 0x0000000600077305 */ /* 0x000064000021f000 */
[----:B0-----:R-:W-:Y:S02]  /*12650*/  HFMA2 R6, -RZ, RZ, 0, 0 ;  /* 0x00000000ff067431 */ /* 0x001fe400000001ff */
[----:B-1----:R-:W-:-:S04]  /*12660*/  IMAD R9, R9, R7, RZ ;  /* 0x0000000709097224 */ /* 0x002fc800078e02ff */
[----:B------:R-:W-:-:S06]  /*12670*/  IMAD.HI.U32 R7, R7, R9, R6 ;  /* 0x0000000907077227 */ /* 0x000fcc00078e0006 */
[----:B------:R-:W-:-:S04]  /*12680*/  IMAD.HI.U32 R7, R7, R4, RZ ;  /* 0x0000000407077227 */ /* 0x000fc800078e00ff */
[----:B------:R-:W-:-:S04]  /*12690*/  IMAD.MOV R8, RZ, RZ, -R7 ;  /* 0x000000ffff087224 */ /* 0x000fc800078e0a07 */
[----:B------:R-:W-:-:S05]  /*126a0*/  IMAD R4, R3, R8, R4 ;  /* 0x0000000803047224 */ /* 0x000fca00078e0204 */
[----:B------:R-:W-:-:S13]  /*126b0*/  ISETP.GE.U32.AND P0, PT, R4, R3, PT ;  /* 0x000000030400720c */ /* 0x000fda0003f06070 */
[----:B------:R-:W-:Y:S01]  /*126c0*/  @P0 IADD3 R4, PT, PT, -R3, R4, RZ ;  /* 0x0000000403040210 */ /* 0x000fe20007ffe1ff */
[----:B------:R-:W-:-:S03]  /*126d0*/  @P0 VIADD R7, R7, 0x1 ;  /* 0x0000000107070836 */ /* 0x000fc60000000000 */
[----:B------:R-:W-:-:S13]  /*126e0*/  ISETP.GE.U32.AND P1, PT, R4, R3, PT ;  /* 0x000000030400720c */ /* 0x000fda0003f26070 */
[----:B------:R-:W-:Y:S02]  /*126f0*/  @P1 IADD3 R7, PT, PT, R7, 0x1, RZ ;  /* 0x0000000107071810 */ /* 0x000fe40007ffe0ff */
[----:B------:R-:W-:-:S05]  /*12700*/  @!P2 LOP3.LUT R7, RZ, R3, RZ, 0x33, !PT ;  /* 0x00000003ff07a212 */ /* 0x000fca00078e33ff */
[----:B------:R-:W-:Y:S01]  /*12710*/  IMAD.MOV.U32 R4, RZ, RZ, R7 ;  /* 0x000000ffff047224 */ /* 0x000fe200078e0007 */
[----:B------:R-:W-:Y:S06]  /*12720*/  BRA `(.L_x_7406) ;  /* 0x0000000000087947 */ /* 0x000fec0003800000 */
.L_x_7405:
[----:B------:R-:W-:-:S07]  /*12730*/  MOV R6, 0x12750 ;  /* 0x0001275000067802 */ /* 0x000fce0000000f00 */
[----:B------:R-:W-:Y:S05]  /*12740*/  CALL.REL.NOINC `($__internal_18_$__cuda_sm20_div_u64) ;  /* 0x0000007400dc7944 */ /* 0x000fea0003c00000 */
.L_x_7406:
[----:B------:R-:W-:Y:S05]  /*12750*/  BSYNC.RECONVERGENT B0 ;  /* 0x0000000000007941 */ /* 0x000fea0003800200 */
.L_x_7404:
[----:B------:R-:W0:Y:S02]  /*12760*/  LDCU.64 UR4, c[0x0][0x778] ;  /* 0x0000ef00ff0477ac */ /* 0x000e240008000a00 */
[----:B0-----:R-:W-:Y:S02]  /*12770*/  UISETP.NE.U32.AND UP0, UPT, UR4, URZ, UPT ;  /* 0x000000ff0400728c */ /* 0x001fe4000bf05070 */
[----:B------:R-:W-:Y:S02]  /*12780*/  IADD3 R4, P1, PT, R4, UR4, RZ ;  /* 0x0000000404047c10 */ /* 0x000fe4000ff3e0ff */
[----:B------:R-:W-:Y:S02]  /*12790*/  UISETP.NE.AND.EX UP0, UPT, UR5, URZ, UPT, UP0 ;  /* 0x000000ff0500728c */ /* 0x000fe4000bf05300 */
[----:B------:R-:W-:-:S04]  /*127a0*/  IADD3.X R5, PT, PT, R5, UR5, RZ, P1, !PT ;  /* 0x0000000505057c10 */ /* 0x000fc80008ffe4ff */
[----:B------:R-:W-:-:S04]  /*127b0*/  PLOP3.LUT P0, PT, PT, PT, UP0, 0x80, 0x8 ;  /* 0x000000000008781c */ /* 0x000fc80003f0f008 */
[----:B------:R-:W-:-:S13]  /*127c0*/  PLOP3.LUT P0, PT, P0, PT, PT, 0x8, 0x80 ;  /* 0x000000000080781c */ /* 0x000fda000070e170 */
.L_x_7401:
[----:B------:R-:W0:Y:S02]  /*127d0*/  LDCU UR4, c[0x0][0x3b0] ;  /* 0x00007600ff0477ac */ /* 0x000e240008000800 */
[----:B0-----:R-:W-:-:S09]  /*127e0*/  UISETP.NE.AND UP0, UPT, UR4, URZ, UPT ;  /* 0x000000ff0400728c */ /* 0x001fd2000bf05270 */
[----:B------:R-:W-:Y:S05]  /*127f0*/  BRA.U !UP0, `(.L_x_7407) ;  /* 0x0000006508c47547 */ /* 0x000fea000b800000 */
[----:B------:R-:W0:Y:S01]  /*12800*/  S2R R3, SR_CTAID.X ;  /* 0x0000000000037919 */ /* 0x000e220000002500 */
[----:B------:R-:W1:Y:S01]  /*12810*/  LDCU UR4, c[0x0][0x3b4] ;  /* 0x00007680ff0477ac */ /* 0x000e620008000800 */
[----:B------:R-:W-:Y:S01]  /*12820*/  IMAD.MOV.U32 R22, RZ, RZ, RZ ;  /* 0x000000ffff167224 */ /* 0x000fe200078e00ff */
[----:B------:R-:W2:Y:S01]  /*12830*/  LDCU UR7, c[0x0][0x564] ;  /* 0x0000ac80ff0777ac */ /* 0x000ea20008000800 */
[----:B------:R-:W3:Y:S01]  /*12840*/  LDCU UR5, c[0x0][0x3b8] ;  /* 0x00007700ff0577ac */ /* 0x000ee20008000800 */
[----:B------:R-:W0:Y:S01]  /*12850*/  LDCU UR6, c[0x0][0x3a0] ;  /* 0x00007400ff0677ac */ /* 0x000e220008000800 */
[----:B-1----:R-:W-:Y:S01]  /*12860*/  IMAD R7, R17, UR4, RZ ;  /* 0x0000000411077c24 */ /* 0x002fe2000f8e02ff */
[----:B--2---:R-:W-:-:S03]  /*12870*/  UISETP.NE.AND UP0, UPT, UR7, URZ, UPT ;  /* 0x000000ff0700728c */ /* 0x004fc6000bf05270 */
[----:B---3--:R-:W-:-:S04]  /*12880*/  IMAD R6, R2, UR5, R7 ;  /* 0x0000000502067c24 */ /* 0x008fc8000f8e0207 */
[----:B0-----:R-:W-:-:S05]  /*12890*/  IMAD R6, R3, UR6, R6 ;  /* 0x0000000603067c24 */ /* 0x001fca000f8e0206 */
        /* <DEDUP_REMOVED lines=275> */
.L_x_7408:
[----:B------:R-:W-:Y:S01]  /*139d0*/  IMAD.MOV.U32 R19, RZ, RZ, RZ ;  /* 0x000000ffff137224 */ /* 0x000fe200078e00ff */
        /* <DEDUP_REMOVED lines=275> */
.L_x_7409:
        /* <DEDUP_REMOVED lines=276> */
.L_x_7410:
        /* <DEDUP_REMOVED lines=276> */
.L_x_7411:
        /* <DEDUP_REMOVED lines=26> */
.L_x_7413:
[----:B------:R-:W-:Y:S05]  /*16f30*/  BSYNC.RECONVERGENT B0 ;  /* 0x0000000000007941 */ /* 0x000fea0003800200 */
.L_x_7412:
        /* <DEDUP_REMOVED lines=35> */
.L_x_7415:
[----:B------:R-:W-:Y:S05]  /*17170*/  BSYNC.RECONVERGENT B0 ;  /* 0x0000000000007941 */ /* 0x000fea0003800200 */
.L_x_7414:
        /* <DEDUP_REMOVED lines=20> */
[----:B--2---:R-:W-:Y:S01]  /*172c0*/  MOV R30, UR10 ;  /* 0x0000000a001e7c02 */ /* 0x004fe20008000f00 */
[----:B------:R-:W-:-:S07]  /*172d0*/  IMAD.U32 R31, RZ, RZ, UR11 ;  /* 0x0000000bff1f7e24 */ /* 0x000fce000f8e00ff */
[----:B------:R-:W-:Y:S05]  /*172e0*/  BRA.U !UP0, `(.L_x_7417) ;  /* 0x0000000108a87547 */ /* 0x000fea000b800000 */
[----:B------:R-:W1:Y:S01]  /*172f0*/  LDCU UR5, c[0x0][0x360] ;  /* 0x00006c00ff0577ac */ /* 0x000e620008000800 */
[----:B------:R-:W-:Y:S01]  /*17300*/  MOV R28, UR10 ;  /* 0x0000000a001c7c02 */ /* 0x000fe20008000f00 */
[----:B------:R-:W-:Y:S01]  /*17310*/  IMAD.U32 R29, RZ, RZ, UR11 ;  /* 0x0000000bff1d7e24 */ /* 0x000fe2000f8e00ff */
[----:B------:R-:W-:Y:S01]  /*17320*/  MOV R26, UR10 ;  /* 0x0000000a001a7c02 */ /* 0x000fe20008000f00 */
[----:B------:R-:W2:Y:S01]  /*17330*/  LDCU UR8, c[0x0][0x3a4] ;  /* 0x00007480ff0877ac */ /* 0x000ea20008000800 */
[----:B------:R-:W-:Y:S01]  /*17340*/  IMAD.U32 R27, RZ, RZ, UR11 ;  /* 0x0000000bff1b7e24 */ /* 0x000fe2000f8e00ff */
[----:B------:R-:W-:Y:S01]  /*17350*/  MOV R24, UR10 ;  /* 0x0000000a00187c02 */ /* 0x000fe20008000f00 */
[----:B------:R-:W-:Y:S02]  /*17360*/  IMAD.U32 R25, RZ, RZ, UR11 ;  /* 0x0000000bff197e24 */ /* 0x000fe4000f8e00ff */
        /* <DEDUP_REMOVED lines=8> */
[----:B------:R-:W-:Y:S01]  /*173f0*/  MOV R26, UR10 ;  /* 0x0000000a001a7c02 */ /* 0x000fe20008000f00 */
[----:B------:R-:W-:Y:S01]  /*17400*/  IMAD.U32 R27, RZ, RZ, UR11 ;  /* 0x0000000bff1b7e24 */ /* 0x000fe2000f8e00ff */
[----:B------:R-:W-:Y:S01]  /*17410*/  MOV R24, UR10 ;  /* 0x0000000a00187c02 */ /* 0x000fe20008000f00 */
[----:B------:R-:W-:Y:S01]  /*17420*/  IMAD.U32 R25, RZ, RZ, UR11 ;  /* 0x0000000bff197e24 */ /* 0x000fe2000f8e00ff */
[----:B------:R-:W3:Y:S01]  /*17430*/  LDC.64 R20, c[0x0][0x780] ;  /* 0x0001e000ff147b82 */ /* 0x000ee20000000a00 */
[----:B-1----:R-:W-:-:S02]  /*17440*/  IMAD R3, R3, UR7, RZ ;  /* 0x0000000703037c24 */ /* 0x002fc4000f8e02ff */
[----:B--2---:R-:W-:-:S07]  /*17450*/  IMAD R23, R23, UR5, RZ ;  /* 0x0000000517177c24 */ /* 0x004fce000f8e02ff */
.L_x_7420:
[----:B0-----:R-:W-:-:S05]  /*17460*/  IADD3 R7, PT, PT, R3, R0, RZ ;  /* 0x0000000003077210 */ /* 0x001fca0007ffe0ff */
[----:B---3--:R-:W-:-:S05]  /*17470*/  IMAD.WIDE.U32 R6, R7, 0x20, R20 ;  /* 0x0000002007067825 */ /* 0x008fca00078e0014 */
[----:B------:R-:W2:Y:S04]  /*17480*/  LDG.E.64 R10, desc[UR36][R6.64+0x8] ;  /* 0x00000824060a7981 */ /* 0x000ea8000c1e1b00 */
[----:B------:R-:W3:Y:S04]  /*17490*/  LDG.E.64 R14, desc[UR36][R6.64+0x18] ;  /* 0x00001824060e7981 */ /* 0x000ee8000c1e1b00 */
[----:B------:R-:W4:Y:S04]  /*174a0*/  LDG.E.64 R8, desc[UR36][R6.64] ;  /* 0x0000002406087981 */ /* 0x000f28000c1e1b00 */
[----:B------:R-:W5:Y:S01]  /*174b0*/  LDG.E.64 R12, desc[UR36][R6.64+0x10] ;  /* 0x00001024060c7981 */ /* 0x000f62000c1e1b00 */
[----:B------:R-:W-:-:S05]  /*174c0*/  IMAD.IADD R0, R23, 0x1, R0 ;  /* 0x0000000117007824 */ /* 0x000fca00078e0200 */
[----:B------:R-:W-:Y:S02]  /*174d0*/  ISETP.GE.U32.AND P2, PT, R0, UR8, PT ;  /* 0x0000000800007c0c */ /* 0x000fe4000bf46070 */
[----:B--2---:R-:W-:Y:S02]  /*174e0*/  IADD3 R28, P4, PT, R10, R28, RZ ;  /* 0x0000001c0a1c7210 */ /* 0x004fe40007f9e0ff */
[----:B---3--:R-:W-:Y:S02]  /*174f0*/  IADD3 R24, P6, PT, R14, R24, RZ ;  /* 0x000000180e187210 */ /* 0x008fe40007fde0ff */
[----:B----4-:R-:W-:Y:S02]  /*17500*/  IADD3 R30, P3, PT, R8, R30, RZ ;  /* 0x0000001e081e7210 */ /* 0x010fe40007f7e0ff */
[----:B-----5:R-:W-:Y:S01]  /*17510*/  IADD3 R26, P5, PT, R12, R26, RZ ;  /* 0x0000001a0c1a7210 */ /* 0x020fe20007fbe0ff */
[----:B------:R-:W-:Y:S01]  /*17520*/  IMAD.X R29, R11, 0x1, R29, P4 ;  /* 0x000000010b1d7824 */ /* 0x000fe200020e061d */
[----:B------:R-:W-:Y:S01]  /*17530*/  IADD3.X R31, PT, PT, R9, R31, RZ, P3, !PT ;  /* 0x0000001f091f7210 */ /* 0x000fe20001ffe4ff */
[----:B------:R-:W-:Y:S01]  /*17540*/  IMAD.X R25, R15, 0x1, R25, P6 ;  /* 0x000000010f197824 */ /* 0x000fe200030e0619 */
[----:B------:R-:W-:Y:S01]  /*17550*/  IADD3.X R27, PT, PT, R13, R27, RZ, P5, !PT ;  /* 0x0000001b0d1b7210 */ /* 0x000fe20002ffe4ff */
[----:B------:R-:W-:Y:S08]  /*17560*/  @!P2 BRA `(.L_x_7420) ;  /* 0xfffffffc00bca947 */ /* 0x000ff0000383ffff */
[----:B------:R-:W-:Y:S05]  /*17570*/  BSYNC.RECONVERGENT B1 ;  /* 0x0000000000017941 */ /* 0x000fea0003800200 */
.L_x_7419:
[----:B------:R-:W-:Y:S05]  /*17580*/  BRA `(.L_x_7418) ;  /* 0x00000000009c7947 */ /* 0x000fea0003800000 */
.L_x_7417:
[----:B------:R-:W1:Y:S01]  /*17590*/  LDCU UR7, c[0x0][0x3a4] ;  /* 0x00007480ff0777ac */ /* 0x000e620008000800 */
[----:B------:R-:W-:Y:S01]  /*175a0*/  MOV R28, UR10 ;  /* 0x0000000a001c7c02 */ /* 0x000fe20008000f00 */
[----:B------:R-:W-:Y:S01]  /*175b0*/  IMAD.U32 R29, RZ, RZ, UR11 ;  /* 0x0000000bff1d7e24 */ /* 0x000fe2000f8e00ff */
[----:B------:R-:W-:Y:S01]  /*175c0*/  MOV R26, UR10 ;  /* 0x0000000a001a7c02 */ /* 0x000fe20008000f00 */
[----:B------:R-:W-:Y:S01]  /*175d0*/  IMAD.U32 R27, RZ, RZ, UR11 ;  /* 0x0000000bff1b7e24 */ /* 0x000fe2000f8e00ff */
        /* <DEDUP_REMOVED lines=8> */
[----:B------:R-:W-:Y:S01]  /*17660*/  MOV R26, UR10 ;  /* 0x0000000a001a7c02 */ /* 0x000fe20008000f00 */
[----:B------:R-:W-:Y:S01]  /*17670*/  IMAD.U32 R27, RZ, RZ, UR11 ;  /* 0x0000000bff1b7e24 */ /* 0x000fe2000f8e00ff */
[----:B------:R-:W-:Y:S01]  /*17680*/  MOV R24, UR10 ;  /* 0x0000000a00187c02 */ /* 0x000fe20008000f00 */
[----:B------:R-:W-:Y:S01]  /*17690*/  IMAD.U32 R25, RZ, RZ, UR11 ;  /* 0x0000000bff197e24 */ /* 0x000fe2000f8e00ff */
[----:B------:R-:W-:Y:S01]  /*176a0*/  MOV R0, R2 ;  /* 0x0000000200007202 */ /* 0x000fe20000000f00 */
[----:B------:R-:W3:Y:S08]  /*176b0*/  LDC.64 R20, c[0x0][0x780] ;  /* 0x0001e000ff147b82 */ /* 0x000ef00000000a00 */
[----:B0-----:R-:W0:Y:S01]  /*176c0*/  LDC R33, c[0x0][0x364] ;  /* 0x0000d900ff217b82 */ /* 0x001e220000000800 */
[----:B-1----:R-:W-:-:S07]  /*176d0*/  IMAD R3, R3, UR5, RZ ;  /* 0x0000000503037c24 */ /* 0x002fce000f8e02ff */
.L_x_7421:
[----:B------:R-:W-:-:S04]  /*176e0*/  IMAD.IADD R6, R3, 0x1, R0 ;  /* 0x0000000103067824 */ /* 0x000fc800078e0200 */
[----:B--2---:R-:W-:-:S04]  /*176f0*/  IMAD R7, R6, R23, R17 ;  /* 0x0000001706077224 */ /* 0x004fc800078e0211 */
[----:B---3--:R-:W-:-:S05]  /*17700*/  IMAD.WIDE.U32 R6, R7, 0x20, R20 ;  /* 0x0000002007067825 */ /* 0x008fca00078e0014 */
[----:B------:R-:W2:Y:S04]  /*17710*/  LDG.E.64 R8, desc[UR36][R6.64] ;  /* 0x0000002406087981 */ /* 0x000ea8000c1e1b00 */
[----:B------:R-:W3:Y:S04]  /*17720*/  LDG.E.64 R12, desc[UR36][R6.64+0x10] ;  /* 0x00001024060c7981 */ /* 0x000ee8000c1e1b00 */
[----:B------:R-:W4:Y:S04]  /*17730*/  LDG.E.64 R10, desc[UR36][R6.64+0x8] ;  /* 0x00000824060a7981 */ /* 0x000f28000c1e1b00 */
[----:B------:R-:W5:Y:S01]  /*17740*/  LDG.E.64 R14, desc[UR36][R6.64+0x18] ;  /* 0x00001824060e7981 */ /* 0x000f62000c1e1b00 */
[----:B0-----:R-:W-:Y:S01]  /*17750*/  IMAD.IADD R0, R33, 0x1, R0 ;  /* 0x0000000121007824 */ /* 0x001fe200078e0200 */
[----:B--2---:R-:W-:-:S04]  /*17760*/  IADD3 R30, P2, PT, R8, R30, RZ ;  /* 0x0000001e081e7210 */ /* 0x004fc80007f5e0ff */
[----:B------:R-:W-:Y:S02]  /*17770*/  IADD3.X R31, PT, PT, R9, R31, RZ, P2, !PT ;  /* 0x0000001f091f7210 */ /* 0x000fe400017fe4ff */
[----:B------:R-:W-:Y:S02]  /*17780*/  ISETP.GE.U32.AND P2, PT, R0, UR7, PT ;  /* 0x0000000700007c0c */ /* 0x000fe4000bf46070 */
[----:B---3--:R-:W-:Y:S02]  /*17790*/  IADD3 R26, P4, PT, R12, R26, RZ ;  /* 0x0000001a0c1a7210 */ /* 0x008fe40007f9e0ff */
[----:B----4-:R-:W-:Y:S02]  /*177a0*/  IADD3 R28, P3, PT, R10, R28, RZ ;  /* 0x0000001c0a1c7210 */ /* 0x010fe40007f7e0ff */
[----:B-----5:R-:W-:Y:S01]  /*177b0*/  IADD3 R24, P5, PT, R14, R24, RZ ;  /* 0x000000180e187210 */ /* 0x020fe20007fbe0ff */
[----:B------:R-:W-:Y:S01]  /*177c0*/  IMAD.X R27, R13, 0x1, R27, P4 ;  /* 0x000000010d1b7824 */ /* 0x000fe200020e061b */
[----:B------:R-:W-:-:S02]  /*177d0*/  IADD3.X R29, PT, PT, R11, R29, RZ, P3, !PT ;  /* 0x0000001d0b1d7210 */ /* 0x000fc40001ffe4ff */
[----:B------:R-:W-:-:S03]  /*177e0*/  IADD3.X R25, PT, PT, R15, R25, RZ, P5, !PT ;  /* 0x000000190f197210 */ /* 0x000fc60002ffe4ff */
[----:B------:R-:W-:Y:S06]  /*177f0*/  @!P2 BRA `(.L_x_7421) ;  /* 0xfffffffc00b8a947 */ /* 0x000fec000383ffff */
.L_x_7418:
[----:B------:R-:W-:Y:S05]  /*17800*/  BSYNC.RECONVERGENT B0 ;  /* 0x0000000000007941 */ /* 0x000fea0003800200 */
.L_x_7416:
[----:B------:R-:W1:Y:S01]  /*17810*/  LDCU UR5, c[0x0][0x360] ;  /* 0x00006c00ff0577ac */ /* 0x000e620008000800 */
[----:B------:R-:W-:Y:S01]  /*17820*/  IMAD.MOV.U32 R8, RZ, RZ, R30 ;  /* 0x000000ffff087224 */ /* 0x000fe200078e001e */
[----:B------:R-:W-:Y:S01]  /*17830*/  MOV R9, R31 ;  /* 0x0000001f00097202 */ /* 0x000fe20000000f00 */
[----:B------:R-:W-:Y:S01]  /*17840*/  IMAD.MOV.U32 R10, RZ, RZ, R28 ;  /* 0x000000ffff0a7224 */ /* 0x000fe200078e001c */
[----:B------:R-:W-:Y:S01]  /*17850*/  UIADD3 UR4, UPT, UPT, UR4, 0x10, URZ ;  /* 0x0000001004047890 */ /* 0x000fe2000fffe0ff */
[----:B------:R-:W-:Y:S01]  /*17860*/  MOV R11, R29 ;  /* 0x0000001d000b7202 */ /* 0x000fe20000000f00 */
[----:B------:R-:W-:Y:S01]  /*17870*/  IMAD.MOV.U32 R12, RZ, RZ, R26 ;  /* 0x000000ffff0c7224 */ /* 0x000fe200078e001a */
[----:B------:R-:W-:Y:S01]  /*17880*/  MOV R13, R27 ;  /* 0x0000001b000d7202 */ /* 0x000fe20000000f00 */
[----:B------:R-:W-:Y:S01]  /*17890*/  ULEA UR8, UR6, UR4, 0x18 ;  /* 0x0000000406087291 */ /* 0x000fe2000f8ec0ff */
[----:B------:R-:W-:Y:S01]  /*178a0*/  IMAD.MOV.U32 R14, RZ, RZ, R24 ;  /* 0x000000ffff0e7224 */ /* 0x000fe200078e0018 */
        /* <DEDUP_REMOVED lines=9> */
.L_x_7425:
        /* <DEDUP_REMOVED lines=9> */
[----:B-1----:R-:W1:Y:S04]  /*179d0*/  LDS.128 R8, [R0] ;  /* 0x0000000000087984 */ /* 0x002e680000000c00 */
[----:B------:R-:W2:Y:S01]  /*179e0*/  LDS.128 R12, [R0+0x10] ;  /* 0x00001000000c7984 */ /* 0x000ea20000000c00 */
[----:B-1----:R-:W-:Y:S02]  /*179f0*/  IADD3 R30, P2, PT, R8, R30, RZ ;  /* 0x0000001e081e7210 */ /* 0x002fe40007f5e0ff */
[----:B------:R-:W-:Y:S02]  /*17a00*/  IADD3 R28, P3, PT, R10, R28, RZ ;  /* 0x0000001c0a1c7210 */ /* 0x000fe40007f7e0ff */
[----:B--2---:R-:W-:Y:S02]  /*17a10*/  IADD3 R26, P4, PT, R12, R26, RZ ;  /* 0x0000001a0c1a7210 */ /* 0x004fe40007f9e0ff */
[----:B------:R-:W-:Y:S01]  /*17a20*/  IADD3 R24, P5, PT, R14, R24, RZ ;  /* 0x000000180e187210 */ /* 0x000fe20007fbe0ff */
[----:B------:R-:W-:Y:S01]  /*17a30*/  IMAD.X R29, R11, 0x1, R29, P3 ;  /* 0x000000010b1d7824 */ /* 0x000fe200018e061d */
[----:B------:R-:W-:-:S02]  /*17a40*/  IADD3.X R31, PT, PT, R9, R31, RZ, P2, !PT ;  /* 0x0000001f091f7210 */ /* 0x000fc400017fe4ff */
[----:B------:R-:W-:Y:S01]  /*17a50*/  IADD3.X R27, PT, PT, R13, R27, RZ, P4, !PT ;  /* 0x0000001b0d1b7210 */ /* 0x000fe200027fe4ff */
[----:B------:R-:W-:Y:S01]  /*17a60*/  IMAD.X R25, R15, 0x1, R25, P5 ;  /* 0x000000010f197824 */ /* 0x000fe200028e0619 */
        /* <DEDUP_REMOVED lines=8> */
[----:B------:R2:W-:Y:S04]  /*17af0*/  STS.128 [R3], R8 ;  /* 0x0000000803007388 */ /* 0x0005e80000000c00 */
[----:B------:R2:W-:Y:S02]  /*17b00*/  STS.128 [R3+0x10], R12 ;  /* 0x0000100c03007388 */ /* 0x0005e40000000c00 */
.L_x_7424:
[----:B------:R-:W-:Y:S05]  /*17b10*/  BSYNC.RECONVERGENT B0 ;  /* 0x0000000000007941 */ /* 0x000fea0003800200 */
.L_x_7423:
[----:B------:R-:W-:-:S03]  /*17b20*/  UISETP.GT.U32.AND UP0, UPT, UR4, 0x3, UPT ;  /* 0x000000030400788c */ /* 0x000fc6000bf04070 */
[----:B------:R-:W-:-:S06]  /*17b30*/  UMOV UR4, UR7 ;  /* 0x0000000700047c82 */ /* 0x000fcc0008000000 */
[----:B------:R-:W-:Y:S05]  /*17b40*/  BRA.U UP0, `(.L_x_7425) ;  /* 0xfffffffd007c7547 */ /* 0x000fea000b83ffff */
.L_x_7422:
        /* <DEDUP_REMOVED lines=8> */
[----:B------:R-:W-:Y:S01]  /*17bd0*/  MOV R10, R28 ;  /* 0x0000001c000a7202 */ /* 0x000fe20000000f00 */
[----:B------:R-:W-:Y:S01]  /*17be0*/  IMAD.MOV.U32 R11, RZ, RZ, R29 ;  /* 0x000000ffff0b7224 */ /* 0x000fe200078e001d */
[----:B------:R-:W-:Y:S01]  /*17bf0*/  MOV R12, R26 ;  /* 0x0000001a000c7202 */ /* 0x000fe20000000f00 */
[----:B------:R-:W-:Y:S01]  /*17c00*/  IMAD.MOV.U32 R13, RZ, RZ, R27 ;  /* 0x000000ffff0d7224 */ /* 0x000fe200078e001b */
[----:B------:R-:W-:Y:S01]  /*17c10*/  MOV R14, R24 ;  /* 0x00000018000e7202 */ /* 0x000fe20000000f00 */
[----:B------:R-:W-:Y:S01]  /*17c20*/  IMAD.MOV.U32 R15, RZ, RZ, R25 ;  /* 0x000000ffff0f7224 */ /* 0x000fe200078e0019 */
[----:B------:R3:W-:Y:S01]  /*17c30*/  STS.128 [R3], R8 ;  /* 0x0000000803007388 */ /* 0x0007e20000000c00 */
[----:B------:R-:W-:Y:S01]  /*17c40*/  UISETP.GE.U32.AND UP0, UPT, UR5, 0x40, UPT ;  /* 0x000000400500788c */ /* 0x000fe2000bf06070 */
[----:B------:R-:W-:-:S02]  /*17c50*/  UMOV UR4, 0x20 ;  /* 0x0000002000047882 */ /* 0x000fc40000000000 */
[----:B------:R3:W-:Y:S06]  /*17c60*/  STS.128 [R3+0x10], R12 ;  /* 0x0000100c03007388 */ /* 0x0007ec0000000c00 */
[----:B------:R-:W-:Y:S05]  /*17c70*/  BRA.U !UP0, `(.L_x_7427) ;  /* 0x0000000108847547 */ /* 0x000fea000b800000 */
[----:B------:R-:W-:-:S07]  /*17c80*/  MOV R0, UR5 ;  /* 0x0000000500007c02 */ /* 0x000fce0008000f00 */
.L_x_7430:
[----:B------:R-:W-:Y:S01]  /*17c90*/  SHF.R.U32.HI R2, RZ, 0x1, R0 ;  /* 0x00000001ff027819 */ /* 0x000fe20000011600 */
[----:B------:R-:W-:Y:S01]  /*17ca0*/  BAR.SYNC.DEFER_BLOCKING 0x0 ;  /* 0x0000000000007b1d */ /* 0x000fe20000010000 */
[----:B------:R-:W-:-:S03]  /*17cb0*/  ISETP.GT.U32.AND P3, PT, R0, 0x7f, PT ;  /* 0x0000007f0000780c */ /* 0x000fc60003f64070 */
[----:B0-----:R-:W-:Y:S02]  /*17cc0*/  IMAD.IADD R6, R2, 0x1, R17 ;  /* 0x0000000102067824 */ /* 0x001fe400078e0211 */
[----:B------:R-:W-:Y:S03]  /*17cd0*/  BSSY.RECONVERGENT B0, `(.L_x_7428) ;  /* 0x0000019000007945 */ /* 0x000fe60003800200 */
[----:B------:R-:W-:-:S04]  /*17ce0*/  ISETP.GE.U32.AND P2, PT, R6, UR5, PT ;  /* 0x0000000506007c0c */ /* 0x000fc8000bf46070 */
[----:B------:R-:W-:-:S13]  /*17cf0*/  ISETP.GE.U32.OR P2, PT, R17, R2, P2 ;  /* 0x000000021100720c */ /* 0x000fda0001746470 */
[----:B------:R-:W-:Y:S05]  /*17d00*/  @P2 BRA `(.L_x_7429) ;  /* 0x0000000000542947 */ /* 0x000fea0003800000 */
[----:B------:R-:W-:-:S05]  /*17d10*/  LEA R0, R2, R3, 0x5 ;  /* 0x0000000302007211 */ /* 0x000fca00078e28ff */
[----:B---3--:R-:W0:Y:S04]  /*17d20*/  LDS.128 R8, [R0] ;  /* 0x0000000000087984 */ /* 0x008e280000000c00 */
        /* <DEDUP_REMOVED lines=19> */
.L_x_7429:
[----:B------:R-:W-:Y:S05]  /*17e60*/  BSYNC.RECONVERGENT B0 ;  /* 0x0000000000007941 */ /* 0x000fea0003800200 */
.L_x_7428:
[----:B------:R-:W-:Y:S01]  /*17e70*/  IMAD.MOV.U32 R0, RZ, RZ, R2 ;  /* 0x000000ffff007224 */ /* 0x000fe200078e0002 */
[----:B------:R-:W-:Y:S06]  /*17e80*/  @P3 BRA `(.L_x_7430) ;  /* 0xfffffffc00803947 */ /* 0x000fec000383ffff */
.L_x_7427:
[----:B------:R-:W-:Y:S01]  /*17e90*/  BAR.SYNC.DEFER_BLOCKING 0x0 ;  /* 0x0000000000007b1d */ /* 0x000fe20000010000 */
[----:B------:R-:W-:-:S09]  /*17ea0*/  UISETP.GE.U32.AND UP0, UPT, UR4, 0x2, UPT ;  /* 0x000000020400788c */ /* 0x000fd2000bf06070 */
[----:B------:R-:W-:Y:S05]  /*17eb0*/  BRA.U !UP0, `(.L_x_7426) ;  /* 0x0000000108507547 */ /* 0x000fea000b800000 */
[----:B------:R-:W-:-:S07]  /*17ec0*/  HFMA2 R0, -RZ, RZ, 0, 5.9604644775390625e-08 ;  /* 0x00000001ff007431 */ /* 0x000fce00000001ff */
.L_x_7431:
[----:B0-----:R-:W0:Y:S04]  /*17ed0*/  SHFL.DOWN PT, R7, R28, R0, 0x1f ;  /* 0x08001f001c077589 */ /* 0x001e2800000e0000 */
[----:B-123--:R-:W1:Y:S04]  /*17ee0*/  SHFL.DOWN PT, R11, R24, R0, 0x1f ;  /* 0x08001f00180b7589 */ /* 0x00ee6800000e0000 */
        /* <DEDUP_REMOVED lines=12> */
[----:B------:R-:W-:Y:S01]  /*17fb0*/  ISETP.GE.AND P2, PT, R0, UR4, PT ;  /* 0x0000000400007c0c */ /* 0x000fe2000bf46270 */
[----:B-----5:R-:W-:Y:S01]  /*17fc0*/  IMAD.X R29, R6, 0x1, R29, P4 ;  /* 0x00000001061d7824 */ /* 0x020fe200020e061d */
[----:B------:R-:W-:Y:S01]  /*17fd0*/  IADD3.X R27, PT, PT, R8, R27, RZ, P5, !PT ;  /* 0x0000001b081b7210 */ /* 0x000fe20002ffe4ff */
[----:B------:R-:W-:-:S10]  /*17fe0*/  IMAD.X R25, R10, 0x1, R25, P6 ;  /* 0x000000010a197824 */ /* 0x000fd400030e0619 */
[----:B------:R-:W-:Y:S05]  /*17ff0*/  @!P2 BRA `(.L_x_7431) ;  /* 0xfffffffc00b4a947 */ /* 0x000fea000383ffff */
.L_x_7426:
[----:B------:R-:W-:Y:S05]  /*18000*/  @!P1 EXIT ;  /* 0x000000000000994d */ /* 0x000fea0003800000 */
[----:B------:R-:W-:Y:S05]  /*18010*/  @!P0 BRA `(.L_x_7432) ;  /* 0x0000000400dc8947 */ /* 0x000fea0003800000 */
[----:B------:R-:W4:Y:S01]  /*18020*/  LDCU.U8 UR6, c[0x0][0x798] ;  /* 0x0000f300ff0677ac */ /* 0x000f220008000000 */
[----:B------:R-:W0:Y:S01]  /*18030*/  LDCU.64 UR4, c[0x0][0x768] ;  /* 0x0000ed00ff0477ac */ /* 0x000e220008000a00 */
[----:B----4-:R-:W-:Y:S02]  /*18040*/  ISETP.NE.AND P0, PT, RZ, UR6, PT ;  /* 0x00000006ff007c0c */ /* 0x010fe4000bf05270 */
[----:B0123--:R-:W-:Y:S02]  /*18050*/  IADD3 R8, P4, PT, R22, UR4, RZ ;  /* 0x0000000416087c10 */ /* 0x00ffe4000ff9e0ff */
[----:B------:R-:W-:Y:S02]  /*18060*/  IADD3 R6, P3, PT, R19, UR4, RZ ;  /* 0x0000000413067c10 */ /* 0x000fe4000ff7e0ff */
[----:B------:R-:W-:Y:S02]  /*18070*/  IADD3 R4, P2, PT, R18, UR4, RZ ;  /* 0x0000000412047c10 */ /* 0x000fe4000ff5e0ff */
[----:B------:R-:W-:Y:S01]  /*18080*/  IADD3 R2, P1, PT, R16, UR4, RZ ;  /* 0x0000000410027c10 */ /* 0x000fe2000ff3e0ff */
[----:B------:R-:W-:Y:S01]  /*18090*/  IMAD.X R7, RZ, RZ, UR5, P3 ;  /* 0x00000005ff077e24 */ /* 0x000fe200098e06ff */
[----:B------:R-:W-:-:S02]  /*180a0*/  IADD3.X R9, PT, PT, RZ, UR5, RZ, P4, !PT ;  /* 0x00000005ff097c10 */ /* 0x000fc4000a7fe4ff */
[----:B------:R-:W-:Y:S01]  /*180b0*/  IADD3.X R5, PT, PT, RZ, UR5, RZ, P2, !PT ;  /* 0x00000005ff057c10 */ /* 0x000fe200097fe4ff */
[----:B------:R-:W-:Y:S01]  /*180c0*/  IMAD.X R3, RZ, RZ, UR5, P1 ;  /* 0x00000005ff037e24 */ /* 0x000fe200088e06ff */
[----:B------:R-:W2:Y:S04]  /*180d0*/  @P0 LDG.E.S16 R13, desc[UR36][R6.64] ;  /* 0x00000024060d0981 */ /* 0x000ea8000c1e1700 */
[----:B------:R-:W3:Y:S04]  /*180e0*/  @P0 LDG.E.S16 R11, desc[UR36][R8.64] ;  /* 0x00000024080b0981 */ /* 0x000ee8000c1e1700 */
[----:B------:R-:W4:Y:S04]  /*180f0*/  @P0 LDG.E.S16 R15, desc[UR36][R4.64] ;  /* 0x00000024040f0981 */ /* 0x000f28000c1e1700 */
[----:B------:R-:W5:Y:S01]  /*18100*/  @P0 LDG.E.S16 R17, desc[UR36][R2.64] ;  /* 0x0000002402110981 */ /* 0x000f62000c1e1700 */
[----:B------:R-:W0:Y:S02]  /*18110*/  LDCU.U8 UR4, c[0x0][0x799] ;  /* 0x0000f320ff0477ac */ /* 0x000e240008000000 */
[----:B0-----:R-:W-:Y:S01]  /*18120*/  ISETP.NE.AND P1, PT, RZ, UR4, PT ;  /* 0x00000004ff007c0c */ /* 0x001fe2000bf25270 */
[----:B--2---:R-:W-:Y:S01]  /*18130*/  @P0 IMAD.IADD R28, R13, 0x1, R28 ;  /* 0x000000010d1c0824 */ /* 0x004fe200078e021c */
[----:B---3--:R-:W-:-:S02]  /*18140*/  @P0 IADD3 R30, PT, PT, R11, R30, RZ ;  /* 0x0000001e0b1e0210 */ /* 0x008fc40007ffe0ff */
[----:B----4-:R-:W-:-:S09]  /*18150*/  @P0 IADD3 R26, PT, PT, R15, R26, RZ ;  /* 0x0000001a0f1a0210 */ /* 0x010fd20007ffe0ff */
[----:B------:R0:W-:Y:S01]  /*18160*/  @!P1 STG.E.U16 desc[UR36][R8.64], R30 ;  /* 0x0000001e08009986 */ /* 0x0001e2000c101524 */
[----:B-----5:R-:W-:-:S03]  /*18170*/  @P0 IMAD.IADD R24, R17, 0x1, R24 ;  /* 0x0000000111180824 */ /* 0x020fc600078e0218 */
[----:B------:R0:W-:Y:S04]  /*18180*/  @!P1 STG.E.U16 desc[UR36][R6.64], R28 ;  /* 0x0000001c06009986 */ /* 0x0001e8000c101524 */
[----:B------:R0:W-:Y:S04]  /*18190*/  @!P1 STG.E.U16 desc[UR36][R4.64], R26 ;  /* 0x0000001a04009986 */ /* 0x0001e8000c101524 */
[----:B------:R0:W-:Y:S01]  /*181a0*/  @!P1 STG.E.U16 desc[UR36][R2.64], R24 ;  /* 0x0000001802009986 */ /* 0x0001e2000c101524 */
[----:B------:R-:W-:Y:S05]  /*181b0*/  @!P1 EXIT ;  /* 0x000000000000994d */ /* 0x000fea0003800000 */
[----:B------:R-:W1:Y:S02]  /*181c0*/  LDCU UR4, c[0x0][0x79c] ;  /* 0x0000f380ff0477ac */ /* 0x000e640008000800 */
[----:B-1----:R-:W-:-:S09]  /*181d0*/  UISETP.NE.AND UP0, UPT, UR4, 0x1, UPT ;  /* 0x000000010400788c */ /* 0x002fd2000bf05270 */
[----:B------:R-:W-:Y:S05]  /*181e0*/  BRA.U !UP0, `(.L_x_7433) ;  /* 0x0000000108407547 */ /* 0x000fea000b800000 */
[----:B------:R-:W-:Y:S01]  /*181f0*/  MOV R0, 0x660 ;  /* 0x0000066000007802 */ /* 0x000fe20000000f00 */
[----:B------:R-:W1:Y:S01]  /*18200*/  LDCU.64 UR4, c[0x4][0x650] ;  /* 0x0100ca00ff0477ac */ /* 0x000e620008000a00 */
[----:B0-----:R-:W-:Y:S02]  /*18210*/  HFMA2 R8, -RZ, RZ, 0, 4.4763088226318359375e-05 ;  /* 0x000002efff087431 */ /* 0x001fe400000001ff */
[----:B------:R-:W-:Y:S01]  /*18220*/  IMAD.MOV.U32 R12, RZ, RZ, 0x1 ;  /* 0x00000001ff0c7424 */ /* 0x000fe200078e00ff */
[----:B------:R0:W2:Y:S01]  /*18230*/  LDC.64 R2, c[0x4][R0] ;  /* 0x0100000000027b82 */ /* 0x0000a20000000a00 */
[----:B------:R-:W3:Y:S01]  /*18240*/  LDCU.64 UR8, c[0x4][0x640] ;  /* 0x0100c800ff0877ac */ /* 0x000ee20008000a00 */
[----:B------:R-:W-:Y:S01]  /*18250*/  MOV R13, RZ ;  /* 0x000000ff000d7202 */ /* 0x000fe20000000f00 */
[----:B------:R-:W4:Y:S01]  /*18260*/  LDCU.64 UR6, c[0x4][0xf0] ;  /* 0x01001e00ff0677ac */ /* 0x000f220008000a00 */
[----:B-1----:R-:W-:Y:S01]  /*18270*/  MOV R4, UR4 ;  /* 0x0000000400047c02 */ /* 0x002fe20008000f00 */
[----:B------:R-:W-:Y:S01]  /*18280*/  IMAD.U32 R5, RZ, RZ, UR5 ;  /* 0x00000005ff057e24 */ /* 0x000fe2000f8e00ff */
[----:B---3--:R-:W-:Y:S01]  /*18290*/  MOV R6, UR8 ;  /* 0x0000000800067c02 */ /* 0x008fe20008000f00 */
[----:B------:R-:W-:Y:S01]  /*182a0*/  IMAD.U32 R7, RZ, RZ, UR9 ;  /* 0x00000009ff077e24 */ /* 0x000fe2000f8e00ff */
[----:B----4-:R-:W-:Y:S01]  /*182b0*/  MOV R10, UR6 ;  /* 0x00000006000a7c02 */ /* 0x010fe20008000f00 */
[----:B0-----:R-:W-:-:S07]  /*182c0*/  IMAD.U32 R11, RZ, RZ, UR7 ;  /* 0x00000007ff0b7e24 */ /* 0x001fce000f8e00ff */
[----:B------:R-:W-:-:S07]  /*182d0*/  LEPC R20, `(.L_x_7433) ;  /* 0x000000001014794e */ /* 0x000fce0000000000 */
[----:B--2---:R-:W-:Y:S05]  /*182e0*/  CALL.ABS.NOINC R2 ;  /* 0x0000000002007343 */ /* 0x004fea0003c00000 */
.L_x_7433:
        /* <DEDUP_REMOVED lines=23> */
.L_x_7434:
[----:B------:R-:W0:Y:S02]  /*18460*/  LDCU.64 UR4, c[0x0][0x768] ;  /* 0x0000ed00ff0477ac */ /* 0x000e240008000a00 */
        /* <DEDUP_REMOVED lines=16> */
[----:B---3--:R-:W-:Y:S01]  /*18570*/  MOV R6, UR6 ;  /* 0x0000000600067c02 */ /* 0x008fe20008000f00 */
[----:B------:R-:W-:Y:S01]  /*18580*/  IMAD.U32 R7, RZ, RZ, UR7 ;  /* 0x00000007ff077e24 */ /* 0x000fe2000f8e00ff */
[----:B----4-:R-:W-:Y:S01]  /*18590*/  MOV R10, UR8 ;  /* 0x00000008000a7c02 */ /* 0x010fe20008000f00 */
[----:B-1----:R-:W-:-:S07]  /*185a0*/  IMAD.U32 R11, RZ, RZ, UR9 ;  /* 0x00000009ff0b7e24 */ /* 0x002fce000f8e00ff */
[----:B------:R-:W-:-:S07]  /*185b0*/  LEPC R20, `(.L_x_7435) ;  /* 0x000000001014794e */ /* 0x000fce0000000000 */
[----:B--2---:R-:W-:Y:S05]  /*185c0*/  CALL.ABS.NOINC R2 ;  /* 0x0000000002007343 */ /* 0x004fea0003c00000 */
.L_x_7435:
        /* <DEDUP_REMOVED lines=23> */
.L_x_7436:
[----:B------:R-:W0:Y:S02]  /*18740*/  LDCU.64 UR4, c[0x0][0x768] ;  /* 0x0000ed00ff0477ac */ /* 0x000e240008000a00 */
[----:B0-----:R-:W-:-:S05]  /*18750*/  IADD3 R16, P0, PT, R16, UR4, RZ ;  /* 0x0000000410107c10 */ /* 0x001fca000ff1e0ff */
[----:B------:R-:W-:-:S05]  /*18760*/  IMAD.X R17, RZ, RZ, UR5, P0 ;  /* 0x00000005ff117e24 */ /* 0x000fca00080e06ff */
[----:B------:R-:W-:Y:S01]  /*18770*/  STG.E.U16 desc[UR36][R16.64], R24 ;  /* 0x0000001810007986 */ /* 0x000fe2000c101524 */
[----:B------:R-:W-:Y:S05]  /*18780*/  EXIT ;  /* 0x000000000000794d */ /* 0x000fea0003800000 */
.L_x_7432:
[----:B------:R-:W4:Y:S01]  /*18790*/  LDCU.U8 UR4, c[0x0][0x798] ;  /* 0x0000f300ff0477ac */ /* 0x000f220008000000 */
[----:B------:R-:W5:Y:S01]  /*187a0*/  LDCU.U8 UR5, c[0x0][0x799] ;  /* 0x0000f320ff0577ac */ /* 0x000f620008000000 */
[----:B----4-:R-:W-:Y:S02]  /*187b0*/  UISETP.NE.AND UP1, UPT, UR4, URZ, UPT ;  /* 0x000000ff0400728c */ /* 0x010fe4000bf25270 */
[----:B-----5:R-:W-:-:S07]  /*187c0*/  UISETP.NE.AND UP0, UPT, UR5, URZ, UPT ;  /* 0x000000ff0500728c */ /* 0x020fce000bf05270 */
[----:B------:R-:W-:Y:S05]  /*187d0*/  BRA.U !UP1, `(.L_x_7437) ;  /* 0x0000000109307547 */ /* 0x000fea000b800000 */
[----:B0-----:R-:W4:Y:S04]  /*187e0*/  LDG.E.64 R6, desc[UR36][R4.64+0x8] ;  /* 0x0000082404067981 */ /* 0x001f28000c1e1b00 */
[----:B-123--:R-:W2:Y:S04]  /*187f0*/  LDG.E.64 R10, desc[UR36][R4.64+0x18] ;  /* 0x00001824040a7981 */ /* 0x00eea8000c1e1b00 */
[----:B------:R-:W3:Y:S04]  /*18800*/  LDG.E.64 R2, desc[UR36][R4.64] ;  /* 0x0000002404027981 */ /* 0x000ee8000c1e1b00 */
[----:B------:R-:W5:Y:S01]  /*18810*/  LDG.E.64 R8, desc[UR36][R4.64+0x10] ;  /* 0x0000102404087981 */ /* 0x000f62000c1e1b00 */
[----:B----4-:R-:W-:-:S02]  /*18820*/  IADD3 R28, P1, PT, R6, R28, RZ ;  /* 0x0000001c061c7210 */ /* 0x010fc40007f3e0ff */
[----:B--2---:R-:W-:Y:S02]  /*18830*/  IADD3 R24, P3, PT, R10, R24, RZ ;  /* 0x000000180a187210 */ /* 0x004fe40007f7e0ff */
[----:B---3--:R-:W-:Y:S02]  /*18840*/  IADD3 R30, P0, PT, R2, R30, RZ ;  /* 0x0000001e021e7210 */ /* 0x008fe40007f1e0ff */
[----:B-----5:R-:W-:Y:S01]  /*18850*/  IADD3 R26, P2, PT, R8, R26, RZ ;  /* 0x0000001a081a7210 */ /* 0x020fe20007f5e0ff */
[----:B------:R-:W-:Y:S01]  /*18860*/  IMAD.X R29, R7, 0x1, R29, P1 ;  /* 0x00000001071d7824 */ /* 0x000fe200008e061d */
[----:B------:R-:W-:Y:S01]  /*18870*/  IADD3.X R31, PT, PT, R3, R31, RZ, P0, !PT ;  /* 0x0000001f031f7210 */ /* 0x000fe200007fe4ff */
[----:B------:R-:W-:Y:S01]  /*18880*/  IMAD.X R25, R11, 0x1, R25, P3 ;  /* 0x000000010b197824 */ /* 0x000fe200018e0619 */
[----:B------:R-:W-:-:S09]  /*18890*/  IADD3.X R27, PT, PT, R9, R27, RZ, P2, !PT ;  /* 0x0000001b091b7210 */ /* 0x000fd200017fe4ff */
.L_x_7437:
[----:B------:R-:W-:Y:S05]  /*188a0*/  BRA.U !UP0, `(.L_x_7438) ;  /* 0x0000000508847547 */ /* 0x000fea000b800000 */
[----:B------:R-:W4:Y:S01]  /*188b0*/  LDCU UR4, c[0x0][0x79c] ;  /* 0x0000f380ff0477ac */ /* 0x000f220008000800 */
[----:B------:R-:W-:Y:S01]  /*188c0*/  PRMT R17, R30, 0x7610, R17 ;  /* 0x000076101e117816 */ /* 0x000fe20000000011 */
[----:B----4-:R-:W-:-:S09]  /*188d0*/  UISETP.NE.AND UP0, UPT, UR4, 0x1, UPT ;  /* 0x000000010400788c */ /* 0x010fd2000bf05270 */
[----:B------:R-:W-:Y:S05]  /*188e0*/  BRA.U !UP0, `(.L_x_7439) ;  /* 0x0000000108407547 */ /* 0x000fea000b800000 */
[----:B------:R-:W-:Y:S01]  /*188f0*/  MOV R0, 0x660 ;  /* 0x0000066000007802 */ /* 0x000fe20000000f00 */
[----:B------:R-:W4:Y:S01]  /*18900*/  LDCU.64 UR4, c[0x4][0x650] ;  /* 0x0100ca00ff0477ac */ /* 0x000f220008000a00 */
[----:B0123--:R-:W-:Y:S02]  /*18910*/  HFMA2 R8, -RZ, RZ, 0, 4.4763088226318359375e-05 ;  /* 0x000002efff087431 */ /* 0x00ffe400000001ff */
[----:B------:R-:W-:Y:S01]  /*18920*/  IMAD.MOV.U32 R12, RZ, RZ, 0x1 ;  /* 0x00000001ff0c7424 */ /* 0x000fe200078e00ff */
[----:B------:R0:W1:Y:S01]  /*18930*/  LDC.64 R2, c[0x4][R0] ;  /* 0x0100000000027b82 */ /* 0x0000620000000a00 */
[----:B------:R-:W2:Y:S01]  /*18940*/  LDCU.64 UR6, c[0x4][0x640] ;  /* 0x0100c800ff0677ac */ /* 0x000ea20008000a00 */
[----:B------:R-:W-:Y:S01]  /*18950*/  MOV R13, RZ ;  /* 0x000000ff000d7202 */ /* 0x000fe20000000f00 */
[----:B------:R-:W3:Y:S01]  /*18960*/  LDCU.64 UR8, c[0x4][0xf0] ;  /* 0x01001e00ff0877ac */ /* 0x000ee20008000a00 */
[----:B----4-:R-:W-:Y:S01]  /*18970*/  MOV R4, UR4 ;  /* 0x0000000400047c02 */ /* 0x010fe20008000f00 */
[----:B------:R-:W-:Y:S01]  /*18980*/  IMAD.U32 R5, RZ, RZ, UR5 ;  /* 0x00000005ff057e24 */ /* 0x000fe2000f8e00ff */
[----:B--2---:R-:W-:Y:S01]  /*18990*/  MOV R6, UR6 ;  /* 0x0000000600067c02 */ /* 0x004fe20008000f00 */
[----:B------:R-:W-:Y:S01]  /*189a0*/  IMAD.U32 R7, RZ, RZ, UR7 ;  /* 0x00000007ff077e24 */ /* 0x000fe2000f8e00ff */
[----:B---3--:R-:W-:Y:S01]  /*189b0*/  MOV R10, UR8 ;  /* 0x00000008000a7c02 */ /* 0x008fe20008000f00 */
[----:B0-----:R-:W-:-:S07]  /*189c0*/  IMAD.U32 R11, RZ, RZ, UR9 ;  /* 0x00000009ff0b7e24 */ /* 0x001fce000f8e00ff */
[----:B------:R-:W-:-:S07]  /*189d0*/  LEPC R20, `(.L_x_7439) ;  /* 0x000000001014794e */ /* 0x000fce0000000000 */
[----:B-1----:R-:W-:Y:S05]  /*189e0*/  CALL.ABS.NOINC R2 ;  /* 0x0000000002007343 */ /* 0x002fea0003c00000 */
.L_x_7439:
[----:B------:R-:W4:Y:S02]  /*189f0*/  LDCU.64 UR4, c[0x0][0x768] ;  /* 0x0000ed00ff0477ac */ /* 0x000f240008000a00 */
[----:B----4-:R-:W-:Y:S01]  /*18a00*/  IADD3 R22, P0, PT, R22, UR4, RZ ;  /* 0x0000000416167c10 */ /* 0x010fe2000ff1e0ff */
[----:B------:R-:W4:Y:S04]  /*18a10*/  LDCU UR4, c[0x0][0x79c] ;  /* 0x0000f380ff0477ac */ /* 0x000f280008000800 */
[----:B------:R-:W-:-:S05]  /*18a20*/  IMAD.X R23, RZ, RZ, UR5, P0 ;  /* 0x00000005ff177e24 */ /* 0x000fca00080e06ff */
[----:B------:R5:W-:Y:S01]  /*18a30*/  STG.E.U16 desc[UR36][R22.64], R17 ;  /* 0x0000001116007986 */ /* 0x000be2000c101524 */
[----:B----4-:R-:W-:Y:S01]  /*18a40*/  UISETP.NE.AND UP0, UPT, UR4, 0x1, UPT ;  /* 0x000000010400788c */ /* 0x010fe2000bf05270 */
[----:B-----5:R-:W-:-:S08]  /*18a50*/  PRMT R23, R28, 0x7610, R23 ;  /* 0x000076101c177816 */ /* 0x020fd00000000017 */
        /* <DEDUP_REMOVED lines=17> */
.L_x_7440:
[----:B------:R-:W4:Y:S01]  /*18b70*/  LDCU.64 UR4, c[0x0][0x768] ;  /* 0x0000ed00ff0477ac */ /* 0x000f220008000a00 */
[----:B------:R-:W-:Y:S02]  /*18b80*/  PRMT R17, R26, 0x7610, R17 ;  /* 0x000076101a117816 */ /* 0x000fe40000000011 */
[----:B----4-:R-:W-:Y:S01]  /*18b90*/  IADD3 R2, P0, PT, R19, UR4, RZ ;  /* 0x0000000413027c10 */ /* 0x010fe2000ff1e0ff */
[----:B------:R-:W4:Y:S04]  /*18ba0*/  LDCU UR4, c[0x0][0x79c] ;  /* 0x0000f380ff0477ac */ /* 0x000f280008000800 */
[----:B0123--:R-:W-:-:S05]  /*18bb0*/  IMAD.X R3, RZ, RZ, UR5, P0 ;  /* 0x00000005ff037e24 */ /* 0x00ffca00080e06ff */
[----:B------:R0:W-:Y:S01]  /*18bc0*/  STG.E.U16 desc[UR36][R2.64], R23 ;  /* 0x0000001702007986 */ /* 0x0001e2000c101524 */
[----:B----4-:R-:W-:-:S09]  /*18bd0*/  UISETP.NE.AND UP0, UPT, UR4, 0x1, UPT ;  /* 0x000000010400788c */ /* 0x010fd2000bf05270 */
[----:B0-----:R-:W-:Y:S05]  /*18be0*/  BRA.U !UP0, `(.L_x_7441) ;  /* 0x0000000108407547 */ /* 0x001fea000b800000 */
        /* <DEDUP_REMOVED lines=16> */
.L_x_7441:
[----:B------:R-:W0:Y:S02]  /*18cf0*/  LDCU.64 UR4, c[0x0][0x768] ;  /* 0x0000ed00ff0477ac */ /* 0x000e240008000a00 */
[----:B0-----:R-:W-:Y:S01]  /*18d00*/  IADD3 R18, P0, PT, R18, UR4, RZ ;  /* 0x0000000412127c10 */ /* 0x001fe2000ff1e0ff */
[----:B------:R-:W0:Y:S04]  /*18d10*/  LDCU UR4, c[0x0][0x79c] ;  /* 0x0000f380ff0477ac */ /* 0x000e280008000800 */
[----:B------:R-:W-:-:S05]  /*18d20*/  IMAD.X R19, RZ, RZ, UR5, P0 ;  /* 0x00000005ff137e24 */ /* 0x000fca00080e06ff */
[----:B------:R1:W-:Y:S01]  /*18d30*/  STG.E.U16 desc[UR36][R18.64], R17 ;  /* 0x0000001112007986 */ /* 0x0003e2000c101524 */
[----:B0-----:R-:W-:Y:S01]  /*18d40*/  UISETP.NE.AND UP0, UPT, UR4, 0x1, UPT ;  /* 0x000000010400788c */ /* 0x001fe2000bf05270 */
[----:B-1----:R-:W-:-:S08]  /*18d50*/  PRMT R19, R24, 0x7610, R19 ;  /* 0x0000761018137816 */ /* 0x002fd00000000013 */
        /* <DEDUP_REMOVED lines=17> */
.L_x_7442:
[----:B------:R-:W0:Y:S02]  /*18e70*/  LDCU.64 UR4, c[0x0][0x768] ;  /* 0x0000ed00ff0477ac */ /* 0x000e240008000a00 */
[----:B0-----:R-:W-:-:S05]  /*18e80*/  IADD3 R16, P0, PT, R16, UR4, RZ ;  /* 0x0000000410107c10 */ /* 0x001fca000ff1e0ff */
[----:B------:R-:W-:-:S05]  /*18e90*/  IMAD.X R17, RZ, RZ, UR5, P0 ;  /* 0x00000005ff117e24 */ /* 0x000fca00080e06ff */
[----:B------:R-:W-:Y:S01]  /*18ea0*/  STG.E.U16 desc[UR36][R16.64], R19 ;  /* 0x0000001310007986 */ /* 0x000fe2000c101524 */
[----:B------:R-:W-:Y:S05]  /*18eb0*/  EXIT ;  /* 0x000000000000794d */ /* 0x000fea0003800000 */
.L_x_7438:
[----:B------:R-:W-:Y:S04]  /*18ec0*/  STG.E.64 desc[UR36][R4.64], R30 ;  /* 0x0000001e04007986 */ /* 0x000fe8000c101b24 */
[----:B------:R-:W-:Y:S04]  /*18ed0*/  STG.E.64 desc[UR36][R4.64+0x8], R28 ;  /* 0x0000081c04007986 */ /* 0x000fe8000c101b24 */
[----:B------:R-:W-:Y:S04]  /*18ee0*/  STG.E.64 desc[UR36][R4.64+0x10], R26 ;  /* 0x0000101a04007986 */ /* 0x000fe8000c101b24 */
[----:B------:R-:W-:Y:S01]  /*18ef0*/  STG.E.64 desc[UR36][R4.64+0x18], R24 ;  /* 0x0000181804007986 */ /* 0x000fe2000c101b24 */
[----:B------:R-:W-:Y:S05]  /*18f00*/  EXIT ;  /* 0x000000000000794d */ /* 0x000fea0003800000 */
.L_x_7407:
        /* <DEDUP_REMOVED lines=57> */
.L_x_7444:
        /* <DEDUP_REMOVED lines=23> */
.L_x_7445:
        /* <DEDUP_REMOVED lines=23> */
.L_x_7446:
        /* <DEDUP_REMOVED lines=23> */
.L_x_7447:
[----:B------:R-:W0:Y:S02]  /*196f0*/  LDCU.64 UR4, c[0x0][0x768] ;  /* 0x0000ed00ff0477ac */ /* 0x000e240008000a00 */
[----:B0-----:R-:W-:-:S05]  /*19700*/  IADD3 R16, P0, PT, R16, UR4, RZ ;  /* 0x0000000410107c10 */ /* 0x001fca000ff1e0ff */
[----:B------:R-:W-:-:S05]  /*19710*/  IMAD.X R17, RZ, RZ, UR5, P0 ;  /* 0x00000005ff117e24 */ /* 0x000fca00080e06ff */
[----:B------:R-:W-:Y:S01]  /*19720*/  STG.E.U16 desc[UR36][R16.64], R36 ;  /* 0x0000002410007986 */ /* 0x000fe2000c101524 */
[----:B------:R-:W-:Y:S05]  /*19730*/  EXIT ;  /* 0x000000000000794d */ /* 0x000fea0003800000 */
.L_x_7443:
[----:B------:R-:W0:Y:S01]  /*19740*/  LDCU.U8 UR4, c[0x0][0x798] ;  /* 0x0000f300ff0477ac */ /* 0x000e220008000000 */
[----:B------:R-:W1:Y:S01]  /*19750*/  LDCU.U8 UR5, c[0x0][0x799] ;  /* 0x0000f320ff0577ac */ /* 0x000e620008000000 */
[----:B0-----:R-:W-:Y:S02]  /*19760*/  UISETP.NE.AND UP0, UPT, UR4, URZ, UPT ;  /* 0x000000ff0400728c */ /* 0x001fe4000bf05270 */
[----:B-1----:R-:W-:-:S07]  /*19770*/  UISETP.NE.AND UP1, UPT, UR5, URZ, UPT ;  /* 0x000000ff0500728c */ /* 0x002fce000bf25270 */
[----:B------:R-:W-:Y:S05]  /*19780*/  BRA.U !UP0, `(.L_x_7448) ;  /* 0x0000000108307547 */ /* 0x000fea000b800000 */
[----:B------:R-:W2:Y:S04]  /*19790*/  LDG.E.64 R6, desc[UR36][R4.64+0x8] ;  /* 0x0000082404067981 */ /* 0x000ea8000c1e1b00 */
[----:B------:R-:W3:Y:S04]  /*197a0*/  LDG.E.64 R10, desc[UR36][R4.64+0x18] ;  /* 0x00001824040a7981 */ /* 0x000ee8000c1e1b00 */
[----:B------:R-:W4:Y:S04]  /*197b0*/  LDG.E.64 R2, desc[UR36][R4.64] ;  /* 0x0000002404027981 */ /* 0x000f28000c1e1b00 */
[----:B------:R-:W5:Y:S01]  /*197c0*/  LDG.E.64 R8, desc[UR36][R4.64+0x10] ;  /* 0x0000102404087981 */ /* 0x000f62000c1e1b00 */
[----:B--2---:R-:W-:-:S02]  /*197d0*/  IADD3 R32, P1, PT, R6, R32, RZ ;  /* 0x0000002006207210 */ /* 0x004fc40007f3e0ff */
[----:B---3--:R-:W-:Y:S02]  /*197e0*/  IADD3 R36, P3, PT, R10, R36, RZ ;  /* 0x000000240a247210 */ /* 0x008fe40007f7e0ff */
[----:B----4-:R-:W-:Y:S02]  /*197f0*/  IADD3 R38, P0, PT, R2, R38, RZ ;  /* 0x0000002602267210 */ /* 0x010fe40007f1e0ff */
[----:B-----5:R-:W-:Y:S01]  /*19800*/  IADD3 R34, P2, PT, R8, R34, RZ ;  /* 0x0000002208227210 */ /* 0x020fe20007f5e0ff */
[----:B------:R-:W-:Y:S01]  /*19810*/  IMAD.X R33, R7, 0x1, R33, P1 ;  /* 0x0000000107217824 */ /* 0x000fe200008e0621 */
[----:B------:R-:W-:Y:S01]  /*19820*/  IADD3.X R39, PT, PT, R3, R39, RZ, P0, !PT ;  /* 0x0000002703277210 */ /* 0x000fe200007fe4ff */
[----:B------:R-:W-:Y:S01]  /*19830*/  IMAD.X R37, R11, 0x1, R37, P3 ;  /* 0x000000010b257824 */ /* 0x000fe200018e0625 */
[----:B------:R-:W-:-:S09]  /*19840*/  IADD3.X R35, PT, PT, R9, R35, RZ, P2, !PT ;  /* 0x0000002309237210 */ /* 0x000fd200017fe4ff */
.L_x_7448:
        /* <DEDUP_REMOVED lines=21> */
.L_x_7450:
[----:B------:R-:W0:Y:S01]  /*199a0*/  LDCU.64 UR4, c[0x0][0x768] ;  /* 0x0000ed00ff0477ac */ /* 0x000e220008000a00 */
[----:B------:R-:W-:Y:S02]  /*199b0*/  PRMT R22, R32, 0x7610, R22 ;  /* 0x0000761020167816 */ /* 0x000fe40000000016 */
        /* <DEDUP_REMOVED lines=22> */
.L_x_7451:
        /* <DEDUP_REMOVED lines=24> */
.L_x_7452:
        /* <DEDUP_REMOVED lines=24> */
.L_x_7453:
[----:B------:R-:W0:Y:S02]  /*19e20*/  LDCU.64 UR4, c[0x0][0x768] ;  /* 0x0000ed00ff0477ac */ /* 0x000e240008000a00 */
[----:B0-----:R-:W-:-:S05]  /*19e30*/  IADD3 R16, P0, PT, R16, UR4, RZ ;  /* 0x0000000410107c10 */ /* 0x001fca000ff1e0ff */
[----:B------:R-:W-:-:S05]  /*19e40*/  IMAD.X R17, RZ, RZ, UR5, P0 ;  /* 0x00000005ff117e24 */ /* 0x000fca00080e06ff */
[----:B------:R-:W-:Y:S01]  /*19e50*/  STG.E.U16 desc[UR36][R16.64], R19 ;  /* 0x0000001310007986 */ /* 0x000fe2000c101524 */
[----:B------:R-:W-:Y:S05]  /*19e60*/  EXIT ;  /* 0x000000000000794d */ /* 0x000fea0003800000 */
.L_x_7449:
[----:B------:R-:W-:Y:S04]  /*19e70*/  STG.E.64 desc[UR36][R4.64], R38 ;  /* 0x0000002604007986 */ /* 0x000fe8000c101b24 */
[----:B------:R-:W-:Y:S04]  /*19e80*/  STG.E.64 desc[UR36][R4.64+0x8], R32 ;  /* 0x0000082004007986 */ /* 0x000fe8000c101b24 */
[----:B------:R-:W-:Y:S04]  /*19e90*/  STG.E.64 desc[UR36][R4.64+0x10], R34 ;  /* 0x0000102204007986 */ /* 0x000fe8000c101b24 */
[----:B------:R-:W-:Y:S01]  /*19ea0*/  STG.E.64 desc[UR36][R4.64+0x18], R36 ;  /* 0x0000182404007986 */ /* 0x000fe2000c101b24 */
[----:B------:R-:W-:Y:S05]  /*19eb0*/  EXIT ;  /* 0x000000000000794d */ /* 0x000fea0003800000 */
        .weak           $__internal_18_$__cuda_sm20_div_u64
        .type           $__internal_18_$__cuda_sm20_div_u64,@function
        .size           $__internal_18_$__cuda_sm20_div_u64,(.L_x_8911 - $__internal_18_$__cuda_sm20_div_u64)
$__internal_18_$__cuda_sm20_div_u64:
[----:B------:R-:W-:Y:S01]  /*19ec0*/  MOV R12, R3 ;  /* 0x00000003000c7202 */ /* 0x000fe20000000f00 */
[----:B------:R-:W-:-:S04]  /*19ed0*/  IMAD.MOV.U32 R13, RZ, RZ, RZ ;  /* 0x000000ffff0d7224 */ /* 0x000fc800078e00ff */
        /* <DEDUP_REMOVED lines=16> */
[----:B------:R-:W-:-:S04]  /*19fe0*/  IMAD.HI.U32 R10, P1, R9, R15, R10 ;  /* 0x0000000f090a7227 */ /* 0x000fc8000782000a */
[----:B------:R-:W-:Y:S01]  /*19ff0*/  IMAD.X R7, R7, 0x1, R9, P0 ;  /* 0x0000000107077824 */ /* 0x000fe200000e0609 */
        /* <DEDUP_REMOVED lines=40> */
[----:B------:R-:W-:Y:S01]  /*1a280*/  ISETP.NE.U32.AND P1, PT, R3, RZ, PT ;  /* 0x000000ff0300720c */ /* 0x000fe20003f25070 */
[----:B------:R-:W-:Y:S01]  /*1a290*/  IMAD.X R5, RZ, RZ, R8, P2 ;  /* 0x000000ffff057224 */ /* 0x000fe200010e0608 */
[----:B------:R-:W-:Y:S02]  /*1a2a0*/  MOV R7, 0x0 ;  /* 0x0000000000077802 */ /* 0x000fe40000000f00 */
[----:B------:R-:W-:Y:S02]  /*1a2b0*/  ISETP.NE.AND.EX P1, PT, RZ, RZ, PT, P1 ;  /* 0x000000ffff00720c */ /* 0x000fe40003f25310 */
[----:B------:R-:W-:Y:S02]  /*1a2c0*/  SEL R4, R4, R9, P0 ;  /* 0x0000000904047207 */ /* 0x000fe40000000000 */
[----:B------:R-:W-:Y:S02]  /*1a2d0*/  SEL R5, R5, R8, P0 ;  /* 0x0000000805057207 */ /* 0x000fe40000000000 */
[----:B------:R-:W-:-:S02]  /*1a2e0*/  SEL R4, R4, 0xffffffff, P1 ;  /* 0xffffffff04047807 */ /* 0x000fc40000800000 */
[----:B------:R-:W-:Y:S01]  /*1a2f0*/  SEL R5, R5, 0xffffffff, P1 ;  /* 0xffffffff05057807 */ /* 0x000fe20000800000 */
[----:B------:R-:W-:Y:S06]  /*1a300*/  RET.REL.NODEC R6 `(_ZN2at6native13reduce_kernelILi128ELi4ENS0_8ReduceOpIsNS0_14func_wrapper_tIsNS0_55_GLOBAL__N__0955718d_22_SparseCsrTensorMath_cu_868dd54514ReductionAddOpIlEEEEjsLi4ELi4EEEEEvT1_) ;  /* 0xfffffe5c063c7950 */ /* 0x000fec0003c3ffff */
.L_x_7454:
        /* <DEDUP_REMOVED lines=15> */
.L_x_8911:


//--------------------- .text._ZN2at6native13reduce_kernelILi512ELi1ENS0_8ReduceOpIlNS0_14func_wrapper_tIlNS0_55_GLOBAL__N__0955718d_22_SparseCsrTensorMath_cu_868dd54514ReductionAddOpIlEEEEjlLi4ELi4EEEEEvT1_ --------------------------
	.section	.text._ZN2at6native13reduce_kernelILi512ELi1ENS0_8ReduceOpIlNS0_14func_wrapper_tIlNS0_55_GLOBAL__N__0955718d_22_SparseCsrTensorMath_cu_868dd54514ReductionAddOpIlEEEEjlLi4ELi4EEEEEvT1_,"ax",@progbits
	.align	128
.text._ZN2at6native13reduce_kernelILi512ELi1ENS0_8ReduceOpIlNS0_14func_wrapper_tIlNS0_55_GLOBAL__N__0955718d_22_SparseCsrTensorMath_cu_868dd54514ReductionAddOpIlEEEEjlLi4ELi4EEEEEvT1_:
        .type           _ZN2at6native13reduce_kernelILi512ELi1ENS0_8ReduceOpIlNS0_14func_wrapper_tIlNS0_55_GLOBAL__N__0955718d_22_SparseCsrTensorMath_cu_868dd54514ReductionAddOpIlEEEEjlLi4ELi4EEEEEvT1_,@function
        .size           _ZN2at6native13reduce_kernelILi512ELi1ENS0_8ReduceOpIlNS0_14func_wrapper_tIlNS0_55_GLOBAL__N__0955718d_22_SparseCsrTensorMath_cu_868dd54514ReductionAddOpIlEEEEjlLi4ELi4EEEEEvT1_,(.L_x_8913 - _ZN2at6native13reduce_kernelILi512ELi1ENS0_8ReduceOpIlNS0_14func_wrapper_tIlNS0_55_GLOBAL__N__0955718d_22_SparseCsrTensorMath_cu_868dd54514ReductionAddOpIlEEEEjlLi4ELi4EEEEEvT1_)
        .other          _ZN2at6native13reduce_kernelILi512ELi1ENS0_8ReduceOpIlNS0_14func_wrapper_tIlNS0_55_GLOBAL__N__0955718d_22_SparseCsrTensorMath_cu_868dd54514ReductionAddOpIlEEEEjlLi4ELi4EEEEEvT1_,@"STO_CUDA_ENTRY STV_DEFAULT"
_ZN2at6native13reduce_kernelILi512ELi1ENS0_8ReduceOpIlNS0_14func_wrapper_tIlNS0_55_GLOBAL__N__0955718d_22_SparseCsrTensorMath_cu_868dd54514ReductionAddOpIlEEEEjlLi4ELi4EEEEEvT1_:
[----:B------:R-:W0:Y:S01]  /*0000*/  LDC R1, c[0x0][0x37c] ;  /* 0x0000df00ff017b82 */ /* 0x000e220000000800 */
[----:B------:R-:W1:Y:S01]  /*0010*/  S2R R12, SR_TID.X ;  /* 0x00000000000c7919 */ /* 0x000e620000002100 */
[----:B------:R-:W1:Y:S06]  /*0020*/  LDCU.64 UR28, c[0x0][0x3b0] ;  /* 0x00007600ff1c77ac */ /* 0x000e6c0008000a00 */
[----:B------:R-:W2:Y:S01]  /*0030*/  S2UR UR5, SR_CTAID.X ;  /* 0x00000000000579c3 */ /* 0x000ea20000002500 */
[----:B0-----:R-:W-:Y:S01]  /*0040*/  IADD3 R1, PT, PT, R1, -0x8, RZ ;  /* 0xfffffff801017810 */ /* 0x001fe20007ffe0ff */
[----:B------:R-:W0:Y:S01]  /*0050*/  S2R R6, SR_TID.Y ;  /* 0x0000000000067919 */ /* 0x000e220000002200 */
[----:B------:R-:W0:Y:S01]  /*0060*/  LDCU UR6, c[0x0][0x3b8] ;  /* 0x00007700ff0677ac */ /* 0x000e220008000800 */
[----:B------:R-:W-:Y:S01]  /*0070*/  IMAD.MOV.U32 R10, RZ, RZ, R8 ;  /* 0x000000ffff0a7224 */ /* 0x000fe200078e0008 */
        /* <DEDUP_REMOVED lines=10> */
[----:B------:R-:W-:Y:S02]  /*0120*/  IMAD.MOV.U32 R0, RZ, RZ, RZ ;  /* 0x000000ffff007224 */ /* 0x000fe400078e00ff */
[----:B---3--:R-:W-:Y:S01]  /*0130*/  IMAD R4, R5, UR28, R4 ;  /* 0x0000001c05047c24 */ /* 0x008fe2000f8e0204 */
[----:B------:R0:W-:Y:S01]  /*0140*/  STL [R1+0x4], R9 ;  /* 0x0000040901007387 */ /* 0x0001e20000100800 */
[----:B------:R-:W-:Y:S01]  /*0150*/  MOV R11, R9 ;  /* 0x00000009000b7202 */ /* 0x000fe20000000f00 */
[----:B------:R-:W-:Y:S06]  /*0160*/  BRA.U !UP0, `(.L_x_7455) ;  /* 0x0000001108587547 */ /* 0x000fec000b800000 */
[----:B------:R-:W1:Y:S01]  /*0170*/  LDCU.64 UR6, c[0x0][0x568] ;  /* 0x0000ad00ff0677ac */ /* 0x000e620008000a00 */
[----:B------:R-:W-:Y:S01]  /*0180*/  HFMA2 R10, -RZ, RZ, 0, 0 ;  /* 0x00000000ff0a7431 */ /* 0x000fe200000001ff */
        /* <DEDUP_REMOVED lines=20> */
[----:B------:R-:W-:-:S04]  /*02d0*/  UISETP.NE.AND UP0, UPT, UR4, 0x2, UPT ;  /* 0x000000020400788c */ /* 0x000fc8000bf05270 */
[----:B------:R-:W-:-:S04]  /*02e0*/  IMAD.MOV R2, RZ, RZ, -R9 ;  /* 0x000000ffff027224 */ /* 0x000fc800078e0a09 */
[----:B--2---:R-:W-:-:S04]  /*02f0*/  IMAD R3, R2, UR5, R3 ;  /* 0x0000000502037c24 */ /* 0x004fc8000f8e0203 */
[----:B-1----:R-:W-:Y:S01]  /*0300*/  IMAD R0, R3, UR6, R0 ;  /* 0x0000000603007c24 */ /* 0x002fe2000f8e0200 */
        /* <DEDUP_REMOVED lines=252> */
.L_x_7455:
        /* <DEDUP_REMOVED lines=24> */
[----:B------:R-:W-:Y:S01]  /*1450*/  MOV R15, R23 ;  /* 0x00000017000f7202 */ /* 0x000fe20000000f00 */
[----:B---3--:R-:W-:Y:S01]  /*1460*/  IMAD.MOV.U32 R17, RZ, RZ, R14 ;  /* 0x000000ffff117224 */ /* 0x008fe200078e000e */
[----:B------:R-:W-:-:S06]  /*1470*/  MOV R13, R14 ;  /* 0x0000000e000d7202 */ /* 0x000fcc0000000f00 */
[----:B------:R-:W-:Y:S05]  /*1480*/  @!P0 BRA `(.L_x_7460) ;  /* 0x00000000006c8947 */ /* 0x000fea0003800000 */
[C---:B------:R-:W-:Y:S01]  /*1490*/  ISETP.GT.U32.AND P0, PT, R12.reuse, 0x3, PT ;  /* 0x000000030c00780c */ /* 0x040fe20003f04070 */
[----:B------:R-:W-:Y:S01]  /*14a0*/  IMAD.MOV R7, RZ, RZ, -R11 ;  /* 0x000000ffff077224 */ /* 0x000fe200078e0a0b */
[----:B------:R-:W-:Y:S01]  /*14b0*/  BSSY.RECONVERGENT B2, `(.L_x_7461) ;  /* 0x0000015000027945 */ /* 0x000fe20003800200 */
[----:B------:R-:W-:Y:S01]  /*14c0*/  MOV R15, R23 ;  /* 0x00000017000f7202 */ /* 0x000fe20000000f00 */
[----:B------:R-:W-:Y:S01]  /*14d0*/  IMAD.MOV.U32 R13, RZ, RZ, R14 ;  /* 0x000000ffff0d7224 */ /* 0x000fe200078e000e */
[----:B------:R-:W-:Y:S01]  /*14e0*/  ISETP.LT.U32.OR P0, PT, R12, R11, P0 ;  /* 0x0000000b0c00720c */ /* 0x000fe20000701470 */
[----:B------:R-:W-:-:S12]  /*14f0*/  IMAD.WIDE R2, R7, 0x8, R2 ;  /* 0x0000000807027825 */ /* 0x000fd800078e0202 */
        /* <DEDUP_REMOVED lines=14> */
[----:B0-----:R-:W-:-:S04]  /*15e0*/  IADD3 R15, P0, PT, R8, UR4, RZ ;  /* 0x00000004080f7c10 */ /* 0x001fc8000ff1e0ff */
[----:B------:R-:W-:-:S09]  /*15f0*/  IADD3.X R13, PT, PT, R9, UR5, RZ, P0, !PT ;  /* 0x00000005090d7c10 */ /* 0x000fd200087fe4ff */
.L_x_7462:
[----:B------:R-:W-:Y:S05]  /*1600*/  BSYNC.RECONVERGENT B2 ;  /* 0x0000000000027941 */ /* 0x000fea0003800200 */
.L_x_7461:
[----:B------:R-:W-:Y:S02]  /*1610*/  IADD3 R2, P0, PT, R2, 0x20, RZ ;  /* 0x0000002002027810 */ /* 0x000fe40007f1e0ff */
[----:B------:R-:W-:Y:S02]  /*1620*/  IADD3 R0, PT, PT, R11, -0x4, R20 ;  /* 0xfffffffc0b007810 */ /* 0x000fe40007ffe014 */
[----:B------:R-:W-:-:S09]  /*1630*/  IADD3.X R3, PT, PT, RZ, R3, RZ, P0, !PT ;  /* 0x00000003ff037210 */ /* 0x000fd200007fe4ff */
.L_x_7460:
[----:B------:R-:W-:Y:S05]  /*1640*/  BSYNC.RECONVERGENT B1 ;  /* 0x0000000000017941 */ /* 0x000fea0003800200 */
.L_x_7459:
        /* <DEDUP_REMOVED lines=11> */
[----:B------:R-:W-:Y:S01]  /*1700*/  IMAD.MOV.U32 R25, RZ, RZ, R4 ;  /* 0x000000ffff197224 */ /* 0x000fe200078e0004 */
[----:B------:R-:W-:Y:S01]  /*1710*/  MOV R16, R23 ;  /* 0x0000001700107202 */ /* 0x000fe20000000f00 */
[----:B------:R-:W-:-:S07]  /*1720*/  IMAD.MOV.U32 R21, RZ, RZ, R14 ;  /* 0x000000ffff157224 */ /* 0x000fce00078e000e */
.L_x_7465:
[C---:B------:R-:W-:Y:S01]  /*1730*/  IMAD.WIDE.U32 R4, R25.reuse, 0x20, R2 ;  /* 0x0000002019047825 */ /* 0x040fe200078e0002 */
[----:B------:R-:W1:Y:S05]  /*1740*/  LDCU UR4, c[0x0][0x39c] ;  /* 0x00007380ff0477ac */ /* 0x000e6a0008000800 */
[----:B0-----:R-:W2:Y:S01]  /*1750*/  LDG.E.ENL2.256 R8, R4, desc[UR36][R4.64] ;  /* 0xfe0000240404797e */ /* 0x001ea20008121908 */
[----:B-1----:R-:W-:-:S04]  /*1760*/  IADD3 R25, PT, PT, R25, UR4, RZ ;  /* 0x0000000419197c10 */ /* 0x002fc8000fffe0ff */
[----:B------:R-:W-:-:S04]  /*1770*/  LEA R27, R25, 0x3, 0x2 ;  /* 0x00000003191b7811 */ /* 0x000fc800078e10ff */
[----:B------:R-:W-:Y:S02]  /*1780*/  ISETP.GE.U32.AND P1, PT, R27, R0, PT ;  /* 0x000000001b00720c */ /* 0x000fe40003f26070 */
[----:B--2---:R-:W-:Y:S02]  /*1790*/  IADD3 R15, P2, PT, R4, R15, RZ ;  /* 0x0000000f040f7210 */ /* 0x004fe40007f5e0ff */
[----:B------:R-:W-:Y:S02]  /*17a0*/  IADD3 R16, P4, PT, R8, R16, RZ ;  /* 0x0000001008107210 */ /* 0x000fe40007f9e0ff */
[----:B------:R-:W-:Y:S01]  /*17b0*/  IADD3 R23, P3, PT, R6, R23, RZ ;  /* 0x0000001706177210 */ /* 0x000fe20007f7e0ff */
[----:B------:R-:W-:Y:S01]  /*17c0*/  IMAD.X R13, R5, 0x1, R13, P2 ;  /* 0x00000001050d7824 */ /* 0x000fe200010e060d */
[----:B------:R-:W-:Y:S01]  /*17d0*/  IADD3 R19, P5, PT, R10, R19, RZ ;  /* 0x000000130a137210 */ /* 0x000fe20007fbe0ff */
[----:B------:R-:W-:Y:S01]  /*17e0*/  IMAD.X R21, R9, 0x1, R21, P4 ;  /* 0x0000000109157824 */ /* 0x000fe200020e0615 */
[----:B------:R-:W-:-:S02]  /*17f0*/  IADD3.X R14, PT, PT, R7, R14, RZ, P3, !PT ;  /* 0x0000000e070e7210 */ /* 0x000fc40001ffe4ff */
[----:B------:R-:W-:Y:S01]  /*1800*/  IADD3.X R17, PT, PT, R11, R17, RZ, P5, !PT ;  /* 0x000000110b117210 */ /* 0x000fe20002ffe4ff */
[----:B------:R-:W-:Y:S08]  /*1810*/  @!P1 BRA `(.L_x_7465) ;  /* 0xfffffffc00c49947 */ /* 0x000ff0000383ffff */
.L_x_7464:
[----:B------:R-:W-:Y:S05]  /*1820*/  BSYNC.RECONVERGENT B1 ;  /* 0x0000000000017941 */ /* 0x000fea0003800200 */
.L_x_7463:
        /* <DEDUP_REMOVED lines=8> */
[----:B--2---:R-:W-:-:S04]  /*18b0*/  IADD3 R15, P0, PT, R2, R15, RZ ;  /* 0x0000000f020f7210 */ /* 0x004fc80007f1e0ff */
[----:B------:R-:W-:-:S09]  /*18c0*/  IADD3.X R13, PT, PT, R3, R13, RZ, P0, !PT ;  /* 0x0000000d030d7210 */ /* 0x000fd200007fe4ff */
.L_x_7467:
[----:B------:R-:W-:Y:S05]  /*18d0*/  BSYNC.RECONVERGENT B1 ;  /* 0x0000000000017941 */ /* 0x000fea0003800200 */
.L_x_7466:
[----:B------:R-:W-:-:S04]  /*18e0*/  IADD3 R16, P0, P1, R16, R23, R15 ;  /* 0x0000001710107210 */ /* 0x000fc8000791e00f */
[----:B------:R-:W-:Y:S02]  /*18f0*/  IADD3 R16, P2, PT, R19, R16, RZ ;  /* 0x0000001013107210 */ /* 0x000fe40007f5e0ff */
[----:B------:R-:W-:-:S05]  /*1900*/  IADD3.X R14, PT, PT, R21, R14, R13, P0, P1 ;  /* 0x0000000e150e7210 */ /* 0x000fca00007e240d */
[----:B------:R-:W-:Y:S01]  /*1910*/  IMAD.X R17, R17, 0x1, R14, P2 ;  /* 0x0000000111117824 */ /* 0x000fe200010e060e */
[----:B------:R-:W-:Y:S06]  /*1920*/  BRA `(.L_x_7457) ;  /* 0x0000009400d07947 */ /* 0x000fec0003800000 */
.L_x_7458:
        /* <DEDUP_REMOVED lines=10> */
[----:B0-----:R-:W0:Y:S01]  /*19d0*/  LDC R9, c[0x0][0x38c] ;  /* 0x0000e300ff097b82 */ /* 0x001e220000000800 */
[----:B-1----:R-:W-:-:S05]  /*19e0*/  IMAD R5, R22, 0x3, R4 ;  /* 0x0000000316057824 */ /* 0x002fca00078e0204 */
[----:B------:R-:W-:Y:S01]  /*19f0*/  ISETP.GE.U32.AND P0, PT, R5, R20, PT ;  /* 0x000000140500720c */ /* 0x000fe20003f06070 */
[--C-:B--2---:R-:W-:Y:S01]  /*1a00*/  IMAD.MOV.U32 R4, RZ, RZ, R6.reuse ;  /* 0x000000ffff047224 */ /* 0x104fe200078e0006 */
[----:B------:R-:W-:Y:S01]  /*1a10*/  MOV R5, R6 ;  /* 0x0000000600057202 */ /* 0x000fe20000000f00 */
[----:B------:R-:W-:Y:S01]  /*1a20*/  IMAD.MOV.U32 R7, RZ, RZ, R6 ;  /* 0x000000ffff077224 */ /* 0x000fe200078e0006 */
[-C--:B0-----:R-:W-:Y:S01]  /*1a30*/  MOV R8, R9.reuse ;  /* 0x0000000900087202 */ /* 0x081fe20000000f00 */
[----:B------:R-:W-:Y:S01]  /*1a40*/  IMAD.MOV.U32 R10, RZ, RZ, R9 ;  /* 0x000000ffff0a7224 */ /* 0x000fe200078e0009 */
[----:B------:R-:W-:-:S07]  /*1a50*/  MOV R11, R9 ;  /* 0x00000009000b7202 */ /* 0x000fce0000000f00 */
[----:B------:R-:W-:Y:S05]  /*1a60*/  @P0 BRA `(.L_x_7470) ;  /* 0x0000000000740947 */ /* 0x000fea0003800000 */
[----:B------:R-:W-:Y:S01]  /*1a70*/  BSSY.RECONVERGENT B2, `(.L_x_7470) ;  /* 0x000001c000027945 */ /* 0x000fe20003800200 */
[----:B------:R-:W-:Y:S01]  /*1a80*/  IMAD.MOV.U32 R5, RZ, RZ, R6 ;  /* 0x000000ffff057224 */ /* 0x000fe200078e0006 */
[----:B------:R-:W-:Y:S01]  /*1a90*/  MOV R7, R6 ;  /* 0x0000000600077202 */ /* 0x000fe20000000f00 */
[----:B------:R-:W-:Y:S01]  /*1aa0*/  IMAD.MOV.U32 R10, RZ, RZ, R9 ;  /* 0x000000ffff0a7224 */ /* 0x000fe200078e0009 */
[----:B------:R-:W-:-:S07]  /*1ab0*/  MOV R11, R9 ;  /* 0x00000009000b7202 */ /* 0x000fce0000000f00 */
.L_x_7471:
[C---:B------:R-:W-:Y:S02]  /*1ac0*/  IMAD.IADD R19, R0.reuse, 0x1, R22 ;  /* 0x0000000100137824 */ /* 0x040fe400078e0216 */
[----:B------:R-:W-:-:S03]  /*1ad0*/  IMAD.WIDE.U32 R16, R0, 0x8, R2 ;  /* 0x0000000800107825 */ /* 0x000fc600078e0002 */
[C---:B------:R-:W-:Y:S01]  /*1ae0*/  IADD3 R13, PT, PT, R19.reuse, R22, RZ ;  /* 0x00000016130d7210 */ /* 0x040fe20007ffe0ff */
[----:B------:R-:W-:Y:S02]  /*1af0*/  IMAD.WIDE.U32 R18, R19, 0x8, R2 ;  /* 0x0000000813127825 */ /* 0x000fe400078e0002 */
[----:B------:R-:W2:Y:S02]  /*1b00*/  LDG.E.64 R16, desc[UR36][R16.64] ;  /* 0x0000002410107981 */ /* 0x000ea4000c1e1b00 */
[C---:B------:R-:W-:Y:S02]  /*1b10*/  IMAD.IADD R21, R13.reuse, 0x1, R22 ;  /* 0x000000010d157824 */ /* 0x040fe400078e0216 */
[--C-:B------:R-:W-:Y:S01]  /*1b20*/  IMAD.WIDE.U32 R12, R13, 0x8, R2.reuse ;  /* 0x000000080d0c7825 */ /* 0x100fe200078e0002 */
[----:B------:R-:W3:Y:S03]  /*1b30*/  LDG.E.64 R18, desc[UR36][R18.64] ;  /* 0x0000002412127981 */ /* 0x000ee6000c1e1b00 */
[----:B------:R-:W-:-:S02]  /*1b40*/  IMAD.WIDE.U32 R14, R21, 0x8, R2 ;  /* 0x00000008150e7825 */ /* 0x000fc400078e0002 */
[----:B------:R-:W4:Y:S04]  /*1b50*/  LDG.E.64 R12, desc[UR36][R12.64] ;  /* 0x000000240c0c7981 */ /* 0x000f28000c1e1b00 */
[----:B------:R-:W5:Y:S01]  /*1b60*/  LDG.E.64 R14, desc[UR36][R14.64] ;  /* 0x000000240e0e7981 */ /* 0x000f62000c1e1b00 */
[----:B------:R-:W-:-:S05]  /*1b70*/  IADD3 R0, PT, PT, R21, R22, RZ ;  /* 0x0000001615007210 */ /* 0x000fca0007ffe0ff */
[----:B------:R-:W-:-:S05]  /*1b80*/  IMAD R21, R22, 0x3, R0 ;  /* 0x0000000316157824 */ /* 0x000fca00078e0200 */
[----:B------:R-:W-:Y:S02]  /*1b90*/  ISETP.GE.U32.AND P0, PT, R21, R20, PT ;  /* 0x000000141500720c */ /* 0x000fe40003f06070 */
        /* <DEDUP_REMOVED lines=10> */
.L_x_7470:
[----:B------:R-:W-:Y:S05]  /*1c40*/  BSYNC.RECONVERGENT B1 ;  /* 0x0000000000017941 */ /* 0x000fea0003800200 */
.L_x_7469:
        /* <DEDUP_REMOVED lines=19> */
.L_x_7473:
[----:B------:R-:W-:Y:S05]  /*1d80*/  BSYNC.RECONVERGENT B1 ;  /* 0x0000000000017941 */ /* 0x000fea0003800200 */
.L_x_7472:
[----:B------:R-:W-:Y:S04]  /*1d90*/  BSSY.RECONVERGENT B1, `(.L_x_7474) ;  /* 0x0000013000017945 */ /* 0x000fe80003800200 */
[----:B------:R-:W-:Y:S05]  /*1da0*/  @P0 BRA `(.L_x_7475) ;  /* 0x0000000000440947 */ /* 0x000fea0003800000 */
[----:B0-----:R-:W-:Y:S02]  /*1db0*/  IADD3 R3, PT, PT, R0, R22, RZ ;  /* 0x0000001600037210 */ /* 0x001fe40007ffe0ff */
[----:B-----5:R-:W-:Y:S02]  /*1dc0*/  IADD3 R7, P1, PT, R16, R7, RZ ;  /* 0x0000000710077210 */ /* 0x020fe40007f3e0ff */
[----:B------:R-:W-:-:S03]  /*1dd0*/  ISETP.GE.U32.AND P0, PT, R3, R20, PT ;  /* 0x000000140300720c */ /* 0x000fc60003f06070 */
[----:B------:R-:W-:-:S10]  /*1de0*/  IMAD.X R11, R17, 0x1, R11, P1 ;  /* 0x00000001110b7824 */ /* 0x000fd400008e060b */
[----:B------:R-:W-:Y:S05]  /*1df0*/  @P0 BRA `(.L_x_7475) ;  /* 0x0000000000300947 */ /* 0x000fea0003800000 */
[----:B------:R-:W-:Y:S02]  /*1e00*/  IADD3 R3, PT, PT, R3, R22, RZ ;  /* 0x0000001603037210 */ /* 0x000fe40007ffe0ff */
[----:B------:R-:W-:Y:S02]  /*1e10*/  IADD3 R6, P2, PT, R18, R6, RZ ;  /* 0x0000000612067210 */ /* 0x000fe40007f5e0ff */
[----:B------:R-:W-:Y:S02]  /*1e20*/  ISETP.GE.U32.AND P0, PT, R3, R20, PT ;  /* 0x000000140300720c */ /* 0x000fe40003f06070 */
[----:B------:R-:W-:-:S11]  /*1e30*/  IADD3.X R10, PT, PT, R19, R10, RZ, P2, !PT ;  /* 0x0000000a130a7210 */ /* 0x000fd600017fe4ff */
[----:B------:R-:W-:Y:S01]  /*1e40*/  @!P0 IMAD.IADD R3, R3, 0x1, R22 ;  /* 0x0000000103038824 */ /* 0x000fe200078e0216 */
[----:B------:R-:W-:-:S04]  /*1e50*/  @!P0 IADD3 R5, P3, PT, R12, R5, RZ ;  /* 0x000000050c058210 */ /* 0x000fc80007f7e0ff */
[----:B------:R-:W-:Y:S01]  /*1e60*/  @!P0 ISETP.GE.U32.AND P1, PT, R3, R20, PT ;  /* 0x000000140300820c */ /* 0x000fe20003f26070 */
[----:B------:R-:W-:-:S03]  /*1e70*/  @!P0 IMAD.X R9, R13, 0x1, R9, P3 ;  /* 0x000000010d098824 */ /* 0x000fc600018e0609 */
[----:B------:R-:W-:Y:S02]  /*1e80*/  @!P0 SEL R3, R14, RZ, !P1 ;  /* 0x000000ff0e038207 */ /* 0x000fe40004800000 */
[----:B------:R-:W-:Y:S02]  /*1e90*/  @!P0 SEL R15, R15, RZ, !P1 ;  /* 0x000000ff0f0f8207 */ /* 0x000fe40004800000 */
[----:B------:R-:W-:-:S04]  /*1ea0*/  @!P0 IADD3 R4, P4, PT, R3, R4, RZ ;  /* 0x0000000403048210 */ /* 0x000fc80007f9e0ff */
[----:B------:R-:W-:-:S09]  /*1eb0*/  @!P0 IADD3.X R8, PT, PT, R15, R8, RZ, P4, !PT ;  /* 0x000000080f088210 */ /* 0x000fd200027fe4ff */
.L_x_7475:
[----:B------:R-:W-:Y:S05]  /*1ec0*/  BSYNC.RECONVERGENT B1 ;  /* 0x0000000000017941 */ /* 0x000fea0003800200 */
.L_x_7474:
[----:B------:R-:W-:-:S04]  /*1ed0*/  IADD3 R5, P0, P1, R5, R6, R7 ;  /* 0x0000000605057210 */ /* 0x000fc8000791e007 */
[----:B-----5:R-:W-:Y:S02]  /*1ee0*/  IADD3 R16, P2, PT, R4, R5, RZ ;  /* 0x0000000504107210 */ /* 0x020fe40007f5e0ff */
[----:B------:R-:W-:-:S05]  /*1ef0*/  IADD3.X R9, PT, PT, R9, R10, R11, P0, P1 ;  /* 0x0000000a09097210 */ /* 0x000fca00007e240b */
[----:B------:R-:W-:Y:S01]  /*1f00*/  IMAD.X R17, R8, 0x1, R9, P2 ;  /* 0x0000000108117824 */ /* 0x000fe200010e0609 */
[----:B------:R-:W-:Y:S06]  /*1f10*/  BRA `(.L_x_7457) ;  /* 0x0000009000547947 */ /* 0x000fec0003800000 */
.L_x_7468:
[----:B------:R-:W-:-:S13]  /*1f20*/  ISETP.NE.AND P0, PT, R7, 0x1, PT ;  /* 0x000000010700780c */ /* 0x000fda0003f05270 */
        /* <DEDUP_REMOVED lines=20> */
.L_x_7479:
[----:B------:R-:W-:Y:S02]  /*2070*/  IMAD.IADD R12, R0, 0x1, R23 ;  /* 0x00000001000c7824 */ /* 0x000fe400078e0217 */
[C---:B------:R-:W-:Y:S02]  /*2080*/  IMAD R17, R22.reuse, R0, RZ ;  /* 0x0000000016117224 */ /* 0x040fe400078e02ff */
[----:B------:R-:W-:Y:S01]  /*2090*/  IMAD R19, R22, R12, RZ ;  /* 0x0000000c16137224 */ /* 0x000fe200078e02ff */
[----:B------:R-:W-:Y:S01]  /*20a0*/  IADD3 R13, PT, PT, R12, R23, RZ ;  /* 0x000000170c0d7210 */ /* 0x000fe20007ffe0ff */
[----:B------:R-:W-:-:S04]  /*20b0*/  IMAD.WIDE.U32 R16, R17, 0x8, R2 ;  /* 0x0000000811107825 */ /* 0x000fc800078e0002 */
[----:B------:R-:W-:Y:S02]  /*20c0*/  IMAD.IADD R21, R13, 0x1, R23 ;  /* 0x000000010d157824 */ /* 0x000fe400078e0217 */
[C---:B------:R-:W-:Y:S01]  /*20d0*/  IMAD R13, R22.reuse, R13, RZ ;  /* 0x0000000d160d7224 */ /* 0x040fe200078e02ff */
[----:B------:R-:W2:Y:S01]  /*20e0*/  LDG.E.64 R16, desc[UR36][R16.64] ;  /* 0x0000002410107981 */ /* 0x000ea2000c1e1b00 */
[----:B------:R-:W-:Y:S02]  /*20f0*/  IMAD R15, R22, R21, RZ ;  /* 0x00000015160f7224 */ /* 0x000fe400078e02ff */
[----:B------:R-:W-:-:S04]  /*2100*/  IMAD.WIDE.U32 R12, R13, 0x8, R2 ;  /* 0x000000080d0c7825 */ /* 0x000fc800078e0002 */
[--C-:B------:R-:W-:Y:S02]  /*2110*/  IMAD.WIDE.U32 R18, R19, 0x8, R2.reuse ;  /* 0x0000000813127825 */ /* 0x100fe400078e0002 */
[----:B------:R-:W3:Y:S02]  /*2120*/  LDG.E.64 R12, desc[UR36][R12.64] ;  /* 0x000000240c0c7981 */ /* 0x000ee4000c1e1b00 */
[----:B------:R-:W-:Y:S02]  /*2130*/  IMAD.WIDE.U32 R14, R15, 0x8, R2 ;  /* 0x000000080f0e7825 */ /* 0x000fe400078e0002 */
        /* <DEDUP_REMOVED lines=15> */
.L_x_7478:
[----:B------:R-:W-:Y:S05]  /*2230*/  BSYNC.RECONVERGENT B1 ;  /* 0x0000000000017941 */ /* 0x000fea0003800200 */
.L_x_7477:
[----:B------:R-:W-:Y:S01]  /*2240*/  ISETP.GE.U32.AND P0, PT, R0, R20, PT ;  /* 0x000000140000720c */ /* 0x000fe20003f06070 */
[----:B------:R-:W-:-:S12]  /*2250*/  BSSY.RECONVERGENT B1, `(.L_x_7480) ;  /* 0x0000016000017945 */ /* 0x000fd80003800200 */
[----:B------:R-:W-:Y:S05]  /*2260*/  @P0 BRA `(.L_x_7481) ;  /* 0x0000000000500947 */ /* 0x000fea0003800000 */
[----:B------:R-:W-:-:S04]  /*2270*/  IMAD R17, R22, R0, RZ ;  /* 0x0000000016117224 */ /* 0x000fc800078e02ff */
[----:B------:R-:W-:-:S06]  /*2280*/  IMAD.WIDE.U32 R16, R17, 0x8, R2 ;  /* 0x0000000811107825 */ /* 0x000fcc00078e0002 */
[----:B------:R-:W5:Y:S01]  /*2290*/  LDG.E.64 R16, desc[UR36][R16.64] ;  /* 0x0000002410107981 */ /* 0x000f62000c1e1b00 */
[----:B------:R-:W-:-:S05]  /*22a0*/  IMAD.IADD R21, R0, 0x1, R23 ;  /* 0x0000000100157824 */ /* 0x000fca00078e0217 */
        /* <DEDUP_REMOVED lines=10> */
[----:B------:R-:W-:Y:S01]  /*2350*/  ISETP.GE.U32.AND P1, PT, R25, R20, PT ;  /* 0x000000141900720c */ /* 0x000fe20003f26070 */
[----:B------:R-:W-:-:S06]  /*2360*/  IMAD.WIDE.U32 R12, R13, 0x8, R2 ;  /* 0x000000080d0c7825 */ /* 0x000fcc00078e0002 */
[----:B------:R-:W5:Y:S06]  /*2370*/  LDG.E.64 R12, desc[UR36][R12.64] ;  /* 0x000000240c0c7981 */ /* 0x000f6c000c1e1b00 */
[----:B------:R-:W-:-:S04]  /*2380*/  @!P1 IMAD R21, R22, R25, RZ ;  /* 0x0000001916159224 */ /* 0x000fc800078e02ff */
[----:B------:R-:W-:-:S05]  /*2390*/  @!P1 IMAD.WIDE.U32 R2, R21, 0x8, R2 ;  /* 0x0000000815029825 */ /* 0x000fca00078e0002 */
[----:B------:R0:W5:Y:S02]  /*23a0*/  @!P1 LDG.E.64 R14, desc[UR36][R2.64] ;  /* 0x00000024020e9981 */ /* 0x000164000c1e1b00 */
.L_x_7481:
[----:B------:R-:W-:Y:S05]  /*23b0*/  BSYNC.RECONVERGENT B1 ;  /* 0x0000000000017941 */ /* 0x000fea0003800200 */
.L_x_7480:
[----:B------:R-:W-:Y:S04]  /*23c0*/  BSSY.RECONVERGENT B1, `(.L_x_7482) ;  /* 0x0000013000017945 */ /* 0x000fe80003800200 */
[----:B------:R-:W-:Y:S05]  /*23d0*/  @P0 BRA `(.L_x_7483) ;  /* 0x0000000000440947 */ /* 0x000fea0003800000 */
[----:B------:R-:W-:Y:S02]  /*23e0*/  IADD3 R0, PT, PT, R0, R23, RZ ;  /* 0x0000001700007210 */ /* 0x000fe40007ffe0ff */
        /* <DEDUP_REMOVED lines=12> */
[----:B0-----:R-:W-:Y:S02]  /*24b0*/  @!P0 SEL R3, R14, RZ, !P1 ;  /* 0x000000ff0e038207 */ /* 0x001fe40004800000 */
[----:B------:R-:W-:Y:S02]  /*24c0*/  @!P0 SEL R15, R15, RZ, !P1 ;  /* 0x000000ff0f0f8207 */ /* 0x000fe40004800000 */
[----:B------:R-:W-:-:S04]  /*24d0*/  @!P0 IADD3 R4, P4, PT, R3, R4, RZ ;  /* 0x0000000403048210 */ /* 0x000fc80007f9e0ff */
[----:B------:R-:W-:-:S09]  /*24e0*/  @!P0 IADD3.X R8, PT, PT, R15, R8, RZ, P4, !PT ;  /* 0x000000080f088210 */ /* 0x000fd200027fe4ff */
.L_x_7483:
[----:B------:R-:W-:Y:S05]  /*24f0*/  BSYNC.RECONVERGENT B1 ;  /* 0x0000000000017941 */ /* 0x000fea0003800200 */
.L_x_7482:
[----:B------:R-:W-:-:S04]  /*2500*/  IADD3 R5, P0, P1, R5, R6, R7 ;  /* 0x0000000605057210 */ /* 0x000fc8000791e007 */
[----:B-----5:R-:W-:Y:S02]  /*2510*/  IADD3 R16, P2, PT, R4, R5, RZ ;  /* 0x0000000504107210 */ /* 0x020fe40007f5e0ff */
[----:B------:R-:W-:-:S05]  /*2520*/  IADD3.X R9, PT, PT, R9, R10, R11, P0, P1 ;  /* 0x0000000a09097210 */ /* 0x000fca00007e240b */
[----:B------:R-:W-:Y:S01]  /*2530*/  IMAD.X R17, R8, 0x1, R9, P2 ;  /* 0x0000000108117824 */ /* 0x000fe200010e0609 */
[----:B------:R-:W-:Y:S06]  /*2540*/  BRA `(.L_x_7457) ;  /* 0x0000008800c87947 */ /* 0x000fec0003800000 */
.L_x_7476:
[----:B------:R-:W1:Y:S01]  /*2550*/  LDCU UR4, c[0x0][0x39c] ;  /* 0x00007380ff0477ac */ /* 0x000e620008000800 */
[----:B------:R-:W2:Y:S01]  /*2560*/  LDC R24, c[0x0][0x388] ;  /* 0x0000e200ff187b82 */ /* 0x000ea20000000800 */
[----:B------:R-:W-:Y:S01]  /*2570*/  BSSY.RECONVERGENT B1, `(.L_x_7484) ;  /* 0x0000414000017945 */ /* 0x000fe20003800200 */
[----:B------:R-:W-:-:S06]  /*2580*/  IMAD.MOV.U32 R2, RZ, RZ, R4 ;  /* 0x000000ffff027224 */ /* 0x000fcc00078e0004 */
[----:B------:R-:W3:Y:S01]  /*2590*/  LDC R5, c[0x0][0x38c] ;  /* 0x0000e300ff057b82 */ /* 0x000ee20000000800 */
[----:B-1----:R-:W-:-:S05]  /*25a0*/  MOV R21, UR4 ;  /* 0x0000000400157c02 */ /* 0x002fca0008000f00 */
[----:B------:R-:W-:Y:S02]  /*25b0*/  IMAD R3, R21, 0x3, R4 ;  /* 0x0000000315037824 */ /* 0x000fe400078e0204 */
[----:B--2---:R-:W-:Y:S01]  /*25c0*/  IMAD.MOV.U32 R4, RZ, RZ, R24 ;  /* 0x000000ffff047224 */ /* 0x004fe200078e0018 */
[----:B------:R-:W-:Y:S02]  /*25d0*/  MOV R26, R24 ;  /* 0x00000018001a7202 */ /* 0x000fe40000000f00 */
[----:B------:R-:W-:Y:S02]  /*25e0*/  ISETP.GE.U32.AND P0, PT, R3, R20, PT ;  /* 0x000000140300720c */ /* 0x000fe40003f06070 */
[----:B------:R-:W-:Y:S01]  /*25f0*/  MOV R3, R24 ;  /* 0x0000001800037202 */ /* 0x000fe20000000f00 */
[--C-:B---3--:R-:W-:Y:S01]  /*2600*/  IMAD.MOV.U32 R6, RZ, RZ, R5.reuse ;  /* 0x000000ffff067224 */ /* 0x108fe200078e0005 */
[----:B------:R-:W-:Y:S01]  /*2610*/  MOV R23, R5 ;  /* 0x0000000500177202 */ /* 0x000fe20000000f00 */
[----:B------:R-:W-:-:S08]  /*2620*/  IMAD.MOV.U32 R25, RZ, RZ, R5 ;  /* 0x000000ffff197224 */ /* 0x000fd000078e0005 */
[----:B------:R-:W-:Y:S05]  /*2630*/  @P0 BRA `(.L_x_7485) ;  /* 0x00000040001c0947 */ /* 0x000fea0003800000 */
[----:B------:R-:W-:-:S13]  /*2640*/  ISETP.NE.AND P0, PT, R7, RZ, PT ;  /* 0x000000ff0700720c */ /* 0x000fda0003f05270 */
[----:B------:R1:W5:Y:S01]  /*2650*/  @!P0 LDG.E.64 R14, desc[UR36][R16.64] ;  /* 0x00000024100e8981 */ /* 0x000362000c1e1b00 */
[----:B------:R-:W-:Y:S01]  /*2660*/  IADD3 R6, PT, PT, R7, -0x1, RZ ;  /* 0xffffffff07067810 */ /* 0x000fe20007ffe0ff */
[--C-:B------:R-:W-:Y:S01]  /*2670*/  IMAD.MOV.U32 R3, RZ, RZ, R24.reuse ;  /* 0x000000ffff037224 */ /* 0x100fe200078e0018 */
[----:B------:R-:W-:Y:S01]  /*2680*/  MOV R4, R24 ;  /* 0x0000001800047202 */ /* 0x000fe20000000f00 */
[----:B------:R-:W-:Y:S01]  /*2690*/  IMAD.MOV.U32 R26, RZ, RZ, R24 ;  /* 0x000000ffff1a7224 */ /* 0x000fe200078e0018 */
[----:B------:R-:W-:Y:S01]  /*26a0*/  VIMNMX.U32 R7, PT, PT, R6, 0x18, PT ;  /* 0x0000001806077848 */ /* 0x000fe20003fe0000 */
[----:B------:R-:W-:Y:S01]  /*26b0*/  IMAD.MOV.U32 R23, RZ, RZ, R5 ;  /* 0x000000ffff177224 */ /* 0x000fe200078e0005 */
[-C--:B------:R-:W-:Y:S02]  /*26c0*/  MOV R6, R5.reuse ;  /* 0x0000000500067202 */ /* 0x080fe40000000f00 */
[----:B------:R-:W-:Y:S01]  /*26d0*/  MOV R25, R5 ;  /* 0x0000000500197202 */ /* 0x000fe20000000f00 */
[----:B-1----:R-:W-:-:S07]  /*26e0*/  VIADD R7, R7, 0x1 ;  /* 0x0000000107077836 */ /* 0x002fce0000000000 */
.L_x_7491:
[----:B------:R-:W1:Y:S01]  /*26f0*/  LDCU UR4, c[0x0][0x39c] ;  /* 0x00007380ff0477ac */ /* 0x000e620008000800 */
[-C--:B-----5:R-:W-:Y:S01]  /*2700*/  @!P0 MOV R8, R14.reuse ;  /* 0x0000000e00088202 */ /* 0x0a0fe20000000f00 */
[--C-:B0-----:R-:W-:Y:S01]  /*2710*/  @!P0 IMAD.MOV.U32 R9, RZ, RZ, R15.reuse ;  /* 0x000000ffff098224 */ /* 0x101fe200078e000f */
[-C--:B------:R-:W-:Y:S01]  /*2720*/  @!P0 MOV R18, R14.reuse ;  /* 0x0000000e00128202 */ /* 0x080fe20000000f00 */
[--C-:B------:R-:W-:Y:S01]  /*2730*/  @!P0 IMAD.MOV.U32 R19, RZ, RZ, R15.reuse ;  /* 0x000000ffff138224 */ /* 0x100fe200078e000f */
[-C--:B------:R-:W-:Y:S01]  /*2740*/  @!P0 MOV R12, R14.reuse ;  /* 0x0000000e000c8202 */ /* 0x080fe20000000f00 */
[--C-:B------:R-:W-:Y:S01]  /*2750*/  @!P0 IMAD.MOV.U32 R13, RZ, RZ, R15.reuse ;  /* 0x000000ffff0d8224 */ /* 0x100fe200078e000f */
[----:B------:R-:W-:Y:S01]  /*2760*/  @!P0 MOV R10, R14 ;  /* 0x0000000e000a8202 */ /* 0x000fe20000000f00 */
[----:B------:R-:W-:Y:S01]  /*2770*/  @!P0 IMAD.MOV.U32 R11, RZ, RZ, R15 ;  /* 0x000000ffff0b8224 */ /* 0x000fe200078e000f */
[----:B------:R-:W-:Y:S06]  /*2780*/  @!P0 BRA `(.L_x_7486) ;  /* 0x0000003c008c8947 */ /* 0x000fec0003800000 */
[----:B------:R-:W0:Y:S01]  /*2790*/  LDCU.64 UR30, c[0x0][0x3d8] ;  /* 0x00007b00ff1e77ac */ /* 0x000e220008000a00 */
[----:B------:R-:W-:Y:S02]  /*27a0*/  HFMA2 R8, -RZ, RZ, 0, 0 ;  /* 0x00000000ff087431 */ /* 0x000fe400000001ff */
[----:B------:R-:W-:Y:S01]  /*27b0*/  IMAD.MOV.U32 R9, RZ, RZ, R2 ;  /* 0x000000ffff097224 */ /* 0x000fe200078e0002 */
[----:B------:R-:W2:Y:S01]  /*27c0*/  LDCU UR48, c[0x0][0x3d0] ;  /* 0x00007a00ff3077ac */ /* 0x000ea20008000800 */
[----:B------:R-:W3:Y:S01]  /*27d0*/  LDCU UR52, c[0x0][0x3d4] ;  /* 0x00007a80ff3477ac */ /* 0x000ee20008000800 */
[----:B------:R-:W4:Y:S01]  /*27e0*/  LDCU UR5, c[0x0][0x500] ;  /* 0x0000a000ff0577ac */ /* 0x000f220008000800 */
[----:B------:R-:W1:Y:S01]  /*27f0*/  LDCU UR77, c[0x0][0x3e8] ;  /* 0x00007d00ff4d77ac */ /* 0x000e620008000800 */
[----:B0-----:R-:W-:Y:S01]  /*2800*/  IMAD.HI.U32 R8, R2, UR30, R8 ;  /* 0x0000001e02087c27 */ /* 0x001fe2000f8e0008 */
[----:B------:R-:W0:Y:S04]  /*2810*/  LDCU UR76, c[0x0][0x504] ;  /* 0x0000a080ff4c77ac */ /* 0x000e280008000800 */
        /* <DEDUP_REMOVED lines=289> */
.L_x_7487:
[----:B------:R-:W-:Y:S01]  /*3a30*/  LOP3.LUT R11, R12, 0xfffffff8, RZ, 0xc0, !PT ;  /* 0xfffffff80c0b7812 */ /* 0x000fe200078ec0ff */
[----:B------:R-:W1:Y:S03]  /*3a40*/  LDCU UR52, c[0x0][0x3d4] ;  /* 0x00007a80ff3477ac */ /* 0x000e660008000800 */
        /* <DEDUP_REMOVED lines=8> */
[----:B-1----:R-:W-:-:S04]  /*3ad0*/  IMAD R20, R13, UR52, R9 ;  /* 0x000000340d147c24 */ /* 0x002fc8000f8e0209 */
        /* <DEDUP_REMOVED lines=216> */
[----:B------:R-:W-:-:S05]  /*4860*/  @P1 SHF.R.U32.HI R18, RZ, R19, R18 ;  /* 0x00000013ff121219 */ /* 0x000fca0000011612 */
[----:B------:R-:W-:-:S04]  /*4870*/  @P1 IMAD.MOV R19, RZ, RZ, -R18 ;  /* 0x000000ffff131224 */ /* 0x000fc800078e0a12 */
[----:B0-----:R-:W-:-:S04]  /*4880*/  @P1 IMAD R12, R12, R19, R13 ;  /* 0x000000130c0c1224 */ /* 0x001fc800078e020d */
[----:B-1----:R-:W-:-:S07]  /*4890*/  @P1 IMAD R20, R12, R27, R20 ;  /* 0x0000001b0c141224 */ /* 0x002fce00078e0214 */
.L_x_7488:
[----:B------:R-:W-:Y:S01]  /*48a0*/  LOP3.LUT R13, R20, 0xfffffff8, RZ, 0xc0, !PT ;  /* 0xfffffff8140d7812 */ /* 0x000fe200078ec0ff */
[----:B------:R-:W-:Y:S01]  /*48b0*/  IMAD.MOV.U32 R8, RZ, RZ, RZ ;  /* 0x000000ffff087224 */ /* 0x000fe200078e00ff */
[----:B------:R-:W-:Y:S01]  /*48c0*/  IADD3 R9, PT, PT, R9, UR4, RZ ;  /* 0x0000000409097c10 */ /* 0x000fe2000fffe0ff */
[----:B------:R-:W1:Y:S01]  /*48d0*/  LDCU UR52, c[0x0][0x3d4] ;  /* 0x00007a80ff3477ac */ /* 0x000e620008000800 */
[----:B------:R-:W-:-:S04]  /*48e0*/  IADD3 R12, P1, PT, R13, R16, RZ ;  /* 0x000000100d0c7210 */ /* 0x000fc80007f3e0ff */
[----:B------:R-:W-:-:S06]  /*48f0*/  IADD3.X R13, PT, PT, RZ, R17, RZ, P1, !PT ;  /* 0x00000011ff0d7210 */ /* 0x000fcc0000ffe4ff */
[----:B------:R-:W5:Y:S01]  /*4900*/  LDG.E.64 R12, desc[UR36][R12.64] ;  /* 0x000000240c0c7981 */ /* 0x000f62000c1e1b00 */
[----:B------:R-:W-:-:S05]  /*4910*/  IMAD.HI.U32 R19, R9, UR30, R8 ;  /* 0x0000001e09137c27 */ /* 0x000fca000f8e0008 */
[----:B------:R-:W-:-:S04]  /*4920*/  SHF.R.U32.HI R19, RZ, UR31, R19 ;  /* 0x0000001fff137c19 */ /* 0x000fc80008011613 */
[----:B------:R-:W-:-:S05]  /*4930*/  IADD3 R21, PT, PT, -R19, RZ, RZ ;  /* 0x000000ff13157210 */ /* 0x000fca0007ffe1ff */
[----:B-1----:R-:W-:-:S04]  /*4940*/  IMAD R22, R21, UR52, R9 ;  /* 0x0000003415167c24 */ /* 0x002fc8000f8e0209 */
[----:B------:R-:W-:Y:S01]  /*4950*/  IMAD R22, R22, UR5, RZ ;  /* 0x0000000516167c24 */ /* 0x000fe2000f8e02ff */
        /* <DEDUP_REMOVED lines=208> */
[----:B------:R-:W-:Y:S02]  /*5660*/  IMAD R27, R18, UR52, R21 ;  /* 0x00000034121b7c24 */ /* 0x000fe4000f8e0215 */
[----:B------:R-:W0:Y:S01]  /*5670*/  @P1 LDC.64 R20, c[0x0][0x4f8] ;  /* 0x00013e00ff141b82 */ /* 0x000e220000000a00 */
[----:B------:R-:W-:Y:S02]  /*5680*/  @P1 IMAD.MOV.U32 R18, RZ, RZ, RZ ;  /* 0x000000ffff121224 */ /* 0x000fe400078e00ff */
[----:B------:R-:W-:Y:S02]  /*5690*/  IMAD R22, R27, UR26, R22 ;  /* 0x0000001a1b167c24 */ /* 0x000fe4000f8e0216 */
[----:B0-----:R-:W-:-:S03]  /*56a0*/  @P1 IMAD.HI.U32 R20, R19, R20, R18 ;  /* 0x0000001413141227 */ /* 0x001fc600078e0012 */
[----:B------:R-:W0:Y:S02]  /*56b0*/  @P1 LDC R18, c[0x0][0x4f4] ;  /* 0x00013d00ff121b82 */ /* 0x000e240000000800 */
[----:B------:R-:W-:-:S04]  /*56c0*/  @P1 SHF.R.U32.HI R20, RZ, R21, R20 ;  /* 0x00000015ff141219 */ /* 0x000fc80000011614 */
[----:B------:R-:W-:Y:S02]  /*56d0*/  @P1 IADD3 R27, PT, PT, -R20, RZ, RZ ;  /* 0x000000ff141b1210 */ /* 0x000fe40007ffe1ff */
[----:B------:R-:W1:Y:S03]  /*56e0*/  @P1 LDC R21, c[0x0][0x560] ;  /* 0x00015800ff151b82 */ /* 0x000e660000000800 */
[----:B0-----:R-:W-:-:S04]  /*56f0*/  @P1 IMAD R18, R18, R27, R19 ;  /* 0x0000001b12121224 */ /* 0x001fc800078e0213 */
[----:B-1----:R-:W-:-:S07]  /*5700*/  @P1 IMAD R22, R18, R21, R22 ;  /* 0x0000001512161224 */ /* 0x002fce00078e0216 */
.L_x_7489:
[----:B------:R-:W-:Y:S01]  /*5710*/  LOP3.LUT R19, R22, 0xfffffff8, RZ, 0xc0, !PT ;  /* 0xfffffff816137812 */ /* 0x000fe200078ec0ff */
[----:B------:R-:W-:Y:S01]  /*5720*/  VIADD R9, R9, UR4 ;  /* 0x0000000409097c36 */ /* 0x000fe20008000000 */
[----:B------:R-:W-:Y:S01]  /*5730*/  MOV R8, RZ ;  /* 0x000000ff00087202 */ /* 0x000fe20000000f00 */
        /* <DEDUP_REMOVED lines=228> */
.L_x_7490:
[----:B------:R-:W-:-:S04]  /*6580*/  LOP3.LUT R9, R22, 0xfffffff8, RZ, 0xc0, !PT ;  /* 0xfffffff816097812 */ /* 0x000fc800078ec0ff */
[----:B------:R-:W-:-:S05]  /*6590*/  IADD3 R8, P1, PT, R9, R16, RZ ;  /* 0x0000001009087210 */ /* 0x000fca0007f3e0ff */
[----:B------:R-:W-:-:S06]  /*65a0*/  IMAD.X R9, RZ, RZ, R17, P1 ;  /* 0x000000ffff097224 */ /* 0x000fcc00008e0611 */
[----:B------:R-:W5:Y:S02]  /*65b0*/  LDG.E.64 R8, desc[UR36][R8.64] ;  /* 0x0000002408087981 */ /* 0x000f64000c1e1b00 */
.L_x_7486:
[----:B------:R-:W2:Y:S01]  /*65c0*/  LDCU UR5, c[0x0][0x394] ;  /* 0x00007280ff0577ac */ /* 0x000ea20008000800 */
[----:B-1----:R-:W-:Y:S02]  /*65d0*/  MOV R21, UR4 ;  /* 0x0000000400157c02 */ /* 0x002fe40008000f00 */
[----:B-----5:R-:W-:Y:S02]  /*65e0*/  IADD3 R4, P4, PT, R4, R18, RZ ;  /* 0x0000001204047210 */ /* 0x020fe40007f9e0ff */
[C---:B------:R-:W-:Y:S02]  /*65f0*/  LEA R2, R21.reuse, R2, 0x2 ;  /* 0x0000000215027211 */ /* 0x040fe400078e10ff */
[----:B------:R-:W-:Y:S01]  /*6600*/  IADD3 R26, P2, PT, R26, R10, RZ ;  /* 0x0000000a1a1a7210 */ /* 0x000fe20007f5e0ff */
[----:B------:R-:W-:Y:S01]  /*6610*/  IMAD.X R6, R6, 0x1, R19, P4 ;  /* 0x0000000106067824 */ /* 0x000fe200020e0613 */
[----:B------:R-:W-:Y:S01]  /*6620*/  IADD3 R24, P3, PT, R24, R12, RZ ;  /* 0x0000000c18187210 */ /* 0x000fe20007f7e0ff */
[----:B------:R-:W-:Y:S01]  /*6630*/  IMAD R27, R21, 0x3, R2 ;  /* 0x00000003151b7824 */ /* 0x000fe200078e0202 */
[----:B------:R-:W-:-:S02]  /*6640*/  IADD3 R3, P5, PT, R3, R8, RZ ;  /* 0x0000000803037210 */ /* 0x000fc40007fbe0ff */
[----:B------:R-:W-:Y:S02]  /*6650*/  IADD3.X R25, PT, PT, R25, R11, RZ, P2, !PT ;  /* 0x0000000b19197210 */ /* 0x000fe400017fe4ff */
[----:B------:R-:W-:Y:S02]  /*6660*/  IADD3.X R23, PT, PT, R23, R13, RZ, P3, !PT ;  /* 0x0000000d17177210 */ /* 0x000fe40001ffe4ff */
[----:B------:R-:W-:Y:S01]  /*6670*/  IADD3.X R5, PT, PT, R5, R9, RZ, P5, !PT ;  /* 0x0000000905057210 */ /* 0x000fe20002ffe4ff */
[----:B--2---:R-:W-:-:S05]  /*6680*/  IMAD.U32 R20, RZ, RZ, UR5 ;  /* 0x00000005ff147e24 */ /* 0x004fca000f8e00ff */
[----:B------:R-:W-:-:S13]  /*6690*/  ISETP.GE.U32.AND P1, PT, R27, R20, PT ;  /* 0x000000141b00720c */ /* 0x000fda0003f26070 */
[----:B------:R-:W-:Y:S05]  /*66a0*/  @!P1 BRA `(.L_x_7491) ;  /* 0xffffffc000109947 */ /* 0x000fea000383ffff */
.L_x_7485:
[----:B0-----:R-:W-:Y:S05]  /*66b0*/  BSYNC.RECONVERGENT B1 ;  /* 0x0000000000017941 */ /* 0x001fea0003800200 */
.L_x_7484:
        /* <DEDUP_REMOVED lines=290> */
.L_x_7495:
[----:B------:R-:W-:Y:S02]  /*78e0*/  SHF.R.U32.HI R8, RZ, 0x3, R8 ;  /* 0x00000003ff087819 */ /* 0x000fe40000011608 */
[----:B------:R-:W-:-:S07]  /*78f0*/  MOV R9, RZ ;  /* 0x000000ff00097202 */ /* 0x000fce0000000f00 */
.L_x_7494:
        /* <DEDUP_REMOVED lines=286> */
.L_x_7497:
[----:B------:R-:W-:Y:S02]  /*8ae0*/  SHF.R.U32.HI R10, RZ, 0x3, R0 ;  /* 0x00000003ff0a7819 */ /* 0x000fe40000011600 */
[----:B------:R-:W-:-:S07]  /*8af0*/  MOV R11, RZ ;  /* 0x000000ff000b7202 */ /* 0x000fce0000000f00 */
.L_x_7496:
        /* <DEDUP_REMOVED lines=283> */
.L_x_7499:
[----:B------:R-:W-:Y:S01]  /*9cb0*/  SHF.R.U32.HI R10, RZ, 0x3, R0 ;  /* 0x00000003ff0a7819 */ /* 0x000fe20000011600 */
[----:B------:R-:W-:-:S07]  /*9cc0*/  IMAD.MOV.U32 R11, RZ, RZ, RZ ;  /* 0x000000ffff0b7224 */ /* 0x000fce00078e00ff */
.L_x_7498:
        /* <DEDUP_REMOVED lines=283> */
.L_x_7501:
[----:B------:R-:W-:Y:S02]  /*ae80*/  SHF.R.U32.HI R10, RZ, 0x3, R0 ;  /* 0x00000003ff0a7819 */ /* 0x000fe40000011600 */
[----:B------:R-:W-:-:S07]  /*ae90*/  MOV R11, RZ ;  /* 0x000000ff000b7202 */ /* 0x000fce0000000f00 */
.L_x_7500:
[----:B------:R-:W-:-:S04]  /*aea0*/  LEA R8, P0, R10, R22, 0x3 ;  /* 0x000000160a087211 */ /* 0x000fc800078018ff */
[----:B------:R-:W-:-:S05]  /*aeb0*/  LEA.HI.X R9, R10, R27, R11, 0x3, P0 ;  /* 0x0000001b0a097211 */ /* 0x000fca00000f1c0b */
[----:B------:R0:W5:Y:S04]  /*aec0*/  LDG.E.64 R28, desc[UR36][R8.64] ;  /* 0x00000024081c7981 */ /* 0x000168000c1e1b00 */
.L_x_7493:
[----:B------:R-:W-:Y:S05]  /*aed0*/  BSYNC.RECONVERGENT B1 ;  /* 0x0000000000017941 */ /* 0x000fea0003800200 */
.L_x_7492:
[----:B------:R-:W-:Y:S01]  /*aee0*/  ISETP.GE.U32.AND P0, PT, R2, R20, PT ;  /* 0x000000140200720c */ /* 0x000fe20003f06070 */
[----:B------:R-:W-:-:S12]  /*aef0*/  BSSY.RECONVERGENT B1, `(.L_x_7502) ;  /* 0x0000013000017945 */ /* 0x000fd80003800200 */
[----:B------:R-:W-:Y:S05]  /*af00*/  @P0 BRA `(.L_x_7503) ;  /* 0x0000000000440947 */ /* 0x000fea0003800000 */
[----:B------:R-:W-:Y:S01]  /*af10*/  IMAD.IADD R0, R2, 0x1, R21 ;  /* 0x0000000102007824 */ /* 0x000fe200078e0215 */
[----:B-----5:R-:W-:-:S04]  /*af20*/  IADD3 R26, P1, PT, R14, R26, RZ ;  /* 0x0000001a0e1a7210 */ /* 0x020fc80007f3e0ff */
[----:B------:R-:W-:Y:S02]  /*af30*/  ISETP.GE.U32.AND P0, PT, R0, R20, PT ;  /* 0x000000140000720c */ /* 0x000fe40003f06070 */
[----:B------:R-:W-:-:S11]  /*af40*/  IADD3.X R25, PT, PT, R15, R25, RZ, P1, !PT ;  /* 0x000000190f197210 */ /* 0x000fd60000ffe4ff */
[----:B------:R-:W-:Y:S05]  /*af50*/  @P0 BRA `(.L_x_7503) ;  /* 0x0000000000300947 */ /* 0x000fea0003800000 */
[----:B------:R-:W-:Y:S02]  /*af60*/  IADD3 R0, PT, PT, R0, R21, RZ ;  /* 0x0000001500007210 */ /* 0x000fe40007ffe0ff */
[----:B------:R-:W-:Y:S02]  /*af70*/  IADD3 R24, P2, PT, R16, R24, RZ ;  /* 0x0000001810187210 */ /* 0x000fe40007f5e0ff */
[----:B------:R-:W-:Y:S02]  /*af80*/  ISETP.GE.U32.AND P0, PT, R0, R20, PT ;  /* 0x000000140000720c */ /* 0x000fe40003f06070 */
[----:B------:R-:W-:-:S11]  /*af90*/  IADD3.X R23, PT, PT, R17, R23, RZ, P2, !PT ;  /* 0x0000001711177210 */ /* 0x000fd600017fe4ff */
[----:B------:R-:W-:Y:S01]  /*afa0*/  @!P0 IMAD.IADD R21, R0, 0x1, R21 ;  /* 0x0000000100158824 */ /* 0x000fe200078e0215 */
[----:B------:R-:W-:-:S04]  /*afb0*/  @!P0 IADD3 R4, P3, PT, R18, R4, RZ ;  /* 0x0000000412048210 */ /* 0x000fc80007f7e0ff */
[----:B------:R-:W-:Y:S02]  /*afc0*/  @!P0 ISETP.GE.U32.AND P1, PT, R21, R20, PT ;  /* 0x000000141500820c */ /* 0x000fe40003f26070 */
[----:B------:R-:W-:Y:S02]  /*afd0*/  @!P0 IADD3.X R6, PT, PT, R19, R6, RZ, P3, !PT ;  /* 0x0000000613068210 */ /* 0x000fe40001ffe4ff */
[----:B------:R-:W-:Y:S02]  /*afe0*/  @!P0 SEL R28, R28, RZ, !P1 ;  /* 0x000000ff1c1c8207 */ /* 0x000fe40004800000 */
[----:B------:R-:W-:Y:S02]  /*aff0*/  @!P0 SEL R0, R29, RZ, !P1 ;  /* 0x000000ff1d008207 */ /* 0x000fe40004800000 */
[----:B------:R-:W-:-:S05]  /*b000*/  @!P0 IADD3 R3, P4, PT, R28, R3, RZ ;  /* 0x000000031c038210 */ /* 0x000fca0007f9e0ff */
[----:B------:R-:W-:-:S08]  /*b010*/  @!P0 IMAD.X R5, R0, 0x1, R5, P4 ;  /* 0x0000000100058824 */ /* 0x000fd000020e0605 */
.L_x_7503:
[----:B------:R-:W-:Y:S05]  /*b020*/  BSYNC.RECONVERGENT B1 ;  /* 0x0000000000017941 */ /* 0x000fea0003800200 */
.L_x_7502:
[----:B------:R-:W-:-:S04]  /*b030*/  IADD3 R4, P0, P1, R4, R24, R26 ;  /* 0x0000001804047210 */ /* 0x000fc8000791e01a */
[----:B-----5:R-:W-:Y:S02]  /*b040*/  IADD3 R16, P2, PT, R4, R3, RZ ;  /* 0x0000000304107210 */ /* 0x020fe40007f5e0ff */
[----:B------:R-:W-:-:S04]  /*b050*/  IADD3.X R6, PT, PT, R6, R23, R25, P0, P1 ;  /* 0x0000001706067210 */ /* 0x000fc800007e2419 */
[----:B------:R-:W-:-:S07]  /*b060*/  IADD3.X R17, PT, PT, R6, R5, RZ, P2, !PT ;  /* 0x0000000506117210 */ /* 0x000fce00017fe4ff */
.L_x_7457:
[----:B------:R-:W-:Y:S05]  /*b070*/  BSYNC.RECONVERGENT B0 ;  /* 0x0000000000007941 */ /* 0x000fea0003800200 */
.L_x_7456:
        /* <DEDUP_REMOVED lines=17> */
.L_x_7505:
        /* <DEDUP_REMOVED lines=10> */
[----:B-1--4-:R-:W-:-:S05]  /*b230*/  @!P0 IADD3 R16, P1, PT, R2, R16, RZ ;  /* 0x0000001002108210 */ /* 0x012fca0007f3e0ff */
[----:B------:R-:W-:-:S05]  /*b240*/  @!P0 IMAD.X R17, R3, 0x1, R17, P1 ;  /* 0x0000000103118824 */ /* 0x000fca00008e0611 */
[----:B------:R4:W-:Y:S01]  /*b250*/  @!P0 STS.64 [R7], R16 ;  /* 0x0000001007008388 */ /* 0x0009e20000000a00 */
[----:B------:R-:W-:Y:S05]  /*b260*/  BRA.U UP0, `(.L_x_7505) ;  /* 0xfffffffd00c87547 */ /* 0x000fea000b83ffff */
.L_x_7504:
        /* <DEDUP_REMOVED lines=9> */
[----:B0-23--:R-:W-:Y:S01]  /*b300*/  IMAD R2, R0, UR5, R5 ;  /* 0x0000000500027c24 */ /* 0x00dfe2000f8e0205 */
[----:B------:R-:W-:Y:S02]  /*b310*/  UIADD3 UR4, UPT, UPT, UR4, 0x10, URZ ;  /* 0x0000001004047890 */ /* 0x000fe4000fffe0ff */
[----:B------:R-:W-:Y:S02]  /*b320*/  UISETP.GE.U32.AND UP0, UPT, UR5, 0x40, UPT ;  /* 0x000000400500788c */ /* 0x000fe4000bf06070 */
[----:B-----5:R-:W-:-:S06]  /*b330*/  ULEA UR4, UR6, UR4, 0x18 ;  /* 0x0000000406047291 */ /* 0x020fcc000f8ec0ff */
[----:B-1--4-:R-:W-:Y:S01]  /*b340*/  LEA R7, R2, UR4, 0x3 ;  /* 0x0000000402077c11 */ /* 0x012fe2000f8e18ff */
[----:B------:R-:W-:-:S04]  /*b350*/  UMOV UR4, 0x20 ;  /* 0x0000002000047882 */ /* 0x000fc80000000000 */
[----:B------:R0:W-:Y:S01]  /*b360*/  STS.64 [R7], R16 ;  /* 0x0000001007007388 */ /* 0x0001e20000000a00 */
[----:B------:R-:W-:Y:S05]  /*b370*/  BRA.U !UP0, `(.L_x_7507) ;  /* 0x0000000108387547 */ /* 0x000fea000b800000 */
[----:B------:R-:W-:-:S07]  /*b380*/  MOV R4, UR5 ;  /* 0x0000000500047c02 */ /* 0x000fce0008000f00 */
.L_x_7508:
[----:B------:R-:W-:Y:S01]  /*b390*/  SHF.R.U32.HI R6, RZ, 0x1, R4 ;  /* 0x00000001ff067819 */ /* 0x000fe20000011604 */
[----:B------:R-:W-:Y:S03]  /*b3a0*/  BAR.SYNC.DEFER_BLOCKING 0x0 ;  /* 0x0000000000007b1d */ /* 0x000fe60000010000 */
[----:B------:R-:W-:-:S04]  /*b3b0*/  IADD3 R2, PT, PT, R6, R5, RZ ;  /* 0x0000000506027210 */ /* 0x000fc80007ffe0ff */
[----:B------:R-:W-:-:S04]  /*b3c0*/  ISETP.GE.U32.AND P0, PT, R2, UR5, PT ;  /* 0x0000000502007c0c */ /* 0x000fc8000bf06070 */
[----:B------:R-:W-:-:S13]  /*b3d0*/  ISETP.GE.U32.OR P0, PT, R5, R6, P0 ;  /* 0x000000060500720c */ /* 0x000fda0000706470 */
[----:B------:R-:W-:-:S06]  /*b3e0*/  @!P0 IMAD R2, R6, 0x8, R7 ;  /* 0x0000000806028824 */ /* 0x000fcc00078e0207 */
[----:B------:R-:W0:Y:S02]  /*b3f0*/  @!P0 LDS.64 R2, [R2] ;  /* 0x0000000002028984 */ /* 0x000e240000000a00 */
[----:B0-----:R-:W-:-:S04]  /*b400*/  @!P0 IADD3 R16, P1, PT, R2, R16, RZ ;  /* 0x0000001002108210 */ /* 0x001fc80007f3e0ff */
[----:B------:R-:W-:-:S05]  /*b410*/  @!P0 IADD3.X R17, PT, PT, R3, R17, RZ, P1, !PT ;  /* 0x0000001103118210 */ /* 0x000fca0000ffe4ff */
[----:B------:R0:W-:Y:S01]  /*b420*/  @!P0 STS.64 [R7], R16 ;  /* 0x0000001007008388 */ /* 0x0001e20000000a00 */
[----:B------:R-:W-:Y:S02]  /*b430*/  ISETP.GT.U32.AND P0, PT, R4, 0x7f, PT ;  /* 0x0000007f0400780c */ /* 0x000fe40003f04070 */
[----:B------:R-:W-:-:S11]  /*b440*/  MOV R4, R6 ;  /* 0x0000000600047202 */ /* 0x000fd60000000f00 */
[----:B0-----:R-:W-:Y:S05]  /*b450*/  @P0 BRA `(.L_x_7508) ;  /* 0xfffffffc00cc0947 */ /* 0x001fea000383ffff */
.L_x_7507:
[----:B------:R-:W-:Y:S01]  /*b460*/  BAR.SYNC.DEFER_BLOCKING 0x0 ;  /* 0x0000000000007b1d */ /* 0x000fe20000010000 */
[----:B------:R-:W-:-:S09]  /*b470*/  UISETP.GE.U32.AND UP0, UPT, UR4, 0x2, UPT ;  /* 0x000000020400788c */ /* 0x000fd2000bf06070 */
[----:B------:R-:W-:Y:S05]  /*b480*/  BRA.U !UP0, `(.L_x_7506) ;  /* 0x0000000108207547 */ /* 0x000fea000b800000 */
[----:B0-----:R-:W-:-:S07]  /*b490*/  IMAD.MOV.U32 R2, RZ, RZ, 0x1 ;  /* 0x00000001ff027424 */ /* 0x001fce00078e00ff */
.L_x_7509:
[----:B------:R-:W1:Y:S04]  /*b4a0*/  SHFL.DOWN PT, R3, R16, R2, 0x1f ;  /* 0x08001f0210037589 */ /* 0x000e6800000e0000 */
[----:B------:R0:W5:Y:S02]  /*b4b0*/  SHFL.DOWN PT, R4, R17, R2, 0x1f ;  /* 0x08001f0211047589 */ /* 0x00016400000e0000 */
[----:B0-----:R-:W-:-:S04]  /*b4c0*/  SHF.L.U32 R2, R2, 0x1, RZ ;  /* 0x0000000102027819 */ /* 0x001fc800000006ff */
[----:B------:R-:W-:Y:S02]  /*b4d0*/  ISETP.GE.AND P0, PT, R2, UR4, PT ;  /* 0x0000000402007c0c */ /* 0x000fe4000bf06270 */
[----:B-1--4-:R-:W-:-:S04]  /*b4e0*/  IADD3 R16, P1, PT, R3, R16, RZ ;  /* 0x0000001003107210 */ /* 0x012fc80007f3e0ff */
[----:B-----5:R-:W-:-:S07]  /*b4f0*/  IADD3.X R17, PT, PT, R4, R17, RZ, P1, !PT ;  /* 0x0000001104117210 */ /* 0x020fce0000ffe4ff */
[----:B------:R-:W-:Y:S05]  /*b500*/  @!P0 BRA `(.L_x_7509) ;  /* 0xfffffffc00e48947 */ /* 0x000fea000383ffff */
.L_x_7506:
[----:B------:R-:W5:Y:S01]  /*b510*/  LDCU UR4, c[0x0][0x564] ;  /* 0x0000ac80ff0477ac */ /* 0x000f620008000800 */
[----:B------:R-:W-:Y:S01]  /*b520*/  IMAD.MOV.U32 R18, RZ, RZ, RZ ;  /* 0x000000ffff127224 */ /* 0x000fe200078e00ff */
[----:B-----5:R-:W-:-:S09]  /*b530*/  UISETP.NE.AND UP0, UPT, UR4, URZ, UPT ;  /* 0x000000ff0400728c */ /* 0x020fd2000bf05270 */
[----:B------:R-:W-:Y:S05]  /*b540*/  BRA.U !UP0, `(.L_x_7510) ;  /* 0x00000011085c7547 */ /* 0x000fea000b800000 */
[----:B01--4-:R-:W4:Y:S01]  /*b550*/  LDL.64 R6, [R1] ;  /* 0x0000000001067983 */ /* 0x013f220000100a00 */
[----:B------:R-:W0:Y:S01]  /*b560*/  LDCU.64 UR8, c[0x0][0x568] ;  /* 0x0000ad00ff0877ac */ /* 0x000e220008000a00 */
[----:B------:R-:W-:Y:S01]  /*b570*/  HFMA2 R2, -RZ, RZ, 0, 0 ;  /* 0x00000000ff027431 */ /* 0x000fe200000001ff */
[----:B------:R-:W1:Y:S01]  /*b580*/  LDCU UR5, c[0x0][0x570] ;  /* 0x0000ae00ff0577ac */ /* 0x000e620008000800 */
[----:B------:R-:W5:Y:S01]  /*b590*/  LDCU UR6, c[0x0][0x694] ;  /* 0x0000d280ff0677ac */ /* 0x000f620008000800 */
[----:B----4-:R-:W-:-:S03]  /*b5a0*/  MOV R3, R7 ;  /* 0x0000000700037202 */ /* 0x010fc60000000f00 */
[----:B0-----:R-:W-:-:S05]  /*b5b0*/  IMAD.HI.U32 R2, R7, UR9, R2 ;  /* 0x0000000907027c27 */ /* 0x001fca000f8e0002 */
[----:B-1----:R-:W-:Y:S01]  /*b5c0*/  SHF.R.U32.HI R3, RZ, UR5, R2 ;  /* 0x00000005ff037c19 */ /* 0x002fe20008011602 */
[----:B------:R-:W-:-:S04]  /*b5d0*/  UIADD3 UR5, UPT, UPT, UR4, -0x1, URZ ;  /* 0xffffffff04057890 */ /* 0x000fc8000fffe0ff */
[----:B------:R-:W-:Y:S01]  /*b5e0*/  UISETP.NE.AND UP1, UPT, UR5, URZ, UPT ;  /* 0x000000ff0500728c */ /* 0x000fe2000bf25270 */
[----:B------:R-:W-:-:S04]  /*b5f0*/  IMAD.MOV R4, RZ, RZ, -R3 ;  /* 0x000000ffff047224 */ /* 0x000fc800078e0a03 */
[----:B------:R-:W-:-:S04]  /*b600*/  IMAD R4, R4, UR8, R7 ;  /* 0x0000000804047c24 */ /* 0x000fc8000f8e0207 */
[----:B-----5:R-:W-:Y:S01]  /*b610*/  IMAD R18, R4, UR6, RZ ;  /* 0x0000000604127c24 */ /* 0x020fe2000f8e02ff */
        /* <DEDUP_REMOVED lines=266> */
.L_x_7510:
[----:B------:R-:W5:Y:S01]  /*c6c0*/  LDCU UR5, c[0x0][0x3b0] ;  /* 0x00007600ff0577ac */ /* 0x000f620008000800 */
[----:B------:R-:W0:Y:S01]  /*c6d0*/  LDCU.64 UR6, c[0x0][0x778] ;  /* 0x0000ef00ff0677ac */ /* 0x000e220008000a00 */
[----:B-----5:R-:W-:Y:S01]  /*c6e0*/  UISETP.NE.AND UP1, UPT, UR5, URZ, UPT ;  /* 0x000000ff0500728c */ /* 0x020fe2000bf25270 */
[----:B0-----:R-:W-:Y:S02]  /*c6f0*/  ISETP.NE.U32.AND P0, PT, RZ, UR6, PT ;  /* 0x00000006ff007c0c */ /* 0x001fe4000bf05070 */
        /* <DEDUP_REMOVED lines=9> */
[----:B------:R-:W3:Y:S01]  /*c790*/  LDCU UR6, c[0x0][0x3b8] ;  /* 0x00007700ff0677ac */ /* 0x000ee20008000800 */
[----:B------:R-:W0:Y:S01]  /*c7a0*/  LDCU UR7, c[0x0][0x3a0] ;  /* 0x00007400ff0777ac */ /* 0x000e220008000800 */
[----:B-12-4-:R-:W-:-:S04]  /*c7b0*/  IMAD R7, R5, UR5, RZ ;  /* 0x0000000505077c24 */ /* 0x016fc8000f8e02ff */
        /* <DEDUP_REMOVED lines=280> */
.L_x_7512:
        /* <DEDUP_REMOVED lines=24> */
.L_x_7514:
[----:B------:R-:W-:Y:S05]  /*dac0*/  BSYNC.RECONVERGENT B0 ;  /* 0x0000000000007941 */ /* 0x000fea0003800200 */
.L_x_7513:
        /* <DEDUP_REMOVED lines=35> */
.L_x_7516:
[----:B------:R-:W-:Y:S05]  /*dd00*/  BSYNC.RECONVERGENT B0 ;  /* 0x0000000000007941 */ /* 0x000fea0003800200 */
.L_x_7515:
        /* <DEDUP_REMOVED lines=33> */
.L_x_7521:
        /* <DEDUP_REMOVED lines=9> */
.L_x_7520:
[----:B------:R-:W-:Y:S05]  /*dfb0*/  BRA `(.L_x_7519) ;  /* 0x0000000000487947 */ /* 0x000fea0003800000 */
.L_x_7518:
        /* <DEDUP_REMOVED lines=9> */
.L_x_7522:
        /* <DEDUP_REMOVED lines=9> */
.L_x_7519:
[----:B------:R-:W-:Y:S05]  /*e0e0*/  BSYNC.RECONVERGENT B0 ;  /* 0x0000000000007941 */ /* 0x000fea0003800200 */
.L_x_7517:
        /* <DEDUP_REMOVED lines=12> */
.L_x_7524:
        /* <DEDUP_REMOVED lines=14> */
.L_x_7523:
        /* <DEDUP_REMOVED lines=9> */
.L_x_7527:
        /* <DEDUP_REMOVED lines=13> */
.L_x_7526:
[----:B------:R-:W-:Y:S01]  /*e3f0*/  BAR.SYNC.DEFER_BLOCKING 0x0 ;  /* 0x0000000000007b1d */ /* 0x000fe20000010000 */
[----:B------:R-:W-:-:S09]  /*e400*/  UISETP.GE.U32.AND UP0, UPT, UR4, 0x2, UPT ;  /* 0x000000020400788c */ /* 0x000fd2000bf06070 */
[----:B------:R-:W-:Y:S05]  /*e410*/  BRA.U !UP0, `(.L_x_7525) ;  /* 0x0000000108207547 */ /* 0x000fea000b800000 */
[----:B------:R-:W-:-:S07]  /*e420*/  HFMA2 R0, -RZ, RZ, 0, 5.9604644775390625e-08 ;  /* 0x00000001ff007431 */ /* 0x000fce00000001ff */
.L_x_7528:
[----:B------:R-:W0:Y:S04]  /*e430*/  SHFL.DOWN PT, R5, R16, R0, 0x1f ;  /* 0x08001f0010057589 */ /* 0x000e2800000e0000 */
[----:B------:R3:W4:Y:S02]  /*e440*/  SHFL.DOWN PT, R4, R17, R0, 0x1f ;  /* 0x08001f0011047589 */ /* 0x00072400000e0000 */
[----:B---3--:R-:W-:-:S05]  /*e450*/  IMAD.SHL.U32 R0, R0, 0x2, RZ ;  /* 0x0000000200007824 */ /* 0x008fca00078e00ff */
[----:B------:R-:W-:Y:S02]  /*e460*/  ISETP.GE.AND P1, PT, R0, UR4, PT ;  /* 0x0000000400007c0c */ /* 0x000fe4000bf26270 */
[----:B012---:R-:W-:-:S04]  /*e470*/  IADD3 R16, P2, PT, R5, R16, RZ ;  /* 0x0000001005107210 */ /* 0x007fc80007f5e0ff */
[----:B----4-:R-:W-:-:S07]  /*e480*/  IADD3.X R17, PT, PT, R4, R17, RZ, P2, !PT ;  /* 0x0000001104117210 */ /* 0x010fce00017fe4ff */
[----:B------:R-:W-:Y:S05]  /*e490*/  @!P1 BRA `(.L_x_7528) ;  /* 0xfffffffc00e49947 */ /* 0x000fea000383ffff */
.L_x_7525:
        /* <DEDUP_REMOVED lines=13> */
[----:B------:R-:W0:Y:S02]  /*e570*/  LDG.E.64 R2, desc[UR36][R4.64] ;  /* 0x0000002404027981 */ /* 0x000e24000c1e1b00 */
[----:B012---:R-:W-:-:S05]  /*e580*/  IADD3 R16, P0, PT, R2, R16, RZ ;  /* 0x0000001002107210 */ /* 0x007fca0007f1e0ff */
[----:B------:R-:W-:-:S08]  /*e590*/  IMAD.X R17, R3, 0x1, R17, P0 ;  /* 0x0000000103117824 */ /* 0x000fd000000e0611 */
.L_x_7530:
        /* <DEDUP_REMOVED lines=20> */
.L_x_7532:
[----:B------:R-:W3:Y:S02]  /*e6e0*/  LDCU.64 UR4, c[0x0][0x768] ;  /* 0x0000ed00ff0477ac */ /* 0x000ee40008000a00 */
[----:B---3--:R-:W-:-:S04]  /*e6f0*/  IADD3 R18, P0, PT, R18, UR4, RZ ;  /* 0x0000000412127c10 */ /* 0x008fc8000ff1e0ff */
[----:B------:R-:W-:-:S05]  /*e700*/  IADD3.X R19, PT, PT, RZ, UR5, RZ, P0, !PT ;  /* 0x00000005ff137c10 */ /* 0x000fca00087fe4ff */
[----:B------:R-:W-:Y:S01]  /*e710*/  STG.E.64 desc[UR36][R18.64], R16 ;  /* 0x0000001012007986 */ /* 0x000fe2000c101b24 */
[----:B------:R-:W-:Y:S05]  /*e720*/  EXIT ;  /* 0x000000000000794d */ /* 0x000fea0003800000 */
.L_x_7531:
[----:B------:R-:W-:Y:S01]  /*e730*/  STG.E.64 desc[UR36][R4.64], R16 ;  /* 0x0000001004007986 */ /* 0x000fe2000c101b24 */
[----:B------:R-:W-:Y:S05]  /*e740*/  EXIT ;  /* 0x000000000000794d */ /* 0x000fea0003800000 */
.L_x_7529:
        /* <DEDUP_REMOVED lines=8> */
.L_x_7533:
        /* <DEDUP_REMOVED lines=20> */
.L_x_7535:
[----:B------:R-:W3:Y:S02]  /*e910*/  LDCU.64 UR4, c[0x0][0x768] ;  /* 0x0000ed00ff0477ac */ /* 0x000ee40008000a00 */
[----:B---3--:R-:W-:-:S05]  /*e920*/  IADD3 R18, P0, PT, R18, UR4, RZ ;  /* 0x0000000412127c10 */ /* 0x008fca000ff1e0ff */
[----:B------:R-:W-:-:S05]  /*e930*/  IMAD.X R19, RZ, RZ, UR5, P0 ;  /* 0x00000005ff137e24 */ /* 0x000fca00080e06ff */
[----:B------:R-:W-:Y:S01]  /*e940*/  STG.E.64 desc[UR36][R18.64], R16 ;  /* 0x0000001012007986 */ /* 0x000fe2000c101b24 */
[----:B------:R-:W-:Y:S05]  /*e950*/  EXIT ;  /* 0x000000000000794d */ /* 0x000fea0003800000 */
.L_x_7534:
[----:B------:R-:W-:Y:S01]  /*e960*/  STG.E.64 desc[UR36][R2.64], R16 ;  /* 0x0000001002007986 */ /* 0x000fe2000c101b24 */
[----:B------:R-:W-:Y:S05]  /*e970*/  EXIT ;  /* 0x000000000000794d */ /* 0x000fea0003800000 */
.L_x_7511:
[----:B-1--4-:R-:W4:Y:S01]  /*e980*/  LDL.LU.64 R6, [R1] ;  /* 0x0000000001067983 */ /* 0x012f220000300a00 */
        /* <DEDUP_REMOVED lines=23> */
[----:B--2---:R-:W-:-:S04]  /*eb00*/  IADD3 R16, P0, PT, R2, R16, RZ ;  /* 0x0000001002107210 */ /* 0x004fc80007f1e0ff */
[----:B------:R-:W-:-:S09]  /*eb10*/  IADD3.X R17, PT, PT, R3, R17, RZ, P0, !PT ;  /* 0x0000001103117210 */ /* 0x000fd200007fe4ff */
.L_x_7537:
        /* <DEDUP_REMOVED lines=12> */
[----:B0-----:R-:W-:Y:S01]  /*ebe0*/  IMAD.U32 R4, RZ, RZ, UR4 ;  /* 0x00000004ff047e24 */ /* 0x001fe2000f8e00ff */
[----:B------:R-:W-:-:S02]  /*ebf0*/  MOV R5, UR5 ;  /* 0x0000000500057c02 */ /* 0x000fc40008000f00 */
[----:B-1----:R-:W-:Y:S01]  /*ec00*/  MOV R6, UR6 ;  /* 0x0000000600067c02 */ /* 0x002fe20008000f00 */
[----:B------:R-:W-:Y:S01]  /*ec10*/  IMAD.U32 R7, RZ, RZ, UR7 ;  /* 0x00000007ff077e24 */ /* 0x000fe2000f8e00ff */
[----:B---3--:R-:W-:Y:S02]  /*ec20*/  MOV R10, UR8 ;  /* 0x00000008000a7c02 */ /* 0x008fe40008000f00 */
[----:B------:R-:W-:-:S07]  /*ec30*/  MOV R11, UR9 ;  /* 0x00000009000b7c02 */ /* 0x000fce0008000f00 */
[----:B------:R-:W-:-:S07]  /*ec40*/  LEPC R20, `(.L_x_7539) ;  /* 0x000000001014794e */ /* 0x000fce0000000000 */
[----:B--2---:R-:W-:Y:S05]  /*ec50*/  CALL.ABS.NOINC R2 ;  /* 0x0000000002007343 */ /* 0x004fea0003c00000 */
.L_x_7539:
[----:B------:R-:W0:Y:S02]  /*ec60*/  LDCU.64 UR4, c[0x0][0x768] ;  /* 0x0000ed00ff0477ac */ /* 0x000e240008000a00 */
[----:B0-----:R-:W-:-:S05]  /*ec70*/  IADD3 R18, P0, PT, R18, UR4, RZ ;  /* 0x0000000412127c10 */ /* 0x001fca000ff1e0ff */
[----:B------:R-:W-:-:S05]  /*ec80*/  IMAD.X R19, RZ, RZ, UR5, P0 ;  /* 0x00000005ff137e24 */ /* 0x000fca00080e06ff */
[----:B------:R-:W-:Y:S01]  /*ec90*/  STG.E.64 desc[UR36][R18.64], R16 ;  /* 0x0000001012007986 */ /* 0x000fe2000c101b24 */
[----:B------:R-:W-:Y:S05]  /*eca0*/  EXIT ;  /* 0x000000000000794d */ /* 0x000fea0003800000 */
.L_x_7538:
[----:B------:R-:W-:Y:S01]  /*ecb0*/  STG.E.64 desc[UR36][R4.64], R16 ;  /* 0x0000001004007986 */ /* 0x000fe2000c101b24 */
[----:B------:R-:W-:Y:S05]  /*ecc0*/  EXIT ;  /* 0x000000000000794d */ /* 0x000fea0003800000 */
.L_x_7536:
[----:B------:R-:W0:Y:S01]  /*ecd0*/  LDCU.U8 UR4, c[0x0][0x798] ;  /* 0x0000f300ff0477ac */ /* 0x000e220008000000 */
[----:B------:R-:W1:Y:S01]  /*ece0*/  LDCU.U8 UR5, c[0x0][0x799] ;  /* 0x0000f320ff0577ac */ /* 0x000e620008000000 */
[----:B0-----:R-:W-:Y:S02]  /*ecf0*/  UISETP.NE.AND UP0, UPT, UR4, URZ, UPT ;  /* 0x000000ff0400728c */ /* 0x001fe4000bf05270 */
[----:B-1----:R-:W-:-:S07]  /*ed00*/  UISETP.NE.AND UP1, UPT, UR5, URZ, UPT ;  /* 0x000000ff0500728c */ /* 0x002fce000bf25270 */
[----:B------:R-:W-:Y:S05]  /*ed10*/  BRA.U !UP0, `(.L_x_7540) ;  /* 0x00000001080c7547 */ /* 0x000fea000b800000 */
[----:B------:R-:W2:Y:S02]  /*ed20*/  LDG.E.64 R4, desc[UR36][R2.64] ;  /* 0x0000002402047981 */ /* 0x000ea4000c1e1b00 */
[----:B--2---:R-:W-:-:S04]  /*ed30*/  IADD3 R16, P0, PT, R4, R16, RZ ;  /* 0x0000001004107210 */ /* 0x004fc80007f1e0ff */
[----:B------:R-:W-:-:S09]  /*ed40*/  IADD3.X R17, PT, PT, R5, R17, RZ, P0, !PT ;  /* 0x0000001105117210 */ /* 0x000fd200007fe4ff */
.L_x_7540:
        /* <DEDUP_REMOVED lines=20> */
.L_x_7542:
[----:B------:R-:W0:Y:S02]  /*ee90*/  LDCU.64 UR4, c[0x0][0x768] ;  /* 0x0000ed00ff0477ac */ /* 0x000e240008000a00 */
[----:B0-----:R-:W-:-:S04]  /*eea0*/  IADD3 R18, P0, PT, R18, UR4, RZ ;  /* 0x0000000412127c10 */ /* 0x001fc8000ff1e0ff */
[----:B------:R-:W-:-:S05]  /*eeb0*/  IADD3.X R19, PT, PT, RZ, UR5, RZ, P0, !PT ;  /* 0x00000005ff137c10 */ /* 0x000fca00087fe4ff */
[----:B------:R-:W-:Y:S01]  /*eec0*/  STG.E.64 desc[UR36][R18.64], R16 ;  /* 0x0000001012007986 */ /* 0x000fe2000c101b24 */
[----:B------:R-:W-:Y:S05]  /*eed0*/  EXIT ;  /* 0x000000000000794d */ /* 0x000fea0003800000 */
.L_x_7541:
[----:B------:R-:W-:Y:S01]  /*eee0*/  STG.E.64 desc[UR36][R2.64], R16 ;  /* 0x0000001002007986 */ /* 0x000fe2000c101b24 */
[----:B------:R-:W-:Y:S05]  /*eef0*/  EXIT ;  /* 0x000000000000794d */ /* 0x000fea0003800000 */
.L_x_7543:
        /* <DEDUP_REMOVED lines=16> */
.L_x_8913:


//--------------------- .text._ZN2at6native13reduce_kernelILi256ELi2ENS0_8ReduceOpIlNS0_14func_wrapper_tIlNS0_55_GLOBAL__N__0955718d_22_SparseCsrTensorMath_cu_868dd54514ReductionAddOpIlEEEEjlLi4ELi4EEEEEvT1_ --------------------------
	.section	.text._ZN2at6native13reduce_kernelILi256ELi2ENS0_8ReduceOpIlNS0_14func_wrapper_tIlNS0_55_GLOBAL__N__0955718d_22_SparseCsrTensorMath_cu_868dd54514ReductionAddOpIlEEEEjlLi4ELi4EEEEEvT1_,"ax",@progbits
	.align	128
.text._ZN2at6native13reduce_kernelILi256ELi2ENS0_8ReduceOpIlNS0_14func_wrapper_tIlNS0_55_GLOBAL__N__0955718d_22_SparseCsrTensorMath_cu_868dd54514ReductionAddOpIlEEEEjlLi4ELi4EEEEEvT1_:
        .type           _ZN2at6native13reduce_kernelILi256ELi2ENS0_8ReduceOpIlNS0_14func_wrapper_tIlNS0_55_GLOBAL__N__0955718d_22_SparseCsrTensorMath_cu_868dd54514ReductionAddOpIlEEEEjlLi4ELi4EEEEEvT1_,@function
        .size           _ZN2at6native13reduce_kernelILi256ELi2ENS0_8ReduceOpIlNS0_14func_wrapper_tIlNS0_55_GLOBAL__N__0955718d_22_SparseCsrTensorMath_cu_868dd54514ReductionAddOpIlEEEEjlLi4ELi4EEEEEvT1_,(.L_x_8914 - _ZN2at6native13reduce_kernelILi256ELi2ENS0_8ReduceOpIlNS0_14func_wrapper_tIlNS0_55_GLOBAL__N__0955718d_22_SparseCsrTensorMath_cu_868dd54514ReductionAddOpIlEEEEjlLi4ELi4EEEEEvT1_)
        .other          _ZN2at6native13reduce_kernelILi256ELi2ENS0_8ReduceOpIlNS0_14func_wrapper_tIlNS0_55_GLOBAL__N__0955718d_22_SparseCsrTensorMath_cu_868dd54514ReductionAddOpIlEEEEjlLi4ELi4EEEEEvT1_,@"STO_CUDA_ENTRY STV_DEFAULT"
_ZN2at6native13reduce_kernelILi256ELi2ENS0_8ReduceOpIlNS0_14func_wrapper_tIlNS0_55_GLOBAL__N__0955718d_22_SparseCsrTensorMath_cu_868dd54514ReductionAddOpIlEEEEjlLi4ELi4EEEEEvT1_:
        /* <DEDUP_REMOVED lines=297> */
.L_x_7544:
        /* <DEDUP_REMOVED lines=32> */
.L_x_7548:
[----:B------:R-:W0:Y:S01]  /*1490*/  LDC R12, c[0x0][0x388] ;  /* 0x0000e200ff0c7b82 */ /* 0x000e220000000800 */
[----:B------:R-:W-:Y:S01]  /*14a0*/  SHF.R.U32.HI R0, RZ, 0x3, R50 ;  /* 0x00000003ff007819 */ /* 0x000fe20000011632 */
[----:B------:R-:W-:Y:S03]  /*14b0*/  BSSY.RECONVERGENT B0, `(.L_x_7549) ;  /* 0x0000026000007945 */ /* 0x000fe60003800200 */
[----:B------:R-:W-:-:S03]  /*14c0*/  LOP3.LUT P0, R0, R0, 0x3, RZ, 0xc0, !PT ;  /* 0x0000000300007812 */ /* 0x000fc6000780c0ff */
[----:B------:R-:W1:Y:S01]  /*14d0*/  LDC R14, c[0x0][0x38c] ;  /* 0x0000e300ff0e7b82 */ /* 0x000e620000000800 */
[----:B0-----:R-:W-:Y:S01]  /*14e0*/  MOV R29, R12 ;  /* 0x0000000c001d7202 */ /* 0x001fe20000000f00 */
[----:B------:R-:W-:Y:S01]  /*14f0*/  IMAD.MOV.U32 R25, RZ, RZ, R12 ;  /* 0x000000ffff197224 */ /* 0x000fe200078e000c */
[----:B-1----:R-:W-:Y:S01]  /*1500*/  MOV R3, R14 ;  /* 0x0000000e00037202 */ /* 0x002fe20000000f00 */
        /* <DEDUP_REMOVED lines=25> */
[----:B0-----:R-:W-:-:S04]  /*16a0*/  IADD3 R25, P0, PT, R4, UR4, RZ ;  /* 0x0000000404197c10 */ /* 0x001fc8000ff1e0ff */
[----:B------:R-:W-:-:S09]  /*16b0*/  IADD3.X R27, PT, PT, R5, UR5, RZ, P0, !PT ;  /* 0x00000005051b7c10 */ /* 0x000fd200087fe4ff */
.L_x_7552:
[----:B------:R-:W-:Y:S05]  /*16c0*/  BSYNC.RECONVERGENT B1 ;  /* 0x0000000000017941 */ /* 0x000fea0003800200 */
.L_x_7551:
[----:B------:R-:W0:Y:S01]  /*16d0*/  LDC R5, c[0x0][0x394] ;  /* 0x0000e500ff057b82 */ /* 0x000e220000000800 */
[----:B------:R-:W-:-:S05]  /*16e0*/  IADD3 R50, P0, PT, R50, 0x20, RZ ;  /* 0x0000002032327810 */ /* 0x000fca0007f1e0ff */
[----:B------:R-:W-:Y:S01]  /*16f0*/  IMAD.X R51, RZ, RZ, R51, P0 ;  /* 0x000000ffff337224 */ /* 0x000fe200000e0633 */
[----:B0-----:R-:W-:-:S07]  /*1700*/  IADD3 R18, PT, PT, R0, -0x4, R5 ;  /* 0xfffffffc00127810 */ /* 0x001fce0007ffe005 */
.L_x_7550:
[----:B------:R-:W-:Y:S05]  /*1710*/  BSYNC.RECONVERGENT B0 ;  /* 0x0000000000007941 */ /* 0x000fea0003800200 */
.L_x_7549:
[----:B------:R-:W0:Y:S01]  /*1720*/  LDC.64 R4, c[0x0][0x3a8] ;  /* 0x0000ea00ff047b82 */ /* 0x000e220000000a00 */
[----:B------:R-:W-:Y:S01]  /*1730*/  BSSY.RECONVERGENT B0, `(.L_x_7553) ;  /* 0x0000020000007945 */ /* 0x000fe20003800200 */
[----:B------:R-:W-:Y:S01]  /*1740*/  MOV R21, R12 ;  /* 0x0000000c00157202 */ /* 0x000fe20000000f00 */
[----:B------:R-:W-:-:S05]  /*1750*/  IMAD.MOV.U32 R23, RZ, RZ, R14 ;  /* 0x000000ffff177224 */ /* 0x000fca00078e000e */
        /* <DEDUP_REMOVED lines=12> */
[----:B------:R-:W-:Y:S01]  /*1820*/  MOV R21, R12 ;  /* 0x0000000c00157202 */ /* 0x000fe20000000f00 */
[----:B------:R-:W-:-:S07]  /*1830*/  IMAD.MOV.U32 R23, RZ, RZ, R14 ;  /* 0x000000ffff177224 */ /* 0x000fce00078e000e */
.L_x_7555:
[C---:B------:R-:W-:Y:S01]  /*1840*/  IMAD.WIDE.U32 R4, R13.reuse, 0x20, R50 ;  /* 0x000000200d047825 */ /* 0x040fe200078e0032 */
[----:B------:R-:W0:Y:S05]  /*1850*/  LDCU UR4, c[0x0][0x39c] ;  /* 0x00007380ff0477ac */ /* 0x000e2a0008000800 */
[----:B------:R-:W2:Y:S01]  /*1860*/  LDG.E.ENL2.256 R8, R4, desc[UR36][R4.64] ;  /* 0xfe0000240404797e */ /* 0x000ea20008121908 */
[----:B0-----:R-:W-:-:S04]  /*1870*/  IADD3 R13, PT, PT, R13, UR4, RZ ;  /* 0x000000040d0d7c10 */ /* 0x001fc8000fffe0ff */
        /* <DEDUP_REMOVED lines=11> */
.L_x_7554:
[----:B------:R-:W-:Y:S05]  /*1930*/  BSYNC.RECONVERGENT B0 ;  /* 0x0000000000007941 */ /* 0x000fea0003800200 */
.L_x_7553:
        /* <DEDUP_REMOVED lines=10> */
.L_x_7557:
[----:B------:R-:W-:Y:S05]  /*19e0*/  BSYNC.RECONVERGENT B0 ;  /* 0x0000000000007941 */ /* 0x000fea0003800200 */
.L_x_7556:
[----:B------:R-:W-:Y:S01]  /*19f0*/  IADD3 R4, P0, P1, R12, R21, R25 ;  /* 0x000000150c047210 */ /* 0x000fe2000791e019 */
[----:B------:R-:W-:Y:S02]  /*1a00*/  HFMA2 R31, -RZ, RZ, 0, 0 ;  /* 0x00000000ff1f7431 */ /* 0x000fe400000001ff */
[----:B------:R-:W-:Y:S01]  /*1a10*/  IMAD.MOV.U32 R0, RZ, RZ, RZ ;  /* 0x000000ffff007224 */ /* 0x000fe200078e00ff */
[----:B------:R-:W-:Y:S02]  /*1a20*/  IADD3 R4, P2, PT, R29, R4, RZ ;  /* 0x000000041d047210 */ /* 0x000fe40007f5e0ff */
[----:B------:R-:W-:-:S05]  /*1a30*/  IADD3.X R6, PT, PT, R14, R23, R27, P0, P1 ;  /* 0x000000170e067210 */ /* 0x000fca00007e241b */
[----:B------:R-:W-:Y:S01]  /*1a40*/  IMAD.X R5, R3, 0x1, R6, P2 ;  /* 0x0000000103057824 */ /* 0x000fe200010e0606 */
[----:B------:R-:W-:Y:S06]  /*1a50*/  BRA `(.L_x_7546) ;  /* 0x000000a000147947 */ /* 0x000fec0003800000 */
.L_x_7547:
        /* <DEDUP_REMOVED lines=8> */
[----:B------:R-:W2:Y:S08]  /*1ae0*/  LDC R0, c[0x0][0x388] ;  /* 0x0000e200ff007b82 */ /* 0x000eb00000000800 */
[----:B------:R-:W3:Y:S01]  /*1af0*/  LDC R24, c[0x0][0x38c] ;  /* 0x0000e300ff187b82 */ /* 0x000ee20000000800 */
        /* <DEDUP_REMOVED lines=28> */
[----:B------:R-:W-:Y:S01]  /*1cc0*/  MOV R41, R24 ;  /* 0x0000001800297202 */ /* 0x000fe20000000f00 */
[----:B------:R-:W-:-:S07]  /*1cd0*/  IMAD.MOV.U32 R26, RZ, RZ, R24 ;  /* 0x000000ffff1a7224 */ /* 0x000fce00078e0018 */
.L_x_7561:
[----:B------:R-:W-:Y:S01]  /*1ce0*/  SHF.R.U32.HI R13, RZ, 0x1, R49 ;  /* 0x00000001ff0d7819 */ /* 0x000fe20000011631 */
[----:B------:R-:W-:-:S03]  /*1cf0*/  IMAD.IADD R5, R49, 0x1, R18 ;  /* 0x0000000131057824 */ /* 0x000fc600078e0212 */
[C---:B------:R-:W-:Y:S01]  /*1d00*/  IADD3 R4, PT, PT, R13.reuse, R18, RZ ;  /* 0x000000120d047210 */ /* 0x040fe20007ffe0ff */
[--C-:B------:R-:W-:Y:S01]  /*1d10*/  IMAD R49, R18, 0x2, R5.reuse ;  /* 0x0000000212317824 */ /* 0x100fe200078e0205 */
[----:B------:R-:W-:Y:S01]  /*1d20*/  SHF.R.U32.HI R21, RZ, 0x1, R5 ;  /* 0x00000001ff157819 */ /* 0x000fe20000011605 */
[----:B------:R-:W-:Y:S01]  /*1d30*/  IMAD.WIDE.U32 R12, R13, 0x10, R50 ;  /* 0x000000100d0c7825 */ /* 0x000fe200078e0032 */
[----:B------:R-:W-:Y:S02]  /*1d40*/  SHF.L.U32 R6, R4, 0x4, RZ ;  /* 0x0000000404067819 */ /* 0x000fe400000006ff */
[----:B------:R-:W-:Y:S02]  /*1d50*/  SHF.R.U32.HI R4, RZ, 0x1c, R4 ;  /* 0x0000001cff047819 */ /* 0x000fe40000011604 */
[----:B------:R-:W-:Y:S01]  /*1d60*/  LOP3.LUT R9, R6, 0xfffffff0, RZ, 0xc0, !PT ;  /* 0xfffffff006097812 */ /* 0x000fe200078ec0ff */
[----:B------:R-:W2:Y:S01]  /*1d70*/  LDG.E.128 R12, desc[UR36][R12.64] ;  /* 0x000000240c0c7981 */ /* 0x000ea2000c1e1d00 */
[----:B------:R-:W-:-:S02]  /*1d80*/  SHF.R.U32.HI R5, RZ, 0x1, R49 ;  /* 0x00000001ff057819 */ /* 0x000fc40000011631 */
[----:B------:R-:W-:Y:S02]  /*1d90*/  LOP3.LUT R7, R4, 0x7, RZ, 0xc0, !PT ;  /* 0x0000000704077812 */ /* 0x000fe400078ec0ff */
[----:B------:R-:W-:Y:S01]  /*1da0*/  IADD3 R8, P0, PT, R50, R9, RZ ;  /* 0x0000000932087210 */ /* 0x000fe20007f1e0ff */
[----:B------:R-:W-:-:S03]  /*1db0*/  IMAD.WIDE.U32 R20, R21, 0x10, R50 ;  /* 0x0000001015147825 */ /* 0x000fc600078e0032 */
[----:B------:R-:W-:Y:S01]  /*1dc0*/  IADD3.X R9, PT, PT, R51, R7, RZ, P0, !PT ;  /* 0x0000000733097210 */ /* 0x000fe200007fe4ff */
[----:B------:R-:W-:Y:S02]  /*1dd0*/  IMAD.WIDE.U32 R4, R5, 0x10, R50 ;  /* 0x0000001005047825 */ /* 0x000fe400078e0032 */
[----:B------:R-:W3:Y:S04]  /*1de0*/  LDG.E.128 R20, desc[UR36][R20.64] ;  /* 0x0000002414147981 */ /* 0x000ee8000c1e1d00 */
[----:B------:R-:W4:Y:S04]  /*1df0*/  LDG.E.128 R4, desc[UR36][R4.64] ;  /* 0x0000002404047981 */ /* 0x000f28000c1e1d00 */
[----:B------:R-:W5:Y:S01]  /*1e00*/  LDG.E.128 R8, desc[UR36][R8.64] ;  /* 0x0000002408087981 */ /* 0x000f62000c1e1d00 */
[----:B------:R-:W-:-:S04]  /*1e10*/  IMAD.IADD R49, R49, 0x1, R18 ;  /* 0x0000000131317824 */ /* 0x000fc800078e0212 */
[----:B------:R-:W-:-:S05]  /*1e20*/  IMAD R53, R18, 0x3, R49 ;  /* 0x0000000312357824 */ /* 0x000fca00078e0231 */
[----:B------:R-:W-:Y:S02]  /*1e30*/  ISETP.GE.U32.AND P0, PT, R53, R48, PT ;  /* 0x000000303500720c */ /* 0x000fe40003f06070 */
[----:B--2---:R-:W-:Y:S02]  /*1e40*/  IADD3 R47, P2, PT, R14, R47, RZ ;  /* 0x0000002f0e2f7210 */ /* 0x004fe40007f5e0ff */
[----:B------:R-:W-:-:S03]  /*1e50*/  IADD3 R28, P1, PT, R12, R28, RZ ;  /* 0x0000001c0c1c7210 */ /* 0x000fc60007f3e0ff */
[----:B------:R-:W-:Y:S01]  /*1e60*/  IMAD.X R24, R15, 0x1, R24, P2 ;  /* 0x000000010f187824 */ /* 0x000fe200010e0618 */
[----:B------:R-:W-:Y:S02]  /*1e70*/  IADD3.X R26, PT, PT, R13, R26, RZ, P1, !PT ;  /* 0x0000001a0d1a7210 */ /* 0x000fe40000ffe4ff */
[----:B---3--:R-:W-:Y:S02]  /*1e80*/  IADD3 R0, P2, PT, R22, R0, RZ ;  /* 0x0000000016007210 */ /* 0x008fe40007f5e0ff */
[----:B------:R-:W-:Y:S02]  /*1e90*/  IADD3 R43, P1, PT, R20, R43, RZ ;  /* 0x0000002b142b7210 */ /* 0x000fe40007f3e0ff */
[----:B----4-:R-:W-:Y:S02]  /*1ea0*/  IADD3 R29, P6, PT, R6, R29, RZ ;  /* 0x0000001d061d7210 */ /* 0x010fe40007fde0ff */
[----:B------:R-:W-:Y:S02]  /*1eb0*/  IADD3 R27, P5, PT, R4, R27, RZ ;  /* 0x0000001b041b7210 */ /* 0x000fe40007fbe0ff */
[----:B-----5:R-:W-:-:S02]  /*1ec0*/  IADD3 R25, P4, PT, R10, R25, RZ ;  /* 0x000000190a197210 */ /* 0x020fc40007f9e0ff */
[----:B------:R-:W-:Y:S01]  /*1ed0*/  IADD3 R3, P3, PT, R8, R3, RZ ;  /* 0x0000000308037210 */ /* 0x000fe20007f7e0ff */
[----:B------:R-:W-:Y:S01]  /*1ee0*/  IMAD.X R39, R23, 0x1, R39, P2 ;  /* 0x0000000117277824 */ /* 0x000fe200010e0627 */
[----:B------:R-:W-:Y:S01]  /*1ef0*/  IADD3.X R41, PT, PT, R21, R41, RZ, P1, !PT ;  /* 0x0000002915297210 */ /* 0x000fe20000ffe4ff */
[----:B------:R-:W-:Y:S01]  /*1f00*/  IMAD.X R31, R7, 0x1, R31, P6 ;  /* 0x00000001071f7824 */ /* 0x000fe200030e061f */
[----:B------:R-:W-:Y:S01]  /*1f10*/  IADD3.X R33, PT, PT, R5, R33, RZ, P5, !PT ;  /* 0x0000002105217210 */ /* 0x000fe20002ffe4ff */
[----:B------:R-:W-:Y:S01]  /*1f20*/  IMAD.X R35, R11, 0x1, R35, P4 ;  /* 0x000000010b237824 */ /* 0x000fe200020e0623 */
[----:B------:R-:W-:Y:S01]  /*1f30*/  IADD3.X R37, PT, PT, R9, R37, RZ, P3, !PT ;  /* 0x0000002509257210 */ /* 0x000fe20001ffe4ff */
[----:B------:R-:W-:Y:S06]  /*1f40*/  @!P0 BRA `(.L_x_7561) ;  /* 0xfffffffc00648947 */ /* 0x000fec000383ffff */
[----:B------:R-:W-:Y:S05]  /*1f50*/  BSYNC.RECONVERGENT B1 ;  /* 0x0000000000017941 */ /* 0x000fea0003800200 */
.L_x_7560:
[----:B------:R-:W-:Y:S05]  /*1f60*/  BSYNC.RECONVERGENT B0 ;  /* 0x0000000000007941 */ /* 0x000fea0003800200 */
.L_x_7559:
        /* <DEDUP_REMOVED lines=23> */
.L_x_7563:
[----:B------:R-:W-:Y:S05]  /*20e0*/  BSYNC.RECONVERGENT B0 ;  /* 0x0000000000007941 */ /* 0x000fea0003800200 */
.L_x_7562:
[----:B------:R-:W-:Y:S04]  /*20f0*/  BSSY.RECONVERGENT B0, `(.L_x_7564) ;  /* 0x000001a000007945 */ /* 0x000fe80003800200 */
[----:B------:R-:W-:Y:S05]  /*2100*/  @P0 BRA `(.L_x_7565) ;  /* 0x0000000000600947 */ /* 0x000fea0003800000 */
[----:B------:R-:W-:Y:S01]  /*2110*/  IMAD.IADD R49, R49, 0x1, R18 ;  /* 0x0000000131317824 */ /* 0x000fe200078e0212 */
[----:B-----5:R-:W-:Y:S02]  /*2120*/  IADD3 R47, P2, PT, R14, R47, RZ ;  /* 0x0000002f0e2f7210 */ /* 0x020fe40007f5e0ff */
[----:B------:R-:W-:Y:S02]  /*2130*/  IADD3 R28, P1, PT, R12, R28, RZ ;  /* 0x0000001c0c1c7210 */ /* 0x000fe40007f3e0ff */
[----:B------:R-:W-:Y:S01]  /*2140*/  ISETP.GE.U32.AND P0, PT, R49, R48, PT ;  /* 0x000000303100720c */ /* 0x000fe20003f06070 */
[----:B------:R-:W-:Y:S01]  /*2150*/  IMAD.X R24, R15, 0x1, R24, P2 ;  /* 0x000000010f187824 */ /* 0x000fe200010e0618 */
[----:B------:R-:W-:-:S11]  /*2160*/  IADD3.X R26, PT, PT, R13, R26, RZ, P1, !PT ;  /* 0x0000001a0d1a7210 */ /* 0x000fd60000ffe4ff */
[----:B------:R-:W-:Y:S05]  /*2170*/  @P0 BRA `(.L_x_7565) ;  /* 0x0000000000440947 */ /* 0x000fea0003800000 */
[----:B------:R-:W-:Y:S02]  /*2180*/  IADD3 R13, PT, PT, R49, R18, RZ ;  /* 0x00000012310d7210 */ /* 0x000fe40007ffe0ff */
[----:B------:R-:W-:Y:S02]  /*2190*/  IADD3 R43, P1, PT, R20, R43, RZ ;  /* 0x0000002b142b7210 */ /* 0x000fe40007f3e0ff */
[----:B------:R-:W-:Y:S02]  /*21a0*/  ISETP.GE.U32.AND P0, PT, R13, R48, PT ;  /* 0x000000300d00720c */ /* 0x000fe40003f06070 */
[----:B------:R-:W-:Y:S01]  /*21b0*/  IADD3 R0, P2, PT, R22, R0, RZ ;  /* 0x0000000016007210 */ /* 0x000fe20007f5e0ff */
[----:B------:R-:W-:-:S03]  /*21c0*/  IMAD.X R41, R21, 0x1, R41, P1 ;  /* 0x0000000115297824 */ /* 0x000fc600008e0629 */
[----:B------:R-:W-:-:S07]  /*21d0*/  IADD3.X R39, PT, PT, R23, R39, RZ, P2, !PT ;  /* 0x0000002717277210 */ /* 0x000fce00017fe4ff */
[----:B------:R-:W-:Y:S05]  /*21e0*/  @P0 BRA `(.L_x_7565) ;  /* 0x0000000000280947 */ /* 0x000fea0003800000 */
[----:B------:R-:W-:Y:S01]  /*21f0*/  IMAD.IADD R13, R13, 0x1, R18 ;  /* 0x000000010d0d7824 */ /* 0x000fe200078e0212 */
[----:B------:R-:W-:Y:S02]  /*2200*/  IADD3 R25, P2, PT, R10, R25, RZ ;  /* 0x000000190a197210 */ /* 0x000fe40007f5e0ff */
[----:B------:R-:W-:Y:S02]  /*2210*/  IADD3 R3, P1, PT, R8, R3, RZ ;  /* 0x0000000308037210 */ /* 0x000fe40007f3e0ff */
[----:B------:R-:W-:Y:S01]  /*2220*/  ISETP.GE.U32.AND P0, PT, R13, R48, PT ;  /* 0x000000300d00720c */ /* 0x000fe20003f06070 */
[----:B------:R-:W-:Y:S01]  /*2230*/  IMAD.X R35, R11, 0x1, R35, P2 ;  /* 0x000000010b237824 */ /* 0x000fe200010e0623 */
[----:B------:R-:W-:-:S11]  /*2240*/  IADD3.X R37, PT, PT, R9, R37, RZ, P1, !PT ;  /* 0x0000002509257210 */ /* 0x000fd60000ffe4ff */
[----:B------:R-:W-:Y:S02]  /*2250*/  @!P0 IADD3 R29, P4, PT, R6, R29, RZ ;  /* 0x0000001d061d8210 */ /* 0x000fe40007f9e0ff */
[----:B------:R-:W-:-:S03]  /*2260*/  @!P0 IADD3 R27, P3, PT, R4, R27, RZ ;  /* 0x0000001b041b8210 */ /* 0x000fc60007f7e0ff */
[----:B------:R-:W-:Y:S01]  /*2270*/  @!P0 IMAD.X R31, R7, 0x1, R31, P4 ;  /* 0x00000001071f8824 */ /* 0x000fe200020e061f */
[----:B------:R-:W-:-:S09]  /*2280*/  @!P0 IADD3.X R33, PT, PT, R5, R33, RZ, P3, !PT ;  /* 0x0000002105218210 */ /* 0x000fd20001ffe4ff */
.L_x_7565:
[----:B------:R-:W-:Y:S05]  /*2290*/  BSYNC.RECONVERGENT B0 ;  /* 0x0000000000007941 */ /* 0x000fea0003800200 */
.L_x_7564:
[----:B------:R-:W-:Y:S02]  /*22a0*/  IADD3 R0, P2, P3, R25, R0, R47 ;  /* 0x0000000019007210 */ /* 0x000fe40007b5e02f */
[----:B-----5:R-:W-:Y:S02]  /*22b0*/  IADD3 R4, P0, P1, R3, R43, R28 ;  /* 0x0000002b03047210 */ /* 0x020fe4000791e01c */
[----:B------:R-:W-:Y:S02]  /*22c0*/  IADD3 R0, P5, PT, R29, R0, RZ ;  /* 0x000000001d007210 */ /* 0x000fe40007fbe0ff */
[----:B------:R-:W-:Y:S02]  /*22d0*/  IADD3.X R24, PT, PT, R35, R39, R24, P2, P3 ;  /* 0x0000002723187210 */ /* 0x000fe400017e6418 */
[----:B------:R-:W-:Y:S02]  /*22e0*/  IADD3 R4, P4, PT, R27, R4, RZ ;  /* 0x000000041b047210 */ /* 0x000fe40007f9e0ff */
[----:B------:R-:W-:Y:S01]  /*22f0*/  IADD3.X R26, PT, PT, R37, R41, R26, P0, P1 ;  /* 0x00000029251a7210 */ /* 0x000fe200007e241a */
[----:B------:R-:W-:-:S03]  /*2300*/  IMAD.X R31, R31, 0x1, R24, P5 ;  /* 0x000000011f1f7824 */ /* 0x000fc600028e0618 */
[----:B------:R-:W-:Y:S01]  /*2310*/  IADD3.X R5, PT, PT, R33, R26, RZ, P4, !PT ;  /* 0x0000001a21057210 */ /* 0x000fe200027fe4ff */
[----:B------:R-:W-:Y:S06]  /*2320*/  BRA `(.L_x_7546) ;  /* 0x0000009400e07947 */ /* 0x000fec0003800000 */
.L_x_7558:
[----:B------:R-:W-:-:S13]  /*2330*/  ISETP.NE.AND P0, PT, R12, 0x1, PT ;  /* 0x000000010c00780c */ /* 0x000fda0003f05270 */
        /* <DEDUP_REMOVED lines=35> */
.L_x_7569:
[----:B------:R-:W-:Y:S01]  /*2570*/  IADD3 R5, PT, PT, R49, R18, RZ ;  /* 0x0000001231057210 */ /* 0x000fe20007ffe0ff */
[----:B------:R-:W-:-:S04]  /*2580*/  IMAD R49, R0, R49, RZ ;  /* 0x0000003100317224 */ /* 0x000fc800078e02ff */
[----:B------:R-:W-:Y:S01]  /*2590*/  IMAD.IADD R7, R5, 0x1, R18 ;  /* 0x0000000105077824 */ /* 0x000fe200078e0212 */
[----:B------:R-:W-:Y:S01]  /*25a0*/  SHF.R.U32.HI R13, RZ, 0x1, R49 ;  /* 0x00000001ff0d7819 */ /* 0x000fe20000011631 */
[----:B------:R-:W-:-:S03]  /*25b0*/  IMAD R5, R0, R5, RZ ;  /* 0x0000000500057224 */ /* 0x000fc600078e02ff */
        /* <DEDUP_REMOVED lines=22> */
[----:B----4-:R-:W-:Y:S02]  /*2720*/  IADD3 R41, P4, PT, R6, R41, RZ ;  /* 0x0000002906297210 */ /* 0x010fe40007f9e0ff */
[----:B------:R-:W-:Y:S02]  /*2730*/  IADD3 R35, P1, PT, R20, R35, RZ ;  /* 0x0000002314237210 */ /* 0x000fe40007f3e0ff */
[----:B-----5:R-:W-:Y:S02]  /*2740*/  IADD3 R47, P6, PT, R10, R47, RZ ;  /* 0x0000002f0a2f7210 */ /* 0x020fe40007fde0ff */
[----:B------:R-:W-:-:S02]  /*2750*/  IADD3 R39, P3, PT, R4, R39, RZ ;  /* 0x0000002704277210 */ /* 0x000fc40007f7e0ff */
        /* <DEDUP_REMOVED lines=9> */
.L_x_7568:
[----:B------:R-:W-:Y:S05]  /*27f0*/  BSYNC.RECONVERGENT B0 ;  /* 0x0000000000007941 */ /* 0x000fea0003800200 */
.L_x_7567:
        /* <DEDUP_REMOVED lines=27> */
.L_x_7571:
[----:B------:R-:W-:Y:S05]  /*29b0*/  BSYNC.RECONVERGENT B0 ;  /* 0x0000000000007941 */ /* 0x000fea0003800200 */
.L_x_7570:
        /* <DEDUP_REMOVED lines=26> */
.L_x_7573:
[----:B------:R-:W-:Y:S05]  /*2b60*/  BSYNC.RECONVERGENT B0 ;  /* 0x0000000000007941 */ /* 0x000fea0003800200 */
.L_x_7572:
[----:B-----5:R-:W-:Y:S02]  /*2b70*/  IADD3 R4, P0, P1, R39, R35, R30 ;  /* 0x0000002327047210 */ /* 0x020fe4000791e01e */
[----:B------:R-:W-:Y:S02]  /*2b80*/  IADD3 R0, P2, P3, R41, R37, R26 ;  /* 0x0000002529007210 */ /* 0x000fe40007b5e01a */
[----:B------:R-:W-:Y:S02]  /*2b90*/  IADD3 R4, P4, PT, R43, R4, RZ ;  /* 0x000000042b047210 */ /* 0x000fe40007f9e0ff */
[----:B------:R-:W-:Y:S02]  /*2ba0*/  IADD3 R0, P5, PT, R47, R0, RZ ;  /* 0x000000002f007210 */ /* 0x000fe40007fbe0ff */
[----:B------:R-:W-:Y:S02]  /*2bb0*/  IADD3.X R28, PT, PT, R27, R3, R28, P0, P1 ;  /* 0x000000031b1c7210 */ /* 0x000fe400007e241c */
[----:B------:R-:W-:-:S02]  /*2bc0*/  IADD3.X R24, PT, PT, R29, R25, R24, P2, P3 ;  /* 0x000000191d187210 */ /* 0x000fc400017e6418 */
[----:B------:R-:W-:-:S03]  /*2bd0*/  IADD3.X R5, PT, PT, R31, R28, RZ, P4, !PT ;  /* 0x0000001c1f057210 */ /* 0x000fc600027fe4ff */
[----:B------:R-:W-:Y:S01]  /*2be0*/  IMAD.X R31, R33, 0x1, R24, P5 ;  /* 0x00000001211f7824 */ /* 0x000fe200028e0618 */
[----:B------:R-:W-:Y:S06]  /*2bf0*/  BRA `(.L_x_7546) ;  /* 0x0000008c00ac7947 */ /* 0x000fec0003800000 */
.L_x_7566:
[----:B------:R-:W1:Y:S01]  /*2c00*/  LDCU UR4, c[0x0][0x39c] ;  /* 0x00007380ff0477ac */ /* 0x000e620008000800 */
[----:B------:R-:W2:Y:S01]  /*2c10*/  LDC R0, c[0x0][0x388] ;  /* 0x0000e200ff007b82 */ /* 0x000ea20000000800 */
[----:B------:R-:W-:Y:S01]  /*2c20*/  BSSY.RECONVERGENT B0, `(.L_x_7574) ;  /* 0x000044e000007945 */ /* 0x000fe20003800200 */
[----:B------:R-:W-:-:S06]  /*2c30*/  IMAD.MOV.U32 R41, RZ, RZ, R49 ;  /* 0x000000ffff297224 */ /* 0x000fcc00078e0031 */
[----:B------:R-:W3:Y:S01]  /*2c40*/  LDC R6, c[0x0][0x38c] ;  /* 0x0000e300ff067b82 */ /* 0x000ee20000000800 */
        /* <DEDUP_REMOVED lines=8> */
[-C--:B------:R-:W-:Y:S01]  /*2cd0*/  MOV R33, R0.reuse ;  /* 0x0000000000217202 */ /* 0x080fe20000000f00 */
[--C-:B---3--:R-:W-:Y:S01]  /*2ce0*/  IMAD.MOV.U32 R18, RZ, RZ, R6.reuse ;  /* 0x000000ffff127224 */ /* 0x108fe200078e0006 */
[----:B------:R-:W-:Y:S01]  /*2cf0*/  MOV R40, R0 ;  /* 0x0000000000287202 */ /* 0x000fe20000000f00 */
[--C-:B------:R-:W-:Y:S01]  /*2d00*/  IMAD.MOV.U32 R34, RZ, RZ, R6.reuse ;  /* 0x000000ffff227224 */ /* 0x100fe200078e0006 */
[-C--:B------:R-:W-:Y:S01]  /*2d10*/  MOV R32, R6.reuse ;  /* 0x0000000600207202 */ /* 0x080fe20000000f00 */
[--C-:B------:R-:W-:Y:S01]  /*2d20*/  IMAD.MOV.U32 R37, RZ, RZ, R6.reuse ;  /* 0x000000ffff257224 */ /* 0x100fe200078e0006 */
[-C--:B------:R-:W-:Y:S01]  /*2d30*/  MOV R35, R6.reuse ;  /* 0x0000000600237202 */ /* 0x080fe20000000f00 */
[----:B------:R-:W-:Y:S01]  /*2d40*/  IMAD.MOV.U32 R38, RZ, RZ, R6 ;  /* 0x000000ffff267224 */ /* 0x000fe200078e0006 */
        /* <DEDUP_REMOVED lines=21> */
.L_x_7581:
[----:B------:R-:W1:Y:S01]  /*2ea0*/  LDCU UR4, c[0x0][0x39c] ;  /* 0x00007380ff0477ac */ /* 0x000e620008000800 */
[----:B-----5:R-:W-:Y:S01]  /*2eb0*/  @!P0 MOV R12, R8 ;  /* 0x00000008000c8202 */ /* 0x020fe20000000f00 */
        /* <DEDUP_REMOVED lines=16> */
[----:B------:R-:W2:Y:S01]  /*2fc0*/  LDCU.128 UR20, c[0x0][0x3d0] ;  /* 0x00007a00ff1477ac */ /* 0x000ea20008000c00 */
[----:B------:R-:W-:Y:S02]  /*2fd0*/  HFMA2 R12, -RZ, RZ, 0, 0 ;  /* 0x00000000ff0c7431 */ /* 0x000fe400000001ff */
[----:B------:R-:W-:Y:S01]  /*2fe0*/  IMAD.MOV.U32 R13, RZ, RZ, R41 ;  /* 0x000000ffff0d7224 */ /* 0x000fe200078e0029 */
        /* <DEDUP_REMOVED lines=8> */
[----:B------:R-:W0:Y:S03]  /*3070*/  LDCU UR73, c[0x0][0x400] ;  /* 0x00008000ff4977ac */ /* 0x000e260008000800 */
        /* <DEDUP_REMOVED lines=283> */
.L_x_7577:
[----:B------:R-:W-:-:S04]  /*4230*/  LOP3.LUT R29, R20, 0xfffffff0, RZ, 0xc0, !PT ;  /* 0xfffffff0141d7812 */ /* 0x000fc800078ec0ff */
[----:B------:R-:W-:-:S04]  /*4240*/  IADD3 R28, P1, PT, R29, R50, RZ ;  /* 0x000000321d1c7210 */ /* 0x000fc80007f3e0ff */
[----:B------:R-:W-:-:S06]  /*4250*/  IADD3.X R29, PT, PT, RZ, R51, RZ, P1, !PT ;  /* 0x00000033ff1d7210 */ /* 0x000fcc0000ffe4ff */
[----:B------:R-:W5:Y:S01]  /*4260*/  LDG.E.128 R28, desc[UR36][R28.64] ;  /* 0x000000241c1c7981 */ /* 0x000f62000c1e1d00 */
[----:B------:R-:W-:Y:S01]  /*4270*/  MOV R14, RZ ;  /* 0x000000ff000e7202 */ /* 0x000fe20000000f00 */
[----:B-1----:R-:W-:-:S04]  /*4280*/  VIADD R15, R41, UR4 ;  /* 0x00000004290f7c36 */ /* 0x002fc80008000000 */
        /* <DEDUP_REMOVED lines=235> */
.L_x_7578:
[----:B------:R-:W-:-:S04]  /*5140*/  LOP3.LUT R25, R22, 0xfffffff0, RZ, 0xc0, !PT ;  /* 0xfffffff016197812 */ /* 0x000fc800078ec0ff */
[----:B------:R-:W-:-:S05]  /*5150*/  IADD3 R24, P1, PT, R25, R50, RZ ;  /* 0x0000003219187210 */ /* 0x000fca0007f3e0ff */
[----:B------:R-:W-:-:S06]  /*5160*/  IMAD.X R25, RZ, RZ, R51, P1 ;  /* 0x000000ffff197224 */ /* 0x000fcc00008e0633 */
        /* <DEDUP_REMOVED lines=238> */
.L_x_7579:
[----:B------:R-:W-:-:S04]  /*6050*/  LOP3.LUT R21, R22, 0xfffffff0, RZ, 0xc0, !PT ;  /* 0xfffffff016157812 */ /* 0x000fc800078ec0ff */
[----:B------:R-:W-:-:S04]  /*6060*/  IADD3 R20, P1, PT, R21, R50, RZ ;  /* 0x0000003215147210 */ /* 0x000fc80007f3e0ff */
[----:B------:R-:W-:-:S06]  /*6070*/  IADD3.X R21, PT, PT, RZ, R51, RZ, P1, !PT ;  /* 0x00000033ff157210 */ /* 0x000fcc0000ffe4ff */
[----:B------:R-:W5:Y:S01]  /*6080*/  LDG.E.128 R20, desc[UR36][R20.64] ;  /* 0x0000002414147981 */ /* 0x000f62000c1e1d00 */
        /* <DEDUP_REMOVED lines=236> */
.L_x_7580:
[----:B------:R-:W-:-:S04]  /*6f50*/  LOP3.LUT R13, R46, 0xfffffff0, RZ, 0xc0, !PT ;  /* 0xfffffff02e0d7812 */ /* 0x000fc800078ec0ff */
[----:B------:R-:W-:-:S04]  /*6f60*/  IADD3 R12, P1, PT, R13, R50, RZ ;  /* 0x000000320d0c7210 */ /* 0x000fc80007f3e0ff */
[----:B------:R-:W-:-:S06]  /*6f70*/  IADD3.X R13, PT, PT, RZ, R51, RZ, P1, !PT ;  /* 0x00000033ff0d7210 */ /* 0x000fcc0000ffe4ff */
[----:B------:R-:W5:Y:S03]  /*6f80*/  LDG.E.128 R12, desc[UR36][R12.64] ;  /* 0x000000240c0c7981 */ /* 0x000f66000c1e1d00 */
.L_x_7576:
[----:B------:R-:W2:Y:S01]  /*6f90*/  LDCU UR5, c[0x0][0x394] ;  /* 0x00007280ff0577ac */ /* 0x000ea20008000800 */
[----:B-1----:R-:W-:Y:S01]  /*6fa0*/  IMAD.U32 R46, RZ, RZ, UR4 ;  /* 0x00000004ff2e7e24 */ /* 0x002fe2000f8e00ff */
[----:B-----5:R-:W-:Y:S02]  /*6fb0*/  IADD3 R40, P3, PT, R40, R28, RZ ;  /* 0x0000001c28287210 */ /* 0x020fe40007f7e0ff */
[----:B------:R-:W-:Y:S02]  /*6fc0*/  IADD3 R39, P6, PT, R39, R30, RZ ;  /* 0x0000001e27277210 */ /* 0x000fe40007fde0ff */
[----:B------:R-:W-:Y:S01]  /*6fd0*/  LEA R41, R46, R41, 0x2 ;  /* 0x000000292e297211 */ /* 0x000fe200078e10ff */
[----:B------:R-:W-:Y:S01]  /*6fe0*/  IMAD.X R38, R38, 0x1, R29, P3 ;  /* 0x0000000126267824 */ /* 0x000fe200018e061d */
[----:B------:R-:W-:Y:S02]  /*6ff0*/  IADD3 R33, P5, PT, R33, R24, RZ ;  /* 0x0000001821217210 */ /* 0x000fe40007fbe0ff */
[----:B------:R-:W-:Y:S01]  /*7000*/  IADD3.X R36, PT, PT, R36, R31, RZ, P6, !PT ;  /* 0x0000001f24247210 */ /* 0x000fe200037fe4ff */
[----:B------:R-:W-:Y:S01]  /*7010*/  IMAD R47, R46, 0x3, R41 ;  /* 0x000000032e2f7824 */ /* 0x000fe200078e0229 */
[----:B------:R-:W-:-:S02]  /*7020*/  IADD3 R7, P2, PT, R7, R26, RZ ;  /* 0x0000001a07077210 */ /* 0x000fc40007f5e0ff */
[----:B------:R-:W-:Y:S02]  /*7030*/  IADD3 R3, P6, PT, R3, R12, RZ ;  /* 0x0000000c03037210 */ /* 0x000fe40007fde0ff */
[----:B------:R-:W-:Y:S01]  /*7040*/  IADD3.X R37, PT, PT, R37, R25, RZ, P5, !PT ;  /* 0x0000001925257210 */ /* 0x000fe20002ffe4ff */
[----:B------:R-:W-:Y:S01]  /*7050*/  IMAD.X R35, R35, 0x1, R27, P2 ;  /* 0x0000000123237824 */ /* 0x000fe200010e061b */
[----:B--2---:R-:W-:Y:S01]  /*7060*/  MOV R48, UR5 ;  /* 0x0000000500307c02 */ /* 0x004fe20008000f00 */
[----:B------:R-:W-:Y:S01]  /*7070*/  IMAD.X R18, R18, 0x1, R13, P6 ;  /* 0x0000000112127824 */ /* 0x000fe200030e060d */
[----:B------:R-:W-:Y:S02]  /*7080*/  IADD3 R5, P4, PT, R5, R20, RZ ;  /* 0x0000001405057210 */ /* 0x000fe40007f9e0ff */
[----:B------:R-:W-:Y:S02]  /*7090*/  ISETP.GE.U32.AND P1, PT, R47, R48, PT ;  /* 0x000000302f00720c */ /* 0x000fe40003f26070 */
[----:B------:R-:W-:-:S02]  /*70a0*/  IADD3 R4, P3, PT, R4, R22, RZ ;  /* 0x0000001604047210 */ /* 0x000fc40007f7e0ff */
[----:B------:R-:W-:Y:S02]  /*70b0*/  IADD3 R0, P5, PT, R0, R14, RZ ;  /* 0x0000000e00007210 */ /* 0x000fe40007fbe0ff */
[----:B------:R-:W-:Y:S02]  /*70c0*/  IADD3.X R34, PT, PT, R34, R21, RZ, P4, !PT ;  /* 0x0000001522227210 */ /* 0x000fe400027fe4ff */
[----:B------:R-:W-:Y:S02]  /*70d0*/  IADD3.X R32, PT, PT, R32, R23, RZ, P3, !PT ;  /* 0x0000001720207210 */ /* 0x000fe40001ffe4ff */
[----:B------:R-:W-:-:S03]  /*70e0*/  IADD3.X R6, PT, PT, R6, R15, RZ, P5, !PT ;  /* 0x0000000f06067210 */ /* 0x000fc60002ffe4ff */
[----:B------:R-:W-:Y:S05]  /*70f0*/  @!P1 BRA `(.L_x_7581) ;  /* 0xffffffbc00689947 */ /* 0x000fea000383ffff */
.L_x_7575:
[----:B0-----:R-:W-:Y:S05]  /*7100*/  BSYNC.RECONVERGENT B0 ;  /* 0x0000000000007941 */ /* 0x001fea0003800200 */
.L_x_7574:
        /* <DEDUP_REMOVED lines=284> */
.L_x_7585:
[----:B------:R-:W-:Y:S02]  /*82d0*/  SHF.R.U32.HI R28, RZ, 0x4, R28 ;  /* 0x00000004ff1c7819 */ /* 0x000fe4000001161c */
[----:B------:R-:W-:-:S07]  /*82e0*/  MOV R29, RZ ;  /* 0x000000ff001d7202 */ /* 0x000fce0000000f00 */
.L_x_7584:
[----:B------:R-:W0:Y:S02]  /*82f0*/  LDCU.64 UR4, c[0x0][0x760] ;  /* 0x0000ec00ff0477ac */ /* 0x000e240008000a00 */
[----:B0-----:R-:W-:-:S04]  /*8300*/  IADD3 R49, P1, PT, R42, UR4, RZ ;  /* 0x000000042a317c10 */ /* 0x001fc8000ff3e0ff */
        /* <DEDUP_REMOVED lines=282> */
.L_x_7587:
[----:B------:R-:W-:Y:S01]  /*94b0*/  SHF.R.U32.HI R26, RZ, 0x4, R26 ;  /* 0x00000004ff1a7819 */ /* 0x000fe2000001161a */
[----:B------:R-:W-:-:S07]  /*94c0*/  IMAD.MOV.U32 R27, RZ, RZ, RZ ;  /* 0x000000ffff1b7224 */ /* 0x000fce00078e00ff */
.L_x_7586:
        /* <DEDUP_REMOVED lines=281> */
.L_x_7589:
[----:B------:R-:W-:Y:S02]  /*a660*/  SHF.R.U32.HI R22, RZ, 0x4, R22 ;  /* 0x00000004ff167819 */ /* 0x000fe40000011616 */
[----:B------:R-:W-:-:S07]  /*a670*/  MOV R23, RZ ;  /* 0x000000ff00177202 */ /* 0x000fce0000000f00 */
.L_x_7588:
        /* <DEDUP_REMOVED lines=281> */
.L_x_7591:
[----:B------:R-:W-:Y:S02]  /*b810*/  SHF.R.U32.HI R12, RZ, 0x4, R12 ;  /* 0x00000004ff0c7819 */ /* 0x000fe4000001160c */
[----:B------:R-:W-:-:S07]  /*b820*/  MOV R13, RZ ;  /* 0x000000ff000d7202 */ /* 0x000fce0000000f00 */
.L_x_7590:
[----:B------:R-:W-:-:S04]  /*b830*/  LEA R14, P0, R12, R49, 0x4 ;  /* 0x000000310c0e7211 */ /* 0x000fc800078020ff */
[----:B------:R-:W-:-:S06]  /*b840*/  LEA.HI.X R15, R12, R42, R13, 0x4, P0 ;  /* 0x0000002a0c0f7211 */ /* 0x000fcc00000f240d */
[----:B------:R-:W5:Y:S03]  /*b850*/  LDG.E.128 R12, desc[UR36][R14.64] ;  /* 0x000000240e0c7981 */ /* 0x000f66000c1e1d00 */
.L_x_7583:
[----:B------:R-:W-:Y:S05]  /*b860*/  BSYNC.RECONVERGENT B0 ;  /* 0x0000000000007941 */ /* 0x000fea0003800200 */
.L_x_7582:
[----:B------:R-:W-:Y:S01]  /*b870*/  ISETP.GE.U32.AND P0, PT, R41, R48, PT ;  /* 0x000000302900720c */ /* 0x000fe20003f06070 */
[----:B------:R-:W-:-:S12]  /*b880*/  BSSY.RECONVERGENT B0, `(.L_x_7592) ;  /* 0x000001a000007945 */ /* 0x000fd80003800200 */
[----:B------:R-:W-:Y:S05]  /*b890*/  @P0 BRA `(.L_x_7593) ;  /* 0x0000000000600947 */ /* 0x000fea0003800000 */
[----:B------:R-:W-:Y:S01]  /*b8a0*/  IMAD.IADD R9, R41, 0x1, R46 ;  /* 0x0000000129097824 */ /* 0x000fe200078e022e */
[----:B-----5:R-:W-:Y:S02]  /*b8b0*/  IADD3 R40, P1, PT, R28, R40, RZ ;  /* 0x000000281c287210 */ /* 0x020fe40007f3e0ff */
[----:B------:R-:W-:Y:S02]  /*b8c0*/  IADD3 R39, P2, PT, R30, R39, RZ ;  /* 0x000000271e277210 */ /* 0x000fe40007f5e0ff */
[----:B------:R-:W-:Y:S02]  /*b8d0*/  ISETP.GE.U32.AND P0, PT, R9, R48, PT ;  /* 0x000000300900720c */ /* 0x000fe40003f06070 */
[----:B------:R-:W-:Y:S02]  /*b8e0*/  IADD3.X R38, PT, PT, R29, R38, RZ, P1, !PT ;  /* 0x000000261d267210 */ /* 0x000fe40000ffe4ff */
[----:B------:R-:W-:-:S09]  /*b8f0*/  IADD3.X R36, PT, PT, R31, R36, RZ, P2, !PT ;  /* 0x000000241f247210 */ /* 0x000fd200017fe4ff */
[----:B------:R-:W-:Y:S05]  /*b900*/  @P0 BRA `(.L_x_7593) ;  /* 0x0000000000440947 */ /* 0x000fea0003800000 */
[----:B------:R-:W-:Y:S01]  /*b910*/  IMAD.IADD R9, R9, 0x1, R46 ;  /* 0x0000000109097824 */ /* 0x000fe200078e022e */
[----:B------:R-:W-:Y:S02]  /*b920*/  IADD3 R33, P1, PT, R24, R33, RZ ;  /* 0x0000002118217210 */ /* 0x000fe40007f3e0ff */
        /* <DEDUP_REMOVED lines=11> */
[----:B------:R-:W-:Y:S02]  /*b9e0*/  @!P0 IADD3 R3, P3, PT, R12, R3, RZ ;  /* 0x000000030c038210 */ /* 0x000fe40007f7e0ff */
[----:B------:R-:W-:-:S03]  /*b9f0*/  @!P0 IADD3 R0, P4, PT, R14, R0, RZ ;  /* 0x000000000e008210 */ /* 0x000fc60007f9e0ff */
[----:B------:R-:W-:Y:S01]  /*ba00*/  @!P0 IMAD.X R18, R13, 0x1, R18, P3 ;  /* 0x000000010d128824 */ /* 0x000fe200018e0612 */
[----:B------:R-:W-:-:S09]  /*ba10*/  @!P0 IADD3.X R6, PT, PT, R15, R6, RZ, P4, !PT ;  /* 0x000000060f068210 */ /* 0x000fd200027fe4ff */
.L_x_7593:
[----:B------:R-:W-:Y:S05]  /*ba20*/  BSYNC.RECONVERGENT B0 ;  /* 0x0000000000007941 */ /* 0x000fea0003800200 */
.L_x_7592:
[----:B------:R-:W-:Y:S02]  /*ba30*/  IADD3 R7, P2, P3, R4, R7, R39 ;  /* 0x0000000704077210 */ /* 0x000fe40007b5e027 */
[----:B------:R-:W-:Y:S02]  /*ba40*/  IADD3 R40, P0, P1, R5, R33, R40 ;  /* 0x0000002105287210 */ /* 0x000fe4000791e028 */
[----:B------:R-:W-:Y:S02]  /*ba50*/  IADD3 R0, P5, PT, R7, R0, RZ ;  /* 0x0000000007007210 */ /* 0x000fe40007fbe0ff */
[----:B-----5:R-:W-:Y:S02]  /*ba60*/  IADD3.X R31, PT, PT, R32, R35, R36, P2, P3 ;  /* 0x00000023201f7210 */ /* 0x020fe400017e6424 */
[----:B------:R-:W-:Y:S02]  /*ba70*/  IADD3 R4, P4, PT, R40, R3, RZ ;  /* 0x0000000328047210 */ /* 0x000fe40007f9e0ff */
[----:B------:R-:W-:Y:S01]  /*ba80*/  IADD3.X R5, PT, PT, R34, R37, R38, P0, P1 ;  /* 0x0000002522057210 */ /* 0x000fe200007e2426 */
[----:B------:R-:W-:-:S03]  /*ba90*/  IMAD.X R31, R31, 0x1, R6, P5 ;  /* 0x000000011f1f7824 */ /* 0x000fc600028e0606 */
[----:B------:R-:W-:-:S07]  /*baa0*/  IADD3.X R5, PT, PT, R5, R18, RZ, P4, !PT ;  /* 0x0000001205057210 */ /* 0x000fce00027fe4ff */
.L_x_7546:
[----:B------:R-:W-:Y:S05]  /*bab0*/  BSYNC.RECONVERGENT B6 ;  /* 0x0000000000067941 */ /* 0x000fea0003800200 */
.L_x_7545:
        /* <DEDUP_REMOVED lines=9> */
[----:B--2---:R-:W-:Y:S01]  /*bb50*/  LEA R12, R7, R6, 0x18 ;  /* 0x00000006070c7211 */ /* 0x004fe200078ec0ff */
[----:B------:R-:W-:Y:S01]  /*bb60*/  IMAD.MOV.U32 R6, RZ, RZ, R0 ;  /* 0x000000ffff067224 */ /* 0x000fe200078e0000 */
[----:B------:R-:W-:Y:S02]  /*bb70*/  MOV R7, R31 ;  /* 0x0000001f00077202 */ /* 0x000fe40000000f00 */
[----:B------:R-:W-:Y:S02]  /*bb80*/  LEA R3, R3, R12, 0x4 ;  /* 0x0000000c03037211 */ /* 0x000fe400078e20ff */
[----:B----4-:R-:W-:-:S03]  /*bb90*/  ISETP.GE.U32.AND P0, PT, R13, 0x2, PT ;  /* 0x000000020d00780c */ /* 0x010fc60003f06070 */
[----:B------:R2:W-:Y:S10]  /*bba0*/  STS.128 [R3], R4 ;  /* 0x0000000403007388 */ /* 0x0005f40000000c00 */
[----:B------:R-:W-:Y:S05]  /*bbb0*/  @!P0 BRA `(.L_x_7594) ;  /* 0x00000000005c8947 */ /* 0x000fea0003800000 */
[----:B--2---:R-:W-:-:S07]  /*bbc0*/  MOV R6, R13 ;  /* 0x0000000d00067202 */ /* 0x004fce0000000f00 */
.L_x_7597:
        /* <DEDUP_REMOVED lines=11> */
[----:B------:R-:W2:Y:S02]  /*bc80*/  LDS.128 R8, [R7] ;  /* 0x0000000007087984 */ /* 0x000ea40000000c00 */
[----:B--2---:R-:W-:Y:S02]  /*bc90*/  IADD3 R0, P2, PT, R10, R0, RZ ;  /* 0x000000000a007210 */ /* 0x004fe40007f5e0ff */
[----:B------:R-:W-:Y:S02]  /*bca0*/  IADD3 R4, P0, PT, R8, R4, RZ ;  /* 0x0000000408047210 */ /* 0x000fe40007f1e0ff */
[----:B------:R-:W-:Y:S01]  /*bcb0*/  MOV R6, R0 ;  /* 0x0000000000067202 */ /* 0x000fe20000000f00 */
[----:B------:R-:W-:Y:S01]  /*bcc0*/  IMAD.X R31, R11, 0x1, R31, P2 ;  /* 0x000000010b1f7824 */ /* 0x000fe200010e061f */
[----:B------:R-:W-:-:S04]  /*bcd0*/  IADD3.X R5, PT, PT, R9, R5, RZ, P0, !PT ;  /* 0x0000000509057210 */ /* 0x000fc800007fe4ff */
[----:B------:R-:W-:-:S05]  /*bce0*/  MOV R7, R31 ;  /* 0x0000001f00077202 */ /* 0x000fca0000000f00 */
[----:B------:R2:W-:Y:S02]  /*bcf0*/  STS.128 [R3], R4 ;  /* 0x0000000403007388 */ /* 0x0005e40000000c00 */
.L_x_7596:
[----:B------:R-:W-:Y:S05]  /*bd00*/  BSYNC.RECONVERGENT B0 ;  /* 0x0000000000007941 */ /* 0x000fea0003800200 */
.L_x_7595:
[----:B--2---:R-:W-:Y:S01]  /*bd10*/  IMAD.MOV.U32 R6, RZ, RZ, R15 ;  /* 0x000000ffff067224 */ /* 0x004fe200078e000f */
[----:B------:R-:W-:Y:S06]  /*bd20*/  @P1 BRA `(.L_x_7597) ;  /* 0xfffffffc00a81947 */ /* 0x000fec000383ffff */
.L_x_7594:
[----:B------:R-:W3:Y:S02]  /*bd30*/  LDCU UR4, c[0x0][0x3a8] ;  /* 0x00007500ff0477ac */ /* 0x000ee40008000800 */
[----:B---3--:R-:W-:-:S09]  /*bd40*/  UISETP.NE.AND UP0, UPT, UR4, URZ, UPT ;  /* 0x000000ff0400728c */ /* 0x008fd2000bf05270 */
[----:B------:R-:W-:Y:S05]  /*bd50*/  BRA.U !UP0, `(.L_x_7598) ;  /* 0x0000000108d87547 */ /* 0x000fea000b800000 */
[----:B------:R-:W3:Y:S02]  /*bd60*/  LDC R12, c[0x0][0x360] ;  /* 0x0000d800ff0c7b82 */ /* 0x000ee40000000800 */
[----:B---3--:R-:W-:Y:S02]  /*bd70*/  ISETP.GE.U32.AND P0, PT, R12, 0x21, PT ;  /* 0x000000210c00780c */ /* 0x008fe40003f06070 */
[----:B--2---:R-:W-:-:S11]  /*bd80*/  MOV R3, R12 ;  /* 0x0000000c00037202 */ /* 0x004fd60000000f00 */
[----:B------:R-:W-:Y:S05]  /*bd90*/  @!P0 BRA `(.L_x_7599) ;  /* 0x0000000000888947 */ /* 0x000fea0003800000 */
[----:B------:R-:W2:Y:S01]  /*bda0*/  S2UR UR5, SR_CgaCtaId ;  /* 0x00000000000579c3 */ /* 0x000ea20000008800 */
[----:B------:R-:W-:Y:S01]  /*bdb0*/  UMOV UR4, 0x400 ;  /* 0x0000040000047882 */ /* 0x000fe20000000000 */
[----:B------:R-:W-:Y:S01]  /*bdc0*/  IMAD R3, R16, R12, R19 ;  /* 0x0000000c10037224 */ /* 0x000fe200078e0213 */
[----:B------:R-:W-:Y:S01]  /*bdd0*/  UIADD3 UR4, UPT, UPT, UR4, 0x10, URZ ;  /* 0x0000001004047890 */ /* 0x000fe2000fffe0ff */
        /* <DEDUP_REMOVED lines=8> */
[----:B--2---:R-:W-:-:S07]  /*be60*/  MOV R6, R12 ;  /* 0x0000000c00067202 */ /* 0x004fce0000000f00 */
.L_x_7602:
        /* <DEDUP_REMOVED lines=9> */
[----:B------:R-:W-:-:S06]  /*bf00*/  LEA R8, R14, R13, 0x4 ;  /* 0x0000000d0e087211 */ /* 0x000fcc00078e20ff */
        /* <DEDUP_REMOVED lines=8> */
.L_x_7601:
[----:B------:R-:W-:Y:S05]  /*bf90*/  BSYNC.RECONVERGENT B0 ;  /* 0x0000000000007941 */ /* 0x000fea0003800200 */
.L_x_7600:
[----:B--2---:R-:W-:Y:S01]  /*bfa0*/  IMAD.MOV.U32 R6, RZ, RZ, R14 ;  /* 0x000000ffff067224 */ /* 0x004fe200078e000e */
[----:B------:R-:W-:Y:S06]  /*bfb0*/  @P1 BRA `(.L_x_7602) ;  /* 0xfffffffc00ac1947 */ /* 0x000fec000383ffff */
.L_x_7599:
[----:B------:R-:W-:Y:S01]  /*bfc0*/  ISETP.GE.U32.AND P0, PT, R3, 0x2, PT ;  /* 0x000000020300780c */ /* 0x000fe20003f06070 */
[----:B------:R-:W-:Y:S05]  /*bfd0*/  WARPSYNC.ALL ;  /* 0x0000000000007948 */ /* 0x000fea0003800000 */
[----:B------:R-:W-:Y:S07]  /*bfe0*/  BAR.SYNC.DEFER_BLOCKING 0x0 ;  /* 0x0000000000007b1d */ /* 0x000fee0000010000 */
[----:B------:R-:W-:Y:S05]  /*bff0*/  @!P0 BRA `(.L_x_7598) ;  /* 0x0000000000308947 */ /* 0x000fea0003800000 */
[----:B--2---:R-:W-:-:S07]  /*c000*/  HFMA2 R6, -RZ, RZ, 0, 5.9604644775390625e-08 ;  /* 0x00000001ff067431 */ /* 0x004fce00000001ff */
.L_x_7603:
[----:B------:R-:W2:Y:S04]  /*c010*/  SHFL.DOWN PT, R7, R4, R6, 0x1f ;  /* 0x08001f0604077589 */ /* 0x000ea800000e0000 */
[----:B------:R-:W3:Y:S04]  /*c020*/  SHFL.DOWN PT, R9, R0, R6, 0x1f ;  /* 0x08001f0600097589 */ /* 0x000ee800000e0000 */
[----:B------:R-:W4:Y:S04]  /*c030*/  SHFL.DOWN PT, R8, R5, R6, 0x1f ;  /* 0x08001f0605087589 */ /* 0x000f2800000e0000 */
[----:B------:R5:W0:Y:S02]  /*c040*/  SHFL.DOWN PT, R10, R31, R6, 0x1f ;  /* 0x08001f061f0a7589 */ /* 0x000a2400000e0000 */
[----:B-----5:R-:W-:-:S02]  /*c050*/  SHF.L.U32 R6, R6, 0x1, RZ ;  /* 0x0000000106067819 */ /* 0x020fc400000006ff */
[----:B--2---:R-:W-:Y:S02]  /*c060*/  IADD3 R4, P1, PT, R7, R4, RZ ;  /* 0x0000000407047210 */ /* 0x004fe40007f3e0ff */
[----:B------:R-:W-:Y:S02]  /*c070*/  ISETP.GE.AND P0, PT, R6, R3, PT ;  /* 0x000000030600720c */ /* 0x000fe40003f06270 */
[----:B---3--:R-:W-:Y:S01]  /*c080*/  IADD3 R0, P2, PT, R9, R0, RZ ;  /* 0x0000000009007210 */ /* 0x008fe20007f5e0ff */
[----:B----4-:R-:W-:-:S03]  /*c090*/  IMAD.X R5, R8, 0x1, R5, P1 ;  /* 0x0000000108057824 */ /* 0x010fc600008e0605 */
[----:B0-----:R-:W-:-:S07]  /*c0a0*/  IADD3.X R31, PT, PT, R10, R31, RZ, P2, !PT ;  /* 0x0000001f0a1f7210 */ /* 0x001fce00017fe4ff */
[----:B------:R-:W-:Y:S05]  /*c0b0*/  @!P0 BRA `(.L_x_7603) ;  /* 0xfffffffc00d48947 */ /* 0x000fea000383ffff */
.L_x_7598:
[----:B------:R-:W3:Y:S01]  /*c0c0*/  LDCU UR6, c[0x0][0x564] ;  /* 0x0000ac80ff0677ac */ /* 0x000ee20008000800 */
[----:B------:R-:W-:Y:S01]  /*c0d0*/  MOV R23, RZ ;  /* 0x000000ff00177202 */ /* 0x000fe20000000f00 */
[----:B---3--:R-:W-:-:S04]  /*c0e0*/  UIADD3 UR5, UPT, UPT, UR6, -0x1, URZ ;  /* 0xffffffff06057890 */ /* 0x008fc8000fffe0ff */
[----:B------:R-:W-:-:S04]  /*c0f0*/  UISETP.LT.U32.AND UP0, UPT, UR5, 0x18, UPT ;  /* 0x000000180500788c */ /* 0x000fc8000bf01070 */
[----:B------:R-:W-:Y:S02]  /*c100*/  USEL UR4, UR5, 0x18, UP0 ;  /* 0x0000001805047887 */ /* 0x000fe40008000000 */
[----:B------:R-:W-:Y:S02]  /*c110*/  UISETP.NE.AND UP0, UPT, UR6, URZ, UPT ;  /* 0x000000ff0600728c */ /* 0x000fe4000bf05270 */
[----:B------:R-:W-:-:S07]  /*c120*/  UIADD3 UR4, UPT, UPT, UR4, 0x1, URZ ;  /* 0x0000000104047890 */ /* 0x000fce000fffe0ff */
[----:B------:R-:W-:Y:S05]  /*c130*/  BRA.U !UP0, `(.L_x_7604) ;  /* 0x0000001108487547 */ /* 0x000fea000b800000 */
[----:B------:R-:W3:Y:S01]  /*c140*/  LDCU.64 UR8, c[0x0][0x568] ;  /* 0x0000ad00ff0877ac */ /* 0x000ee20008000a00 */
[----:B--2---:R-:W-:Y:S01]  /*c150*/  MOV R7, R45 ;  /* 0x0000002d00077202 */ /* 0x004fe20000000f00 */
[----:B------:R-:W-:Y:S01]  /*c160*/  IMAD.MOV.U32 R6, RZ, RZ, RZ ;  /* 0x000000ffff067224 */ /* 0x000fe200078e00ff */
[----:B------:R-:W2:Y:S01]  /*c170*/  LDCU UR7, c[0x0][0x570] ;  /* 0x0000ae00ff0777ac */ /* 0x000ea20008000800 */
[----:B------:R-:W4:Y:S01]  /*c180*/  LDCU UR6, c[0x0][0x694] ;  /* 0x0000d280ff0677ac */ /* 0x000f220008000800 */
[----:B------:R-:W-:Y:S01]  /*c190*/  UISETP.NE.AND UP1, UPT, UR5, URZ, UPT ;  /* 0x000000ff0500728c */ /* 0x000fe2000bf25270 */
[----:B---3--:R-:W-:-:S05]  /*c1a0*/  IMAD.HI.U32 R6, R45, UR9, R6 ;  /* 0x000000092d067c27 */ /* 0x008fca000f8e0006 */
[----:B--2---:R-:W-:-:S04]  /*c1b0*/  SHF.R.U32.HI R7, RZ, UR7, R6 ;  /* 0x00000007ff077c19 */ /* 0x004fc80008011606 */
        /* <DEDUP_REMOVED lines=266> */
.L_x_7604:
[----:B------:R-:W-:Y:S01]  /*d260*/  IMAD.MOV.U32 R18, RZ, RZ, RZ ;  /* 0x000000ffff127224 */ /* 0x000fe200078e00ff */
[----:B------:R-:W-:Y:S06]  /*d270*/  BRA.U !UP0, `(.L_x_7605) ;  /* 0x0000001108487547 */ /* 0x000fec000b800000 */
[----:B------:R-:W3:Y:S01]  /*d280*/  LDCU.64 UR8, c[0x0][0x568] ;  /* 0x0000ad00ff0877ac */ /* 0x000ee20008000a00 */
[----:B--2---:R-:W-:Y:S02]  /*d290*/  IADD3 R7, PT, PT, R45, 0x1, RZ ;  /* 0x000000012d077810 */ /* 0x004fe40007ffe0ff */
[----:B------:R-:W-:Y:S01]  /*d2a0*/  MOV R6, RZ ;  /* 0x000000ff00067202 */ /* 0x000fe20000000f00 */
[----:B------:R-:W2:Y:S01]  /*d2b0*/  LDCU UR6, c[0x0][0x570] ;  /* 0x0000ae00ff0677ac */ /* 0x000ea20008000800 */
[----:B------:R-:W4:Y:S01]  /*d2c0*/  LDCU UR7, c[0x0][0x694] ;  /* 0x0000d280ff0777ac */ /* 0x000f220008000800 */
[----:B------:R-:W-:Y:S02]  /*d2d0*/  UISETP.NE.AND UP1, UPT, UR5, URZ, UPT ;  /* 0x000000ff0500728c */ /* 0x000fe4000bf25270 */
[----:B---3--:R-:W-:-:S05]  /*d2e0*/  IMAD.HI.U32 R8, R7, UR9, R6 ;  /* 0x0000000907087c27 */ /* 0x008fca000f8e0006 */
[----:B--2---:R-:W-:-:S05]  /*d2f0*/  SHF.R.U32.HI R9, RZ, UR6, R8 ;  /* 0x00000006ff097c19 */ /* 0x004fca0008011608 */
[----:B------:R-:W-:-:S04]  /*d300*/  IMAD.MOV R6, RZ, RZ, -R9 ;  /* 0x000000ffff067224 */ /* 0x000fc800078e0a09 */
[----:B------:R-:W-:-:S04]  /*d310*/  IMAD R6, R6, UR8, R7 ;  /* 0x0000000806067c24 */ /* 0x000fc8000f8e0207 */
[----:B----4-:R-:W-:Y:S01]  /*d320*/  IMAD R18, R6, UR7, RZ ;  /* 0x0000000706127c24 */ /* 0x010fe2000f8e02ff */
        /* <DEDUP_REMOVED lines=259> */
[----:B---3--:R-:W-:-:S05]  /*e360*/  SHF.R.U32.HI R3, RZ, UR6, R3 ;  /* 0x00000006ff037c19 */ /* 0x008fca0008011603 */
[----:B------:R-:W-:-:S04]  /*e370*/  IMAD.MOV R3, RZ, RZ, -R3 ;  /* 0x000000ffff037224 */ /* 0x000fc800078e0a03 */
[----:B------:R-:W-:-:S04]  /*e380*/  IMAD R7, R3, UR8, R7 ;  /* 0x0000000803077c24 */ /* 0x000fc8000f8e0207 */
[----:B----4-:R-:W-:-:S07]  /*e390*/  IMAD R18, R7, UR7, R18 ;  /* 0x0000000707127c24 */ /* 0x010fce000f8e0212 */
.L_x_7605:
[----:B------:R-:W3:Y:S01]  /*e3a0*/  LDC.64 R8, c[0x0][0x778] ;  /* 0x0001de00ff087b82 */ /* 0x000ee20000000a00 */
[----:B------:R-:W4:Y:S02]  /*e3b0*/  LDCU UR6, c[0x0][0x3b0] ;  /* 0x00007600ff0677ac */ /* 0x000f240008000800 */
[----:B----4-:R-:W-:Y:S01]  /*e3c0*/  UISETP.NE.AND UP1, UPT, UR6, URZ, UPT ;  /* 0x000000ff0600728c */ /* 0x010fe2000bf25270 */
[----:B---3--:R-:W-:Y:S02]  /*e3d0*/  ISETP.NE.U32.AND P0, PT, R8, RZ, PT ;  /* 0x000000ff0800720c */ /* 0x008fe40003f05070 */
[----:B--2---:R-:W-:Y:S02]  /*e3e0*/  IADD3 R6, P1, PT, R23, R8, RZ ;  /* 0x0000000817067210 */ /* 0x004fe40007f3e0ff */
[----:B------:R-:W-:Y:S02]  /*e3f0*/  ISETP.NE.AND.EX P0, PT, R9, RZ, PT, P0 ;  /* 0x000000ff0900720c */ /* 0x000fe40003f05300 */
[----:B------:R-:W-:-:S02]  /*e400*/  IADD3.X R3, PT, PT, RZ, R9, RZ, P1, !PT ;  /* 0x00000009ff037210 */ /* 0x000fc40000ffe4ff */
[----:B------:R-:W-:Y:S02]  /*e410*/  SEL R6, R6, RZ, P0 ;  /* 0x000000ff06067207 */ /* 0x000fe40000000000 */
[----:B------:R-:W-:Y:S01]  /*e420*/  SEL R7, R3, RZ, P0 ;  /* 0x000000ff03077207 */ /* 0x000fe20000000000 */
[----:B------:R-:W-:Y:S06]  /*e430*/  BRA.U !UP1, `(.L_x_7606) ;  /* 0x0000003909707547 */ /* 0x000fec000b800000 */
[----:B------:R-:W2:Y:S01]  /*e440*/  LDCU UR6, c[0x0][0x3b4] ;  /* 0x00007680ff0677ac */ /* 0x000ea20008000800 */
[----:B------:R-:W-:Y:S01]  /*e450*/  HFMA2 R22, -RZ, RZ, 0, 0 ;  /* 0x00000000ff167431 */ /* 0x000fe200000001ff */
[----:B------:R-:W3:Y:S01]  /*e460*/  LDCU UR7, c[0x0][0x3b8] ;  /* 0x00007700ff0777ac */ /* 0x000ee20008000800 */
[----:B------:R-:W4:Y:S01]  /*e470*/  LDCU UR8, c[0x0][0x3a0] ;  /* 0x00007400ff0877ac */ /* 0x000f220008000800 */
[----:B--2---:R-:W-:-:S04]  /*e480*/  IMAD R3, R19, UR6, RZ ;  /* 0x0000000613037c24 */ /* 0x004fc8000f8e02ff */
[----:B---3--:R-:W-:-:S04]  /*e490*/  IMAD R8, R16, UR7, R3 ;  /* 0x0000000710087c24 */ /* 0x008fc8000f8e0203 */
[----:B----4-:R-:W-:-:S04]  /*e4a0*/  IMAD R8, R17, UR8, R8 ;  /* 0x0000000811087c24 */ /* 0x010fc8000f8e0208 */
[----:B------:R-:W-:Y:S01]  /*e4b0*/  IMAD.SHL.U32 R9, R8, 0x2, RZ ;  /* 0x0000000208097824 */ /* 0x000fe200078e00ff */
        /* <DEDUP_REMOVED lines=274> */
.L_x_7607:
        /* <DEDUP_REMOVED lines=9> */
[----:B---3--:R-:W-:-:S05]  /*f670*/  SHF.R.U32.HI R13, RZ, UR6, R12 ;  /* 0x00000006ff0d7c19 */ /* 0x008fca000801160c */
        /* <DEDUP_REMOVED lines=266> */
.L_x_7608:
        /* <DEDUP_REMOVED lines=17> */
[----:B------:R-:W-:Y:S01]  /*10830*/  MOV R30, R0 ;  /* 0x00000000001e7202 */ /* 0x000fe20000000f00 */
[----:B--2---:R-:W-:-:S10]  /*10840*/  IMAD R2, R17, UR4, R2 ;  /* 0x0000000411027c24 */ /* 0x004fd4000f8e0202 */
[----:B----4-:R-:W-:Y:S01]  /*10850*/  @!P0 IMAD R2, R2, UR5, R19 ;  /* 0x0000000502028c24 */ /* 0x010fe2000f8e0213 */
[----:B------:R-:W-:-:S03]  /*10860*/  PLOP3.LUT P0, PT, PT, PT, PT, 0x80, 0x8 ;  /* 0x000000000008781c */ /* 0x000fc60003f0f070 */
[----:B---3--:R-:W-:-:S05]  /*10870*/  IMAD.WIDE.U32 R2, R2, 0x10, R8 ;  /* 0x0000001002027825 */ /* 0x008fca00078e0008 */
[----:B------:R2:W-:Y:S04]  /*10880*/  STG.E.64 desc[UR36][R2.64], R4 ;  /* 0x0000000402007986 */ /* 0x0005e8000c101b24 */
[----:B------:R2:W-:Y:S02]  /*10890*/  STG.E.64 desc[UR36][R2.64+0x8], R30 ;  /* 0x0000081e02007986 */ /* 0x0005e4000c101b24 */
.L_x_7610:
[----:B------:R-:W-:Y:S05]  /*108a0*/  BSYNC.RECONVERGENT B0 ;  /* 0x0000000000007941 */ /* 0x000fea0003800200 */
.L_x_7609:
        /* <DEDUP_REMOVED lines=35> */
.L_x_7612:
[----:B------:R-:W-:Y:S05]  /*10ae0*/  BSYNC.RECONVERGENT B0 ;  /* 0x0000000000007941 */ /* 0x000fea0003800200 */
.L_x_7611:
        /* <DEDUP_REMOVED lines=20> */
[----:B--2---:R-:W-:Y:S01]  /*10c30*/  IMAD.U32 R4, RZ, RZ, UR10 ;  /* 0x0000000aff047e24 */ /* 0x004fe2000f8e00ff */
[----:B------:R-:W-:-:S07]  /*10c40*/  MOV R5, UR11 ;  /* 0x0000000b00057c02 */ /* 0x000fce0008000f00 */
[----:B------:R-:W-:Y:S05]  /*10c50*/  BRA.U !UP0, `(.L_x_7614) ;  /* 0x0000000108707547 */ /* 0x000fea000b800000 */
[----:B------:R-:W2:Y:S01]  /*10c60*/  LDCU UR5, c[0x0][0x360] ;  /* 0x00006c00ff0577ac */ /* 0x000ea20008000800 */
[----:B------:R-:W-:Y:S01]  /*10c70*/  MOV R0, UR10 ;  /* 0x0000000a00007c02 */ /* 0x000fe20008000f00 */
[----:B------:R-:W-:Y:S01]  /*10c80*/  IMAD.U32 R3, RZ, RZ, UR11 ;  /* 0x0000000bff037e24 */ /* 0x000fe2000f8e00ff */
        /* <DEDUP_REMOVED lines=12> */
.L_x_7617:
[----:B------:R-:W-:-:S04]  /*10d50*/  IMAD.IADD R9, R17, 0x1, R2 ;  /* 0x0000000111097824 */ /* 0x000fc800078e0202 */
[----:B----4-:R-:W-:-:S05]  /*10d60*/  IMAD.WIDE.U32 R8, R9, 0x10, R14 ;  /* 0x0000001009087825 */ /* 0x010fca00078e000e */
[----:B------:R-:W2:Y:S04]  /*10d70*/  LDG.E.64 R12, desc[UR36][R8.64+0x8] ;  /* 0x00000824080c7981 */ /* 0x000ea8000c1e1b00 */
[----:B------:R-:W3:Y:S01]  /*10d80*/  LDG.E.64 R10, desc[UR36][R8.64] ;  /* 0x00000024080a7981 */ /* 0x000ee2000c1e1b00 */
[----:B------:R-:W-:-:S04]  /*10d90*/  IADD3 R2, PT, PT, R21, R2, RZ ;  /* 0x0000000215027210 */ /* 0x000fc80007ffe0ff */
[----:B------:R-:W-:Y:S02]  /*10da0*/  ISETP.GE.U32.AND P1, PT, R2, UR8, PT ;  /* 0x0000000802007c0c */ /* 0x000fe4000bf26070 */
[----:B--2---:R-:W-:Y:S02]  /*10db0*/  IADD3 R0, P3, PT, R12, R0, RZ ;  /* 0x000000000c007210 */ /* 0x004fe40007f7e0ff */
[----:B---3--:R-:W-:-:S03]  /*10dc0*/  IADD3 R4, P2, PT, R10, R4, RZ ;  /* 0x000000040a047210 */ /* 0x008fc60007f5e0ff */
[----:B------:R-:W-:Y:S01]  /*10dd0*/  IMAD.X R3, R13, 0x1, R3, P3 ;  /* 0x000000010d037824 */ /* 0x000fe200018e0603 */
[----:B------:R-:W-:-:S05]  /*10de0*/  IADD3.X R5, PT, PT, R11, R5, RZ, P2, !PT ;  /* 0x000000050b057210 */ /* 0x000fca00017fe4ff */
[----:B------:R-:W-:Y:S05]  /*10df0*/  @!P1 BRA `(.L_x_7617) ;  /* 0xfffffffc00d49947 */ /* 0x000fea000383ffff */
[----:B------:R-:W-:Y:S05]  /*10e00*/  BSYNC.RECONVERGENT B1 ;  /* 0x0000000000017941 */ /* 0x000fea0003800200 */
.L_x_7616:
[----:B------:R-:W-:Y:S05]  /*10e10*/  BRA `(.L_x_7615) ;  /* 0x0000000000647947 */ /* 0x000fea0003800000 */
.L_x_7614:
        /* <DEDUP_REMOVED lines=13> */
.L_x_7618:
[----:B------:R-:W-:-:S04]  /*10ef0*/  IMAD.IADD R8, R17, 0x1, R2 ;  /* 0x0000000111087824 */ /* 0x000fc800078e0202 */
[----:B---3--:R-:W-:-:S04]  /*10f00*/  IMAD R9, R8, R20, R19 ;  /* 0x0000001408097224 */ /* 0x008fc800078e0213 */
[----:B----4-:R-:W-:-:S05]  /*10f10*/  IMAD.WIDE.U32 R8, R9, 0x10, R14 ;  /* 0x0000001009087825 */ /* 0x010fca00078e000e */
[----:B------:R-:W2:Y:S04]  /*10f20*/  LDG.E.64 R12, desc[UR36][R8.64+0x8] ;  /* 0x00000824080c7981 */ /* 0x000ea8000c1e1b00 */
[----:B------:R-:W3:Y:S01]  /*10f30*/  LDG.E.64 R10, desc[UR36][R8.64] ;  /* 0x00000024080a7981 */ /* 0x000ee2000c1e1b00 */
[----:B0-----:R-:W-:-:S04]  /*10f40*/  IADD3 R2, PT, PT, R21, R2, RZ ;  /* 0x0000000215027210 */ /* 0x001fc80007ffe0ff */
[----:B------:R-:W-:Y:S02]  /*10f50*/  ISETP.GE.U32.AND P1, PT, R2, UR7, PT ;  /* 0x0000000702007c0c */ /* 0x000fe4000bf26070 */
[----:B--2---:R-:W-:Y:S02]  /*10f60*/  IADD3 R0, P3, PT, R12, R0, RZ ;  /* 0x000000000c007210 */ /* 0x004fe40007f7e0ff */
[----:B---3--:R-:W-:-:S03]  /*10f70*/  IADD3 R4, P2, PT, R10, R4, RZ ;  /* 0x000000040a047210 */ /* 0x008fc60007f5e0ff */
[----:B------:R-:W-:Y:S01]  /*10f80*/  IMAD.X R3, R13, 0x1, R3, P3 ;  /* 0x000000010d037824 */ /* 0x000fe200018e0603 */
[----:B------:R-:W-:-:S05]  /*10f90*/  IADD3.X R5, PT, PT, R11, R5, RZ, P2, !PT ;  /* 0x000000050b057210 */ /* 0x000fca00017fe4ff */
[----:B------:R-:W-:Y:S05]  /*10fa0*/  @!P1 BRA `(.L_x_7618) ;  /* 0xfffffffc00d09947 */ /* 0x000fea000383ffff */
.L_x_7615:
[----:B------:R-:W-:Y:S05]  /*10fb0*/  BSYNC.RECONVERGENT B0 ;  /* 0x0000000000007941 */ /* 0x000fea0003800200 */
.L_x_7613:
        /* <DEDUP_REMOVED lines=14> */
.L_x_7622:
        /* <DEDUP_REMOVED lines=9> */
[----:B--2---:R-:W2:Y:S02]  /*11130*/  LDS.128 R8, [R2] ;  /* 0x0000000002087984 */ /* 0x004ea40000000c00 */
[----:B--2---:R-:W-:Y:S02]  /*11140*/  IADD3 R4, P1, PT, R8, R4, RZ ;  /* 0x0000000408047210 */ /* 0x004fe40007f3e0ff */
[----:B------:R-:W-:Y:S02]  /*11150*/  IADD3 R0, P2, PT, R10, R0, RZ ;  /* 0x000000000a007210 */ /* 0x000fe40007f5e0ff */
[----:B------:R-:W-:Y:S01]  /*11160*/  MOV R8, R4 ;  /* 0x0000000400087202 */ /* 0x000fe20000000f00 */
[----:B------:R-:W-:Y:S01]  /*11170*/  IMAD.X R5, R9, 0x1, R5, P1 ;  /* 0x0000000109057824 */ /* 0x000fe200008e0605 */
[----:B------:R-:W-:Y:S02]  /*11180*/  IADD3.X R3, PT, PT, R11, R3, RZ, P2, !PT ;  /* 0x000000030b037210 */ /* 0x000fe400017fe4ff */
[----:B------:R-:W-:Y:S01]  /*11190*/  MOV R10, R0 ;  /* 0x00000000000a7202 */ /* 0x000fe20000000f00 */
[----:B------:R-:W-:Y:S01]  /*111a0*/  IMAD.MOV.U32 R9, RZ, RZ, R5 ;  /* 0x000000ffff097224 */ /* 0x000fe200078e0005 */
[----:B------:R-:W-:-:S05]  /*111b0*/  MOV R11, R3 ;  /* 0x00000003000b7202 */ /* 0x000fca0000000f00 */
[----:B------:R3:W-:Y:S02]  /*111c0*/  STS.128 [R13], R8 ;  /* 0x000000080d007388 */ /* 0x0007e40000000c00 */
.L_x_7621:
[----:B------:R-:W-:Y:S05]  /*111d0*/  BSYNC.RECONVERGENT B0 ;  /* 0x0000000000007941 */ /* 0x000fea0003800200 */
.L_x_7620:
[----:B------:R-:W-:-:S03]  /*111e0*/  UISETP.GT.U32.AND UP0, UPT, UR4, 0x3, UPT ;  /* 0x000000030400788c */ /* 0x000fc6000bf04070 */
[----:B------:R-:W-:-:S06]  /*111f0*/  UMOV UR4, UR7 ;  /* 0x0000000700047c82 */ /* 0x000fcc0008000000 */
[----:B------:R-:W-:Y:S05]  /*11200*/  BRA.U UP0, `(.L_x_7622) ;  /* 0xfffffffd00a47547 */ /* 0x000fea000b83ffff */
.L_x_7619:
[----:B------:R-:W4:Y:S02]  /*11210*/  LDCU UR4, c[0x0][0x3a8] ;  /* 0x00007500ff0477ac */ /* 0x000f240008000800 */
[----:B----4-:R-:W-:-:S09]  /*11220*/  UISETP.NE.AND UP0, UPT, UR4, URZ, UPT ;  /* 0x000000ff0400728c */ /* 0x010fd2000bf05270 */
[----:B------:R-:W-:Y:S05]  /*11230*/  BRA.U !UP0, `(.L_x_7623) ;  /* 0x0000000108c47547 */ /* 0x000fea000b800000 */
[----:B------:R-:W-:Y:S02]  /*11240*/  UISETP.GE.U32.AND UP0, UPT, UR5, 0x21, UPT ;  /* 0x000000210500788c */ /* 0x000fe4000bf06070 */
[----:B------:R-:W-:-:S07]  /*11250*/  UMOV UR4, UR5 ;  /* 0x0000000500047c82 */ /* 0x000fce0008000000 */
[----:B------:R-:W-:Y:S05]  /*11260*/  BRA.U !UP0, `(.L_x_7624) ;  /* 0x00000001087c7547 */ /* 0x000fea000b800000 */
[----:B--23--:R-:W-:Y:S01]  /*11270*/  IMAD.MOV.U32 R8, RZ, RZ, R4 ;  /* 0x000000ffff087224 */ /* 0x00cfe200078e0004 */
[----:B------:R-:W-:Y:S01]  /*11280*/  MOV R9, R5 ;  /* 0x0000000500097202 */ /* 0x000fe20000000f00 */
[----:B------:R-:W-:Y:S01]  /*11290*/  IMAD.MOV.U32 R11, RZ, RZ, R3 ;  /* 0x000000ffff0b7224 */ /* 0x000fe200078e0003 */
[----:B------:R-:W-:Y:S01]  /*112a0*/  MOV R10, R0 ;  /* 0x00000000000a7202 */ /* 0x000fe20000000f00 */
[----:B------:R-:W-:Y:S01]  /*112b0*/  UISETP.GE.U32.AND UP0, UPT, UR5, 0x40, UPT ;  /* 0x000000400500788c */ /* 0x000fe2000bf06070 */
[----:B------:R-:W-:-:S03]  /*112c0*/  UMOV UR4, 0x20 ;  /* 0x0000002000047882 */ /* 0x000fc60000000000 */
[----:B------:R4:W-:Y:S05]  /*112d0*/  STS.128 [R13], R8 ;  /* 0x000000080d007388 */ /* 0x0009ea0000000c00 */
[----:B------:R-:W-:Y:S05]  /*112e0*/  BRA.U !UP0, `(.L_x_7624) ;  /* 0x00000001085c7547 */ /* 0x000fea000b800000 */
[----:B------:R-:W-:-:S07]  /*112f0*/  MOV R2, UR5 ;  /* 0x0000000500027c02 */ /* 0x000fce0008000f00 */
.L_x_7627:
[----:B------:R-:W-:Y:S01]  /*11300*/  SHF.R.U32.HI R12, RZ, 0x1, R2 ;  /* 0x00000001ff0c7819 */ /* 0x000fe20000011602 */
[----:B------:R-:W-:Y:S01]  /*11310*/  BAR.SYNC.DEFER_BLOCKING 0x0 ;  /* 0x0000000000007b1d */ /* 0x000fe20000010000 */
[----:B------:R-:W-:Y:S02]  /*11320*/  ISETP.GT.U32.AND P2, PT, R2, 0x7f, PT ;  /* 0x0000007f0200780c */ /* 0x000fe40003f44070 */
[----:B--2-4-:R-:W-:-:S03]  /*11330*/  IADD3 R8, PT, PT, R12, R19, RZ ;  /* 0x000000130c087210 */ /* 0x014fc60007ffe0ff */
[----:B------:R-:W-:Y:S01]  /*11340*/  BSSY.RECONVERGENT B0, `(.L_x_7625) ;  /* 0x000000f000007945 */ /* 0x000fe20003800200 */
[----:B------:R-:W-:-:S04]  /*11350*/  ISETP.GE.U32.AND P1, PT, R8, UR5, PT ;  /* 0x0000000508007c0c */ /* 0x000fc8000bf26070 */
[----:B------:R-:W-:-:S13]  /*11360*/  ISETP.GE.U32.OR P1, PT, R19, R12, P1 ;  /* 0x0000000c1300720c */ /* 0x000fda0000f26470 */
[----:B------:R-:W-:Y:S05]  /*11370*/  @P1 BRA `(.L_x_7626) ;  /* 0x00000000002c1947 */ /* 0x000fea0003800000 */
[----:B------:R-:W-:-:S06]  /*11380*/  IMAD R8, R12, 0x10, R13 ;  /* 0x000000100c087824 */ /* 0x000fcc00078e020d */
[----:B------:R-:W2:Y:S02]  /*11390*/  LDS.128 R8, [R8] ;  /* 0x0000000008087984 */ /* 0x000ea40000000c00 */
[----:B--2---:R-:W-:Y:S02]  /*113a0*/  IADD3 R0, P3, PT, R10, R0, RZ ;  /* 0x000000000a007210 */ /* 0x004fe40007f7e0ff */
[----:B------:R-:W-:Y:S02]  /*113b0*/  IADD3 R4, P1, PT, R8, R4, RZ ;  /* 0x0000000408047210 */ /* 0x000fe40007f3e0ff */
[----:B------:R-:W-:Y:S02]  /*113c0*/  IADD3.X R3, PT, PT, R11, R3, RZ, P3, !PT ;  /* 0x000000030b037210 */ /* 0x000fe40001ffe4ff */
[----:B------:R-:W-:Y:S01]  /*113d0*/  IADD3.X R5, PT, PT, R9, R5, RZ, P1, !PT ;  /* 0x0000000509057210 */ /* 0x000fe20000ffe4ff */
[----:B------:R-:W-:Y:S01]  /*113e0*/  IMAD.MOV.U32 R8, RZ, RZ, R4 ;  /* 0x000000ffff087224 */ /* 0x000fe200078e0004 */
[----:B------:R-:W-:Y:S01]  /*113f0*/  MOV R10, R0 ;  /* 0x00000000000a7202 */ /* 0x000fe20000000f00 */
[----:B------:R-:W-:Y:S01]  /*11400*/  IMAD.MOV.U32 R11, RZ, RZ, R3 ;  /* 0x000000ffff0b7224 */ /* 0x000fe200078e0003 */
[----:B------:R-:W-:-:S05]  /*11410*/  MOV R9, R5 ;  /* 0x0000000500097202 */ /* 0x000fca0000000f00 */
[----:B------:R2:W-:Y:S02]  /*11420*/  STS.128 [R13], R8 ;  /* 0x000000080d007388 */ /* 0x0005e40000000c00 */
.L_x_7626:
[----:B------:R-:W-:Y:S05]  /*11430*/  BSYNC.RECONVERGENT B0 ;  /* 0x0000000000007941 */ /* 0x000fea0003800200 */
.L_x_7625:
[----:B------:R-:W-:Y:S01]  /*11440*/  MOV R2, R12 ;  /* 0x0000000c00027202 */ /* 0x000fe20000000f00 */
[----:B------:R-:W-:Y:S06]  /*11450*/  @P2 BRA `(.L_x_7627) ;  /* 0xfffffffc00a82947 */ /* 0x000fec000383ffff */
.L_x_7624:
[----:B------:R-:W-:Y:S01]  /*11460*/  BAR.SYNC.DEFER_BLOCKING 0x0 ;  /* 0x0000000000007b1d */ /* 0x000fe20000010000 */
[----:B------:R-:W-:-:S09]  /*11470*/  UISETP.GE.U32.AND UP0, UPT, UR4, 0x2, UPT ;  /* 0x000000020400788c */ /* 0x000fd2000bf06070 */
[----:B------:R-:W-:Y:S05]  /*11480*/  BRA.U !UP0, `(.L_x_7623) ;  /* 0x0000000108307547 */ /* 0x000fea000b800000 */
[----:B------:R-:W-:-:S07]  /*11490*/  HFMA2 R2, -RZ, RZ, 0, 5.9604644775390625e-08 ;  /* 0x00000001ff027431 */ /* 0x000fce00000001ff */
.L_x_7628:
[----:B--234-:R-:W2:Y:S04]  /*114a0*/  SHFL.DOWN PT, R9, R4, R2, 0x1f ;  /* 0x08001f0204097589 */ /* 0x01cea800000e0000 */
[----:B------:R-:W3:Y:S04]  /*114b0*/  SHFL.DOWN PT, R11, R0, R2, 0x1f ;  /* 0x08001f02000b7589 */ /* 0x000ee800000e0000 */
[----:B------:R-:W4:Y:S04]  /*114c0*/  SHFL.DOWN PT, R8, R5, R2, 0x1f ;  /* 0x08001f0205087589 */ /* 0x000f2800000e0000 */
[----:B------:R5:W0:Y:S02]  /*114d0*/  SHFL.DOWN PT, R10, R3, R2, 0x1f ;  /* 0x08001f02030a7589 */ /* 0x000a2400000e0000 */
[----:B-----5:R-:W-:Y:S01]  /*114e0*/  IMAD.SHL.U32 R2, R2, 0x2, RZ ;  /* 0x0000000202027824 */ /* 0x020fe200078e00ff */
[----:B--2---:R-:W-:-:S04]  /*114f0*/  IADD3 R4, P2, PT, R9, R4, RZ ;  /* 0x0000000409047210 */ /* 0x004fc80007f5e0ff */
[----:B------:R-:W-:Y:S02]  /*11500*/  ISETP.GE.AND P1, PT, R2, UR4, PT ;  /* 0x0000000402007c0c */ /* 0x000fe4000bf26270 */
[----:B---3--:R-:W-:Y:S02]  /*11510*/  IADD3 R0, P3, PT, R11, R0, RZ ;  /* 0x000000000b007210 */ /* 0x008fe40007f7e0ff */
[----:B----4-:R-:W-:Y:S02]  /*11520*/  IADD3.X R5, PT, PT, R8, R5, RZ, P2, !PT ;  /* 0x0000000508057210 */ /* 0x010fe400017fe4ff */
[----:B0-----:R-:W-:-:S07]  /*11530*/  IADD3.X R3, PT, PT, R10, R3, RZ, P3, !PT ;  /* 0x000000030a037210 */ /* 0x001fce0001ffe4ff */
[----:B------:R-:W-:Y:S05]  /*11540*/  @!P1 BRA `(.L_x_7628) ;  /* 0xfffffffc00d49947 */ /* 0x000fea000383ffff */
.L_x_7623:
        /* <DEDUP_REMOVED lines=9> */
[----:B--234-:R-:W-:-:S03]  /*115e0*/  IADD3 R10, P1, PT, R18, UR4, RZ ;  /* 0x00000004120a7c10 */ /* 0x01cfc6000ff3e0ff */
[----:B------:R-:W-:Y:S01]  /*115f0*/  IMAD.X R13, RZ, RZ, UR5, P2 ;  /* 0x00000005ff0d7e24 */ /* 0x000fe200090e06ff */
[----:B------:R-:W-:-:S05]  /*11600*/  IADD3.X R11, PT, PT, RZ, UR5, RZ, P1, !PT ;  /* 0x00000005ff0b7c10 */ /* 0x000fca0008ffe4ff */
[----:B------:R-:W2:Y:S04]  /*11610*/  @P0 LDG.E.64 R6, desc[UR36][R12.64] ;  /* 0x000000240c060981 */ /* 0x000ea8000c1e1b00 */
[----:B------:R-:W3:Y:S01]  /*11620*/  @P0 LDG.E.64 R8, desc[UR36][R10.64] ;  /* 0x000000240a080981 */ /* 0x000ee2000c1e1b00 */
[----:B------:R-:W0:Y:S02]  /*11630*/  LDCU.U8 UR4, c[0x0][0x799] ;  /* 0x0000f320ff0477ac */ /* 0x000e240008000000 */
[----:B0-----:R-:W-:Y:S02]  /*11640*/  ISETP.NE.AND P1, PT, RZ, UR4, PT ;  /* 0x00000004ff007c0c */ /* 0x001fe4000bf25270 */
[----:B--2---:R-:W-:Y:S02]  /*11650*/  @P0 IADD3 R4, P2, PT, R6, R4, RZ ;  /* 0x0000000406040210 */ /* 0x004fe40007f5e0ff */
[----:B---3--:R-:W-:-:S02]  /*11660*/  @P0 IADD3 R0, P3, PT, R8, R0, RZ ;  /* 0x0000000008000210 */ /* 0x008fc40007f7e0ff */
[----:B------:R-:W-:Y:S02]  /*11670*/  @P0 IADD3.X R5, PT, PT, R7, R5, RZ, P2, !PT ;  /* 0x0000000507050210 */ /* 0x000fe400017fe4ff */
[----:B------:R-:W-:Y:S01]  /*11680*/  MOV R16, R4 ;  /* 0x0000000400107202 */ /* 0x000fe20000000f00 */
[----:B------:R-:W-:Y:S01]  /*11690*/  @P0 IMAD.X R3, R9, 0x1, R3, P3 ;  /* 0x0000000109030824 */ /* 0x000fe200018e0603 */
[----:B------:R-:W-:Y:S01]  /*116a0*/  MOV R17, R5 ;  /* 0x0000000500117202 */ /* 0x000fe20000000f00 */
[----:B------:R-:W-:-:S03]  /*116b0*/  IMAD.MOV.U32 R24, RZ, RZ, R0 ;  /* 0x000000ffff187224 */ /* 0x000fc600078e0000 */
[----:B------:R-:W-:Y:S01]  /*116c0*/  MOV R25, R3 ;  /* 0x0000000300197202 */ /* 0x000fe20000000f00 */
        /* <DEDUP_REMOVED lines=8> */
[----:B------:R-:W-:Y:S02]  /*11750*/  HFMA2 R8, -RZ, RZ, 0, 4.4763088226318359375e-05 ;  /* 0x000002efff087431 */ /* 0x000fe400000001ff */
[----:B0-----:R-:W-:Y:S01]  /*11760*/  IMAD.MOV.U32 R12, RZ, RZ, 0x1 ;  /* 0x00000001ff0c7424 */ /* 0x001fe200078e00ff */
[----:B------:R0:W3:Y:S01]  /*11770*/  LDC.64 R14, c[0x4][R2] ;  /* 0x01000000020e7b82 */ /* 0x0000e20000000a00 */
[----:B------:R-:W4:Y:S01]  /*11780*/  LDCU.64 UR8, c[0x4][0x640] ;  /* 0x0100c800ff0877ac */ /* 0x000f220008000a00 */
[----:B------:R-:W-:Y:S01]  /*11790*/  MOV R13, RZ ;  /* 0x000000ff000d7202 */ /* 0x000fe20000000f00 */
[----:B------:R-:W5:Y:S01]  /*117a0*/  LDCU.64 UR6, c[0x4][0xb8] ;  /* 0x01001700ff0677ac */ /* 0x000f620008000a00 */
[----:B--2---:R-:W-:Y:S01]  /*117b0*/  MOV R4, UR4 ;  /* 0x0000000400047c02 */ /* 0x004fe20008000f00 */
[----:B------:R-:W-:Y:S01]  /*117c0*/  IMAD.U32 R5, RZ, RZ, UR5 ;  /* 0x00000005ff057e24 */ /* 0x000fe2000f8e00ff */
[----:B----4-:R-:W-:-:S02]  /*117d0*/  MOV R6, UR8 ;  /* 0x0000000800067c02 */ /* 0x010fc40008000f00 */
[----:B------:R-:W-:Y:S01]  /*117e0*/  MOV R7, UR9 ;  /* 0x0000000900077c02 */ /* 0x000fe20008000f00 */
[----:B-----5:R-:W-:Y:S01]  /*117f0*/  IMAD.U32 R10, RZ, RZ, UR6 ;  /* 0x00000006ff0a7e24 */ /* 0x020fe2000f8e00ff */
[----:B0-----:R-:W-:-:S07]  /*11800*/  MOV R11, UR7 ;  /* 0x00000007000b7c02 */ /* 0x001fce0008000f00 */
[----:B------:R-:W-:-:S07]  /*11810*/  LEPC R20, `(.L_x_7631) ;  /* 0x000000001014794e */ /* 0x000fce0000000000 */
[----:B-1-3--:R-:W-:Y:S05]  /*11820*/  CALL.ABS.NOINC R14 ;  /* 0x000000000e007343 */ /* 0x00afea0003c00000 */
.L_x_7631:
        /* <DEDUP_REMOVED lines=19> */
.L_x_7632:
[----:B------:R-:W-:Y:S05]  /*11960*/  BRA `(.L_x_7633) ;  /* 0x0000000000047947 */ /* 0x000fea0003800000 */
.L_x_7630:
[----:B------:R2:W-:Y:S02]  /*11970*/  STG.E.64 desc[UR36][R12.64], R16 ;  /* 0x000000100c007986 */ /* 0x0005e4000c101b24 */
.L_x_7633:
[----:B------:R-:W3:Y:S02]  /*11980*/  LDCU.64 UR4, c[0x0][0x768] ;  /* 0x0000ed00ff0477ac */ /* 0x000ee40008000a00 */
[----:B---3--:R-:W-:-:S05]  /*11990*/  IADD3 R18, P0, PT, R18, UR4, RZ ;  /* 0x0000000412127c10 */ /* 0x008fca000ff1e0ff */
[----:B------:R-:W-:-:S05]  /*119a0*/  IMAD.X R19, RZ, RZ, UR5, P0 ;  /* 0x00000005ff137e24 */ /* 0x000fca00080e06ff */
[----:B------:R-:W-:Y:S01]  /*119b0*/  STG.E.64 desc[UR36][R18.64], R24 ;  /* 0x0000001812007986 */ /* 0x000fe2000c101b24 */
[----:B------:R-:W-:Y:S05]  /*119c0*/  EXIT ;  /* 0x000000000000794d */ /* 0x000fea0003800000 */
.L_x_7629:
[----:B------:R-:W5:Y:S01]  /*119d0*/  LDCU.U8 UR4, c[0x0][0x798] ;  /* 0x0000f300ff0477ac */ /* 0x000f620008000000 */
[----:B------:R-:W0:Y:S01]  /*119e0*/  LDCU.U8 UR5, c[0x0][0x799] ;  /* 0x0000f320ff0577ac */ /* 0x000e220008000000 */
[----:B-----5:R-:W-:Y:S02]  /*119f0*/  UISETP.NE.AND UP1, UPT, UR4, URZ, UPT ;  /* 0x000000ff0400728c */ /* 0x020fe4000bf25270 */
[----:B0-----:R-:W-:-:S07]  /*11a00*/  UISETP.NE.AND UP0, UPT, UR5, URZ, UPT ;  /* 0x000000ff0500728c */ /* 0x001fce000bf05270 */
[----:B------:R-:W-:Y:S05]  /*11a10*/  BRA.U !UP1, `(.L_x_7634) ;  /* 0x0000000109187547 */ /* 0x000fea000b800000 */
[----:B--234-:R-:W2:Y:S04]  /*11a20*/  LDG.E.64 R8, desc[UR36][R6.64] ;  /* 0x0000002406087981 */ /* 0x01cea8000c1e1b00 */
[----:B------:R-:W3:Y:S01]  /*11a30*/  LDG.E.64 R10, desc[UR36][R6.64+0x8] ;  /* 0x00000824060a7981 */ /* 0x000ee2000c1e1b00 */
[----:B--2---:R-:W-:Y:S02]  /*11a40*/  IADD3 R4, P0, PT, R8, R4, RZ ;  /* 0x0000000408047210 */ /* 0x004fe40007f1e0ff */
[----:B---3--:R-:W-:Y:S02]  /*11a50*/  IADD3 R0, P1, PT, R10, R0, RZ ;  /* 0x000000000a007210 */ /* 0x008fe40007f3e0ff */
[----:B------:R-:W-:Y:S02]  /*11a60*/  IADD3.X R5, PT, PT, R9, R5, RZ, P0, !PT ;  /* 0x0000000509057210 */ /* 0x000fe400007fe4ff */
[----:B------:R-:W-:-:S09]  /*11a70*/  IADD3.X R3, PT, PT, R11, R3, RZ, P1, !PT ;  /* 0x000000030b037210 */ /* 0x000fd20000ffe4ff */
.L_x_7634:
[----:B------:R-:W-:Y:S01]  /*11a80*/  IMAD.MOV.U32 R16, RZ, RZ, R4 ;  /* 0x000000ffff107224 */ /* 0x000fe200078e0004 */
[----:B------:R-:W-:Y:S01]  /*11a90*/  MOV R17, R5 ;  /* 0x0000000500117202 */ /* 0x000fe20000000f00 */
[----:B------:R-:W-:Y:S01]  /*11aa0*/  IMAD.MOV.U32 R25, RZ, RZ, R3 ;  /* 0x000000ffff197224 */ /* 0x000fe200078e0003 */
[----:B------:R-:W-:Y:S01]  /*11ab0*/  MOV R24, R0 ;  /* 0x0000000000187202 */ /* 0x000fe20000000f00 */
[----:B------:R-:W-:Y:S06]  /*11ac0*/  BRA.U !UP0, `(.L_x_7635) ;  /* 0x0000000108c07547 */ /* 0x000fec000b800000 */
[----:B------:R-:W0:Y:S02]  /*11ad0*/  LDCU UR4, c[0x0][0x79c] ;  /* 0x0000f380ff0477ac */ /* 0x000e240008000800 */
[----:B0-----:R-:W-:-:S09]  /*11ae0*/  UISETP.NE.AND UP0, UPT, UR4, 0x1, UPT ;  /* 0x000000010400788c */ /* 0x001fd2000bf05270 */
[----:B------:R-:W-:Y:S05]  /*11af0*/  BRA.U !UP0, `(.L_x_7636) ;  /* 0x0000000108907547 */ /* 0x000fea000b800000 */
[----:B------:R-:W-:Y:S01]  /*11b00*/  MOV R2, 0x660 ;  /* 0x0000066000027802 */ /* 0x000fe20000000f00 */
[----:B------:R-:W0:Y:S01]  /*11b10*/  LDCU.64 UR4, c[0x4][0x650] ;  /* 0x0100ca00ff0477ac */ /* 0x000e220008000a00 */
[----:B--234-:R-:W-:Y:S01]  /*11b20*/  HFMA2 R8, -RZ, RZ, 0, 4.4763088226318359375e-05 ;  /* 0x000002efff087431 */ /* 0x01cfe200000001ff */
[----:B------:R-:W-:Y:S01]  /*11b30*/  MOV R12, 0x1 ;  /* 0x00000001000c7802 */ /* 0x000fe20000000f00 */
[----:B------:R2:W3:Y:S01]  /*11b40*/  LDC.64 R14, c[0x4][R2] ;  /* 0x01000000020e7b82 */ /* 0x0004e20000000a00 */
        /* <DEDUP_REMOVED lines=8> */
[----:B--2---:R-:W-:-:S07]  /*11bd0*/  IMAD.U32 R11, RZ, RZ, UR9 ;  /* 0x00000009ff0b7e24 */ /* 0x004fce000f8e00ff */
[----:B------:R-:W-:-:S07]  /*11be0*/  LEPC R20, `(.L_x_7637) ;  /* 0x000000001014794e */ /* 0x000fce0000000000 */
[----:B-1-3--:R-:W-:Y:S05]  /*11bf0*/  CALL.ABS.NOINC R14 ;  /* 0x000000000e007343 */ /* 0x00afea0003c00000 */
.L_x_7637:
        /* <DEDUP_REMOVED lines=19> */
.L_x_7638:
[----:B------:R-:W-:Y:S05]  /*11d30*/  BRA `(.L_x_7639) ;  /* 0x0000000000107947 */ /* 0x000fea0003800000 */
.L_x_7636:
[----:B------:R-:W0:Y:S02]  /*11d40*/  LDCU.64 UR4, c[0x0][0x768] ;  /* 0x0000ed00ff0477ac */ /* 0x000e240008000a00 */
[----:B0-----:R-:W-:-:S04]  /*11d50*/  IADD3 R22, P0, PT, R22, UR4, RZ ;  /* 0x0000000416167c10 */ /* 0x001fc8000ff1e0ff */
[----:B------:R-:W-:-:S05]  /*11d60*/  IADD3.X R23, PT, PT, RZ, UR5, RZ, P0, !PT ;  /* 0x00000005ff177c10 */ /* 0x000fca00087fe4ff */
[----:B------:R0:W-:Y:S04]  /*11d70*/  STG.E.64 desc[UR36][R22.64], R16 ;  /* 0x0000001016007986 */ /* 0x0001e8000c101b24 */
.L_x_7639:
[----:B------:R-:W5:Y:S02]  /*11d80*/  LDCU.64 UR4, c[0x0][0x768] ;  /* 0x0000ed00ff0477ac */ /* 0x000f640008000a00 */
[----:B-----5:R-:W-:-:S05]  /*11d90*/  IADD3 R18, P0, PT, R18, UR4, RZ ;  /* 0x0000000412127c10 */ /* 0x020fca000ff1e0ff */
[----:B------:R-:W-:-:S05]  /*11da0*/  IMAD.X R19, RZ, RZ, UR5, P0 ;  /* 0x00000005ff137e24 */ /* 0x000fca00080e06ff */
[----:B------:R-:W-:Y:S01]  /*11db0*/  STG.E.64 desc[UR36][R18.64], R24 ;  /* 0x0000001812007986 */ /* 0x000fe2000c101b24 */
[----:B------:R-:W-:Y:S05]  /*11dc0*/  EXIT ;  /* 0x000000000000794d */ /* 0x000fea0003800000 */
.L_x_7635:
[----:B------:R-:W-:Y:S04]  /*11dd0*/  STG.E.64 desc[UR36][R6.64], R16 ;  /* 0x0000001006007986 */ /* 0x000fe8000c101b24 */
[----:B------:R-:W-:Y:S01]  /*11de0*/  STG.E.64 desc[UR36][R6.64+0x8], R24 ;  /* 0x0000081806007986 */ /* 0x000fe2000c101b24 */
[----:B------:R-:W-:Y:S05]  /*11df0*/  EXIT ;  /* 0x000000000000794d */ /* 0x000fea0003800000 */
.L_x_7606:
        /* <DEDUP_REMOVED lines=24> */
[----:B----4-:R-:W-:Y:S02]  /*11f80*/  ISETP.NE.AND P3, PT, RZ, UR4, PT ;  /* 0x00000004ff007c0c */ /* 0x010fe4000bf65270 */
[----:B--2---:R-:W-:Y:S02]  /*11f90*/  @P2 IADD3 R4, P0, PT, R2, R4, RZ ;  /* 0x0000000402042210 */ /* 0x004fe40007f1e0ff */
[----:B---3--:R-:W-:-:S03]  /*11fa0*/  @P2 IADD3 R0, P1, PT, R6, R0, RZ ;  /* 0x0000000006002210 */ /* 0x008fc60007f3e0ff */
[----:B------:R-:W-:Y:S01]  /*11fb0*/  @P2 IMAD.X R5, R3, 0x1, R5, P0 ;  /* 0x0000000103052824 */ /* 0x000fe200000e0605 */
[----:B------:R-:W-:Y:S02]  /*11fc0*/  MOV R16, R4 ;  /* 0x0000000400107202 */ /* 0x000fe40000000f00 */
[----:B------:R-:W-:Y:S01]  /*11fd0*/  @P2 IADD3.X R31, PT, PT, R7, R31, RZ, P1, !PT ;  /* 0x0000001f071f2210 */ /* 0x000fe20000ffe4ff */
[----:B------:R-:W-:Y:S01]  /*11fe0*/  IMAD.MOV.U32 R17, RZ, RZ, R5 ;  /* 0x000000ffff117224 */ /* 0x000fe200078e0005 */
[----:B------:R-:W-:-:S04]  /*11ff0*/  MOV R30, R0 ;  /* 0x00000000001e7202 */ /* 0x000fc80000000f00 */
        /* <DEDUP_REMOVED lines=8> */
[----:B--2---:R-:W-:Y:S02]  /*12080*/  HFMA2 R8, -RZ, RZ, 0, 4.4763088226318359375e-05 ;  /* 0x000002efff087431 */ /* 0x004fe400000001ff */
[----:B------:R-:W-:Y:S01]  /*12090*/  IMAD.MOV.U32 R12, RZ, RZ, 0x1 ;  /* 0x00000001ff0c7424 */ /* 0x000fe200078e00ff */
[----:B------:R2:W4:Y:S01]  /*120a0*/  LDC.64 R14, c[0x4][R2] ;  /* 0x01000000020e7b82 */ /* 0x0005220000000a00 */
        /* <DEDUP_REMOVED lines=8> */
[----:B--2---:R-:W-:-:S07]  /*12130*/  MOV R11, UR9 ;  /* 0x00000009000b7c02 */ /* 0x004fce0008000f00 */
[----:B------:R-:W-:-:S07]  /*12140*/  LEPC R20, `(.L_x_7642) ;  /* 0x000000001014794e */ /* 0x000fce0000000000 */
[----:B-1--4-:R-:W-:Y:S05]  /*12150*/  CALL.ABS.NOINC R14 ;  /* 0x000000000e007343 */ /* 0x012fea0003c00000 */
.L_x_7642:
        /* <DEDUP_REMOVED lines=19> */
.L_x_7643:
[----:B------:R-:W-:Y:S05]  /*12290*/  BRA `(.L_x_7644) ;  /* 0x0000000000047947 */ /* 0x000fea0003800000 */
.L_x_7641:
[----:B------:R3:W-:Y:S02]  /*122a0*/  STG.E.64 desc[UR36][R10.64], R16 ;  /* 0x000000100a007986 */ /* 0x0007e4000c101b24 */
.L_x_7644:
[----:B------:R-:W4:Y:S02]  /*122b0*/  LDCU.64 UR4, c[0x0][0x768] ;  /* 0x0000ed00ff0477ac */ /* 0x000f240008000a00 */
[----:B----4-:R-:W-:-:S05]  /*122c0*/  IADD3 R18, P0, PT, R18, UR4, RZ ;  /* 0x0000000412127c10 */ /* 0x010fca000ff1e0ff */
[----:B------:R-:W-:-:S05]  /*122d0*/  IMAD.X R19, RZ, RZ, UR5, P0 ;  /* 0x00000005ff137e24 */ /* 0x000fca00080e06ff */
[----:B------:R-:W-:Y:S01]  /*122e0*/  STG.E.64 desc[UR36][R18.64], R30 ;  /* 0x0000001e12007986 */ /* 0x000fe2000c101b24 */
[----:B------:R-:W-:Y:S05]  /*122f0*/  EXIT ;  /* 0x000000000000794d */ /* 0x000fea0003800000 */
.L_x_7640:
[----:B------:R-:W2:Y:S01]  /*12300*/  LDCU.U8 UR4, c[0x0][0x798] ;  /* 0x0000f300ff0477ac */ /* 0x000ea20008000000 */
[----:B------:R-:W3:Y:S01]  /*12310*/  LDCU.U8 UR5, c[0x0][0x799] ;  /* 0x0000f320ff0577ac */ /* 0x000ee20008000000 */
[----:B--2---:R-:W-:Y:S02]  /*12320*/  UISETP.NE.AND UP0, UPT, UR4, URZ, UPT ;  /* 0x000000ff0400728c */ /* 0x004fe4000bf05270 */
[----:B---3--:R-:W-:-:S07]  /*12330*/  UISETP.NE.AND UP1, UPT, UR5, URZ, UPT ;  /* 0x000000ff0500728c */ /* 0x008fce000bf25270 */
[----:B------:R-:W-:Y:S05]  /*12340*/  BRA.U !UP0, `(.L_x_7645) ;  /* 0x0000000108187547 */ /* 0x000fea000b800000 */
[----:B------:R-:W2:Y:S04]  /*12350*/  LDG.E.64 R2, desc[UR36][R6.64] ;  /* 0x0000002406027981 */ /* 0x000ea8000c1e1b00 */
[----:B------:R-:W3:Y:S01]  /*12360*/  LDG.E.64 R8, desc[UR36][R6.64+0x8] ;  /* 0x0000082406087981 */ /* 0x000ee2000c1e1b00 */
[----:B--2---:R-:W-:Y:S02]  /*12370*/  IADD3 R4, P0, PT, R2, R4, RZ ;  /* 0x0000000402047210 */ /* 0x004fe40007f1e0ff */
[----:B---3--:R-:W-:Y:S02]  /*12380*/  IADD3 R0, P1, PT, R8, R0, RZ ;  /* 0x0000000008007210 */ /* 0x008fe40007f3e0ff */
[----:B------:R-:W-:Y:S02]  /*12390*/  IADD3.X R5, PT, PT, R3, R5, RZ, P0, !PT ;  /* 0x0000000503057210 */ /* 0x000fe400007fe4ff */
[----:B------:R-:W-:-:S09]  /*123a0*/  IADD3.X R31, PT, PT, R9, R31, RZ, P1, !PT ;  /* 0x0000001f091f7210 */ /* 0x000fd20000ffe4ff */
.L_x_7645:
        /* <DEDUP_REMOVED lines=15> */
[----:B--2---:R-:W-:Y:S01]  /*124a0*/  IMAD.U32 R4, RZ, RZ, UR4 ;  /* 0x00000004ff047e24 */ /* 0x004fe2000f8e00ff */
[----:B------:R-:W-:-:S02]  /*124b0*/  MOV R5, UR5 ;  /* 0x0000000500057c02 */ /* 0x000fc40008000f00 */
[----:B-----5:R-:W-:Y:S01]  /*124c0*/  MOV R6, UR6 ;  /* 0x0000000600067c02 */ /* 0x020fe20008000f00 */
[----:B------:R-:W-:Y:S01]  /*124d0*/  IMAD.U32 R7, RZ, RZ, UR7 ;  /* 0x00000007ff077e24 */ /* 0x000fe2000f8e00ff */
[----:B0-----:R-:W-:Y:S02]  /*124e0*/  MOV R10, UR8 ;  /* 0x00000008000a7c02 */ /* 0x001fe40008000f00 */
[----:B---3--:R-:W-:-:S07]  /*124f0*/  MOV R11, UR9 ;  /* 0x00000009000b7c02 */ /* 0x008fce0008000f00 */
[----:B------:R-:W-:-:S07]  /*12500*/  LEPC R20, `(.L_x_7648) ;  /* 0x000000001014794e */ /* 0x000fce0000000000 */
[----:B-1--4-:R-:W-:Y:S05]  /*12510*/  CALL.ABS.NOINC R14 ;  /* 0x000000000e007343 */ /* 0x012fea0003c00000 */
.L_x_7648:
        /* <DEDUP_REMOVED lines=19> */
.L_x_7649:
[----:B------:R-:W-:Y:S05]  /*12650*/  BRA `(.L_x_7650) ;  /* 0x0000000000107947 */ /* 0x000fea0003800000 */
.L_x_7647:
[----:B------:R-:W2:Y:S02]  /*12660*/  LDCU.64 UR4, c[0x0][0x768] ;  /* 0x0000ed00ff0477ac */ /* 0x000ea40008000a00 */
[----:B--2---:R-:W-:-:S04]  /*12670*/  IADD3 R2, P0, PT, R23, UR4, RZ ;  /* 0x0000000417027c10 */ /* 0x004fc8000ff1e0ff */
[----:B------:R-:W-:-:S05]  /*12680*/  IADD3.X R3, PT, PT, RZ, UR5, RZ, P0, !PT ;  /* 0x00000005ff037c10 */ /* 0x000fca00087fe4ff */
[----:B------:R2:W-:Y:S04]  /*12690*/  STG.E.64 desc[UR36][R2.64], R16 ;  /* 0x0000001002007986 */ /* 0x0005e8000c101b24 */
.L_x_7650:
[----:B------:R-:W3:Y:S02]  /*126a0*/  LDCU.64 UR4, c[0x0][0x768] ;  /* 0x0000ed00ff0477ac */ /* 0x000ee40008000a00 */
[----:B---3--:R-:W-:-:S04]  /*126b0*/  IADD3 R18, P0, PT, R18, UR4, RZ ;  /* 0x0000000412127c10 */ /* 0x008fc8000ff1e0ff */
[----:B------:R-:W-:-:S05]  /*126c0*/  IADD3.X R19, PT, PT, RZ, UR5, RZ, P0, !PT ;  /* 0x00000005ff137c10 */ /* 0x000fca00087fe4ff */
[----:B------:R-:W-:Y:S01]  /*126d0*/  STG.E.64 desc[UR36][R18.64], R30 ;  /* 0x0000001e12007986 */ /* 0x000fe2000c101b24 */
[----:B------:R-:W-:Y:S05]  /*126e0*/  EXIT ;  /* 0x000000000000794d */ /* 0x000fea0003800000 */
.L_x_7646:
[----:B------:R-:W-:Y:S04]  /*126f0*/  STG.E.64 desc[UR36][R6.64], R16 ;  /* 0x0000001006007986 */ /* 0x000fe8000c101b24 */
[----:B------:R-:W-:Y:S01]  /*12700*/  STG.E.64 desc[UR36][R6.64+0x8], R30 ;  /* 0x0000081e06007986 */ /* 0x000fe2000c101b24 */
[----:B------:R-:W-:Y:S05]  /*12710*/  EXIT ;  /* 0x000000000000794d */ /* 0x000fea0003800000 */
.L_x_7651:
        /* <DEDUP_REMOVED lines=14> */
.L_x_8914:


//--------------------- .text._ZN2at6native13reduce_kernelILi128ELi4ENS0_8ReduceOpIlNS0_14func_wrapper_tIlNS0_55_GLOBAL__N__0955718d_22_SparseCsrTensorMath_cu_868dd54514ReductionAddOpIlEEEEjlLi4ELi4EEEEEvT1_ --------------------------
	.section	.text._ZN2at6native13reduce_kernelILi128ELi4ENS0_8ReduceOpIlNS0_14func_wrapper_tIlNS0_55_GLOBAL__N__0955718d_22_SparseCsrTensorMath_cu_868dd54514ReductionAddOpIlEEEEjlLi4ELi4EEEEEvT1_,"ax",@progbits
	.align	128
.text._ZN2at6native13reduce_kernelILi128ELi4ENS0_8ReduceOpIlNS0_14func_wrapper_tIlNS0_55_GLOBAL__N__0955718d_22_SparseCsrTensorMath_cu_868dd54514ReductionAddOpIlEEEEjlLi4ELi4EEEEEvT1_:
        .type           _ZN2at6native13reduce_kernelILi128ELi4ENS0_8ReduceOpIlNS0_14func_wrapper_tIlNS0_55_GLOBAL__N__0955718d_22_SparseCsrTensorMath_cu_868dd54514ReductionAddOpIlEEEEjlLi4ELi4EEEEEvT1_,@function
        .size           _ZN2at6native13reduce_kernelILi128ELi4ENS0_8ReduceOpIlNS0_14func_wrapper_tIlNS0_55_GLOBAL__N__0955718d_22_SparseCsrTensorMath_cu_868dd54514ReductionAddOpIlEEEEjlLi4ELi4EEEEEvT1_,(.L_x_8915 - _ZN2at6native13reduce_kernelILi128ELi4ENS0_8ReduceOpIlNS0_14func_wrapper_tIlNS0_55_GLOBAL__N__0955718d_22_SparseCsrTensorMath_cu_868dd54514ReductionAddOpIlEEEEjlLi4ELi4EEEEEvT1_)
        .other          _ZN2at6native13reduce_kernelILi128ELi4ENS0_8ReduceOpIlNS0_14func_wrapper_tIlNS0_55_GLOBAL__N__0955718d_22_SparseCsrTensorMath_cu_868dd54514ReductionAddOpIlEEEEjlLi4ELi4EEEEEvT1_,@"STO_CUDA_ENTRY STV_DEFAULT"
_ZN2at6native13reduce_kernelILi128ELi4ENS0_8ReduceOpIlNS0_14func_wrapper_tIlNS0_55_GLOBAL__N__0955718d_22_SparseCsrTensorMath_cu_868dd54514ReductionAddOpIlEEEEjlLi4ELi4EEEEEvT1_:
        /* <DEDUP_REMOVED lines=297> */
.L_x_7652:
        /* <DEDUP_REMOVED lines=32> */
.L_x_7656:
        /* <DEDUP_REMOVED lines=35> */
.L_x_7660:
[----:B------:R-:W-:Y:S05]  /*16c0*/  BSYNC.RECONVERGENT B1 ;  /* 0x0000000000017941 */ /* 0x000fea0003800200 */
.L_x_7659:
[----:B------:R-:W0:Y:S01]  /*16d0*/  LDC R3, c[0x0][0x394] ;  /* 0x0000e500ff037b82 */ /* 0x000e220000000800 */
[----:B------:R-:W-:-:S05]  /*16e0*/  IADD3 R84, P0, PT, R84, 0x20, RZ ;  /* 0x0000002054547810 */ /* 0x000fca0007f1e0ff */
[----:B------:R-:W-:Y:S01]  /*16f0*/  IMAD.X R85, RZ, RZ, R85, P0 ;  /* 0x000000ffff557224 */ /* 0x000fe200000e0655 */
[----:B0-----:R-:W-:-:S07]  /*1700*/  IADD3 R18, PT, PT, R0, -0x4, R3 ;  /* 0xfffffffc00127810 */ /* 0x001fce0007ffe003 */
.L_x_7658:
[----:B------:R-:W-:Y:S05]  /*1710*/  BSYNC.RECONVERGENT B0 ;  /* 0x0000000000007941 */ /* 0x000fea0003800200 */
.L_x_7657:
        /* <DEDUP_REMOVED lines=19> */
.L_x_7663:
[C---:B------:R-:W-:Y:S01]  /*1850*/  IMAD.WIDE.U32 R4, R3.reuse, 0x20, R84 ;  /* 0x0000002003047825 */ /* 0x040fe200078e0054 */
[----:B------:R-:W0:Y:S05]  /*1860*/  LDCU UR4, c[0x0][0x39c] ;  /* 0x00007380ff0477ac */ /* 0x000e2a0008000800 */
[----:B------:R-:W2:Y:S01]  /*1870*/  LDG.E.ENL2.256 R8, R4, desc[UR36][R4.64] ;  /* 0xfe0000240404797e */ /* 0x000ea20008121908 */
[----:B0-----:R-:W-:-:S05]  /*1880*/  VIADD R3, R3, UR4 ;  /* 0x0000000403037c36 */ /* 0x001fca0008000000 */
        /* <DEDUP_REMOVED lines=11> */
.L_x_7662:
[----:B------:R-:W-:Y:S05]  /*1940*/  BSYNC.RECONVERGENT B0 ;  /* 0x0000000000007941 */ /* 0x000fea0003800200 */
.L_x_7661:
        /* <DEDUP_REMOVED lines=8> */
[----:B--2---:R-:W-:-:S05]  /*19d0*/  IADD3 R21, P0, PT, R84, R21, RZ ;  /* 0x0000001554157210 */ /* 0x004fca0007f1e0ff */
[----:B------:R-:W-:-:S08]  /*19e0*/  IMAD.X R23, R85, 0x1, R23, P0 ;  /* 0x0000000155177824 */ /* 0x000fd000000e0617 */
.L_x_7665:
[----:B------:R-:W-:Y:S05]  /*19f0*/  BSYNC.RECONVERGENT B0 ;  /* 0x0000000000007941 */ /* 0x000fea0003800200 */
.L_x_7664:
[----:B------:R-:W-:Y:S01]  /*1a00*/  IADD3 R14, P0, P1, R14, R15, R21 ;  /* 0x0000000f0e0e7210 */ /* 0x000fe2000791e015 */
[----:B------:R-:W-:Y:S01]  /*1a10*/  HFMA2 R53, -RZ, RZ, 0, 0 ;  /* 0x00000000ff357431 */ /* 0x000fe200000001ff */
[----:B------:R-:W-:Y:S01]  /*1a20*/  CS2R R8, SRZ ;  /* 0x0000000000087805 */ /* 0x000fe2000001ff00 */
[----:B------:R-:W-:Y:S01]  /*1a30*/  IMAD.MOV.U32 R0, RZ, RZ, RZ ;  /* 0x000000ffff007224 */ /* 0x000fe200078e00ff */
[----:B------:R-:W-:Y:S02]  /*1a40*/  IADD3.X R15, PT, PT, R12, R19, R23, P0, P1 ;  /* 0x000000130c0f7210 */ /* 0x000fe400007e2417 */
[----:B------:R-:W-:-:S04]  /*1a50*/  IADD3 R14, P0, PT, R25, R14, RZ ;  /* 0x0000000e190e7210 */ /* 0x000fc80007f1e0ff */
[----:B------:R-:W-:Y:S02]  /*1a60*/  IADD3.X R15, PT, PT, R20, R15, RZ, P0, !PT ;  /* 0x0000000f140f7210 */ /* 0x000fe400007fe4ff */
[----:B------:R-:W-:Y:S01]  /*1a70*/  CS2R R20, SRZ ;  /* 0x0000000000147805 */ /* 0x000fe2000001ff00 */
[----:B------:R-:W-:Y:S06]  /*1a80*/  BRA `(.L_x_7654) ;  /* 0x000000ac00ac7947 */ /* 0x000fec0003800000 */
.L_x_7655:
        /* <DEDUP_REMOVED lines=73> */
.L_x_7669:
[----:B------:R-:W-:Y:S02]  /*1f20*/  SHF.R.U32.HI R33, RZ, 0x2, R81 ;  /* 0x00000002ff217819 */ /* 0x000fe40000011651 */
[----:B------:R-:W-:-:S03]  /*1f30*/  IADD3 R81, PT, PT, R81, R10, RZ ;  /* 0x0000000a51517210 */ /* 0x000fc60007ffe0ff */
[----:B------:R-:W-:Y:S01]  /*1f40*/  IMAD.WIDE.U32 R32, R33, 0x20, R84 ;  /* 0x0000002021207825 */ /* 0x000fe200078e0054 */
[----:B------:R-:W-:-:S03]  /*1f50*/  SHF.R.U32.HI R41, RZ, 0x2, R81 ;  /* 0x00000002ff297819 */ /* 0x000fc60000011651 */
[----:B------:R-:W-:Y:S02]  /*1f60*/  IMAD.IADD R81, R81, 0x1, R10 ;  /* 0x0000000151517824 */ /* 0x000fe400078e020a */
[----:B------:R-:W2:Y:S01]  /*1f70*/  LDG.E.ENL2.256 R36, R32, desc[UR36][R32.64] ;  /* 0xfe0000242020797e */ /* 0x000ea20008121924 */
[----:B------:R-:W-:Y:S02]  /*1f80*/  IMAD.WIDE.U32 R40, R41, 0x20, R84 ;  /* 0x0000002029287825 */ /* 0x000fe400078e0054 */
[----:B------:R-:W-:Y:S02]  /*1f90*/  SHF.R.U32.HI R13, RZ, 0x2, R81 ;  /* 0x00000002ff0d7819 */ /* 0x000fe40000011651 */
[----:B------:R-:W-:Y:S02]  /*1fa0*/  IADD3 R81, PT, PT, R81, R10, RZ ;  /* 0x0000000a51517210 */ /* 0x000fe40007ffe0ff */
[----:B------:R-:W3:Y:S01]  /*1fb0*/  LDG.E.ENL2.256 R44, R40, desc[UR36][R40.64] ;  /* 0xfe0000242828797e */ /* 0x000ee2000812192c */
[----:B------:R-:W-:Y:S01]  /*1fc0*/  IMAD.WIDE.U32 R12, R13, 0x20, R84 ;  /* 0x000000200d0c7825 */ /* 0x000fe200078e0054 */
[----:B------:R-:W-:-:S05]  /*1fd0*/  SHF.R.U32.HI R25, RZ, 0x2, R81 ;  /* 0x00000002ff197819 */ /* 0x000fca0000011651 */
[----:B------:R-:W4:Y:S01]  /*1fe0*/  LDG.E.ENL2.256 R20, R12, desc[UR36][R12.64] ;  /* 0xfe0000240c0c797e */ /* 0x000f220008121914 */
[----:B------:R-:W-:-:S06]  /*1ff0*/  IMAD.WIDE.U32 R24, R25, 0x20, R84 ;  /* 0x0000002019187825 */ /* 0x000fcc00078e0054 */
[----:B------:R-:W5:Y:S01]  /*2000*/  LDG.E.ENL2.256 R28, R24, desc[UR36][R24.64] ;  /* 0xfe0000241818797e */ /* 0x000f62000812191c */
[----:B------:R-:W-:-:S04]  /*2010*/  IMAD.IADD R81, R81, 0x1, R10 ;  /* 0x0000000151517824 */ /* 0x000fc800078e020a */
[----:B------:R-:W-:-:S05]  /*2020*/  IMAD R87, R10, 0x3, R81 ;  /* 0x000000030a577824 */ /* 0x000fca00078e0251 */
[----:B------:R-:W-:Y:S02]  /*2030*/  ISETP.GE.U32.AND P0, PT, R87, R80, PT ;  /* 0x000000505700720c */ /* 0x000fe40003f06070 */
[----:B--2---:R-:W-:Y:S02]  /*2040*/  IADD3 R77, P4, PT, R38, R77, RZ ;  /* 0x0000004d264d7210 */ /* 0x004fe40007f9e0ff */
[----:B------:R-:W-:Y:S02]  /*2050*/  IADD3 R48, P3, PT, R36, R48, RZ ;  /* 0x0000003024307210 */ /* 0x000fe40007f7e0ff */
[----:B------:R-:W-:Y:S01]  /*2060*/  IADD3 R79, P2, PT, R34, R79, RZ ;  /* 0x0000004f224f7210 */ /* 0x000fe20007f5e0ff */
[----:B------:R-:W-:Y:S01]  /*2070*/  IMAD.X R16, R39, 0x1, R16, P4 ;  /* 0x0000000127107824 */ /* 0x000fe200020e0610 */
[----:B------:R-:W-:Y:S02]  /*2080*/  IADD3.X R18, PT, PT, R37, R18, RZ, P3, !PT ;  /* 0x0000001225127210 */ /* 0x000fe40001ffe4ff */
[----:B---3--:R-:W-:Y:S01]  /*2090*/  IADD3 R0, P4, PT, R46, R0, RZ ;  /* 0x000000002e007210 */ /* 0x008fe20007f9e0ff */
[----:B------:R-:W-:Y:S01]  /*20a0*/  IMAD.X R50, R35, 0x1, R50, P2 ;  /* 0x0000000123327824 */ /* 0x000fe200010e0632 */
[----:B------:R-:W-:-:S02]  /*20b0*/  IADD3 R54, P1, PT, R32, R54, RZ ;  /* 0x0000003620367210 */ /* 0x000fc40007f3e0ff */
[----:B------:R-:W-:Y:S01]  /*20c0*/  IADD3 R3, P3, PT, R44, R3, RZ ;  /* 0x000000032c037210 */ /* 0x000fe20007f7e0ff */
[----:B------:R-:W-:Y:S01]  /*20d0*/  IMAD.X R65, R47, 0x1, R65, P4 ;  /* 0x000000012f417824 */ /* 0x000fe200020e0641 */
[----:B------:R-:W-:Y:S02]  /*20e0*/  IADD3 R71, P2, PT, R42, R71, RZ ;  /* 0x000000472a477210 */ /* 0x000fe40007f5e0ff */
[----:B----4-:R-:W-:Y:S02]  /*20f0*/  IADD3 R4, P4, PT, R14, R4, RZ ;  /* 0x000000040e047210 */ /* 0x010fe40007f9e0ff */
[----:B------:R-:W-:Y:S01]  /*2100*/  IADD3.X R52, PT, PT, R33, R52, RZ, P1, !PT ;  /* 0x0000003421347210 */ /* 0x000fe20000ffe4ff */
[----:B------:R-:W-:Y:S01]  /*2110*/  IMAD.X R69, R43, 0x1, R69, P2 ;  /* 0x000000012b457824 */ /* 0x000fe200010e0645 */
[----:B------:R-:W-:Y:S01]  /*2120*/  IADD3.X R67, PT, PT, R45, R67, RZ, P3, !PT ;  /* 0x000000432d437210 */ /* 0x000fe20001ffe4ff */
[----:B------:R-:W-:Y:S01]  /*2130*/  IMAD.X R61, R15, 0x1, R61, P4 ;  /* 0x000000010f3d7824 */ /* 0x000fe200020e063d */
[----:B------:R-:W-:-:S02]  /*2140*/  IADD3 R75, P1, PT, R40, R75, RZ ;  /* 0x0000004b284b7210 */ /* 0x000fc40007f3e0ff */
[----:B------:R-:W-:Y:S02]  /*2150*/  IADD3 R5, P3, PT, R12, R5, RZ ;  /* 0x000000050c057210 */ /* 0x000fe40007f7e0ff */
[----:B------:R-:W-:Y:S02]  /*2160*/  IADD3.X R73, PT, PT, R41, R73, RZ, P1, !PT ;  /* 0x0000004929497210 */ /* 0x000fe40000ffe4ff */
[----:B------:R-:W-:Y:S02]  /*2170*/  IADD3 R6, P2, PT, R22, R6, RZ ;  /* 0x0000000616067210 */ /* 0x000fe40007f5e0ff */
[----:B------:R-:W-:Y:S02]  /*2180*/  IADD3.X R63, PT, PT, R13, R63, RZ, P3, !PT ;  /* 0x0000003f0d3f7210 */ /* 0x000fe40001ffe4ff */
[----:B-----5:R-:W-:Y:S01]  /*2190*/  IADD3 R8, P4, PT, R26, R8, RZ ;  /* 0x000000081a087210 */ /* 0x020fe20007f9e0ff */
[----:B------:R-:W-:Y:S01]  /*21a0*/  IMAD.X R57, R23, 0x1, R57, P2 ;  /* 0x0000000117397824 */ /* 0x000fe200010e0639 */
[----:B------:R-:W-:-:S02]  /*21b0*/  IADD3 R19, P6, PT, R30, R19, RZ ;  /* 0x000000131e137210 */ /* 0x000fc40007fde0ff */
[----:B------:R-:W-:Y:S01]  /*21c0*/  IADD3 R7, P1, PT, R20, R7, RZ ;  /* 0x0000000714077210 */ /* 0x000fe20007f3e0ff */
[----:B------:R-:W-:Y:S01]  /*21d0*/  IMAD.X R53, R27, 0x1, R53, P4 ;  /* 0x000000011b357824 */ /* 0x000fe200020e0635 */
[----:B------:R-:W-:Y:S01]  /*21e0*/  IADD3 R9, P3, PT, R24, R9, RZ ;  /* 0x0000000918097210 */ /* 0x000fe20007f7e0ff */
[----:B------:R-:W-:Y:S01]  /*21f0*/  IMAD.X R49, R31, 0x1, R49, P6 ;  /* 0x000000011f317824 */ /* 0x000fe200030e0631 */
[----:B------:R-:W-:Y:S02]  /*2200*/  IADD3 R11, P5, PT, R28, R11, RZ ;  /* 0x0000000b1c0b7210 */ /* 0x000fe40007fbe0ff */
[----:B------:R-:W-:Y:S02]  /*2210*/  IADD3.X R59, PT, PT, R21, R59, RZ, P1, !PT ;  /* 0x0000003b153b7210 */ /* 0x000fe40000ffe4ff */
[----:B------:R-:W-:Y:S02]  /*2220*/  IADD3.X R55, PT, PT, R25, R55, RZ, P3, !PT ;  /* 0x0000003719377210 */ /* 0x000fe40001ffe4ff */
[----:B------:R-:W-:Y:S01]  /*2230*/  IADD3.X R51, PT, PT, R29, R51, RZ, P5, !PT ;  /* 0x000000331d337210 */ /* 0x000fe20002ffe4ff */
[----:B------:R-:W-:Y:S06]  /*2240*/  @!P0 BRA `(.L_x_7669) ;  /* 0xfffffffc00348947 */ /* 0x000fec000383ffff */
[----:B------:R-:W-:Y:S05]  /*2250*/  BSYNC.RECONVERGENT B1 ;  /* 0x0000000000017941 */ /* 0x000fea0003800200 */
.L_x_7668:
[----:B------:R-:W-:Y:S05]  /*2260*/  BSYNC.RECONVERGENT B0 ;  /* 0x0000000000007941 */ /* 0x000fea0003800200 */
.L_x_7667:
        /* <DEDUP_REMOVED lines=23> */
.L_x_7671:
[----:B------:R-:W-:Y:S05]  /*23e0*/  BSYNC.RECONVERGENT B0 ;  /* 0x0000000000007941 */ /* 0x000fea0003800200 */
.L_x_7670:
[----:B------:R-:W-:Y:S04]  /*23f0*/  BSSY.RECONVERGENT B0, `(.L_x_7672) ;  /* 0x000002a000007945 */ /* 0x000fe80003800200 */
[----:B------:R-:W-:Y:S05]  /*2400*/  @P0 BRA `(.L_x_7673) ;  /* 0x0000000000a00947 */ /* 0x000fea0003800000 */
[----:B------:R-:W-:Y:S01]  /*2410*/  IMAD.IADD R81, R81, 0x1, R10 ;  /* 0x0000000151517824 */ /* 0x000fe200078e020a */
[----:B-----5:R-:W-:Y:S02]  /*2420*/  IADD3 R79, P2, PT, R34, R79, RZ ;  /* 0x0000004f224f7210 */ /* 0x020fe40007f5e0ff */
[----:B------:R-:W-:Y:S02]  /*2430*/  IADD3 R77, P4, PT, R38, R77, RZ ;  /* 0x0000004d264d7210 */ /* 0x000fe40007f9e0ff */
[----:B------:R-:W-:Y:S01]  /*2440*/  ISETP.GE.U32.AND P0, PT, R81, R80, PT ;  /* 0x000000505100720c */ /* 0x000fe20003f06070 */
[----:B------:R-:W-:Y:S01]  /*2450*/  IMAD.X R50, R35, 0x1, R50, P2 ;  /* 0x0000000123327824 */ /* 0x000fe200010e0632 */
[----:B------:R-:W-:Y:S01]  /*2460*/  IADD3 R54, P1, PT, R32, R54, RZ ;  /* 0x0000003620367210 */ /* 0x000fe20007f3e0ff */
[----:B------:R-:W-:Y:S01]  /*2470*/  IMAD.X R16, R39, 0x1, R16, P4 ;  /* 0x0000000127107824 */ /* 0x000fe200020e0610 */
[----:B------:R-:W-:Y:S02]  /*2480*/  IADD3 R48, P3, PT, R36, R48, RZ ;  /* 0x0000003024307210 */ /* 0x000fe40007f7e0ff */
[----:B------:R-:W-:-:S02]  /*2490*/  IADD3.X R52, PT, PT, R33, R52, RZ, P1, !PT ;  /* 0x0000003421347210 */ /* 0x000fc40000ffe4ff */
[----:B------:R-:W-:-:S05]  /*24a0*/  IADD3.X R18, PT, PT, R37, R18, RZ, P3, !PT ;  /* 0x0000001225127210 */ /* 0x000fca0001ffe4ff */
[----:B------:R-:W-:Y:S05]  /*24b0*/  @P0 BRA `(.L_x_7673) ;  /* 0x0000000000740947 */ /* 0x000fea0003800000 */
[----:B------:R-:W-:Y:S02]  /*24c0*/  IADD3 R33, PT, PT, R81, R10, RZ ;  /* 0x0000000a51217210 */ /* 0x000fe40007ffe0ff */
[----:B------:R-:W-:Y:S02]  /*24d0*/  IADD3 R75, P1, PT, R40, R75, RZ ;  /* 0x0000004b284b7210 */ /* 0x000fe40007f3e0ff */
[----:B------:R-:W-:Y:S02]  /*24e0*/  ISETP.GE.U32.AND P0, PT, R33, R80, PT ;  /* 0x000000502100720c */ /* 0x000fe40003f06070 */
[----:B------:R-:W-:Y:S01]  /*24f0*/  IADD3 R3, P3, PT, R44, R3, RZ ;  /* 0x000000032c037210 */ /* 0x000fe20007f7e0ff */
[----:B------:R-:W-:Y:S01]  /*2500*/  IMAD.X R73, R41, 0x1, R73, P1 ;  /* 0x0000000129497824 */ /* 0x000fe200008e0649 */
[----:B------:R-:W-:Y:S02]  /*2510*/  IADD3 R71, P2, PT, R42, R71, RZ ;  /* 0x000000472a477210 */ /* 0x000fe40007f5e0ff */
[----:B------:R-:W-:Y:S01]  /*2520*/  IADD3 R0, P4, PT, R46, R0, RZ ;  /* 0x000000002e007210 */ /* 0x000fe20007f9e0ff */
[----:B------:R-:W-:Y:S01]  /*2530*/  IMAD.X R67, R45, 0x1, R67, P3 ;  /* 0x000000012d437824 */ /* 0x000fe200018e0643 */
[----:B------:R-:W-:-:S02]  /*2540*/  IADD3.X R69, PT, PT, R43, R69, RZ, P2, !PT ;  /* 0x000000452b457210 */ /* 0x000fc400017fe4ff */
[----:B------:R-:W-:-:S03]  /*2550*/  IADD3.X R65, PT, PT, R47, R65, RZ, P4, !PT ;  /* 0x000000412f417210 */ /* 0x000fc600027fe4ff */
[----:B------:R-:W-:Y:S06]  /*2560*/  @P0 BRA `(.L_x_7673) ;  /* 0x0000000000480947 */ /* 0x000fec0003800000 */
[----:B------:R-:W-:Y:S01]  /*2570*/  IMAD.IADD R33, R33, 0x1, R10 ;  /* 0x0000000121217824 */ /* 0x000fe200078e020a */
[----:B------:R-:W-:Y:S02]  /*2580*/  IADD3 R4, P2, PT, R14, R4, RZ ;  /* 0x000000040e047210 */ /* 0x000fe40007f5e0ff */
[----:B------:R-:W-:Y:S02]  /*2590*/  IADD3 R5, P1, PT, R12, R5, RZ ;  /* 0x000000050c057210 */ /* 0x000fe40007f3e0ff */
[----:B------:R-:W-:Y:S01]  /*25a0*/  ISETP.GE.U32.AND P0, PT, R33, R80, PT ;  /* 0x000000502100720c */ /* 0x000fe20003f06070 */
[----:B------:R-:W-:Y:S01]  /*25b0*/  IMAD.X R61, R15, 0x1, R61, P2 ;  /* 0x000000010f3d7824 */ /* 0x000fe200010e063d */
[----:B------:R-:W-:Y:S02]  /*25c0*/  IADD3.X R63, PT, PT, R13, R63, RZ, P1, !PT ;  /* 0x0000003f0d3f7210 */ /* 0x000fe40000ffe4ff */
[----:B------:R-:W-:Y:S02]  /*25d0*/  IADD3 R6, P2, PT, R22, R6, RZ ;  /* 0x0000000616067210 */ /* 0x000fe40007f5e0ff */
[----:B------:R-:W-:-:S03]  /*25e0*/  IADD3 R7, P1, PT, R20, R7, RZ ;  /* 0x0000000714077210 */ /* 0x000fc60007f3e0ff */
[----:B------:R-:W-:Y:S01]  /*25f0*/  IMAD.X R57, R23, 0x1, R57, P2 ;  /* 0x0000000117397824 */ /* 0x000fe200010e0639 */
[----:B------:R-:W-:-:S03]  /*2600*/  IADD3.X R59, PT, PT, R21, R59, RZ, P1, !PT ;  /* 0x0000003b153b7210 */ /* 0x000fc60000ffe4ff */
[----:B------:R-:W-:Y:S02]  /*2610*/  @!P0 IADD3 R8, P4, PT, R26, R8, RZ ;  /* 0x000000081a088210 */ /* 0x000fe40007f9e0ff */
[----:B------:R-:W-:Y:S02]  /*2620*/  @!P0 IADD3 R19, P6, PT, R30, R19, RZ ;  /* 0x000000131e138210 */ /* 0x000fe40007fde0ff */
[----:B------:R-:W-:Y:S01]  /*2630*/  @!P0 IADD3 R9, P3, PT, R24, R9, RZ ;  /* 0x0000000918098210 */ /* 0x000fe20007f7e0ff */
[----:B------:R-:W-:Y:S01]  /*2640*/  @!P0 IMAD.X R53, R27, 0x1, R53, P4 ;  /* 0x000000011b358824 */ /* 0x000fe200020e0635 */
[----:B------:R-:W-:Y:S01]  /*2650*/  @!P0 IADD3 R11, P5, PT, R28, R11, RZ ;  /* 0x0000000b1c0b8210 */ /* 0x000fe20007fbe0ff */
[----:B------:R-:W-:Y:S01]  /*2660*/  @!P0 IMAD.X R49, R31, 0x1, R49, P6 ;  /* 0x000000011f318824 */ /* 0x000fe200030e0631 */
[----:B------:R-:W-:Y:S02]  /*2670*/  @!P0 IADD3.X R55, PT, PT, R25, R55, RZ, P3, !PT ;  /* 0x0000003719378210 */ /* 0x000fe40001ffe4ff */
[----:B------:R-:W-:-:S09]  /*2680*/  @!P0 IADD3.X R51, PT, PT, R29, R51, RZ, P5, !PT ;  /* 0x000000331d338210 */ /* 0x000fd20002ffe4ff */
.L_x_7673:
[----:B------:R-:W-:Y:S05]  /*2690*/  BSYNC.RECONVERGENT B0 ;  /* 0x0000000000007941 */ /* 0x000fea0003800200 */
.L_x_7672:
[----:B-----5:R-:W-:Y:S02]  /*26a0*/  IADD3 R14, P4, P5, R5, R75, R54 ;  /* 0x0000004b050e7210 */ /* 0x020fe40007d9e036 */
        /* <DEDUP_REMOVED lines=14> */
[----:B------:R-:W-:Y:S01]  /*2790*/  IADD3.X R21, PT, PT, R51, R18, RZ, P2, !PT ;  /* 0x0000001233157210 */ /* 0x000fe200017fe4ff */
[----:B------:R-:W-:Y:S08]  /*27a0*/  BRA `(.L_x_7654) ;  /* 0x000000a000647947 */ /* 0x000ff00003800000 */
.L_x_7666:
[----:B------:R-:W-:-:S13]  /*27b0*/  ISETP.NE.AND P0, PT, R24, 0x1, PT ;  /* 0x000000011800780c */ /* 0x000fda0003f05270 */
[----:B------:R-:W-:Y:S05]  /*27c0*/  @P0 BRA `(.L_x_7674) ;  /* 0x0000000c00500947 */ /* 0x000fea0003800000 */
[----:B------:R-:W0:Y:S01]  /*27d0*/  LDC R14, c[0x0][0x39c] ;  /* 0x0000e700ff0e7b82 */ /* 0x000e220000000800 */
[----:B------:R-:W-:Y:S01]  /*27e0*/  BSSY.RECONVERGENT B0, `(.L_x_7675) ;  /* 0x000007a000007945 */ /* 0x000fe20003800200 */
[----:B------:R-:W-:-:S06]  /*27f0*/  MOV R79, R75 ;  /* 0x0000004b004f7202 */ /* 0x000fcc0000000f00 */
        /* <DEDUP_REMOVED lines=64> */
.L_x_7677:
        /* <DEDUP_REMOVED lines=8> */
[----:B------:R-:W-:Y:S01]  /*2c80*/  IMAD.IADD R79, R79, 0x1, R14 ;  /* 0x000000014f4f7824 */ /* 0x000fe200078e020e */
[----:B------:R-:W2:Y:S01]  /*2c90*/  LDG.E.ENL2.256 R40, R36, desc[UR36][R36.64] ;  /* 0xfe0000242424797e */ /* 0x000ea20008121928 */
[----:B------:R-:W-:Y:S01]  /*2ca0*/  IMAD.WIDE.U32 R44, R45, 0x20, R84 ;  /* 0x000000202d2c7825 */ /* 0x000fe200078e0054 */
[----:B------:R-:W-:-:S03]  /*2cb0*/  SHF.R.U32.HI R21, RZ, 0x2, R20 ;  /* 0x00000002ff157819 */ /* 0x000fc60000011614 */
[----:B------:R-:W-:Y:S02]  /*2cc0*/  IMAD R22, R0, R79, RZ ;  /* 0x0000004f00167224 */ /* 0x000fe400078e02ff */
[----:B------:R-:W3:Y:S01]  /*2cd0*/  LDG.E.ENL2.256 R48, R44, desc[UR36][R44.64] ;  /* 0xfe0000242c2c797e */ /* 0x000ee20008121930 */
[----:B------:R-:W-:Y:S02]  /*2ce0*/  IMAD.WIDE.U32 R20, R21, 0x20, R84 ;  /* 0x0000002015147825 */ /* 0x000fe400078e0054 */
[----:B------:R-:W-:-:S04]  /*2cf0*/  SHF.R.U32.HI R29, RZ, 0x2, R22 ;  /* 0x00000002ff1d7819 */ /* 0x000fc80000011616 */
[----:B------:R-:W4:Y:S01]  /*2d00*/  LDG.E.ENL2.256 R24, R20, desc[UR36][R20.64] ;  /* 0xfe0000241414797e */ /* 0x000f220008121918 */
[----:B------:R-:W-:-:S06]  /*2d10*/  IMAD.WIDE.U32 R28, R29, 0x20, R84 ;  /* 0x000000201d1c7825 */ /* 0x000fcc00078e0054 */
[----:B------:R-:W5:Y:S01]  /*2d20*/  LDG.E.ENL2.256 R32, R28, desc[UR36][R28.64] ;  /* 0xfe0000241c1c797e */ /* 0x000f620008121920 */
[----:B------:R-:W-:-:S05]  /*2d30*/  IADD3 R79, PT, PT, R79, R14, RZ ;  /* 0x0000000e4f4f7210 */ /* 0x000fca0007ffe0ff */
        /* <DEDUP_REMOVED lines=36> */
.L_x_7676:
[----:B------:R-:W-:Y:S05]  /*2f80*/  BSYNC.RECONVERGENT B0 ;  /* 0x0000000000007941 */ /* 0x000fea0003800200 */
.L_x_7675:
        /* <DEDUP_REMOVED lines=27> */
.L_x_7679:
[----:B------:R-:W-:Y:S05]  /*3140*/  BSYNC.RECONVERGENT B0 ;  /* 0x0000000000007941 */ /* 0x000fea0003800200 */
.L_x_7678:
[----:B------:R-:W-:Y:S04]  /*3150*/  BSSY.RECONVERGENT B0, `(.L_x_7680) ;  /* 0x000002a000007945 */ /* 0x000fe80003800200 */
[----:B------:R-:W-:Y:S05]  /*3160*/  @P0 BRA `(.L_x_7681) ;  /* 0x0000000000a00947 */ /* 0x000fea0003800000 */
[----:B------:R-:W-:Y:S02]  /*3170*/  IADD3 R79, PT, PT, R79, R14, RZ ;  /* 0x0000000e4f4f7210 */ /* 0x000fe40007ffe0ff */
[----:B-----5:R-:W-:Y:S02]  /*3180*/  IADD3 R58, P1, PT, R36, R58, RZ ;  /* 0x0000003a243a7210 */ /* 0x020fe40007f3e0ff */
        /* <DEDUP_REMOVED lines=26> */
[----:B------:R-:W-:-:S02]  /*3330*/  IADD3.X R8, PT, PT, R23, R8, RZ, P2, !PT ;  /* 0x0000000817087210 */ /* 0x000fc400017fe4ff */
[----:B------:R-:W-:Y:S01]  /*3340*/  IADD3 R61, P2, PT, R26, R61, RZ ;  /* 0x0000003d1a3d7210 */ /* 0x000fe20007f5e0ff */
[----:B------:R-:W-:-:S03]  /*3350*/  IMAD.X R7, R25, 0x1, R7, P1 ;  /* 0x0000000119077824 */ /* 0x000fc600008e0607 */
[----:B------:R-:W-:Y:S02]  /*3360*/  IADD3.X R10, PT, PT, R27, R10, RZ, P2, !PT ;  /* 0x0000000a1b0a7210 */ /* 0x000fe400017fe4ff */
[----:B------:R-:W-:Y:S02]  /*3370*/  @!P0 IADD3 R63, P3, PT, R28, R63, RZ ;  /* 0x0000003f1c3f8210 */ /* 0x000fe40007f7e0ff */
[----:B------:R-:W-:Y:S02]  /*3380*/  @!P0 IADD3 R67, P5, PT, R32, R67, RZ ;  /* 0x0000004320438210 */ /* 0x000fe40007fbe0ff */
[----:B------:R-:W-:Y:S01]  /*3390*/  @!P0 IADD3 R65, P4, PT, R30, R65, RZ ;  /* 0x000000411e418210 */ /* 0x000fe20007f9e0ff */
[----:B------:R-:W-:Y:S01]  /*33a0*/  @!P0 IMAD.X R9, R29, 0x1, R9, P3 ;  /* 0x000000011d098824 */ /* 0x000fe200018e0609 */
[----:B------:R-:W-:Y:S01]  /*33b0*/  @!P0 IADD3 R69, P6, PT, R34, R69, RZ ;  /* 0x0000004522458210 */ /* 0x000fe20007fde0ff */
[----:B------:R-:W-:Y:S01]  /*33c0*/  @!P0 IMAD.X R11, R33, 0x1, R11, P5 ;  /* 0x00000001210b8824 */ /* 0x000fe200028e060b */
[----:B------:R-:W-:-:S02]  /*33d0*/  @!P0 IADD3.X R12, PT, PT, R31, R12, RZ, P4, !PT ;  /* 0x0000000c1f0c8210 */ /* 0x000fc400027fe4ff */
[----:B------:R-:W-:-:S09]  /*33e0*/  @!P0 IADD3.X R13, PT, PT, R35, R13, RZ, P6, !PT ;  /* 0x0000000d230d8210 */ /* 0x000fd200037fe4ff */
.L_x_7681:
[----:B------:R-:W-:Y:S05]  /*33f0*/  BSYNC.RECONVERGENT B0 ;  /* 0x0000000000007941 */ /* 0x000fea0003800200 */
.L_x_7680:
[----:B------:R-:W-:Y:S02]  /*3400*/  IADD3 R14, P4, P5, R55, R73, R58 ;  /* 0x00000049370e7210 */ /* 0x000fe40007d9e03a */
[----:B------:R-:W-:Y:S02]  /*3410*/  IADD3 R0, P0, P1, R57, R15, R54 ;  /* 0x0000000f39007210 */ /* 0x000fe4000791e036 */
[----:B-----5:R-:W-:Y:S02]  /*3420*/  IADD3 R20, P2, P3, R59, R19, R52 ;  /* 0x000000133b147210 */ /* 0x020fe40007b5e034 */
        /* <DEDUP_REMOVED lines=8> */
[----:B------:R-:W-:Y:S01]  /*34b0*/  IADD3 R8, P3, PT, R69, R16, RZ ;  /* 0x0000001045087210 */ /* 0x000fe20007f7e0ff */
[----:B------:R-:W-:Y:S01]  /*34c0*/  IMAD.X R21, R11, 0x1, R18, P2 ;  /* 0x000000010b157824 */ /* 0x000fe200010e0612 */
[----:B------:R-:W-:-:S02]  /*34d0*/  IADD3.X R6, PT, PT, R10, R6, R75, P5, P4 ;  /* 0x000000060a067210 */ /* 0x000fc40002fe844b */
[----:B------:R-:W-:Y:S02]  /*34e0*/  IADD3.X R53, PT, PT, R12, R53, RZ, P1, !PT ;  /* 0x000000350c357210 */ /* 0x000fe40000ffe4ff */
[----:B------:R-:W-:Y:S01]  /*34f0*/  IADD3.X R9, PT, PT, R13, R6, RZ, P3, !PT ;  /* 0x000000060d097210 */ /* 0x000fe20001ffe4ff */
[----:B------:R-:W-:Y:S06]  /*3500*/  BRA `(.L_x_7654) ;  /* 0x00000094000c7947 */ /* 0x000fec0003800000 */
.L_x_7674:
[----:B------:R-:W0:Y:S01]  /*3510*/  LDCU UR4, c[0x0][0x39c] ;  /* 0x00007380ff0477ac */ /* 0x000e220008000800 */
[----:B------:R-:W1:Y:S01]  /*3520*/  LDC R0, c[0x0][0x388] ;  /* 0x0000e200ff007b82 */ /* 0x000e620000000800 */
[----:B------:R-:W-:Y:S07]  /*3530*/  BSSY.RECONVERGENT B0, `(.L_x_7682) ;  /* 0x000048e000007945 */ /* 0x000fee0003800200 */
[----:B------:R-:W2:Y:S01]  /*3540*/  LDC R10, c[0x0][0x38c] ;  /* 0x0000e300ff0a7b82 */ /* 0x000ea20000000800 */
[----:B0-----:R-:W-:-:S04]  /*3550*/  IMAD.U32 R78, RZ, RZ, UR4 ;  /* 0x00000004ff4e7e24 */ /* 0x001fc8000f8e00ff */
[----:B------:R-:W-:Y:S01]  /*3560*/  IMAD R3, R78, 0x3, R75 ;  /* 0x000000034e037824 */ /* 0x000fe200078e024b */
[----:B-1----:R-:W-:Y:S01]  /*3570*/  MOV R8, R0 ;  /* 0x0000000000087202 */ /* 0x002fe20000000f00 */
[----:B------:R-:W-:-:S03]  /*3580*/  IMAD.MOV.U32 R11, RZ, RZ, R0 ;  /* 0x000000ffff0b7224 */ /* 0x000fc600078e0000 */
        /* <DEDUP_REMOVED lines=65> */
.L_x_7689:
        /* <DEDUP_REMOVED lines=329> */
.L_x_7685:
        /* <DEDUP_REMOVED lines=241> */
.L_x_7686:
        /* <DEDUP_REMOVED lines=241> */
.L_x_7687:
        /* <DEDUP_REMOVED lines=241> */
.L_x_7688:
[----:B------:R-:W-:-:S04]  /*7b60*/  LOP3.LUT R25, R28, 0xffffffe0, RZ, 0xc0, !PT ;  /* 0xffffffe01c197812 */ /* 0x000fc800078ec0ff */
[----:B------:R-:W-:-:S05]  /*7b70*/  IADD3 R24, P1, PT, R25, R84, RZ ;  /* 0x0000005419187210 */ /* 0x000fca0007f3e0ff */
[----:B------:R-:W-:-:S06]  /*7b80*/  IMAD.X R25, RZ, RZ, R85, P1 ;  /* 0x000000ffff197224 */ /* 0x000fcc00008e0655 */
[----:B------:R-:W5:Y:S02]  /*7b90*/  LDG.E.ENL2.256 R28, R24, desc[UR36][R24.64] ;  /* 0xfe0000241818797e */ /* 0x000f64000812191c */
.L_x_7684:
[----:B------:R-:W1:Y:S01]  /*7ba0*/  LDCU UR5, c[0x0][0x394] ;  /* 0x00007280ff0577ac */ /* 0x000e620008000800 */
[----:B------:R-:W-:Y:S02]  /*7bb0*/  MOV R78, UR4 ;  /* 0x00000004004e7c02 */ /* 0x000fe40008000f00 */
[----:B-----5:R-:W-:Y:S02]  /*7bc0*/  IADD3 R74, P6, PT, R74, R52, RZ ;  /* 0x000000344a4a7210 */ /* 0x020fe40007fde0ff */
[----:B------:R-:W-:Y:S01]  /*7bd0*/  IADD3 R68, P2, PT, R68, R48, RZ ;  /* 0x0000003044447210 */ /* 0x000fe20007f5e0ff */
[----:B------:R-:W-:Y:S01]  /*7be0*/  IMAD R75, R78, 0x4, R75 ;  /* 0x000000044e4b7824 */ /* 0x000fe200078e024b */
[----:B------:R-:W-:Y:S01]  /*7bf0*/  IADD3 R69, P3, PT, R69, R44, RZ ;  /* 0x0000002c45457210 */ /* 0x000fe20007f7e0ff */
[----:B------:R-:W-:Y:S01]  /*7c00*/  IMAD.X R72, R72, 0x1, R53, P6 ;  /* 0x0000000148487824 */ /* 0x000fe200030e0635 */
[----:B------:R-:W-:Y:S01]  /*7c10*/  IADD3 R73, P5, PT, R73, R54, RZ ;  /* 0x0000003649497210 */ /* 0x000fe20007fbe0ff */
[----:B------:R-:W-:Y:S01]  /*7c20*/  IMAD R79, R78, 0x3, R75 ;  /* 0x000000034e4f7824 */ /* 0x000fe200078e024b */
[----:B------:R-:W-:Y:S01]  /*7c30*/  IADD3 R71, P4, PT, R71, R50, RZ ;  /* 0x0000003247477210 */ /* 0x000fe20007f9e0ff */
[----:B------:R-:W-:Y:S01]  /*7c40*/  IMAD.X R66, R66, 0x1, R49, P2 ;  /* 0x0000000142427824 */ /* 0x000fe200010e0631 */
[----:B------:R-:W-:Y:S01]  /*7c50*/  IADD3 R67, P6, PT, R67, R46, RZ ;  /* 0x0000002e43437210 */ /* 0x000fe20007fde0ff */
[----:B------:R-:W-:Y:S01]  /*7c60*/  IMAD.X R62, R62, 0x1, R45, P3 ;  /* 0x000000013e3e7824 */ /* 0x000fe200018e062d */
[----:B------:R-:W-:-:S02]  /*7c70*/  IADD3.X R70, PT, PT, R70, R55, RZ, P5, !PT ;  /* 0x0000003746467210 */ /* 0x000fc40002ffe4ff */
[----:B------:R-:W-:Y:S02]  /*7c80*/  IADD3.X R64, PT, PT, R64, R51, RZ, P4, !PT ;  /* 0x0000003340407210 */ /* 0x000fe400027fe4ff */
[----:B-1----:R-:W-:Y:S02]  /*7c90*/  MOV R80, UR5 ;  /* 0x0000000500507c02 */ /* 0x002fe40008000f00 */
[----:B------:R-:W-:Y:S02]  /*7ca0*/  IADD3.X R65, PT, PT, R65, R47, RZ, P6, !PT ;  /* 0x0000002f41417210 */ /* 0x000fe400037fe4ff */
[----:B------:R-:W-:Y:S02]  /*7cb0*/  ISETP.GE.U32.AND P1, PT, R79, R80, PT ;  /* 0x000000504f00720c */ /* 0x000fe40003f26070 */
[----:B------:R-:W-:Y:S02]  /*7cc0*/  IADD3 R63, P5, PT, R63, R40, RZ ;  /* 0x000000283f3f7210 */ /* 0x000fe40007fbe0ff */
[----:B------:R-:W-:-:S02]  /*7cd0*/  IADD3 R0, P2, PT, R0, R42, RZ ;  /* 0x0000002a00007210 */ /* 0x000fc40007f5e0ff */
[----:B------:R-:W-:Y:S01]  /*7ce0*/  IADD3 R3, P4, PT, R3, R36, RZ ;  /* 0x0000002403037210 */ /* 0x000fe20007f9e0ff */
[----:B------:R-:W-:Y:S01]  /*7cf0*/  IMAD.X R60, R60, 0x1, R41, P5 ;  /* 0x000000013c3c7824 */ /* 0x000fe200028e0629 */
[----:B------:R-:W-:Y:S02]  /*7d00*/  IADD3 R4, P3, PT, R4, R38, RZ ;  /* 0x0000002604047210 */ /* 0x000fe40007f7e0ff */
[----:B------:R-:W-:Y:S01]  /*7d10*/  IADD3 R5, P6, PT, R5, R32, RZ ;  /* 0x0000002005057210 */ /* 0x000fe20007fde0ff */
[----:B------:R-:W-:Y:S01]  /*7d20*/  IMAD.X R59, R59, 0x1, R37, P4 ;  /* 0x000000013b3b7824 */ /* 0x000fe200020e0625 */
[----:B------:R-:W-:Y:S02]  /*7d30*/  IADD3.X R61, PT, PT, R61, R43, RZ, P2, !PT ;  /* 0x0000002b3d3d7210 */ /* 0x000fe400017fe4ff */
[----:B------:R-:W-:Y:S01]  /*7d40*/  IADD3.X R58, PT, PT, R58, R39, RZ, P3, !PT ;  /* 0x000000273a3a7210 */ /* 0x000fe20001ffe4ff */
[----:B------:R-:W-:Y:S01]  /*7d50*/  IMAD.X R57, R57, 0x1, R33, P6 ;  /* 0x0000000139397824 */ /* 0x000fe200030e0621 */
[----:B------:R-:W-:-:S02]  /*7d60*/  IADD3 R9, P2, PT, R9, R24, RZ ;  /* 0x0000001809097210 */ /* 0x000fc40007f5e0ff */
[----:B------:R-:W-:Y:S02]  /*7d70*/  IADD3 R11, P3, PT, R11, R28, RZ ;  /* 0x0000001c0b0b7210 */ /* 0x000fe40007f7e0ff */
[----:B------:R-:W-:Y:S01]  /*7d80*/  IADD3 R7, P5, PT, R7, R34, RZ ;  /* 0x0000002207077210 */ /* 0x000fe20007fbe0ff */
[----:B------:R-:W-:Y:S01]  /*7d90*/  IMAD.X R19, R19, 0x1, R25, P2 ;  /* 0x0000000113137824 */ /* 0x000fe200010e0619 */
[----:B------:R-:W-:Y:S01]  /*7da0*/  IADD3 R6, P4, PT, R6, R26, RZ ;  /* 0x0000001a06067210 */ /* 0x000fe20007f9e0ff */
[----:B------:R-:W-:Y:S01]  /*7db0*/  IMAD.X R16, R16, 0x1, R29, P3 ;  /* 0x0000000110107824 */ /* 0x000fe200018e061d */
[----:B------:R-:W-:Y:S02]  /*7dc0*/  IADD3 R8, P6, PT, R8, R30, RZ ;  /* 0x0000001e08087210 */ /* 0x000fe40007fde0ff */
[----:B------:R-:W-:Y:S02]  /*7dd0*/  IADD3.X R56, PT, PT, R56, R35, RZ, P5, !PT ;  /* 0x0000002338387210 */ /* 0x000fe40002ffe4ff */
[----:B------:R-:W-:-:S02]  /*7de0*/  IADD3.X R18, PT, PT, R18, R27, RZ, P4, !PT ;  /* 0x0000001b12127210 */ /* 0x000fc400027fe4ff */
[----:B------:R-:W-:Y:S01]  /*7df0*/  IADD3.X R10, PT, PT, R10, R31, RZ, P6, !PT ;  /* 0x0000001f0a0a7210 */ /* 0x000fe200037fe4ff */
[----:B------:R-:W-:Y:S06]  /*7e00*/  @!P1 BRA `(.L_x_7689) ;  /* 0xffffffb800e49947 */ /* 0x000fec000383ffff */
.L_x_7683:
[----:B0-----:R-:W-:Y:S05]  /*7e10*/  BSYNC.RECONVERGENT B0 ;  /* 0x0000000000007941 */ /* 0x001fea0003800200 */
.L_x_7682:
        /* <DEDUP_REMOVED lines=284> */
.L_x_7693:
[----:B------:R-:W-:Y:S02]  /*8fe0*/  SHF.R.U32.HI R20, RZ, 0x5, R20 ;  /* 0x00000005ff147819 */ /* 0x000fe40000011614 */
[----:B------:R-:W-:-:S07]  /*8ff0*/  MOV R21, RZ ;  /* 0x000000ff00157202 */ /* 0x000fce0000000f00 */
.L_x_7692:
        /* <DEDUP_REMOVED lines=284> */
.L_x_7695:
[----:B------:R-:W-:Y:S02]  /*a1c0*/  SHF.R.U32.HI R14, RZ, 0x5, R40 ;  /* 0x00000005ff0e7819 */ /* 0x000fe40000011628 */
[----:B------:R-:W-:-:S07]  /*a1d0*/  MOV R15, RZ ;  /* 0x000000ff000f7202 */ /* 0x000fce0000000f00 */
.L_x_7694:
        /* <DEDUP_REMOVED lines=281> */
.L_x_7697:
[----:B------:R-:W-:Y:S02]  /*b370*/  SHF.R.U32.HI R14, RZ, 0x5, R32 ;  /* 0x00000005ff0e7819 */ /* 0x000fe40000011620 */
[----:B------:R-:W-:-:S07]  /*b380*/  MOV R15, RZ ;  /* 0x000000ff000f7202 */ /* 0x000fce0000000f00 */
.L_x_7696:
        /* <DEDUP_REMOVED lines=281> */
.L_x_7699:
[----:B------:R-:W-:Y:S01]  /*c520*/  SHF.R.U32.HI R20, RZ, 0x5, R20 ;  /* 0x00000005ff147819 */ /* 0x000fe20000011614 */
[----:B------:R-:W-:-:S07]  /*c530*/  IMAD.MOV.U32 R21, RZ, RZ, RZ ;  /* 0x000000ffff157224 */ /* 0x000fce00078e00ff */
.L_x_7698:
[----:B------:R-:W-:-:S04]  /*c540*/  LEA R24, P0, R20, R77, 0x5 ;  /* 0x0000004d14187211 */ /* 0x000fc800078028ff */
[----:B------:R-:W-:-:S06]  /*c550*/  LEA.HI.X R25, R20, R76, R21, 0x5, P0 ;  /* 0x0000004c14197211 */ /* 0x000fcc00000f2c15 */
[----:B------:R-:W5:Y:S03]  /*c560*/  LDG.E.ENL2.256 R28, R24, desc[UR36][R24.64] ;  /* 0xfe0000241818797e */ /* 0x000f66000812191c */
.L_x_7691:
[----:B------:R-:W-:Y:S05]  /*c570*/  BSYNC.RECONVERGENT B0 ;  /* 0x0000000000007941 */ /* 0x000fea0003800200 */
.L_x_7690:
[----:B------:R-:W-:Y:S01]  /*c580*/  ISETP.GE.U32.AND P0, PT, R75, R80, PT ;  /* 0x000000504b00720c */ /* 0x000fe20003f06070 */
[----:B------:R-:W-:-:S12]  /*c590*/  BSSY.RECONVERGENT B0, `(.L_x_7700) ;  /* 0x000002a000007945 */ /* 0x000fd80003800200 */
[----:B------:R-:W-:Y:S05]  /*c5a0*/  @P0 BRA `(.L_x_7701) ;  /* 0x0000000000a00947 */ /* 0x000fea0003800000 */
[----:B------:R-:W-:Y:S02]  /*c5b0*/  IADD3 R13, PT, PT, R75, R78, RZ ;  /* 0x0000004e4b0d7210 */ /* 0x000fe40007ffe0ff */
[----:B-----5:R-:W-:Y:S02]  /*c5c0*/  IADD3 R73, P2, PT, R54, R73, RZ ;  /* 0x0000004936497210 */ /* 0x020fe40007f5e0ff */
[----:B------:R-:W-:Y:S02]  /*c5d0*/  ISETP.GE.U32.AND P0, PT, R13, R80, PT ;  /* 0x000000500d00720c */ /* 0x000fe40003f06070 */
[----:B------:R-:W-:Y:S01]  /*c5e0*/  IADD3 R74, P1, PT, R52, R74, RZ ;  /* 0x0000004a344a7210 */ /* 0x000fe20007f3e0ff */
[----:B------:R-:W-:Y:S01]  /*c5f0*/  IMAD.X R70, R55, 0x1, R70, P2 ;  /* 0x0000000137467824 */ /* 0x000fe200010e0646 */
[----:B------:R-:W-:Y:S02]  /*c600*/  IADD3 R68, P3, PT, R48, R68, RZ ;  /* 0x0000004430447210 */ /* 0x000fe40007f7e0ff */
[----:B------:R-:W-:-:S02]  /*c610*/  IADD3 R71, P4, PT, R50, R71, RZ ;  /* 0x0000004732477210 */ /* 0x000fc40007f9e0ff */
[----:B------:R-:W-:Y:S02]  /*c620*/  IADD3.X R72, PT, PT, R53, R72, RZ, P1, !PT ;  /* 0x0000004835487210 */ /* 0x000fe40000ffe4ff */
[----:B------:R-:W-:Y:S02]  /*c630*/  IADD3.X R66, PT, PT, R49, R66, RZ, P3, !PT ;  /* 0x0000004231427210 */ /* 0x000fe40001ffe4ff */
[----:B------:R-:W-:Y:S01]  /*c640*/  IADD3.X R64, PT, PT, R51, R64, RZ, P4, !PT ;  /* 0x0000004033407210 */ /* 0x000fe200027fe4ff */
[----:B------:R-:W-:Y:S06]  /*c650*/  @P0 BRA `(.L_x_7701) ;  /* 0x0000000000740947 */ /* 0x000fec0003800000 */
[----:B------:R-:W-:Y:S01]  /*c660*/  IMAD.IADD R13, R13, 0x1, R78 ;  /* 0x000000010d0d7824 */ /* 0x000fe200078e024e */
[----:B------:R-:W-:Y:S02]  /*c670*/  IADD3 R63, P3, PT, R40, R63, RZ ;  /* 0x0000003f283f7210 */ /* 0x000fe40007f7e0ff */
[----:B------:R-:W-:Y:S02]  /*c680*/  IADD3 R69, P1, PT, R44, R69, RZ ;  /* 0x000000452c457210 */ /* 0x000fe40007f3e0ff */
[----:B------:R-:W-:Y:S01]  /*c690*/  ISETP.GE.U32.AND P0, PT, R13, R80, PT ;  /* 0x000000500d00720c */ /* 0x000fe20003f06070 */
[----:B------:R-:W-:Y:S01]  /*c6a0*/  IMAD.X R60, R41, 0x1, R60, P3 ;  /* 0x00000001293c7824 */ /* 0x000fe200018e063c */
[----:B------:R-:W-:Y:S02]  /*c6b0*/  IADD3 R67, P2, PT, R46, R67, RZ ;  /* 0x000000432e437210 */ /* 0x000fe40007f5e0ff */
[----:B------:R-:W-:Y:S02]  /*c6c0*/  IADD3 R0, P4, PT, R42, R0, RZ ;  /* 0x000000002a007210 */ /* 0x000fe40007f9e0ff */
[----:B------:R-:W-:-:S02]  /*c6d0*/  IADD3.X R62, PT, PT, R45, R62, RZ, P1, !PT ;  /* 0x0000003e2d3e7210 */ /* 0x000fc40000ffe4ff */
[----:B------:R-:W-:Y:S02]  /*c6e0*/  IADD3.X R65, PT, PT, R47, R65, RZ, P2, !PT ;  /* 0x000000412f417210 */ /* 0x000fe400017fe4ff */
[----:B------:R-:W-:-:S03]  /*c6f0*/  IADD3.X R61, PT, PT, R43, R61, RZ, P4, !PT ;  /* 0x0000003d2b3d7210 */ /* 0x000fc600027fe4ff */
        /* <DEDUP_REMOVED lines=15> */
[----:B------:R-:W-:Y:S02]  /*c7f0*/  @!P1 IADD3 R8, P6, PT, R30, R8, RZ ;  /* 0x000000081e089210 */ /* 0x000fe40007fde0ff */
[----:B------:R-:W-:-:S02]  /*c800*/  @!P1 IADD3.X R19, PT, PT, R25, R19, RZ, P3, !PT ;  /* 0x0000001319139210 */ /* 0x000fc40001ffe4ff */
[----:B------:R-:W-:Y:S02]  /*c810*/  @!P1 IADD3.X R18, PT, PT, R27, R18, RZ, P4, !PT ;  /* 0x000000121b129210 */ /* 0x000fe400027fe4ff */
[----:B------:R-:W-:-:S07]  /*c820*/  @!P1 IADD3.X R10, PT, PT, R31, R10, RZ, P6, !PT ;  /* 0x0000000a1f0a9210 */ /* 0x000fce00037fe4ff */
.L_x_7701:
[----:B------:R-:W-:Y:S05]  /*c830*/  BSYNC.RECONVERGENT B0 ;  /* 0x0000000000007941 */ /* 0x000fea0003800200 */
.L_x_7700:
[----:B------:R-:W-:Y:S02]  /*c840*/  IADD3 R14, P4, P5, R3, R69, R74 ;  /* 0x00000045030e7210 */ /* 0x000fe40007d9e04a */
[----:B------:R-:W-:Y:S02]  /*c850*/  IADD3 R67, P0, P1, R4, R67, R73 ;  /* 0x0000004304437210 */ /* 0x000fe4000791e049 */
[----:B------:R-:W-:Y:S02]  /*c860*/  IADD3 R20, P2, P3, R5, R63, R68 ;  /* 0x0000003f05147210 */ /* 0x000fe40007b5e044 */
[----:B------:R-:W-:Y:S02]  /*c870*/  IADD3.X R62, PT, PT, R59, R62, R72, P4, P5 ;  /* 0x0000003e3b3e7210 */ /* 0x000fe400027ea448 */
[----:B------:R-:W-:Y:S02]  /*c880*/  IADD3 R7, P5, P4, R7, R0, R71 ;  /* 0x0000000007077210 */ /* 0x000fe40007cbe047 */
[----:B-----5:R-:W-:-:S02]  /*c890*/  IADD3.X R53, PT, PT, R58, R65, R70, P0, P1 ;  /* 0x000000413a357210 */ /* 0x020fc400007e2446 */
[----:B------:R-:W-:Y:S02]  /*c8a0*/  IADD3.X R21, PT, PT, R57, R60, R66, P2, P3 ;  /* 0x0000003c39157210 */ /* 0x000fe400017e6442 */
[----:B------:R-:W-:Y:S02]  /*c8b0*/  IADD3 R14, P0, PT, R14, R9, RZ ;  /* 0x000000090e0e7210 */ /* 0x000fe40007f1e0ff */
[----:B------:R-:W-:Y:S02]  /*c8c0*/  IADD3 R0, P1, PT, R67, R6, RZ ;  /* 0x0000000643007210 */ /* 0x000fe40007f3e0ff */
[----:B------:R-:W-:Y:S02]  /*c8d0*/  IADD3 R20, P2, PT, R20, R11, RZ ;  /* 0x0000000b14147210 */ /* 0x000fe40007f5e0ff */
[----:B------:R-:W-:Y:S01]  /*c8e0*/  IADD3 R8, P3, PT, R7, R8, RZ ;  /* 0x0000000807087210 */ /* 0x000fe20007f7e0ff */
[----:B------:R-:W-:Y:S01]  /*c8f0*/  IMAD.X R53, R53, 0x1, R18, P1 ;  /* 0x0000000135357824 */ /* 0x000fe200008e0612 */
[----:B------:R-:W-:-:S02]  /*c900*/  IADD3.X R9, PT, PT, R56, R61, R64, P5, P4 ;  /* 0x0000003d38097210 */ /* 0x000fc40002fe8440 */
[----:B------:R-:W-:Y:S02]  /*c910*/  IADD3.X R15, PT, PT, R62, R19, RZ, P0, !PT ;  /* 0x000000133e0f7210 */ /* 0x000fe400007fe4ff */
[----:B------:R-:W-:Y:S02]  /*c920*/  IADD3.X R21, PT, PT, R21, R16, RZ, P2, !PT ;  /* 0x0000001015157210 */ /* 0x000fe400017fe4ff */
[----:B------:R-:W-:-:S07]  /*c930*/  IADD3.X R9, PT, PT, R9, R10, RZ, P3, !PT ;  /* 0x0000000a09097210 */ /* 0x000fce0001ffe4ff */
.L_x_7654:
[----:B------:R-:W-:Y:S05]  /*c940*/  BSYNC.RECONVERGENT B6 ;  /* 0x0000000000067941 */ /* 0x000fea0003800200 */
.L_x_7653:
        /* <DEDUP_REMOVED lines=9> */
[----:B------:R-:W-:Y:S01]  /*c9e0*/  VIADD R4, R3, 0x10 ;  /* 0x0000001003047836 */ /* 0x000fe20000000000 */
[----:B------:R-:W-:Y:S01]  /*c9f0*/  MOV R23, R9 ;  /* 0x0000000900177202 */ /* 0x000fe20000000f00 */
[----:B------:R-:W3:Y:S01]  /*ca00*/  LDC R13, c[0x0][0x364] ;  /* 0x0000d900ff0d7b82 */ /* 0x000ee20000000800 */
[----:B--2---:R-:W-:-:S02]  /*ca10*/  IMAD R3, R2, R12, R17 ;  /* 0x0000000c02037224 */ /* 0x004fc400078e0211 */
[----:B-1----:R-:W-:Y:S01]  /*ca20*/  LEA R10, R5, R4, 0x18 ;  /* 0x00000004050a7211 */ /* 0x002fe200078ec0ff */
[----:B------:R-:W-:Y:S01]  /*ca30*/  IMAD.MOV.U32 R5, RZ, RZ, R15 ;  /* 0x000000ffff057224 */ /* 0x000fe200078e000f */
[----:B------:R-:W-:Y:S02]  /*ca40*/  MOV R4, R14 ;  /* 0x0000000e00047202 */ /* 0x000fe40000000f00 */
[----:B------:R-:W-:Y:S02]  /*ca50*/  LEA R3, R3, R10, 0x5 ;  /* 0x0000000a03037211 */ /* 0x000fe400078e28ff */
[----:B---3--:R-:W-:-:S03]  /*ca60*/  ISETP.GE.U32.AND P0, PT, R13, 0x2, PT ;  /* 0x000000020d00780c */ /* 0x008fc60003f06070 */
[----:B------:R1:W-:Y:S04]  /*ca70*/  STS.128 [R3], R4 ;  /* 0x0000000403007388 */ /* 0x0003e80000000c00 */
[----:B------:R1:W-:Y:S06]  /*ca80*/  STS.128 [R3+0x10], R20 ;  /* 0x0000101403007388 */ /* 0x0003ec0000000c00 */
[----:B------:R-:W-:Y:S05]  /*ca90*/  @!P0 BRA `(.L_x_7702) ;  /* 0x0000000000848947 */ /* 0x000fea0003800000 */
[----:B-1----:R-:W-:-:S07]  /*caa0*/  MOV R4, R13 ;  /* 0x0000000d00047202 */ /* 0x002fce0000000f00 */
.L_x_7705:
        /* <DEDUP_REMOVED lines=11> */
[----:B------:R-:W1:Y:S04]  /*cb60*/  LDS.128 R4, [R11] ;  /* 0x000000000b047984 */ /* 0x000e680000000c00 */
[----:B------:R-:W2:Y:S01]  /*cb70*/  LDS.128 R24, [R11+0x10] ;  /* 0x000010000b187984 */ /* 0x000ea20000000c00 */
[----:B-1----:R-:W-:Y:S02]  /*cb80*/  IADD3 R0, P2, PT, R6, R0, RZ ;  /* 0x0000000006007210 */ /* 0x002fe40007f5e0ff */
[----:B------:R-:W-:Y:S02]  /*cb90*/  IADD3 R14, P0, PT, R4, R14, RZ ;  /* 0x0000000e040e7210 */ /* 0x000fe40007f1e0ff */
[----:B--2---:R-:W-:Y:S01]  /*cba0*/  IADD3 R8, P4, PT, R26, R8, RZ ;  /* 0x000000081a087210 */ /* 0x004fe20007f9e0ff */
[----:B------:R-:W-:Y:S01]  /*cbb0*/  IMAD.X R53, R7, 0x1, R53, P2 ;  /* 0x0000000107357824 */ /* 0x000fe200010e0635 */
[----:B------:R-:W-:Y:S01]  /*cbc0*/  IADD3 R20, P3, PT, R24, R20, RZ ;  /* 0x0000001418147210 */ /* 0x000fe20007f7e0ff */
[----:B------:R-:W-:Y:S01]  /*cbd0*/  IMAD.MOV.U32 R4, RZ, RZ, R14 ;  /* 0x000000ffff047224 */ /* 0x000fe200078e000e */
[----:B------:R-:W-:Y:S01]  /*cbe0*/  IADD3.X R15, PT, PT, R5, R15, RZ, P0, !PT ;  /* 0x0000000f050f7210 */ /* 0x000fe200007fe4ff */
[----:B------:R-:W-:Y:S01]  /*cbf0*/  IMAD.MOV.U32 R7, RZ, RZ, R53 ;  /* 0x000000ffff077224 */ /* 0x000fe200078e0035 */
[----:B------:R-:W-:-:S02]  /*cc00*/  IADD3.X R9, PT, PT, R27, R9, RZ, P4, !PT ;  /* 0x000000091b097210 */ /* 0x000fc400027fe4ff */
[----:B------:R-:W-:Y:S02]  /*cc10*/  IADD3.X R21, PT, PT, R25, R21, RZ, P3, !PT ;  /* 0x0000001519157210 */ /* 0x000fe40001ffe4ff */
[----:B------:R-:W-:Y:S02]  /*cc20*/  MOV R5, R15 ;  /* 0x0000000f00057202 */ /* 0x000fe40000000f00 */
[----:B------:R-:W-:Y:S02]  /*cc30*/  MOV R6, R0 ;  /* 0x0000000000067202 */ /* 0x000fe40000000f00 */
[----:B------:R-:W-:Y:S02]  /*cc40*/  MOV R22, R8 ;  /* 0x0000000800167202 */ /* 0x000fe40000000f00 */
[----:B------:R-:W-:Y:S01]  /*cc50*/  MOV R23, R9 ;  /* 0x0000000900177202 */ /* 0x000fe20000000f00 */
[----:B------:R1:W-:Y:S04]  /*cc60*/  STS.128 [R3], R4 ;  /* 0x0000000403007388 */ /* 0x0003e80000000c00 */
[----:B------:R1:W-:Y:S02]  /*cc70*/  STS.128 [R3+0x10], R20 ;  /* 0x0000101403007388 */ /* 0x0003e40000000c00 */
.L_x_7704:
[----:B------:R-:W-:Y:S05]  /*cc80*/  BSYNC.RECONVERGENT B0 ;  /* 0x0000000000007941 */ /* 0x000fea0003800200 */
.L_x_7703:
[----:B-1----:R-:W-:Y:S01]  /*cc90*/  IMAD.MOV.U32 R4, RZ, RZ, R19 ;  /* 0x000000ffff047224 */ /* 0x002fe200078e0013 */
[----:B------:R-:W-:Y:S06]  /*cca0*/  @P1 BRA `(.L_x_7705) ;  /* 0xfffffffc00801947 */ /* 0x000fec000383ffff */
.L_x_7702:
        /* <DEDUP_REMOVED lines=11> */
[----:B------:R-:W-:Y:S01]  /*cd60*/  MOV R4, R14 ;  /* 0x0000000e00047202 */ /* 0x000fe20000000f00 */
[----:B------:R-:W-:Y:S01]  /*cd70*/  IMAD.MOV.U32 R5, RZ, RZ, R15 ;  /* 0x000000ffff057224 */ /* 0x000fe200078e000f */
[----:B------:R-:W-:Y:S01]  /*cd80*/  MOV R6, R0 ;  /* 0x0000000000067202 */ /* 0x000fe20000000f00 */
[----:B------:R-:W-:Y:S01]  /*cd90*/  IMAD.MOV.U32 R22, RZ, RZ, R8 ;  /* 0x000000ffff167224 */ /* 0x000fe200078e0008 */
[----:B------:R-:W-:Y:S02]  /*cda0*/  MOV R7, R53 ;  /* 0x0000003500077202 */ /* 0x000fe40000000f00 */
[----:B------:R-:W-:-:S02]  /*cdb0*/  MOV R23, R9 ;  /* 0x0000000900177202 */ /* 0x000fc40000000f00 */
[----:B------:R-:W-:Y:S01]  /*cdc0*/  ISETP.GE.U32.AND P0, PT, R12, 0x40, PT ;  /* 0x000000400c00780c */ /* 0x000fe20003f06070 */
[----:B-1----:R-:W-:-:S06]  /*cdd0*/  ULEA UR4, UR5, UR4, 0x18 ;  /* 0x0000000405047291 */ /* 0x002fcc000f8ec0ff */
[----:B------:R-:W-:Y:S01]  /*cde0*/  LEA R11, R3, UR4, 0x5 ;  /* 0x00000004030b7c11 */ /* 0x000fe2000f8e28ff */
[----:B------:R-:W-:-:S04]  /*cdf0*/  HFMA2 R3, -RZ, RZ, 0, 1.9073486328125e-06 ;  /* 0x00000020ff037431 */ /* 0x000fc800000001ff */
[----:B------:R1:W-:Y:S04]  /*ce00*/  STS.128 [R11], R4 ;  /* 0x000000040b007388 */ /* 0x0003e80000000c00 */
[----:B------:R1:W-:Y:S01]  /*ce10*/  STS.128 [R11+0x10], R20 ;  /* 0x000010140b007388 */ /* 0x0003e20000000c00 */
[----:B------:R-:W-:Y:S05]  /*ce20*/  @!P0 BRA `(.L_x_7707) ;  /* 0x0000000000808947 */ /* 0x000fea0003800000 */
[----:B-1----:R-:W-:-:S07]  /*ce30*/  IMAD.MOV.U32 R4, RZ, RZ, R12 ;  /* 0x000000ffff047224 */ /* 0x002fce00078e000c */
.L_x_7710:
        /* <DEDUP_REMOVED lines=19> */
[----:B------:R-:W-:Y:S01]  /*cf70*/  IMAD.X R9, R27, 0x1, R9, P4 ;  /* 0x000000011b097824 */ /* 0x000fe200020e0609 */
[----:B------:R-:W-:-:S02]  /*cf80*/  IADD3.X R21, PT, PT, R25, R21, RZ, P3, !PT ;  /* 0x0000001519157210 */ /* 0x000fc40001ffe4ff */
[----:B------:R-:W-:Y:S01]  /*cf90*/  MOV R4, R14 ;  /* 0x0000000e00047202 */ /* 0x000fe20000000f00 */
[----:B------:R-:W-:Y:S01]  /*cfa0*/  IMAD.MOV.U32 R23, RZ, RZ, R9 ;  /* 0x000000ffff177224 */ /* 0x000fe200078e0009 */
[----:B------:R-:W-:Y:S02]  /*cfb0*/  MOV R5, R15 ;  /* 0x0000000f00057202 */ /* 0x000fe40000000f00 */
[----:B------:R-:W-:Y:S02]  /*cfc0*/  MOV R7, R53 ;  /* 0x0000003500077202 */ /* 0x000fe40000000f00 */
[----:B------:R-:W-:-:S03]  /*cfd0*/  MOV R22, R8 ;  /* 0x0000000800167202 */ /* 0x000fc60000000f00 */
[----:B------:R1:W-:Y:S04]  /*cfe0*/  STS.128 [R11], R4 ;  /* 0x000000040b007388 */ /* 0x0003e80000000c00 */
[----:B------:R1:W-:Y:S02]  /*cff0*/  STS.128 [R11+0x10], R20 ;  /* 0x000010140b007388 */ /* 0x0003e40000000c00 */
.L_x_7709:
[----:B------:R-:W-:Y:S05]  /*d000*/  BSYNC.RECONVERGENT B0 ;  /* 0x0000000000007941 */ /* 0x000fea0003800200 */
.L_x_7708:
[----:B-1----:R-:W-:Y:S01]  /*d010*/  MOV R4, R16 ;  /* 0x0000001000047202 */ /* 0x002fe20000000f00 */
[----:B------:R-:W-:Y:S06]  /*d020*/  @P1 BRA `(.L_x_7710) ;  /* 0xfffffffc00841947 */ /* 0x000fec000383ffff */
.L_x_7707:
[----:B------:R-:W-:Y:S01]  /*d030*/  ISETP.GE.U32.AND P0, PT, R3, 0x2, PT ;  /* 0x000000020300780c */ /* 0x000fe20003f06070 */
[----:B------:R-:W-:Y:S05]  /*d040*/  WARPSYNC.ALL ;  /* 0x0000000000007948 */ /* 0x000fea0003800000 */
[----:B------:R-:W-:Y:S07]  /*d050*/  BAR.SYNC.DEFER_BLOCKING 0x0 ;  /* 0x0000000000007b1d */ /* 0x000fee0000010000 */
[----:B------:R-:W-:Y:S05]  /*d060*/  @!P0 BRA `(.L_x_7706) ;  /* 0x0000000000508947 */ /* 0x000fea0003800000 */
[----:B-1----:R-:W-:-:S07]  /*d070*/  HFMA2 R4, -RZ, RZ, 0, 5.9604644775390625e-08 ;  /* 0x00000001ff047431 */ /* 0x002fce00000001ff */
.L_x_7711:
[----:B------:R-:W1:Y:S04]  /*d080*/  SHFL.DOWN PT, R11, R20, R4, 0x1f ;  /* 0x08001f04140b7589 */ /* 0x000e6800000e0000 */
[----:B------:R-:W2:Y:S04]  /*d090*/  SHFL.DOWN PT, R5, R14, R4, 0x1f ;  /* 0x08001f040e057589 */ /* 0x000ea800000e0000 */
[----:B------:R-:W3:Y:S04]  /*d0a0*/  SHFL.DOWN PT, R7, R0, R4, 0x1f ;  /* 0x08001f0400077589 */ /* 0x000ee800000e0000 */
[----:B------:R-:W4:Y:S04]  /*d0b0*/  SHFL.DOWN PT, R13, R8, R4, 0x1f ;  /* 0x08001f04080d7589 */ /* 0x000f2800000e0000 */
[----:B------:R-:W5:Y:S04]  /*d0c0*/  SHFL.DOWN PT, R6, R15, R4, 0x1f ;  /* 0x08001f040f067589 */ /* 0x000f6800000e0000 */
[----:B------:R-:W0:Y:S04]  /*d0d0*/  SHFL.DOWN PT, R10, R53, R4, 0x1f ;  /* 0x08001f04350a7589 */ /* 0x000e2800000e0000 */
[----:B------:R-:W0:Y:S01]  /*d0e0*/  SHFL.DOWN PT, R12, R21, R4, 0x1f ;  /* 0x08001f04150c7589 */ /* 0x000e2200000e0000 */
[----:B-1----:R-:W-:-:S03]  /*d0f0*/  IADD3 R20, P3, PT, R11, R20, RZ ;  /* 0x000000140b147210 */ /* 0x002fc60007f7e0ff */
[----:B------:R1:W0:Y:S01]  /*d100*/  SHFL.DOWN PT, R16, R9, R4, 0x1f ;  /* 0x08001f0409107589 */ /* 0x00022200000e0000 */
[----:B--2---:R-:W-:Y:S02]  /*d110*/  IADD3 R14, P1, PT, R5, R14, RZ ;  /* 0x0000000e050e7210 */ /* 0x004fe40007f3e0ff */
[----:B---3--:R-:W-:Y:S02]  /*d120*/  IADD3 R0, P2, PT, R7, R0, RZ ;  /* 0x0000000007007210 */ /* 0x008fe40007f5e0ff */
[----:B----4-:R-:W-:Y:S01]  /*d130*/  IADD3 R8, P4, PT, R13, R8, RZ ;  /* 0x000000080d087210 */ /* 0x010fe20007f9e0ff */
[----:B-1----:R-:W-:Y:S01]  /*d140*/  IMAD.SHL.U32 R4, R4, 0x2, RZ ;  /* 0x0000000204047824 */ /* 0x002fe200078e00ff */
[----:B-----5:R-:W-:-:S04]  /*d150*/  IADD3.X R15, PT, PT, R6, R15, RZ, P1, !PT ;  /* 0x0000000f060f7210 */ /* 0x020fc80000ffe4ff */
[----:B------:R-:W-:Y:S02]  /*d160*/  ISETP.GE.AND P0, PT, R4, R3, PT ;  /* 0x000000030400720c */ /* 0x000fe40003f06270 */
[----:B0-----:R-:W-:Y:S01]  /*d170*/  IADD3.X R53, PT, PT, R10, R53, RZ, P2, !PT ;  /* 0x000000350a357210 */ /* 0x001fe200017fe4ff */
[----:B------:R-:W-:Y:S01]  /*d180*/  IMAD.X R21, R12, 0x1, R21, P3 ;  /* 0x000000010c157824 */ /* 0x000fe200018e0615 */
[----:B------:R-:W-:-:S09]  /*d190*/  IADD3.X R9, PT, PT, R16, R9, RZ, P4, !PT ;  /* 0x0000000910097210 */ /* 0x000fd200027fe4ff */
[----:B------:R-:W-:Y:S05]  /*d1a0*/  @!P0 BRA `(.L_x_7711) ;  /* 0xfffffffc00b48947 */ /* 0x000fea000383ffff */
.L_x_7706:
[----:B------:R-:W2:Y:S01]  /*d1b0*/  LDCU UR6, c[0x0][0x564] ;  /* 0x0000ac80ff0677ac */ /* 0x000ea20008000800 */
[----:B------:R-:W-:Y:S01]  /*d1c0*/  MOV R25, RZ ;  /* 0x000000ff00197202 */ /* 0x000fe20000000f00 */
[----:B--2---:R-:W-:-:S04]  /*d1d0*/  UIADD3 UR5, UPT, UPT, UR6, -0x1, URZ ;  /* 0xffffffff06057890 */ /* 0x004fc8000fffe0ff */
[----:B------:R-:W-:-:S04]  /*d1e0*/  UISETP.LT.U32.AND UP0, UPT, UR5, 0x18, UPT ;  /* 0x000000180500788c */ /* 0x000fc8000bf01070 */
[----:B------:R-:W-:Y:S02]  /*d1f0*/  USEL UR4, UR5, 0x18, UP0 ;  /* 0x0000001805047887 */ /* 0x000fe40008000000 */
[----:B------:R-:W-:Y:S02]  /*d200*/  UISETP.NE.AND UP0, UPT, UR6, URZ, UPT ;  /* 0x000000ff0600728c */ /* 0x000fe4000bf05270 */
[----:B------:R-:W-:-:S07]  /*d210*/  UIADD3 UR4, UPT, UPT, UR4, 0x1, URZ ;  /* 0x0000000104047890 */ /* 0x000fce000fffe0ff */
[----:B------:R-:W-:Y:S05]  /*d220*/  BRA.U !UP0, `(.L_x_7712) ;  /* 0x0000001108487547 */ /* 0x000fea000b800000 */
[----:B------:R-:W2:Y:S01]  /*d230*/  LDCU.64 UR8, c[0x0][0x568] ;  /* 0x0000ad00ff0877ac */ /* 0x000ea20008000a00 */
[----:B-1----:R-:W-:Y:S01]  /*d240*/  MOV R5, R83 ;  /* 0x0000005300057202 */ /* 0x002fe20000000f00 */
        /* <DEDUP_REMOVED lines=272> */
.L_x_7712:
        /* <DEDUP_REMOVED lines=276> */
.L_x_7713:
[----:B-1----:R-:W-:Y:S01]  /*f490*/  MOV R23, RZ ;  /* 0x000000ff00177202 */ /* 0x002fe20000000f00 */
        /* <DEDUP_REMOVED lines=275> */
.L_x_7714:
        /* <DEDUP_REMOVED lines=276> */
.L_x_7715:
        /* <DEDUP_REMOVED lines=293> */
.L_x_7717:
        /* <DEDUP_REMOVED lines=276> */
.L_x_7718:
        /* <DEDUP_REMOVED lines=276> */
.L_x_7719:
        /* <DEDUP_REMOVED lines=276> */
.L_x_7720:
        /* <DEDUP_REMOVED lines=18> */
[----:B------:R-:W-:Y:S01]  /*15e40*/  MOV R52, R0 ;  /* 0x0000000000347202 */ /* 0x000fe20000000f00 */
[----:B-1----:R-:W-:-:S10]  /*15e50*/  IMAD R3, R10, UR4, R3 ;  /* 0x000000040a037c24 */ /* 0x002fd4000f8e0203 */
[----:B---3--:R-:W-:Y:S01]  /*15e60*/  @!P0 IMAD R3, R3, UR5, R17 ;  /* 0x0000000503038c24 */ /* 0x008fe2000f8e0211 */
[----:B------:R-:W-:-:S03]  /*15e70*/  PLOP3.LUT P0, PT, PT, PT, PT, 0x80, 0x8 ;  /* 0x000000000008781c */ /* 0x000fc60003f0f070 */
[----:B--2---:R-:W-:-:S05]  /*15e80*/  IMAD.WIDE.U32 R6, R3, 0x20, R6 ;  /* 0x0000002003067825 */ /* 0x004fca00078e0006 */
[----:B------:R1:W-:Y:S04]  /*15e90*/  STG.E.64 desc[UR36][R6.64], R14 ;  /* 0x0000000e06007986 */ /* 0x0003e8000c101b24 */
[----:B------:R1:W-:Y:S04]  /*15ea0*/  STG.E.64 desc[UR36][R6.64+0x8], R52 ;  /* 0x0000083406007986 */ /* 0x0003e8000c101b24 */
[----:B------:R1:W-:Y:S04]  /*15eb0*/  STG.E.64 desc[UR36][R6.64+0x10], R20 ;  /* 0x0000101406007986 */ /* 0x0003e8000c101b24 */
[----:B------:R1:W-:Y:S02]  /*15ec0*/  STG.E.64 desc[UR36][R6.64+0x18], R8 ;  /* 0x0000180806007986 */ /* 0x0003e4000c101b24 */
.L_x_7722:
[----:B------:R-:W-:Y:S05]  /*15ed0*/  BSYNC.RECONVERGENT B0 ;  /* 0x0000000000007941 */ /* 0x000fea0003800200 */
.L_x_7721:
        /* <DEDUP_REMOVED lines=14> */
[----:B-1----:R-:W1:Y:S01]  /*15fc0*/  S2R R9, SR_LANEID ;  /* 0x0000000000097919 */ /* 0x002e620000000000 */
        /* <DEDUP_REMOVED lines=20> */
.L_x_7724:
[----:B------:R-:W-:Y:S05]  /*16110*/  BSYNC.RECONVERGENT B0 ;  /* 0x0000000000007941 */ /* 0x000fea0003800200 */
.L_x_7723:
        /* <DEDUP_REMOVED lines=37> */
[----:B------:R-:W-:Y:S01]  /*16370*/  IMAD.MOV.U32 R16, RZ, RZ, R11 ;  /* 0x000000ffff107224 */ /* 0x000fe200078e000b */
[----:B------:R-:W-:Y:S01]  /*16380*/  MOV R6, UR10 ;  /* 0x0000000a00067c02 */ /* 0x000fe20008000f00 */
[----:B------:R-:W-:Y:S01]  /*16390*/  IMAD.U32 R18, RZ, RZ, UR10 ;  /* 0x0000000aff127e24 */ /* 0x000fe2000f8e00ff */
[----:B------:R-:W-:Y:S01]  /*163a0*/  MOV R7, UR11 ;  /* 0x0000000b00077c02 */ /* 0x000fe20008000f00 */
[----:B------:R-:W-:Y:S01]  /*163b0*/  IMAD.U32 R3, RZ, RZ, UR11 ;  /* 0x0000000bff037e24 */ /* 0x000fe2000f8e00ff */
[----:B------:R-:W-:Y:S01]  /*163c0*/  MOV R19, UR11 ;  /* 0x0000000b00137c02 */ /* 0x000fe20008000f00 */
[----:B------:R-:W3:Y:S01]  /*163d0*/  LDC.64 R28, c[0x0][0x780] ;  /* 0x0001e000ff1c7b82 */ /* 0x000ee20000000a00 */
[----:B------:R-:W-:Y:S01]  /*163e0*/  MOV R0, UR10 ;  /* 0x0000000a00007c02 */ /* 0x000fe20008000f00 */
[----:B-1----:R-:W-:-:S02]  /*163f0*/  IMAD R31, R10, UR7, RZ ;  /* 0x000000070a1f7c24 */ /* 0x002fc4000f8e02ff */
[----:B--2---:R-:W-:-:S07]  /*16400*/  IMAD R33, R33, UR5, RZ ;  /* 0x0000000521217c24 */ /* 0x004fce000f8e02ff */
.L_x_7729:
[----:B------:R-:W-:-:S05]  /*16410*/  IADD3 R11, PT, PT, R31, R16, RZ ;  /* 0x000000101f0b7210 */ /* 0x000fca0007ffe0ff */
[----:B---3--:R-:W-:-:S05]  /*16420*/  IMAD.WIDE.U32 R10, R11, 0x20, R28 ;  /* 0x000000200b0a7825 */ /* 0x008fca00078e001c */
[----:B------:R-:W2:Y:S04]  /*16430*/  LDG.E.64 R12, desc[UR36][R10.64] ;  /* 0x000000240a0c7981 */ /* 0x000ea8000c1e1b00 */
[----:B------:R-:W3:Y:S04]  /*16440*/  LDG.E.64 R26, desc[UR36][R10.64+0x18] ;  /* 0x000018240a1a7981 */ /* 0x000ee8000c1e1b00 */
[----:B------:R-:W4:Y:S04]  /*16450*/  LDG.E.64 R14, desc[UR36][R10.64+0x8] ;  /* 0x000008240a0e7981 */ /* 0x000f28000c1e1b00 */
[----:B------:R-:W5:Y:S01]  /*16460*/  LDG.E.64 R20, desc[UR36][R10.64+0x10] ;  /* 0x000010240a147981 */ /* 0x000f62000c1e1b00 */
[----:B------:R-:W-:-:S04]  /*16470*/  IADD3 R16, PT, PT, R33, R16, RZ ;  /* 0x0000001021107210 */ /* 0x000fc80007ffe0ff */
        /* <DEDUP_REMOVED lines=11> */
.L_x_7728:
[----:B------:R-:W-:Y:S05]  /*16530*/  BRA `(.L_x_7727) ;  /* 0x00000000009c7947 */ /* 0x000fea0003800000 */
.L_x_7726:
        /* <DEDUP_REMOVED lines=15> */
[----:B------:R-:W-:Y:S02]  /*16630*/  MOV R19, UR11 ;  /* 0x0000000b00137c02 */ /* 0x000fe40008000f00 */
[----:B------:R-:W-:Y:S01]  /*16640*/  MOV R0, UR10 ;  /* 0x0000000a00007c02 */ /* 0x000fe20008000f00 */
[----:B------:R-:W3:Y:S01]  /*16650*/  LDC.64 R28, c[0x0][0x780] ;  /* 0x0001e000ff1c7b82 */ /* 0x000ee20000000a00 */
[----:B------:R-:W-:-:S07]  /*16660*/  MOV R31, R2 ;  /* 0x00000002001f7202 */ /* 0x000fce0000000f00 */
[----:B------:R-:W4:Y:S01]  /*16670*/  LDC R32, c[0x0][0x364] ;  /* 0x0000d900ff207b82 */ /* 0x000f220000000800 */
[----:B-1----:R-:W-:-:S07]  /*16680*/  IMAD R16, R10, UR5, RZ ;  /* 0x000000050a107c24 */ /* 0x002fce000f8e02ff */
.L_x_7730:
[----:B------:R-:W-:-:S05]  /*16690*/  IADD3 R10, PT, PT, R16, R31, RZ ;  /* 0x0000001f100a7210 */ /* 0x000fca0007ffe0ff */
[----:B--2---:R-:W-:-:S04]  /*166a0*/  IMAD R11, R10, R30, R17 ;  /* 0x0000001e0a0b7224 */ /* 0x004fc800078e0211 */
[----:B---3--:R-:W-:-:S05]  /*166b0*/  IMAD.WIDE.U32 R10, R11, 0x20, R28 ;  /* 0x000000200b0a7825 */ /* 0x008fca00078e001c */
[----:B------:R-:W2:Y:S04]  /*166c0*/  LDG.E.64 R12, desc[UR36][R10.64] ;  /* 0x000000240a0c7981 */ /* 0x000ea8000c1e1b00 */
[----:B------:R-:W3:Y:S04]  /*166d0*/  LDG.E.64 R20, desc[UR36][R10.64+0x10] ;  /* 0x000010240a147981 */ /* 0x000ee8000c1e1b00 */
[----:B------:R-:W5:Y:S04]  /*166e0*/  LDG.E.64 R14, desc[UR36][R10.64+0x8] ;  /* 0x000008240a0e7981 */ /* 0x000f68000c1e1b00 */
[----:B------:R-:W5:Y:S01]  /*166f0*/  LDG.E.64 R26, desc[UR36][R10.64+0x18] ;  /* 0x000018240a1a7981 */ /* 0x000f62000c1e1b00 */
[----:B----4-:R-:W-:-:S02]  /*16700*/  IADD3 R31, PT, PT, R32, R31, RZ ;  /* 0x0000001f201f7210 */ /* 0x010fc40007ffe0ff */
[----:B--2---:R-:W-:-:S05]  /*16710*/  IADD3 R8, P1, PT, R12, R8, RZ ;  /* 0x000000080c087210 */ /* 0x004fca0007f3e0ff */
[----:B------:R-:W-:Y:S01]  /*16720*/  IMAD.X R9, R13, 0x1, R9, P1 ;  /* 0x000000010d097824 */ /* 0x000fe200008e0609 */
[----:B------:R-:W-:Y:S02]  /*16730*/  ISETP.GE.U32.AND P1, PT, R31, UR7, PT ;  /* 0x000000071f007c0c */ /* 0x000fe4000bf26070 */
[----:B---3--:R-:W-:Y:S02]  /*16740*/  IADD3 R18, P3, PT, R20, R18, RZ ;  /* 0x0000001214127210 */ /* 0x008fe40007f7e0ff */
[----:B-----5:R-:W-:Y:S02]  /*16750*/  IADD3 R6, P2, PT, R14, R6, RZ ;  /* 0x000000060e067210 */ /* 0x020fe40007f5e0ff */
[----:B------:R-:W-:Y:S01]  /*16760*/  IADD3 R0, P4, PT, R26, R0, RZ ;  /* 0x000000001a007210 */ /* 0x000fe20007f9e0ff */
[----:B------:R-:W-:Y:S01]  /*16770*/  IMAD.X R19, R21, 0x1, R19, P3 ;  /* 0x0000000115137824 */ /* 0x000fe200018e0613 */
[----:B------:R-:W-:Y:S02]  /*16780*/  IADD3.X R7, PT, PT, R15, R7, RZ, P2, !PT ;  /* 0x000000070f077210 */ /* 0x000fe400017fe4ff */
[----:B------:R-:W-:-:S03]  /*16790*/  IADD3.X R3, PT, PT, R27, R3, RZ, P4, !PT ;  /* 0x000000031b037210 */ /* 0x000fc600027fe4ff */
[----:B------:R-:W-:Y:S06]  /*167a0*/  @!P1 BRA `(.L_x_7730) ;  /* 0xfffffffc00b89947 */ /* 0x000fec000383ffff */
.L_x_7727:
[----:B------:R-:W-:Y:S05]  /*167b0*/  BSYNC.RECONVERGENT B0 ;  /* 0x0000000000007941 */ /* 0x000fea0003800200 */
.L_x_7725:
[----:B------:R-:W1:Y:S01]  /*167c0*/  LDCU UR5, c[0x0][0x360] ;  /* 0x00006c00ff0577ac */ /* 0x000e620008000800 */
[----:B------:R-:W-:Y:S01]  /*167d0*/  IMAD.MOV.U32 R11, RZ, RZ, R7 ;  /* 0x000000ffff0b7224 */ /* 0x000fe200078e0007 */
[----:B------:R-:W-:Y:S01]  /*167e0*/  MOV R12, R18 ;  /* 0x00000012000c7202 */ /* 0x000fe20000000f00 */
[----:B------:R-:W-:Y:S01]  /*167f0*/  IMAD.MOV.U32 R14, RZ, RZ, R0 ;  /* 0x000000ffff0e7224 */ /* 0x000fe200078e0000 */
[----:B------:R-:W-:Y:S01]  /*16800*/  UIADD3 UR4, UPT, UPT, UR4, 0x10, URZ ;  /* 0x0000001004047890 */ /* 0x000fe2000fffe0ff */
[----:B------:R-:W-:Y:S02]  /*16810*/  MOV R13, R19 ;  /* 0x00000013000d7202 */ /* 0x000fe40000000f00 */
[----:B------:R-:W-:Y:S01]  /*16820*/  MOV R15, R3 ;  /* 0x00000003000f7202 */ /* 0x000fe20000000f00 */
[----:B------:R-:W-:Y:S01]  /*16830*/  ULEA UR8, UR6, UR4, 0x18 ;  /* 0x0000000406087291 */ /* 0x000fe2000f8ec0ff */
[----:B------:R-:W2:Y:S01]  /*16840*/  LDCU UR6, c[0x0][0x364] ;  /* 0x00006c80ff0677ac */ /* 0x000ea20008000800 */
[----:B-1----:R-:W-:-:S05]  /*16850*/  IMAD R10, R2, UR5, R17 ;  /* 0x00000005020a7c24 */ /* 0x002fca000f8e0211 */
[----:B------:R-:W-:Y:S02]  /*16860*/  LEA R21, R10, UR8, 0x5 ;  /* 0x000000080a157c11 */ /* 0x000fe4000f8e28ff */
[----:B------:R-:W-:-:S03]  /*16870*/  MOV R10, R6 ;  /* 0x00000006000a7202 */ /* 0x000fc60000000f00 */
[----:B------:R1:W-:Y:S01]  /*16880*/  STS.128 [R21+0x10], R12 ;  /* 0x0000100c15007388 */ /* 0x0003e20000000c00 */
[----:B--2---:R-:W-:-:S03]  /*16890*/  UISETP.GE.U32.AND UP0, UPT, UR6, 0x2, UPT ;  /* 0x000000020600788c */ /* 0x004fc6000bf06070 */
[----:B------:R1:W-:Y:S06]  /*168a0*/  STS.128 [R21], R8 ;  /* 0x0000000815007388 */ /* 0x0003ec0000000c00 */
[----:B------:R-:W-:Y:S05]  /*168b0*/  BRA.U !UP0, `(.L_x_7731) ;  /* 0x0000000108807547 */ /* 0x000fea000b800000 */
[----:B------:R-:W-:-:S05]  /*168c0*/  UMOV UR4, UR6 ;  /* 0x0000000600047c82 */ /* 0x000fca0008000000 */
.L_x_7734:
        /* <DEDUP_REMOVED lines=8> */
[----:B------:R-:W-:-:S05]  /*16950*/  LEA R10, R10, UR8, 0x5 ;  /* 0x000000080a0a7c11 */ /* 0x000fca000f8e28ff */
[----:B------:R-:W1:Y:S04]  /*16960*/  LDS.128 R28, [R10+0x10] ;  /* 0x000010000a1c7984 */ /* 0x000e680000000c00 */
[----:B------:R-:W2:Y:S01]  /*16970*/  LDS.128 R12, [R10] ;  /* 0x000000000a0c7984 */ /* 0x000ea20000000c00 */
        /* <DEDUP_REMOVED lines=8> */
[----:B------:R-:W-:Y:S01]  /*16a00*/  IADD3.X R19, PT, PT, R29, R19, RZ, P3, !PT ;  /* 0x000000131d137210 */ /* 0x000fe20001ffe4ff */
[----:B------:R-:W-:Y:S01]  /*16a10*/  IMAD.X R9, R13, 0x1, R9, P1 ;  /* 0x000000010d097824 */ /* 0x000fe200008e0609 */
[----:B------:R-:W-:-:S02]  /*16a20*/  MOV R10, R6 ;  /* 0x00000006000a7202 */ /* 0x000fc40000000f00 */
[----:B------:R-:W-:Y:S02]  /*16a30*/  MOV R11, R7 ;  /* 0x00000007000b7202 */ /* 0x000fe40000000f00 */
[----:B------:R-:W-:Y:S02]  /*16a40*/  MOV R13, R19 ;  /* 0x00000013000d7202 */ /* 0x000fe40000000f00 */
[----:B------:R-:W-:Y:S01]  /*16a50*/  MOV R14, R0 ;  /* 0x00000000000e7202 */ /* 0x000fe20000000f00 */
[----:B------:R1:W-:Y:S04]  /*16a60*/  STS.128 [R21], R8 ;  /* 0x0000000815007388 */ /* 0x0003e80000000c00 */
[----:B------:R1:W-:Y:S02]  /*16a70*/  STS.128 [R21+0x10], R12 ;  /* 0x0000100c15007388 */ /* 0x0003e40000000c00 */
.L_x_7733:
[----:B------:R-:W-:Y:S05]  /*16a80*/  BSYNC.RECONVERGENT B0 ;  /* 0x0000000000007941 */ /* 0x000fea0003800200 */
.L_x_7732:
[----:B------:R-:W-:-:S03]  /*16a90*/  UISETP.GT.U32.AND UP0, UPT, UR4, 0x3, UPT ;  /* 0x000000030400788c */ /* 0x000fc6000bf04070 */
[----:B------:R-:W-:-:S06]  /*16aa0*/  UMOV UR4, UR7 ;  /* 0x0000000700047c82 */ /* 0x000fcc0008000000 */
[----:B------:R-:W-:Y:S05]  /*16ab0*/  BRA.U UP0, `(.L_x_7734) ;  /* 0xfffffffd00847547 */ /* 0x000fea000b83ffff */
.L_x_7731:
        /* <DEDUP_REMOVED lines=8> */
[----:B------:R-:W-:Y:S01]  /*16b40*/  MOV R11, R7 ;  /* 0x00000007000b7202 */ /* 0x000fe20000000f00 */
[----:B------:R-:W-:Y:S01]  /*16b50*/  IMAD.MOV.U32 R15, RZ, RZ, R3 ;  /* 0x000000ffff0f7224 */ /* 0x000fe200078e0003 */
[----:B------:R-:W-:Y:S01]  /*16b60*/  MOV R13, R19 ;  /* 0x00000013000d7202 */ /* 0x000fe20000000f00 */
[----:B------:R-:W-:Y:S01]  /*16b70*/  UISETP.GE.U32.AND UP0, UPT, UR5, 0x40, UPT ;  /* 0x000000400500788c */ /* 0x000fe2000bf06070 */
[----:B------:R-:W-:Y:S01]  /*16b80*/  MOV R14, R0 ;  /* 0x00000000000e7202 */ /* 0x000fe20000000f00 */
[----:B------:R2:W-:Y:S01]  /*16b90*/  STS.128 [R21], R8 ;  /* 0x0000000815007388 */ /* 0x0005e20000000c00 */
[----:B------:R-:W-:-:S03]  /*16ba0*/  UMOV UR4, 0x20 ;  /* 0x0000002000047882 */ /* 0x000fc60000000000 */
[----:B------:R2:W-:Y:S03]  /*16bb0*/  STS.128 [R21+0x10], R12 ;  /* 0x0000100c15007388 */ /* 0x0005e60000000c00 */
[----:B------:R-:W-:Y:S05]  /*16bc0*/  BRA.U !UP0, `(.L_x_7736) ;  /* 0x00000001087c7547 */ /* 0x000fea000b800000 */
[----:B------:R-:W-:-:S07]  /*16bd0*/  MOV R2, UR5 ;  /* 0x0000000500027c02 */ /* 0x000fce0008000f00 */
.L_x_7739:
[----:B------:R-:W-:Y:S01]  /*16be0*/  SHF.R.U32.HI R16, RZ, 0x1, R2 ;  /* 0x00000001ff107819 */ /* 0x000fe20000011602 */
[----:B------:R-:W-:Y:S01]  /*16bf0*/  BAR.SYNC.DEFER_BLOCKING 0x0 ;  /* 0x0000000000007b1d */ /* 0x000fe20000010000 */
[----:B------:R-:W-:Y:S02]  /*16c00*/  ISETP.GT.U32.AND P2, PT, R2, 0x7f, PT ;  /* 0x0000007f0200780c */ /* 0x000fe40003f44070 */
[----:B-12---:R-:W-:-:S03]  /*16c10*/  IADD3 R10, PT, PT, R16, R17, RZ ;  /* 0x00000011100a7210 */ /* 0x006fc60007ffe0ff */
[----:B------:R-:W-:Y:S01]  /*16c20*/  BSSY.RECONVERGENT B0, `(.L_x_7737) ;  /* 0x0000017000007945 */ /* 0x000fe20003800200 */
[----:B------:R-:W-:-:S04]  /*16c30*/  ISETP.GE.U32.AND P1, PT, R10, UR5, PT ;  /* 0x000000050a007c0c */ /* 0x000fc8000bf26070 */
[----:B------:R-:W-:-:S13]  /*16c40*/  ISETP.GE.U32.OR P1, PT, R17, R16, P1 ;  /* 0x000000101100720c */ /* 0x000fda0000f26470 */
[----:B------:R-:W-:Y:S05]  /*16c50*/  @P1 BRA `(.L_x_7738) ;  /* 0x00000000004c1947 */ /* 0x000fea0003800000 */
[----:B------:R-:W-:-:S05]  /*16c60*/  IMAD R2, R16, 0x20, R21 ;  /* 0x0000002010027824 */ /* 0x000fca00078e0215 */
        /* <DEDUP_REMOVED lines=8> */
[----:B------:R-:W-:-:S02]  /*16cf0*/  IADD3.X R7, PT, PT, R15, R7, RZ, P3, !PT ;  /* 0x000000070f077210 */ /* 0x000fc40001ffe4ff */
[----:B------:R-:W-:Y:S02]  /*16d00*/  IADD3.X R3, PT, PT, R31, R3, RZ, P5, !PT ;  /* 0x000000031f037210 */ /* 0x000fe40002ffe4ff */
[----:B------:R-:W-:Y:S01]  /*16d10*/  IADD3.X R9, PT, PT, R13, R9, RZ, P1, !PT ;  /* 0x000000090d097210 */ /* 0x000fe20000ffe4ff */
[----:B------:R-:W-:Y:S01]  /*16d20*/  IMAD.MOV.U32 R11, RZ, RZ, R7 ;  /* 0x000000ffff0b7224 */ /* 0x000fe200078e0007 */
[----:B------:R-:W-:Y:S02]  /*16d30*/  MOV R10, R6 ;  /* 0x00000006000a7202 */ /* 0x000fe40000000f00 */
[----:B------:R-:W-:Y:S02]  /*16d40*/  MOV R12, R18 ;  /* 0x00000012000c7202 */ /* 0x000fe40000000f00 */
[----:B------:R-:W-:Y:S01]  /*16d50*/  MOV R13, R19 ;  /* 0x00000013000d7202 */ /* 0x000fe20000000f00 */
[----:B------:R1:W-:Y:S01]  /*16d60*/  STS.128 [R21], R8 ;  /* 0x0000000815007388 */ /* 0x0003e20000000c00 */
[----:B------:R-:W-:-:S05]  /*16d70*/  MOV R15, R3 ;  /* 0x00000003000f7202 */ /* 0x000fca0000000f00 */
[----:B------:R1:W-:Y:S02]  /*16d80*/  STS.128 [R21+0x10], R12 ;  /* 0x0000100c15007388 */ /* 0x0003e40000000c00 */
.L_x_7738:
[----:B------:R-:W-:Y:S05]  /*16d90*/  BSYNC.RECONVERGENT B0 ;  /* 0x0000000000007941 */ /* 0x000fea0003800200 */
.L_x_7737:
[----:B------:R-:W-:Y:S01]  /*16da0*/  MOV R2, R16 ;  /* 0x0000001000027202 */ /* 0x000fe20000000f00 */
[----:B------:R-:W-:Y:S06]  /*16db0*/  @P2 BRA `(.L_x_7739) ;  /* 0xfffffffc00882947 */ /* 0x000fec000383ffff */
.L_x_7736:
[----:B------:R-:W-:Y:S01]  /*16dc0*/  BAR.SYNC.DEFER_BLOCKING 0x0 ;  /* 0x0000000000007b1d */ /* 0x000fe20000010000 */
[----:B------:R-:W-:-:S09]  /*16dd0*/  UISETP.GE.U32.AND UP0, UPT, UR4, 0x2, UPT ;  /* 0x000000020400788c */ /* 0x000fd2000bf06070 */
[----:B------:R-:W-:Y:S05]  /*16de0*/  BRA.U !UP0, `(.L_x_7735) ;  /* 0x0000000108507547 */ /* 0x000fea000b800000 */
[----:B------:R-:W-:-:S07]  /*16df0*/  IMAD.MOV.U32 R2, RZ, RZ, 0x1 ;  /* 0x00000001ff027424 */ /* 0x000fce00078e00ff */
.L_x_7740:
[----:B-12---:R-:W1:Y:S04]  /*16e00*/  SHFL.DOWN PT, R13, R6, R2, 0x1f ;  /* 0x08001f02060d7589 */ /* 0x006e6800000e0000 */
        /* <DEDUP_REMOVED lines=10> */
[----:B----4-:R-:W-:Y:S02]  /*16eb0*/  IADD3 R0, P5, PT, R17, R0, RZ ;  /* 0x0000000011007210 */ /* 0x010fe40007fbe0ff */
[----:B-1----:R-:W-:Y:S02]  /*16ec0*/  SHF.L.U32 R2, R2, 0x1, RZ ;  /* 0x0000000102027819 */ /* 0x002fe400000006ff */
[----:B-----5:R-:W-:Y:S02]  /*16ed0*/  IADD3.X R9, PT, PT, R10, R9, RZ, P2, !PT ;  /* 0x000000090a097210 */ /* 0x020fe400017fe4ff */
[----:B------:R-:W-:Y:S01]  /*16ee0*/  ISETP.GE.AND P1, PT, R2, UR4, PT ;  /* 0x0000000402007c0c */ /* 0x000fe2000bf26270 */
[----:B0-----:R-:W-:Y:S01]  /*16ef0*/  IMAD.X R7, R12, 0x1, R7, P3 ;  /* 0x000000010c077824 */ /* 0x001fe200018e0607 */
[----:B------:R-:W-:-:S02]  /*16f00*/  IADD3.X R19, PT, PT, R14, R19, RZ, P4, !PT ;  /* 0x000000130e137210 */ /* 0x000fc400027fe4ff */
[----:B------:R-:W-:-:S09]  /*16f10*/  IADD3.X R3, PT, PT, R16, R3, RZ, P5, !PT ;  /* 0x0000000310037210 */ /* 0x000fd20002ffe4ff */
[----:B------:R-:W-:Y:S05]  /*16f20*/  @!P1 BRA `(.L_x_7740) ;  /* 0xfffffffc00b49947 */ /* 0x000fea000383ffff */
.L_x_7735:
        /* <DEDUP_REMOVED lines=13> */
[----:B------:R-:W-:Y:S01]  /*17000*/  IADD3.X R29, PT, PT, RZ, UR5, RZ, P3, !PT ;  /* 0x00000005ff1d7c10 */ /* 0x000fe20009ffe4ff */
[----:B-12---:R-:W-:Y:S02]  /*17010*/  IMAD.X R21, RZ, RZ, UR5, P1 ;  /* 0x00000005ff157e24 */ /* 0x006fe400088e06ff */
[----:B------:R-:W2:Y:S01]  /*17020*/  @P0 LDG.E.64 R4, desc[UR36][R30.64] ;  /* 0x000000241e040981 */ /* 0x000ea2000c1e1b00 */
[----:B------:R-:W-:-:S03]  /*17030*/  IADD3.X R27, PT, PT, RZ, UR5, RZ, P2, !PT ;  /* 0x00000005ff1b7c10 */ /* 0x000fc600097fe4ff */
[----:B------:R-:W3:Y:S04]  /*17040*/  @P0 LDG.E.64 R10, desc[UR36][R28.64] ;  /* 0x000000241c0a0981 */ /* 0x000ee8000c1e1b00 */
[----:B------:R-:W4:Y:S04]  /*17050*/  @P0 LDG.E.64 R14, desc[UR36][R20.64] ;  /* 0x00000024140e0981 */ /* 0x000f28000c1e1b00 */
[----:B------:R-:W5:Y:S01]  /*17060*/  @P0 LDG.E.64 R12, desc[UR36][R26.64] ;  /* 0x000000241a0c0981 */ /* 0x000f62000c1e1b00 */
[----:B------:R-:W1:Y:S02]  /*17070*/  LDCU.U8 UR4, c[0x0][0x799] ;  /* 0x0000f320ff0477ac */ /* 0x000e640008000000 */
[----:B-1----:R-:W-:-:S02]  /*17080*/  ISETP.NE.AND P1, PT, RZ, UR4, PT ;  /* 0x00000004ff007c0c */ /* 0x002fc4000bf25270 */
[----:B--2---:R-:W-:Y:S02]  /*17090*/  @P0 IADD3 R8, P2, PT, R4, R8, RZ ;  /* 0x0000000804080210 */ /* 0x004fe40007f5e0ff */
[----:B---3--:R-:W-:Y:S02]  /*170a0*/  @P0 IADD3 R6, P3, PT, R10, R6, RZ ;  /* 0x000000060a060210 */ /* 0x008fe40007f7e0ff */
[----:B------:R-:W-:Y:S02]  /*170b0*/  @P0 IADD3.X R9, PT, PT, R5, R9, RZ, P2, !PT ;  /* 0x0000000905090210 */ /* 0x000fe400017fe4ff */
[----:B----4-:R-:W-:Y:S02]  /*170c0*/  @P0 IADD3 R0, P5, PT, R14, R0, RZ ;  /* 0x000000000e000210 */ /* 0x010fe40007fbe0ff */
[----:B------:R-:W-:Y:S02]  /*170d0*/  @P0 IADD3.X R7, PT, PT, R11, R7, RZ, P3, !PT ;  /* 0x000000070b070210 */ /* 0x000fe40001ffe4ff */
[----:B-----5:R-:W-:Y:S01]  /*170e0*/  @P0 IADD3 R18, P4, PT, R12, R18, RZ ;  /* 0x000000120c120210 */ /* 0x020fe20007f9e0ff */
[----:B------:R-:W-:Y:S01]  /*170f0*/  IMAD.MOV.U32 R17, RZ, RZ, R9 ;  /* 0x000000ffff117224 */ /* 0x000fe200078e0009 */
[----:B------:R-:W-:-:S02]  /*17100*/  @P0 IADD3.X R3, PT, PT, R15, R3, RZ, P5, !PT ;  /* 0x000000030f030210 */ /* 0x000fc40002ffe4ff */
[----:B------:R-:W-:Y:S01]  /*17110*/  MOV R16, R8 ;  /* 0x0000000800107202 */ /* 0x000fe20000000f00 */
[----:B------:R-:W-:Y:S01]  /*17120*/  @P0 IMAD.X R19, R13, 0x1, R19, P4 ;  /* 0x000000010d130824 */ /* 0x000fe200020e0613 */
[----:B------:R-:W-:Y:S02]  /*17130*/  MOV R32, R6 ;  /* 0x0000000600207202 */ /* 0x000fe40000000f00 */
[----:B------:R-:W-:Y:S01]  /*17140*/  MOV R33, R7 ;  /* 0x0000000700217202 */ /* 0x000fe20000000f00 */
[----:B------:R-:W-:Y:S01]  /*17150*/  IMAD.MOV.U32 R34, RZ, RZ, R0 ;  /* 0x000000ffff227224 */ /* 0x000fe200078e0000 */
        /* <DEDUP_REMOVED lines=20> */
[----:B------:R-:W-:Y:S01]  /*172a0*/  MOV R7, UR9 ;  /* 0x0000000900077c02 */ /* 0x000fe20008000f00 */
[----:B0-----:R-:W-:Y:S01]  /*172b0*/  IMAD.U32 R10, RZ, RZ, UR6 ;  /* 0x00000006ff0a7e24 */ /* 0x001fe2000f8e00ff */
[----:B---3--:R-:W-:-:S07]  /*172c0*/  MOV R11, UR7 ;  /* 0x00000007000b7c02 */ /* 0x008fce0008000f00 */
[----:B-1----:R-:W-:-:S07]  /*172d0*/  LEPC R20, `(.L_x_7743) ;  /* 0x000000001014794e */ /* 0x002fce0000000000 */
[----:B----4-:R-:W-:Y:S05]  /*172e0*/  CALL.ABS.NOINC R14 ;  /* 0x000000000e007343 */ /* 0x010fea0003c00000 */
.L_x_7743:
        /* <DEDUP_REMOVED lines=19> */
.L_x_7744:
[----:B------:R-:W-:Y:S05]  /*17420*/  BRA `(.L_x_7745) ;  /* 0x0000000000047947 */ /* 0x000fea0003800000 */
.L_x_7742:
[----:B------:R2:W-:Y:S02]  /*17430*/  STG.E.64 desc[UR36][R30.64], R16 ;  /* 0x000000101e007986 */ /* 0x0005e4000c101b24 */
.L_x_7745:
        /* <DEDUP_REMOVED lines=13> */
[----:B------:R-:W-:Y:S01]  /*17510*/  IMAD.MOV.U32 R13, RZ, RZ, RZ ;  /* 0x000000ffff0d7224 */ /* 0x000fe200078e00ff */
[----:B------:R-:W1:Y:S01]  /*17520*/  LDCU.64 UR8, c[0x4][0xb8] ;  /* 0x01001700ff0877ac */ /* 0x000e620008000a00 */
[----:B----4-:R-:W-:Y:S02]  /*17530*/  MOV R4, UR4 ;  /* 0x0000000400047c02 */ /* 0x010fe40008000f00 */
[----:B------:R-:W-:Y:S01]  /*17540*/  MOV R5, UR5 ;  /* 0x0000000500057c02 */ /* 0x000fe20008000f00 */
[----:B-----5:R-:W-:Y:S01]  /*17550*/  IMAD.U32 R6, RZ, RZ, UR6 ;  /* 0x00000006ff067e24 */ /* 0x020fe2000f8e00ff */
[----:B------:R-:W-:-:S02]  /*17560*/  MOV R7, UR7 ;  /* 0x0000000700077c02 */ /* 0x000fc40008000f00 */
[----:B-1----:R-:W-:Y:S01]  /*17570*/  MOV R10, UR8 ;  /* 0x00000008000a7c02 */ /* 0x002fe20008000f00 */
[----:B------:R-:W-:-:S07]  /*17580*/  IMAD.U32 R11, RZ, RZ, UR9 ;  /* 0x00000009ff0b7e24 */ /* 0x000fce000f8e00ff */
[----:B------:R-:W-:-:S07]  /*17590*/  LEPC R20, `(.L_x_7747) ;  /* 0x000000001014794e */ /* 0x000fce0000000000 */
[----:B0-23--:R-:W-:Y:S05]  /*175a0*/  CALL.ABS.NOINC R14 ;  /* 0x000000000e007343 */ /* 0x00dfea0003c00000 */
.L_x_7747:
        /* <DEDUP_REMOVED lines=19> */
.L_x_7748:
[----:B------:R-:W-:Y:S05]  /*176e0*/  BRA `(.L_x_7749) ;  /* 0x00000000000c7947 */ /* 0x000fea0003800000 */
.L_x_7746:
[----:B------:R-:W-:-:S04]  /*176f0*/  IADD3 R2, P0, PT, R23, UR6, RZ ;  /* 0x0000000617027c10 */ /* 0x000fc8000ff1e0ff */
[----:B------:R-:W-:-:S05]  /*17700*/  IADD3.X R3, PT, PT, RZ, UR7, RZ, P0, !PT ;  /* 0x00000007ff037c10 */ /* 0x000fca00087fe4ff */
[----:B------:R4:W-:Y:S04]  /*17710*/  STG.E.64 desc[UR36][R2.64], R18 ;  /* 0x0000001202007986 */ /* 0x0009e8000c101b24 */
.L_x_7749:
[----:B------:R-:W5:Y:S02]  /*17720*/  LDCU.64 UR4, c[0x0][0x768] ;  /* 0x0000ed00ff0477ac */ /* 0x000f640008000a00 */
[----:B-----5:R-:W-:-:S05]  /*17730*/  IADD3 R22, P0, PT, R22, UR4, RZ ;  /* 0x0000000416167c10 */ /* 0x020fca000ff1e0ff */
[----:B------:R-:W-:-:S05]  /*17740*/  IMAD.X R23, RZ, RZ, UR5, P0 ;  /* 0x00000005ff177e24 */ /* 0x000fca00080e06ff */
[----:B------:R-:W-:Y:S01]  /*17750*/  STG.E.64 desc[UR36][R22.64], R34 ;  /* 0x0000002216007986 */ /* 0x000fe2000c101b24 */
[----:B------:R-:W-:Y:S05]  /*17760*/  EXIT ;  /* 0x000000000000794d */ /* 0x000fea0003800000 */
.L_x_7741:
[----:B------:R-:W3:Y:S01]  /*17770*/  LDCU.U8 UR4, c[0x0][0x798] ;  /* 0x0000f300ff0477ac */ /* 0x000ee20008000000 */
[----:B------:R-:W4:Y:S01]  /*17780*/  LDCU.U8 UR5, c[0x0][0x799] ;  /* 0x0000f320ff0577ac */ /* 0x000f220008000000 */
[----:B---3--:R-:W-:Y:S02]  /*17790*/  UISETP.NE.AND UP1, UPT, UR4, URZ, UPT ;  /* 0x000000ff0400728c */ /* 0x008fe4000bf25270 */
[----:B----4-:R-:W-:-:S07]  /*177a0*/  UISETP.NE.AND UP0, UPT, UR5, URZ, UPT ;  /* 0x000000ff0500728c */ /* 0x010fce000bf05270 */
[----:B------:R-:W-:Y:S05]  /*177b0*/  BRA.U !UP1, `(.L_x_7750) ;  /* 0x0000000109307547 */ /* 0x000fea000b800000 */
[----:B-12---:R-:W2:Y:S04]  /*177c0*/  LDG.E.64 R14, desc[UR36][R4.64+0x10] ;  /* 0x00001024040e7981 */ /* 0x006ea8000c1e1b00 */
        /* <DEDUP_REMOVED lines=8> */
[----:B------:R-:W-:Y:S02]  /*17850*/  IADD3.X R9, PT, PT, R11, R9, RZ, P0, !PT ;  /* 0x000000090b097210 */ /* 0x000fe400007fe4ff */
[----:B------:R-:W-:Y:S02]  /*17860*/  IADD3.X R7, PT, PT, R13, R7, RZ, P1, !PT ;  /* 0x000000070d077210 */ /* 0x000fe40000ffe4ff */
[----:B------:R-:W-:-:S07]  /*17870*/  IADD3.X R3, PT, PT, R17, R3, RZ, P3, !PT ;  /* 0x0000000311037210 */ /* 0x000fce0001ffe4ff */
.L_x_7750:
[----:B------:R-:W-:Y:S01]  /*17880*/  MOV R16, R8 ;  /* 0x0000000800107202 */ /* 0x000fe20000000f00 */
[----:B------:R-:W-:Y:S01]  /*17890*/  IMAD.MOV.U32 R17, RZ, RZ, R9 ;  /* 0x000000ffff117224 */ /* 0x000fe200078e0009 */
[----:B------:R-:W-:Y:S01]  /*178a0*/  MOV R26, R6 ;  /* 0x00000006001a7202 */ /* 0x000fe20000000f00 */
[----:B------:R-:W-:Y:S01]  /*178b0*/  IMAD.MOV.U32 R28, RZ, RZ, R0 ;  /* 0x000000ffff1c7224 */ /* 0x000fe200078e0000 */
[----:B------:R-:W-:Y:S02]  /*178c0*/  MOV R27, R7 ;  /* 0x00000007001b7202 */ /* 0x000fe40000000f00 */
[----:B------:R-:W-:Y:S01]  /*178d0*/  MOV R29, R3 ;  /* 0x00000003001d7202 */ /* 0x000fe20000000f00 */
[----:B------:R-:W-:Y:S06]  /*178e0*/  BRA.U !UP0, `(.L_x_7751) ;  /* 0x0000000508787547 */ /* 0x000fec000b800000 */
[----:B------:R-:W3:Y:S02]  /*178f0*/  LDCU UR4, c[0x0][0x79c] ;  /* 0x0000f380ff0477ac */ /* 0x000ee40008000800 */
[----:B---3--:R-:W-:-:S09]  /*17900*/  UISETP.NE.AND UP0, UPT, UR4, 0x1, UPT ;  /* 0x000000010400788c */ /* 0x008fd2000bf05270 */
[----:B------:R-:W-:Y:S05]  /*17910*/  BRA.U !UP0, `(.L_x_7752) ;  /* 0x0000000108907547 */ /* 0x000fea000b800000 */
[----:B------:R-:W-:Y:S01]  /*17920*/  MOV R2, 0x660 ;  /* 0x0000066000027802 */ /* 0x000fe20000000f00 */
[----:B------:R-:W3:Y:S01]  /*17930*/  LDCU.64 UR4, c[0x4][0x650] ;  /* 0x0100ca00ff0477ac */ /* 0x000ee20008000a00 */
[----:B-12---:R-:W-:Y:S02]  /*17940*/  HFMA2 R8, -RZ, RZ, 0, 4.4763088226318359375e-05 ;  /* 0x000002efff087431 */ /* 0x006fe400000001ff */
[----:B------:R-:W-:Y:S01]  /*17950*/  IMAD.MOV.U32 R12, RZ, RZ, 0x1 ;  /* 0x00000001ff0c7424 */ /* 0x000fe200078e00ff */
[----:B------:R1:W2:Y:S01]  /*17960*/  LDC.64 R14, c[0x4][R2] ;  /* 0x01000000020e7b82 */ /* 0x0002a20000000a00 */
[----:B------:R-:W4:Y:S01]  /*17970*/  LDCU.64 UR6, c[0x4][0x640] ;  /* 0x0100c800ff0677ac */ /* 0x000f220008000a00 */
[----:B------:R-:W-:Y:S01]  /*17980*/  MOV R13, RZ ;  /* 0x000000ff000d7202 */ /* 0x000fe20000000f00 */
[----:B------:R-:W5:Y:S01]  /*17990*/  LDCU.64 UR8, c[0x4][0xb8] ;  /* 0x01001700ff0877ac */ /* 0x000f620008000a00 */
[----:B---3--:R-:W-:Y:S01]  /*179a0*/  MOV R4, UR4 ;  /* 0x0000000400047c02 */ /* 0x008fe20008000f00 */
[----:B------:R-:W-:Y:S01]  /*179b0*/  IMAD.U32 R5, RZ, RZ, UR5 ;  /* 0x00000005ff057e24 */ /* 0x000fe2000f8e00ff */
[----:B----4-:R-:W-:-:S02]  /*179c0*/  MOV R6, UR6 ;  /* 0x0000000600067c02 */ /* 0x010fc40008000f00 */
[----:B------:R-:W-:Y:S01]  /*179d0*/  MOV R7, UR7 ;  /* 0x0000000700077c02 */ /* 0x000fe20008000f00 */
[----:B-----5:R-:W-:Y:S01]  /*179e0*/  IMAD.U32 R10, RZ, RZ, UR8 ;  /* 0x00000008ff0a7e24 */ /* 0x020fe2000f8e00ff */
[----:B-1----:R-:W-:-:S07]  /*179f0*/  MOV R11, UR9 ;  /* 0x00000009000b7c02 */ /* 0x002fce0008000f00 */
[----:B------:R-:W-:-:S07]  /*17a00*/  LEPC R20, `(.L_x_7753) ;  /* 0x000000001014794e */ /* 0x000fce0000000000 */
[----:B0-2---:R-:W-:Y:S05]  /*17a10*/  CALL.ABS.NOINC R14 ;  /* 0x000000000e007343 */ /* 0x005fea0003c00000 */
.L_x_7753:
        /* <DEDUP_REMOVED lines=19> */
.L_x_7754:
[----:B------:R-:W-:Y:S05]  /*17b50*/  BRA `(.L_x_7755) ;  /* 0x0000000000107947 */ /* 0x000fea0003800000 */
.L_x_7752:
[----:B------:R-:W3:Y:S02]  /*17b60*/  LDCU.64 UR4, c[0x0][0x768] ;  /* 0x0000ed00ff0477ac */ /* 0x000ee40008000a00 */
[----:B---3--:R-:W-:-:S05]  /*17b70*/  IADD3 R2, P0, PT, R25, UR4, RZ ;  /* 0x0000000419027c10 */ /* 0x008fca000ff1e0ff */
[----:B------:R-:W-:-:S05]  /*17b80*/  IMAD.X R3, RZ, RZ, UR5, P0 ;  /* 0x00000005ff037e24 */ /* 0x000fca00080e06ff */
[----:B------:R3:W-:Y:S03]  /*17b90*/  STG.E.64 desc[UR36][R2.64], R16 ;  /* 0x0000001002007986 */ /* 0x0007e6000c101b24 */
.L_x_7755:
[----:B------:R-:W4:Y:S01]  /*17ba0*/  LDCU.64 UR6, c[0x0][0x768] ;  /* 0x0000ed00ff0677ac */ /* 0x000f220008000a00 */
[----:B------:R-:W5:Y:S01]  /*17bb0*/  LDCU UR4, c[0x0][0x79c] ;  /* 0x0000f380ff0477ac */ /* 0x000f620008000800 */
[----:B----4-:R-:W-:-:S04]  /*17bc0*/  IADD3 R24, P0, PT, R24, UR6, RZ ;  /* 0x0000000618187c10 */ /* 0x010fc8000ff1e0ff */
[----:B------:R-:W-:Y:S01]  /*17bd0*/  IADD3.X R25, PT, PT, RZ, UR7, RZ, P0, !PT ;  /* 0x00000007ff197c10 */ /* 0x000fe200087fe4ff */
[----:B-----5:R-:W-:-:S04]  /*17be0*/  UISETP.NE.AND UP0, UPT, UR4, 0x1, UPT ;  /* 0x000000010400788c */ /* 0x020fc8000bf05270 */
[----:B------:R4:W-:Y:S05]  /*17bf0*/  STG.E.64 desc[UR36][R24.64], R26 ;  /* 0x0000001a18007986 */ /* 0x0009ea000c101b24 */
[----:B------:R-:W-:Y:S05]  /*17c00*/  BRA.U !UP0, `(.L_x_7756) ;  /* 0x0000000108907547 */ /* 0x000fea000b800000 */
[----:B---3--:R-:W-:Y:S01]  /*17c10*/  MOV R2, 0x660 ;  /* 0x0000066000027802 */ /* 0x008fe20000000f00 */
[----:B------:R-:W3:Y:S01]  /*17c20*/  LDCU.64 UR4, c[0x4][0x650] ;  /* 0x0100ca00ff0477ac */ /* 0x000ee20008000a00 */
[----:B-12---:R-:W-:Y:S02]  /*17c30*/  HFMA2 R8, -RZ, RZ, 0, 4.4763088226318359375e-05 ;  /* 0x000002efff087431 */ /* 0x006fe400000001ff */
[----:B------:R-:W-:Y:S01]  /*17c40*/  IMAD.MOV.U32 R12, RZ, RZ, 0x1 ;  /* 0x00000001ff0c7424 */ /* 0x000fe200078e00ff */
[----:B------:R1:W2:Y:S01]  /*17c50*/  LDC.64 R14, c[0x4][R2] ;  /* 0x01000000020e7b82 */ /* 0x0002a20000000a00 */
        /* <DEDUP_REMOVED lines=11> */
.L_x_7757:
        /* <DEDUP_REMOVED lines=19> */
.L_x_7758:
[----:B------:R-:W-:Y:S05]  /*17e40*/  BRA `(.L_x_7759) ;  /* 0x00000000000c7947 */ /* 0x000fea0003800000 */
.L_x_7756:
[----:B---3--:R-:W-:-:S05]  /*17e50*/  IADD3 R2, P0, PT, R23, UR6, RZ ;  /* 0x0000000617027c10 */ /* 0x008fca000ff1e0ff */
[----:B------:R-:W-:-:S05]  /*17e60*/  IMAD.X R3, RZ, RZ, UR7, P0 ;  /* 0x00000007ff037e24 */ /* 0x000fca00080e06ff */
[----:B------:R3:W-:Y:S03]  /*17e70*/  STG.E.64 desc[UR36][R2.64], R18 ;  /* 0x0000001202007986 */ /* 0x0007e6000c101b24 */
.L_x_7759:
[----:B------:R-:W5:Y:S02]  /*17e80*/  LDCU.64 UR4, c[0x0][0x768] ;  /* 0x0000ed00ff0477ac */ /* 0x000f640008000a00 */
[----:B-----5:R-:W-:-:S04]  /*17e90*/  IADD3 R22, P0, PT, R22, UR4, RZ ;  /* 0x0000000416167c10 */ /* 0x020fc8000ff1e0ff */
[----:B------:R-:W-:-:S05]  /*17ea0*/  IADD3.X R23, PT, PT, RZ, UR5, RZ, P0, !PT ;  /* 0x00000005ff177c10 */ /* 0x000fca00087fe4ff */
[----:B------:R-:W-:Y:S01]  /*17eb0*/  STG.E.64 desc[UR36][R22.64], R28 ;  /* 0x0000001c16007986 */ /* 0x000fe2000c101b24 */
[----:B------:R-:W-:Y:S05]  /*17ec0*/  EXIT ;  /* 0x000000000000794d */ /* 0x000fea0003800000 */
.L_x_7751:
[----:B------:R-:W-:Y:S04]  /*17ed0*/  STG.E.64 desc[UR36][R4.64], R16 ;  /* 0x0000001004007986 */ /* 0x000fe8000c101b24 */
[----:B------:R-:W-:Y:S04]  /*17ee0*/  STG.E.64 desc[UR36][R4.64+0x8], R26 ;  /* 0x0000081a04007986 */ /* 0x000fe8000c101b24 */
[----:B------:R-:W-:Y:S04]  /*17ef0*/  STG.E.64 desc[UR36][R4.64+0x10], R18 ;  /* 0x0000101204007986 */ /* 0x000fe8000c101b24 */
[----:B------:R-:W-:Y:S01]  /*17f00*/  STG.E.64 desc[UR36][R4.64+0x18], R28 ;  /* 0x0000181c04007986 */ /* 0x000fe2000c101b24 */
[----:B------:R-:W-:Y:S05]  /*17f10*/  EXIT ;  /* 0x000000000000794d */ /* 0x000fea0003800000 */
.L_x_7716:
        /* <DEDUP_REMOVED lines=20> */
[----:B------:R-:W-:-:S02]  /*18060*/  IADD3.X R31, PT, PT, RZ, UR5, RZ, P4, !PT ;  /* 0x00000005ff1f7c10 */ /* 0x000fc4000a7fe4ff */
[----:B------:R-:W-:Y:S01]  /*18070*/  IADD3 R28, P3, PT, R24, UR4, RZ ;  /* 0x00000004181c7c10 */ /* 0x000fe2000ff7e0ff */
[----:B------:R-:W-:Y:S01]  /*18080*/  IMAD.X R27, RZ, RZ, UR5, P2 ;  /* 0x00000005ff1b7e24 */ /* 0x000fe200090e06ff */
[----:B------:R-:W-:Y:S01]  /*18090*/  IADD3.X R13, PT, PT, RZ, UR5, RZ, P1, !PT ;  /* 0x00000005ff0d7c10 */ /* 0x000fe20008ffe4ff */
        /* <DEDUP_REMOVED lines=8> */
[----:B---3--:R-:W-:-:S03]  /*18120*/  @P0 IADD3 R8, P4, PT, R10, R8, RZ ;  /* 0x000000080a080210 */ /* 0x008fc60007f9e0ff */
[----:B------:R-:W-:Y:S01]  /*18130*/  @P0 IMAD.X R15, R3, 0x1, R15, P1 ;  /* 0x00000001030f0824 */ /* 0x000fe200008e060f */
[----:B----4-:R-:W-:Y:S01]  /*18140*/  @P0 IADD3 R20, P3, PT, R6, R20, RZ ;  /* 0x0000001406140210 */ /* 0x010fe20007f7e0ff */
[----:B------:R-:W-:Y:S01]  /*18150*/  @P0 IMAD.X R9, R11, 0x1, R9, P4 ;  /* 0x000000010b090824 */ /* 0x000fe200020e0609 */
[----:B-----5:R-:W-:Y:S02]  /*18160*/  @P0 IADD3 R0, P2, PT, R4, R0, RZ ;  /* 0x0000000004000210 */ /* 0x020fe40007f5e0ff */
[----:B------:R-:W-:Y:S02]  /*18170*/  @P0 IADD3.X R21, PT, PT, R7, R21, RZ, P3, !PT ;  /* 0x0000001507150210 */ /* 0x000fe40001ffe4ff */
[----:B------:R-:W-:Y:S01]  /*18180*/  MOV R16, R14 ;  /* 0x0000000e00107202 */ /* 0x000fe20000000f00 */
[----:B------:R-:W-:Y:S01]  /*18190*/  IMAD.MOV.U32 R52, RZ, RZ, R0 ;  /* 0x000000ffff347224 */ /* 0x000fe200078e0000 */
[----:B------:R-:W-:Y:S02]  /*181a0*/  MOV R17, R15 ;  /* 0x0000000f00117202 */ /* 0x000fe40000000f00 */
[----:B------:R-:W-:Y:S01]  /*181b0*/  @P0 IADD3.X R53, PT, PT, R5, R53, RZ, P2, !PT ;  /* 0x0000003505350210 */ /* 0x000fe200017fe4ff */
[----:B------:R-:W-:Y:S01]  /*181c0*/  IMAD.MOV.U32 R32, RZ, RZ, R8 ;  /* 0x000000ffff207224 */ /* 0x000fe200078e0008 */
[----:B------:R-:W-:-:S02]  /*181d0*/  MOV R18, R20 ;  /* 0x0000001400127202 */ /* 0x000fc40000000f00 */
        /* <DEDUP_REMOVED lines=13> */
[----:B-1----:R-:W-:Y:S01]  /*182b0*/  IMAD.MOV.U32 R12, RZ, RZ, 0x1 ;  /* 0x00000001ff0c7424 */ /* 0x002fe200078e00ff */
        /* <DEDUP_REMOVED lines=9> */
[----:B-1----:R-:W-:-:S07]  /*18350*/  MOV R11, UR9 ;  /* 0x00000009000b7c02 */ /* 0x002fce0008000f00 */
[----:B------:R-:W-:-:S07]  /*18360*/  LEPC R20, `(.L_x_7762) ;  /* 0x000000001014794e */ /* 0x000fce0000000000 */
[----:B0--3--:R-:W-:Y:S05]  /*18370*/  CALL.ABS.NOINC R14 ;  /* 0x000000000e007343 */ /* 0x009fea0003c00000 */
.L_x_7762:
        /* <DEDUP_REMOVED lines=19> */
.L_x_7763:
[----:B------:R-:W-:Y:S05]  /*184b0*/  BRA `(.L_x_7764) ;  /* 0x0000000000047947 */ /* 0x000fea0003800000 */
.L_x_7761:
[----:B------:R2:W-:Y:S02]  /*184c0*/  STG.E.64 desc[UR36][R30.64], R16 ;  /* 0x000000101e007986 */ /* 0x0005e4000c101b24 */
.L_x_7764:
        /* <DEDUP_REMOVED lines=10> */
[----:B-1----:R-:W-:Y:S01]  /*18570*/  MOV R12, 0x1 ;  /* 0x00000001000c7802 */ /* 0x002fe20000000f00 */
[----:B------:R1:W0:Y:S01]  /*18580*/  LDC.64 R14, c[0x4][R2] ;  /* 0x01000000020e7b82 */ /* 0x0002220000000a00 */
[----:B------:R-:W5:Y:S01]  /*18590*/  LDCU.64 UR6, c[0x4][0x640] ;  /* 0x0100c800ff0677ac */ /* 0x000f620008000a00 */
[----:B------:R-:W-:Y:S01]  /*185a0*/  IMAD.MOV.U32 R13, RZ, RZ, RZ ;  /* 0x000000ffff0d7224 */ /* 0x000fe200078e00ff */
[----:B------:R-:W2:Y:S01]  /*185b0*/  LDCU.64 UR8, c[0x4][0xb8] ;  /* 0x01001700ff0877ac */ /* 0x000ea20008000a00 */
[----:B----4-:R-:W-:Y:S02]  /*185c0*/  MOV R4, UR4 ;  /* 0x0000000400047c02 */ /* 0x010fe40008000f00 */
[----:B------:R-:W-:Y:S01]  /*185d0*/  MOV R5, UR5 ;  /* 0x0000000500057c02 */ /* 0x000fe20008000f00 */
[----:B-----5:R-:W-:Y:S01]  /*185e0*/  IMAD.U32 R6, RZ, RZ, UR6 ;  /* 0x00000006ff067e24 */ /* 0x020fe2000f8e00ff */
[----:B------:R-:W-:-:S02]  /*185f0*/  MOV R7, UR7 ;  /* 0x0000000700077c02 */ /* 0x000fc40008000f00 */
[----:B--2---:R-:W-:Y:S01]  /*18600*/  MOV R10, UR8 ;  /* 0x00000008000a7c02 */ /* 0x004fe20008000f00 */
[----:B-1----:R-:W-:-:S07]  /*18610*/  IMAD.U32 R11, RZ, RZ, UR9 ;  /* 0x00000009ff0b7e24 */ /* 0x002fce000f8e00ff */
[----:B------:R-:W-:-:S07]  /*18620*/  LEPC R20, `(.L_x_7766) ;  /* 0x000000001014794e */ /* 0x000fce0000000000 */
[----:B0--3--:R-:W-:Y:S05]  /*18630*/  CALL.ABS.NOINC R14 ;  /* 0x000000000e007343 */ /* 0x009fea0003c00000 */
.L_x_7766:
        /* <DEDUP_REMOVED lines=19> */
.L_x_7767:
[----:B------:R-:W-:Y:S05]  /*18770*/  BRA `(.L_x_7768) ;  /* 0x00000000000c7947 */ /* 0x000fea0003800000 */
.L_x_7765:
[----:B------:R-:W-:-:S04]  /*18780*/  IADD3 R2, P0, PT, R23, UR6, RZ ;  /* 0x0000000617027c10 */ /* 0x000fc8000ff1e0ff */
[----:B------:R-:W-:-:S05]  /*18790*/  IADD3.X R3, PT, PT, RZ, UR7, RZ, P0, !PT ;  /* 0x00000007ff037c10 */ /* 0x000fca00087fe4ff */
[----:B------:R4:W-:Y:S04]  /*187a0*/  STG.E.64 desc[UR36][R2.64], R18 ;  /* 0x0000001202007986 */ /* 0x0009e8000c101b24 */
.L_x_7768:
[----:B------:R-:W5:Y:S02]  /*187b0*/  LDCU.64 UR4, c[0x0][0x768] ;  /* 0x0000ed00ff0477ac */ /* 0x000f640008000a00 */
[----:B-----5:R-:W-:-:S05]  /*187c0*/  IADD3 R22, P0, PT, R22, UR4, RZ ;  /* 0x0000000416167c10 */ /* 0x020fca000ff1e0ff */
[----:B------:R-:W-:-:S05]  /*187d0*/  IMAD.X R23, RZ, RZ, UR5, P0 ;  /* 0x00000005ff177e24 */ /* 0x000fca00080e06ff */
[----:B------:R-:W-:Y:S01]  /*187e0*/  STG.E.64 desc[UR36][R22.64], R32 ;  /* 0x0000002016007986 */ /* 0x000fe2000c101b24 */
[----:B------:R-:W-:Y:S05]  /*187f0*/  EXIT ;  /* 0x000000000000794d */ /* 0x000fea0003800000 */
.L_x_7760:
        /* <DEDUP_REMOVED lines=17> */
.L_x_7769:
[----:B------:R-:W-:Y:S01]  /*18910*/  MOV R16, R14 ;  /* 0x0000000e00107202 */ /* 0x000fe20000000f00 */
[----:B------:R-:W-:Y:S01]  /*18920*/  IMAD.MOV.U32 R17, RZ, RZ, R15 ;  /* 0x000000ffff117224 */ /* 0x000fe200078e000f */
        /* <DEDUP_REMOVED lines=25> */
.L_x_7772:
        /* <DEDUP_REMOVED lines=19> */
.L_x_7773:
[----:B------:R-:W-:Y:S05]  /*18bf0*/  BRA `(.L_x_7774) ;  /* 0x0000000000107947 */ /* 0x000fea0003800000 */
.L_x_7771:
[----:B------:R-:W1:Y:S02]  /*18c00*/  LDCU.64 UR4, c[0x0][0x768] ;  /* 0x0000ed00ff0477ac */ /* 0x000e640008000a00 */
[----:B-1----:R-:W-:-:S04]  /*18c10*/  IADD3 R2, P0, PT, R25, UR4, RZ ;  /* 0x0000000419027c10 */ /* 0x002fc8000ff1e0ff */
[----:B------:R-:W-:-:S05]  /*18c20*/  IADD3.X R3, PT, PT, RZ, UR5, RZ, P0, !PT ;  /* 0x00000005ff037c10 */ /* 0x000fca00087fe4ff */
[----:B------:R1:W-:Y:S04]  /*18c30*/  STG.E.64 desc[UR36][R2.64], R16 ;  /* 0x0000001002007986 */ /* 0x0003e8000c101b24 */
.L_x_7774:
        /* <DEDUP_REMOVED lines=23> */
.L_x_7776:
        /* <DEDUP_REMOVED lines=19> */
.L_x_7777:
[----:B------:R-:W-:Y:S05]  /*18ee0*/  BRA `(.L_x_7778) ;  /* 0x00000000000c7947 */ /* 0x000fea0003800000 */
.L_x_7775:
[----:B-1----:R-:W-:-:S04]  /*18ef0*/  IADD3 R2, P0, PT, R23, UR6, RZ ;  /* 0x0000000617027c10 */ /* 0x002fc8000ff1e0ff */
[----:B------:R-:W-:-:S05]  /*18f00*/  IADD3.X R3, PT, PT, RZ, UR7, RZ, P0, !PT ;  /* 0x00000007ff037c10 */ /* 0x000fca00087fe4ff */
[----:B------:R1:W-:Y:S04]  /*18f10*/  STG.E.64 desc[UR36][R2.64], R18 ;  /* 0x0000001202007986 */ /* 0x0003e8000c101b24 */
.L_x_7778:
[----:B------:R-:W3:Y:S02]  /*18f20*/  LDCU.64 UR4, c[0x0][0x768] ;  /* 0x0000ed00ff0477ac */ /* 0x000ee40008000a00 */
[----:B---3--:R-:W-:-:S04]  /*18f30*/  IADD3 R22, P0, PT, R22, UR4, RZ ;  /* 0x0000000416167c10 */ /* 0x008fc8000ff1e0ff */
[----:B------:R-:W-:-:S05]  /*18f40*/  IADD3.X R23, PT, PT, RZ, UR5, RZ, P0, !PT ;  /* 0x00000005ff177c10 */ /* 0x000fca00087fe4ff */
[----:B------:R-:W-:Y:S01]  /*18f50*/  STG.E.64 desc[UR36][R22.64], R26 ;  /* 0x0000001a16007986 */ /* 0x000fe2000c101b24 */
[----:B------:R-:W-:Y:S05]  /*18f60*/  EXIT ;  /* 0x000000000000794d */ /* 0x000fea0003800000 */
.L_x_7770:
[----:B------:R-:W-:Y:S04]  /*18f70*/  STG.E.64 desc[UR36][R4.64], R16 ;  /* 0x0000001004007986 */ /* 0x000fe8000c101b24 */
[----:B------:R-:W-:Y:S04]  /*18f80*/  STG.E.64 desc[UR36][R4.64+0x8], R52 ;  /* 0x0000083404007986 */ /* 0x000fe8000c101b24 */
[----:B------:R-:W-:Y:S04]  /*18f90*/  STG.E.64 desc[UR36][R4.64+0x10], R18 ;  /* 0x0000101204007986 */ /* 0x000fe8000c101b24 */
[----:B------:R-:W-:Y:S01]  /*18fa0*/  STG.E.64 desc[UR36][R4.64+0x18], R26 ;  /* 0x0000181a04007986 */ /* 0x000fe2000c101b24 */
[----:B------:R-:W-:Y:S05]  /*18fb0*/  EXIT ;  /* 0x000000000000794d */ /* 0x000fea0003800000 */
.L_x_7779:
        /* <DEDUP_REMOVED lines=12> */
.L_x_8915:


//--------------------- .text._ZN2at6native13reduce_kernelILi512ELi1ENS0_8ReduceOpIiNS0_14func_wrapper_tIiNS0_55_GLOBAL__N__0955718d_22_SparseCsrTensorMath_cu_868dd54514ReductionAddOpIlEEEEjiLi4ELi4EEEEEvT1_ --------------------------
	.section	.text._ZN2at6native13reduce_kernelILi512ELi1ENS0_8ReduceOpIiNS0_14func_wrapper_tIiNS0_55_GLOBAL__N__0955718d_22_SparseCsrTensorMath_cu_868dd54514ReductionAddOpIlEEEEjiLi4ELi4EEEEEvT1_,"ax",@progbits
	.align	128
.text._ZN2at6native13reduce_kernelILi512ELi1ENS0_8ReduceOpIiNS0_14func_wrapper_tIiNS0_55_GLOBAL__N__0955718d_22_SparseCsrTensorMath_cu_868dd54514ReductionAddOpIlEEEEjiLi4ELi4EEEEEvT1_:
        .type           _ZN2at6native13reduce_kernelILi512ELi1ENS0_8ReduceOpIiNS0_14func_wrapper_tIiNS0_55_GLOBAL__N__0955718d_22_SparseCsrTensorMath_cu_868dd54514ReductionAddOpIlEEEEjiLi4ELi4EEEEEvT1_,@function
        .size           _ZN2at6native13reduce_kernelILi512ELi1ENS0_8ReduceOpIiNS0_14func_wrapper_tIiNS0_55_GLOBAL__N__0955718d_22_SparseCsrTensorMath_cu_868dd54514ReductionAddOpIlEEEEjiLi4ELi4EEEEEvT1_,(.L_x_8916 - _ZN2at6native13reduce_kernelILi512ELi1ENS0_8ReduceOpIiNS0_14func_wrapper_tIiNS0_55_GLOBAL__N__0955718d_22_SparseCsrTensorMath_cu_868dd54514ReductionAddOpIlEEEEjiLi4ELi4EEEEEvT1_)
        .other          _ZN2at6native13reduce_kernelILi512ELi1ENS0_8ReduceOpIiNS0_14func_wrapper_tIiNS0_55_GLOBAL__N__0955718d_22_SparseCsrTensorMath_cu_868dd54514ReductionAddOpIlEEEEjiLi4ELi4EEEEEvT1_,@"STO_CUDA_ENTRY STV_DEFAULT"
_ZN2at6native13reduce_kernelILi512ELi1ENS0_8ReduceOpIiNS0_14func_wrapper_tIiNS0_55_GLOBAL__N__0955718d_22_SparseCsrTensorMath_cu_868dd54514ReductionAddOpIlEEEEjiLi4ELi4EEEEEvT1_:
        /* <DEDUP_REMOVED lines=296> */
.L_x_7780:
        /* <DEDUP_REMOVED lines=46> */
[----:B------:R-:W0:Y:S02]  /*1560*/  LDG.E R6, desc[UR36][R6.64] ;  /* 0x0000002406067981 */ /* 0x000e24000c1e1900 */
[----:B0-----:R-:W-:-:S04]  /*1570*/  IADD3 R9, P0, PT, R6, UR4, RZ ;  /* 0x0000000406097c10 */ /* 0x001fc8000ff1e0ff */
[----:B------:R-:W-:-:S09]  /*1580*/  LEA.HI.X.SX32 R11, R6, UR5, 0x1, P0 ;  /* 0x00000005060b7c11 */ /* 0x000fd200080f0eff */
.L_x_7787:
[----:B------:R-:W-:Y:S05]  /*1590*/  BSYNC.RECONVERGENT B2 ;  /* 0x0000000000027941 */ /* 0x000fea0003800200 */
.L_x_7786:
[----:B------:R-:W-:Y:S02]  /*15a0*/  IADD3 R2, P0, PT, R2, 0x10, RZ ;  /* 0x0000001002027810 */ /* 0x000fe40007f1e0ff */
[----:B------:R-:W-:-:S03]  /*15b0*/  IADD3 R10, PT, PT, R13, -0x4, R26 ;  /* 0xfffffffc0d0a7810 */ /* 0x000fc60007ffe01a */
[----:B------:R-:W-:-:S08]  /*15c0*/  IMAD.X R3, RZ, RZ, R3, P0 ;  /* 0x000000ffff037224 */ /* 0x000fd000000e0603 */
.L_x_7785:
[----:B------:R-:W-:Y:S05]  /*15d0*/  BSYNC.RECONVERGENT B1 ;  /* 0x0000000000017941 */ /* 0x000fea0003800200 */
.L_x_7784:
        /* <DEDUP_REMOVED lines=13> */
.L_x_7790:
[C---:B------:R-:W-:Y:S01]  /*16b0*/  IMAD.WIDE.U32 R4, R27.reuse, 0x10, R2 ;  /* 0x000000101b047825 */ /* 0x040fe200078e0002 */
[----:B------:R-:W0:Y:S05]  /*16c0*/  LDCU UR4, c[0x0][0x39c] ;  /* 0x00007380ff0477ac */ /* 0x000e2a0008000800 */
[----:B------:R-:W2:Y:S01]  /*16d0*/  LDG.E.128 R4, desc[UR36][R4.64] ;  /* 0x0000002404047981 */ /* 0x000ea2000c1e1d00 */
[----:B0-----:R-:W-:-:S04]  /*16e0*/  IADD3 R27, PT, PT, R27, UR4, RZ ;  /* 0x000000041b1b7c10 */ /* 0x001fc8000fffe0ff */
[----:B------:R-:W-:-:S04]  /*16f0*/  LEA R13, R27, 0x3, 0x2 ;  /* 0x000000031b0d7811 */ /* 0x000fc800078e10ff */
[----:B------:R-:W-:Y:S02]  /*1700*/  ISETP.GE.U32.AND P1, PT, R13, R10, PT ;  /* 0x0000000a0d00720c */ /* 0x000fe40003f26070 */
[----:B--2---:R-:W-:Y:S02]  /*1710*/  IADD3 R9, P2, PT, R4, R9, RZ ;  /* 0x0000000904097210 */ /* 0x004fe40007f5e0ff */
[----:B------:R-:W-:Y:S02]  /*1720*/  IADD3 R18, P3, PT, R5, R18, RZ ;  /* 0x0000001205127210 */ /* 0x000fe40007f7e0ff */
[----:B------:R-:W-:Y:S02]  /*1730*/  IADD3 R15, P4, PT, R6, R15, RZ ;  /* 0x0000000f060f7210 */ /* 0x000fe40007f9e0ff */
[----:B------:R-:W-:Y:S02]  /*1740*/  IADD3 R22, P5, PT, R7, R22, RZ ;  /* 0x0000001607167210 */ /* 0x000fe40007fbe0ff */
[----:B------:R-:W-:-:S02]  /*1750*/  LEA.HI.X.SX32 R11, R4, R11, 0x1, P2 ;  /* 0x0000000b040b7211 */ /* 0x000fc400010f0eff */
[----:B------:R-:W-:Y:S02]  /*1760*/  LEA.HI.X.SX32 R14, R5, R14, 0x1, P3 ;  /* 0x0000000e050e7211 */ /* 0x000fe400018f0eff */
[----:B------:R-:W-:Y:S02]  /*1770*/  LEA.HI.X.SX32 R12, R6, R12, 0x1, P4 ;  /* 0x0000000c060c7211 */ /* 0x000fe400020f0eff */
[----:B------:R-:W-:Y:S01]  /*1780*/  LEA.HI.X.SX32 R8, R7, R8, 0x1, P5 ;  /* 0x0000000807087211 */ /* 0x000fe200028f0eff */
[----:B------:R-:W-:Y:S06]  /*1790*/  @!P1 BRA `(.L_x_7790) ;  /* 0xfffffffc00c49947 */ /* 0x000fec000383ffff */
.L_x_7789:
[----:B------:R-:W-:Y:S05]  /*17a0*/  BSYNC.RECONVERGENT B1 ;  /* 0x0000000000017941 */ /* 0x000fea0003800200 */
.L_x_7788:
        /* <DEDUP_REMOVED lines=8> */
[----:B--2---:R-:W-:-:S04]  /*1830*/  IADD3 R9, P0, PT, R2, R9, RZ ;  /* 0x0000000902097210 */ /* 0x004fc80007f1e0ff */
[----:B------:R-:W-:-:S09]  /*1840*/  LEA.HI.X.SX32 R11, R2, R11, 0x1, P0 ;  /* 0x0000000b020b7211 */ /* 0x000fd200000f0eff */
.L_x_7792:
[----:B------:R-:W-:Y:S05]  /*1850*/  BSYNC.RECONVERGENT B1 ;  /* 0x0000000000017941 */ /* 0x000fea0003800200 */
.L_x_7791:
[----:B------:R-:W-:-:S04]  /*1860*/  IADD3 R9, P0, P1, R15, R18, R9 ;  /* 0x000000120f097210 */ /* 0x000fc8000791e009 */
[----:B------:R-:W-:Y:S02]  /*1870*/  IADD3 R22, P2, PT, R22, R9, RZ ;  /* 0x0000000916167210 */ /* 0x000fe40007f5e0ff */
[----:B------:R-:W-:-:S04]  /*1880*/  IADD3.X R11, PT, PT, R12, R14, R11, P0, P1 ;  /* 0x0000000e0c0b7210 */ /* 0x000fc800007e240b */
[----:B------:R-:W-:Y:S01]  /*1890*/  IADD3.X R23, PT, PT, R8, R11, RZ, P2, !PT ;  /* 0x0000000b08177210 */ /* 0x000fe200017fe4ff */
[----:B------:R-:W-:Y:S06]  /*18a0*/  BRA `(.L_x_7782) ;  /* 0x0000009400b87947 */ /* 0x000fec0003800000 */
.L_x_7783:
        /* <DEDUP_REMOVED lines=11> */
[----:B------:R-:W-:Y:S01]  /*1960*/  ISETP.GE.U32.AND P0, PT, R5, R26, PT ;  /* 0x0000001a0500720c */ /* 0x000fe20003f06070 */
[--C-:B-1----:R-:W-:Y:S01]  /*1970*/  IMAD.MOV.U32 R22, RZ, RZ, R12.reuse ;  /* 0x000000ffff167224 */ /* 0x102fe200078e000c */
[----:B------:R-:W-:Y:S01]  /*1980*/  MOV R13, R12 ;  /* 0x0000000c000d7202 */ /* 0x000fe20000000f00 */
[----:B------:R-:W-:Y:S01]  /*1990*/  IMAD.MOV.U32 R14, RZ, RZ, R12 ;  /* 0x000000ffff0e7224 */ /* 0x000fe200078e000c */
[-C--:B--2---:R-:W-:Y:S01]  /*19a0*/  MOV R15, R18.reuse ;  /* 0x00000012000f7202 */ /* 0x084fe20000000f00 */
        /* <DEDUP_REMOVED lines=8> */
.L_x_7797:
[C---:B------:R-:W-:Y:S02]  /*1a30*/  IMAD.IADD R7, R27.reuse, 0x1, R0 ;  /* 0x000000011b077824 */ /* 0x040fe400078e0200 */
        /* <DEDUP_REMOVED lines=12> */
[----:B------:R-:W-:Y:S02]  /*1b00*/  ISETP.GE.U32.AND P0, PT, R21, R26, PT ;  /* 0x0000001a1500720c */ /* 0x000fe40003f06070 */
[----:B--2---:R-:W-:Y:S02]  /*1b10*/  IADD3 R14, P1, PT, R5, R14, RZ ;  /* 0x0000000e050e7210 */ /* 0x004fe40007f3e0ff */
[----:B---3--:R-:W-:Y:S02]  /*1b20*/  IADD3 R13, P2, PT, R6, R13, RZ ;  /* 0x0000000d060d7210 */ /* 0x008fe40007f5e0ff */
[----:B----4-:R-:W-:Y:S02]  /*1b30*/  IADD3 R12, P3, PT, R9, R12, RZ ;  /* 0x0000000c090c7210 */ /* 0x010fe40007f7e0ff */
[----:B-----5:R-:W-:Y:S02]  /*1b40*/  IADD3 R22, P4, PT, R10, R22, RZ ;  /* 0x000000160a167210 */ /* 0x020fe40007f9e0ff */
[----:B------:R-:W-:-:S02]  /*1b50*/  LEA.HI.X.SX32 R20, R5, R20, 0x1, P1 ;  /* 0x0000001405147211 */ /* 0x000fc400008f0eff */
[----:B------:R-:W-:Y:S02]  /*1b60*/  LEA.HI.X.SX32 R19, R6, R19, 0x1, P2 ;  /* 0x0000001306137211 */ /* 0x000fe400010f0eff */
[----:B------:R-:W-:Y:S02]  /*1b70*/  LEA.HI.X.SX32 R18, R9, R18, 0x1, P3 ;  /* 0x0000001209127211 */ /* 0x000fe400018f0eff */
[----:B------:R-:W-:Y:S01]  /*1b80*/  LEA.HI.X.SX32 R15, R10, R15, 0x1, P4 ;  /* 0x0000000f0a0f7211 */ /* 0x000fe200020f0eff */
[----:B------:R-:W-:Y:S06]  /*1b90*/  @!P0 BRA `(.L_x_7797) ;  /* 0xfffffffc00a48947 */ /* 0x000fec000383ffff */
[----:B------:R-:W-:Y:S05]  /*1ba0*/  BSYNC.RECONVERGENT B2 ;  /* 0x0000000000027941 */ /* 0x000fea0003800200 */
.L_x_7796:
[----:B------:R-:W-:Y:S01]  /*1bb0*/  MOV R8, R6 ;  /* 0x0000000600087202 */ /* 0x000fe20000000f00 */
[----:B------:R-:W-:Y:S02]  /*1bc0*/  IMAD.MOV.U32 R7, RZ, RZ, R5 ;  /* 0x000000ffff077224 */ /* 0x000fe400078e0005 */
[----:B------:R-:W-:-:S07]  /*1bd0*/  IMAD.MOV.U32 R6, RZ, RZ, R10 ;  /* 0x000000ffff067224 */ /* 0x000fce00078e000a */
.L_x_7795:
[----:B------:R-:W-:Y:S05]  /*1be0*/  BSYNC.RECONVERGENT B1 ;  /* 0x0000000000017941 */ /* 0x000fea0003800200 */
.L_x_7794:
[----:B------:R-:W-:Y:S01]  /*1bf0*/  ISETP.GE.U32.AND P0, PT, R27, R26, PT ;  /* 0x0000001a1b00720c */ /* 0x000fe20003f06070 */
[----:B------:R-:W-:-:S12]  /*1c00*/  BSSY.RECONVERGENT B1, `(.L_x_7798) ;  /* 0x0000012000017945 */ /* 0x000fd80003800200 */
[----:B------:R-:W-:Y:S05]  /*1c10*/  @P0 BRA `(.L_x_7799) ;  /* 0x0000000000400947 */ /* 0x000fea0003800000 */
[----:B------:R-:W-:-:S05]  /*1c20*/  IMAD.WIDE.U32 R4, R27, 0x4, R2 ;  /* 0x000000041b047825 */ /* 0x000fca00078e0002 */
[----:B------:R0:W5:Y:S01]  /*1c30*/  LDG.E R7, desc[UR36][R4.64] ;  /* 0x0000002404077981 */ /* 0x000162000c1e1900 */
[----:B------:R-:W-:-:S04]  /*1c40*/  IADD3 R11, PT, PT, R27, R0, RZ ;  /* 0x000000001b0b7210 */ /* 0x000fc80007ffe0ff */
[----:B------:R-:W-:-:S13]  /*1c50*/  ISETP.GE.U32.AND P1, PT, R11, R26, PT ;  /* 0x0000001a0b00720c */ /* 0x000fda0003f26070 */
[----:B0-----:R-:W-:Y:S05]  /*1c60*/  @P1 BRA `(.L_x_7799) ;  /* 0x00000000002c1947 */ /* 0x001fea0003800000 */
[----:B------:R-:W-:-:S05]  /*1c70*/  IMAD.WIDE.U32 R4, R11, 0x4, R2 ;  /* 0x000000040b047825 */ /* 0x000fca00078e0002 */
[----:B------:R0:W5:Y:S01]  /*1c80*/  LDG.E R8, desc[UR36][R4.64] ;  /* 0x0000002404087981 */ /* 0x000162000c1e1900 */
[----:B------:R-:W-:-:S05]  /*1c90*/  IMAD.IADD R11, R11, 0x1, R0 ;  /* 0x000000010b0b7824 */ /* 0x000fca00078e0200 */
[----:B------:R-:W-:-:S13]  /*1ca0*/  ISETP.GE.U32.AND P1, PT, R11, R26, PT ;  /* 0x0000001a0b00720c */ /* 0x000fda0003f26070 */
[----:B0-----:R-:W-:Y:S05]  /*1cb0*/  @P1 BRA `(.L_x_7799) ;  /* 0x0000000000181947 */ /* 0x001fea0003800000 */
[C---:B------:R-:W-:Y:S01]  /*1cc0*/  IADD3 R9, PT, PT, R11.reuse, R0, RZ ;  /* 0x000000000b097210 */ /* 0x040fe20007ffe0ff */
[----:B------:R-:W-:-:S03]  /*1cd0*/  IMAD.WIDE.U32 R4, R11, 0x4, R2 ;  /* 0x000000040b047825 */ /* 0x000fc600078e0002 */
[----:B------:R-:W-:-:S13]  /*1ce0*/  ISETP.GE.U32.AND P1, PT, R9, R26, PT ;  /* 0x0000001a0900720c */ /* 0x000fda0003f26070 */
[----:B------:R-:W-:Y:S02]  /*1cf0*/  @!P1 IMAD.WIDE.U32 R2, R9, 0x4, R2 ;  /* 0x0000000409029825 */ /* 0x000fe400078e0002 */
[----:B------:R0:W5:Y:S04]  /*1d00*/  LDG.E R9, desc[UR36][R4.64] ;  /* 0x0000002404097981 */ /* 0x000168000c1e1900 */
[----:B------:R0:W5:Y:S02]  /*1d10*/  @!P1 LDG.E R6, desc[UR36][R2.64] ;  /* 0x0000002402069981 */ /* 0x000164000c1e1900 */
.L_x_7799:
[----:B------:R-:W-:Y:S05]  /*1d20*/  BSYNC.RECONVERGENT B1 ;  /* 0x0000000000017941 */ /* 0x000fea0003800200 */
.L_x_7798:
[----:B------:R-:W-:Y:S04]  /*1d30*/  BSSY.RECONVERGENT B1, `(.L_x_7800) ;  /* 0x0000012000017945 */ /* 0x000fe80003800200 */
[----:B------:R-:W-:Y:S05]  /*1d40*/  @P0 BRA `(.L_x_7801) ;  /* 0x0000000000400947 */ /* 0x000fea0003800000 */
[----:B0-----:R-:W-:Y:S01]  /*1d50*/  IMAD.IADD R3, R27, 0x1, R0 ;  /* 0x000000011b037824 */ /* 0x001fe200078e0200 */
[----:B-----5:R-:W-:-:S04]  /*1d60*/  IADD3 R14, P1, PT, R7, R14, RZ ;  /* 0x0000000e070e7210 */ /* 0x020fc80007f3e0ff */
[----:B------:R-:W-:Y:S02]  /*1d70*/  ISETP.GE.U32.AND P0, PT, R3, R26, PT ;  /* 0x0000001a0300720c */ /* 0x000fe40003f06070 */
[----:B------:R-:W-:-:S11]  /*1d80*/  LEA.HI.X.SX32 R20, R7, R20, 0x1, P1 ;  /* 0x0000001407147211 */ /* 0x000fd600008f0eff */
[----:B------:R-:W-:Y:S05]  /*1d90*/  @P0 BRA `(.L_x_7801) ;  /* 0x00000000002c0947 */ /* 0x000fea0003800000 */
[----:B------:R-:W-:Y:S02]  /*1da0*/  IADD3 R3, PT, PT, R3, R0, RZ ;  /* 0x0000000003037210 */ /* 0x000fe40007ffe0ff */
[C---:B------:R-:W-:Y:S02]  /*1db0*/  IADD3 R13, P1, PT, R8.reuse, R13, RZ ;  /* 0x0000000d080d7210 */ /* 0x040fe40007f3e0ff */
[----:B------:R-:W-:Y:S02]  /*1dc0*/  ISETP.GE.U32.AND P0, PT, R3, R26, PT ;  /* 0x0000001a0300720c */ /* 0x000fe40003f06070 */
[----:B------:R-:W-:-:S11]  /*1dd0*/  LEA.HI.X.SX32 R19, R8, R19, 0x1, P1 ;  /* 0x0000001308137211 */ /* 0x000fd600008f0eff */
[----:B------:R-:W-:Y:S05]  /*1de0*/  @P0 BRA `(.L_x_7801) ;  /* 0x0000000000180947 */ /* 0x000fea0003800000 */
[----:B------:R-:W-:Y:S01]  /*1df0*/  IMAD.IADD R3, R3, 0x1, R0 ;  /* 0x0000000103037824 */ /* 0x000fe200078e0200 */
[----:B------:R-:W-:-:S04]  /*1e00*/  IADD3 R12, P1, PT, R9, R12, RZ ;  /* 0x0000000c090c7210 */ /* 0x000fc80007f3e0ff */
[----:B------:R-:W-:Y:S02]  /*1e10*/  ISETP.GE.U32.AND P0, PT, R3, R26, PT ;  /* 0x0000001a0300720c */ /* 0x000fe40003f06070 */
[----:B------:R-:W-:-:S11]  /*1e20*/  LEA.HI.X.SX32 R18, R9, R18, 0x1, P1 ;  /* 0x0000001209127211 */ /* 0x000fd600008f0eff */
[----:B------:R-:W-:-:S04]  /*1e30*/  @!P0 IADD3 R22, P2, PT, R6, R22, RZ ;  /* 0x0000001606168210 */ /* 0x000fc80007f5e0ff */
[----:B------:R-:W-:-:S09]  /*1e40*/  @!P0 LEA.HI.X.SX32 R15, R6, R15, 0x1, P2 ;  /* 0x0000000f060f8211 */ /* 0x000fd200010f0eff */
.L_x_7801:
[----:B------:R-:W-:Y:S05]  /*1e50*/  BSYNC.RECONVERGENT B1 ;  /* 0x0000000000017941 */ /* 0x000fea0003800200 */
.L_x_7800:
[----:B------:R-:W-:-:S04]  /*1e60*/  IADD3 R13, P0, P1, R12, R13, R14 ;  /* 0x0000000d0c0d7210 */ /* 0x000fc8000791e00e */
[----:B------:R-:W-:Y:S02]  /*1e70*/  IADD3 R22, P2, PT, R22, R13, RZ ;  /* 0x0000000d16167210 */ /* 0x000fe40007f5e0ff */
[----:B------:R-:W-:-:S04]  /*1e80*/  IADD3.X R18, PT, PT, R18, R19, R20, P0, P1 ;  /* 0x0000001312127210 */ /* 0x000fc800007e2414 */
[----:B------:R-:W-:Y:S01]  /*1e90*/  IADD3.X R23, PT, PT, R15, R18, RZ, P2, !PT ;  /* 0x000000120f177210 */ /* 0x000fe200017fe4ff */
[----:B------:R-:W-:Y:S06]  /*1ea0*/  BRA `(.L_x_7782) ;  /* 0x0000009000387947 */ /* 0x000fec0003800000 */
.L_x_7793:
[----:B------:R-:W-:-:S13]  /*1eb0*/  ISETP.NE.AND P0, PT, R7, 0x1, PT ;  /* 0x000000010700780c */ /* 0x000fda0003f05270 */
        /* <DEDUP_REMOVED lines=19> */
.L_x_7806:
[----:B------:R-:W-:Y:S02]  /*1ff0*/  IMAD.IADD R7, R27, 0x1, R18 ;  /* 0x000000011b077824 */ /* 0x000fe400078e0212 */
[----:B------:R-:W-:-:S03]  /*2000*/  IMAD R5, R0, R27, RZ ;  /* 0x0000001b00057224 */ /* 0x000fc600078e02ff */
[----:B------:R-:W-:Y:S01]  /*2010*/  IADD3 R9, PT, PT, R7, R18, RZ ;  /* 0x0000001207097210 */ /* 0x000fe20007ffe0ff */
[----:B------:R-:W-:Y:S02]  /*2020*/  IMAD R7, R0, R7, RZ ;  /* 0x0000000700077224 */ /* 0x000fe400078e02ff */
[----:B------:R-:W-:-:S04]  /*2030*/  IMAD.WIDE.U32 R4, R5, 0x4, R2 ;  /* 0x0000000405047825 */ /* 0x000fc800078e0002 */
[----:B------:R-:W-:Y:S02]  /*2040*/  IMAD.IADD R23, R9, 0x1, R18 ;  /* 0x0000000109177824 */ /* 0x000fe400078e0212 */
[C---:B------:R-:W-:Y:S01]  /*2050*/  IMAD R9, R0.reuse, R9, RZ ;  /* 0x0000000900097224 */ /* 0x040fe200078e02ff */
[----:B------:R-:W2:Y:S01]  /*2060*/  LDG.E R4, desc[UR36][R4.64] ;  /* 0x0000002404047981 */ /* 0x000ea2000c1e1900 */
[----:B------:R-:W-:Y:S02]  /*2070*/  IMAD R11, R0, R23, RZ ;  /* 0x00000017000b7224 */ /* 0x000fe400078e02ff */
        /* <DEDUP_REMOVED lines=9> */
[----:B--2---:R-:W-:-:S04]  /*2110*/  IADD3 R21, P1, PT, R4, R21, RZ ;  /* 0x0000001504157210 */ /* 0x004fc80007f3e0ff */
[----:B------:R-:W-:Y:S02]  /*2120*/  LEA.HI.X.SX32 R15, R4, R15, 0x1, P1 ;  /* 0x0000000f040f7211 */ /* 0x000fe400008f0eff */
[----:B---3--:R-:W-:Y:S02]  /*2130*/  IADD3 R20, P2, PT, R7, R20, RZ ;  /* 0x0000001407147210 */ /* 0x008fe40007f5e0ff */
[C---:B----4-:R-:W-:Y:S02]  /*2140*/  IADD3 R19, P3, PT, R8.reuse, R19, RZ ;  /* 0x0000001308137210 */ /* 0x050fe40007f7e0ff */
[----:B-----5:R-:W-:Y:S02]  /*2150*/  IADD3 R22, P4, PT, R11, R22, RZ ;  /* 0x000000160b167210 */ /* 0x020fe40007f9e0ff */
[----:B------:R-:W-:Y:S02]  /*2160*/  LEA.HI.X.SX32 R14, R7, R14, 0x1, P2 ;  /* 0x0000000e070e7211 */ /* 0x000fe400010f0eff */
[----:B------:R-:W-:-:S02]  /*2170*/  LEA.HI.X.SX32 R13, R8, R13, 0x1, P3 ;  /* 0x0000000d080d7211 */ /* 0x000fc400018f0eff */
[----:B------:R-:W-:Y:S01]  /*2180*/  LEA.HI.X.SX32 R12, R11, R12, 0x1, P4 ;  /* 0x0000000c0b0c7211 */ /* 0x000fe200020f0eff */
[----:B------:R-:W-:Y:S06]  /*2190*/  @!P0 BRA `(.L_x_7806) ;  /* 0xfffffffc00948947 */ /* 0x000fec000383ffff */
[----:B------:R-:W-:Y:S05]  /*21a0*/  BSYNC.RECONVERGENT B2 ;  /* 0x0000000000027941 */ /* 0x000fea0003800200 */
.L_x_7805:
[----:B------:R-:W-:Y:S01]  /*21b0*/  MOV R9, R7 ;  /* 0x0000000700097202 */ /* 0x000fe20000000f00 */
[----:B------:R-:W-:Y:S02]  /*21c0*/  IMAD.MOV.U32 R6, RZ, RZ, R4 ;  /* 0x000000ffff067224 */ /* 0x000fe400078e0004 */
[----:B------:R-:W-:-:S07]  /*21d0*/  IMAD.MOV.U32 R7, RZ, RZ, R11 ;  /* 0x000000ffff077224 */ /* 0x000fce00078e000b */
.L_x_7804:
[----:B------:R-:W-:Y:S05]  /*21e0*/  BSYNC.RECONVERGENT B1 ;  /* 0x0000000000017941 */ /* 0x000fea0003800200 */
.L_x_7803:
[----:B------:R-:W-:Y:S01]  /*21f0*/  ISETP.GE.U32.AND P0, PT, R27, R26, PT ;  /* 0x0000001a1b00720c */ /* 0x000fe20003f06070 */
[----:B------:R-:W-:-:S12]  /*2200*/  BSSY.RECONVERGENT B1, `(.L_x_7807) ;  /* 0x0000016000017945 */ /* 0x000fd80003800200 */
[----:B------:R-:W-:Y:S05]  /*2210*/  @P0 BRA `(.L_x_7808) ;  /* 0x0000000000500947 */ /* 0x000fea0003800000 */
[----:B------:R-:W-:-:S04]  /*2220*/  IMAD R5, R0, R27, RZ ;  /* 0x0000001b00057224 */ /* 0x000fc800078e02ff */
[----:B------:R-:W-:-:S05]  /*2230*/  IMAD.WIDE.U32 R4, R5, 0x4, R2 ;  /* 0x0000000405047825 */ /* 0x000fca00078e0002 */
[----:B------:R0:W5:Y:S01]  /*2240*/  LDG.E R6, desc[UR36][R4.64] ;  /* 0x0000002404067981 */ /* 0x000162000c1e1900 */
[----:B------:R-:W-:-:S04]  /*2250*/  IADD3 R11, PT, PT, R27, R18, RZ ;  /* 0x000000121b0b7210 */ /* 0x000fc80007ffe0ff */
[----:B------:R-:W-:-:S13]  /*2260*/  ISETP.GE.U32.AND P1, PT, R11, R26, PT ;  /* 0x0000001a0b00720c */ /* 0x000fda0003f26070 */
[----:B0-----:R-:W-:Y:S05]  /*2270*/  @P1 BRA `(.L_x_7808) ;  /* 0x0000000000381947 */ /* 0x001fea0003800000 */
[----:B------:R-:W-:-:S04]  /*2280*/  IMAD R5, R0, R11, RZ ;  /* 0x0000000b00057224 */ /* 0x000fc800078e02ff */
[----:B------:R-:W-:-:S05]  /*2290*/  IMAD.WIDE.U32 R4, R5, 0x4, R2 ;  /* 0x0000000405047825 */ /* 0x000fca00078e0002 */
[----:B------:R0:W5:Y:S01]  /*22a0*/  LDG.E R9, desc[UR36][R4.64] ;  /* 0x0000002404097981 */ /* 0x000162000c1e1900 */
[----:B------:R-:W-:-:S05]  /*22b0*/  IMAD.IADD R11, R11, 0x1, R18 ;  /* 0x000000010b0b7824 */ /* 0x000fca00078e0212 */
[----:B------:R-:W-:-:S13]  /*22c0*/  ISETP.GE.U32.AND P1, PT, R11, R26, PT ;  /* 0x0000001a0b00720c */ /* 0x000fda0003f26070 */
[----:B0-----:R-:W-:Y:S05]  /*22d0*/  @P1 BRA `(.L_x_7808) ;  /* 0x0000000000201947 */ /* 0x001fea0003800000 */
[----:B------:R-:W-:Y:S01]  /*22e0*/  IADD3 R23, PT, PT, R11, R18, RZ ;  /* 0x000000120b177210 */ /* 0x000fe20007ffe0ff */
[----:B------:R-:W-:-:S03]  /*22f0*/  IMAD R5, R0, R11, RZ ;  /* 0x0000000b00057224 */ /* 0x000fc600078e02ff */
[----:B------:R-:W-:Y:S01]  /*2300*/  ISETP.GE.U32.AND P1, PT, R23, R26, PT ;  /* 0x0000001a1700720c */ /* 0x000fe20003f26070 */
[----:B------:R-:W-:-:S05]  /*2310*/  IMAD.WIDE.U32 R4, R5, 0x4, R2 ;  /* 0x0000000405047825 */ /* 0x000fca00078e0002 */
[----:B------:R0:W5:Y:S07]  /*2320*/  LDG.E R8, desc[UR36][R4.64] ;  /* 0x0000002404087981 */ /* 0x00016e000c1e1900 */
[----:B------:R-:W-:-:S04]  /*2330*/  @!P1 IMAD R11, R0, R23, RZ ;  /* 0x00000017000b9224 */ /* 0x000fc800078e02ff */
[----:B------:R-:W-:-:S05]  /*2340*/  @!P1 IMAD.WIDE.U32 R2, R11, 0x4, R2 ;  /* 0x000000040b029825 */ /* 0x000fca00078e0002 */
[----:B------:R0:W5:Y:S02]  /*2350*/  @!P1 LDG.E R7, desc[UR36][R2.64] ;  /* 0x0000002402079981 */ /* 0x000164000c1e1900 */
.L_x_7808:
[----:B------:R-:W-:Y:S05]  /*2360*/  BSYNC.RECONVERGENT B1 ;  /* 0x0000000000017941 */ /* 0x000fea0003800200 */
.L_x_7807:
        /* <DEDUP_REMOVED lines=8> */
[----:B------:R-:W-:Y:S02]  /*23f0*/  IADD3 R20, P1, PT, R9, R20, RZ ;  /* 0x0000001409147210 */ /* 0x000fe40007f3e0ff */
        /* <DEDUP_REMOVED lines=9> */
.L_x_7810:
[----:B------:R-:W-:Y:S05]  /*2490*/  BSYNC.RECONVERGENT B1 ;  /* 0x0000000000017941 */ /* 0x000fea0003800200 */
.L_x_7809:
[----:B------:R-:W-:-:S04]  /*24a0*/  IADD3 R19, P0, P1, R19, R20, R21 ;  /* 0x0000001413137210 */ /* 0x000fc8000791e015 */
[----:B------:R-:W-:Y:S02]  /*24b0*/  IADD3 R22, P2, PT, R22, R19, RZ ;  /* 0x0000001316167210 */ /* 0x000fe40007f5e0ff */
[----:B------:R-:W-:-:S04]  /*24c0*/  IADD3.X R13, PT, PT, R13, R14, R15, P0, P1 ;  /* 0x0000000e0d0d7210 */ /* 0x000fc800007e240f */
[----:B------:R-:W-:Y:S01]  /*24d0*/  IADD3.X R23, PT, PT, R12, R13, RZ, P2, !PT ;  /* 0x0000000d0c177210 */ /* 0x000fe200017fe4ff */
[----:B------:R-:W-:Y:S06]  /*24e0*/  BRA `(.L_x_7782) ;  /* 0x0000008800a87947 */ /* 0x000fec0003800000 */
.L_x_7802:
        /* <DEDUP_REMOVED lines=8> */
[----:B------:R-:W-:Y:S02]  /*2570*/  ISETP.GE.U32.AND P0, PT, R5, R26, PT ;  /* 0x0000001a0500720c */ /* 0x000fe40003f06070 */
[----:B------:R-:W-:Y:S01]  /*2580*/  MOV R23, R20 ;  /* 0x0000001400177202 */ /* 0x000fe20000000f00 */
[--C-:B--2---:R-:W-:Y:S01]  /*2590*/  IMAD.MOV.U32 R21, RZ, RZ, R9.reuse ;  /* 0x000000ffff157224 */ /* 0x104fe200078e0009 */
[----:B------:R-:W-:Y:S01]  /*25a0*/  MOV R11, R9 ;  /* 0x00000009000b7202 */ /* 0x000fe20000000f00 */
[----:B------:R-:W-:-:S08]  /*25b0*/  IMAD.MOV.U32 R10, RZ, RZ, R9 ;  /* 0x000000ffff0a7224 */ /* 0x000fd000078e0009 */
[----:B------:R-:W-:Y:S05]  /*25c0*/  @P0 BRA `(.L_x_7812) ;  /* 0x0000004000280947 */ /* 0x000fea0003800000 */
[----:B------:R-:W-:-:S13]  /*25d0*/  ISETP.NE.AND P0, PT, R7, RZ, PT ;  /* 0x000000ff0700720c */ /* 0x000fda0003f05270 */
[----:B------:R0:W5:Y:S01]  /*25e0*/  @!P0 LDG.E R0, desc[UR36][R2.64] ;  /* 0x0000002402008981 */ /* 0x000162000c1e1900 */
        /* <DEDUP_REMOVED lines=8> */
[----:B0-----:R-:W-:-:S07]  /*2670*/  VIADD R8, R8, 0x1 ;  /* 0x0000000108087836 */ /* 0x001fce0000000000 */
.L_x_7818:
[----:B------:R-:W0:Y:S01]  /*2680*/  LDCU UR4, c[0x0][0x39c] ;  /* 0x00007380ff0477ac */ /* 0x000e220008000800 */
[-C--:B-----5:R-:W-:Y:S01]  /*2690*/  @!P0 MOV R4, R0.reuse ;  /* 0x0000000000048202 */ /* 0x0a0fe20000000f00 */
[--C-:B------:R-:W-:Y:S01]  /*26a0*/  @!P0 IMAD.MOV.U32 R18, RZ, RZ, R0.reuse ;  /* 0x000000ffff128224 */ /* 0x100fe200078e0000 */
[----:B------:R-:W-:Y:S01]  /*26b0*/  @!P0 MOV R15, R0 ;  /* 0x00000000000f8202 */ /* 0x000fe20000000f00 */
[----:B------:R-:W-:Y:S01]  /*26c0*/  @!P0 IMAD.MOV.U32 R6, RZ, RZ, R0 ;  /* 0x000000ffff068224 */ /* 0x000fe200078e0000 */
        /* <DEDUP_REMOVED lines=296> */
.L_x_7814:
[----:B------:R-:W-:Y:S01]  /*3950*/  LOP3.LUT R5, R6, 0xfffffffc, RZ, 0xc0, !PT ;  /* 0xfffffffc06057812 */ /* 0x000fe200078ec0ff */
[----:B------:R-:W-:Y:S01]  /*3960*/  IMAD.MOV.U32 R12, RZ, RZ, RZ ;  /* 0x000000ffff0c7224 */ /* 0x000fe200078e00ff */
[----:B0-----:R-:W-:Y:S01]  /*3970*/  IADD3 R13, PT, PT, R27, UR4, RZ ;  /* 0x000000041b0d7c10 */ /* 0x001fe2000fffe0ff */
[----:B------:R-:W0:Y:S01]  /*3980*/  LDCU UR52, c[0x0][0x3d4] ;  /* 0x00007a80ff3477ac */ /* 0x000e220008000800 */
[----:B------:R-:W-:-:S03]  /*3990*/  IADD3 R4, P2, PT, R5, R2, RZ ;  /* 0x0000000205047210 */ /* 0x000fc60007f5e0ff */
[----:B------:R-:W-:-:S04]  /*39a0*/  IMAD.HI.U32 R15, R13, UR30, R12 ;  /* 0x0000001e0d0f7c27 */ /* 0x000fc8000f8e000c */
[----:B------:R-:W-:-:S05]  /*39b0*/  IMAD.X R5, RZ, RZ, R3, P2 ;  /* 0x000000ffff057224 */ /* 0x000fca00010e0603 */
        /* <DEDUP_REMOVED lines=223> */
.L_x_7815:
[----:B------:R-:W-:Y:S01]  /*47b0*/  LOP3.LUT R5, R15, 0xfffffffc, RZ, 0xc0, !PT ;  /* 0xfffffffc0f057812 */ /* 0x000fe200078ec0ff */
[----:B------:R-:W-:Y:S01]  /*47c0*/  VIADD R13, R13, UR4 ;  /* 0x000000040d0d7c36 */ /* 0x000fe20008000000 */
[----:B------:R-:W-:Y:S01]  /*47d0*/  MOV R12, RZ ;  /* 0x000000ff000c7202 */ /* 0x000fe20000000f00 */
[----:B------:R-:W0:Y:S01]  /*47e0*/  LDCU UR52, c[0x0][0x3d4] ;  /* 0x00007a80ff3477ac */ /* 0x000e220008000800 */
[----:B------:R-:W-:-:S03]  /*47f0*/  IADD3 R4, P2, PT, R5, R2, RZ ;  /* 0x0000000205047210 */ /* 0x000fc60007f5e0ff */
[----:B------:R-:W-:Y:S01]  /*4800*/  IMAD.HI.U32 R12, R13, UR30, R12 ;  /* 0x0000001e0d0c7c27 */ /* 0x000fe2000f8e000c */
[----:B------:R-:W-:-:S05]  /*4810*/  IADD3.X R5, PT, PT, RZ, R3, RZ, P2, !PT ;  /* 0x00000003ff057210 */ /* 0x000fca00017fe4ff */
[----:B------:R1:W5:Y:S02]  /*4820*/  LDG.E R15, desc[UR36][R4.64] ;  /* 0x00000024040f7981 */ /* 0x000364000c1e1900 */
        /* <DEDUP_REMOVED lines=232> */
.L_x_7816:
[----:B------:R-:W-:Y:S01]  /*56b0*/  LOP3.LUT R13, R18, 0xfffffffc, RZ, 0xc0, !PT ;  /* 0xfffffffc120d7812 */ /* 0x000fe200078ec0ff */
[----:B------:R-:W0:Y:S03]  /*56c0*/  LDCU UR52, c[0x0][0x3d4] ;  /* 0x00007a80ff3477ac */ /* 0x000e260008000800 */
[----:B------:R-:W-:-:S05]  /*56d0*/  IADD3 R12, P2, PT, R13, R2, RZ ;  /* 0x000000020d0c7210 */ /* 0x000fca0007f5e0ff */
[----:B------:R-:W-:-:S05]  /*56e0*/  IMAD.X R13, RZ, RZ, R3, P2 ;  /* 0x000000ffff0d7224 */ /* 0x000fca00010e0603 */
[----:B------:R1:W5:Y:S01]  /*56f0*/  LDG.E R18, desc[UR36][R12.64] ;  /* 0x000000240c127981 */ /* 0x000362000c1e1900 */
[----:B------:R-:W-:-:S04]  /*5700*/  IADD3 R4, PT, PT, R27, UR4, RZ ;  /* 0x000000041b047c10 */ /* 0x000fc8000fffe0ff */
[----:B------:R-:W-:-:S05]  /*5710*/  IADD3 R4, PT, PT, R4, UR4, RZ ;  /* 0x0000000404047c10 */ /* 0x000fca000fffe0ff */
[----:B------:R-:W-:Y:S01]  /*5720*/  VIADD R5, R4, UR4 ;  /* 0x0000000404057c36 */ /* 0x000fe20008000000 */
[----:B------:R-:W-:-:S05]  /*5730*/  MOV R4, RZ ;  /* 0x000000ff00047202 */ /* 0x000fca0000000f00 */
        /* <DEDUP_REMOVED lines=211> */
[----:B0-----:R-:W-:-:S05]  /*6470*/  IMAD.HI.U32 R12, R29, UR7, R12 ;  /* 0x000000071d0c7c27 */ /* 0x001fca000f8e000c */
[----:B------:R-:W-:Y:S02]  /*6480*/  SHF.R.U32.HI R13, RZ, UR25, R12 ;  /* 0x00000019ff0d7c19 */ /* 0x000fe4000801160c */
[----:B------:R-:W-:-:S03]  /*6490*/  @P1 MOV R12, RZ ;  /* 0x000000ff000c1202 */ /* 0x000fc60000000f00 */
[----:B------:R-:W-:-:S04]  /*64a0*/  IMAD.MOV R24, RZ, RZ, -R13 ;  /* 0x000000ffff187224 */ /* 0x000fc800078e0a0d */
        /* <DEDUP_REMOVED lines=9> */
.L_x_7817:
[----:B------:R-:W-:-:S04]  /*6540*/  LOP3.LUT R5, R19, 0xfffffffc, RZ, 0xc0, !PT ;  /* 0xfffffffc13057812 */ /* 0x000fc800078ec0ff */
[----:B------:R-:W-:-:S05]  /*6550*/  IADD3 R4, P1, PT, R5, R2, RZ ;  /* 0x0000000205047210 */ /* 0x000fca0007f3e0ff */
[----:B------:R-:W-:-:S05]  /*6560*/  IMAD.X R5, RZ, RZ, R3, P1 ;  /* 0x000000ffff057224 */ /* 0x000fca00008e0603 */
[----:B------:R1:W5:Y:S03]  /*6570*/  LDG.E R4, desc[UR36][R4.64] ;  /* 0x0000002404047981 */ /* 0x000366000c1e1900 */
.L_x_7813:
[----:B------:R-:W2:Y:S01]  /*6580*/  LDCU UR5, c[0x0][0x394] ;  /* 0x00007280ff0577ac */ /* 0x000ea20008000800 */
[----:B0-----:R-:W-:Y:S02]  /*6590*/  MOV R24, UR4 ;  /* 0x0000000400187c02 */ /* 0x001fe40008000f00 */
[----:B-----5:R-:W-:Y:S02]  /*65a0*/  IADD3 R23, P2, PT, R6, R23, RZ ;  /* 0x0000001706177210 */ /* 0x020fe40007f5e0ff */
[----:B------:R-:W-:Y:S02]  /*65b0*/  LEA R27, R24, R27, 0x2 ;  /* 0x0000001b181b7211 */ /* 0x000fe400078e10ff */
[----:B------:R-:W-:Y:S02]  /*65c0*/  IADD3 R20, P3, PT, R15, R20, RZ ;  /* 0x000000140f147210 */ /* 0x000fe40007f7e0ff */
[----:B------:R-:W-:Y:S01]  /*65d0*/  IADD3 R22, P4, PT, R18, R22, RZ ;  /* 0x0000001612167210 */ /* 0x000fe20007f9e0ff */
[----:B-1----:R-:W-:Y:S01]  /*65e0*/  IMAD R5, R24, 0x3, R27 ;  /* 0x0000000318057824 */ /* 0x002fe200078e021b */
[----:B------:R-:W-:-:S02]  /*65f0*/  IADD3 R25, P5, PT, R4, R25, RZ ;  /* 0x0000001904197210 */ /* 0x000fc40007fbe0ff */
[----:B------:R-:W-:Y:S02]  /*6600*/  LEA.HI.X.SX32 R9, R6, R9, 0x1, P2 ;  /* 0x0000000906097211 */ /* 0x000fe400010f0eff */
[----:B------:R-:W-:Y:S02]  /*6610*/  LEA.HI.X.SX32 R10, R15, R10, 0x1, P3 ;  /* 0x0000000a0f0a7211 */ /* 0x000fe400018f0eff */
[----:B------:R-:W-:Y:S01]  /*6620*/  LEA.HI.X.SX32 R11, R18, R11, 0x1, P4 ;  /* 0x0000000b120b7211 */ /* 0x000fe200020f0eff */
[----:B--2---:R-:W-:Y:S01]  /*6630*/  IMAD.U32 R26, RZ, RZ, UR5 ;  /* 0x00000005ff1a7e24 */ /* 0x004fe2000f8e00ff */
[----:B------:R-:W-:-:S04]  /*6640*/  LEA.HI.X.SX32 R21, R4, R21, 0x1, P5 ;  /* 0x0000001504157211 */ /* 0x000fc800028f0eff */
[----:B------:R-:W-:-:S13]  /*6650*/  ISETP.GE.U32.AND P1, PT, R5, R26, PT ;  /* 0x0000001a0500720c */ /* 0x000fda0003f26070 */
[----:B------:R-:W-:Y:S05]  /*6660*/  @!P1 BRA `(.L_x_7818) ;  /* 0xffffffc000049947 */ /* 0x000fea000383ffff */
.L_x_7812:
[----:B------:R-:W-:Y:S05]  /*6670*/  BSYNC.RECONVERGENT B1 ;  /* 0x0000000000017941 */ /* 0x000fea0003800200 */
.L_x_7811:
[----:B------:R-:W-:Y:S01]  /*6680*/  ISETP.GE.U32.AND P0, PT, R27, R26, PT ;  /* 0x0000001a1b00720c */ /* 0x000fe20003f06070 */
[----:B------:R-:W-:Y:S01]  /*6690*/  BSSY.RECONVERGENT B1, `(.L_x_7819) ;  /* 0x0000477000017945 */ /* 0x000fe20003800200 */
[----:B------:R-:W-:Y:S01]  /*66a0*/  MOV R8, R4 ;  /* 0x0000000400087202 */ /* 0x000fe20000000f00 */
[----:B------:R-:W-:Y:S01]  /*66b0*/  IMAD.MOV.U32 R7, RZ, RZ, R15 ;  /* 0x000000ffff077224 */ /* 0x000fe200078e000f */
        /* <DEDUP_REMOVED lines=283> */
.L_x_7822:
[----:B------:R-:W-:Y:S01]  /*7870*/  SHF.R.U32.HI R12, RZ, 0x2, R6 ;  /* 0x00000002ff0c7819 */ /* 0x000fe20000011606 */
[----:B------:R-:W-:-:S07]  /*7880*/  IMAD.MOV.U32 R13, RZ, RZ, RZ ;  /* 0x000000ffff0d7224 */ /* 0x000fce00078e00ff */
.L_x_7821:
[----:B------:R-:W0:Y:S02]  /*7890*/  LDCU.64 UR4, c[0x0][0x760] ;  /* 0x0000ec00ff0477ac */ /* 0x000e240008000a00 */
[----:B0-----:R-:W-:-:S04]  /*78a0*/  IADD3 R3, P1, PT, R14, UR4, RZ ;  /* 0x000000040e037c10 */ /* 0x001fc8000ff3e0ff */
[----:B------:R-:W-:Y:S02]  /*78b0*/  IADD3.X R2, PT, PT, RZ, UR5, RZ, P1, !PT ;  /* 0x00000005ff027c10 */ /* 0x000fe40008ffe4ff */
        /* <DEDUP_REMOVED lines=281> */
.L_x_7824:
[----:B------:R-:W-:Y:S02]  /*8a50*/  SHF.R.U32.HI R18, RZ, 0x2, R7 ;  /* 0x00000002ff127819 */ /* 0x000fe40000011607 */
[----:B------:R-:W-:-:S07]  /*8a60*/  MOV R19, RZ ;  /* 0x000000ff00137202 */ /* 0x000fce0000000f00 */
.L_x_7823:
[----:B------:R-:W-:-:S04]  /*8a70*/  LEA R12, P1, R18, R3, 0x2 ;  /* 0x00000003120c7211 */ /* 0x000fc800078210ff */
[----:B------:R-:W-:-:S05]  /*8a80*/  LEA.HI.X R13, R18, R2, R19, 0x2, P1 ;  /* 0x00000002120d7211 */ /* 0x000fca00008f1413 */
[----:B------:R0:W5:Y:S01]  /*8a90*/  LDG.E R7, desc[UR36][R12.64] ;  /* 0x000000240c077981 */ /* 0x000162000c1e1900 */
        /* <DEDUP_REMOVED lines=278> */
.L_x_7826:
[----:B------:R-:W-:Y:S01]  /*9c00*/  SHF.R.U32.HI R18, RZ, 0x2, R0 ;  /* 0x00000002ff127819 */ /* 0x000fe20000011600 */
[----:B------:R-:W-:-:S07]  /*9c10*/  IMAD.MOV.U32 R19, RZ, RZ, RZ ;  /* 0x000000ffff137224 */ /* 0x000fce00078e00ff */
.L_x_7825:
        /* <DEDUP_REMOVED lines=281> */
.L_x_7828:
[----:B------:R-:W-:Y:S02]  /*adb0*/  SHF.R.U32.HI R12, RZ, 0x2, R5 ;  /* 0x00000002ff0c7819 */ /* 0x000fe40000011605 */
[----:B------:R-:W-:-:S07]  /*adc0*/  MOV R13, RZ ;  /* 0x000000ff000d7202 */ /* 0x000fce0000000f00 */
.L_x_7827:
[----:B------:R-:W-:-:S04]  /*add0*/  LEA R4, P0, R12, R3, 0x2 ;  /* 0x000000030c047211 */ /* 0x000fc800078010ff */
[----:B------:R-:W-:-:S05]  /*ade0*/  LEA.HI.X R5, R12, R2, R13, 0x2, P0 ;  /* 0x000000020c057211 */ /* 0x000fca00000f140d */
[----:B------:R0:W5:Y:S04]  /*adf0*/  LDG.E R8, desc[UR36][R4.64] ;  /* 0x0000002404087981 */ /* 0x000168000c1e1900 */
.L_x_7820:
[----:B------:R-:W-:Y:S05]  /*ae00*/  BSYNC.RECONVERGENT B1 ;  /* 0x0000000000017941 */ /* 0x000fea0003800200 */
.L_x_7819:
[----:B------:R-:W-:Y:S01]  /*ae10*/  ISETP.GE.U32.AND P0, PT, R27, R26, PT ;  /* 0x0000001a1b00720c */ /* 0x000fe20003f06070 */
[----:B------:R-:W-:-:S12]  /*ae20*/  BSSY.RECONVERGENT B1, `(.L_x_7829) ;  /* 0x0000012000017945 */ /* 0x000fd80003800200 */
[----:B------:R-:W-:Y:S05]  /*ae30*/  @P0 BRA `(.L_x_7830) ;  /* 0x0000000000400947 */ /* 0x000fea0003800000 */
[----:B------:R-:W-:Y:S02]  /*ae40*/  IADD3 R3, PT, PT, R27, R24, RZ ;  /* 0x000000181b037210 */ /* 0x000fe40007ffe0ff */
[C---:B-----5:R-:W-:Y:S02]  /*ae50*/  IADD3 R23, P1, PT, R6.reuse, R23, RZ ;  /* 0x0000001706177210 */ /* 0x060fe40007f3e0ff */
[----:B------:R-:W-:Y:S02]  /*ae60*/  ISETP.GE.U32.AND P0, PT, R3, R26, PT ;  /* 0x0000001a0300720c */ /* 0x000fe40003f06070 */
[----:B------:R-:W-:-:S11]  /*ae70*/  LEA.HI.X.SX32 R9, R6, R9, 0x1, P1 ;  /* 0x0000000906097211 */ /* 0x000fd600008f0eff */
[----:B------:R-:W-:Y:S05]  /*ae80*/  @P0 BRA `(.L_x_7830) ;  /* 0x00000000002c0947 */ /* 0x000fea0003800000 */
[----:B------:R-:W-:Y:S01]  /*ae90*/  IMAD.IADD R3, R3, 0x1, R24 ;  /* 0x0000000103037824 */ /* 0x000fe200078e0218 */
[----:B------:R-:W-:-:S04]  /*aea0*/  IADD3 R20, P1, PT, R7, R20, RZ ;  /* 0x0000001407147210 */ /* 0x000fc80007f3e0ff */
[----:B------:R-:W-:Y:S02]  /*aeb0*/  ISETP.GE.U32.AND P0, PT, R3, R26, PT ;  /* 0x0000001a0300720c */ /* 0x000fe40003f06070 */
[----:B------:R-:W-:-:S11]  /*aec0*/  LEA.HI.X.SX32 R10, R7, R10, 0x1, P1 ;  /* 0x0000000a070a7211 */ /* 0x000fd600008f0eff */
[----:B------:R-:W-:Y:S05]  /*aed0*/  @P0 BRA `(.L_x_7830) ;  /* 0x0000000000180947 */ /* 0x000fea0003800000 */
[----:B------:R-:W-:Y:S02]  /*aee0*/  IADD3 R3, PT, PT, R3, R24, RZ ;  /* 0x0000001803037210 */ /* 0x000fe40007ffe0ff */
[C---:B------:R-:W-:Y:S02]  /*aef0*/  IADD3 R22, P1, PT, R0.reuse, R22, RZ ;  /* 0x0000001600167210 */ /* 0x040fe40007f3e0ff */
[----:B------:R-:W-:Y:S02]  /*af00*/  ISETP.GE.U32.AND P0, PT, R3, R26, PT ;  /* 0x0000001a0300720c */ /* 0x000fe40003f06070 */
[----:B------:R-:W-:-:S11]  /*af10*/  LEA.HI.X.SX32 R11, R0, R11, 0x1, P1 ;  /* 0x0000000b000b7211 */ /* 0x000fd600008f0eff */
[----:B------:R-:W-:-:S04]  /*af20*/  @!P0 IADD3 R25, P2, PT, R8, R25, RZ ;  /* 0x0000001908198210 */ /* 0x000fc80007f5e0ff */
[----:B------:R-:W-:-:S09]  /*af30*/  @!P0 LEA.HI.X.SX32 R21, R8, R21, 0x1, P2 ;  /* 0x0000001508158211 */ /* 0x000fd200010f0eff */
.L_x_7830:
[----:B------:R-:W-:Y:S05]  /*af40*/  BSYNC.RECONVERGENT B1 ;  /* 0x0000000000017941 */ /* 0x000fea0003800200 */
.L_x_7829:
[----:B------:R-:W-:-:S04]  /*af50*/  IADD3 R22, P0, P1, R22, R20, R23 ;  /* 0x0000001416167210 */ /* 0x000fc8000791e017 */
[----:B------:R-:W-:Y:S02]  /*af60*/  IADD3 R22, P2, PT, R22, R25, RZ ;  /* 0x0000001916167210 */ /* 0x000fe40007f5e0ff */
[----:B------:R-:W-:-:S04]  /*af70*/  IADD3.X R10, PT, PT, R11, R10, R9, P0, P1 ;  /* 0x0000000a0b0a7210 */ /* 0x000fc800007e2409 */
[----:B------:R-:W-:-:S07]  /*af80*/  IADD3.X R23, PT, PT, R10, R21, RZ, P2, !PT ;  /* 0x000000150a177210 */ /* 0x000fce00017fe4ff */
.L_x_7782:
[----:B------:R-:W-:Y:S05]  /*af90*/  BSYNC.RECONVERGENT B0 ;  /* 0x0000000000007941 */ /* 0x000fea0003800200 */
.L_x_7781:
        /* <DEDUP_REMOVED lines=17> */
.L_x_7832:
        /* <DEDUP_REMOVED lines=9> */
[----:B------:R-:W1:Y:S02]  /*b140*/  @!P0 LDS.64 R2, [R2] ;  /* 0x0000000002028984 */ /* 0x000e640000000a00 */
[----:B-1-3--:R-:W-:-:S04]  /*b150*/  @!P0 IADD3 R22, P1, PT, R2, R22, RZ ;  /* 0x0000001602168210 */ /* 0x00afc80007f3e0ff */
[----:B------:R-:W-:-:S05]  /*b160*/  @!P0 IADD3.X R23, PT, PT, R3, R23, RZ, P1, !PT ;  /* 0x0000001703178210 */ /* 0x000fca0000ffe4ff */
[----:B------:R3:W-:Y:S01]  /*b170*/  @!P0 STS.64 [R7], R22 ;  /* 0x0000001607008388 */ /* 0x0007e20000000a00 */
[----:B------:R-:W-:Y:S05]  /*b180*/  BRA.U UP0, `(.L_x_7832) ;  /* 0xfffffffd00c87547 */ /* 0x000fea000b83ffff */
.L_x_7831:
        /* <DEDUP_REMOVED lines=18> */
.L_x_7835:
[----:B------:R-:W-:Y:S01]  /*b2b0*/  SHF.R.U32.HI R6, RZ, 0x1, R4 ;  /* 0x00000001ff067819 */ /* 0x000fe20000011604 */
[----:B------:R-:W-:Y:S04]  /*b2c0*/  BAR.SYNC.DEFER_BLOCKING 0x0 ;  /* 0x0000000000007b1d */ /* 0x000fe80000010000 */
[----:B------:R-:W-:-:S05]  /*b2d0*/  IMAD.IADD R2, R6, 0x1, R5 ;  /* 0x0000000106027824 */ /* 0x000fca00078e0205 */
[----:B------:R-:W-:-:S04]  /*b2e0*/  ISETP.GE.U32.AND P0, PT, R2, UR5, PT ;  /* 0x0000000502007c0c */ /* 0x000fc8000bf06070 */
[----:B------:R-:W-:-:S13]  /*b2f0*/  ISETP.GE.U32.OR P0, PT, R5, R6, P0 ;  /* 0x000000060500720c */ /* 0x000fda0000706470 */
[----:B------:R-:W-:-:S06]  /*b300*/  @!P0 LEA R2, R6, R7, 0x3 ;  /* 0x0000000706028211 */ /* 0x000fcc00078e18ff */
[----:B------:R-:W4:Y:S02]  /*b310*/  @!P0 LDS.64 R2, [R2] ;  /* 0x0000000002028984 */ /* 0x000f240000000a00 */
[----:B----4-:R-:W-:-:S04]  /*b320*/  @!P0 IADD3 R22, P1, PT, R2, R22, RZ ;  /* 0x0000001602168210 */ /* 0x010fc80007f3e0ff */
[----:B------:R-:W-:-:S05]  /*b330*/  @!P0 IADD3.X R23, PT, PT, R3, R23, RZ, P1, !PT ;  /* 0x0000001703178210 */ /* 0x000fca0000ffe4ff */
[----:B------:R0:W-:Y:S01]  /*b340*/  @!P0 STS.64 [R7], R22 ;  /* 0x0000001607008388 */ /* 0x0001e20000000a00 */
[----:B------:R-:W-:Y:S01]  /*b350*/  ISETP.GT.U32.AND P0, PT, R4, 0x7f, PT ;  /* 0x0000007f0400780c */ /* 0x000fe20003f04070 */
[----:B------:R-:W-:-:S12]  /*b360*/  IMAD.MOV.U32 R4, RZ, RZ, R6 ;  /* 0x000000ffff047224 */ /* 0x000fd800078e0006 */
[----:B0-----:R-:W-:Y:S05]  /*b370*/  @P0 BRA `(.L_x_7835) ;  /* 0xfffffffc00cc0947 */ /* 0x001fea000383ffff */
.L_x_7834:
[----:B------:R-:W-:Y:S01]  /*b380*/  BAR.SYNC.DEFER_BLOCKING 0x0 ;  /* 0x0000000000007b1d */ /* 0x000fe20000010000 */
[----:B------:R-:W-:-:S09]  /*b390*/  UISETP.GE.U32.AND UP0, UPT, UR4, 0x2, UPT ;  /* 0x000000020400788c */ /* 0x000fd2000bf06070 */
[----:B------:R-:W-:Y:S05]  /*b3a0*/  BRA.U !UP0, `(.L_x_7833) ;  /* 0x0000000108207547 */ /* 0x000fea000b800000 */
[----:B------:R-:W-:-:S07]  /*b3b0*/  HFMA2 R2, -RZ, RZ, 0, 5.9604644775390625e-08 ;  /* 0x00000001ff027431 */ /* 0x000fce00000001ff */
.L_x_7836:
[----:B------:R-:W1:Y:S04]  /*b3c0*/  SHFL.DOWN PT, R3, R22, R2, 0x1f ;  /* 0x08001f0216037589 */ /* 0x000e6800000e0000 */
[----:B------:R5:W0:Y:S02]  /*b3d0*/  SHFL.DOWN PT, R4, R23, R2, 0x1f ;  /* 0x08001f0217047589 */ /* 0x000a2400000e0000 */
[----:B-----5:R-:W-:-:S04]  /*b3e0*/  SHF.L.U32 R2, R2, 0x1, RZ ;  /* 0x0000000102027819 */ /* 0x020fc800000006ff */
[----:B------:R-:W-:Y:S02]  /*b3f0*/  ISETP.GE.AND P0, PT, R2, UR4, PT ;  /* 0x0000000402007c0c */ /* 0x000fe4000bf06270 */
[----:B-1-34-:R-:W-:-:S05]  /*b400*/  IADD3 R22, P1, PT, R3, R22, RZ ;  /* 0x0000001603167210 */ /* 0x01afca0007f3e0ff */
[----:B0-----:R-:W-:-:S06]  /*b410*/  IMAD.X R23, R4, 0x1, R23, P1 ;  /* 0x0000000104177824 */ /* 0x001fcc00008e0617 */
[----:B------:R-:W-:Y:S05]  /*b420*/  @!P0 BRA `(.L_x_7836) ;  /* 0xfffffffc00e48947 */ /* 0x000fea000383ffff */
.L_x_7833:
[----:B------:R-:W5:Y:S01]  /*b430*/  LDCU UR4, c[0x0][0x564] ;  /* 0x0000ac80ff0477ac */ /* 0x000f620008000800 */
[----:B------:R-:W-:Y:S01]  /*b440*/  MOV R18, RZ ;  /* 0x000000ff00127202 */ /* 0x000fe20000000f00 */
[----:B-----5:R-:W-:-:S09]  /*b450*/  UISETP.NE.AND UP0, UPT, UR4, URZ, UPT ;  /* 0x000000ff0400728c */ /* 0x020fd2000bf05270 */
[----:B------:R-:W-:Y:S05]  /*b460*/  BRA.U !UP0, `(.L_x_7837) ;  /* 0x0000001108587547 */ /* 0x000fea000b800000 */
[----:B------:R-:W5:Y:S01]  /*b470*/  LDCU.64 UR8, c[0x0][0x568] ;  /* 0x0000ad00ff0877ac */ /* 0x000f620008000a00 */
[----:B------:R-:W-:Y:S02]  /*b480*/  HFMA2 R2, -RZ, RZ, 0, 0 ;  /* 0x00000000ff027431 */ /* 0x000fe400000001ff */
[----:B------:R-:W-:Y:S01]  /*b490*/  IMAD.MOV.U32 R3, RZ, RZ, R17 ;  /* 0x000000ffff037224 */ /* 0x000fe200078e0011 */
[----:B------:R-:W0:Y:S01]  /*b4a0*/  LDCU UR6, c[0x0][0x570] ;  /* 0x0000ae00ff0677ac */ /* 0x000e220008000800 */
[----:B------:R-:W2:Y:S01]  /*b4b0*/  LDCU UR5, c[0x0][0x694] ;  /* 0x0000d280ff0577ac */ /* 0x000ea20008000800 */
[----:B------:R-:W-:-:S04]  /*b4c0*/  UIADD3 UR4, UPT, UPT, UR4, -0x1, URZ ;  /* 0xffffffff04047890 */ /* 0x000fc8000fffe0ff */
[----:B------:R-:W-:Y:S01]  /*b4d0*/  UISETP.NE.AND UP0, UPT, UR4, URZ, UPT ;  /* 0x000000ff0400728c */ /* 0x000fe2000bf05270 */
[----:B-----5:R-:W-:-:S05]  /*b4e0*/  IMAD.HI.U32 R2, R17, UR9, R2 ;  /* 0x0000000911027c27 */ /* 0x020fca000f8e0002 */
[----:B0-----:R-:W-:-:S04]  /*b4f0*/  SHF.R.U32.HI R3, RZ, UR6, R2 ;  /* 0x00000006ff037c19 */ /* 0x001fc80008011602 */
[----:B-1-34-:R-:W-:-:S05]  /*b500*/  IADD3 R7, PT, PT, -R3, RZ, RZ ;  /* 0x000000ff03077210 */ /* 0x01afca0007ffe1ff */
        /* <DEDUP_REMOVED lines=268> */
.L_x_7837:
[----:B------:R-:W5:Y:S01]  /*c5d0*/  LDCU.64 UR4, c[0x0][0x778] ;  /* 0x0000ef00ff0477ac */ /* 0x000f620008000a00 */
[----:B------:R-:W-:Y:S01]  /*c5e0*/  CS2R R2, SRZ ;  /* 0x0000000000027805 */ /* 0x000fe2000001ff00 */
[----:B------:R-:W-:Y:S02]  /*c5f0*/  UPLOP3.LUT UP0, UPT, UPT, UPT, UPT, 0x80, 0x8 ;  /* 0x000000000008789c */ /* 0x000fe40003f0f070 */
[----:B-----5:R-:W-:-:S04]  /*c600*/  UISETP.NE.U32.AND UP1, UPT, UR4, URZ, UPT ;  /* 0x000000ff0400728c */ /* 0x020fc8000bf25070 */
[----:B------:R-:W-:-:S09]  /*c610*/  UISETP.NE.AND.EX UP1, UPT, UR5, URZ, UPT, UP1 ;  /* 0x000000ff0500728c */ /* 0x000fd2000bf25310 */
[----:B------:R-:W-:Y:S05]  /*c620*/  BRA.U !UP1, `(.L_x_7838) ;  /* 0x0000000509347547 */ /* 0x000fea000b800000 */
[----:B------:R-:W-:Y:S01]  /*c630*/  MOV R8, 0x4 ;  /* 0x0000000400087802 */ /* 0x000fe20000000f00 */
[----:B------:R-:W-:-:S07]  /*c640*/  IMAD.MOV.U32 R4, RZ, RZ, 0x8 ;  /* 0x00000008ff047424 */ /* 0x000fce00078e00ff */
.L_x_7839:
[----:B------:R-:W5:Y:S08]  /*c650*/  I2F.U32.RP R6, R4 ;  /* 0x0000000400067306 */ /* 0x000f700000209000 */
[----:B-----5:R-:W5:Y:S02]  /*c660*/  MUFU.RCP R6, R6 ;  /* 0x0000000600067308 */ /* 0x020f640000001000 */
[----:B-----5:R-:W-:-:S02]  /*c670*/  IADD3 R2, PT, PT, R6, 0xffffffe, RZ ;  /* 0x0ffffffe06027810 */ /* 0x020fc40007ffe0ff */
[----:B------:R-:W-:-:S04]  /*c680*/  LOP3.LUT R6, RZ, R4, RZ, 0x33, !PT ;  /* 0x00000004ff067212 */ /* 0x000fc800078e33ff */
[----:B------:R5:W1:Y:S02]  /*c690*/  F2I.FTZ.U32.TRUNC.NTZ R3, R2 ;  /* 0x0000000200037305 */ /* 0x000a64000021f000 */
[----:B-----5:R-:W-:Y:S01]  /*c6a0*/  IMAD.MOV.U32 R2, RZ, RZ, RZ ;  /* 0x000000ffff027224 */ /* 0x020fe200078e00ff */
[----:B-1-34-:R-:W-:-:S05]  /*c6b0*/  IADD3 R7, PT, PT, RZ, -R3, RZ ;  /* 0x80000003ff077210 */ /* 0x01afca0007ffe0ff */
[----:B------:R-:W-:-:S04]  /*c6c0*/  IMAD R7, R7, R4, RZ ;  /* 0x0000000407077224 */ /* 0x000fc800078e02ff */
[----:B------:R-:W-:-:S06]  /*c6d0*/  IMAD.HI.U32 R3, R3, R7, R2 ;  /* 0x0000000703037227 */ /* 0x000fcc00078e0002 */
[----:B------:R-:W-:-:S05]  /*c6e0*/  IMAD.HI.U32 R7, R3, R8, RZ ;  /* 0x0000000803077227 */ /* 0x000fca00078e00ff */
[----:B------:R-:W-:-:S05]  /*c6f0*/  IADD3 R7, PT, PT, -R7, RZ, RZ ;  /* 0x000000ff07077210 */ /* 0x000fca0007ffe1ff */
[----:B------:R-:W-:Y:S01]  /*c700*/  IMAD R7, R4, R7, R8 ;  /* 0x0000000704077224 */ /* 0x000fe200078e0208 */
[----:B------:R-:W-:-:S04]  /*c710*/  MOV R8, R4 ;  /* 0x0000000400087202 */ /* 0x000fc80000000f00 */
[----:B------:R-:W-:-:S13]  /*c720*/  ISETP.GE.U32.AND P0, PT, R7, R4, PT ;  /* 0x000000040700720c */ /* 0x000fda0003f06070 */
[-C--:B------:R-:W-:Y:S02]  /*c730*/  @P0 IADD3 R7, PT, PT, R7, -R4.reuse, RZ ;  /* 0x8000000407070210 */ /* 0x080fe40007ffe0ff */
[----:B------:R-:W-:Y:S02]  /*c740*/  ISETP.NE.U32.AND P0, PT, R4, RZ, PT ;  /* 0x000000ff0400720c */ /* 0x000fe40003f05070 */
[----:B------:R-:W-:-:S13]  /*c750*/  ISETP.GE.U32.AND P1, PT, R7, R4, PT ;  /* 0x000000040700720c */ /* 0x000fda0003f26070 */
[----:B------:R-:W-:-:S05]  /*c760*/  @P1 IMAD.IADD R7, R7, 0x1, -R4 ;  /* 0x0000000107071824 */ /* 0x000fca00078e0a04 */
[----:B------:R-:W-:-:S04]  /*c770*/  SEL R4, R6, R7, !P0 ;  /* 0x0000000706047207 */ /* 0x000fc80004000000 */
        /* <DEDUP_REMOVED lines=30> */
[----:B------:R1:W3:Y:S02]  /*c960*/  F2I.FTZ.U32.TRUNC.NTZ R9, R8 ;  /* 0x0000000800097305 */ /* 0x0002e4000021f000 */
[----:B-1----:R-:W-:Y:S02]  /*c970*/  IMAD.MOV.U32 R8, RZ, RZ, RZ ;  /* 0x000000ffff087224 */ /* 0x002fe400078e00ff */
[----:B---3--:R-:W-:-:S04]  /*c980*/  IMAD R7, R7, R9, RZ ;  /* 0x0000000907077224 */ /* 0x008fc800078e02ff */
        /* <DEDUP_REMOVED lines=12> */
.L_x_7841:
[----:B------:R-:W-:-:S07]  /*ca50*/  MOV R4, 0xca70 ;  /* 0x0000ca7000047802 */ /* 0x000fce0000000f00 */
[----:B0-2---:R-:W-:Y:S05]  /*ca60*/  CALL.REL.NOINC `($__internal_19_$__cuda_sm20_div_u64) ;  /* 0x0000002800087944 */ /* 0x005fea0003c00000 */
[----:B------:R-:W-:Y:S02]  /*ca70*/  MOV R2, R6 ;  /* 0x0000000600027202 */ /* 0x000fe40000000f00 */
[----:B------:R-:W-:-:S07]  /*ca80*/  MOV R3, R7 ;  /* 0x0000000700037202 */ /* 0x000fce0000000f00 */
.L_x_7842:
[----:B------:R-:W-:Y:S05]  /*ca90*/  BSYNC.RECONVERGENT B0 ;  /* 0x0000000000007941 */ /* 0x000fea0003800200 */
.L_x_7840:
[----:B------:R-:W1:Y:S02]  /*caa0*/  LDCU.64 UR4, c[0x0][0x778] ;  /* 0x0000ef00ff0477ac */ /* 0x000e640008000a00 */
[----:B-1----:R-:W-:Y:S02]  /*cab0*/  UISETP.NE.U32.AND UP0, UPT, UR4, URZ, UPT ;  /* 0x000000ff0400728c */ /* 0x002fe4000bf05070 */
[----:B------:R-:W-:Y:S02]  /*cac0*/  IADD3 R2, P0, PT, R2, UR4, RZ ;  /* 0x0000000402027c10 */ /* 0x000fe4000ff1e0ff */
[----:B------:R-:W-:Y:S02]  /*cad0*/  UISETP.NE.AND.EX UP0, UPT, UR5, URZ, UPT, UP0 ;  /* 0x000000ff0500728c */ /* 0x000fe4000bf05300 */
[----:B------:R-:W-:Y:S02]  /*cae0*/  IADD3.X R3, PT, PT, R3, UR5, RZ, P0, !PT ;  /* 0x0000000503037c10 */ /* 0x000fe400087fe4ff */
[----:B------:R-:W-:-:S11]  /*caf0*/  UPLOP3.LUT UP0, UPT, UPT, UPT, UP0, 0x40, 0x4 ;  /* 0x000000000004789c */ /* 0x000fd60003f0e800 */
.L_x_7838:
[----:B------:R-:W5:Y:S02]  /*cb00*/  LDCU UR4, c[0x0][0x3b0] ;  /* 0x00007600ff0477ac */ /* 0x000f640008000800 */
[----:B-----5:R-:W-:-:S09]  /*cb10*/  UISETP.NE.AND UP1, UPT, UR4, URZ, UPT ;  /* 0x000000ff0400728c */ /* 0x020fd2000bf25270 */
[----:B------:R-:W-:Y:S05]  /*cb20*/  BRA.U !UP1, `(.L_x_7843) ;  /* 0x0000002109807547 */ /* 0x000fea000b800000 */
[----:B------:R-:W5:Y:S01]  /*cb30*/  S2R R4, SR_CTAID.X ;  /* 0x0000000000047919 */ /* 0x000f620000002500 */
[----:B------:R-:W0:Y:S01]  /*cb40*/  LDCU UR4, c[0x0][0x564] ;  /* 0x0000ac80ff0477ac */ /* 0x000e220008000800 */
[----:B------:R-:W-:Y:S01]  /*cb50*/  IMAD.MOV.U32 R18, RZ, RZ, RZ ;  /* 0x000000ffff127224 */ /* 0x000fe200078e00ff */
        /* <DEDUP_REMOVED lines=285> */
.L_x_7844:
        /* <DEDUP_REMOVED lines=24> */
.L_x_7846:
[----:B------:R-:W-:Y:S05]  /*deb0*/  BSYNC.RECONVERGENT B0 ;  /* 0x0000000000007941 */ /* 0x000fea0003800200 */
.L_x_7845:
        /* <DEDUP_REMOVED lines=35> */
.L_x_7848:
[----:B------:R-:W-:Y:S05]  /*e0f0*/  BSYNC.RECONVERGENT B0 ;  /* 0x0000000000007941 */ /* 0x000fea0003800200 */
.L_x_7847:
        /* <DEDUP_REMOVED lines=18> */
[----:B-1----:R-:W-:-:S02]  /*e220*/  MOV R16, UR10 ;  /* 0x0000000a00107c02 */ /* 0x002fc40008000f00 */
        /* <DEDUP_REMOVED lines=14> */
.L_x_7853:
[----:B------:R-:W-:-:S05]  /*e310*/  IADD3 R9, PT, PT, R11, R10, RZ ;  /* 0x0000000a0b097210 */ /* 0x000fca0007ffe0ff */
[----:B--2---:R-:W-:-:S06]  /*e320*/  IMAD.WIDE.U32 R8, R9, 0x8, R6 ;  /* 0x0000000809087825 */ /* 0x004fcc00078e0006 */
[----:B------:R-:W2:Y:S01]  /*e330*/  LDG.E.64 R8, desc[UR36][R8.64] ;  /* 0x0000002408087981 */ /* 0x000ea2000c1e1b00 */
[----:B------:R-:W-:-:S04]  /*e340*/  IADD3 R10, PT, PT, R13, R10, RZ ;  /* 0x0000000a0d0a7210 */ /* 0x000fc80007ffe0ff */
[----:B------:R-:W-:Y:S02]  /*e350*/  ISETP.GE.U32.AND P1, PT, R10, UR6, PT ;  /* 0x000000060a007c0c */ /* 0x000fe4000bf26070 */
[----:B--2---:R-:W-:-:S05]  /*e360*/  IADD3 R16, P2, PT, R8, R16, RZ ;  /* 0x0000001008107210 */ /* 0x004fca0007f5e0ff */
[----:B------:R-:W-:-:S06]  /*e370*/  IMAD.X R17, R9, 0x1, R17, P2 ;  /* 0x0000000109117824 */ /* 0x000fcc00010e0611 */
[----:B------:R-:W-:Y:S05]  /*e380*/  @!P1 BRA `(.L_x_7853) ;  /* 0xfffffffc00e09947 */ /* 0x000fea000383ffff */
[----:B------:R-:W-:Y:S05]  /*e390*/  BSYNC.RECONVERGENT B1 ;  /* 0x0000000000017941 */ /* 0x000fea0003800200 */
.L_x_7852:
[----:B------:R-:W-:Y:S05]  /*e3a0*/  BRA `(.L_x_7851) ;  /* 0x0000000000487947 */ /* 0x000fea0003800000 */
.L_x_7850:
        /* <DEDUP_REMOVED lines=9> */
.L_x_7854:
[----:B------:R-:W-:-:S05]  /*e440*/  IADD3 R8, PT, PT, R4, R11, RZ ;  /* 0x0000000b04087210 */ /* 0x000fca0007ffe0ff */
[----:B-1----:R-:W-:-:S04]  /*e450*/  IMAD R9, R8, R10, R5 ;  /* 0x0000000a08097224 */ /* 0x002fc800078e0205 */
[----:B--2---:R-:W-:-:S06]  /*e460*/  IMAD.WIDE.U32 R8, R9, 0x8, R6 ;  /* 0x0000000809087825 */ /* 0x004fcc00078e0006 */
[----:B------:R-:W2:Y:S01]  /*e470*/  LDG.E.64 R8, desc[UR36][R8.64] ;  /* 0x0000002408087981 */ /* 0x000ea2000c1e1b00 */
[----:B---3--:R-:W-:-:S05]  /*e480*/  IMAD.IADD R11, R12, 0x1, R11 ;  /* 0x000000010c0b7824 */ /* 0x008fca00078e020b */
[----:B------:R-:W-:Y:S02]  /*e490*/  ISETP.GE.U32.AND P1, PT, R11, UR5, PT ;  /* 0x000000050b007c0c */ /* 0x000fe4000bf26070 */
[----:B--2---:R-:W-:-:S04]  /*e4a0*/  IADD3 R16, P2, PT, R8, R16, RZ ;  /* 0x0000001008107210 */ /* 0x004fc80007f5e0ff */
[----:B------:R-:W-:-:S07]  /*e4b0*/  IADD3.X R17, PT, PT, R9, R17, RZ, P2, !PT ;  /* 0x0000001109117210 */ /* 0x000fce00017fe4ff */
[----:B------:R-:W-:Y:S05]  /*e4c0*/  @!P1 BRA `(.L_x_7854) ;  /* 0xfffffffc00dc9947 */ /* 0x000fea000383ffff */
.L_x_7851:
[----:B------:R-:W-:Y:S05]  /*e4d0*/  BSYNC.RECONVERGENT B0 ;  /* 0x0000000000007941 */ /* 0x000fea0003800200 */
.L_x_7849:
        /* <DEDUP_REMOVED lines=12> */
.L_x_7856:
        /* <DEDUP_REMOVED lines=10> */
[----:B01----:R-:W-:-:S05]  /*e640*/  @!P1 IADD3 R16, P2, PT, R6, R16, RZ ;  /* 0x0000001006109210 */ /* 0x003fca0007f5e0ff */
[----:B------:R-:W-:-:S05]  /*e650*/  @!P1 IMAD.X R17, R7, 0x1, R17, P2 ;  /* 0x0000000107119824 */ /* 0x000fca00010e0611 */
[----:B------:R1:W-:Y:S01]  /*e660*/  @!P1 STS.64 [R9], R16 ;  /* 0x0000001009009388 */ /* 0x0003e20000000a00 */
[----:B------:R-:W-:Y:S05]  /*e670*/  BRA.U UP2, `(.L_x_7856) ;  /* 0xfffffffd02c87547 */ /* 0x000fea000b83ffff */
.L_x_7855:
        /* <DEDUP_REMOVED lines=9> */
.L_x_7859:
[----:B------:R-:W-:Y:S01]  /*e710*/  SHF.R.U32.HI R4, RZ, 0x1, R0 ;  /* 0x00000001ff047819 */ /* 0x000fe20000011600 */
[----:B------:R-:W-:Y:S03]  /*e720*/  BAR.SYNC.DEFER_BLOCKING 0x0 ;  /* 0x0000000000007b1d */ /* 0x000fe60000010000 */
[----:B------:R-:W-:-:S04]  /*e730*/  IADD3 R6, PT, PT, R4, R5, RZ ;  /* 0x0000000504067210 */ /* 0x000fc80007ffe0ff */
[----:B------:R-:W-:-:S04]  /*e740*/  ISETP.GE.U32.AND P1, PT, R6, UR5, PT ;  /* 0x0000000506007c0c */ /* 0x000fc8000bf26070 */
[----:B------:R-:W-:-:S13]  /*e750*/  ISETP.GE.U32.OR P1, PT, R5, R4, P1 ;  /* 0x000000040500720c */ /* 0x000fda0000f26470 */
[----:B------:R-:W-:-:S06]  /*e760*/  @!P1 IMAD R6, R4, 0x8, R9 ;  /* 0x0000000804069824 */ /* 0x000fcc00078e0209 */
[----:B------:R-:W0:Y:S02]  /*e770*/  @!P1 LDS.64 R6, [R6] ;  /* 0x0000000006069984 */ /* 0x000e240000000a00 */
[----:B012---:R-:W-:-:S04]  /*e780*/  @!P1 IADD3 R16, P2, PT, R6, R16, RZ ;  /* 0x0000001006109210 */ /* 0x007fc80007f5e0ff */
[----:B------:R-:W-:-:S05]  /*e790*/  @!P1 IADD3.X R17, PT, PT, R7, R17, RZ, P2, !PT ;  /* 0x0000001107119210 */ /* 0x000fca00017fe4ff */
[----:B------:R3:W-:Y:S01]  /*e7a0*/  @!P1 STS.64 [R9], R16 ;  /* 0x0000001009009388 */ /* 0x0007e20000000a00 */
[----:B------:R-:W-:Y:S02]  /*e7b0*/  ISETP.GT.U32.AND P1, PT, R0, 0x7f, PT ;  /* 0x0000007f0000780c */ /* 0x000fe40003f24070 */
[----:B------:R-:W-:-:S11]  /*e7c0*/  MOV R0, R4 ;  /* 0x0000000400007202 */ /* 0x000fd60000000f00 */
[----:B---3--:R-:W-:Y:S05]  /*e7d0*/  @P1 BRA `(.L_x_7859) ;  /* 0xfffffffc00cc1947 */ /* 0x008fea000383ffff */
.L_x_7858:
[----:B------:R-:W-:Y:S01]  /*e7e0*/  BAR.SYNC.DEFER_BLOCKING 0x0 ;  /* 0x0000000000007b1d */ /* 0x000fe20000010000 */
[----:B------:R-:W-:-:S09]  /*e7f0*/  UISETP.GE.U32.AND UP1, UPT, UR4, 0x2, UPT ;  /* 0x000000020400788c */ /* 0x000fd2000bf26070 */
[----:B------:R-:W-:Y:S05]  /*e800*/  BRA.U !UP1, `(.L_x_7857) ;  /* 0x0000000109207547 */ /* 0x000fea000b800000 */
[----:B------:R-:W-:-:S07]  /*e810*/  IMAD.MOV.U32 R0, RZ, RZ, 0x1 ;  /* 0x00000001ff007424 */ /* 0x000fce00078e00ff */
.L_x_7860:
[----:B------:R-:W0:Y:S04]  /*e820*/  SHFL.DOWN PT, R5, R16, R0, 0x1f ;  /* 0x08001f0010057589 */ /* 0x000e2800000e0000 */
[----:B------:R3:W4:Y:S02]  /*e830*/  SHFL.DOWN PT, R4, R17, R0, 0x1f ;  /* 0x08001f0011047589 */ /* 0x00072400000e0000 */
[----:B---3--:R-:W-:-:S04]  /*e840*/  SHF.L.U32 R0, R0, 0x1, RZ ;  /* 0x0000000100007819 */ /* 0x008fc800000006ff */
[----:B------:R-:W-:Y:S02]  /*e850*/  ISETP.GE.AND P1, PT, R0, UR4, PT ;  /* 0x0000000400007c0c */ /* 0x000fe4000bf26270 */
[----:B012---:R-:W-:-:S04]  /*e860*/  IADD3 R16, P2, PT, R5, R16, RZ ;  /* 0x0000001005107210 */ /* 0x007fc80007f5e0ff */
[----:B----4-:R-:W-:-:S07]  /*e870*/  IADD3.X R17, PT, PT, R4, R17, RZ, P2, !PT ;  /* 0x0000001104117210 */ /* 0x010fce00017fe4ff */
[----:B------:R-:W-:Y:S05]  /*e880*/  @!P1 BRA `(.L_x_7860) ;  /* 0xfffffffc00e49947 */ /* 0x000fea000383ffff */
.L_x_7857:
[----:B------:R-:W-:Y:S05]  /*e890*/  @!P0 EXIT ;  /* 0x000000000000894d */ /* 0x000fea0003800000 */
[----:B------:R-:W-:Y:S05]  /*e8a0*/  BRA.U !UP0, `(.L_x_7861) ;  /* 0x0000000108947547 */ /* 0x000fea000b800000 */
        /* <DEDUP_REMOVED lines=8> */
[----:B------:R-:W0:Y:S02]  /*e930*/  LDG.E R5, desc[UR36][R2.64] ;  /* 0x0000002402057981 */ /* 0x000e24000c1e1900 */
[----:B012---:R-:W-:-:S07]  /*e940*/  IADD3 R16, PT, PT, R5, R16, RZ ;  /* 0x0000001005107210 */ /* 0x007fce0007ffe0ff */
.L_x_7862:
        /* <DEDUP_REMOVED lines=12> */
[----:B---3--:R-:W-:Y:S01]  /*ea10*/  MOV R4, UR4 ;  /* 0x0000000400047c02 */ /* 0x008fe20008000f00 */
[----:B------:R-:W-:Y:S01]  /*ea20*/  IMAD.U32 R5, RZ, RZ, UR5 ;  /* 0x00000005ff057e24 */ /* 0x000fe2000f8e00ff */
[----:B----4-:R-:W-:-:S02]  /*ea30*/  MOV R6, UR6 ;  /* 0x0000000600067c02 */ /* 0x010fc40008000f00 */
[----:B------:R-:W-:Y:S01]  /*ea40*/  MOV R7, UR7 ;  /* 0x0000000700077c02 */ /* 0x000fe20008000f00 */
[----:B-----5:R-:W-:Y:S01]  /*ea50*/  IMAD.U32 R10, RZ, RZ, UR8 ;  /* 0x00000008ff0a7e24 */ /* 0x020fe2000f8e00ff */
[----:B------:R-:W-:-:S07]  /*ea60*/  MOV R11, UR9 ;  /* 0x00000009000b7c02 */ /* 0x000fce0008000f00 */
[----:B------:R-:W-:-:S07]  /*ea70*/  LEPC R20, `(.L_x_7864) ;  /* 0x000000001014794e */ /* 0x000fce0000000000 */
[----:B012---:R-:W-:Y:S05]  /*ea80*/  CALL.ABS.NOINC R2 ;  /* 0x0000000002007343 */ /* 0x007fea0003c00000 */
.L_x_7864:
[----:B------:R-:W3:Y:S02]  /*ea90*/  LDCU.64 UR4, c[0x0][0x768] ;  /* 0x0000ed00ff0477ac */ /* 0x000ee40008000a00 */
[----:B---3--:R-:W-:-:S04]  /*eaa0*/  IADD3 R18, P0, PT, R18, UR4, RZ ;  /* 0x0000000412127c10 */ /* 0x008fc8000ff1e0ff */
[----:B------:R-:W-:-:S05]  /*eab0*/  IADD3.X R19, PT, PT, RZ, UR5, RZ, P0, !PT ;  /* 0x00000005ff137c10 */ /* 0x000fca00087fe4ff */
[----:B------:R-:W-:Y:S01]  /*eac0*/  STG.E desc[UR36][R18.64], R16 ;  /* 0x0000001012007986 */ /* 0x000fe2000c101924 */
[----:B------:R-:W-:Y:S05]  /*ead0*/  EXIT ;  /* 0x000000000000794d */ /* 0x000fea0003800000 */
.L_x_7863:
[----:B------:R-:W-:Y:S01]  /*eae0*/  STG.E desc[UR36][R2.64], R16 ;  /* 0x0000001002007986 */ /* 0x000fe2000c101924 */
[----:B------:R-:W-:Y:S05]  /*eaf0*/  EXIT ;  /* 0x000000000000794d */ /* 0x000fea0003800000 */
.L_x_7861:
[----:B------:R-:W3:Y:S01]  /*eb00*/  LDCU.U8 UR4, c[0x0][0x798] ;  /* 0x0000f300ff0477ac */ /* 0x000ee20008000000 */
[----:B------:R-:W4:Y:S01]  /*eb10*/  LDCU.U8 UR5, c[0x0][0x799] ;  /* 0x0000f320ff0577ac */ /* 0x000f220008000000 */
[----:B---3--:R-:W-:Y:S02]  /*eb20*/  UISETP.NE.AND UP0, UPT, UR4, URZ, UPT ;  /* 0x000000ff0400728c */ /* 0x008fe4000bf05270 */
[----:B----4-:R-:W-:-:S07]  /*eb30*/  UISETP.NE.AND UP1, UPT, UR5, URZ, UPT ;  /* 0x000000ff0500728c */ /* 0x010fce000bf25270 */
[----:B------:R-:W-:Y:S05]  /*eb40*/  BRA.U !UP0, `(.L_x_7865) ;  /* 0x00000001080c7547 */ /* 0x000fea000b800000 */
[----:B------:R-:W0:Y:S02]  /*eb50*/  LDG.E.64 R4, desc[UR36][R2.64] ;  /* 0x0000002402047981 */ /* 0x000e24000c1e1b00 */
[----:B012---:R-:W-:-:S05]  /*eb60*/  IADD3 R16, P0, PT, R4, R16, RZ ;  /* 0x0000001004107210 */ /* 0x007fca0007f1e0ff */
[----:B------:R-:W-:-:S08]  /*eb70*/  IMAD.X R17, R5, 0x1, R17, P0 ;  /* 0x0000000105117824 */ /* 0x000fd000000e0611 */
.L_x_7865:
        /* <DEDUP_REMOVED lines=20> */
.L_x_7867:
[----:B------:R-:W3:Y:S02]  /*ecc0*/  LDCU.64 UR4, c[0x0][0x768] ;  /* 0x0000ed00ff0477ac */ /* 0x000ee40008000a00 */
[----:B---3--:R-:W-:-:S04]  /*ecd0*/  IADD3 R18, P0, PT, R18, UR4, RZ ;  /* 0x0000000412127c10 */ /* 0x008fc8000ff1e0ff */
[----:B------:R-:W-:-:S05]  /*ece0*/  IADD3.X R19, PT, PT, RZ, UR5, RZ, P0, !PT ;  /* 0x00000005ff137c10 */ /* 0x000fca00087fe4ff */
[----:B------:R-:W-:Y:S01]  /*ecf0*/  STG.E desc[UR36][R18.64], R16 ;  /* 0x0000001012007986 */ /* 0x000fe2000c101924 */
[----:B------:R-:W-:Y:S05]  /*ed00*/  EXIT ;  /* 0x000000000000794d */ /* 0x000fea0003800000 */
.L_x_7866:
[----:B------:R-:W-:Y:S01]  /*ed10*/  STG.E.64 desc[UR36][R2.64], R16 ;  /* 0x0000001002007986 */ /* 0x000fe2000c101b24 */
[----:B------:R-:W-:Y:S05]  /*ed20*/  EXIT ;  /* 0x000000000000794d */ /* 0x000fea0003800000 */
.L_x_7843:
        /* <DEDUP_REMOVED lines=20> */
[----:B------:R-:W1:Y:S02]  /*ee70*/  LDG.E R5, desc[UR36][R2.64] ;  /* 0x0000002402057981 */ /* 0x000e64000c1e1900 */
[----:B-1-34-:R-:W-:-:S07]  /*ee80*/  IMAD.IADD R22, R5, 0x1, R22 ;  /* 0x0000000105167824 */ /* 0x01afce00078e0216 */
.L_x_7869:
        /* <DEDUP_REMOVED lines=9> */
[----:B------:R-:W2:Y:S01]  /*ef20*/  LDCU.64 UR6, c[0x4][0x640] ;  /* 0x0100c800ff0677ac */ /* 0x000ea20008000a00 */
[----:B------:R-:W1:Y:S01]  /*ef30*/  LDC.64 R2, c[0x4][R2] ;  /* 0x0100000002027b82 */ /* 0x000e620000000a00 */
[----:B------:R-:W5:Y:S01]  /*ef40*/  LDCU.64 UR8, c[0x4][0x80] ;  /* 0x01001000ff0877ac */ /* 0x000f620008000a00 */
[----:B0-----:R-:W-:Y:S02]  /*ef50*/  MOV R4, UR4 ;  /* 0x0000000400047c02 */ /* 0x001fe40008000f00 */
[----:B------:R-:W-:Y:S01]  /*ef60*/  MOV R5, UR5 ;  /* 0x0000000500057c02 */ /* 0x000fe20008000f00 */
[----:B--2---:R-:W-:Y:S01]  /*ef70*/  IMAD.U32 R6, RZ, RZ, UR6 ;  /* 0x00000006ff067e24 */ /* 0x004fe2000f8e00ff */
[----:B-1-34-:R-:W-:-:S02]  /*ef80*/  MOV R7, UR7 ;  /* 0x0000000700077c02 */ /* 0x01afc40008000f00 */
[----:B-----5:R-:W-:Y:S01]  /*ef90*/  MOV R10, UR8 ;  /* 0x00000008000a7c02 */ /* 0x020fe20008000f00 */
[----:B------:R-:W-:-:S07]  /*efa0*/  IMAD.U32 R11, RZ, RZ, UR9 ;  /* 0x00000009ff0b7e24 */ /* 0x000fce000f8e00ff */
[----:B------:R-:W-:-:S07]  /*efb0*/  LEPC R20, `(.L_x_7871) ;  /* 0x000000001014794e */ /* 0x000fce0000000000 */
[----:B------:R-:W-:Y:S05]  /*efc0*/  CALL.ABS.NOINC R2 ;  /* 0x0000000002007343 */ /* 0x000fea0003c00000 */
.L_x_7871:
[----:B------:R-:W0:Y:S02]  /*efd0*/  LDCU.64 UR4, c[0x0][0x768] ;  /* 0x0000ed00ff0477ac */ /* 0x000e240008000a00 */
[----:B0-----:R-:W-:-:S04]  /*efe0*/  IADD3 R18, P0, PT, R18, UR4, RZ ;  /* 0x0000000412127c10 */ /* 0x001fc8000ff1e0ff */
[----:B------:R-:W-:-:S05]  /*eff0*/  IADD3.X R19, PT, PT, RZ, UR5, RZ, P0, !PT ;  /* 0x00000005ff137c10 */ /* 0x000fca00087fe4ff */
[----:B------:R-:W-:Y:S01]  /*f000*/  STG.E desc[UR36][R18.64], R22 ;  /* 0x0000001612007986 */ /* 0x000fe2000c101924 */
[----:B------:R-:W-:Y:S05]  /*f010*/  EXIT ;  /* 0x000000000000794d */ /* 0x000fea0003800000 */
.L_x_7870:
[----:B------:R-:W-:Y:S01]  /*f020*/  STG.E desc[UR36][R2.64], R22 ;  /* 0x0000001602007986 */ /* 0x000fe2000c101924 */
[----:B------:R-:W-:Y:S05]  /*f030*/  EXIT ;  /* 0x000000000000794d */ /* 0x000fea0003800000 */
.L_x_7868:
        /* <DEDUP_REMOVED lines=8> */
.L_x_7872:
        /* <DEDUP_REMOVED lines=22> */
.L_x_7874:
[----:B------:R-:W0:Y:S02]  /*f220*/  LDCU.64 UR4, c[0x0][0x768] ;  /* 0x0000ed00ff0477ac */ /* 0x000e240008000a00 */
[----:B0-----:R-:W-:-:S04]  /*f230*/  IADD3 R18, P0, PT, R18, UR4, RZ ;  /* 0x0000000412127c10 */ /* 0x001fc8000ff1e0ff */
[----:B------:R-:W-:-:S05]  /*f240*/  IADD3.X R19, PT, PT, RZ, UR5, RZ, P0, !PT ;  /* 0x00000005ff137c10 */ /* 0x000fca00087fe4ff */
[----:B------:R-:W-:Y:S01]  /*f250*/  STG.E desc[UR36][R18.64], R16 ;  /* 0x0000001012007986 */ /* 0x000fe2000c101924 */
[----:B------:R-:W-:Y:S05]  /*f260*/  EXIT ;  /* 0x000000000000794d */ /* 0x000fea0003800000 */
.L_x_7873:
[----:B------:R-:W-:Y:S01]  /*f270*/  STG.E.64 desc[UR36][R2.64], R16 ;  /* 0x0000001002007986 */ /* 0x000fe2000c101b24 */
[----:B------:R-:W-:Y:S05]  /*f280*/  EXIT ;  /* 0x000000000000794d */ /* 0x000fea0003800000 */
        .weak           $__internal_19_$__cuda_sm20_div_u64
        .type           $__internal_19_$__cuda_sm20_div_u64,@function
        .size           $__internal_19_$__cuda_sm20_div_u64,(.L_x_8916 - $__internal_19_$__cuda_sm20_div_u64)
$__internal_19_$__cuda_sm20_div_u64:
        /* <DEDUP_REMOVED lines=68> */
[----:B------:R-:W-:Y:S06]  /*f6d0*/  RET.REL.NODEC R2 `(_ZN2at6native13reduce_kernelILi512ELi1ENS0_8ReduceOpIiNS0_14func_wrapper_tIiNS0_55_GLOBAL__N__0955718d_22_SparseCsrTensorMath_cu_868dd54514ReductionAddOpIlEEEEjiLi4ELi4EEEEEvT1_) ;  /* 0xffffff0802487950 */ /* 0x000fec0003c3ffff */
.L_x_7875:
        /* <DEDUP_REMOVED lines=10> */
.L_x_8916:


//--------------------- .text._ZN2at6native13reduce_kernelILi256ELi2ENS0_8ReduceOpIiNS0_14func_wrapper_tIiNS0_55_GLOBAL__N__0955718d_22_SparseCsrTensorMath_cu_868dd54514ReductionAddOpIlEEEEjiLi4ELi4EEEEEvT1_ --------------------------
	.section	.text._ZN2at6native13reduce_kernelILi256ELi2ENS0_8ReduceOpIiNS0_14func_wrapper_tIiNS0_55_GLOBAL__N__0955718d_22_SparseCsrTensorMath_cu_868dd54514ReductionAddOpIlEEEEjiLi4ELi4EEEEEvT1_,"ax",@progbits
	.align	128
.text._ZN2at6native13reduce_kernelILi256ELi2ENS0_8ReduceOpIiNS0_14func_wrapper_tIiNS0_55_GLOBAL__N__0955718d_22_SparseCsrTensorMath_cu_868dd54514ReductionAddOpIlEEEEjiLi4ELi4EEEEEvT1_:
        .type           _ZN2at6native13reduce_kernelILi256ELi2ENS0_8ReduceOpIiNS0_14func_wrapper_tIiNS0_55_GLOBAL__N__0955718d_22_SparseCsrTensorMath_cu_868dd54514ReductionAddOpIlEEEEjiLi4ELi4EEEEEvT1_,@function
        .size           _ZN2at6native13reduce_kernelILi256ELi2ENS0_8ReduceOpIiNS0_14func_wrapper_tIiNS0_55_GLOBAL__N__0955718d_22_SparseCsrTensorMath_cu_868dd54514ReductionAddOpIlEEEEjiLi4ELi4EEEEEvT1_,(.L_x_8918 - _ZN2at6native13reduce_kernelILi256ELi2ENS0_8ReduceOpIiNS0_14func_wrapper_tIiNS0_55_GLOBAL__N__0955718d_22_SparseCsrTensorMath_cu_868dd54514ReductionAddOpIlEEEEjiLi4ELi4EEEEEvT1_)
        .other          _ZN2at6native13reduce_kernelILi256ELi2ENS0_8ReduceOpIiNS0_14func_wrapper_tIiNS0_55_GLOBAL__N__0955718d_22_SparseCsrTensorMath_cu_868dd54514ReductionAddOpIlEEEEjiLi4ELi4EEEEEvT1_,@"STO_CUDA_ENTRY STV_DEFAULT"
_ZN2at6native13reduce_kernelILi256ELi2ENS0_8ReduceOpIiNS0_14func_wrapper_tIiNS0_55_GLOBAL__N__0955718d_22_SparseCsrTensorMath_cu_868dd54514ReductionAddOpIlEEEEjiLi4ELi4EEEEEvT1_:
        /* <DEDUP_REMOVED lines=297> */
.L_x_7876:
        /* <DEDUP_REMOVED lines=34> */
.L_x_7880:
        /* <DEDUP_REMOVED lines=32> */
[----:B------:R-:W0:Y:S02]  /*16b0*/  LDG.E R4, desc[UR36][R4.64] ;  /* 0x0000002404047981 */ /* 0x000e24000c1e1900 */
[----:B0-----:R-:W-:-:S04]  /*16c0*/  IADD3 R15, P0, PT, R4, UR4, RZ ;  /* 0x00000004040f7c10 */ /* 0x001fc8000ff1e0ff */
[----:B------:R-:W-:-:S09]  /*16d0*/  LEA.HI.X.SX32 R21, R4, UR5, 0x1, P0 ;  /* 0x0000000504157c11 */ /* 0x000fd200080f0eff */
.L_x_7884:
[----:B------:R-:W-:Y:S05]  /*16e0*/  BSYNC.RECONVERGENT B1 ;  /* 0x0000000000017941 */ /* 0x000fea0003800200 */
.L_x_7883:
[----:B------:R-:W0:Y:S01]  /*16f0*/  LDC R3, c[0x0][0x394] ;  /* 0x0000e500ff037b82 */ /* 0x000e220000000800 */
[----:B------:R-:W-:-:S05]  /*1700*/  IADD3 R24, P0, PT, R24, 0x10, RZ ;  /* 0x0000001018187810 */ /* 0x000fca0007f1e0ff */
[----:B------:R-:W-:Y:S01]  /*1710*/  IMAD.X R25, RZ, RZ, R25, P0 ;  /* 0x000000ffff197224 */ /* 0x000fe200000e0619 */
[----:B0-----:R-:W-:-:S07]  /*1720*/  IADD3 R18, PT, PT, R36, -0x4, R3 ;  /* 0xfffffffc24127810 */ /* 0x001fce0007ffe003 */
.L_x_7882:
[----:B------:R-:W-:Y:S05]  /*1730*/  BSYNC.RECONVERGENT B0 ;  /* 0x0000000000007941 */ /* 0x000fea0003800200 */
.L_x_7881:
        /* <DEDUP_REMOVED lines=17> */
[----:B------:R-:W-:Y:S01]  /*1850*/  IMAD.MOV.U32 R11, RZ, RZ, R10 ;  /* 0x000000ffff0b7224 */ /* 0x000fe200078e000a */
[----:B------:R-:W-:-:S07]  /*1860*/  MOV R13, R12 ;  /* 0x0000000c000d7202 */ /* 0x000fce0000000f00 */
.L_x_7887:
[C---:B------:R-:W-:Y:S01]  /*1870*/  IMAD.WIDE.U32 R4, R3.reuse, 0x10, R24 ;  /* 0x0000001003047825 */ /* 0x040fe200078e0018 */
[----:B------:R-:W0:Y:S05]  /*1880*/  LDCU UR4, c[0x0][0x39c] ;  /* 0x00007380ff0477ac */ /* 0x000e2a0008000800 */
[----:B------:R-:W2:Y:S01]  /*1890*/  LDG.E.128 R4, desc[UR36][R4.64] ;  /* 0x0000002404047981 */ /* 0x000ea2000c1e1d00 */
[----:B0-----:R-:W-:-:S05]  /*18a0*/  VIADD R3, R3, UR4 ;  /* 0x0000000403037c36 */ /* 0x001fca0008000000 */
        /* <DEDUP_REMOVED lines=11> */
.L_x_7886:
[----:B------:R-:W-:Y:S05]  /*1960*/  BSYNC.RECONVERGENT B0 ;  /* 0x0000000000007941 */ /* 0x000fea0003800200 */
.L_x_7885:
        /* <DEDUP_REMOVED lines=8> */
[----:B--2---:R-:W-:-:S04]  /*19f0*/  IADD3 R15, P0, PT, R24, R15, RZ ;  /* 0x0000000f180f7210 */ /* 0x004fc80007f1e0ff */
[----:B------:R-:W-:-:S09]  /*1a00*/  LEA.HI.X.SX32 R21, R24, R21, 0x1, P0 ;  /* 0x0000001518157211 */ /* 0x000fd200000f0eff */
.L_x_7889:
[----:B------:R-:W-:Y:S05]  /*1a10*/  BSYNC.RECONVERGENT B0 ;  /* 0x0000000000007941 */ /* 0x000fea0003800200 */
.L_x_7888:
[----:B------:R-:W-:Y:S02]  /*1a20*/  IADD3 R3, P0, P1, R11, R10, R15 ;  /* 0x0000000a0b037210 */ /* 0x000fe4000791e00f */
[----:B------:R-:W-:Y:S02]  /*1a30*/  CS2R R26, SRZ ;  /* 0x00000000001a7805 */ /* 0x000fe4000001ff00 */
[----:B------:R-:W-:Y:S02]  /*1a40*/  IADD3 R24, P2, PT, R8, R3, RZ ;  /* 0x0000000308187210 */ /* 0x000fe40007f5e0ff */
[----:B------:R-:W-:-:S05]  /*1a50*/  IADD3.X R25, PT, PT, R13, R12, R21, P0, P1 ;  /* 0x0000000c0d197210 */ /* 0x000fca00007e2415 */
[----:B------:R-:W-:Y:S01]  /*1a60*/  IMAD.X R25, R0, 0x1, R25, P2 ;  /* 0x0000000100197824 */ /* 0x000fe200010e0619 */
[----:B------:R-:W-:Y:S06]  /*1a70*/  BRA `(.L_x_7878) ;  /* 0x0000009c00fc7947 */ /* 0x000fec0003800000 */
.L_x_7879:
        /* <DEDUP_REMOVED lines=40> */
.L_x_7893:
        /* <DEDUP_REMOVED lines=9> */
[----:B------:R-:W2:Y:S01]  /*1d90*/  LDG.E.64 R14, desc[UR36][R14.64] ;  /* 0x000000240e0e7981 */ /* 0x000ea2000c1e1b00 */
[----:B------:R-:W-:-:S02]  /*1da0*/  SHF.R.U32.HI R21, RZ, 0x1, R11 ;  /* 0x00000001ff157819 */ /* 0x000fc4000001160b */
[----:B------:R-:W-:Y:S02]  /*1db0*/  LOP3.LUT R35, R12, 0x3, RZ, 0xc0, !PT ;  /* 0x000000030c237812 */ /* 0x000fe400078ec0ff */
[----:B------:R-:W-:Y:S01]  /*1dc0*/  IADD3 R28, P0, PT, R24, R29, RZ ;  /* 0x0000001d181c7210 */ /* 0x000fe20007f1e0ff */
[----:B------:R-:W-:-:S03]  /*1dd0*/  IMAD.WIDE.U32 R12, R13, 0x8, R24 ;  /* 0x000000080d0c7825 */ /* 0x000fc600078e0018 */
[----:B------:R-:W-:Y:S01]  /*1de0*/  IADD3.X R29, PT, PT, R25, R35, RZ, P0, !PT ;  /* 0x00000023191d7210 */ /* 0x000fe200007fe4ff */
[----:B------:R-:W-:Y:S02]  /*1df0*/  IMAD.WIDE.U32 R20, R21, 0x8, R24 ;  /* 0x0000000815147825 */ /* 0x000fe400078e0018 */
[----:B------:R-:W3:Y:S04]  /*1e00*/  LDG.E.64 R12, desc[UR36][R12.64] ;  /* 0x000000240c0c7981 */ /* 0x000ee8000c1e1b00 */
[----:B------:R-:W4:Y:S04]  /*1e10*/  LDG.E.64 R20, desc[UR36][R20.64] ;  /* 0x0000002414147981 */ /* 0x000f28000c1e1b00 */
[----:B------:R-:W5:Y:S01]  /*1e20*/  LDG.E.64 R28, desc[UR36][R28.64] ;  /* 0x000000241c1c7981 */ /* 0x000f62000c1e1b00 */
[----:B------:R-:W-:-:S04]  /*1e30*/  IMAD.IADD R11, R11, 0x1, R10 ;  /* 0x000000010b0b7824 */ /* 0x000fc800078e020a */
[----:B------:R-:W-:-:S05]  /*1e40*/  IMAD R35, R10, 0x3, R11 ;  /* 0x000000030a237824 */ /* 0x000fca00078e020b */
[----:B------:R-:W-:Y:S02]  /*1e50*/  ISETP.GE.U32.AND P0, PT, R35, R40, PT ;  /* 0x000000282300720c */ /* 0x000fe40003f06070 */
[C---:B--2---:R-:W-:Y:S02]  /*1e60*/  IADD3 R34, P1, PT, R14.reuse, R34, RZ ;  /* 0x000000220e227210 */ /* 0x044fe40007f3e0ff */
[C---:B------:R-:W-:Y:S02]  /*1e70*/  IADD3 R32, P2, PT, R15.reuse, R32, RZ ;  /* 0x000000200f207210 */ /* 0x040fe40007f5e0ff */
[----:B------:R-:W-:Y:S02]  /*1e80*/  LEA.HI.X.SX32 R9, R14, R9, 0x1, P1 ;  /* 0x000000090e097211 */ /* 0x000fe400008f0eff */
[----:B------:R-:W-:Y:S02]  /*1e90*/  LEA.HI.X.SX32 R8, R15, R8, 0x1, P2 ;  /* 0x000000080f087211 */ /* 0x000fe400010f0eff */
[----:B---3--:R-:W-:-:S02]  /*1ea0*/  IADD3 R33, P1, PT, R12, R33, RZ ;  /* 0x000000210c217210 */ /* 0x008fc40007f3e0ff */
[----:B------:R-:W-:Y:S02]  /*1eb0*/  IADD3 R30, P2, PT, R13, R30, RZ ;  /* 0x0000001e0d1e7210 */ /* 0x000fe40007f5e0ff */
[----:B----4-:R-:W-:Y:S02]  /*1ec0*/  IADD3 R27, P5, PT, R20, R27, RZ ;  /* 0x0000001b141b7210 */ /* 0x010fe40007fbe0ff */
[----:B------:R-:W-:Y:S02]  /*1ed0*/  IADD3 R26, P6, PT, R21, R26, RZ ;  /* 0x0000001a151a7210 */ /* 0x000fe40007fde0ff */
[----:B-----5:R-:W-:Y:S02]  /*1ee0*/  IADD3 R31, P3, PT, R28, R31, RZ ;  /* 0x0000001f1c1f7210 */ /* 0x020fe40007f7e0ff */
[----:B------:R-:W-:Y:S02]  /*1ef0*/  IADD3 R18, P4, PT, R29, R18, RZ ;  /* 0x000000121d127210 */ /* 0x000fe40007f9e0ff */
[----:B------:R-:W-:-:S02]  /*1f00*/  LEA.HI.X.SX32 R7, R12, R7, 0x1, P1 ;  /* 0x000000070c077211 */ /* 0x000fc400008f0eff */
[----:B------:R-:W-:Y:S02]  /*1f10*/  LEA.HI.X.SX32 R6, R13, R6, 0x1, P2 ;  /* 0x000000060d067211 */ /* 0x000fe400010f0eff */
[----:B------:R-:W-:Y:S02]  /*1f20*/  LEA.HI.X.SX32 R3, R20, R3, 0x1, P5 ;  /* 0x0000000314037211 */ /* 0x000fe400028f0eff */
[----:B------:R-:W-:Y:S02]  /*1f30*/  LEA.HI.X.SX32 R0, R21, R0, 0x1, P6 ;  /* 0x0000000015007211 */ /* 0x000fe400030f0eff */
[----:B------:R-:W-:Y:S02]  /*1f40*/  LEA.HI.X.SX32 R5, R28, R5, 0x1, P3 ;  /* 0x000000051c057211 */ /* 0x000fe400018f0eff */
[----:B------:R-:W-:Y:S01]  /*1f50*/  LEA.HI.X.SX32 R4, R29, R4, 0x1, P4 ;  /* 0x000000041d047211 */ /* 0x000fe200020f0eff */
[----:B------:R-:W-:Y:S06]  /*1f60*/  @!P0 BRA `(.L_x_7893) ;  /* 0xfffffffc00648947 */ /* 0x000fec000383ffff */
[----:B------:R-:W-:Y:S05]  /*1f70*/  BSYNC.RECONVERGENT B1 ;  /* 0x0000000000017941 */ /* 0x000fea0003800200 */
.L_x_7892:
[----:B------:R-:W-:Y:S05]  /*1f80*/  BSYNC.RECONVERGENT B0 ;  /* 0x0000000000007941 */ /* 0x000fea0003800200 */
.L_x_7891:
        /* <DEDUP_REMOVED lines=12> */
[----:B------:R-:W-:-:S05]  /*2050*/  IMAD.IADD R35, R35, 0x1, R10 ;  /* 0x0000000123237824 */ /* 0x000fca00078e020a */
[----:B------:R-:W-:-:S13]  /*2060*/  ISETP.GE.U32.AND P1, PT, R35, R40, PT ;  /* 0x000000282300720c */ /* 0x000fda0003f26070 */
[----:B------:R-:W-:Y:S05]  /*2070*/  @P1 BRA `(.L_x_7895) ;  /* 0x0000000000201947 */ /* 0x000fea0003800000 */
[----:B------:R-:W-:Y:S02]  /*2080*/  IADD3 R37, PT, PT, R35, R10, RZ ;  /* 0x0000000a23257210 */ /* 0x000fe40007ffe0ff */
[----:B------:R-:W-:Y:S02]  /*2090*/  SHF.R.U32.HI R29, RZ, 0x1, R35 ;  /* 0x00000001ff1d7819 */ /* 0x000fe40000011623 */
[----:B------:R-:W-:-:S03]  /*20a0*/  ISETP.GE.U32.AND P1, PT, R37, R40, PT ;  /* 0x000000282500720c */ /* 0x000fc60003f26070 */
[----:B------:R-:W-:-:S06]  /*20b0*/  IMAD.WIDE.U32 R28, R29, 0x8, R24 ;  /* 0x000000081d1c7825 */ /* 0x000fcc00078e0018 */
[----:B------:R-:W5:Y:S04]  /*20c0*/  LDG.E.64 R28, desc[UR36][R28.64] ;  /* 0x000000241c1c7981 */ /* 0x000f68000c1e1b00 */
[----:B------:R-:W-:-:S05]  /*20d0*/  @!P1 SHF.R.U32.HI R35, RZ, 0x1, R37 ;  /* 0x00000001ff239819 */ /* 0x000fca0000011625 */
[----:B------:R-:W-:-:S05]  /*20e0*/  @!P1 IMAD.WIDE.U32 R24, R35, 0x8, R24 ;  /* 0x0000000823189825 */ /* 0x000fca00078e0018 */
[----:B------:R1:W5:Y:S02]  /*20f0*/  @!P1 LDG.E.64 R20, desc[UR36][R24.64] ;  /* 0x0000002418149981 */ /* 0x000364000c1e1b00 */
.L_x_7895:
[----:B------:R-:W-:Y:S05]  /*2100*/  BSYNC.RECONVERGENT B0 ;  /* 0x0000000000007941 */ /* 0x000fea0003800200 */
.L_x_7894:
[----:B------:R-:W-:Y:S04]  /*2110*/  BSSY.RECONVERGENT B0, `(.L_x_7896) ;  /* 0x000001a000007945 */ /* 0x000fe80003800200 */
[----:B------:R-:W-:Y:S05]  /*2120*/  @P0 BRA `(.L_x_7897) ;  /* 0x0000000000600947 */ /* 0x000fea0003800000 */
[----:B------:R-:W-:Y:S01]  /*2130*/  IMAD.IADD R11, R11, 0x1, R10 ;  /* 0x000000010b0b7824 */ /* 0x000fe200078e020a */
[C---:B-----5:R-:W-:Y:S02]  /*2140*/  IADD3 R34, P1, PT, R14.reuse, R34, RZ ;  /* 0x000000220e227210 */ /* 0x060fe40007f3e0ff */
[----:B------:R-:W-:Y:S02]  /*2150*/  IADD3 R32, P2, PT, R15, R32, RZ ;  /* 0x000000200f207210 */ /* 0x000fe40007f5e0ff */
[----:B------:R-:W-:Y:S02]  /*2160*/  ISETP.GE.U32.AND P0, PT, R11, R40, PT ;  /* 0x000000280b00720c */ /* 0x000fe40003f06070 */
[----:B------:R-:W-:Y:S02]  /*2170*/  LEA.HI.X.SX32 R9, R14, R9, 0x1, P1 ;  /* 0x000000090e097211 */ /* 0x000fe400008f0eff */
[----:B------:R-:W-:-:S09]  /*2180*/  LEA.HI.X.SX32 R8, R15, R8, 0x1, P2 ;  /* 0x000000080f087211 */ /* 0x000fd200010f0eff */
[----:B------:R-:W-:Y:S05]  /*2190*/  @P0 BRA `(.L_x_7897) ;  /* 0x0000000000440947 */ /* 0x000fea0003800000 */
[----:B------:R-:W-:Y:S02]  /*21a0*/  IADD3 R11, PT, PT, R11, R10, RZ ;  /* 0x0000000a0b0b7210 */ /* 0x000fe40007ffe0ff */
[C---:B------:R-:W-:Y:S02]  /*21b0*/  IADD3 R33, P1, PT, R12.reuse, R33, RZ ;  /* 0x000000210c217210 */ /* 0x040fe40007f3e0ff */
[----:B------:R-:W-:Y:S02]  /*21c0*/  ISETP.GE.U32.AND P0, PT, R11, R40, PT ;  /* 0x000000280b00720c */ /* 0x000fe40003f06070 */
[C---:B------:R-:W-:Y:S02]  /*21d0*/  IADD3 R30, P2, PT, R13.reuse, R30, RZ ;  /* 0x0000001e0d1e7210 */ /* 0x040fe40007f5e0ff */
[----:B------:R-:W-:Y:S02]  /*21e0*/  LEA.HI.X.SX32 R7, R12, R7, 0x1, P1 ;  /* 0x000000070c077211 */ /* 0x000fe400008f0eff */
[----:B------:R-:W-:-:S07]  /*21f0*/  LEA.HI.X.SX32 R6, R13, R6, 0x1, P2 ;  /* 0x000000060d067211 */ /* 0x000fce00010f0eff */
[----:B------:R-:W-:Y:S05]  /*2200*/  @P0 BRA `(.L_x_7897) ;  /* 0x0000000000280947 */ /* 0x000fea0003800000 */
[----:B------:R-:W-:Y:S01]  /*2210*/  IMAD.IADD R11, R11, 0x1, R10 ;  /* 0x000000010b0b7824 */ /* 0x000fe200078e020a */
[C---:B------:R-:W-:Y:S02]  /*2220*/  IADD3 R31, P1, PT, R28.reuse, R31, RZ ;  /* 0x0000001f1c1f7210 */ /* 0x040fe40007f3e0ff */
[----:B------:R-:W-:Y:S02]  /*2230*/  IADD3 R18, P2, PT, R29, R18, RZ ;  /* 0x000000121d127210 */ /* 0x000fe40007f5e0ff */
[----:B------:R-:W-:Y:S02]  /*2240*/  ISETP.GE.U32.AND P0, PT, R11, R40, PT ;  /* 0x000000280b00720c */ /* 0x000fe40003f06070 */
[----:B------:R-:W-:Y:S02]  /*2250*/  LEA.HI.X.SX32 R5, R28, R5, 0x1, P1 ;  /* 0x000000051c057211 */ /* 0x000fe400008f0eff */
[----:B------:R-:W-:-:S09]  /*2260*/  LEA.HI.X.SX32 R4, R29, R4, 0x1, P2 ;  /* 0x000000041d047211 */ /* 0x000fd200010f0eff */
[C---:B------:R-:W-:Y:S02]  /*2270*/  @!P0 IADD3 R27, P3, PT, R20.reuse, R27, RZ ;  /* 0x0000001b141b8210 */ /* 0x040fe40007f7e0ff */
[C---:B------:R-:W-:Y:S02]  /*2280*/  @!P0 IADD3 R26, P4, PT, R21.reuse, R26, RZ ;  /* 0x0000001a151a8210 */ /* 0x040fe40007f9e0ff */
[----:B------:R-:W-:Y:S02]  /*2290*/  @!P0 LEA.HI.X.SX32 R3, R20, R3, 0x1, P3 ;  /* 0x0000000314038211 */ /* 0x000fe400018f0eff */
[----:B------:R-:W-:-:S09]  /*22a0*/  @!P0 LEA.HI.X.SX32 R0, R21, R0, 0x1, P4 ;  /* 0x0000000015008211 */ /* 0x000fd200020f0eff */
.L_x_7897:
[----:B------:R-:W-:Y:S05]  /*22b0*/  BSYNC.RECONVERGENT B0 ;  /* 0x0000000000007941 */ /* 0x000fea0003800200 */
.L_x_7896:
[----:B-1----:R-:W-:Y:S02]  /*22c0*/  IADD3 R24, P0, P1, R31, R33, R34 ;  /* 0x000000211f187210 */ /* 0x002fe4000791e022 */
[----:B------:R-:W-:Y:S02]  /*22d0*/  IADD3 R11, P2, P3, R18, R30, R32 ;  /* 0x0000001e120b7210 */ /* 0x000fe40007b5e020 */
[----:B------:R-:W-:Y:S02]  /*22e0*/  IADD3 R24, P4, PT, R27, R24, RZ ;  /* 0x000000181b187210 */ /* 0x000fe40007f9e0ff */
[----:B------:R-:W-:Y:S02]  /*22f0*/  IADD3 R26, P5, PT, R26, R11, RZ ;  /* 0x0000000b1a1a7210 */ /* 0x000fe40007fbe0ff */
[----:B------:R-:W-:Y:S02]  /*2300*/  IADD3.X R27, PT, PT, R4, R6, R8, P2, P3 ;  /* 0x00000006041b7210 */ /* 0x000fe400017e6408 */
[----:B------:R-:W-:-:S03]  /*2310*/  IADD3.X R10, PT, PT, R5, R7, R9, P0, P1 ;  /* 0x00000007050a7210 */ /* 0x000fc600007e2409 */
[----:B------:R-:W-:Y:S01]  /*2320*/  IMAD.X R27, R0, 0x1, R27, P5 ;  /* 0x00000001001b7824 */ /* 0x000fe200028e061b */
[----:B------:R-:W-:Y:S01]  /*2330*/  IADD3.X R25, PT, PT, R3, R10, RZ, P4, !PT ;  /* 0x0000000a03197210 */ /* 0x000fe200027fe4ff */
[----:B------:R-:W-:Y:S06]  /*2340*/  BRA `(.L_x_7878) ;  /* 0x0000009400c87947 */ /* 0x000fec0003800000 */
.L_x_7890:
        /* <DEDUP_REMOVED lines=37> */
.L_x_7901:
[----:B------:R-:W-:Y:S02]  /*25a0*/  IMAD.IADD R14, R4, 0x1, R3 ;  /* 0x00000001040e7824 */ /* 0x000fe400078e0203 */
        /* <DEDUP_REMOVED lines=12> */
[----:B------:R-:W2:Y:S02]  /*2670*/  LDG.E.64 R26, desc[UR36][R26.64] ;  /* 0x000000241a1a7981 */ /* 0x000ea4000c1e1b00 */
        /* <DEDUP_REMOVED lines=26> */
.L_x_7900:
[----:B------:R-:W-:Y:S05]  /*2820*/  BSYNC.RECONVERGENT B0 ;  /* 0x0000000000007941 */ /* 0x000fea0003800200 */
.L_x_7899:
[----:B------:R-:W-:Y:S01]  /*2830*/  ISETP.GE.U32.AND P0, PT, R4, R40, PT ;  /* 0x000000280400720c */ /* 0x000fe20003f06070 */
[----:B------:R-:W-:-:S12]  /*2840*/  BSSY.RECONVERGENT B0, `(.L_x_7902) ;  /* 0x000001a000007945 */ /* 0x000fd80003800200 */
[----:B------:R-:W-:Y:S05]  /*2850*/  @P0 BRA `(.L_x_7903) ;  /* 0x0000000000600947 */ /* 0x000fea0003800000 */
[----:B------:R-:W-:-:S05]  /*2860*/  IMAD R26, R0, R4, RZ ;  /* 0x00000004001a7224 */ /* 0x000fca00078e02ff */
[----:B------:R-:W-:-:S05]  /*2870*/  SHF.R.U32.HI R27, RZ, 0x1, R26 ;  /* 0x00000001ff1b7819 */ /* 0x000fca000001161a */
[----:B------:R-:W-:-:S06]  /*2880*/  IMAD.WIDE.U32 R26, R27, 0x8, R24 ;  /* 0x000000081b1a7825 */ /* 0x000fcc00078e0018 */
[----:B------:R-:W5:Y:S01]  /*2890*/  LDG.E.64 R26, desc[UR36][R26.64] ;  /* 0x000000241a1a7981 */ /* 0x000f62000c1e1b00 */
[----:B------:R-:W-:-:S05]  /*28a0*/  IMAD.IADD R37, R4, 0x1, R3 ;  /* 0x0000000104257824 */ /* 0x000fca00078e0203 */
        /* <DEDUP_REMOVED lines=19> */
.L_x_7903:
[----:B------:R-:W-:Y:S05]  /*29e0*/  BSYNC.RECONVERGENT B0 ;  /* 0x0000000000007941 */ /* 0x000fea0003800200 */
.L_x_7902:
[----:B------:R-:W-:Y:S04]  /*29f0*/  BSSY.RECONVERGENT B0, `(.L_x_7904) ;  /* 0x000001a000007945 */ /* 0x000fe80003800200 */
[----:B------:R-:W-:Y:S05]  /*2a00*/  @P0 BRA `(.L_x_7905) ;  /* 0x0000000000600947 */ /* 0x000fea0003800000 */
[----:B------:R-:W-:Y:S02]  /*2a10*/  IADD3 R0, PT, PT, R4, R3, RZ ;  /* 0x0000000304007210 */ /* 0x000fe40007ffe0ff */
[----:B-----5:R-:W-:Y:S02]  /*2a20*/  IADD3 R12, P1, PT, R26, R12, RZ ;  /* 0x0000000c1a0c7210 */ /* 0x020fe40007f3e0ff */
[----:B------:R-:W-:Y:S02]  /*2a30*/  ISETP.GE.U32.AND P0, PT, R0, R40, PT ;  /* 0x000000280000720c */ /* 0x000fe40003f06070 */
[C---:B------:R-:W-:Y:S02]  /*2a40*/  IADD3 R11, P2, PT, R27.reuse, R11, RZ ;  /* 0x0000000b1b0b7210 */ /* 0x040fe40007f5e0ff */
[----:B------:R-:W-:Y:S02]  /*2a50*/  LEA.HI.X.SX32 R35, R26, R35, 0x1, P1 ;  /* 0x000000231a237211 */ /* 0x000fe400008f0eff */
[----:B------:R-:W-:-:S07]  /*2a60*/  LEA.HI.X.SX32 R34, R27, R34, 0x1, P2 ;  /* 0x000000221b227211 */ /* 0x000fce00010f0eff */
[----:B------:R-:W-:Y:S05]  /*2a70*/  @P0 BRA `(.L_x_7905) ;  /* 0x0000000000440947 */ /* 0x000fea0003800000 */
[----:B------:R-:W-:Y:S01]  /*2a80*/  IMAD.IADD R0, R0, 0x1, R3 ;  /* 0x0000000100007824 */ /* 0x000fe200078e0203 */
[----:B------:R-:W-:Y:S02]  /*2a90*/  IADD3 R9, P1, PT, R28, R9, RZ ;  /* 0x000000091c097210 */ /* 0x000fe40007f3e0ff */
[C---:B------:R-:W-:Y:S02]  /*2aa0*/  IADD3 R10, P2, PT, R29.reuse, R10, RZ ;  /* 0x0000000a1d0a7210 */ /* 0x040fe40007f5e0ff */
        /* <DEDUP_REMOVED lines=10> */
[C---:B------:R-:W-:Y:S02]  /*2b50*/  @!P0 IADD3 R5, P3, PT, R20.reuse, R5, RZ ;  /* 0x0000000514058210 */ /* 0x040fe40007f7e0ff */
[C---:B------:R-:W-:Y:S02]  /*2b60*/  @!P0 IADD3 R6, P4, PT, R21.reuse, R6, RZ ;  /* 0x0000000615068210 */ /* 0x040fe40007f9e0ff */
[----:B------:R-:W-:Y:S02]  /*2b70*/  @!P0 LEA.HI.X.SX32 R13, R20, R13, 0x1, P3 ;  /* 0x0000000d140d8211 */ /* 0x000fe400018f0eff */
[----:B------:R-:W-:-:S09]  /*2b80*/  @!P0 LEA.HI.X.SX32 R18, R21, R18, 0x1, P4 ;  /* 0x0000001215128211 */ /* 0x000fd200020f0eff */
.L_x_7905:
[----:B------:R-:W-:Y:S05]  /*2b90*/  BSYNC.RECONVERGENT B0 ;  /* 0x0000000000007941 */ /* 0x000fea0003800200 */
.L_x_7904:
[----:B------:R-:W-:Y:S02]  /*2ba0*/  IADD3 R12, P0, P1, R7, R9, R12 ;  /* 0x00000009070c7210 */ /* 0x000fe4000791e00c */
[----:B------:R-:W-:Y:S02]  /*2bb0*/  IADD3 R11, P2, P3, R8, R10, R11 ;  /* 0x0000000a080b7210 */ /* 0x000fe40007b5e00b */
[----:B-1----:R-:W-:Y:S02]  /*2bc0*/  IADD3 R24, P4, PT, R5, R12, RZ ;  /* 0x0000000c05187210 */ /* 0x002fe40007f9e0ff */
[----:B------:R-:W-:Y:S02]  /*2bd0*/  IADD3.X R0, PT, PT, R31, R33, R35, P0, P1 ;  /* 0x000000211f007210 */ /* 0x000fe400007e2423 */
[----:B-----5:R-:W-:Y:S02]  /*2be0*/  IADD3 R26, P5, PT, R6, R11, RZ ;  /* 0x0000000b061a7210 */ /* 0x020fe40007fbe0ff */
[----:B------:R-:W-:Y:S01]  /*2bf0*/  IADD3.X R27, PT, PT, R30, R32, R34, P2, P3 ;  /* 0x000000201e1b7210 */ /* 0x000fe200017e6422 */
[----:B------:R-:W-:-:S03]  /*2c00*/  IMAD.X R25, R13, 0x1, R0, P4 ;  /* 0x000000010d197824 */ /* 0x000fc600020e0600 */
[----:B------:R-:W-:Y:S01]  /*2c10*/  IADD3.X R27, PT, PT, R18, R27, RZ, P5, !PT ;  /* 0x0000001b121b7210 */ /* 0x000fe20002ffe4ff */
[----:B------:R-:W-:Y:S06]  /*2c20*/  BRA `(.L_x_7878) ;  /* 0x0000008c00907947 */ /* 0x000fec0003800000 */
.L_x_7898:
[----:B------:R-:W1:Y:S01]  /*2c30*/  LDCU UR4, c[0x0][0x39c] ;  /* 0x00007380ff0477ac */ /* 0x000e620008000800 */
[----:B------:R-:W2:Y:S01]  /*2c40*/  LDC R0, c[0x0][0x388] ;  /* 0x0000e200ff007b82 */ /* 0x000ea20000000800 */
[----:B------:R-:W-:Y:S01]  /*2c50*/  BSSY.RECONVERGENT B0, `(.L_x_7906) ;  /* 0x0000447000007945 */ /* 0x000fe20003800200 */
[----:B------:R-:W-:-:S06]  /*2c60*/  MOV R33, R11 ;  /* 0x0000000b00217202 */ /* 0x000fcc0000000f00 */
[----:B------:R-:W3:Y:S01]  /*2c70*/  LDC R9, c[0x0][0x38c] ;  /* 0x0000e300ff097b82 */ /* 0x000ee20000000800 */
[----:B-1----:R-:W-:-:S04]  /*2c80*/  IMAD.U32 R38, RZ, RZ, UR4 ;  /* 0x00000004ff267e24 */ /* 0x002fc8000f8e00ff */
[----:B------:R-:W-:Y:S01]  /*2c90*/  IMAD R3, R38, 0x3, R11 ;  /* 0x0000000326037824 */ /* 0x000fe200078e020b */
[----:B--2---:R-:W-:Y:S01]  /*2ca0*/  MOV R4, R0 ;  /* 0x0000000000047202 */ /* 0x004fe20000000f00 */
[----:B------:R-:W-:-:S03]  /*2cb0*/  IMAD.MOV.U32 R5, RZ, RZ, R0 ;  /* 0x000000ffff057224 */ /* 0x000fc600078e0000 */
[----:B------:R-:W-:Y:S01]  /*2cc0*/  ISETP.GE.U32.AND P0, PT, R3, R40, PT ;  /* 0x000000280300720c */ /* 0x000fe20003f06070 */
        /* <DEDUP_REMOVED lines=32> */
.L_x_7913:
[----:B------:R-:W1:Y:S01]  /*2ed0*/  LDCU UR4, c[0x0][0x39c] ;  /* 0x00007380ff0477ac */ /* 0x000e620008000800 */
[----:B-----5:R-:W-:Y:S01]  /*2ee0*/  @!P0 IMAD.MOV.U32 R30, RZ, RZ, R20 ;  /* 0x000000ffff1e8224 */ /* 0x020fe200078e0014 */
[----:B------:R-:W-:Y:S01]  /*2ef0*/  @!P0 MOV R31, R21 ;  /* 0x00000015001f8202 */ /* 0x000fe20000000f00 */
[--C-:B------:R-:W-:Y:S01]  /*2f00*/  @!P0 IMAD.MOV.U32 R25, RZ, RZ, R21.reuse ;  /* 0x000000ffff198224 */ /* 0x100fe200078e0015 */
[-C--:B------:R-:W-:Y:S01]  /*2f10*/  @!P0 MOV R24, R20.reuse ;  /* 0x0000001400188202 */ /* 0x080fe20000000f00 */
[--C-:B------:R-:W-:Y:S01]  /*2f20*/  @!P0 IMAD.MOV.U32 R27, RZ, RZ, R21.reuse ;  /* 0x000000ffff1b8224 */ /* 0x100fe200078e0015 */
[-C--:B------:R-:W-:Y:S01]  /*2f30*/  @!P0 MOV R26, R20.reuse ;  /* 0x00000014001a8202 */ /* 0x080fe20000000f00 */
[----:B------:R-:W-:Y:S01]  /*2f40*/  @!P0 IMAD.MOV.U32 R29, RZ, RZ, R21 ;  /* 0x000000ffff1d8224 */ /* 0x000fe200078e0015 */
[----:B------:R-:W-:Y:S01]  /*2f50*/  @!P0 MOV R28, R20 ;  /* 0x00000014001c8202 */ /* 0x000fe20000000f00 */
        /* <DEDUP_REMOVED lines=296> */
.L_x_7909:
[----:B------:R-:W-:-:S04]  /*41e0*/  LOP3.LUT R29, R28, 0xfffffff8, RZ, 0xc0, !PT ;  /* 0xfffffff81c1d7812 */ /* 0x000fc800078ec0ff */
[----:B------:R-:W-:-:S05]  /*41f0*/  IADD3 R28, P1, PT, R29, R36, RZ ;  /* 0x000000241d1c7210 */ /* 0x000fca0007f3e0ff */
[----:B------:R-:W-:-:S06]  /*4200*/  IMAD.X R29, RZ, RZ, R37, P1 ;  /* 0x000000ffff1d7224 */ /* 0x000fcc00008e0625 */
        /* <DEDUP_REMOVED lines=238> */
.L_x_7910:
[----:B------:R-:W-:-:S04]  /*50f0*/  LOP3.LUT R27, R38, 0xfffffff8, RZ, 0xc0, !PT ;  /* 0xfffffff8261b7812 */ /* 0x000fc800078ec0ff */
[----:B------:R-:W-:-:S04]  /*5100*/  IADD3 R26, P1, PT, R27, R36, RZ ;  /* 0x000000241b1a7210 */ /* 0x000fc80007f3e0ff */
[----:B------:R-:W-:-:S06]  /*5110*/  IADD3.X R27, PT, PT, RZ, R37, RZ, P1, !PT ;  /* 0x00000025ff1b7210 */ /* 0x000fcc0000ffe4ff */
[----:B------:R-:W5:Y:S01]  /*5120*/  LDG.E.64 R26, desc[UR36][R26.64] ;  /* 0x000000241a1a7981 */ /* 0x000f62000c1e1b00 */
        /* <DEDUP_REMOVED lines=237> */
.L_x_7911:
[----:B------:R-:W-:-:S04]  /*6000*/  LOP3.LUT R25, R40, 0xfffffff8, RZ, 0xc0, !PT ;  /* 0xfffffff828197812 */ /* 0x000fc800078ec0ff */
[----:B------:R-:W-:-:S05]  /*6010*/  IADD3 R24, P1, PT, R25, R36, RZ ;  /* 0x0000002419187210 */ /* 0x000fca0007f3e0ff */
[----:B------:R-:W-:-:S06]  /*6020*/  IMAD.X R25, RZ, RZ, R37, P1 ;  /* 0x000000ffff197224 */ /* 0x000fcc00008e0625 */
        /* <DEDUP_REMOVED lines=238> */
.L_x_7912:
[----:B------:R-:W-:-:S04]  /*6f10*/  LOP3.LUT R31, R40, 0xfffffff8, RZ, 0xc0, !PT ;  /* 0xfffffff8281f7812 */ /* 0x000fc800078ec0ff */
[----:B------:R-:W-:-:S04]  /*6f20*/  IADD3 R30, P1, PT, R31, R36, RZ ;  /* 0x000000241f1e7210 */ /* 0x000fc80007f3e0ff */
[----:B------:R-:W-:-:S06]  /*6f30*/  IADD3.X R31, PT, PT, RZ, R37, RZ, P1, !PT ;  /* 0x00000025ff1f7210 */ /* 0x000fcc0000ffe4ff */
[----:B------:R-:W5:Y:S03]  /*6f40*/  LDG.E.64 R30, desc[UR36][R30.64] ;  /* 0x000000241e1e7981 */ /* 0x000f66000c1e1b00 */
.L_x_7908:
[----:B------:R-:W2:Y:S01]  /*6f50*/  LDCU UR5, c[0x0][0x394] ;  /* 0x00007280ff0577ac */ /* 0x000ea20008000800 */
[----:B-1----:R-:W-:Y:S01]  /*6f60*/  IMAD.U32 R38, RZ, RZ, UR4 ;  /* 0x00000004ff267e24 */ /* 0x002fe2000f8e00ff */
[----:B-----5:R-:W-:Y:S02]  /*6f70*/  IADD3 R32, P3, PT, R28, R32, RZ ;  /* 0x000000201c207210 */ /* 0x020fe40007f7e0ff */
[C---:B------:R-:W-:Y:S02]  /*6f80*/  IADD3 R8, P6, PT, R29.reuse, R8, RZ ;  /* 0x000000081d087210 */ /* 0x040fe40007fde0ff */
[----:B------:R-:W-:Y:S02]  /*6f90*/  LEA R33, R38, R33, 0x2 ;  /* 0x0000002126217211 */ /* 0x000fe400078e10ff */
[----:B------:R-:W-:Y:S02]  /*6fa0*/  IADD3 R7, P5, PT, R26, R7, RZ ;  /* 0x000000071a077210 */ /* 0x000fe40007fbe0ff */
[----:B------:R-:W-:Y:S01]  /*6fb0*/  LEA.HI.X.SX32 R18, R28, R18, 0x1, P3 ;  /* 0x000000121c127211 */ /* 0x000fe200018f0eff */
[----:B------:R-:W-:Y:S01]  /*6fc0*/  IMAD R39, R38, 0x3, R33 ;  /* 0x0000000326277824 */ /* 0x000fe200078e0221 */
[----:B------:R-:W-:-:S02]  /*6fd0*/  LEA.HI.X.SX32 R15, R29, R15, 0x1, P6 ;  /* 0x0000000f1d0f7211 */ /* 0x000fc400030f0eff */
[----:B------:R-:W-:Y:S02]  /*6fe0*/  LEA.HI.X.SX32 R13, R26, R13, 0x1, P5 ;  /* 0x0000000d1a0d7211 */ /* 0x000fe400028f0eff */
[----:B------:R-:W-:Y:S01]  /*6ff0*/  IADD3 R6, P2, PT, R27, R6, RZ ;  /* 0x000000061b067210 */ /* 0x000fe20007f5e0ff */
[----:B--2---:R-:W-:Y:S01]  /*7000*/  IMAD.U32 R40, RZ, RZ, UR5 ;  /* 0x00000005ff287e24 */ /* 0x004fe2000f8e00ff */
[----:B------:R-:W-:Y:S02]  /*7010*/  IADD3 R5, P4, PT, R24, R5, RZ ;  /* 0x0000000518057210 */ /* 0x000fe40007f9e0ff */
[----:B------:R-:W-:Y:S02]  /*7020*/  IADD3 R4, P3, PT, R25, R4, RZ ;  /* 0x0000000419047210 */ /* 0x000fe40007f7e0ff */
[----:B------:R-:W-:Y:S02]  /*7030*/  ISETP.GE.U32.AND P1, PT, R39, R40, PT ;  /* 0x000000282700720c */ /* 0x000fe40003f26070 */
[----:B------:R-:W-:-:S02]  /*7040*/  IADD3 R3, P6, PT, R30, R3, RZ ;  /* 0x000000031e037210 */ /* 0x000fc40007fde0ff */
[----:B------:R-:W-:Y:S02]  /*7050*/  IADD3 R0, P5, PT, R31, R0, RZ ;  /* 0x000000001f007210 */ /* 0x000fe40007fbe0ff */
[----:B------:R-:W-:Y:S02]  /*7060*/  LEA.HI.X.SX32 R14, R27, R14, 0x1, P2 ;  /* 0x0000000e1b0e7211 */ /* 0x000fe400010f0eff */
[----:B------:R-:W-:Y:S02]  /*7070*/  LEA.HI.X.SX32 R11, R24, R11, 0x1, P4 ;  /* 0x0000000b180b7211 */ /* 0x000fe400020f0eff */
[----:B------:R-:W-:Y:S02]  /*7080*/  LEA.HI.X.SX32 R12, R25, R12, 0x1, P3 ;  /* 0x0000000c190c7211 */ /* 0x000fe400018f0eff */
[----:B------:R-:W-:Y:S02]  /*7090*/  LEA.HI.X.SX32 R9, R30, R9, 0x1, P6 ;  /* 0x000000091e097211 */ /* 0x000fe400030f0eff */
[----:B------:R-:W-:Y:S01]  /*70a0*/  LEA.HI.X.SX32 R10, R31, R10, 0x1, P5 ;  /* 0x0000000a1f0a7211 */ /* 0x000fe200028f0eff */
[----:B------:R-:W-:Y:S06]  /*70b0*/  @!P1 BRA `(.L_x_7913) ;  /* 0xffffffbc00849947 */ /* 0x000fec000383ffff */
.L_x_7907:
[----:B0-----:R-:W-:Y:S05]  /*70c0*/  BSYNC.RECONVERGENT B0 ;  /* 0x0000000000007941 */ /* 0x001fea0003800200 */
.L_x_7906:
        /* <DEDUP_REMOVED lines=284> */
.L_x_7917:
[----:B------:R-:W-:Y:S01]  /*8290*/  SHF.R.U32.HI R20, RZ, 0x3, R35 ;  /* 0x00000003ff147819 */ /* 0x000fe20000011623 */
[----:B------:R-:W-:-:S07]  /*82a0*/  IMAD.MOV.U32 R21, RZ, RZ, RZ ;  /* 0x000000ffff157224 */ /* 0x000fce00078e00ff */
.L_x_7916:
        /* <DEDUP_REMOVED lines=284> */
.L_x_7919:
[----:B------:R-:W-:Y:S02]  /*9470*/  SHF.R.U32.HI R42, RZ, 0x3, R42 ;  /* 0x00000003ff2a7819 */ /* 0x000fe4000001162a */
[----:B------:R-:W-:-:S07]  /*9480*/  MOV R43, RZ ;  /* 0x000000ff002b7202 */ /* 0x000fce0000000f00 */
.L_x_7918:
        /* <DEDUP_REMOVED lines=281> */
.L_x_7921:
[----:B------:R-:W-:Y:S02]  /*a620*/  SHF.R.U32.HI R42, RZ, 0x3, R42 ;  /* 0x00000003ff2a7819 */ /* 0x000fe4000001162a */
[----:B------:R-:W-:-:S07]  /*a630*/  MOV R43, RZ ;  /* 0x000000ff002b7202 */ /* 0x000fce0000000f00 */
.L_x_7920:
        /* <DEDUP_REMOVED lines=281> */
.L_x_7923:
[----:B------:R-:W-:Y:S02]  /*b7d0*/  SHF.R.U32.HI R34, RZ, 0x3, R34 ;  /* 0x00000003ff227819 */ /* 0x000fe40000011622 */
[----:B------:R-:W-:-:S07]  /*b7e0*/  MOV R35, RZ ;  /* 0x000000ff00237202 */ /* 0x000fce0000000f00 */
.L_x_7922:
[----:B------:R-:W-:-:S04]  /*b7f0*/  LEA R30, P0, R34, R41, 0x3 ;  /* 0x00000029221e7211 */ /* 0x000fc800078018ff */
[----:B------:R-:W-:-:S06]  /*b800*/  LEA.HI.X R31, R34, R39, R35, 0x3, P0 ;  /* 0x00000027221f7211 */ /* 0x000fcc00000f1c23 */
[----:B------:R-:W5:Y:S03]  /*b810*/  LDG.E.64 R30, desc[UR36][R30.64] ;  /* 0x000000241e1e7981 */ /* 0x000f66000c1e1b00 */
.L_x_7915:
[----:B------:R-:W-:Y:S05]  /*b820*/  BSYNC.RECONVERGENT B0 ;  /* 0x0000000000007941 */ /* 0x000fea0003800200 */
.L_x_7914:
[----:B------:R-:W-:Y:S01]  /*b830*/  ISETP.GE.U32.AND P0, PT, R33, R40, PT ;  /* 0x000000282100720c */ /* 0x000fe20003f06070 */
[----:B------:R-:W-:-:S12]  /*b840*/  BSSY.RECONVERGENT B0, `(.L_x_7924) ;  /* 0x000001a000007945 */ /* 0x000fd80003800200 */
        /* <DEDUP_REMOVED lines=25> */
.L_x_7925:
[----:B------:R-:W-:Y:S05]  /*b9e0*/  BSYNC.RECONVERGENT B0 ;  /* 0x0000000000007941 */ /* 0x000fea0003800200 */
.L_x_7924:
[----:B-----5:R-:W-:Y:S02]  /*b9f0*/  IADD3 R24, P0, P1, R5, R7, R32 ;  /* 0x0000000705187210 */ /* 0x020fe4000791e020 */
[----:B------:R-:W-:Y:S02]  /*ba00*/  IADD3 R5, P2, P3, R4, R6, R8 ;  /* 0x0000000604057210 */ /* 0x000fe40007b5e008 */
[----:B------:R-:W-:Y:S02]  /*ba10*/  IADD3 R24, P4, PT, R24, R3, RZ ;  /* 0x0000000318187210 */ /* 0x000fe40007f9e0ff */
[----:B------:R-:W-:Y:S02]  /*ba20*/  IADD3 R26, P5, PT, R5, R0, RZ ;  /* 0x00000000051a7210 */ /* 0x000fe40007fbe0ff */
[----:B------:R-:W-:Y:S02]  /*ba30*/  IADD3.X R15, PT, PT, R12, R14, R15, P2, P3 ;  /* 0x0000000e0c0f7210 */ /* 0x000fe400017e640f */
[----:B------:R-:W-:-:S03]  /*ba40*/  IADD3.X R18, PT, PT, R11, R13, R18, P0, P1 ;  /* 0x0000000d0b127210 */ /* 0x000fc600007e2412 */
[----:B------:R-:W-:Y:S01]  /*ba50*/  IMAD.X R27, R15, 0x1, R10, P5 ;  /* 0x000000010f1b7824 */ /* 0x000fe200028e060a */
[----:B------:R-:W-:-:S07]  /*ba60*/  IADD3.X R25, PT, PT, R18, R9, RZ, P4, !PT ;  /* 0x0000000912197210 */ /* 0x000fce00027fe4ff */
.L_x_7878:
[----:B------:R-:W-:Y:S05]  /*ba70*/  BSYNC.RECONVERGENT B6 ;  /* 0x0000000000067941 */ /* 0x000fea0003800200 */
.L_x_7877:
        /* <DEDUP_REMOVED lines=10> */
[----:B---3--:R-:W-:-:S03]  /*bb20*/  ISETP.GE.U32.AND P0, PT, R10, 0x2, PT ;  /* 0x000000020a00780c */ /* 0x008fc60003f06070 */
[----:B------:R-:W-:-:S05]  /*bb30*/  IMAD R9, R0, 0x10, R3 ;  /* 0x0000001000097824 */ /* 0x000fca00078e0203 */
[----:B------:R1:W-:Y:S05]  /*bb40*/  STS.128 [R9], R24 ;  /* 0x0000001809007388 */ /* 0x0003ea0000000c00 */
[----:B------:R-:W-:Y:S05]  /*bb50*/  @!P0 BRA `(.L_x_7926) ;  /* 0x0000000000548947 */ /* 0x000fea0003800000 */
[----:B------:R-:W-:-:S07]  /*bb60*/  MOV R0, R10 ;  /* 0x0000000a00007202 */ /* 0x000fce0000000f00 */
.L_x_7929:
        /* <DEDUP_REMOVED lines=9> */
[----:B------:R-:W-:-:S05]  /*bc00*/  IMAD R0, R5, R8, R19 ;  /* 0x0000000805007224 */ /* 0x000fca00078e0213 */
[----:B------:R-:W-:-:S05]  /*bc10*/  LEA R0, R0, R3, 0x4 ;  /* 0x0000000300007211 */ /* 0x000fca00078e20ff */
[----:B------:R-:W1:Y:S02]  /*bc20*/  LDS.128 R4, [R0] ;  /* 0x0000000000047984 */ /* 0x000e640000000c00 */
[----:B-1----:R-:W-:Y:S02]  /*bc30*/  IADD3 R24, P0, PT, R4, R24, RZ ;  /* 0x0000001804187210 */ /* 0x002fe40007f1e0ff */
[----:B------:R-:W-:-:S03]  /*bc40*/  IADD3 R26, P2, PT, R6, R26, RZ ;  /* 0x0000001a061a7210 */ /* 0x000fc60007f5e0ff */
[----:B------:R-:W-:Y:S01]  /*bc50*/  IMAD.X R25, R5, 0x1, R25, P0 ;  /* 0x0000000105197824 */ /* 0x000fe200000e0619 */
[----:B------:R-:W-:-:S05]  /*bc60*/  IADD3.X R27, PT, PT, R7, R27, RZ, P2, !PT ;  /* 0x0000001b071b7210 */ /* 0x000fca00017fe4ff */
[----:B------:R2:W-:Y:S04]  /*bc70*/  STS.128 [R9], R24 ;  /* 0x0000001809007388 */ /* 0x0005e80000000c00 */
.L_x_7928:
[----:B------:R-:W-:Y:S05]  /*bc80*/  BSYNC.RECONVERGENT B0 ;  /* 0x0000000000007941 */ /* 0x000fea0003800200 */
.L_x_7927:
[----:B------:R-:W-:Y:S01]  /*bc90*/  IMAD.MOV.U32 R0, RZ, RZ, R11 ;  /* 0x000000ffff007224 */ /* 0x000fe200078e000b */
[----:B------:R-:W-:Y:S06]  /*bca0*/  @P1 BRA `(.L_x_7929) ;  /* 0xfffffffc00b01947 */ /* 0x000fec000383ffff */
.L_x_7926:
[----:B------:R-:W3:Y:S02]  /*bcb0*/  LDCU UR4, c[0x0][0x3a8] ;  /* 0x00007500ff0477ac */ /* 0x000ee40008000800 */
[----:B---3--:R-:W-:-:S09]  /*bcc0*/  UISETP.NE.AND UP0, UPT, UR4, URZ, UPT ;  /* 0x000000ff0400728c */ /* 0x008fd2000bf05270 */
[----:B------:R-:W-:Y:S05]  /*bcd0*/  BRA.U !UP0, `(.L_x_7930) ;  /* 0x0000000108c87547 */ /* 0x000fea000b800000 */
[----:B------:R-:W3:Y:S02]  /*bce0*/  LDC R8, c[0x0][0x360] ;  /* 0x0000d800ff087b82 */ /* 0x000ee40000000800 */
[----:B---3--:R-:W-:Y:S02]  /*bcf0*/  ISETP.GE.U32.AND P0, PT, R8, 0x21, PT ;  /* 0x000000210800780c */ /* 0x008fe40003f06070 */
[----:B------:R-:W-:-:S11]  /*bd00*/  MOV R0, R8 ;  /* 0x0000000800007202 */ /* 0x000fd60000000f00 */
[----:B------:R-:W-:Y:S05]  /*bd10*/  @!P0 BRA `(.L_x_7931) ;  /* 0x0000000000788947 */ /* 0x000fea0003800000 */
[----:B------:R-:W3:Y:S01]  /*bd20*/  S2UR UR5, SR_CgaCtaId ;  /* 0x00000000000579c3 */ /* 0x000ee20000008800 */
[----:B------:R-:W-:Y:S01]  /*bd30*/  UMOV UR4, 0x400 ;  /* 0x0000040000047882 */ /* 0x000fe20000000000 */
[----:B------:R-:W-:Y:S01]  /*bd40*/  IMAD R0, R16, R8, R19 ;  /* 0x0000000810007224 */ /* 0x000fe200078e0213 */
[----:B------:R-:W-:Y:S01]  /*bd50*/  UIADD3 UR4, UPT, UPT, UR4, 0x10, URZ ;  /* 0x0000001004047890 */ /* 0x000fe2000fffe0ff */
[----:B------:R-:W-:-:S03]  /*bd60*/  ISETP.GE.U32.AND P0, PT, R8, 0x40, PT ;  /* 0x000000400800780c */ /* 0x000fc60003f06070 */
[----:B---3--:R-:W-:-:S06]  /*bd70*/  ULEA UR4, UR5, UR4, 0x18 ;  /* 0x0000000405047291 */ /* 0x008fcc000f8ec0ff */
[----:B------:R-:W-:Y:S01]  /*bd80*/  LEA R3, R0, UR4, 0x4 ;  /* 0x0000000400037c11 */ /* 0x000fe2000f8e20ff */
[----:B------:R-:W-:-:S04]  /*bd90*/  IMAD.MOV.U32 R0, RZ, RZ, 0x20 ;  /* 0x00000020ff007424 */ /* 0x000fc800078e00ff */
[----:B------:R3:W-:Y:S01]  /*bda0*/  STS.128 [R3], R24 ;  /* 0x0000001803007388 */ /* 0x0007e20000000c00 */
[----:B------:R-:W-:Y:S05]  /*bdb0*/  @!P0 BRA `(.L_x_7931) ;  /* 0x0000000000508947 */ /* 0x000fea0003800000 */
[----:B------:R-:W-:-:S07]  /*bdc0*/  MOV R4, R8 ;  /* 0x0000000800047202 */ /* 0x000fce0000000f00 */
.L_x_7934:
        /* <DEDUP_REMOVED lines=8> */
[----:B----4-:R-:W-:Y:S05]  /*be50*/  @P0 BRA `(.L_x_7933) ;  /* 0x00000000001c0947 */ /* 0x010fea0003800000 */
[----:B------:R-:W-:-:S06]  /*be60*/  LEA R4, R10, R3, 0x4 ;  /* 0x000000030a047211 */ /* 0x000fcc00078e20ff */
[----:B------:R-:W1:Y:S02]  /*be70*/  LDS.128 R4, [R4] ;  /* 0x0000000004047984 */ /* 0x000e640000000c00 */
[----:B-123--:R-:W-:Y:S02]  /*be80*/  IADD3 R24, P0, PT, R4, R24, RZ ;  /* 0x0000001804187210 */ /* 0x00efe40007f1e0ff */
[----:B------:R-:W-:-:S03]  /*be90*/  IADD3 R26, P2, PT, R6, R26, RZ ;  /* 0x0000001a061a7210 */ /* 0x000fc60007f5e0ff */
[----:B------:R-:W-:Y:S01]  /*bea0*/  IMAD.X R25, R5, 0x1, R25, P0 ;  /* 0x0000000105197824 */ /* 0x000fe200000e0619 */
[----:B------:R-:W-:-:S05]  /*beb0*/  IADD3.X R27, PT, PT, R7, R27, RZ, P2, !PT ;  /* 0x0000001b071b7210 */ /* 0x000fca00017fe4ff */
[----:B------:R4:W-:Y:S04]  /*bec0*/  STS.128 [R3], R24 ;  /* 0x0000001803007388 */ /* 0x0009e80000000c00 */
.L_x_7933:
[----:B------:R-:W-:Y:S05]  /*bed0*/  BSYNC.RECONVERGENT B0 ;  /* 0x0000000000007941 */ /* 0x000fea0003800200 */
.L_x_7932:
[----:B------:R-:W-:Y:S01]  /*bee0*/  IMAD.MOV.U32 R4, RZ, RZ, R10 ;  /* 0x000000ffff047224 */ /* 0x000fe200078e000a */
[----:B------:R-:W-:Y:S06]  /*bef0*/  @P1 BRA `(.L_x_7934) ;  /* 0xfffffffc00b41947 */ /* 0x000fec000383ffff */
.L_x_7931:
[----:B------:R-:W-:Y:S01]  /*bf00*/  ISETP.GE.U32.AND P0, PT, R0, 0x2, PT ;  /* 0x000000020000780c */ /* 0x000fe20003f06070 */
[----:B------:R-:W-:Y:S05]  /*bf10*/  WARPSYNC.ALL ;  /* 0x0000000000007948 */ /* 0x000fea0003800000 */
[----:B------:R-:W-:Y:S07]  /*bf20*/  BAR.SYNC.DEFER_BLOCKING 0x0 ;  /* 0x0000000000007b1d */ /* 0x000fee0000010000 */
[----:B------:R-:W-:Y:S05]  /*bf30*/  @!P0 BRA `(.L_x_7930) ;  /* 0x0000000000308947 */ /* 0x000fea0003800000 */
[----:B---34-:R-:W-:-:S07]  /*bf40*/  HFMA2 R3, -RZ, RZ, 0, 5.9604644775390625e-08 ;  /* 0x00000001ff037431 */ /* 0x018fce00000001ff */
.L_x_7935:
[----:B------:R-:W1:Y:S04]  /*bf50*/  SHFL.DOWN PT, R7, R26, R3, 0x1f ;  /* 0x08001f031a077589 */ /* 0x000e6800000e0000 */
[----:B------:R-:W3:Y:S04]  /*bf60*/  SHFL.DOWN PT, R5, R24, R3, 0x1f ;  /* 0x08001f0318057589 */ /* 0x000ee800000e0000 */
[----:B------:R-:W4:Y:S04]  /*bf70*/  SHFL.DOWN PT, R4, R25, R3, 0x1f ;  /* 0x08001f0319047589 */ /* 0x000f2800000e0000 */
[----:B------:R0:W4:Y:S02]  /*bf80*/  SHFL.DOWN PT, R6, R27, R3, 0x1f ;  /* 0x08001f031b067589 */ /* 0x00012400000e0000 */
[----:B0-----:R-:W-:Y:S01]  /*bf90*/  IMAD.SHL.U32 R3, R3, 0x2, RZ ;  /* 0x0000000203037824 */ /* 0x001fe200078e00ff */
[----:B-12---:R-:W-:-:S04]  /*bfa0*/  IADD3 R26, P2, PT, R7, R26, RZ ;  /* 0x0000001a071a7210 */ /* 0x006fc80007f5e0ff */
[----:B------:R-:W-:Y:S02]  /*bfb0*/  ISETP.GE.AND P0, PT, R3, R0, PT ;  /* 0x000000000300720c */ /* 0x000fe40003f06270 */
[----:B---3--:R-:W-:-:S04]  /*bfc0*/  IADD3 R24, P1, PT, R5, R24, RZ ;  /* 0x0000001805187210 */ /* 0x008fc80007f3e0ff */
[----:B----4-:R-:W-:Y:S01]  /*bfd0*/  IADD3.X R25, PT, PT, R4, R25, RZ, P1, !PT ;  /* 0x0000001904197210 */ /* 0x010fe20000ffe4ff */
[----:B------:R-:W-:-:S06]  /*bfe0*/  IMAD.X R27, R6, 0x1, R27, P2 ;  /* 0x00000001061b7824 */ /* 0x000fcc00010e061b */
[----:B------:R-:W-:Y:S05]  /*bff0*/  @!P0 BRA `(.L_x_7935) ;  /* 0xfffffffc00d48947 */ /* 0x000fea000383ffff */
.L_x_7930:
[----:B------:R-:W0:Y:S01]  /*c000*/  LDC R0, c[0x0][0x564] ;  /* 0x00015900ff007b82 */ /* 0x000e220000000800 */
[----:B-----5:R-:W-:Y:S01]  /*c010*/  IMAD.MOV.U32 R28, RZ, RZ, RZ ;  /* 0x000000ffff1c7224 */ /* 0x020fe200078e00ff */
        /* <DEDUP_REMOVED lines=9> */
[----:B------:R-:W5:Y:S01]  /*c0b0*/  LDCU UR5, c[0x0][0x570] ;  /* 0x0000ae00ff0577ac */ /* 0x000f620008000800 */
[----:B------:R-:W1:Y:S01]  /*c0c0*/  LDCU UR4, c[0x0][0x694] ;  /* 0x0000d280ff0477ac */ /* 0x000e620008000800 */
[----:B0-----:R-:W-:-:S05]  /*c0d0*/  IMAD.HI.U32 R4, R23, UR7, R4 ;  /* 0x0000000717047c27 */ /* 0x001fca000f8e0004 */
[----:B-----5:R-:W-:-:S05]  /*c0e0*/  SHF.R.U32.HI R5, RZ, UR5, R4 ;  /* 0x00000005ff057c19 */ /* 0x020fca0008011604 */
[----:B---34-:R-:W-:-:S04]  /*c0f0*/  IMAD.MOV R3, RZ, RZ, -R5 ;  /* 0x000000ffff037224 */ /* 0x018fc800078e0a05 */
[----:B------:R-:W-:-:S04]  /*c100*/  IMAD R3, R3, UR6, R23 ;  /* 0x0000000603037c24 */ /* 0x000fc8000f8e0217 */
[----:B-1----:R-:W-:Y:S01]  /*c110*/  IMAD R28, R3, UR4, RZ ;  /* 0x00000004031c7c24 */ /* 0x002fe2000f8e02ff */
[----:B------:R-:W-:Y:S06]  /*c120*/  @!P1 BRA `(.L_x_7936) ;  /* 0x0000001000189947 */ /* 0x000fec0003800000 */
[----:B------:R-:W0:Y:S01]  /*c130*/  LDCU.64 UR6, c[0x0][0x578] ;  /* 0x0000af00ff0677ac */ /* 0x000e220008000a00 */
[----:B------:R-:W-:Y:S01]  /*c140*/  HFMA2 R4, -RZ, RZ, 0, 0 ;  /* 0x00000000ff047431 */ /* 0x000fe200000001ff */
[----:B------:R-:W-:Y:S01]  /*c150*/  ISETP.NE.AND P1, PT, R0, 0x2, PT ;  /* 0x000000020000780c */ /* 0x000fe20003f25270 */
[----:B------:R-:W1:Y:S01]  /*c160*/  LDCU UR5, c[0x0][0x574] ;  /* 0x0000ae80ff0577ac */ /* 0x000e620008000800 */
[----:B------:R-:W3:Y:S02]  /*c170*/  LDCU UR4, c[0x0][0x69c] ;  /* 0x0000d380ff0477ac */ /* 0x000ee40008000800 */
[----:B0-----:R-:W-:-:S05]  /*c180*/  IMAD.HI.U32 R6, R5, UR6, R4 ;  /* 0x0000000605067c27 */ /* 0x001fca000f8e0004 */
[----:B------:R-:W-:-:S05]  /*c190*/  SHF.R.U32.HI R7, RZ, UR7, R6 ;  /* 0x00000007ff077c19 */ /* 0x000fca0008011606 */
[----:B------:R-:W-:-:S04]  /*c1a0*/  IMAD.MOV R3, RZ, RZ, -R7 ;  /* 0x000000ffff037224 */ /* 0x000fc800078e0a07 */
[----:B-1----:R-:W-:-:S04]  /*c1b0*/  IMAD R3, R3, UR5, R5 ;  /* 0x0000000503037c24 */ /* 0x002fc8000f8e0205 */
[----:B---3--:R-:W-:Y:S01]  /*c1c0*/  IMAD R28, R3, UR4, R28 ;  /* 0x00000004031c7c24 */ /* 0x008fe2000f8e021c */
[----:B------:R-:W-:Y:S06]  /*c1d0*/  @!P1 BRA `(.L_x_7936) ;  /* 0x0000000c00ec9947 */ /* 0x000fec0003800000 */
[----:B------:R-:W0:Y:S01]  /*c1e0*/  LDCU.64 UR6, c[0x0][0x580] ;  /* 0x0000b000ff0677ac */ /* 0x000e220008000a00 */
[----:B------:R-:W-:Y:S02]  /*c1f0*/  MOV R6, RZ ;  /* 0x000000ff00067202 */ /* 0x000fe40000000f00 */
[----:B------:R-:W-:Y:S01]  /*c200*/  ISETP.NE.AND P1, PT, R0, 0x3, PT ;  /* 0x000000030000780c */ /* 0x000fe20003f25270 */
[----:B------:R-:W1:Y:S01]  /*c210*/  LDCU UR5, c[0x0][0x588] ;  /* 0x0000b100ff0577ac */ /* 0x000e620008000800 */
[----:B------:R-:W3:Y:S01]  /*c220*/  LDCU UR4, c[0x0][0x6a4] ;  /* 0x0000d480ff0477ac */ /* 0x000ee20008000800 */
[----:B0-----:R-:W-:-:S05]  /*c230*/  IMAD.HI.U32 R4, R7, UR7, R6 ;  /* 0x0000000707047c27 */ /* 0x001fca000f8e0006 */
[----:B-1----:R-:W-:-:S05]  /*c240*/  SHF.R.U32.HI R5, RZ, UR5, R4 ;  /* 0x00000005ff057c19 */ /* 0x002fca0008011604 */
[----:B------:R-:W-:-:S04]  /*c250*/  IMAD.MOV R3, RZ, RZ, -R5 ;  /* 0x000000ffff037224 */ /* 0x000fc800078e0a05 */
[----:B------:R-:W-:-:S04]  /*c260*/  IMAD R3, R3, UR6, R7 ;  /* 0x0000000603037c24 */ /* 0x000fc8000f8e0207 */
        /* <DEDUP_REMOVED lines=8> */
[----:B------:R-:W-:-:S05]  /*c2f0*/  SHF.R.U32.HI R7, RZ, UR7, R6 ;  /* 0x00000007ff077c19 */ /* 0x000fca0008011606 */
[----:B------:R-:W-:-:S04]  /*c300*/  IMAD.MOV R3, RZ, RZ, -R7 ;  /* 0x000000ffff037224 */ /* 0x000fc800078e0a07 */
[----:B-1----:R-:W-:-:S04]  /*c310*/  IMAD R3, R3, UR5, R5 ;  /* 0x0000000503037c24 */ /* 0x002fc8000f8e0205 */
[----:B---3--:R-:W-:Y:S01]  /*c320*/  IMAD R28, R3, UR4, R28 ;  /* 0x00000004031c7c24 */ /* 0x008fe2000f8e021c */
[----:B------:R-:W-:Y:S06]  /*c330*/  @!P1 BRA `(.L_x_7936) ;  /* 0x0000000c00949947 */ /* 0x000fec0003800000 */
[----:B------:R-:W0:Y:S01]  /*c340*/  LDCU.64 UR6, c[0x0][0x598] ;  /* 0x0000b300ff0677ac */ /* 0x000e220008000a00 */
[----:B------:R-:W-:Y:S01]  /*c350*/  HFMA2 R6, -RZ, RZ, 0, 0 ;  /* 0x00000000ff067431 */ /* 0x000fe200000001ff */
[----:B------:R-:W-:Y:S01]  /*c360*/  ISETP.NE.AND P1, PT, R0, 0x5, PT ;  /* 0x000000050000780c */ /* 0x000fe20003f25270 */
[----:B------:R-:W1:Y:S01]  /*c370*/  LDCU UR5, c[0x0][0x5a0] ;  /* 0x0000b400ff0577ac */ /* 0x000e620008000800 */
[----:B------:R-:W3:Y:S02]  /*c380*/  LDCU UR4, c[0x0][0x6b4] ;  /* 0x0000d680ff0477ac */ /* 0x000ee40008000800 */
        /* <DEDUP_REMOVED lines=216> */
[----:B------:R-:W-:Y:S01]  /*d110*/  MOV R6, RZ ;  /* 0x000000ff00067202 */ /* 0x000fe20000000f00 */
[----:B------:R-:W1:Y:S01]  /*d120*/  LDCU UR5, c[0x0][0x690] ;  /* 0x0000d200ff0577ac */ /* 0x000e620008000800 */
[----:B------:R-:W3:Y:S03]  /*d130*/  LDCU UR4, c[0x0][0x754] ;  /* 0x0000ea80ff0477ac */ /* 0x000ee60008000800 */
[----:B0-----:R-:W-:-:S05]  /*d140*/  IMAD.HI.U32 R3, R7, UR7, R6 ;  /* 0x0000000707037c27 */ /* 0x001fca000f8e0006 */
[----:B-1----:R-:W-:-:S05]  /*d150*/  SHF.R.U32.HI R3, RZ, UR5, R3 ;  /* 0x00000005ff037c19 */ /* 0x002fca0008011603 */
[----:B------:R-:W-:-:S04]  /*d160*/  IMAD.MOV R3, RZ, RZ, -R3 ;  /* 0x000000ffff037224 */ /* 0x000fc800078e0a03 */
[----:B------:R-:W-:-:S04]  /*d170*/  IMAD R3, R3, UR6, R7 ;  /* 0x0000000603037c24 */ /* 0x000fc8000f8e0207 */
[----:B---3--:R-:W-:-:S07]  /*d180*/  IMAD R28, R3, UR4, R28 ;  /* 0x00000004031c7c24 */ /* 0x008fce000f8e021c */
.L_x_7936:
[----:B------:R-:W-:Y:S01]  /*d190*/  MOV R18, RZ ;  /* 0x000000ff00127202 */ /* 0x000fe20000000f00 */
[----:B------:R-:W-:Y:S06]  /*d1a0*/  @!P0 BRA `(.L_x_7937) ;  /* 0x0000001000488947 */ /* 0x000fec0003800000 */
[----:B------:R-:W0:Y:S01]  /*d1b0*/  LDCU.64 UR6, c[0x0][0x568] ;  /* 0x0000ad00ff0677ac */ /* 0x000e220008000a00 */
[----:B------:R-:W-:Y:S02]  /*d1c0*/  HFMA2 R4, -RZ, RZ, 0, 0 ;  /* 0x00000000ff047431 */ /* 0x000fe400000001ff */
[----:B------:R-:W-:Y:S01]  /*d1d0*/  VIADD R5, R23, 0x1 ;  /* 0x0000000117057836 */ /* 0x000fe20000000000 */
[----:B------:R-:W-:Y:S01]  /*d1e0*/  ISETP.NE.AND P0, PT, R12, RZ, PT ;  /* 0x000000ff0c00720c */ /* 0x000fe20003f05270 */
[----:B------:R-:W5:Y:S01]  /*d1f0*/  LDCU UR4, c[0x0][0x570] ;  /* 0x0000ae00ff0477ac */ /* 0x000f620008000800 */
[----:B------:R-:W1:Y:S01]  /*d200*/  LDCU UR5, c[0x0][0x694] ;  /* 0x0000d280ff0577ac */ /* 0x000e620008000800 */
[----:B0-----:R-:W-:-:S05]  /*d210*/  IMAD.HI.U32 R6, R5, UR7, R4 ;  /* 0x0000000705067c27 */ /* 0x001fca000f8e0004 */
[----:B-----5:R-:W-:-:S05]  /*d220*/  SHF.R.U32.HI R7, RZ, UR4, R6 ;  /* 0x00000004ff077c19 */ /* 0x020fca0008011606 */
        /* <DEDUP_REMOVED lines=8> */
[----:B------:R-:W5:Y:S01]  /*d2b0*/  LDCU UR7, c[0x0][0x69c] ;  /* 0x0000d380ff0777ac */ /* 0x000f620008000800 */
[----:B0-----:R-:W-:-:S05]  /*d2c0*/  IMAD.HI.U32 R4, R7, UR4, R6 ;  /* 0x0000000407047c27 */ /* 0x001fca000f8e0006 */
[----:B------:R-:W-:-:S05]  /*d2d0*/  SHF.R.U32.HI R5, RZ, UR5, R4 ;  /* 0x00000005ff057c19 */ /* 0x000fca0008011604 */
[----:B---34-:R-:W-:-:S04]  /*d2e0*/  IMAD.MOV R3, RZ, RZ, -R5 ;  /* 0x000000ffff037224 */ /* 0x018fc800078e0a05 */
[----:B-1----:R-:W-:-:S04]  /*d2f0*/  IMAD R7, R3, UR6, R7 ;  /* 0x0000000603077c24 */ /* 0x002fc8000f8e0207 */
[----:B-----5:R-:W-:Y:S01]  /*d300*/  IMAD R18, R7, UR7, R18 ;  /* 0x0000000707127c24 */ /* 0x020fe2000f8e0212 */
        /* <DEDUP_REMOVED lines=245> */
[----:B------:R-:W1:Y:S01]  /*e260*/  LDCU UR4, c[0x0][0x690] ;  /* 0x0000d200ff0477ac */ /* 0x000e620008000800 */
[----:B------:R-:W3:Y:S03]  /*e270*/  LDCU UR5, c[0x0][0x754] ;  /* 0x0000ea80ff0577ac */ /* 0x000ee60008000800 */
[----:B0-----:R-:W-:-:S05]  /*e280*/  IMAD.HI.U32 R3, R5, UR7, R4 ;  /* 0x0000000705037c27 */ /* 0x001fca000f8e0004 */
[----:B-1----:R-:W-:-:S05]  /*e290*/  SHF.R.U32.HI R3, RZ, UR4, R3 ;  /* 0x00000004ff037c19 */ /* 0x002fca0008011603 */
[----:B------:R-:W-:-:S04]  /*e2a0*/  IMAD.MOV R3, RZ, RZ, -R3 ;  /* 0x000000ffff037224 */ /* 0x000fc800078e0a03 */
[----:B------:R-:W-:-:S04]  /*e2b0*/  IMAD R5, R3, UR6, R5 ;  /* 0x0000000603057c24 */ /* 0x000fc8000f8e0205 */
[----:B---3--:R-:W-:-:S07]  /*e2c0*/  IMAD R18, R5, UR5, R18 ;  /* 0x0000000505127c24 */ /* 0x008fce000f8e0212 */
.L_x_7937:
[----:B------:R-:W0:Y:S01]  /*e2d0*/  LDCU.64 UR4, c[0x0][0x778] ;  /* 0x0000ef00ff0477ac */ /* 0x000e220008000a00 */
[----:B------:R-:W-:Y:S02]  /*e2e0*/  PLOP3.LUT P0, PT, PT, PT, PT, 0x80, 0x8 ;  /* 0x000000000008781c */ /* 0x000fe40003f0f070 */
[----:B------:R-:W-:Y:S01]  /*e2f0*/  CS2R R4, SRZ ;  /* 0x0000000000047805 */ /* 0x000fe2000001ff00 */
[----:B0-----:R-:W-:-:S04]  /*e300*/  UISETP.NE.U32.AND UP0, UPT, UR4, URZ, UPT ;  /* 0x000000ff0400728c */ /* 0x001fc8000bf05070 */
[----:B------:R-:W-:-:S09]  /*e310*/  UISETP.NE.AND.EX UP0, UPT, UR5, URZ, UPT, UP0 ;  /* 0x000000ff0500728c */ /* 0x000fd2000bf05300 */
[----:B------:R-:W-:Y:S05]  /*e320*/  BRA.U !UP0, `(.L_x_7938) ;  /* 0x00000005083c7547 */ /* 0x000fea000b800000 */
[----:B------:R-:W-:Y:S01]  /*e330*/  BSSY.RECONVERGENT B0, `(.L_x_7939) ;  /* 0x0000019000007945 */ /* 0x000fe20003800200 */
[----:B------:R-:W-:Y:S01]  /*e340*/  MOV R8, 0x4 ;  /* 0x0000000400087802 */ /* 0x000fe20000000f00 */
[----:B---34-:R-:W-:-:S07]  /*e350*/  IMAD.MOV.U32 R3, RZ, RZ, 0x8 ;  /* 0x00000008ff037424 */ /* 0x018fce00078e00ff */
.L_x_7940:
[----:B------:R-:W0:Y:S08]  /*e360*/  I2F.U32.RP R6, R3 ;  /* 0x0000000300067306 */ /* 0x000e300000209000 */
[----:B0-----:R-:W0:Y:S02]  /*e370*/  MUFU.RCP R6, R6 ;  /* 0x0000000600067308 */ /* 0x001e240000001000 */
[----:B0-----:R-:W-:-:S06]  /*e380*/  IADD3 R4, PT, PT, R6, 0xffffffe, RZ ;  /* 0x0ffffffe06047810 */ /* 0x001fcc0007ffe0ff */
[----:B------:R0:W3:Y:S02]  /*e390*/  F2I.FTZ.U32.TRUNC.NTZ R5, R4 ;  /* 0x0000000400057305 */ /* 0x0000e4000021f000 */
[----:B0-----:R-:W-:Y:S02]  /*e3a0*/  HFMA2 R4, -RZ, RZ, 0, 0 ;  /* 0x00000000ff047431 */ /* 0x001fe400000001ff */
[----:B---3--:R-:W-:-:S04]  /*e3b0*/  IMAD.MOV R10, RZ, RZ, -R5 ;  /* 0x000000ffff0a7224 */ /* 0x008fc800078e0a05 */
        /* <DEDUP_REMOVED lines=17> */
.L_x_7939:
        /* <DEDUP_REMOVED lines=23> */
[----:B-12---:R-:W-:Y:S01]  /*e640*/  IMAD.MOV R9, RZ, RZ, -R3 ;  /* 0x000000ffff097224 */ /* 0x006fe200078e0a03 */
        /* <DEDUP_REMOVED lines=19> */
.L_x_7942:
[----:B------:R-:W-:-:S07]  /*e780*/  MOV R6, 0xe7a0 ;  /* 0x0000e7a000067802 */ /* 0x000fce0000000f00 */
[----:B-12---:R-:W-:Y:S05]  /*e790*/  CALL.REL.NOINC `($__internal_20_$__cuda_sm20_div_u64) ;  /* 0x0000004000a07944 */ /* 0x006fea0003c00000 */
.L_x_7943:
[----:B------:R-:W-:Y:S05]  /*e7a0*/  BSYNC.RECONVERGENT B0 ;  /* 0x0000000000007941 */ /* 0x000fea0003800200 */
.L_x_7941:
[----:B------:R-:W0:Y:S02]  /*e7b0*/  LDCU.64 UR4, c[0x0][0x778] ;  /* 0x0000ef00ff0477ac */ /* 0x000e240008000a00 */
[----:B0-----:R-:W-:Y:S02]  /*e7c0*/  UISETP.NE.U32.AND UP0, UPT, UR4, URZ, UPT ;  /* 0x000000ff0400728c */ /* 0x001fe4000bf05070 */
[----:B------:R-:W-:Y:S02]  /*e7d0*/  IADD3 R4, P1, PT, R4, UR4, RZ ;  /* 0x0000000404047c10 */ /* 0x000fe4000ff3e0ff */
[----:B------:R-:W-:Y:S02]  /*e7e0*/  UISETP.NE.AND.EX UP0, UPT, UR5, URZ, UPT, UP0 ;  /* 0x000000ff0500728c */ /* 0x000fe4000bf05300 */
[----:B------:R-:W-:-:S04]  /*e7f0*/  IADD3.X R5, PT, PT, R5, UR5, RZ, P1, !PT ;  /* 0x0000000505057c10 */ /* 0x000fc80008ffe4ff */
[----:B------:R-:W-:-:S04]  /*e800*/  PLOP3.LUT P0, PT, PT, PT, UP0, 0x80, 0x8 ;  /* 0x000000000008781c */ /* 0x000fc80003f0f008 */
[----:B------:R-:W-:-:S13]  /*e810*/  PLOP3.LUT P0, PT, P0, PT, PT, 0x8, 0x80 ;  /* 0x000000000080781c */ /* 0x000fda000070e170 */
.L_x_7938:
[----:B------:R-:W0:Y:S02]  /*e820*/  LDCU UR4, c[0x0][0x3b0] ;  /* 0x00007600ff0477ac */ /* 0x000e240008000800 */
[----:B0-----:R-:W-:-:S09]  /*e830*/  UISETP.NE.AND UP0, UPT, UR4, URZ, UPT ;  /* 0x000000ff0400728c */ /* 0x001fd2000bf05270 */
[----:B------:R-:W-:Y:S05]  /*e840*/  BRA.U !UP0, `(.L_x_7944) ;  /* 0x0000003908507547 */ /* 0x000fea000b800000 */
[----:B------:R-:W3:Y:S01]  /*e850*/  LDCU UR4, c[0x0][0x3b4] ;  /* 0x00007680ff0477ac */ /* 0x000ee20008000800 */
[----:B------:R-:W-:Y:S01]  /*e860*/  IMAD.MOV.U32 R23, RZ, RZ, RZ ;  /* 0x000000ffff177224 */ /* 0x000fe200078e00ff */
[----:B------:R-:W0:Y:S01]  /*e870*/  LDCU UR7, c[0x0][0x564] ;  /* 0x0000ac80ff0777ac */ /* 0x000e220008000800 */
[----:B------:R-:W5:Y:S01]  /*e880*/  LDCU UR5, c[0x0][0x3b8] ;  /* 0x00007700ff0577ac */ /* 0x000f620008000800 */
[----:B------:R-:W1:Y:S01]  /*e890*/  LDCU UR6, c[0x0][0x3a0] ;  /* 0x00007400ff0677ac */ /* 0x000e620008000800 */
[----:B---34-:R-:W-:Y:S01]  /*e8a0*/  IMAD R3, R19, UR4, RZ ;  /* 0x0000000413037c24 */ /* 0x018fe2000f8e02ff */
[----:B0-----:R-:W-:-:S03]  /*e8b0*/  UISETP.NE.AND UP0, UPT, UR7, URZ, UPT ;  /* 0x000000ff0700728c */ /* 0x001fc6000bf05270 */
[----:B-----5:R-:W-:-:S04]  /*e8c0*/  IMAD R6, R16, UR5, R3 ;  /* 0x0000000510067c24 */ /* 0x020fc8000f8e0203 */
[----:B-1----:R-:W-:-:S05]  /*e8d0*/  IMAD R6, R17, UR6, R6 ;  /* 0x0000000611067c24 */ /* 0x002fca000f8e0206 */
[----:B------:R-:W-:Y:S01]  /*e8e0*/  SHF.L.U32 R7, R6, 0x1, RZ ;  /* 0x0000000106077819 */ /* 0x000fe200000006ff */
[----:B------:R-:W-:Y:S06]  /*e8f0*/  BRA.U !UP0, `(.L_x_7945) ;  /* 0x0000001108447547 */ /* 0x000fec000b800000 */
[----:B------:R-:W0:Y:S01]  /*e900*/  LDCU.64 UR6, c[0x0][0x568] ;  /* 0x0000ad00ff0677ac */ /* 0x000e220008000a00 */
[----:B------:R-:W-:Y:S01]  /*e910*/  IMAD.MOV.U32 R6, RZ, RZ, RZ ;  /* 0x000000ffff067224 */ /* 0x000fe200078e00ff */
[----:B------:R-:W-:Y:S01]  /*e920*/  ISETP.NE.AND P1, PT, R12, RZ, PT ;  /* 0x000000ff0c00720c */ /* 0x000fe20003f25270 */
[----:B------:R-:W2:Y:S01]  /*e930*/  LDCU UR4, c[0x0][0x570] ;  /* 0x0000ae00ff0477ac */ /* 0x000ea20008000800 */
[----:B------:R-:W1:Y:S01]  /*e940*/  LDCU UR5, c[0x0][0x694] ;  /* 0x0000d280ff0577ac */ /* 0x000e620008000800 */
[----:B0-----:R-:W-:-:S05]  /*e950*/  IMAD.HI.U32 R8, R7, UR7, R6 ;  /* 0x0000000707087c27 */ /* 0x001fca000f8e0006 */
[----:B--2---:R-:W-:-:S04]  /*e960*/  SHF.R.U32.HI R9, RZ, UR4, R8 ;  /* 0x00000004ff097c19 */ /* 0x004fc80008011608 */
[----:B------:R-:W-:-:S05]  /*e970*/  IADD3 R3, PT, PT, -R9, RZ, RZ ;  /* 0x000000ff09037210 */ /* 0x000fca0007ffe1ff */
[----:B------:R-:W-:-:S04]  /*e980*/  IMAD R3, R3, UR6, R7 ;  /* 0x0000000603037c24 */ /* 0x000fc8000f8e0207 */
[----:B-1----:R-:W-:Y:S01]  /*e990*/  IMAD R23, R3, UR5, RZ ;  /* 0x0000000503177c24 */ /* 0x002fe2000f8e02ff */
        /* <DEDUP_REMOVED lines=263> */
.L_x_7945:
[----:B------:R-:W-:Y:S01]  /*fa10*/  HFMA2 R22, -RZ, RZ, 0, 0 ;  /* 0x00000000ff167431 */ /* 0x000fe200000001ff */
[----:B------:R-:W-:Y:S06]  /*fa20*/  BRA.U !UP0, `(.L_x_7946) ;  /* 0x0000001108487547 */ /* 0x000fec000b800000 */
[----:B------:R-:W0:Y:S01]  /*fa30*/  LDCU.64 UR6, c[0x0][0x568] ;  /* 0x0000ad00ff0677ac */ /* 0x000e220008000a00 */
[----:B------:R-:W-:Y:S01]  /*fa40*/  MOV R8, RZ ;  /* 0x000000ff00087202 */ /* 0x000fe20000000f00 */
[----:B--2---:R-:W-:Y:S01]  /*fa50*/  VIADD R9, R7, 0x1 ;  /* 0x0000000107097836 */ /* 0x004fe20000000000 */
        /* <DEDUP_REMOVED lines=271> */
.L_x_7946:
[----:B------:R-:W0:Y:S01]  /*10b50*/  LDCU UR4, c[0x0][0x398] ;  /* 0x00007300ff0477ac */ /* 0x000e220008000800 */
[----:B------:R-:W-:Y:S01]  /*10b60*/  BSSY.RECONVERGENT B0, `(.L_x_7947) ;  /* 0x0000016000007945 */ /* 0x000fe20003800200 */
[----:B------:R-:W-:Y:S02]  /*10b70*/  LOP3.LUT P4, RZ, R19, R16, RZ, 0xfc, !PT ;  /* 0x0000001013ff7212 */ /* 0x000fe4000788fcff */
[----:B------:R-:W-:Y:S02]  /*10b80*/  PLOP3.LUT P1, PT, PT, PT, PT, 0x8, 0x80 ;  /* 0x000000000080781c */ /* 0x000fe40003f2e170 */
[----:B0-----:R-:W-:-:S13]  /*10b90*/  ISETP.GE.AND P2, PT, R7, UR4, PT ;  /* 0x0000000407007c0c */ /* 0x001fda000bf46270 */
[----:B------:R-:W-:Y:S05]  /*10ba0*/  @P2 BRA `(.L_x_7948) ;  /* 0x0000000000442947 */ /* 0x000fea0003800000 */
[----:B--2---:R-:W0:Y:S02]  /*10bb0*/  LDC.64 R8, c[0x0][0x3a8] ;  /* 0x0000ea00ff087b82 */ /* 0x004e240000000a00 */
        /* <DEDUP_REMOVED lines=15> */
[----:B------:R0:W-:Y:S02]  /*10cb0*/  STG.E.64 desc[UR36][R2.64+0x8], R26 ;  /* 0x0000081a02007986 */ /* 0x0001e4000c101b24 */
.L_x_7948:
[----:B------:R-:W-:Y:S05]  /*10cc0*/  BSYNC.RECONVERGENT B0 ;  /* 0x0000000000007941 */ /* 0x000fea0003800200 */
.L_x_7947:
        /* <DEDUP_REMOVED lines=35> */
.L_x_7950:
[----:B------:R-:W-:Y:S05]  /*10f00*/  BSYNC.RECONVERGENT B0 ;  /* 0x0000000000007941 */ /* 0x000fea0003800200 */
.L_x_7949:
        /* <DEDUP_REMOVED lines=21> */
[----:B0-----:R-:W-:-:S06]  /*11060*/  MOV R3, UR11 ;  /* 0x0000000b00037c02 */ /* 0x001fcc0008000f00 */
[----:B------:R-:W-:Y:S05]  /*11070*/  BRA.U !UP0, `(.L_x_7952) ;  /* 0x0000000108707547 */ /* 0x000fea000b800000 */
[----:B------:R-:W0:Y:S01]  /*11080*/  LDCU UR5, c[0x0][0x360] ;  /* 0x00006c00ff0577ac */ /* 0x000e220008000800 */
[----:B--2---:R-:W-:Y:S01]  /*11090*/  IMAD.U32 R24, RZ, RZ, UR10 ;  /* 0x0000000aff187e24 */ /* 0x004fe2000f8e00ff */
        /* <DEDUP_REMOVED lines=9> */
[----:B------:R-:W-:-:S05]  /*11130*/  IMAD.U32 R25, RZ, RZ, UR11 ;  /* 0x0000000bff197e24 */ /* 0x000fca000f8e00ff */
[----:B------:R-:W2:Y:S01]  /*11140*/  LDC.64 R12, c[0x0][0x780] ;  /* 0x0001e000ff0c7b82 */ /* 0x000ea20000000a00 */
[----:B0-----:R-:W-:Y:S02]  /*11150*/  IMAD R17, R17, UR7, RZ ;  /* 0x0000000711117c24 */ /* 0x001fe4000f8e02ff */
[----:B-1----:R-:W-:-:S07]  /*11160*/  IMAD R15, R15, UR5, RZ ;  /* 0x000000050f0f7c24 */ /* 0x002fce000f8e02ff */
.L_x_7955:
[----:B------:R-:W-:-:S05]  /*11170*/  IADD3 R7, PT, PT, R17, R0, RZ ;  /* 0x0000000011077210 */ /* 0x000fca0007ffe0ff */
[----:B--2---:R-:W-:-:S05]  /*11180*/  IMAD.WIDE.U32 R6, R7, 0x10, R12 ;  /* 0x0000001007067825 */ /* 0x004fca00078e000c */
        /* <DEDUP_REMOVED lines=10> */
.L_x_7954:
[----:B------:R-:W-:Y:S05]  /*11230*/  BRA `(.L_x_7953) ;  /* 0x0000000000647947 */ /* 0x000fea0003800000 */
.L_x_7952:
[----:B------:R-:W0:Y:S01]  /*11240*/  LDCU UR7, c[0x0][0x3a4] ;  /* 0x00007480ff0777ac */ /* 0x000e220008000800 */
[----:B--2---:R-:W-:Y:S01]  /*11250*/  MOV R24, UR10 ;  /* 0x0000000a00187c02 */ /* 0x004fe20008000f00 */
[----:B------:R-:W-:Y:S01]  /*11260*/  IMAD.U32 R25, RZ, RZ, UR11 ;  /* 0x0000000bff197e24 */ /* 0x000fe2000f8e00ff */
[----:B0-----:R-:W-:-:S13]  /*11270*/  ISETP.GE.U32.AND P2, PT, R16, UR7, PT ;  /* 0x0000000710007c0c */ /* 0x001fda000bf46070 */
[----:B------:R-:W-:Y:S05]  /*11280*/  @P2 BRA `(.L_x_7953) ;  /* 0x0000000000502947 */ /* 0x000fea0003800000 */
[----:B------:R-:W0:Y:S01]  /*11290*/  LDCU UR5, c[0x0][0x374] ;  /* 0x00006e80ff0577ac */ /* 0x000e220008000800 */
[----:B------:R-:W1:Y:S01]  /*112a0*/  LDC R14, c[0x0][0x360] ;  /* 0x0000d800ff0e7b82 */ /* 0x000e620000000800 */
[----:B------:R-:W-:Y:S01]  /*112b0*/  MOV R24, UR10 ;  /* 0x0000000a00187c02 */ /* 0x000fe20008000f00 */
[----:B------:R-:W-:Y:S01]  /*112c0*/  IMAD.MOV.U32 R0, RZ, RZ, R16 ;  /* 0x000000ffff007224 */ /* 0x000fe200078e0010 */
[----:B------:R-:W-:-:S05]  /*112d0*/  MOV R25, UR11 ;  /* 0x0000000b00197c02 */ /* 0x000fca0008000f00 */
[----:B------:R-:W2:Y:S08]  /*112e0*/  LDC.64 R12, c[0x0][0x780] ;  /* 0x0001e000ff0c7b82 */ /* 0x000eb00000000a00 */
[----:B------:R-:W3:Y:S01]  /*112f0*/  LDC R15, c[0x0][0x364] ;  /* 0x0000d900ff0f7b82 */ /* 0x000ee20000000800 */
[----:B0-----:R-:W-:-:S07]  /*11300*/  IMAD R17, R17, UR5, RZ ;  /* 0x0000000511117c24 */ /* 0x001fce000f8e02ff */
.L_x_7956:
[----:B------:R-:W-:-:S05]  /*11310*/  IADD3 R2, PT, PT, R17, R0, RZ ;  /* 0x0000000011027210 */ /* 0x000fca0007ffe0ff */
[----:B-1----:R-:W-:-:S04]  /*11320*/  IMAD R7, R2, R14, R19 ;  /* 0x0000000e02077224 */ /* 0x002fc800078e0213 */
[----:B--2---:R-:W-:-:S05]  /*11330*/  IMAD.WIDE.U32 R6, R7, 0x10, R12 ;  /* 0x0000001007067825 */ /* 0x004fca00078e000c */
[----:B------:R-:W2:Y:S04]  /*11340*/  LDG.E.64 R8, desc[UR36][R6.64] ;  /* 0x0000002406087981 */ /* 0x000ea8000c1e1b00 */
[----:B------:R-:W4:Y:S01]  /*11350*/  LDG.E.64 R10, desc[UR36][R6.64+0x8] ;  /* 0x00000824060a7981 */ /* 0x000f22000c1e1b00 */
[----:B---3--:R-:W-:-:S04]  /*11360*/  IADD3 R0, PT, PT, R15, R0, RZ ;  /* 0x000000000f007210 */ /* 0x008fc80007ffe0ff */
[----:B------:R-:W-:Y:S02]  /*11370*/  ISETP.GE.U32.AND P2, PT, R0, UR7, PT ;  /* 0x0000000700007c0c */ /* 0x000fe4000bf46070 */
[----:B--2---:R-:W-:Y:S02]  /*11380*/  IADD3 R18, P3, PT, R8, R18, RZ ;  /* 0x0000001208127210 */ /* 0x004fe40007f7e0ff */
[----:B----4-:R-:W-:-:S03]  /*11390*/  IADD3 R24, P4, PT, R10, R24, RZ ;  /* 0x000000180a187210 */ /* 0x010fc60007f9e0ff */
[----:B------:R-:W-:Y:S01]  /*113a0*/  IMAD.X R3, R9, 0x1, R3, P3 ;  /* 0x0000000109037824 */ /* 0x000fe200018e0603 */
[----:B------:R-:W-:-:S05]  /*113b0*/  IADD3.X R25, PT, PT, R11, R25, RZ, P4, !PT ;  /* 0x000000190b197210 */ /* 0x000fca00027fe4ff */
[----:B------:R-:W-:Y:S05]  /*113c0*/  @!P2 BRA `(.L_x_7956) ;  /* 0xfffffffc00d0a947 */ /* 0x000fea000383ffff */
.L_x_7953:
[----:B------:R-:W-:Y:S05]  /*113d0*/  BSYNC.RECONVERGENT B0 ;  /* 0x0000000000007941 */ /* 0x000fea0003800200 */
.L_x_7951:
[----:B------:R-:W0:Y:S01]  /*113e0*/  LDCU UR5, c[0x0][0x360] ;  /* 0x00006c00ff0577ac */ /* 0x000e220008000800 */
[----:B------:R-:W-:Y:S01]  /*113f0*/  MOV R8, R18 ;  /* 0x0000001200087202 */ /* 0x000fe20000000f00 */
[----:B------:R-:W-:Y:S01]  /*11400*/  IMAD.MOV.U32 R9, RZ, RZ, R3 ;  /* 0x000000ffff097224 */ /* 0x000fe200078e0003 */
[----:B------:R-:W-:Y:S01]  /*11410*/  MOV R10, R24 ;  /* 0x00000018000a7202 */ /* 0x000fe20000000f00 */
[----:B------:R-:W-:Y:S01]  /*11420*/  UIADD3 UR4, UPT, UPT, UR4, 0x10, URZ ;  /* 0x0000001004047890 */ /* 0x000fe2000fffe0ff */
[----:B------:R-:W-:-:S03]  /*11430*/  MOV R11, R25 ;  /* 0x00000019000b7202 */ /* 0x000fc60000000f00 */
[----:B------:R-:W-:Y:S01]  /*11440*/  ULEA UR8, UR6, UR4, 0x18 ;  /* 0x0000000406087291 */ /* 0x000fe2000f8ec0ff */
[----:B------:R-:W1:Y:S01]  /*11450*/  LDCU UR6, c[0x0][0x364] ;  /* 0x00006c80ff0677ac */ /* 0x000e620008000800 */
[----:B0-----:R-:W-:-:S05]  /*11460*/  IMAD R0, R16, UR5, R19 ;  /* 0x0000000510007c24 */ /* 0x001fca000f8e0213 */
[----:B------:R-:W-:-:S05]  /*11470*/  LEA R7, R0, UR8, 0x4 ;  /* 0x0000000800077c11 */ /* 0x000fca000f8e20ff */
[----:B------:R0:W-:Y:S01]  /*11480*/  STS.128 [R7], R8 ;  /* 0x0000000807007388 */ /* 0x0001e20000000c00 */
[----:B-1----:R-:W-:-:S09]  /*11490*/  UISETP.GE.U32.AND UP0, UPT, UR6, 0x2, UPT ;  /* 0x000000020600788c */ /* 0x002fd2000bf06070 */
[----:B------:R-:W-:Y:S05]  /*114a0*/  BRA.U !UP0, `(.L_x_7957) ;  /* 0x0000000108607547 */ /* 0x000fea000b800000 */
[----:B------:R-:W-:-:S05]  /*114b0*/  UMOV UR4, UR6 ;  /* 0x0000000600047c82 */ /* 0x000fca0008000000 */
.L_x_7960:
        /* <DEDUP_REMOVED lines=9> */
[----:B0-----:R-:W0:Y:S02]  /*11550*/  LDS.128 R8, [R0] ;  /* 0x0000000000087984 */ /* 0x001e240000000c00 */
[----:B0-----:R-:W-:Y:S02]  /*11560*/  IADD3 R24, P3, PT, R10, R24, RZ ;  /* 0x000000180a187210 */ /* 0x001fe40007f7e0ff */
        /* <DEDUP_REMOVED lines=8> */
.L_x_7959:
[----:B------:R-:W-:Y:S05]  /*115f0*/  BSYNC.RECONVERGENT B0 ;  /* 0x0000000000007941 */ /* 0x000fea0003800200 */
.L_x_7958:
[----:B------:R-:W-:-:S03]  /*11600*/  UISETP.GT.U32.AND UP0, UPT, UR4, 0x3, UPT ;  /* 0x000000030400788c */ /* 0x000fc6000bf04070 */
[----:B------:R-:W-:-:S06]  /*11610*/  UMOV UR4, UR7 ;  /* 0x0000000700047c82 */ /* 0x000fcc0008000000 */
[----:B------:R-:W-:Y:S05]  /*11620*/  BRA.U UP0, `(.L_x_7960) ;  /* 0xfffffffd00a47547 */ /* 0x000fea000b83ffff */
.L_x_7957:
[----:B------:R-:W2:Y:S02]  /*11630*/  LDCU UR4, c[0x0][0x3a8] ;  /* 0x00007500ff0477ac */ /* 0x000ea40008000800 */
[----:B--2---:R-:W-:-:S09]  /*11640*/  UISETP.NE.AND UP0, UPT, UR4, URZ, UPT ;  /* 0x000000ff0400728c */ /* 0x004fd2000bf05270 */
[----:B------:R-:W-:Y:S05]  /*11650*/  BRA.U !UP0, `(.L_x_7961) ;  /* 0x0000000108c47547 */ /* 0x000fea000b800000 */
[----:B------:R-:W-:Y:S02]  /*11660*/  UISETP.GE.U32.AND UP0, UPT, UR5, 0x21, UPT ;  /* 0x000000210500788c */ /* 0x000fe4000bf06070 */
[----:B------:R-:W-:-:S07]  /*11670*/  UMOV UR4, UR5 ;  /* 0x0000000500047c82 */ /* 0x000fce0008000000 */
[----:B------:R-:W-:Y:S05]  /*11680*/  BRA.U !UP0, `(.L_x_7962) ;  /* 0x00000001087c7547 */ /* 0x000fea000b800000 */
[----:B01----:R-:W-:Y:S01]  /*11690*/  MOV R8, R18 ;  /* 0x0000001200087202 */ /* 0x003fe20000000f00 */
[----:B------:R-:W-:Y:S01]  /*116a0*/  IMAD.MOV.U32 R10, RZ, RZ, R24 ;  /* 0x000000ffff0a7224 */ /* 0x000fe200078e0018 */
[----:B------:R-:W-:Y:S01]  /*116b0*/  MOV R9, R3 ;  /* 0x0000000300097202 */ /* 0x000fe20000000f00 */
[----:B------:R-:W-:Y:S01]  /*116c0*/  UISETP.GE.U32.AND UP0, UPT, UR5, 0x40, UPT ;  /* 0x000000400500788c */ /* 0x000fe2000bf06070 */
[----:B------:R-:W-:Y:S01]  /*116d0*/  MOV R11, R25 ;  /* 0x00000019000b7202 */ /* 0x000fe20000000f00 */
[----:B------:R-:W-:-:S04]  /*116e0*/  UMOV UR4, 0x20 ;  /* 0x0000002000047882 */ /* 0x000fc80000000000 */
[----:B------:R2:W-:Y:S03]  /*116f0*/  STS.128 [R7], R8 ;  /* 0x0000000807007388 */ /* 0x0005e60000000c00 */
[----:B------:R-:W-:Y:S05]  /*11700*/  BRA.U !UP0, `(.L_x_7962) ;  /* 0x00000001085c7547 */ /* 0x000fea000b800000 */
[----:B------:R-:W-:-:S07]  /*11710*/  MOV R0, UR5 ;  /* 0x0000000500007c02 */ /* 0x000fce0008000f00 */
.L_x_7965:
[----:B------:R-:W-:Y:S01]  /*11720*/  SHF.R.U32.HI R2, RZ, 0x1, R0 ;  /* 0x00000001ff027819 */ /* 0x000fe20000011600 */
[----:B------:R-:W-:Y:S01]  /*11730*/  BAR.SYNC.DEFER_BLOCKING 0x0 ;  /* 0x0000000000007b1d */ /* 0x000fe20000010000 */
[----:B------:R-:W-:-:S03]  /*11740*/  ISETP.GT.U32.AND P3, PT, R0, 0x7f, PT ;  /* 0x0000007f0000780c */ /* 0x000fc60003f64070 */
[----:B------:R-:W-:Y:S02]  /*11750*/  IMAD.IADD R6, R2, 0x1, R19 ;  /* 0x0000000102067824 */ /* 0x000fe400078e0213 */
[----:B------:R-:W-:Y:S03]  /*11760*/  BSSY.RECONVERGENT B0, `(.L_x_7963) ;  /* 0x000000f000007945 */ /* 0x000fe60003800200 */
[----:B------:R-:W-:-:S04]  /*11770*/  ISETP.GE.U32.AND P2, PT, R6, UR5, PT ;  /* 0x0000000506007c0c */ /* 0x000fc8000bf46070 */
[----:B------:R-:W-:-:S13]  /*11780*/  ISETP.GE.U32.OR P2, PT, R19, R2, P2 ;  /* 0x000000021300720c */ /* 0x000fda0001746470 */
[----:B0-----:R-:W-:Y:S05]  /*11790*/  @P2 BRA `(.L_x_7964) ;  /* 0x00000000002c2947 */ /* 0x001fea0003800000 */
[----:B--2---:R-:W-:-:S06]  /*117a0*/  LEA R8, R2, R7, 0x4 ;  /* 0x0000000702087211 */ /* 0x004fcc00078e20ff */
[----:B------:R-:W0:Y:S02]  /*117b0*/  LDS.128 R8, [R8] ;  /* 0x0000000008087984 */ /* 0x000e240000000c00 */
[----:B0-----:R-:W-:Y:S02]  /*117c0*/  IADD3 R24, P4, PT, R10, R24, RZ ;  /* 0x000000180a187210 */ /* 0x001fe40007f9e0ff */
[----:B------:R-:W-:-:S03]  /*117d0*/  IADD3 R18, P2, PT, R8, R18, RZ ;  /* 0x0000001208127210 */ /* 0x000fc60007f5e0ff */
[----:B------:R-:W-:Y:S01]  /*117e0*/  IMAD.X R25, R11, 0x1, R25, P4 ;  /* 0x000000010b197824 */ /* 0x000fe200020e0619 */
[----:B------:R-:W-:Y:S01]  /*117f0*/  IADD3.X R3, PT, PT, R9, R3, RZ, P2, !PT ;  /* 0x0000000309037210 */ /* 0x000fe200017fe4ff */
[----:B------:R-:W-:Y:S01]  /*11800*/  IMAD.MOV.U32 R10, RZ, RZ, R24 ;  /* 0x000000ffff0a7224 */ /* 0x000fe200078e0018 */
[----:B------:R-:W-:Y:S02]  /*11810*/  MOV R8, R18 ;  /* 0x0000001200087202 */ /* 0x000fe40000000f00 */
[----:B------:R-:W-:Y:S02]  /*11820*/  MOV R9, R3 ;  /* 0x0000000300097202 */ /* 0x000fe40000000f00 */
[----:B------:R-:W-:-:S05]  /*11830*/  MOV R11, R25 ;  /* 0x00000019000b7202 */ /* 0x000fca0000000f00 */
[----:B------:R0:W-:Y:S02]  /*11840*/  STS.128 [R7], R8 ;  /* 0x0000000807007388 */ /* 0x0001e40000000c00 */
.L_x_7964:
[----:B------:R-:W-:Y:S05]  /*11850*/  BSYNC.RECONVERGENT B0 ;  /* 0x0000000000007941 */ /* 0x000fea0003800200 */
.L_x_7963:
[----:B------:R-:W-:Y:S01]  /*11860*/  MOV R0, R2 ;  /* 0x0000000200007202 */ /* 0x000fe20000000f00 */
[----:B------:R-:W-:Y:S06]  /*11870*/  @P3 BRA `(.L_x_7965) ;  /* 0xfffffffc00a83947 */ /* 0x000fec000383ffff */
.L_x_7962:
[----:B------:R-:W-:Y:S01]  /*11880*/  BAR.SYNC.DEFER_BLOCKING 0x0 ;  /* 0x0000000000007b1d */ /* 0x000fe20000010000 */
[----:B------:R-:W-:-:S09]  /*11890*/  UISETP.GE.U32.AND UP0, UPT, UR4, 0x2, UPT ;  /* 0x000000020400788c */ /* 0x000fd2000bf06070 */
[----:B------:R-:W-:Y:S05]  /*118a0*/  BRA.U !UP0, `(.L_x_7961) ;  /* 0x0000000108307547 */ /* 0x000fea000b800000 */
[----:B------:R-:W-:-:S07]  /*118b0*/  IMAD.MOV.U32 R0, RZ, RZ, 0x1 ;  /* 0x00000001ff007424 */ /* 0x000fce00078e00ff */
.L_x_7966:
[----:B012---:R-:W0:Y:S04]  /*118c0*/  SHFL.DOWN PT, R9, R24, R0, 0x1f ;  /* 0x08001f0018097589 */ /* 0x007e2800000e0000 */
[----:B------:R-:W1:Y:S04]  /*118d0*/  SHFL.DOWN PT, R7, R18, R0, 0x1f ;  /* 0x08001f0012077589 */ /* 0x000e6800000e0000 */
[----:B------:R-:W2:Y:S04]  /*118e0*/  SHFL.DOWN PT, R2, R3, R0, 0x1f ;  /* 0x08001f0003027589 */ /* 0x000ea800000e0000 */
[----:B------:R3:W4:Y:S02]  /*118f0*/  SHFL.DOWN PT, R6, R25, R0, 0x1f ;  /* 0x08001f0019067589 */ /* 0x00072400000e0000 */
[----:B---3--:R-:W-:-:S02]  /*11900*/  SHF.L.U32 R0, R0, 0x1, RZ ;  /* 0x0000000100007819 */ /* 0x008fc400000006ff */
[----:B0-----:R-:W-:Y:S02]  /*11910*/  IADD3 R24, P4, PT, R9, R24, RZ ;  /* 0x0000001809187210 */ /* 0x001fe40007f9e0ff */
[----:B------:R-:W-:Y:S02]  /*11920*/  ISETP.GE.AND P2, PT, R0, UR4, PT ;  /* 0x0000000400007c0c */ /* 0x000fe4000bf46270 */
[----:B-1----:R-:W-:-:S04]  /*11930*/  IADD3 R18, P3, PT, R7, R18, RZ ;  /* 0x0000001207127210 */ /* 0x002fc80007f7e0ff */
[----:B--2---:R-:W-:Y:S01]  /*11940*/  IADD3.X R3, PT, PT, R2, R3, RZ, P3, !PT ;  /* 0x0000000302037210 */ /* 0x004fe20001ffe4ff */
[----:B----4-:R-:W-:-:S06]  /*11950*/  IMAD.X R25, R6, 0x1, R25, P4 ;  /* 0x0000000106197824 */ /* 0x010fcc00020e0619 */
[----:B------:R-:W-:Y:S05]  /*11960*/  @!P2 BRA `(.L_x_7966) ;  /* 0xfffffffc00d4a947 */ /* 0x000fea000383ffff */
.L_x_7961:
[----:B------:R-:W-:Y:S05]  /*11970*/  @!P1 EXIT ;  /* 0x000000000000994d */ /* 0x000fea0003800000 */
[----:B------:R-:W-:Y:S05]  /*11980*/  @!P0 BRA `(.L_x_7967) ;  /* 0x0000000000fc8947 */ /* 0x000fea0003800000 */
[----:B------:R-:W3:Y:S01]  /*11990*/  LDCU.U8 UR6, c[0x0][0x798] ;  /* 0x0000f300ff0677ac */ /* 0x000ee20008000000 */
[----:B------:R-:W4:Y:S01]  /*119a0*/  LDCU.64 UR4, c[0x0][0x768] ;  /* 0x0000ed00ff0477ac */ /* 0x000f220008000a00 */
[----:B---3--:R-:W-:Y:S02]  /*119b0*/  ISETP.NE.AND P0, PT, RZ, UR6, PT ;  /* 0x00000006ff007c0c */ /* 0x008fe4000bf05270 */
[----:B----4-:R-:W-:Y:S02]  /*119c0*/  IADD3 R4, P2, PT, R23, UR4, RZ ;  /* 0x0000000417047c10 */ /* 0x010fe4000ff5e0ff */
[----:B------:R-:W-:Y:S02]  /*119d0*/  IADD3 R2, P1, PT, R22, UR4, RZ ;  /* 0x0000000416027c10 */ /* 0x000fe4000ff3e0ff */
[----:B------:R-:W-:Y:S02]  /*119e0*/  IADD3.X R5, PT, PT, RZ, UR5, RZ, P2, !PT ;  /* 0x00000005ff057c10 */ /* 0x000fe400097fe4ff */
[----:B------:R-:W-:-:S05]  /*119f0*/  IADD3.X R3, PT, PT, RZ, UR5, RZ, P1, !PT ;  /* 0x00000005ff037c10 */ /* 0x000fca0008ffe4ff */
[----:B012---:R-:W2:Y:S04]  /*11a00*/  @P0 LDG.E R7, desc[UR36][R4.64] ;  /* 0x0000002404070981 */ /* 0x007ea8000c1e1900 */
[----:B------:R-:W3:Y:S01]  /*11a10*/  @P0 LDG.E R9, desc[UR36][R2.64] ;  /* 0x0000002402090981 */ /* 0x000ee2000c1e1900 */
[----:B------:R-:W0:Y:S02]  /*11a20*/  LDCU.U8 UR4, c[0x0][0x799] ;  /* 0x0000f320ff0477ac */ /* 0x000e240008000000 */
[----:B0-----:R-:W-:Y:S01]  /*11a30*/  ISETP.NE.AND P1, PT, RZ, UR4, PT ;  /* 0x00000004ff007c0c */ /* 0x001fe2000bf25270 */
[----:B--2---:R-:W-:Y:S01]  /*11a40*/  @P0 IMAD.IADD R18, R7, 0x1, R18 ;  /* 0x0000000107120824 */ /* 0x004fe200078e0212 */
[----:B---3--:R-:W-:-:S11]  /*11a50*/  @P0 IADD3 R24, PT, PT, R9, R24, RZ ;  /* 0x0000001809180210 */ /* 0x008fd60007ffe0ff */
[----:B------:R0:W-:Y:S04]  /*11a60*/  @!P1 STG.E desc[UR36][R4.64], R18 ;  /* 0x0000001204009986 */ /* 0x0001e8000c101924 */
[----:B------:R0:W-:Y:S01]  /*11a70*/  @!P1 STG.E desc[UR36][R2.64], R24 ;  /* 0x0000001802009986 */ /* 0x0001e2000c101924 */
[----:B------:R-:W-:Y:S05]  /*11a80*/  @!P1 EXIT ;  /* 0x000000000000994d */ /* 0x000fea0003800000 */
[----:B------:R-:W1:Y:S02]  /*11a90*/  LDCU UR4, c[0x0][0x79c] ;  /* 0x0000f380ff0477ac */ /* 0x000e640008000800 */
[----:B-1----:R-:W-:-:S09]  /*11aa0*/  UISETP.NE.AND UP0, UPT, UR4, 0x1, UPT ;  /* 0x000000010400788c */ /* 0x002fd2000bf05270 */
[----:B------:R-:W-:Y:S05]  /*11ab0*/  BRA.U !UP0, `(.L_x_7968) ;  /* 0x0000000108407547 */ /* 0x000fea000b800000 */
[----:B------:R-:W-:Y:S01]  /*11ac0*/  MOV R0, 0x660 ;  /* 0x0000066000007802 */ /* 0x000fe20000000f00 */
[----:B------:R-:W1:Y:S01]  /*11ad0*/  LDCU.64 UR4, c[0x4][0x650] ;  /* 0x0100ca00ff0477ac */ /* 0x000e620008000a00 */
[----:B------:R-:W-:Y:S02]  /*11ae0*/  HFMA2 R8, -RZ, RZ, 0, 4.4763088226318359375e-05 ;  /* 0x000002efff087431 */ /* 0x000fe400000001ff */
[----:B------:R-:W-:Y:S01]  /*11af0*/  IMAD.MOV.U32 R12, RZ, RZ, 0x1 ;  /* 0x00000001ff0c7424 */ /* 0x000fe200078e00ff */
[----:B0-----:R0:W2:Y:S01]  /*11b00*/  LDC.64 R2, c[0x4][R0] ;  /* 0x0100000000027b82 */ /* 0x0010a20000000a00 */
[----:B------:R-:W3:Y:S01]  /*11b10*/  LDCU.64 UR8, c[0x4][0x640] ;  /* 0x0100c800ff0877ac */ /* 0x000ee20008000a00 */
[----:B------:R-:W-:Y:S01]  /*11b20*/  MOV R13, RZ ;  /* 0x000000ff000d7202 */ /* 0x000fe20000000f00 */
[----:B------:R-:W4:Y:S01]  /*11b30*/  LDCU.64 UR6, c[0x4][0x80] ;  /* 0x01001000ff0677ac */ /* 0x000f220008000a00 */
[----:B-1----:R-:W-:Y:S01]  /*11b40*/  MOV R4, UR4 ;  /* 0x0000000400047c02 */ /* 0x002fe20008000f00 */
[----:B------:R-:W-:Y:S01]  /*11b50*/  IMAD.U32 R5, RZ, RZ, UR5 ;  /* 0x00000005ff057e24 */ /* 0x000fe2000f8e00ff */
[----:B---3--:R-:W-:-:S02]  /*11b60*/  MOV R6, UR8 ;  /* 0x0000000800067c02 */ /* 0x008fc40008000f00 */
[----:B------:R-:W-:Y:S01]  /*11b70*/  MOV R7, UR9 ;  /* 0x0000000900077c02 */ /* 0x000fe20008000f00 */
[----:B----4-:R-:W-:Y:S01]  /*11b80*/  IMAD.U32 R10, RZ, RZ, UR6 ;  /* 0x00000006ff0a7e24 */ /* 0x010fe2000f8e00ff */
[----:B0-----:R-:W-:-:S07]  /*11b90*/  MOV R11, UR7 ;  /* 0x00000007000b7c02 */ /* 0x001fce0008000f00 */
[----:B------:R-:W-:-:S07]  /*11ba0*/  LEPC R20, `(.L_x_7968) ;  /* 0x000000001014794e */ /* 0x000fce0000000000 */
[----:B--2---:R-:W-:Y:S05]  /*11bb0*/  CALL.ABS.NOINC R2 ;  /* 0x0000000002007343 */ /* 0x004fea0003c00000 */
.L_x_7968:
[----:B------:R-:W0:Y:S02]  /*11bc0*/  LDCU.64 UR4, c[0x0][0x768] ;  /* 0x0000ed00ff0477ac */ /* 0x000e240008000a00 */
[----:B0-----:R-:W-:Y:S01]  /*11bd0*/  IADD3 R2, P0, PT, R23, UR4, RZ ;  /* 0x0000000417027c10 */ /* 0x001fe2000ff1e0ff */
[----:B------:R-:W0:Y:S03]  /*11be0*/  LDCU UR4, c[0x0][0x79c] ;  /* 0x0000f380ff0477ac */ /* 0x000e260008000800 */
[----:B------:R-:W-:-:S05]  /*11bf0*/  IADD3.X R3, PT, PT, RZ, UR5, RZ, P0, !PT ;  /* 0x00000005ff037c10 */ /* 0x000fca00087fe4ff */
[----:B------:R1:W-:Y:S01]  /*11c00*/  STG.E desc[UR36][R2.64], R18 ;  /* 0x0000001202007986 */ /* 0x0003e2000c101924 */
        /* <DEDUP_REMOVED lines=18> */
.L_x_7969:
[----:B------:R-:W0:Y:S02]  /*11d30*/  LDCU.64 UR4, c[0x0][0x768] ;  /* 0x0000ed00ff0477ac */ /* 0x000e240008000a00 */
[----:B0-----:R-:W-:-:S05]  /*11d40*/  IADD3 R22, P0, PT, R22, UR4, RZ ;  /* 0x0000000416167c10 */ /* 0x001fca000ff1e0ff */
[----:B------:R-:W-:-:S05]  /*11d50*/  IMAD.X R23, RZ, RZ, UR5, P0 ;  /* 0x00000005ff177e24 */ /* 0x000fca00080e06ff */
[----:B------:R-:W-:Y:S01]  /*11d60*/  STG.E desc[UR36][R22.64], R24 ;  /* 0x0000001816007986 */ /* 0x000fe2000c101924 */
[----:B------:R-:W-:Y:S05]  /*11d70*/  EXIT ;  /* 0x000000000000794d */ /* 0x000fea0003800000 */
.L_x_7967:
[----:B------:R-:W3:Y:S01]  /*11d80*/  LDCU.U8 UR4, c[0x0][0x798] ;  /* 0x0000f300ff0477ac */ /* 0x000ee20008000000 */
[----:B------:R-:W4:Y:S01]  /*11d90*/  LDCU.U8 UR5, c[0x0][0x799] ;  /* 0x0000f320ff0577ac */ /* 0x000f220008000000 */
[----:B---3--:R-:W-:Y:S02]  /*11da0*/  UISETP.NE.AND UP1, UPT, UR4, URZ, UPT ;  /* 0x000000ff0400728c */ /* 0x008fe4000bf25270 */
[----:B----4-:R-:W-:-:S07]  /*11db0*/  UISETP.NE.AND UP0, UPT, UR5, URZ, UPT ;  /* 0x000000ff0500728c */ /* 0x010fce000bf05270 */
[----:B------:R-:W-:Y:S05]  /*11dc0*/  BRA.U !UP1, `(.L_x_7970) ;  /* 0x0000000109187547 */ /* 0x000fea000b800000 */
[----:B012---:R-:W2:Y:S04]  /*11dd0*/  LDG.E.64 R6, desc[UR36][R4.64] ;  /* 0x0000002404067981 */ /* 0x007ea8000c1e1b00 */
[----:B------:R-:W3:Y:S01]  /*11de0*/  LDG.E.64 R8, desc[UR36][R4.64+0x8] ;  /* 0x0000082404087981 */ /* 0x000ee2000c1e1b00 */
[----:B--2---:R-:W-:Y:S02]  /*11df0*/  IADD3 R18, P0, PT, R6, R18, RZ ;  /* 0x0000001206127210 */ /* 0x004fe40007f1e0ff */
[----:B---3--:R-:W-:Y:S02]  /*11e00*/  IADD3 R24, P1, PT, R8, R24, RZ ;  /* 0x0000001808187210 */ /* 0x008fe40007f3e0ff */
[----:B------:R-:W-:Y:S02]  /*11e10*/  IADD3.X R3, PT, PT, R7, R3, RZ, P0, !PT ;  /* 0x0000000307037210 */ /* 0x000fe400007fe4ff */
[----:B------:R-:W-:-:S09]  /*11e20*/  IADD3.X R25, PT, PT, R9, R25, RZ, P1, !PT ;  /* 0x0000001909197210 */ /* 0x000fd20000ffe4ff */
.L_x_7970:
        /* <DEDUP_REMOVED lines=9> */
[----:B------:R-:W-:Y:S02]  /*11ec0*/  HFMA2 R12, -RZ, RZ, 0, 5.9604644775390625e-08 ;  /* 0x00000001ff0c7431 */ /* 0x000fe400000001ff */
[----:B012---:R-:W-:Y:S01]  /*11ed0*/  IMAD.MOV.U32 R8, RZ, RZ, 0x2ef ;  /* 0x000002efff087424 */ /* 0x007fe200078e00ff */
[----:B------:R0:W1:Y:S01]  /*11ee0*/  LDC.64 R2, c[0x4][R0] ;  /* 0x0100000000027b82 */ /* 0x0000620000000a00 */
[----:B------:R-:W2:Y:S01]  /*11ef0*/  LDCU.64 UR6, c[0x4][0x640] ;  /* 0x0100c800ff0677ac */ /* 0x000ea20008000a00 */
[----:B------:R-:W-:Y:S01]  /*11f00*/  MOV R13, RZ ;  /* 0x000000ff000d7202 */ /* 0x000fe20000000f00 */
[----:B------:R-:W4:Y:S01]  /*11f10*/  LDCU.64 UR8, c[0x4][0x80] ;  /* 0x01001000ff0877ac */ /* 0x000f220008000a00 */
[----:B---3--:R-:W-:Y:S01]  /*11f20*/  IMAD.U32 R4, RZ, RZ, UR4 ;  /* 0x00000004ff047e24 */ /* 0x008fe2000f8e00ff */
[----:B------:R-:W-:-:S02]  /*11f30*/  MOV R5, UR5 ;  /* 0x0000000500057c02 */ /* 0x000fc40008000f00 */
[----:B--2---:R-:W-:Y:S01]  /*11f40*/  MOV R6, UR6 ;  /* 0x0000000600067c02 */ /* 0x004fe20008000f00 */
[----:B------:R-:W-:Y:S01]  /*11f50*/  IMAD.U32 R7, RZ, RZ, UR7 ;  /* 0x00000007ff077e24 */ /* 0x000fe2000f8e00ff */
[----:B----4-:R-:W-:Y:S02]  /*11f60*/  MOV R10, UR8 ;  /* 0x00000008000a7c02 */ /* 0x010fe40008000f00 */
[----:B0-----:R-:W-:-:S07]  /*11f70*/  MOV R11, UR9 ;  /* 0x00000009000b7c02 */ /* 0x001fce0008000f00 */
[----:B------:R-:W-:-:S07]  /*11f80*/  LEPC R20, `(.L_x_7972) ;  /* 0x000000001014794e */ /* 0x000fce0000000000 */
[----:B-1----:R-:W-:Y:S05]  /*11f90*/  CALL.ABS.NOINC R2 ;  /* 0x0000000002007343 */ /* 0x002fea0003c00000 */
.L_x_7972:
[----:B------:R-:W3:Y:S02]  /*11fa0*/  LDCU.64 UR4, c[0x0][0x768] ;  /* 0x0000ed00ff0477ac */ /* 0x000ee40008000a00 */
[----:B---3--:R-:W-:Y:S01]  /*11fb0*/  IADD3 R2, P0, PT, R23, UR4, RZ ;  /* 0x0000000417027c10 */ /* 0x008fe2000ff1e0ff */
[----:B------:R-:W3:Y:S04]  /*11fc0*/  LDCU UR4, c[0x0][0x79c] ;  /* 0x0000f380ff0477ac */ /* 0x000ee80008000800 */
[----:B------:R-:W-:-:S05]  /*11fd0*/  IMAD.X R3, RZ, RZ, UR5, P0 ;  /* 0x00000005ff037e24 */ /* 0x000fca00080e06ff */
[----:B------:R4:W-:Y:S01]  /*11fe0*/  STG.E desc[UR36][R2.64], R18 ;  /* 0x0000001202007986 */ /* 0x0009e2000c101924 */
[----:B---3--:R-:W-:-:S09]  /*11ff0*/  UISETP.NE.AND UP0, UPT, UR4, 0x1, UPT ;  /* 0x000000010400788c */ /* 0x008fd2000bf05270 */
[----:B----4-:R-:W-:Y:S05]  /*12000*/  BRA.U !UP0, `(.L_x_7973) ;  /* 0x0000000108407547 */ /* 0x010fea000b800000 */
[----:B------:R-:W-:Y:S01]  /*12010*/  MOV R0, 0x660 ;  /* 0x0000066000007802 */ /* 0x000fe20000000f00 */
[----:B------:R-:W3:Y:S01]  /*12020*/  LDCU.64 UR4, c[0x4][0x650] ;  /* 0x0100ca00ff0477ac */ /* 0x000ee20008000a00 */
[----:B012---:R-:W-:Y:S01]  /*12030*/  HFMA2 R8, -RZ, RZ, 0, 4.4763088226318359375e-05 ;  /* 0x000002efff087431 */ /* 0x007fe200000001ff */
[----:B------:R-:W-:Y:S01]  /*12040*/  MOV R12, 0x1 ;  /* 0x00000001000c7802 */ /* 0x000fe20000000f00 */
[----:B------:R0:W1:Y:S01]  /*12050*/  LDC.64 R2, c[0x4][R0] ;  /* 0x0100000000027b82 */ /* 0x0000620000000a00 */
[----:B------:R-:W2:Y:S01]  /*12060*/  LDCU.64 UR6, c[0x4][0x640] ;  /* 0x0100c800ff0677ac */ /* 0x000ea20008000a00 */
[----:B------:R-:W-:Y:S01]  /*12070*/  IMAD.MOV.U32 R13, RZ, RZ, RZ ;  /* 0x000000ffff0d7224 */ /* 0x000fe200078e00ff */
[----:B------:R-:W4:Y:S01]  /*12080*/  LDCU.64 UR8, c[0x4][0x80] ;  /* 0x01001000ff0877ac */ /* 0x000f220008000a00 */
[----:B---3--:R-:W-:Y:S02]  /*12090*/  MOV R4, UR4 ;  /* 0x0000000400047c02 */ /* 0x008fe40008000f00 */
[----:B------:R-:W-:Y:S01]  /*120a0*/  MOV R5, UR5 ;  /* 0x0000000500057c02 */ /* 0x000fe20008000f00 */
[----:B--2---:R-:W-:Y:S01]  /*120b0*/  IMAD.U32 R6, RZ, RZ, UR6 ;  /* 0x00000006ff067e24 */ /* 0x004fe2000f8e00ff */
[----:B------:R-:W-:-:S02]  /*120c0*/  MOV R7, UR7 ;  /* 0x0000000700077c02 */ /* 0x000fc40008000f00 */
[----:B----4-:R-:W-:Y:S01]  /*120d0*/  MOV R10, UR8 ;  /* 0x00000008000a7c02 */ /* 0x010fe20008000f00 */
[----:B0-----:R-:W-:-:S07]  /*120e0*/  IMAD.U32 R11, RZ, RZ, UR9 ;  /* 0x00000009ff0b7e24 */ /* 0x001fce000f8e00ff */
[----:B------:R-:W-:-:S07]  /*120f0*/  LEPC R20, `(.L_x_7973) ;  /* 0x000000001014794e */ /* 0x000fce0000000000 */
[----:B-1----:R-:W-:Y:S05]  /*12100*/  CALL.ABS.NOINC R2 ;  /* 0x0000000002007343 */ /* 0x002fea0003c00000 */
.L_x_7973:
[----:B------:R-:W3:Y:S02]  /*12110*/  LDCU.64 UR4, c[0x0][0x768] ;  /* 0x0000ed00ff0477ac */ /* 0x000ee40008000a00 */
[----:B---3--:R-:W-:-:S04]  /*12120*/  IADD3 R22, P0, PT, R22, UR4, RZ ;  /* 0x0000000416167c10 */ /* 0x008fc8000ff1e0ff */
[----:B------:R-:W-:-:S05]  /*12130*/  IADD3.X R23, PT, PT, RZ, UR5, RZ, P0, !PT ;  /* 0x00000005ff177c10 */ /* 0x000fca00087fe4ff */
[----:B------:R-:W-:Y:S01]  /*12140*/  STG.E desc[UR36][R22.64], R16 ;  /* 0x0000001016007986 */ /* 0x000fe2000c101924 */
[----:B------:R-:W-:Y:S05]  /*12150*/  EXIT ;  /* 0x000000000000794d */ /* 0x000fea0003800000 */
.L_x_7971:
[----:B------:R-:W-:Y:S04]  /*12160*/  STG.E.64 desc[UR36][R4.64], R18 ;  /* 0x0000001204007986 */ /* 0x000fe8000c101b24 */
[----:B------:R-:W-:Y:S01]  /*12170*/  STG.E.64 desc[UR36][R4.64+0x8], R16 ;  /* 0x0000081004007986 */ /* 0x000fe2000c101b24 */
[----:B------:R-:W-:Y:S05]  /*12180*/  EXIT ;  /* 0x000000000000794d */ /* 0x000fea0003800000 */
.L_x_7944:
        /* <DEDUP_REMOVED lines=13> */
[----:B------:R-:W5:Y:S01]  /*12260*/  LDCU.64 UR4, c[0x0][0x768] ;  /* 0x0000ed00ff0477ac */ /* 0x000f620008000a00 */
[----:B0-----:R-:W-:Y:S02]  /*12270*/  ISETP.NE.AND P2, PT, RZ, UR6, PT ;  /* 0x00000006ff007c0c */ /* 0x001fe4000bf45270 */
[----:B-----5:R-:W-:Y:S02]  /*12280*/  IADD3 R4, P1, PT, R28, UR4, RZ ;  /* 0x000000041c047c10 */ /* 0x020fe4000ff3e0ff */
[----:B------:R-:W-:Y:S02]  /*12290*/  IADD3 R2, P0, PT, R18, UR4, RZ ;  /* 0x0000000412027c10 */ /* 0x000fe4000ff1e0ff */
[----:B------:R-:W-:-:S03]  /*122a0*/  IADD3.X R5, PT, PT, RZ, UR5, RZ, P1, !PT ;  /* 0x00000005ff057c10 */ /* 0x000fc60008ffe4ff */
[----:B---34-:R-:W-:-:S04]  /*122b0*/  IMAD.X R3, RZ, RZ, UR5, P0 ;  /* 0x00000005ff037e24 */ /* 0x018fc800080e06ff */
[----:B------:R-:W3:Y:S04]  /*122c0*/  @P2 LDG.E R7, desc[UR36][R4.64] ;  /* 0x0000002404072981 */ /* 0x000ee8000c1e1900 */
[----:B-12---:R-:W2:Y:S01]  /*122d0*/  @P2 LDG.E R9, desc[UR36][R2.64] ;  /* 0x0000002402092981 */ /* 0x006ea2000c1e1900 */
[----:B------:R-:W0:Y:S02]  /*122e0*/  LDCU.U8 UR4, c[0x0][0x799] ;  /* 0x0000f320ff0477ac */ /* 0x000e240008000000 */
[----:B0-----:R-:W-:Y:S02]  /*122f0*/  ISETP.NE.AND P0, PT, RZ, UR4, PT ;  /* 0x00000004ff007c0c */ /* 0x001fe4000bf05270 */
[----:B---3--:R-:W-:Y:S02]  /*12300*/  @P2 IADD3 R24, PT, PT, R7, R24, RZ ;  /* 0x0000001807182210 */ /* 0x008fe40007ffe0ff */
[----:B--2---:R-:W-:-:S09]  /*12310*/  @P2 IADD3 R26, PT, PT, R9, R26, RZ ;  /* 0x0000001a091a2210 */ /* 0x004fd20007ffe0ff */
        /* <DEDUP_REMOVED lines=8> */
[----:B------:R-:W-:Y:S02]  /*123a0*/  HFMA2 R12, -RZ, RZ, 0, 5.9604644775390625e-08 ;  /* 0x00000001ff0c7431 */ /* 0x000fe400000001ff */
[----:B------:R-:W-:Y:S01]  /*123b0*/  IMAD.MOV.U32 R8, RZ, RZ, 0x2ef ;  /* 0x000002efff087424 */ /* 0x000fe200078e00ff */
[----:B0-----:R0:W2:Y:S01]  /*123c0*/  LDC.64 R2, c[0x4][R0] ;  /* 0x0100000000027b82 */ /* 0x0010a20000000a00 */
        /* <DEDUP_REMOVED lines=11> */
.L_x_7975:
[----:B------:R-:W1:Y:S02]  /*12480*/  LDCU.64 UR4, c[0x0][0x768] ;  /* 0x0000ed00ff0477ac */ /* 0x000e640008000a00 */
[----:B-1----:R-:W-:Y:S01]  /*12490*/  IADD3 R28, P0, PT, R28, UR4, RZ ;  /* 0x000000041c1c7c10 */ /* 0x002fe2000ff1e0ff */
[----:B------:R-:W1:Y:S04]  /*124a0*/  LDCU UR4, c[0x0][0x79c] ;  /* 0x0000f380ff0477ac */ /* 0x000e680008000800 */
[----:B------:R-:W-:-:S05]  /*124b0*/  IMAD.X R29, RZ, RZ, UR5, P0 ;  /* 0x00000005ff1d7e24 */ /* 0x000fca00080e06ff */
[----:B------:R2:W-:Y:S01]  /*124c0*/  STG.E desc[UR36][R28.64], R24 ;  /* 0x000000181c007986 */ /* 0x0005e2000c101924 */
[----:B-1----:R-:W-:-:S09]  /*124d0*/  UISETP.NE.AND UP0, UPT, UR4, 0x1, UPT ;  /* 0x000000010400788c */ /* 0x002fd2000bf05270 */
[----:B--2---:R-:W-:Y:S05]  /*124e0*/  BRA.U !UP0, `(.L_x_7976) ;  /* 0x0000000108407547 */ /* 0x004fea000b800000 */
        /* <DEDUP_REMOVED lines=16> */
.L_x_7976:
[----:B------:R-:W1:Y:S02]  /*125f0*/  LDCU.64 UR4, c[0x0][0x768] ;  /* 0x0000ed00ff0477ac */ /* 0x000e640008000a00 */
[----:B-1----:R-:W-:-:S04]  /*12600*/  IADD3 R18, P0, PT, R18, UR4, RZ ;  /* 0x0000000412127c10 */ /* 0x002fc8000ff1e0ff */
[----:B------:R-:W-:-:S05]  /*12610*/  IADD3.X R19, PT, PT, RZ, UR5, RZ, P0, !PT ;  /* 0x00000005ff137c10 */ /* 0x000fca00087fe4ff */
[----:B------:R-:W-:Y:S01]  /*12620*/  STG.E desc[UR36][R18.64], R26 ;  /* 0x0000001a12007986 */ /* 0x000fe2000c101924 */
[----:B------:R-:W-:Y:S05]  /*12630*/  EXIT ;  /* 0x000000000000794d */ /* 0x000fea0003800000 */
.L_x_7974:
[----:B------:R-:W0:Y:S01]  /*12640*/  LDCU.U8 UR4, c[0x0][0x798] ;  /* 0x0000f300ff0477ac */ /* 0x000e220008000000 */
[----:B------:R-:W5:Y:S01]  /*12650*/  LDCU.U8 UR5, c[0x0][0x799] ;  /* 0x0000f320ff0577ac */ /* 0x000f620008000000 */
[----:B0-----:R-:W-:Y:S02]  /*12660*/  UISETP.NE.AND UP0, UPT, UR4, URZ, UPT ;  /* 0x000000ff0400728c */ /* 0x001fe4000bf05270 */
[----:B-----5:R-:W-:-:S07]  /*12670*/  UISETP.NE.AND UP1, UPT, UR5, URZ, UPT ;  /* 0x000000ff0500728c */ /* 0x020fce000bf25270 */
[----:B------:R-:W-:Y:S05]  /*12680*/  BRA.U !UP0, `(.L_x_7977) ;  /* 0x0000000108187547 */ /* 0x000fea000b800000 */
[----:B------:R-:W1:Y:S04]  /*12690*/  LDG.E.64 R6, desc[UR36][R4.64+0x8] ;  /* 0x0000082404067981 */ /* 0x000e68000c1e1b00 */
[----:B---34-:R-:W3:Y:S01]  /*126a0*/  LDG.E.64 R2, desc[UR36][R4.64] ;  /* 0x0000002404027981 */ /* 0x018ee2000c1e1b00 */
[----:B-12---:R-:W-:Y:S02]  /*126b0*/  IADD3 R26, P1, PT, R6, R26, RZ ;  /* 0x0000001a061a7210 */ /* 0x006fe40007f3e0ff */
[----:B---3--:R-:W-:-:S03]  /*126c0*/  IADD3 R24, P0, PT, R2, R24, RZ ;  /* 0x0000001802187210 */ /* 0x008fc60007f1e0ff */
[----:B------:R-:W-:Y:S01]  /*126d0*/  IMAD.X R27, R7, 0x1, R27, P1 ;  /* 0x00000001071b7824 */ /* 0x000fe200008e061b */
[----:B------:R-:W-:-:S09]  /*126e0*/  IADD3.X R25, PT, PT, R3, R25, RZ, P0, !PT ;  /* 0x0000001903197210 */ /* 0x000fd200007fe4ff */
.L_x_7977:
        /* <DEDUP_REMOVED lines=8> */
[----:B---34-:R3:W4:Y:S01]  /*12770*/  LDC.64 R2, c[0x4][R0] ;  /* 0x0100000000027b82 */ /* 0x0187220000000a00 */
[----:B------:R-:W5:Y:S01]  /*12780*/  LDCU.64 UR6, c[0x4][0x640] ;  /* 0x0100c800ff0677ac */ /* 0x000f620008000a00 */
[----:B------:R-:W-:Y:S01]  /*12790*/  IMAD.MOV.U32 R13, RZ, RZ, RZ ;  /* 0x000000ffff0d7224 */ /* 0x000fe200078e00ff */
[----:B------:R-:W1:Y:S01]  /*127a0*/  LDCU.64 UR8, c[0x4][0x80] ;  /* 0x01001000ff0877ac */ /* 0x000e620008000a00 */
[----:B0-----:R-:W-:Y:S02]  /*127b0*/  MOV R4, UR4 ;  /* 0x0000000400047c02 */ /* 0x001fe40008000f00 */
[----:B------:R-:W-:Y:S01]  /*127c0*/  MOV R5, UR5 ;  /* 0x0000000500057c02 */ /* 0x000fe20008000f00 */
[----:B-----5:R-:W-:Y:S01]  /*127d0*/  IMAD.U32 R6, RZ, RZ, UR6 ;  /* 0x00000006ff067e24 */ /* 0x020fe2000f8e00ff */
[----:B------:R-:W-:-:S02]  /*127e0*/  MOV R7, UR7 ;  /* 0x0000000700077c02 */ /* 0x000fc40008000f00 */
[----:B-1----:R-:W-:Y:S01]  /*127f0*/  MOV R10, UR8 ;  /* 0x00000008000a7c02 */ /* 0x002fe20008000f00 */
[----:B---3--:R-:W-:-:S07]  /*12800*/  IMAD.U32 R11, RZ, RZ, UR9 ;  /* 0x00000009ff0b7e24 */ /* 0x008fce000f8e00ff */
[----:B------:R-:W-:-:S07]  /*12810*/  LEPC R20, `(.L_x_7979) ;  /* 0x000000001014794e */ /* 0x000fce0000000000 */
[----:B--2-4-:R-:W-:Y:S05]  /*12820*/  CALL.ABS.NOINC R2 ;  /* 0x0000000002007343 */ /* 0x014fea0003c00000 */
.L_x_7979:
        /* <DEDUP_REMOVED lines=9> */
[----:B------:R-:W-:Y:S02]  /*128c0*/  HFMA2 R8, -RZ, RZ, 0, 4.4763088226318359375e-05 ;  /* 0x000002efff087431 */ /* 0x000fe400000001ff */
[----:B------:R-:W-:Y:S01]  /*128d0*/  IMAD.MOV.U32 R12, RZ, RZ, 0x1 ;  /* 0x00000001ff0c7424 */ /* 0x000fe200078e00ff */
[----:B---34-:R1:W3:Y:S01]  /*128e0*/  LDC.64 R2, c[0x4][R0] ;  /* 0x0100000000027b82 */ /* 0x0182e20000000a00 */
[----:B------:R-:W4:Y:S01]  /*128f0*/  LDCU.64 UR6, c[0x4][0x640] ;  /* 0x0100c800ff0677ac */ /* 0x000f220008000a00 */
[----:B------:R-:W-:Y:S01]  /*12900*/  MOV R13, RZ ;  /* 0x000000ff000d7202 */ /* 0x000fe20000000f00 */
[----:B------:R-:W5:Y:S01]  /*12910*/  LDCU.64 UR8, c[0x4][0x80] ;  /* 0x01001000ff0877ac */ /* 0x000f620008000a00 */
[----:B0-----:R-:W-:Y:S01]  /*12920*/  MOV R4, UR4 ;  /* 0x0000000400047c02 */ /* 0x001fe20008000f00 */
[----:B------:R-:W-:Y:S01]  /*12930*/  IMAD.U32 R5, RZ, RZ, UR5 ;  /* 0x00000005ff057e24 */ /* 0x000fe2000f8e00ff */
[----:B----4-:R-:W-:-:S02]  /*12940*/  MOV R6, UR6 ;  /* 0x0000000600067c02 */ /* 0x010fc40008000f00 */
[----:B------:R-:W-:Y:S01]  /*12950*/  MOV R7, UR7 ;  /* 0x0000000700077c02 */ /* 0x000fe20008000f00 */
[----:B-----5:R-:W-:Y:S01]  /*12960*/  IMAD.U32 R10, RZ, RZ, UR8 ;  /* 0x00000008ff0a7e24 */ /* 0x020fe2000f8e00ff */
[----:B-1----:R-:W-:-:S07]  /*12970*/  MOV R11, UR9 ;  /* 0x00000009000b7c02 */ /* 0x002fce0008000f00 */
[----:B------:R-:W-:-:S07]  /*12980*/  LEPC R20, `(.L_x_7980) ;  /* 0x000000001014794e */ /* 0x000fce0000000000 */
[----:B--23--:R-:W-:Y:S05]  /*12990*/  CALL.ABS.NOINC R2 ;  /* 0x0000000002007343 */ /* 0x00cfea0003c00000 */
.L_x_7980:
[----:B------:R-:W0:Y:S02]  /*129a0*/  LDCU.64 UR4, c[0x0][0x768] ;  /* 0x0000ed00ff0477ac */ /* 0x000e240008000a00 */
[----:B0-----:R-:W-:-:S04]  /*129b0*/  IADD3 R18, P0, PT, R18, UR4, RZ ;  /* 0x0000000412127c10 */ /* 0x001fc8000ff1e0ff */
[----:B------:R-:W-:-:S05]  /*129c0*/  IADD3.X R19, PT, PT, RZ, UR5, RZ, P0, !PT ;  /* 0x00000005ff137c10 */ /* 0x000fca00087fe4ff */
[----:B------:R-:W-:Y:S01]  /*129d0*/  STG.E desc[UR36][R18.64], R26 ;  /* 0x0000001a12007986 */ /* 0x000fe2000c101924 */
[----:B------:R-:W-:Y:S05]  /*129e0*/  EXIT ;  /* 0x000000000000794d */ /* 0x000fea0003800000 */
.L_x_7978:
[----:B------:R-:W-:Y:S04]  /*129f0*/  STG.E.64 desc[UR36][R4.64], R24 ;  /* 0x0000001804007986 */ /* 0x000fe8000c101b24 */
[----:B------:R-:W-:Y:S01]  /*12a00*/  STG.E.64 desc[UR36][R4.64+0x8], R26 ;  /* 0x0000081a04007986 */ /* 0x000fe2000c101b24 */
[----:B------:R-:W-:Y:S05]  /*12a10*/  EXIT ;  /* 0x000000000000794d */ /* 0x000fea0003800000 */
        .weak           $__internal_20_$__cuda_sm20_div_u64
        .type           $__internal_20_$__cuda_sm20_div_u64,@function
        .size           $__internal_20_$__cuda_sm20_div_u64,(.L_x_8918 - $__internal_20_$__cuda_sm20_div_u64)
$__internal_20_$__cuda_sm20_div_u64:
        /* <DEDUP_REMOVED lines=68> */
[----:B------:R-:W-:Y:S06]  /*12e60*/  RET.REL.NODEC R6 `(_ZN2at6native13reduce_kernelILi256ELi2ENS0_8ReduceOpIiNS0_14func_wrapper_tIiNS0_55_GLOBAL__N__0955718d_22_SparseCsrTensorMath_cu_868dd54514ReductionAddOpIlEEEEjiLi4ELi4EEEEEvT1_) ;  /* 0xfffffed006647950 */ /* 0x000fec0003c3ffff */
.L_x_7981:
        /* <DEDUP_REMOVED lines=9> */
.L_x_8918:


//--------------------- .text._ZN2at6native13reduce_kernelILi128ELi4ENS0_8ReduceOpIiNS0_14func_wrapper_tIiNS0_55_GLOBAL__N__0955718d_22_SparseCsrTensorMath_cu_868dd54514ReductionAddOpIlEEEEjiLi4ELi4EEEEEvT1_ --------------------------
	.section	.text._ZN2at6native13reduce_kernelILi128ELi4ENS0_8ReduceOpIiNS0_14func_wrapper_tIiNS0_55_GLOBAL__N__0955718d_22_SparseCsrTensorMath_cu_868dd54514ReductionAddOpIlEEEEjiLi4ELi4EEEEEvT1_,"ax",@progbits
	.align	128
.text._ZN2at6native13reduce_kernelILi128ELi4ENS0_8ReduceOpIiNS0_14func_wrapper_tIiNS0_55_GLOBAL__N__0955718d_22_SparseCsrTensorMath_cu_868dd54514ReductionAddOpIlEEEEjiLi4ELi4EEEEEvT1_:
        .type           _ZN2at6native13reduce_kernelILi128ELi4ENS0_8ReduceOpIiNS0_14func_wrapper_tIiNS0_55_GLOBAL__N__0955718d_22_SparseCsrTensorMath_cu_868dd54514ReductionAddOpIlEEEEjiLi4ELi4EEEEEvT1_,@function
        .size           _ZN2at6native13reduce_kernelILi128ELi4ENS0_8ReduceOpIiNS0_14func_wrapper_tIiNS0_55_GLOBAL__N__0955718d_22_SparseCsrTensorMath_cu_868dd54514ReductionAddOpIlEEEEjiLi4ELi4EEEEEvT1_,(.L_x_8920 - _ZN2at6native13reduce_kernelILi128ELi4ENS0_8ReduceOpIiNS0_14func_wrapper_tIiNS0_55_GLOBAL__N__0955718d_22_SparseCsrTensorMath_cu_868dd54514ReductionAddOpIlEEEEjiLi4ELi4EEEEEvT1_)
        .other          _ZN2at6native13reduce_kernelILi128ELi4ENS0_8ReduceOpIiNS0_14func_wrapper_tIiNS0_55_GLOBAL__N__0955718d_22_SparseCsrTensorMath_cu_868dd54514ReductionAddOpIlEEEEjiLi4ELi4EEEEEvT1_,@"STO_CUDA_ENTRY STV_DEFAULT"
_ZN2at6native13reduce_kernelILi128ELi4ENS0_8ReduceOpIiNS0_14func_wrapper_tIiNS0_55_GLOBAL__N__0955718d_22_SparseCsrTensorMath_cu_868dd54514ReductionAddOpIlEEEEjiLi4ELi4EEEEEvT1_:
        /* <DEDUP_REMOVED lines=297> */
.L_x_7982:
        /* <DEDUP_REMOVED lines=13> */
[----:B------:R-:W-:-:S04]  /*1360*/  IMAD.X R65, RZ, RZ, UR5, P0 ;  /* 0x00000005ff417e24 */ /* 0x000fc800080e06ff */
        /* <DEDUP_REMOVED lines=20> */
.L_x_7986:
        /* <DEDUP_REMOVED lines=35> */
.L_x_7990:
[----:B------:R-:W-:Y:S05]  /*16e0*/  BSYNC.RECONVERGENT B1 ;  /* 0x0000000000017941 */ /* 0x000fea0003800200 */
.L_x_7989:
[----:B------:R-:W0:Y:S01]  /*16f0*/  LDC R3, c[0x0][0x394] ;  /* 0x0000e500ff037b82 */ /* 0x000e220000000800 */
[----:B------:R-:W-:-:S05]  /*1700*/  IADD3 R54, P0, PT, R54, 0x10, RZ ;  /* 0x0000001036367810 */ /* 0x000fca0007f1e0ff */
[----:B------:R-:W-:Y:S01]  /*1710*/  IMAD.X R55, RZ, RZ, R55, P0 ;  /* 0x000000ffff377224 */ /* 0x000fe200000e0637 */
[----:B0-----:R-:W-:-:S07]  /*1720*/  IADD3 R18, PT, PT, R64, -0x4, R3 ;  /* 0xfffffffc40127810 */ /* 0x001fce0007ffe003 */
.L_x_7988:
[----:B------:R-:W-:Y:S05]  /*1730*/  BSYNC.RECONVERGENT B0 ;  /* 0x0000000000007941 */ /* 0x000fea0003800200 */
.L_x_7987:
        /* <DEDUP_REMOVED lines=19> */
.L_x_7993:
        /* <DEDUP_REMOVED lines=15> */
.L_x_7992:
[----:B------:R-:W-:Y:S05]  /*1960*/  BSYNC.RECONVERGENT B0 ;  /* 0x0000000000007941 */ /* 0x000fea0003800200 */
.L_x_7991:
        /* <DEDUP_REMOVED lines=10> */
.L_x_7995:
[----:B------:R-:W-:Y:S05]  /*1a10*/  BSYNC.RECONVERGENT B0 ;  /* 0x0000000000007941 */ /* 0x000fea0003800200 */
.L_x_7994:
[----:B------:R-:W-:Y:S01]  /*1a20*/  IADD3 R28, P0, P1, R11, R28, R13 ;  /* 0x0000001c0b1c7210 */ /* 0x000fe2000791e00d */
[----:B------:R-:W-:Y:S01]  /*1a30*/  HFMA2 R22, -RZ, RZ, 0, 0 ;  /* 0x00000000ff167431 */ /* 0x000fe200000001ff */
[----:B------:R-:W-:Y:S01]  /*1a40*/  CS2R R26, SRZ ;  /* 0x00000000001a7805 */ /* 0x000fe2000001ff00 */
[----:B------:R-:W-:Y:S01]  /*1a50*/  IMAD.MOV.U32 R33, RZ, RZ, RZ ;  /* 0x000000ffff217224 */ /* 0x000fe200078e00ff */
[----:B------:R-:W-:Y:S02]  /*1a60*/  IADD3.X R29, PT, PT, R29, R8, R15, P0, P1 ;  /* 0x000000081d1d7210 */ /* 0x000fe400007e240f */
[----:B------:R-:W-:Y:S02]  /*1a70*/  CS2R R24, SRZ ;  /* 0x0000000000187805 */ /* 0x000fe4000001ff00 */
[----:B------:R-:W-:-:S05]  /*1a80*/  IADD3 R28, P0, PT, R10, R28, RZ ;  /* 0x0000001c0a1c7210 */ /* 0x000fca0007f1e0ff */
[----:B------:R-:W-:Y:S01]  /*1a90*/  IMAD.X R29, R12, 0x1, R29, P0 ;  /* 0x000000010c1d7824 */ /* 0x000fe200000e061d */
[----:B------:R-:W-:Y:S07]  /*1aa0*/  BRA `(.L_x_7984) ;  /* 0x000000ac00687947 */ /* 0x000fee0003800000 */
.L_x_7985:
        /* <DEDUP_REMOVED lines=72> */
.L_x_7999:
[----:B------:R-:W-:Y:S02]  /*1f30*/  SHF.R.U32.HI R25, RZ, 0x2, R53 ;  /* 0x00000002ff197819 */ /* 0x000fe40000011635 */
[----:B------:R-:W-:-:S03]  /*1f40*/  IADD3 R53, PT, PT, R53, R32, RZ ;  /* 0x0000002035357210 */ /* 0x000fc60007ffe0ff */
[----:B------:R-:W-:Y:S01]  /*1f50*/  IMAD.WIDE.U32 R24, R25, 0x10, R54 ;  /* 0x0000001019187825 */ /* 0x000fe200078e0036 */
[----:B------:R-:W-:-:S03]  /*1f60*/  SHF.R.U32.HI R29, RZ, 0x2, R53 ;  /* 0x00000002ff1d7819 */ /* 0x000fc60000011635 */
[----:B------:R-:W-:Y:S02]  /*1f70*/  IMAD.IADD R53, R53, 0x1, R32 ;  /* 0x0000000135357824 */ /* 0x000fe400078e0220 */
[----:B------:R-:W-:Y:S01]  /*1f80*/  IMAD.WIDE.U32 R28, R29, 0x10, R54 ;  /* 0x000000101d1c7825 */ /* 0x000fe200078e0036 */
[----:B------:R-:W2:Y:S02]  /*1f90*/  LDG.E.128 R24, desc[UR36][R24.64] ;  /* 0x0000002418187981 */ /* 0x000ea4000c1e1d00 */
[----:B------:R-:W-:Y:S02]  /*1fa0*/  SHF.R.U32.HI R13, RZ, 0x2, R53 ;  /* 0x00000002ff0d7819 */ /* 0x000fe40000011635 */
[----:B------:R-:W-:Y:S01]  /*1fb0*/  IADD3 R53, PT, PT, R53, R32, RZ ;  /* 0x0000002035357210 */ /* 0x000fe20007ffe0ff */
        /* <DEDUP_REMOVED lines=8> */
[----:B------:R-:W-:Y:S02]  /*2040*/  ISETP.GE.U32.AND P0, PT, R57, R62, PT ;  /* 0x0000003e3900720c */ /* 0x000fe40003f06070 */
[C---:B--2---:R-:W-:Y:S02]  /*2050*/  IADD3 R3, P3, PT, R26.reuse, R3, RZ ;  /* 0x000000031a037210 */ /* 0x044fe40007f7e0ff */
[C---:B------:R-:W-:Y:S02]  /*2060*/  IADD3 R0, P4, PT, R27.reuse, R0, RZ ;  /* 0x000000001b007210 */ /* 0x040fe40007f9e0ff */
[----:B------:R-:W-:Y:S02]  /*2070*/  LEA.HI.X.SX32 R47, R26, R47, 0x1, P3 ;  /* 0x0000002f1a2f7211 */ /* 0x000fe400018f0eff */
[----:B------:R-:W-:Y:S02]  /*2080*/  LEA.HI.X.SX32 R46, R27, R46, 0x1, P4 ;  /* 0x0000002e1b2e7211 */ /* 0x000fe400020f0eff */
[----:B------:R-:W-:-:S02]  /*2090*/  IADD3 R51, P1, PT, R24, R51, RZ ;  /* 0x0000003318337210 */ /* 0x000fc40007f3e0ff */
[----:B------:R-:W-:Y:S02]  /*20a0*/  IADD3 R49, P2, PT, R25, R49, RZ ;  /* 0x0000003119317210 */ /* 0x000fe40007f5e0ff */
[----:B---3--:R-:W-:Y:S02]  /*20b0*/  IADD3 R7, P3, PT, R30, R7, RZ ;  /* 0x000000071e077210 */ /* 0x008fe40007f7e0ff */
[----:B------:R-:W-:Y:S02]  /*20c0*/  IADD3 R6, P4, PT, R31, R6, RZ ;  /* 0x000000061f067210 */ /* 0x000fe40007f9e0ff */
[----:B------:R-:W-:Y:S02]  /*20d0*/  LEA.HI.X.SX32 R50, R24, R50, 0x1, P1 ;  /* 0x0000003218327211 */ /* 0x000fe400008f0eff */
[----:B------:R-:W-:Y:S02]  /*20e0*/  LEA.HI.X.SX32 R48, R25, R48, 0x1, P2 ;  /* 0x0000003019307211 */ /* 0x000fe400010f0eff */
[----:B------:R-:W-:-:S02]  /*20f0*/  LEA.HI.X.SX32 R43, R30, R43, 0x1, P3 ;  /* 0x0000002b1e2b7211 */ /* 0x000fc400018f0eff */
[----:B------:R-:W-:Y:S02]  /*2100*/  LEA.HI.X.SX32 R42, R31, R42, 0x1, P4 ;  /* 0x0000002a1f2a7211 */ /* 0x000fe400020f0eff */
[----:B------:R-:W-:Y:S02]  /*2110*/  IADD3 R5, P1, PT, R28, R5, RZ ;  /* 0x000000051c057210 */ /* 0x000fe40007f3e0ff */
[----:B------:R-:W-:Y:S02]  /*2120*/  IADD3 R4, P2, PT, R29, R4, RZ ;  /* 0x000000041d047210 */ /* 0x000fe40007f5e0ff */
[----:B----4-:R-:W-:Y:S02]  /*2130*/  IADD3 R9, P3, PT, R12, R9, RZ ;  /* 0x000000090c097210 */ /* 0x010fe40007f7e0ff */
[----:B------:R-:W-:Y:S02]  /*2140*/  IADD3 R8, P4, PT, R13, R8, RZ ;  /* 0x000000080d087210 */ /* 0x000fe40007f9e0ff */
[----:B------:R-:W-:-:S02]  /*2150*/  LEA.HI.X.SX32 R45, R28, R45, 0x1, P1 ;  /* 0x0000002d1c2d7211 */ /* 0x000fc400008f0eff */
[----:B------:R-:W-:Y:S02]  /*2160*/  LEA.HI.X.SX32 R44, R29, R44, 0x1, P2 ;  /* 0x0000002c1d2c7211 */ /* 0x000fe400010f0eff */
[----:B------:R-:W-:Y:S02]  /*2170*/  LEA.HI.X.SX32 R41, R12, R41, 0x1, P3 ;  /* 0x000000290c297211 */ /* 0x000fe400018f0eff */
[----:B------:R-:W-:Y:S02]  /*2180*/  LEA.HI.X.SX32 R40, R13, R40, 0x1, P4 ;  /* 0x000000280d287211 */ /* 0x000fe400020f0eff */
[----:B------:R-:W-:Y:S02]  /*2190*/  IADD3 R10, P1, PT, R14, R10, RZ ;  /* 0x0000000a0e0a7210 */ /* 0x000fe40007f3e0ff */
[----:B------:R-:W-:Y:S02]  /*21a0*/  IADD3 R11, P2, PT, R15, R11, RZ ;  /* 0x0000000b0f0b7210 */ /* 0x000fe40007f5e0ff */
[----:B-----5:R-:W-:-:S02]  /*21b0*/  IADD3 R19, P3, PT, R20, R19, RZ ;  /* 0x0000001314137210 */ /* 0x020fc40007f7e0ff */
[----:B------:R-:W-:Y:S02]  /*21c0*/  IADD3 R16, P4, PT, R21, R16, RZ ;  /* 0x0000001015107210 */ /* 0x000fe40007f9e0ff */
[----:B------:R-:W-:Y:S02]  /*21d0*/  IADD3 R33, P5, PT, R22, R33, RZ ;  /* 0x0000002116217210 */ /* 0x000fe40007fbe0ff */
[----:B------:R-:W-:Y:S02]  /*21e0*/  IADD3 R18, P6, PT, R23, R18, RZ ;  /* 0x0000001217127210 */ /* 0x000fe40007fde0ff */
[----:B------:R-:W-:Y:S02]  /*21f0*/  LEA.HI.X.SX32 R39, R14, R39, 0x1, P1 ;  /* 0x000000270e277211 */ /* 0x000fe400008f0eff */
[----:B------:R-:W-:Y:S02]  /*2200*/  LEA.HI.X.SX32 R38, R15, R38, 0x1, P2 ;  /* 0x000000260f267211 */ /* 0x000fe400010f0eff */
[----:B------:R-:W-:-:S02]  /*2210*/  LEA.HI.X.SX32 R37, R20, R37, 0x1, P3 ;  /* 0x0000002514257211 */ /* 0x000fc400018f0eff */
[----:B------:R-:W-:Y:S02]  /*2220*/  LEA.HI.X.SX32 R36, R21, R36, 0x1, P4 ;  /* 0x0000002415247211 */ /* 0x000fe400020f0eff */
[----:B------:R-:W-:Y:S02]  /*2230*/  LEA.HI.X.SX32 R35, R22, R35, 0x1, P5 ;  /* 0x0000002316237211 */ /* 0x000fe400028f0eff */
[----:B------:R-:W-:Y:S01]  /*2240*/  LEA.HI.X.SX32 R34, R23, R34, 0x1, P6 ;  /* 0x0000002217227211 */ /* 0x000fe200030f0eff */
[----:B------:R-:W-:Y:S06]  /*2250*/  @!P0 BRA `(.L_x_7999) ;  /* 0xfffffffc00348947 */ /* 0x000fec000383ffff */
[----:B------:R-:W-:Y:S05]  /*2260*/  BSYNC.RECONVERGENT B1 ;  /* 0x0000000000017941 */ /* 0x000fea0003800200 */
.L_x_7998:
[----:B------:R-:W-:Y:S05]  /*2270*/  BSYNC.RECONVERGENT B0 ;  /* 0x0000000000007941 */ /* 0x000fea0003800200 */
.L_x_7997:
        /* <DEDUP_REMOVED lines=23> */
.L_x_8001:
[----:B------:R-:W-:Y:S05]  /*23f0*/  BSYNC.RECONVERGENT B0 ;  /* 0x0000000000007941 */ /* 0x000fea0003800200 */
.L_x_8000:
[----:B------:R-:W-:Y:S04]  /*2400*/  BSSY.RECONVERGENT B0, `(.L_x_8002) ;  /* 0x000002a000007945 */ /* 0x000fe80003800200 */
[----:B------:R-:W-:Y:S05]  /*2410*/  @P0 BRA `(.L_x_8003) ;  /* 0x0000000000a00947 */ /* 0x000fea0003800000 */
[----:B------:R-:W-:Y:S01]  /*2420*/  IMAD.IADD R53, R53, 0x1, R32 ;  /* 0x0000000135357824 */ /* 0x000fe200078e0220 */
[----:B-----5:R-:W-:Y:S02]  /*2430*/  IADD3 R51, P1, PT, R24, R51, RZ ;  /* 0x0000003318337210 */ /* 0x020fe40007f3e0ff */
[----:B------:R-:W-:Y:S02]  /*2440*/  IADD3 R49, P2, PT, R25, R49, RZ ;  /* 0x0000003119317210 */ /* 0x000fe40007f5e0ff */
[----:B------:R-:W-:Y:S02]  /*2450*/  ISETP.GE.U32.AND P0, PT, R53, R62, PT ;  /* 0x0000003e3500720c */ /* 0x000fe40003f06070 */
[----:B------:R-:W-:Y:S02]  /*2460*/  IADD3 R3, P3, PT, R26, R3, RZ ;  /* 0x000000031a037210 */ /* 0x000fe40007f7e0ff */
[----:B------:R-:W-:Y:S02]  /*2470*/  IADD3 R0, P4, PT, R27, R0, RZ ;  /* 0x000000001b007210 */ /* 0x000fe40007f9e0ff */
[----:B------:R-:W-:-:S02]  /*2480*/  LEA.HI.X.SX32 R50, R24, R50, 0x1, P1 ;  /* 0x0000003218327211 */ /* 0x000fc400008f0eff */
[----:B------:R-:W-:Y:S02]  /*2490*/  LEA.HI.X.SX32 R48, R25, R48, 0x1, P2 ;  /* 0x0000003019307211 */ /* 0x000fe400010f0eff */
[----:B------:R-:W-:Y:S02]  /*24a0*/  LEA.HI.X.SX32 R47, R26, R47, 0x1, P3 ;  /* 0x0000002f1a2f7211 */ /* 0x000fe400018f0eff */
[----:B------:R-:W-:Y:S01]  /*24b0*/  LEA.HI.X.SX32 R46, R27, R46, 0x1, P4 ;  /* 0x0000002e1b2e7211 */ /* 0x000fe200020f0eff */
[----:B------:R-:W-:Y:S06]  /*24c0*/  @P0 BRA `(.L_x_8003) ;  /* 0x0000000000740947 */ /* 0x000fec0003800000 */
[----:B------:R-:W-:Y:S02]  /*24d0*/  IADD3 R25, PT, PT, R53, R32, RZ ;  /* 0x0000002035197210 */ /* 0x000fe40007ffe0ff */
[----:B------:R-:W-:Y:S02]  /*24e0*/  IADD3 R5, P1, PT, R28, R5, RZ ;  /* 0x000000051c057210 */ /* 0x000fe40007f3e0ff */
[----:B------:R-:W-:Y:S02]  /*24f0*/  ISETP.GE.U32.AND P0, PT, R25, R62, PT ;  /* 0x0000003e1900720c */ /* 0x000fe40003f06070 */
[----:B------:R-:W-:Y:S02]  /*2500*/  IADD3 R4, P2, PT, R29, R4, RZ ;  /* 0x000000041d047210 */ /* 0x000fe40007f5e0ff */
[----:B------:R-:W-:Y:S02]  /*2510*/  IADD3 R7, P3, PT, R30, R7, RZ ;  /* 0x000000071e077210 */ /* 0x000fe40007f7e0ff */
[----:B------:R-:W-:-:S02]  /*2520*/  IADD3 R6, P4, PT, R31, R6, RZ ;  /* 0x000000061f067210 */ /* 0x000fc40007f9e0ff */
[----:B------:R-:W-:Y:S02]  /*2530*/  LEA.HI.X.SX32 R45, R28, R45, 0x1, P1 ;  /* 0x0000002d1c2d7211 */ /* 0x000fe400008f0eff */
[----:B------:R-:W-:Y:S02]  /*2540*/  LEA.HI.X.SX32 R44, R29, R44, 0x1, P2 ;  /* 0x0000002c1d2c7211 */ /* 0x000fe400010f0eff */
[----:B------:R-:W-:Y:S02]  /*2550*/  LEA.HI.X.SX32 R43, R30, R43, 0x1, P3 ;  /* 0x0000002b1e2b7211 */ /* 0x000fe400018f0eff */
[----:B------:R-:W-:Y:S01]  /*2560*/  LEA.HI.X.SX32 R42, R31, R42, 0x1, P4 ;  /* 0x0000002a1f2a7211 */ /* 0x000fe200020f0eff */
[----:B------:R-:W-:Y:S06]  /*2570*/  @P0 BRA `(.L_x_8003) ;  /* 0x0000000000480947 */ /* 0x000fec0003800000 */
[----:B------:R-:W-:Y:S01]  /*2580*/  IMAD.IADD R25, R25, 0x1, R32 ;  /* 0x0000000119197824 */ /* 0x000fe200078e0220 */
[C---:B------:R-:W-:Y:S02]  /*2590*/  IADD3 R9, P1, PT, R12.reuse, R9, RZ ;  /* 0x000000090c097210 */ /* 0x040fe40007f3e0ff */
[----:B------:R-:W-:Y:S02]  /*25a0*/  IADD3 R8, P2, PT, R13, R8, RZ ;  /* 0x000000080d087210 */ /* 0x000fe40007f5e0ff */
[----:B------:R-:W-:Y:S02]  /*25b0*/  ISETP.GE.U32.AND P0, PT, R25, R62, PT ;  /* 0x0000003e1900720c */ /* 0x000fe40003f06070 */
[----:B------:R-:W-:Y:S02]  /*25c0*/  LEA.HI.X.SX32 R41, R12, R41, 0x1, P1 ;  /* 0x000000290c297211 */ /* 0x000fe400008f0eff */
[----:B------:R-:W-:Y:S02]  /*25d0*/  LEA.HI.X.SX32 R40, R13, R40, 0x1, P2 ;  /* 0x000000280d287211 */ /* 0x000fe400010f0eff */
[----:B------:R-:W-:-:S02]  /*25e0*/  IADD3 R10, P1, PT, R14, R10, RZ ;  /* 0x0000000a0e0a7210 */ /* 0x000fc40007f3e0ff */
[C---:B------:R-:W-:Y:S02]  /*25f0*/  IADD3 R11, P2, PT, R15.reuse, R11, RZ ;  /* 0x0000000b0f0b7210 */ /* 0x040fe40007f5e0ff */
[----:B------:R-:W-:Y:S02]  /*2600*/  LEA.HI.X.SX32 R39, R14, R39, 0x1, P1 ;  /* 0x000000270e277211 */ /* 0x000fe400008f0eff */
[----:B------:R-:W-:Y:S02]  /*2610*/  LEA.HI.X.SX32 R38, R15, R38, 0x1, P2 ;  /* 0x000000260f267211 */ /* 0x000fe400010f0eff */
[----:B------:R-:W-:Y:S02]  /*2620*/  @!P0 IADD3 R19, P3, PT, R20, R19, RZ ;  /* 0x0000001314138210 */ /* 0x000fe40007f7e0ff */
[----:B------:R-:W-:Y:S02]  /*2630*/  @!P0 IADD3 R16, P4, PT, R21, R16, RZ ;  /* 0x0000001015108210 */ /* 0x000fe40007f9e0ff */
[----:B------:R-:W-:-:S02]  /*2640*/  @!P0 IADD3 R33, P5, PT, R22, R33, RZ ;  /* 0x0000002116218210 */ /* 0x000fc40007fbe0ff */
[----:B------:R-:W-:Y:S02]  /*2650*/  @!P0 IADD3 R18, P6, PT, R23, R18, RZ ;  /* 0x0000001217128210 */ /* 0x000fe40007fde0ff */
[----:B------:R-:W-:Y:S02]  /*2660*/  @!P0 LEA.HI.X.SX32 R37, R20, R37, 0x1, P3 ;  /* 0x0000002514258211 */ /* 0x000fe400018f0eff */
[----:B------:R-:W-:Y:S02]  /*2670*/  @!P0 LEA.HI.X.SX32 R36, R21, R36, 0x1, P4 ;  /* 0x0000002415248211 */ /* 0x000fe400020f0eff */
[----:B------:R-:W-:Y:S02]  /*2680*/  @!P0 LEA.HI.X.SX32 R35, R22, R35, 0x1, P5 ;  /* 0x0000002316238211 */ /* 0x000fe400028f0eff */
[----:B------:R-:W-:-:S07]  /*2690*/  @!P0 LEA.HI.X.SX32 R34, R23, R34, 0x1, P6 ;  /* 0x0000002217228211 */ /* 0x000fce00030f0eff */
.L_x_8003:
[----:B------:R-:W-:Y:S05]  /*26a0*/  BSYNC.RECONVERGENT B0 ;  /* 0x0000000000007941 */ /* 0x000fea0003800200 */
.L_x_8002:
        /* <DEDUP_REMOVED lines=17> */
.L_x_7996:
        /* <DEDUP_REMOVED lines=68> */
.L_x_8007:
        /* <DEDUP_REMOVED lines=56> */
.L_x_8006:
[----:B------:R-:W-:Y:S05]  /*2f80*/  BSYNC.RECONVERGENT B0 ;  /* 0x0000000000007941 */ /* 0x000fea0003800200 */
.L_x_8005:
        /* <DEDUP_REMOVED lines=27> */
.L_x_8009:
[----:B------:R-:W-:Y:S05]  /*3140*/  BSYNC.RECONVERGENT B0 ;  /* 0x0000000000007941 */ /* 0x000fea0003800200 */
.L_x_8008:
        /* <DEDUP_REMOVED lines=42> */
.L_x_8011:
[----:B------:R-:W-:Y:S05]  /*33f0*/  BSYNC.RECONVERGENT B0 ;  /* 0x0000000000007941 */ /* 0x000fea0003800200 */
.L_x_8010:
        /* <DEDUP_REMOVED lines=17> */
.L_x_8004:
[----:B------:R-:W0:Y:S01]  /*3510*/  LDCU UR4, c[0x0][0x39c] ;  /* 0x00007380ff0477ac */ /* 0x000e220008000800 */
[----:B------:R-:W1:Y:S01]  /*3520*/  LDC R0, c[0x0][0x388] ;  /* 0x0000e200ff007b82 */ /* 0x000e620000000800 */
[----:B------:R-:W-:Y:S01]  /*3530*/  BSSY.RECONVERGENT B0, `(.L_x_8012) ;  /* 0x000047f000007945 */ /* 0x000fe20003800200 */
[----:B------:R-:W-:-:S06]  /*3540*/  IMAD.MOV.U32 R55, RZ, RZ, R53 ;  /* 0x000000ffff377224 */ /* 0x000fcc00078e0035 */
        /* <DEDUP_REMOVED lines=70> */
.L_x_8019:
[----:B------:R-:W0:Y:S01]  /*39b0*/  LDCU UR4, c[0x0][0x39c] ;  /* 0x00007380ff0477ac */ /* 0x000e220008000800 */
        /* <DEDUP_REMOVED lines=16> */
[----:B------:R-:W-:Y:S06]  /*3ac0*/  @!P0 BRA `(.L_x_8014) ;  /* 0x0000003c00f88947 */ /* 0x000fec0003800000 */
[----:B------:R-:W1:Y:S01]  /*3ad0*/  LDCU.128 UR20, c[0x0][0x3d0] ;  /* 0x00007a00ff1477ac */ /* 0x000e620008000c00 */
[----:B------:R-:W-:Y:S02]  /*3ae0*/  HFMA2 R20, -RZ, RZ, 0, 0 ;  /* 0x00000000ff147431 */ /* 0x000fe400000001ff */
[----:B------:R-:W-:Y:S01]  /*3af0*/  IMAD.MOV.U32 R21, RZ, RZ, R55 ;  /* 0x000000ffff157224 */ /* 0x000fe200078e0037 */
        /* <DEDUP_REMOVED lines=292> */
.L_x_8015:
[----:B------:R-:W-:-:S04]  /*4d40*/  LOP3.LUT R33, R24, 0xfffffff0, RZ, 0xc0, !PT ;  /* 0xfffffff018217812 */ /* 0x000fc800078ec0ff */
[----:B------:R-:W-:-:S04]  /*4d50*/  IADD3 R32, P1, PT, R33, R64, RZ ;  /* 0x0000004021207210 */ /* 0x000fc80007f3e0ff */
[----:B------:R-:W-:-:S06]  /*4d60*/  IADD3.X R33, PT, PT, RZ, R65, RZ, P1, !PT ;  /* 0x00000041ff217210 */ /* 0x000fcc0000ffe4ff */
[----:B------:R-:W5:Y:S01]  /*4d70*/  LDG.E.128 R32, desc[UR36][R32.64] ;  /* 0x0000002420207981 */ /* 0x000f62000c1e1d00 */
[----:B------:R-:W-:Y:S01]  /*4d80*/  MOV R22, RZ ;  /* 0x000000ff00167202 */ /* 0x000fe20000000f00 */
[----:B0-----:R-:W-:-:S04]  /*4d90*/  VIADD R23, R55, UR4 ;  /* 0x0000000437177c36 */ /* 0x001fc80008000000 */
        /* <DEDUP_REMOVED lines=235> */
.L_x_8016:
        /* <DEDUP_REMOVED lines=241> */
.L_x_8017:
        /* <DEDUP_REMOVED lines=241> */
.L_x_8018:
[----:B------:R-:W-:-:S04]  /*7a70*/  LOP3.LUT R21, R60, 0xfffffff0, RZ, 0xc0, !PT ;  /* 0xfffffff03c157812 */ /* 0x000fc800078ec0ff */
[----:B------:R-:W-:-:S05]  /*7a80*/  IADD3 R20, P1, PT, R21, R64, RZ ;  /* 0x0000004015147210 */ /* 0x000fca0007f3e0ff */
[----:B------:R-:W-:-:S06]  /*7a90*/  IMAD.X R21, RZ, RZ, R65, P1 ;  /* 0x000000ffff157224 */ /* 0x000fcc00008e0641 */
[----:B------:R-:W5:Y:S02]  /*7aa0*/  LDG.E.128 R20, desc[UR36][R20.64] ;  /* 0x0000002414147981 */ /* 0x000f64000c1e1d00 */
.L_x_8014:
[----:B------:R-:W1:Y:S01]  /*7ab0*/  LDCU UR5, c[0x0][0x394] ;  /* 0x00007280ff0577ac */ /* 0x000e620008000800 */
[----:B0-----:R-:W-:Y:S02]  /*7ac0*/  MOV R60, UR4 ;  /* 0x00000004003c7c02 */ /* 0x001fe40008000f00 */
[----:B-----5:R-:W-:Y:S02]  /*7ad0*/  IADD3 R54, P6, PT, R32, R54, RZ ;  /* 0x0000003620367210 */ /* 0x020fe40007fde0ff */
[----:B------:R-:W-:Y:S01]  /*7ae0*/  IADD3 R52, P5, PT, R33, R52, RZ ;  /* 0x0000003421347210 */ /* 0x000fe20007fbe0ff */
[----:B------:R-:W-:Y:S01]  /*7af0*/  IMAD R55, R60, 0x4, R55 ;  /* 0x000000043c377824 */ /* 0x000fe200078e0237 */
[----:B------:R-:W-:Y:S02]  /*7b00*/  LEA.HI.X.SX32 R53, R32, R53, 0x1, P6 ;  /* 0x0000003520357211 */ /* 0x000fe400030f0eff */
[----:B------:R-:W-:Y:S01]  /*7b10*/  IADD3 R50, P2, PT, R34, R50, RZ ;  /* 0x0000003222327210 */ /* 0x000fe20007f5e0ff */
[----:B------:R-:W-:Y:S01]  /*7b20*/  IMAD R61, R60, 0x3, R55 ;  /* 0x000000033c3d7824 */ /* 0x000fe200078e0237 */
[----:B------:R-:W-:-:S02]  /*7b30*/  IADD3 R18, P4, PT, R35, R18, RZ ;  /* 0x0000001223127210 */ /* 0x000fc40007f9e0ff */
[----:B------:R-:W-:Y:S02]  /*7b40*/  IADD3 R19, P3, PT, R28, R19, RZ ;  /* 0x000000131c137210 */ /* 0x000fe40007f7e0ff */
[----:B------:R-:W-:Y:S02]  /*7b50*/  IADD3 R16, P6, PT, R29, R16, RZ ;  /* 0x000000101d107210 */ /* 0x000fe40007fde0ff */
[----:B------:R-:W-:Y:S02]  /*7b60*/  LEA.HI.X.SX32 R51, R33, R51, 0x1, P5 ;  /* 0x0000003321337211 */ /* 0x000fe400028f0eff */
[----:B-1----:R-:W-:Y:S02]  /*7b70*/  MOV R62, UR5 ;  /* 0x00000005003e7c02 */ /* 0x002fe40008000f00 */
[----:B------:R-:W-:Y:S02]  /*7b80*/  LEA.HI.X.SX32 R49, R34, R49, 0x1, P2 ;  /* 0x0000003122317211 */ /* 0x000fe400010f0eff */
[----:B------:R-:W-:-:S02]  /*7b90*/  ISETP.GE.U32.AND P1, PT, R61, R62, PT ;  /* 0x0000003e3d00720c */ /* 0x000fc40003f26070 */
[----:B------:R-:W-:Y:S02]  /*7ba0*/  LEA.HI.X.SX32 R48, R35, R48, 0x1, P4 ;  /* 0x0000003023307211 */ /* 0x000fe400020f0eff */
[----:B------:R-:W-:Y:S02]  /*7bb0*/  LEA.HI.X.SX32 R47, R28, R47, 0x1, P3 ;  /* 0x0000002f1c2f7211 */ /* 0x000fe400018f0eff */
[----:B------:R-:W-:Y:S02]  /*7bc0*/  LEA.HI.X.SX32 R46, R29, R46, 0x1, P6 ;  /* 0x0000002e1d2e7211 */ /* 0x000fe400030f0eff */
        /* <DEDUP_REMOVED lines=9> */
[----:B------:R-:W-:Y:S02]  /*7c60*/  LEA.HI.X.SX32 R41, R26, R41, 0x1, P6 ;  /* 0x000000291a297211 */ /* 0x000fe400030f0eff */
        /* <DEDUP_REMOVED lines=9> */
[----:B------:R-:W-:Y:S01]  /*7d00*/  LEA.HI.X.SX32 R36, R23, R36, 0x1, P6 ;  /* 0x0000002417247211 */ /* 0x000fe200030f0eff */
[----:B------:R-:W-:Y:S06]  /*7d10*/  @!P1 BRA `(.L_x_8019) ;  /* 0xffffffbc00249947 */ /* 0x000fec000383ffff */
.L_x_8013:
[----:B------:R-:W-:Y:S05]  /*7d20*/  BSYNC.RECONVERGENT B0 ;  /* 0x0000000000007941 */ /* 0x000fea0003800200 */
.L_x_8012:
        /* <DEDUP_REMOVED lines=284> */
.L_x_8023:
[----:B------:R-:W-:Y:S02]  /*8ef0*/  SHF.R.U32.HI R32, RZ, 0x4, R32 ;  /* 0x00000004ff207819 */ /* 0x000fe40000011620 */
[----:B------:R-:W-:-:S07]  /*8f00*/  MOV R33, RZ ;  /* 0x000000ff00217202 */ /* 0x000fce0000000f00 */
.L_x_8022:
        /* <DEDUP_REMOVED lines=284> */
.L_x_8025:
[----:B------:R-:W-:Y:S01]  /*a0d0*/  SHF.R.U32.HI R30, RZ, 0x4, R30 ;  /* 0x00000004ff1e7819 */ /* 0x000fe2000001161e */
[----:B------:R-:W-:-:S07]  /*a0e0*/  IMAD.MOV.U32 R31, RZ, RZ, RZ ;  /* 0x000000ffff1f7224 */ /* 0x000fce00078e00ff */
.L_x_8024:
        /* <DEDUP_REMOVED lines=281> */
.L_x_8027:
[----:B------:R-:W-:Y:S01]  /*b280*/  SHF.R.U32.HI R26, RZ, 0x4, R26 ;  /* 0x00000004ff1a7819 */ /* 0x000fe2000001161a */
[----:B------:R-:W-:-:S07]  /*b290*/  IMAD.MOV.U32 R27, RZ, RZ, RZ ;  /* 0x000000ffff1b7224 */ /* 0x000fce00078e00ff */
.L_x_8026:
        /* <DEDUP_REMOVED lines=281> */
.L_x_8029:
[----:B------:R-:W-:Y:S01]  /*c430*/  SHF.R.U32.HI R20, RZ, 0x4, R20 ;  /* 0x00000004ff147819 */ /* 0x000fe20000011614 */
[----:B------:R-:W-:-:S07]  /*c440*/  IMAD.MOV.U32 R21, RZ, RZ, RZ ;  /* 0x000000ffff157224 */ /* 0x000fce00078e00ff */
.L_x_8028:
[----:B------:R-:W-:-:S04]  /*c450*/  LEA R22, P0, R20, R63, 0x4 ;  /* 0x0000003f14167211 */ /* 0x000fc800078020ff */
[----:B------:R-:W-:-:S06]  /*c460*/  LEA.HI.X R23, R20, R56, R21, 0x4, P0 ;  /* 0x0000003814177211 */ /* 0x000fcc00000f2415 */
[----:B------:R-:W5:Y:S03]  /*c470*/  LDG.E.128 R20, desc[UR36][R22.64] ;  /* 0x0000002416147981 */ /* 0x000f66000c1e1d00 */
.L_x_8021:
[----:B------:R-:W-:Y:S05]  /*c480*/  BSYNC.RECONVERGENT B0 ;  /* 0x0000000000007941 */ /* 0x000fea0003800200 */
.L_x_8020:
[----:B------:R-:W-:Y:S01]  /*c490*/  ISETP.GE.U32.AND P0, PT, R55, R62, PT ;  /* 0x0000003e3700720c */ /* 0x000fe20003f06070 */
[----:B------:R-:W-:-:S12]  /*c4a0*/  BSSY.RECONVERGENT B0, `(.L_x_8030) ;  /* 0x000002a000007945 */ /* 0x000fd80003800200 */
[----:B------:R-:W-:Y:S05]  /*c4b0*/  @P0 BRA `(.L_x_8031) ;  /* 0x0000000000a00947 */ /* 0x000fea0003800000 */
[----:B------:R-:W-:Y:S02]  /*c4c0*/  IADD3 R13, PT, PT, R55, R60, RZ ;  /* 0x0000003c370d7210 */ /* 0x000fe40007ffe0ff */
[----:B-----5:R-:W-:Y:S02]  /*c4d0*/  IADD3 R54, P1, PT, R32, R54, RZ ;  /* 0x0000003620367210 */ /* 0x020fe40007f3e0ff */
        /* <DEDUP_REMOVED lines=10> */
[----:B------:R-:W-:Y:S02]  /*c580*/  IADD3 R19, P1, PT, R28, R19, RZ ;  /* 0x000000131c137210 */ /* 0x000fe40007f3e0ff */
        /* <DEDUP_REMOVED lines=10> */
[C---:B------:R-:W-:Y:S02]  /*c630*/  IADD3 R9, P1, PT, R24.reuse, R9, RZ ;  /* 0x0000000918097210 */ /* 0x040fe40007f3e0ff */
[----:B------:R-:W-:Y:S02]  /*c640*/  ISETP.GE.U32.AND P0, PT, R13, R62, PT ;  /* 0x0000003e0d00720c */ /* 0x000fe40003f06070 */
[C---:B------:R-:W-:Y:S02]  /*c650*/  IADD3 R8, P2, PT, R25.reuse, R8, RZ ;  /* 0x0000000819087210 */ /* 0x040fe40007f5e0ff */
[----:B------:R-:W-:Y:S02]  /*c660*/  LEA.HI.X.SX32 R43, R24, R43, 0x1, P1 ;  /* 0x0000002b182b7211 */ /* 0x000fe400008f0eff */
[----:B------:R-:W-:-:S02]  /*c670*/  LEA.HI.X.SX32 R42, R25, R42, 0x1, P2 ;  /* 0x0000002a192a7211 */ /* 0x000fc400010f0eff */
[C---:B------:R-:W-:Y:S02]  /*c680*/  IADD3 R7, P1, PT, R26.reuse, R7, RZ ;  /* 0x000000071a077210 */ /* 0x040fe40007f3e0ff */
[----:B------:R-:W-:Y:S02]  /*c690*/  IADD3 R6, P2, PT, R27, R6, RZ ;  /* 0x000000061b067210 */ /* 0x000fe40007f5e0ff */
[----:B------:R-:W-:Y:S02]  /*c6a0*/  LEA.HI.X.SX32 R41, R26, R41, 0x1, P1 ;  /* 0x000000291a297211 */ /* 0x000fe400008f0eff */
[----:B------:R-:W-:Y:S02]  /*c6b0*/  @!P0 IADD3 R5, P3, PT, R20, R5, RZ ;  /* 0x0000000514058210 */ /* 0x000fe40007f7e0ff */
[----:B------:R-:W-:Y:S02]  /*c6c0*/  @!P0 IADD3 R4, P4, PT, R21, R4, RZ ;  /* 0x0000000415048210 */ /* 0x000fe40007f9e0ff */
[----:B------:R-:W-:-:S02]  /*c6d0*/  @!P0 IADD3 R3, P5, PT, R22, R3, RZ ;  /* 0x0000000316038210 */ /* 0x000fc40007fbe0ff */
[----:B------:R-:W-:Y:S02]  /*c6e0*/  @!P0 IADD3 R0, P6, PT, R23, R0, RZ ;  /* 0x0000000017008210 */ /* 0x000fe40007fde0ff */
[----:B------:R-:W-:Y:S02]  /*c6f0*/  LEA.HI.X.SX32 R40, R27, R40, 0x1, P2 ;  /* 0x000000281b287211 */ /* 0x000fe400010f0eff */
[----:B------:R-:W-:Y:S02]  /*c700*/  @!P0 LEA.HI.X.SX32 R39, R20, R39, 0x1, P3 ;  /* 0x0000002714278211 */ /* 0x000fe400018f0eff */
[----:B------:R-:W-:Y:S02]  /*c710*/  @!P0 LEA.HI.X.SX32 R38, R21, R38, 0x1, P4 ;  /* 0x0000002615268211 */ /* 0x000fe400020f0eff */
[----:B------:R-:W-:Y:S02]  /*c720*/  @!P0 LEA.HI.X.SX32 R37, R22, R37, 0x1, P5 ;  /* 0x0000002516258211 */ /* 0x000fe400028f0eff */
[----:B------:R-:W-:-:S07]  /*c730*/  @!P0 LEA.HI.X.SX32 R36, R23, R36, 0x1, P6 ;  /* 0x0000002417248211 */ /* 0x000fce00030f0eff */
.L_x_8031:
[----:B------:R-:W-:Y:S05]  /*c740*/  BSYNC.RECONVERGENT B0 ;  /* 0x0000000000007941 */ /* 0x000fea0003800200 */
.L_x_8030:
        /* <DEDUP_REMOVED lines=15> */
[----:B------:R-:W-:-:S07]  /*c840*/  IADD3.X R27, PT, PT, R27, R36, RZ, P3, !PT ;  /* 0x000000241b1b7210 */ /* 0x000fce0001ffe4ff */
.L_x_7984:
[----:B------:R-:W-:Y:S05]  /*c850*/  BSYNC.RECONVERGENT B6 ;  /* 0x0000000000067941 */ /* 0x000fea0003800200 */
.L_x_7983:
[----:B------:R-:W1:Y:S02]  /*c860*/  LDCU UR4, c[0x0][0x3ac] ;  /* 0x00007580ff0477ac */ /* 0x000e640008000800 */
[----:B-1----:R-:W-:-:S09]  /*c870*/  UISETP.NE.AND UP0, UPT, UR4, URZ, UPT ;  /* 0x000000ff0400728c */ /* 0x002fd2000bf05270 */
[----:B------:R-:W-:Y:S05]  /*c880*/  BRA.U !UP0, `(.L_x_8032) ;  /* 0x0000000108c47547 */ /* 0x000fea000b800000 */
[----:B------:R-:W1:Y:S01]  /*c890*/  S2R R4, SR_CgaCtaId ;  /* 0x0000000000047919 */ /* 0x000e620000008800 */
[----:B------:R-:W2:Y:S01]  /*c8a0*/  LDC R12, c[0x0][0x360] ;  /* 0x0000d800ff0c7b82 */ /* 0x000ea20000000800 */
[----:B------:R-:W-:Y:S01]  /*c8b0*/  MOV R0, 0x400 ;  /* 0x0000040000007802 */ /* 0x000fe20000000f00 */
[----:B------:R-:W-:Y:S01]  /*c8c0*/  IMAD.MOV.U32 R30, RZ, RZ, R24 ;  /* 0x000000ffff1e7224 */ /* 0x000fe200078e0018 */
[----:B------:R-:W-:Y:S01]  /*c8d0*/  MOV R31, R25 ;  /* 0x00000019001f7202 */ /* 0x000fe20000000f00 */
[----:B------:R-:W-:Y:S01]  /*c8e0*/  IMAD.MOV.U32 R32, RZ, RZ, R22 ;  /* 0x000000ffff207224 */ /* 0x000fe200078e0016 */
[----:B------:R-:W-:Y:S01]  /*c8f0*/  MOV R34, R26 ;  /* 0x0000001a00227202 */ /* 0x000fe20000000f00 */
[----:B------:R-:W-:Y:S02]  /*c900*/  VIADD R3, R0, 0x10 ;  /* 0x0000001000037836 */ /* 0x000fe40000000000 */
[----:B------:R-:W3:Y:S01]  /*c910*/  LDC R14, c[0x0][0x364] ;  /* 0x0000d900ff0e7b82 */ /* 0x000ee20000000800 */
[----:B------:R-:W-:-:S02]  /*c920*/  IMAD.MOV.U32 R35, RZ, RZ, R27 ;  /* 0x000000ffff237224 */ /* 0x000fc400078e001b */
        /* <DEDUP_REMOVED lines=8> */
.L_x_8035:
        /* <DEDUP_REMOVED lines=11> */
[----:B------:R-:W2:Y:S04]  /*ca60*/  LDS.128 R8, [R0+0x10] ;  /* 0x0000100000087984 */ /* 0x000ea80000000c00 */
[----:B------:R-:W3:Y:S01]  /*ca70*/  LDS.128 R4, [R0] ;  /* 0x0000000000047984 */ /* 0x000ee20000000c00 */
[----:B--2---:R-:W-:Y:S02]  /*ca80*/  IADD3 R26, P4, PT, R10, R26, RZ ;  /* 0x0000001a0a1a7210 */ /* 0x004fe40007f9e0ff */
[----:B------:R-:W-:Y:S02]  /*ca90*/  IADD3 R22, P3, PT, R8, R22, RZ ;  /* 0x0000001608167210 */ /* 0x000fe40007f7e0ff */
[----:B---3--:R-:W-:Y:S02]  /*caa0*/  IADD3 R24, P2, PT, R6, R24, RZ ;  /* 0x0000001806187210 */ /* 0x008fe40007f5e0ff */
[----:B-1----:R-:W-:Y:S01]  /*cab0*/  IADD3 R28, P0, PT, R4, R28, RZ ;  /* 0x0000001c041c7210 */ /* 0x002fe20007f1e0ff */
[----:B------:R-:W-:Y:S01]  /*cac0*/  IMAD.X R33, R9, 0x1, R33, P3 ;  /* 0x0000000109217824 */ /* 0x000fe200018e0621 */
[----:B------:R-:W-:Y:S01]  /*cad0*/  IADD3.X R27, PT, PT, R11, R27, RZ, P4, !PT ;  /* 0x0000001b0b1b7210 */ /* 0x000fe200027fe4ff */
[----:B------:R-:W-:Y:S01]  /*cae0*/  IMAD.MOV.U32 R30, RZ, RZ, R24 ;  /* 0x000000ffff1e7224 */ /* 0x000fe200078e0018 */
[----:B------:R-:W-:Y:S01]  /*caf0*/  IADD3.X R25, PT, PT, R7, R25, RZ, P2, !PT ;  /* 0x0000001907197210 */ /* 0x000fe200017fe4ff */
[----:B------:R-:W-:Y:S01]  /*cb00*/  IMAD.X R29, R5, 0x1, R29, P0 ;  /* 0x00000001051d7824 */ /* 0x000fe200000e061d */
[----:B------:R-:W-:Y:S01]  /*cb10*/  MOV R34, R26 ;  /* 0x0000001a00227202 */ /* 0x000fe20000000f00 */
[----:B------:R-:W-:Y:S01]  /*cb20*/  IMAD.MOV.U32 R32, RZ, RZ, R22 ;  /* 0x000000ffff207224 */ /* 0x000fe200078e0016 */
[----:B------:R-:W-:Y:S01]  /*cb30*/  MOV R31, R25 ;  /* 0x00000019001f7202 */ /* 0x000fe20000000f00 */
[----:B------:R-:W-:-:S04]  /*cb40*/  IMAD.MOV.U32 R35, RZ, RZ, R27 ;  /* 0x000000ffff237224 */ /* 0x000fc800078e001b */
[----:B------:R2:W-:Y:S04]  /*cb50*/  STS.128 [R13], R28 ;  /* 0x0000001c0d007388 */ /* 0x0005e80000000c00 */
[----:B------:R2:W-:Y:S02]  /*cb60*/  STS.128 [R13+0x10], R32 ;  /* 0x000010200d007388 */ /* 0x0005e40000000c00 */
.L_x_8034:
[----:B------:R-:W-:Y:S05]  /*cb70*/  BSYNC.RECONVERGENT B0 ;  /* 0x0000000000007941 */ /* 0x000fea0003800200 */
.L_x_8033:
[----:B------:R-:W-:Y:S01]  /*cb80*/  MOV R0, R15 ;  /* 0x0000000f00007202 */ /* 0x000fe20000000f00 */
[----:B------:R-:W-:Y:S06]  /*cb90*/  @P1 BRA `(.L_x_8035) ;  /* 0xfffffffc00841947 */ /* 0x000fec000383ffff */
.L_x_8032:
        /* <DEDUP_REMOVED lines=11> */
[----:B-12---:R-:W-:Y:S01]  /*cc50*/  MOV R30, R24 ;  /* 0x00000018001e7202 */ /* 0x006fe20000000f00 */
[----:B------:R-:W-:Y:S01]  /*cc60*/  IMAD.MOV.U32 R31, RZ, RZ, R25 ;  /* 0x000000ffff1f7224 */ /* 0x000fe200078e0019 */
[----:B------:R-:W-:Y:S01]  /*cc70*/  MOV R32, R22 ;  /* 0x0000001600207202 */ /* 0x000fe20000000f00 */
[----:B------:R-:W-:Y:S01]  /*cc80*/  IMAD.MOV.U32 R34, RZ, RZ, R26 ;  /* 0x000000ffff227224 */ /* 0x000fe200078e001a */
[----:B------:R-:W-:Y:S02]  /*cc90*/  MOV R35, R27 ;  /* 0x0000001b00237202 */ /* 0x000fe40000000f00 */
[----:B------:R-:W-:Y:S01]  /*cca0*/  ISETP.GE.U32.AND P0, PT, R14, 0x40, PT ;  /* 0x000000400e00780c */ /* 0x000fe20003f06070 */
[----:B---3--:R-:W-:-:S06]  /*ccb0*/  ULEA UR4, UR5, UR4, 0x18 ;  /* 0x0000000405047291 */ /* 0x008fcc000f8ec0ff */
[----:B------:R-:W-:Y:S01]  /*ccc0*/  LEA R3, R0, UR4, 0x5 ;  /* 0x0000000400037c11 */ /* 0x000fe2000f8e28ff */
[----:B------:R-:W-:-:S04]  /*ccd0*/  IMAD.MOV.U32 R0, RZ, RZ, 0x20 ;  /* 0x00000020ff007424 */ /* 0x000fc800078e00ff */
[----:B------:R3:W-:Y:S04]  /*cce0*/  STS.128 [R3], R28 ;  /* 0x0000001c03007388 */ /* 0x0007e80000000c00 */
[----:B------:R3:W-:Y:S01]  /*ccf0*/  STS.128 [R3+0x10], R32 ;  /* 0x0000102003007388 */ /* 0x0007e20000000c00 */
[----:B------:R-:W-:Y:S05]  /*cd00*/  @!P0 BRA `(.L_x_8037) ;  /* 0x00000000007c8947 */ /* 0x000fea0003800000 */
[----:B------:R-:W-:-:S07]  /*cd10*/  MOV R4, R14 ;  /* 0x0000000e00047202 */ /* 0x000fce0000000f00 */
.L_x_8040:
        /* <DEDUP_REMOVED lines=9> */
[----:B------:R-:W-:-:S05]  /*cdb0*/  LEA R12, R16, R3, 0x5 ;  /* 0x00000003100c7211 */ /* 0x000fca00078e28ff */
[----:B------:R-:W1:Y:S04]  /*cdc0*/  LDS.128 R8, [R12+0x10] ;  /* 0x000010000c087984 */ /* 0x000e680000000c00 */
[----:B------:R-:W2:Y:S01]  /*cdd0*/  LDS.128 R4, [R12] ;  /* 0x000000000c047984 */ /* 0x000ea20000000c00 */
[----:B-1----:R-:W-:Y:S02]  /*cde0*/  IADD3 R26, P4, PT, R10, R26, RZ ;  /* 0x0000001a0a1a7210 */ /* 0x002fe40007f9e0ff */
[----:B------:R-:W-:Y:S02]  /*cdf0*/  IADD3 R22, P3, PT, R8, R22, RZ ;  /* 0x0000001608167210 */ /* 0x000fe40007f7e0ff */
[----:B--2---:R-:W-:Y:S02]  /*ce00*/  IADD3 R24, P2, PT, R6, R24, RZ ;  /* 0x0000001806187210 */ /* 0x004fe40007f5e0ff */
[----:B---3--:R-:W-:Y:S01]  /*ce10*/  IADD3 R28, P0, PT, R4, R28, RZ ;  /* 0x0000001c041c7210 */ /* 0x008fe20007f1e0ff */
        /* <DEDUP_REMOVED lines=11> */
.L_x_8039:
[----:B------:R-:W-:Y:S05]  /*ced0*/  BSYNC.RECONVERGENT B0 ;  /* 0x0000000000007941 */ /* 0x000fea0003800200 */
.L_x_8038:
[----:B------:R-:W-:Y:S01]  /*cee0*/  MOV R4, R16 ;  /* 0x0000001000047202 */ /* 0x000fe20000000f00 */
[----:B------:R-:W-:Y:S06]  /*cef0*/  @P1 BRA `(.L_x_8040) ;  /* 0xfffffffc00881947 */ /* 0x000fec000383ffff */
.L_x_8037:
[----:B------:R-:W-:Y:S01]  /*cf00*/  ISETP.GE.U32.AND P0, PT, R0, 0x2, PT ;  /* 0x000000020000780c */ /* 0x000fe20003f06070 */
[----:B------:R-:W-:Y:S05]  /*cf10*/  WARPSYNC.ALL ;  /* 0x0000000000007948 */ /* 0x000fea0003800000 */
[----:B------:R-:W-:Y:S07]  /*cf20*/  BAR.SYNC.DEFER_BLOCKING 0x0 ;  /* 0x0000000000007b1d */ /* 0x000fee0000010000 */
[----:B------:R-:W-:Y:S05]  /*cf30*/  @!P0 BRA `(.L_x_8036) ;  /* 0x0000000000508947 */ /* 0x000fea0003800000 */
[----:B-1-3--:R-:W-:-:S07]  /*cf40*/  IMAD.MOV.U32 R3, RZ, RZ, 0x1 ;  /* 0x00000001ff037424 */ /* 0x00afce00078e00ff */
.L_x_8041:
[----:B------:R-:W2:Y:S04]  /*cf50*/  SHFL.DOWN PT, R5, R28, R3, 0x1f ;  /* 0x08001f031c057589 */ /* 0x000ea800000e0000 */
[----:B------:R-:W1:Y:S04]  /*cf60*/  SHFL.DOWN PT, R9, R22, R3, 0x1f ;  /* 0x08001f0316097589 */ /* 0x000e6800000e0000 */
[----:B------:R-:W3:Y:S04]  /*cf70*/  SHFL.DOWN PT, R7, R24, R3, 0x1f ;  /* 0x08001f0318077589 */ /* 0x000ee800000e0000 */
[----:B------:R-:W4:Y:S04]  /*cf80*/  SHFL.DOWN PT, R11, R26, R3, 0x1f ;  /* 0x08001f031a0b7589 */ /* 0x000f2800000e0000 */
[----:B------:R-:W5:Y:S04]  /*cf90*/  SHFL.DOWN PT, R4, R29, R3, 0x1f ;  /* 0x08001f031d047589 */ /* 0x000f6800000e0000 */
[----:B------:R-:W0:Y:S04]  /*cfa0*/  SHFL.DOWN PT, R6, R25, R3, 0x1f ;  /* 0x08001f0319067589 */ /* 0x000e2800000e0000 */
[----:B------:R-:W0:Y:S01]  /*cfb0*/  SHFL.DOWN PT, R8, R33, R3, 0x1f ;  /* 0x08001f0321087589 */ /* 0x000e2200000e0000 */
[----:B--2---:R-:W-:-:S03]  /*cfc0*/  IADD3 R28, P1, PT, R5, R28, RZ ;  /* 0x0000001c051c7210 */ /* 0x004fc60007f3e0ff */
[----:B------:R2:W0:Y:S01]  /*cfd0*/  SHFL.DOWN PT, R10, R27, R3, 0x1f ;  /* 0x08001f031b0a7589 */ /* 0x00042200000e0000 */
[----:B-1----:R-:W-:Y:S02]  /*cfe0*/  IADD3 R22, P3, PT, R9, R22, RZ ;  /* 0x0000001609167210 */ /* 0x002fe40007f7e0ff */
[----:B---3--:R-:W-:Y:S02]  /*cff0*/  IADD3 R24, P2, PT, R7, R24, RZ ;  /* 0x0000001807187210 */ /* 0x008fe40007f5e0ff */
[----:B----4-:R-:W-:Y:S02]  /*d000*/  IADD3 R26, P4, PT, R11, R26, RZ ;  /* 0x0000001a0b1a7210 */ /* 0x010fe40007f9e0ff */
[----:B--2---:R-:W-:Y:S01]  /*d010*/  SHF.L.U32 R3, R3, 0x1, RZ ;  /* 0x0000000103037819 */ /* 0x004fe200000006ff */
[----:B-----5:R-:W-:-:S03]  /*d020*/  IMAD.X R29, R4, 0x1, R29, P1 ;  /* 0x00000001041d7824 */ /* 0x020fc600008e061d */
[----:B------:R-:W-:Y:S02]  /*d030*/  ISETP.GE.AND P0, PT, R3, R0, PT ;  /* 0x000000000300720c */ /* 0x000fe40003f06270 */
[----:B0-----:R-:W-:Y:S01]  /*d040*/  IADD3.X R25, PT, PT, R6, R25, RZ, P2, !PT ;  /* 0x0000001906197210 */ /* 0x001fe200017fe4ff */
[----:B------:R-:W-:Y:S01]  /*d050*/  IMAD.X R33, R8, 0x1, R33, P3 ;  /* 0x0000000108217824 */ /* 0x000fe200018e0621 */
[----:B------:R-:W-:-:S09]  /*d060*/  IADD3.X R27, PT, PT, R10, R27, RZ, P4, !PT ;  /* 0x0000001b0a1b7210 */ /* 0x000fd200027fe4ff */
[----:B------:R-:W-:Y:S05]  /*d070*/  @!P0 BRA `(.L_x_8041) ;  /* 0xfffffffc00b48947 */ /* 0x000fea000383ffff */
.L_x_8036:
[----:B------:R-:W4:Y:S01]  /*d080*/  LDC R0, c[0x0][0x564] ;  /* 0x00015900ff007b82 */ /* 0x000f220000000800 */
[----:B------:R-:W-:Y:S01]  /*d090*/  HFMA2 R23, -RZ, RZ, 0, 0 ;  /* 0x00000000ff177431 */ /* 0x000fe200000001ff */
[C---:B----4-:R-:W-:Y:S01]  /*d0a0*/  ISETP.NE.AND P0, PT, R0.reuse, RZ, PT ;  /* 0x000000ff0000720c */ /* 0x050fe20003f05270 */
[----:B------:R-:W-:-:S05]  /*d0b0*/  VIADD R14, R0, 0xffffffff ;  /* 0xffffffff000e7836 */ /* 0x000fca0000000000 */
[----:B------:R-:W-:-:S05]  /*d0c0*/  VIMNMX.U32 R0, PT, PT, R14, 0x18, PT ;  /* 0x000000180e007848 */ /* 0x000fca0003fe0000 */
[----:B------:R-:W-:Y:S02]  /*d0d0*/  VIADD R0, R0, 0x1 ;  /* 0x0000000100007836 */ /* 0x000fe40000000000 */
[----:B------:R-:W-:Y:S05]  /*d0e0*/  @!P0 BRA `(.L_x_8042) ;  /* 0x0000001000488947 */ /* 0x000fea0003800000 */
[----:B------:R-:W4:Y:S01]  /*d0f0*/  LDCU.64 UR6, c[0x0][0x568] ;  /* 0x0000ad00ff0677ac */ /* 0x000f220008000a00 */
[----:B------:R-:W-:Y:S01]  /*d100*/  MOV R4, RZ ;  /* 0x000000ff00047202 */ /* 0x000fe20000000f00 */
[----:B------:R-:W-:Y:S01]  /*d110*/  IMAD.MOV.U32 R5, RZ, RZ, R59 ;  /* 0x000000ffff057224 */ /* 0x000fe200078e003b */
[----:B------:R-:W-:Y:S01]  /*d120*/  ISETP.NE.AND P1, PT, R14, RZ, PT ;  /* 0x000000ff0e00720c */ /* 0x000fe20003f25270 */
[----:B------:R-:W5:Y:S01]  /*d130*/  LDCU UR5, c[0x0][0x570] ;  /* 0x0000ae00ff0577ac */ /* 0x000f620008000800 */
[----:B------:R-:W0:Y:S01]  /*d140*/  LDCU UR4, c[0x0][0x694] ;  /* 0x0000d280ff0477ac */ /* 0x000e220008000800 */
[----:B----4-:R-:W-:-:S05]  /*d150*/  IMAD.HI.U32 R4, R59, UR7, R4 ;  /* 0x000000073b047c27 */ /* 0x010fca000f8e0004 */
[----:B-----5:R-:W-:-:S04]  /*d160*/  SHF.R.U32.HI R5, RZ, UR5, R4 ;  /* 0x00000005ff057c19 */ /* 0x020fc80008011604 */
[----:B-1-3--:R-:W-:-:S05]  /*d170*/  IADD3 R3, PT, PT, -R5, RZ, RZ ;  /* 0x000000ff05037210 */ /* 0x00afca0007ffe1ff */
[----:B------:R-:W-:-:S04]  /*d180*/  IMAD R3, R3, UR6, R59 ;  /* 0x0000000603037c24 */ /* 0x000fc8000f8e023b */
[----:B0-----:R-:W-:Y:S01]  /*d190*/  IMAD R23, R3, UR4, RZ ;  /* 0x0000000403177c24 */ /* 0x001fe2000f8e02ff */
[----:B------:R-:W-:Y:S06]  /*d1a0*/  @!P1 BRA `(.L_x_8042) ;  /* 0x0000001000189947 */ /* 0x000fec0003800000 */
[----:B------:R-:W0:Y:S01]  /*d1b0*/  LDCU.64 UR6, c[0x0][0x578] ;  /* 0x0000af00ff0677ac */ /* 0x000e220008000a00 */
[----:B------:R-:W-:Y:S01]  /*d1c0*/  IMAD.MOV.U32 R4, RZ, RZ, RZ ;  /* 0x000000ffff047224 */ /* 0x000fe200078e00ff */
[----:B------:R-:W-:Y:S01]  /*d1d0*/  ISETP.NE.AND P1, PT, R0, 0x2, PT ;  /* 0x000000020000780c */ /* 0x000fe20003f25270 */
[----:B------:R-:W1:Y:S01]  /*d1e0*/  LDCU UR5, c[0x0][0x574] ;  /* 0x0000ae80ff0577ac */ /* 0x000e620008000800 */
[----:B------:R-:W3:Y:S01]  /*d1f0*/  LDCU UR4, c[0x0][0x69c] ;  /* 0x0000d380ff0477ac */ /* 0x000ee20008000800 */
[----:B0-----:R-:W-:-:S05]  /*d200*/  IMAD.HI.U32 R6, R5, UR6, R4 ;  /* 0x0000000605067c27 */ /* 0x001fca000f8e0004 */
[----:B------:R-:W-:-:S04]  /*d210*/  SHF.R.U32.HI R7, RZ, UR7, R6 ;  /* 0x00000007ff077c19 */ /* 0x000fc80008011606 */
[----:B------:R-:W-:-:S05]  /*d220*/  IADD3 R3, PT, PT, -R7, RZ, RZ ;  /* 0x000000ff07037210 */ /* 0x000fca0007ffe1ff */
[----:B-1----:R-:W-:-:S04]  /*d230*/  IMAD R4, R3, UR5, R5 ;  /* 0x0000000503047c24 */ /* 0x002fc8000f8e0205 */
[----:B---3--:R-:W-:Y:S01]  /*d240*/  IMAD R23, R4, UR4, R23 ;  /* 0x0000000404177c24 */ /* 0x008fe2000f8e0217 */
[----:B------:R-:W-:Y:S06]  /*d250*/  @!P1 BRA `(.L_x_8042) ;  /* 0x0000000c00ec9947 */ /* 0x000fec0003800000 */
[----:B------:R-:W0:Y:S01]  /*d260*/  LDCU.64 UR6, c[0x0][0x580] ;  /* 0x0000b000ff0677ac */ /* 0x000e220008000a00 */
[----:B------:R-:W-:Y:S01]  /*d270*/  IMAD.MOV.U32 R6, RZ, RZ, RZ ;  /* 0x000000ffff067224 */ /* 0x000fe200078e00ff */
[----:B------:R-:W-:Y:S01]  /*d280*/  ISETP.NE.AND P1, PT, R0, 0x3, PT ;  /* 0x000000030000780c */ /* 0x000fe20003f25270 */
[----:B------:R-:W1:Y:S01]  /*d290*/  LDCU UR5, c[0x0][0x588] ;  /* 0x0000b100ff0577ac */ /* 0x000e620008000800 */
[----:B------:R-:W3:Y:S01]  /*d2a0*/  LDCU UR4, c[0x0][0x6a4] ;  /* 0x0000d480ff0477ac */ /* 0x000ee20008000800 */
[----:B0-----:R-:W-:-:S05]  /*d2b0*/  IMAD.HI.U32 R4, R7, UR7, R6 ;  /* 0x0000000707047c27 */ /* 0x001fca000f8e0006 */
[----:B-1----:R-:W-:-:S04]  /*d2c0*/  SHF.R.U32.HI R5, RZ, UR5, R4 ;  /* 0x00000005ff057c19 */ /* 0x002fc80008011604 */
[----:B------:R-:W-:-:S05]  /*d2d0*/  IADD3 R3, PT, PT, -R5, RZ, RZ ;  /* 0x000000ff05037210 */ /* 0x000fca0007ffe1ff */
[----:B------:R-:W-:-:S04]  /*d2e0*/  IMAD R6, R3, UR6, R7 ;  /* 0x0000000603067c24 */ /* 0x000fc8000f8e0207 */
        /* <DEDUP_REMOVED lines=235> */
[----:B------:R-:W1:Y:S01]  /*e1a0*/  LDCU UR5, c[0x0][0x690] ;  /* 0x0000d200ff0577ac */ /* 0x000e620008000800 */
[----:B------:R-:W3:Y:S02]  /*e1b0*/  LDCU UR4, c[0x0][0x754] ;  /* 0x0000ea80ff0477ac */ /* 0x000ee40008000800 */
[----:B0-----:R-:W-:-:S05]  /*e1c0*/  IMAD.HI.U32 R3, R7, UR7, R6 ;  /* 0x0000000707037c27 */ /* 0x001fca000f8e0006 */
[----:B-1----:R-:W-:-:S04]  /*e1d0*/  SHF.R.U32.HI R3, RZ, UR5, R3 ;  /* 0x00000005ff037c19 */ /* 0x002fc80008011603 */
[----:B------:R-:W-:-:S05]  /*e1e0*/  IADD3 R3, PT, PT, -R3, RZ, RZ ;  /* 0x000000ff03037210 */ /* 0x000fca0007ffe1ff */
[----:B------:R-:W-:-:S04]  /*e1f0*/  IMAD R6, R3, UR6, R7 ;  /* 0x0000000603067c24 */ /* 0x000fc8000f8e0207 */
[----:B---3--:R-:W-:-:S07]  /*e200*/  IMAD R23, R6, UR4, R23 ;  /* 0x0000000406177c24 */ /* 0x008fce000f8e0217 */
.L_x_8042:
[----:B------:R-:W-:Y:S01]  /*e210*/  IMAD.MOV.U32 R19, RZ, RZ, RZ ;  /* 0x000000ffff137224 */ /* 0x000fe200078e00ff */
[----:B------:R-:W-:Y:S06]  /*e220*/  @!P0 BRA `(.L_x_8043) ;  /* 0x0000001000488947 */ /* 0x000fec0003800000 */
[----:B------:R-:W4:Y:S01]  /*e230*/  LDCU.64 UR6, c[0x0][0x568] ;  /* 0x0000ad00ff0677ac */ /* 0x000f220008000a00 */
[----:B------:R-:W-:Y:S01]  /*e240*/  IADD3 R5, PT, PT, R59, 0x1, RZ ;  /* 0x000000013b057810 */ /* 0x000fe20007ffe0ff */
[----:B------:R-:W-:Y:S01]  /*e250*/  IMAD.MOV.U32 R4, RZ, RZ, RZ ;  /* 0x000000ffff047224 */ /* 0x000fe200078e00ff */
[----:B------:R-:W-:Y:S01]  /*e260*/  ISETP.NE.AND P1, PT, R14, RZ, PT ;  /* 0x000000ff0e00720c */ /* 0x000fe20003f25270 */
[----:B------:R-:W5:Y:S01]  /*e270*/  LDCU UR4, c[0x0][0x570] ;  /* 0x0000ae00ff0477ac */ /* 0x000f620008000800 */
[----:B------:R-:W0:Y:S01]  /*e280*/  LDCU UR5, c[0x0][0x694] ;  /* 0x0000d280ff0577ac */ /* 0x000e220008000800 */
[----:B----4-:R-:W-:-:S05]  /*e290*/  IMAD.HI.U32 R6, R5, UR7, R4 ;  /* 0x0000000705067c27 */ /* 0x010fca000f8e0004 */
[----:B-----5:R-:W-:-:S04]  /*e2a0*/  SHF.R.U32.HI R7, RZ, UR4, R6 ;  /* 0x00000004ff077c19 */ /* 0x020fc80008011606 */
[----:B------:R-:W-:-:S05]  /*e2b0*/  IADD3 R4, PT, PT, -R7, RZ, RZ ;  /* 0x000000ff07047210 */ /* 0x000fca0007ffe1ff */
[----:B------:R-:W-:-:S04]  /*e2c0*/  IMAD R4, R4, UR6, R5 ;  /* 0x0000000604047c24 */ /* 0x000fc8000f8e0205 */
[----:B0-----:R-:W-:Y:S01]  /*e2d0*/  IMAD R19, R4, UR5, RZ ;  /* 0x0000000504137c24 */ /* 0x001fe2000f8e02ff */
[----:B------:R-:W-:Y:S06]  /*e2e0*/  @!P1 BRA `(.L_x_8043) ;  /* 0x0000001000189947 */ /* 0x000fec0003800000 */
[----:B------:R-:W0:Y:S01]  /*e2f0*/  LDCU.64 UR4, c[0x0][0x578] ;  /* 0x0000af00ff0477ac */ /* 0x000e220008000a00 */
[----:B------:R-:W-:Y:S01]  /*e300*/  IMAD.MOV.U32 R6, RZ, RZ, RZ ;  /* 0x000000ffff067224 */ /* 0x000fe200078e00ff */
[----:B------:R-:W-:Y:S01]  /*e310*/  ISETP.NE.AND P1, PT, R0, 0x2, PT ;  /* 0x000000020000780c */ /* 0x000fe20003f25270 */
[----:B------:R-:W4:Y:S01]  /*e320*/  LDCU UR6, c[0x0][0x574] ;  /* 0x0000ae80ff0677ac */ /* 0x000f220008000800 */
[----:B------:R-:W5:Y:S01]  /*e330*/  LDCU UR7, c[0x0][0x69c] ;  /* 0x0000d380ff0777ac */ /* 0x000f620008000800 */
[----:B0-----:R-:W-:-:S05]  /*e340*/  IMAD.HI.U32 R4, R7, UR4, R6 ;  /* 0x0000000407047c27 */ /* 0x001fca000f8e0006 */
[----:B------:R-:W-:-:S04]  /*e350*/  SHF.R.U32.HI R5, RZ, UR5, R4 ;  /* 0x00000005ff057c19 */ /* 0x000fc80008011604 */
[----:B------:R-:W-:-:S05]  /*e360*/  IADD3 R6, PT, PT, -R5, RZ, RZ ;  /* 0x000000ff05067210 */ /* 0x000fca0007ffe1ff */
[----:B----4-:R-:W-:-:S04]  /*e370*/  IMAD R6, R6, UR6, R7 ;  /* 0x0000000606067c24 */ /* 0x010fc8000f8e0207 */
[----:B-----5:R-:W-:Y:S01]  /*e380*/  IMAD R19, R6, UR7, R19 ;  /* 0x0000000706137c24 */ /* 0x020fe2000f8e0213 */
[----:B------:R-:W-:Y:S06]  /*e390*/  @!P1 BRA `(.L_x_8043) ;  /* 0x0000000c00ec9947 */ /* 0x000fec0003800000 */
[----:B------:R-:W0:Y:S01]  /*e3a0*/  LDCU.64 UR6, c[0x0][0x580] ;  /* 0x0000b000ff0677ac */ /* 0x000e220008000a00 */
[----:B------:R-:W-:Y:S01]  /*e3b0*/  IMAD.MOV.U32 R4, RZ, RZ, RZ ;  /* 0x000000ffff047224 */ /* 0x000fe200078e00ff */
[----:B------:R-:W-:Y:S01]  /*e3c0*/  ISETP.NE.AND P1, PT, R0, 0x3, PT ;  /* 0x000000030000780c */ /* 0x000fe20003f25270 */
[----:B------:R-:W4:Y:S01]  /*e3d0*/  LDCU UR4, c[0x0][0x588] ;  /* 0x0000b100ff0477ac */ /* 0x000f220008000800 */
[----:B------:R-:W5:Y:S01]  /*e3e0*/  LDCU UR5, c[0x0][0x6a4] ;  /* 0x0000d480ff0577ac */ /* 0x000f620008000800 */
[----:B0-----:R-:W-:-:S05]  /*e3f0*/  IMAD.HI.U32 R6, R5, UR7, R4 ;  /* 0x0000000705067c27 */ /* 0x001fca000f8e0004 */
[----:B----4-:R-:W-:-:S04]  /*e400*/  SHF.R.U32.HI R7, RZ, UR4, R6 ;  /* 0x00000004ff077c19 */ /* 0x010fc80008011606 */
[----:B------:R-:W-:-:S05]  /*e410*/  IADD3 R4, PT, PT, -R7, RZ, RZ ;  /* 0x000000ff07047210 */ /* 0x000fca0007ffe1ff */
[----:B------:R-:W-:-:S04]  /*e420*/  IMAD R4, R4, UR6, R5 ;  /* 0x0000000604047c24 */ /* 0x000fc8000f8e0205 */
        /* <DEDUP_REMOVED lines=233> */
[----:B------:R-:W1:Y:S01]  /*f2c0*/  LDCU.64 UR6, c[0x0][0x688] ;  /* 0x0000d100ff0677ac */ /* 0x000e620008000a00 */
[----:B------:R-:W-:Y:S01]  /*f2d0*/  IMAD.MOV.U32 R4, RZ, RZ, RZ ;  /* 0x000000ffff047224 */ /* 0x000fe200078e00ff */
[----:B------:R-:W0:Y:S01]  /*f2e0*/  LDCU UR4, c[0x0][0x690] ;  /* 0x0000d200ff0477ac */ /* 0x000e220008000800 */
[----:B------:R-:W4:Y:S02]  /*f2f0*/  LDCU UR5, c[0x0][0x754] ;  /* 0x0000ea80ff0577ac */ /* 0x000f240008000800 */
[----:B-1-3--:R-:W-:-:S05]  /*f300*/  IMAD.HI.U32 R3, R5, UR7, R4 ;  /* 0x0000000705037c27 */ /* 0x00afca000f8e0004 */
[----:B0-----:R-:W-:-:S04]  /*f310*/  SHF.R.U32.HI R3, RZ, UR4, R3 ;  /* 0x00000004ff037c19 */ /* 0x001fc80008011603 */
[----:B------:R-:W-:-:S05]  /*f320*/  IADD3 R3, PT, PT, -R3, RZ, RZ ;  /* 0x000000ff03037210 */ /* 0x000fca0007ffe1ff */
[----:B------:R-:W-:-:S04]  /*f330*/  IMAD R4, R3, UR6, R5 ;  /* 0x0000000603047c24 */ /* 0x000fc8000f8e0205 */
[----:B----4-:R-:W-:-:S07]  /*f340*/  IMAD R19, R4, UR5, R19 ;  /* 0x0000000504137c24 */ /* 0x010fce000f8e0213 */
.L_x_8043:
        /* <DEDUP_REMOVED lines=21> */
[----:B-1-3--:R-:W-:-:S05]  /*f4a0*/  IADD3 R3, PT, PT, -R5, RZ, RZ ;  /* 0x000000ff05037210 */ /* 0x00afca0007ffe1ff */
[----:B----4-:R-:W-:-:S04]  /*f4b0*/  IMAD R7, R3, UR6, R7 ;  /* 0x0000000603077c24 */ /* 0x010fc8000f8e0207 */
[----:B-----5:R-:W-:Y:S01]  /*f4c0*/  IMAD R18, R7, UR7, R18 ;  /* 0x0000000707127c24 */ /* 0x020fe2000f8e0212 */
        /* <DEDUP_REMOVED lines=252> */
.L_x_8044:
        /* <DEDUP_REMOVED lines=276> */
.L_x_8045:
[----:B------:R-:W4:Y:S01]  /*115d0*/  LDCU.64 UR4, c[0x0][0x778] ;  /* 0x0000ef00ff0477ac */ /* 0x000f220008000a00 */
[----:B------:R-:W-:Y:S02]  /*115e0*/  PLOP3.LUT P0, PT, PT, PT, PT, 0x80, 0x8 ;  /* 0x000000000008781c */ /* 0x000fe40003f0f070 */
[----:B------:R-:W-:Y:S01]  /*115f0*/  CS2R R4, SRZ ;  /* 0x0000000000047805 */ /* 0x000fe2000001ff00 */
[----:B----4-:R-:W-:-:S04]  /*11600*/  UISETP.NE.U32.AND UP0, UPT, UR4, URZ, UPT ;  /* 0x000000ff0400728c */ /* 0x010fc8000bf05070 */
[----:B------:R-:W-:-:S09]  /*11610*/  UISETP.NE.AND.EX UP0, UPT, UR5, URZ, UPT, UP0 ;  /* 0x000000ff0500728c */ /* 0x000fd2000bf05300 */
[----:B------:R-:W-:Y:S05]  /*11620*/  BRA.U !UP0, `(.L_x_8046) ;  /* 0x00000005083c7547 */ /* 0x000fea000b800000 */
[----:B-1-3--:R-:W-:Y:S01]  /*11630*/  HFMA2 R3, -RZ, RZ, 0, 4.76837158203125e-07 ;  /* 0x00000008ff037431 */ /* 0x00afe200000001ff */
[----:B------:R-:W-:Y:S01]  /*11640*/  BSSY.RECONVERGENT B0, `(.L_x_8047) ;  /* 0x0000018000007945 */ /* 0x000fe20003800200 */
[----:B------:R-:W-:-:S07]  /*11650*/  IMAD.MOV.U32 R8, RZ, RZ, 0x4 ;  /* 0x00000004ff087424 */ /* 0x000fce00078e00ff */
.L_x_8048:
[----:B------:R-:W1:Y:S08]  /*11660*/  I2F.U32.RP R6, R3 ;  /* 0x0000000300067306 */ /* 0x000e700000209000 */
[----:B-1----:R-:W1:Y:S02]  /*11670*/  MUFU.RCP R6, R6 ;  /* 0x0000000600067308 */ /* 0x002e640000001000 */
[----:B-1----:R-:W-:-:S06]  /*11680*/  VIADD R4, R6, 0xffffffe ;  /* 0x0ffffffe06047836 */ /* 0x002fcc0000000000 */
[----:B------:R1:W3:Y:S02]  /*11690*/  F2I.FTZ.U32.TRUNC.NTZ R5, R4 ;  /* 0x0000000400057305 */ /* 0x0002e4000021f000 */
[----:B-1----:R-:W-:Y:S01]  /*116a0*/  IMAD.MOV.U32 R4, RZ, RZ, RZ ;  /* 0x000000ffff047224 */ /* 0x002fe200078e00ff */
[----:B---3--:R-:W-:-:S05]  /*116b0*/  IADD3 R10, PT, PT, RZ, -R5, RZ ;  /* 0x80000005ff0a7210 */ /* 0x008fca0007ffe0ff */
[----:B------:R-:W-:Y:S02]  /*116c0*/  IMAD R7, R10, R3, RZ ;  /* 0x000000030a077224 */ /* 0x000fe400078e02ff */
[----:B------:R-:W-:Y:S02]  /*116d0*/  IMAD.MOV.U32 R10, RZ, RZ, R3 ;  /* 0x000000ffff0a7224 */ /* 0x000fe400078e0003 */
        /* <DEDUP_REMOVED lines=15> */
.L_x_8047:
        /* <DEDUP_REMOVED lines=43> */
.L_x_8050:
[----:B------:R-:W-:-:S07]  /*11a80*/  MOV R6, 0x11aa0 ;  /* 0x00011aa000067802 */ /* 0x000fce0000000f00 */
[----:B0-2---:R-:W-:Y:S05]  /*11a90*/  CALL.REL.NOINC `($__internal_21_$__cuda_sm20_div_u64) ;  /* 0x0000007400a87944 */ /* 0x005fea0003c00000 */
.L_x_8051:
[----:B------:R-:W-:Y:S05]  /*11aa0*/  BSYNC.RECONVERGENT B0 ;  /* 0x0000000000007941 */ /* 0x000fea0003800200 */
.L_x_8049:
[----:B------:R-:W1:Y:S02]  /*11ab0*/  LDCU.64 UR4, c[0x0][0x778] ;  /* 0x0000ef00ff0477ac */ /* 0x000e640008000a00 */
[----:B-1----:R-:W-:Y:S02]  /*11ac0*/  UISETP.NE.U32.AND UP0, UPT, UR4, URZ, UPT ;  /* 0x000000ff0400728c */ /* 0x002fe4000bf05070 */
[----:B------:R-:W-:Y:S02]  /*11ad0*/  IADD3 R4, P1, PT, R4, UR4, RZ ;  /* 0x0000000404047c10 */ /* 0x000fe4000ff3e0ff */
[----:B------:R-:W-:Y:S02]  /*11ae0*/  UISETP.NE.AND.EX UP0, UPT, UR5, URZ, UPT, UP0 ;  /* 0x000000ff0500728c */ /* 0x000fe4000bf05300 */
[----:B------:R-:W-:-:S04]  /*11af0*/  IADD3.X R5, PT, PT, R5, UR5, RZ, P1, !PT ;  /* 0x0000000505057c10 */ /* 0x000fc80008ffe4ff */
[----:B------:R-:W-:-:S04]  /*11b00*/  PLOP3.LUT P0, PT, PT, PT, UP0, 0x80, 0x8 ;  /* 0x000000000008781c */ /* 0x000fc80003f0f008 */
[----:B------:R-:W-:-:S13]  /*11b10*/  PLOP3.LUT P0, PT, P0, PT, PT, 0x8, 0x80 ;  /* 0x000000000080781c */ /* 0x000fda000070e170 */
.L_x_8046:
[----:B------:R-:W4:Y:S02]  /*11b20*/  LDCU UR4, c[0x0][0x3b0] ;  /* 0x00007600ff0477ac */ /* 0x000f240008000800 */
[----:B----4-:R-:W-:-:S09]  /*11b30*/  UISETP.NE.AND UP0, UPT, UR4, URZ, UPT ;  /* 0x000000ff0400728c */ /* 0x010fd2000bf05270 */
[----:B------:R-:W-:Y:S05]  /*11b40*/  BRA.U !UP0, `(.L_x_8052) ;  /* 0x00000065089c7547 */ /* 0x000fea000b800000 */
[----:B------:R-:W4:Y:S01]  /*11b50*/  S2R R6, SR_CTAID.X ;  /* 0x0000000000067919 */ /* 0x000f220000002500 */
[----:B------:R-:W1:Y:S01]  /*11b60*/  LDCU UR4, c[0x0][0x3b4] ;  /* 0x00007680ff0477ac */ /* 0x000e620008000800 */
[----:B------:R-:W-:Y:S01]  /*11b70*/  HFMA2 R23, -RZ, RZ, 0, 0 ;  /* 0x00000000ff177431 */ /* 0x000fe200000001ff */
[----:B------:R-:W5:Y:S01]  /*11b80*/  LDCU UR7, c[0x0][0x564] ;  /* 0x0000ac80ff0777ac */ /* 0x000f620008000800 */
[----:B------:R-:W0:Y:S01]  /*11b90*/  LDCU UR5, c[0x0][0x3b8] ;  /* 0x00007700ff0577ac */ /* 0x000e220008000800 */
[----:B------:R-:W4:Y:S01]  /*11ba0*/  LDCU UR6, c[0x0][0x3a0] ;  /* 0x00007400ff0677ac */ /* 0x000f220008000800 */
[----:B-1-3--:R-:W-:Y:S01]  /*11bb0*/  IMAD R3, R17, UR4, RZ ;  /* 0x0000000411037c24 */ /* 0x00afe2000f8e02ff */
[----:B-----5:R-:W-:-:S03]  /*11bc0*/  UISETP.NE.AND UP0, UPT, UR7, URZ, UPT ;  /* 0x000000ff0700728c */ /* 0x020fc6000bf05270 */
[----:B0-----:R-:W-:-:S04]  /*11bd0*/  IMAD R3, R2, UR5, R3 ;  /* 0x0000000502037c24 */ /* 0x001fc8000f8e0203 */
[----:B----4-:R-:W-:-:S04]  /*11be0*/  IMAD R3, R6, UR6, R3 ;  /* 0x0000000606037c24 */ /* 0x010fc8000f8e0203 */
[----:B------:R-:W-:Y:S01]  /*11bf0*/  IMAD.SHL.U32 R9, R3, 0x4, RZ ;  /* 0x0000000403097824 */ /* 0x000fe200078e00ff */
[----:B------:R-:W-:Y:S06]  /*11c00*/  BRA.U !UP0, `(.L_x_8053) ;  /* 0x0000001108447547 */ /* 0x000fec000b800000 */
[----:B------:R-:W0:Y:S01]  /*11c10*/  LDCU.64 UR6, c[0x0][0x568] ;  /* 0x0000ad00ff0677ac */ /* 0x000e220008000a00 */
[----:B------:R-:W-:Y:S02]  /*11c20*/  MOV R8, RZ ;  /* 0x000000ff00087202 */ /* 0x000fe40000000f00 */
[----:B------:R-:W-:Y:S01]  /*11c30*/  ISETP.NE.AND P1, PT, R14, RZ, PT ;  /* 0x000000ff0e00720c */ /* 0x000fe20003f25270 */
[----:B------:R-:W1:Y:S01]  /*11c40*/  LDCU UR4, c[0x0][0x570] ;  /* 0x0000ae00ff0477ac */ /* 0x000e620008000800 */
[----:B------:R-:W3:Y:S01]  /*11c50*/  LDCU UR5, c[0x0][0x694] ;  /* 0x0000d280ff0577ac */ /* 0x000ee20008000800 */
[----:B0-----:R-:W-:-:S05]  /*11c60*/  IMAD.HI.U32 R10, R9, UR7, R8 ;  /* 0x00000007090a7c27 */ /* 0x001fca000f8e0008 */
[----:B-1----:R-:W-:-:S05]  /*11c70*/  SHF.R.U32.HI R11, RZ, UR4, R10 ;  /* 0x00000004ff0b7c19 */ /* 0x002fca000801160a */
[----:B------:R-:W-:-:S04]  /*11c80*/  IMAD.MOV R3, RZ, RZ, -R11 ;  /* 0x000000ffff037224 */ /* 0x000fc800078e0a0b */
[----:B------:R-:W-:-:S04]  /*11c90*/  IMAD R3, R3, UR6, R9 ;  /* 0x0000000603037c24 */ /* 0x000fc8000f8e0209 */
[----:B---3--:R-:W-:Y:S01]  /*11ca0*/  IMAD R23, R3, UR5, RZ ;  /* 0x0000000503177c24 */ /* 0x008fe2000f8e02ff */
[----:B------:R-:W-:Y:S06]  /*11cb0*/  @!P1 BRA `(.L_x_8053) ;  /* 0x0000001000189947 */ /* 0x000fec0003800000 */
[----:B------:R-:W0:Y:S01]  /*11cc0*/  LDCU.64 UR4, c[0x0][0x578] ;  /* 0x0000af00ff0477ac */ /* 0x000e220008000a00 */
[----:B------:R-:W-:Y:S02]  /*11cd0*/  MOV R10, RZ ;  /* 0x000000ff000a7202 */ /* 0x000fe40000000f00 */
[----:B------:R-:W-:Y:S01]  /*11ce0*/  ISETP.NE.AND P1, PT, R0, 0x2, PT ;  /* 0x000000020000780c */ /* 0x000fe20003f25270 */
[----:B------:R-:W1:Y:S01]  /*11cf0*/  LDCU UR6, c[0x0][0x574] ;  /* 0x0000ae80ff0677ac */ /* 0x000e620008000800 */
[----:B------:R-:W3:Y:S01]  /*11d00*/  LDCU UR7, c[0x0][0x69c] ;  /* 0x0000d380ff0777ac */ /* 0x000ee20008000800 */
[----:B0-----:R-:W-:-:S05]  /*11d10*/  IMAD.HI.U32 R12, R11, UR4, R10 ;  /* 0x000000040b0c7c27 */ /* 0x001fca000f8e000a */
[----:B--2---:R-:W-:-:S05]  /*11d20*/  SHF.R.U32.HI R13, RZ, UR5, R12 ;  /* 0x00000005ff0d7c19 */ /* 0x004fca000801160c */
        /* <DEDUP_REMOVED lines=255> */
.L_x_8053:
[----:B------:R-:W-:Y:S01]  /*12d20*/  MOV R19, RZ ;  /* 0x000000ff00137202 */ /* 0x000fe20000000f00 */
[----:B------:R-:W-:Y:S06]  /*12d30*/  BRA.U !UP0, `(.L_x_8054) ;  /* 0x0000001108487547 */ /* 0x000fec000b800000 */
[----:B------:R-:W0:Y:S01]  /*12d40*/  LDCU.64 UR6, c[0x0][0x568] ;  /* 0x0000ad00ff0677ac */ /* 0x000e220008000a00 */
[----:B------:R-:W-:Y:S01]  /*12d50*/  MOV R10, RZ ;  /* 0x000000ff000a7202 */ /* 0x000fe20000000f00 */
[----:B------:R-:W-:Y:S01]  /*12d60*/  VIADD R11, R9, 0x1 ;  /* 0x00000001090b7836 */ /* 0x000fe20000000000 */
[----:B------:R-:W-:Y:S01]  /*12d70*/  ISETP.NE.AND P1, PT, R14, RZ, PT ;  /* 0x000000ff0e00720c */ /* 0x000fe20003f25270 */
[----:B------:R-:W2:Y:S01]  /*12d80*/  LDCU UR4, c[0x0][0x570] ;  /* 0x0000ae00ff0477ac */ /* 0x000ea20008000800 */
[----:B------:R-:W1:Y:S01]  /*12d90*/  LDCU UR5, c[0x0][0x694] ;  /* 0x0000d280ff0577ac */ /* 0x000e620008000800 */
[----:B0-----:R-:W-:-:S05]  /*12da0*/  IMAD.HI.U32 R12, R11, UR7, R10 ;  /* 0x000000070b0c7c27 */ /* 0x001fca000f8e000a */
[----:B--2---:R-:W-:-:S05]  /*12db0*/  SHF.R.U32.HI R13, RZ, UR4, R12 ;  /* 0x00000004ff0d7c19 */ /* 0x004fca000801160c */
        /* <DEDUP_REMOVED lines=266> */
.L_x_8054:
[----:B------:R-:W-:Y:S01]  /*13e60*/  MOV R18, RZ ;  /* 0x000000ff00127202 */ /* 0x000fe20000000f00 */
[----:B------:R-:W-:Y:S06]  /*13e70*/  BRA.U !UP0, `(.L_x_8055) ;  /* 0x0000001108487547 */ /* 0x000fec000b800000 */
[----:B------:R-:W0:Y:S01]  /*13e80*/  LDCU.64 UR6, c[0x0][0x568] ;  /* 0x0000ad00ff0677ac */ /* 0x000e220008000a00 */
[----:B------:R-:W-:Y:S02]  /*13e90*/  HFMA2 R10, -RZ, RZ, 0, 0 ;  /* 0x00000000ff0a7431 */ /* 0x000fe400000001ff */
        /* <DEDUP_REMOVED lines=272> */
.L_x_8055:
        /* <DEDUP_REMOVED lines=276> */
.L_x_8056:
        /* <DEDUP_REMOVED lines=17> */
[----:B------:R-:W3:Y:S01]  /*161f0*/  LDCU UR5, c[0x0][0x360] ;  /* 0x00006c00ff0577ac */ /* 0x000ee20008000800 */
[----:B--2---:R-:W-:Y:S01]  /*16200*/  MOV R32, R22 ;  /* 0x0000001600207202 */ /* 0x004fe20000000f00 */
[----:B0-----:R-:W-:-:S10]  /*16210*/  IMAD R0, R6, UR4, R3 ;  /* 0x0000000406007c24 */ /* 0x001fd4000f8e0203 */
[----:B---3--:R-:W-:Y:S01]  /*16220*/  @!P1 IMAD R0, R0, UR5, R17 ;  /* 0x0000000500009c24 */ /* 0x008fe2000f8e0211 */
[----:B------:R-:W-:-:S03]  /*16230*/  PLOP3.LUT P1, PT, PT, PT, PT, 0x80, 0x8 ;  /* 0x000000000008781c */ /* 0x000fc60003f2f070 */
[----:B-1----:R-:W-:-:S05]  /*16240*/  IMAD.WIDE.U32 R8, R0, 0x20, R8 ;  /* 0x0000002000087825 */ /* 0x002fca00078e0008 */
[----:B------:R0:W-:Y:S04]  /*16250*/  STG.E.64 desc[UR36][R8.64], R28 ;  /* 0x0000001c08007986 */ /* 0x0001e8000c101b24 */
[----:B------:R0:W-:Y:S04]  /*16260*/  STG.E.64 desc[UR36][R8.64+0x8], R24 ;  /* 0x0000081808007986 */ /* 0x0001e8000c101b24 */
[----:B------:R0:W-:Y:S04]  /*16270*/  STG.E.64 desc[UR36][R8.64+0x10], R32 ;  /* 0x0000102008007986 */ /* 0x0001e8000c101b24 */
[----:B------:R0:W-:Y:S02]  /*16280*/  STG.E.64 desc[UR36][R8.64+0x18], R26 ;  /* 0x0000181a08007986 */ /* 0x0001e4000c101b24 */
.L_x_8058:
[----:B------:R-:W-:Y:S05]  /*16290*/  BSYNC.RECONVERGENT B0 ;  /* 0x0000000000007941 */ /* 0x000fea0003800200 */
.L_x_8057:
        /* <DEDUP_REMOVED lines=18> */
[----:B------:R-:W3:Y:S01]  /*163c0*/  POPC R3, UR5 ;  /* 0x0000000500037d09 */ /* 0x000ee20008000000 */
[----:B0-----:R-:W-:Y:S01]  /*163d0*/  IMAD.WIDE.U32 R8, R6, 0x4, R8 ;  /* 0x0000000406087825 */ /* 0x001fe200078e0008 */
[----:B-1----:R-:W-:-:S13]  /*163e0*/  ISETP.EQ.U32.AND P2, PT, R7, R0, PT ;  /* 0x000000000700720c */ /* 0x002fda0003f42070 */
[----:B---3--:R-:W3:Y:S01]  /*163f0*/  @P2 ATOMG.E.ADD.STRONG.GPU PT, R8, desc[UR36][R8.64], R3 ;  /* 0x80000003080829a8 */ /* 0x008ee200081ef124 */
[----:B------:R-:W0:Y:S01]  /*16400*/  S2UR UR6, SR_CgaCtaId ;  /* 0x00000000000679c3 */ /* 0x000e220000008800 */
[----:B------:R-:W1:Y:S01]  /*16410*/  LDCU UR4, c[0x0][0x374] ;  /* 0x00006e80ff0477ac */ /* 0x000e620008000800 */
[----:B------:R-:W4:Y:S01]  /*16420*/  S2R R10, SR_LTMASK ;  /* 0x00000000000a7919 */ /* 0x000f220000003900 */
[----:B-1----:R-:W-:Y:S01]  /*16430*/  UIADD3 UR4, UPT, UPT, UR4, -0x1, URZ ;  /* 0xffffffff04047890 */ /* 0x002fe2000fffe0ff */
[----:B----4-:R-:W-:Y:S01]  /*16440*/  LOP3.LUT R10, R10, UR5, RZ, 0xc0, !PT ;  /* 0x000000050a0a7c12 */ /* 0x010fe2000f8ec0ff */
[----:B------:R-:W-:Y:S02]  /*16450*/  UMOV UR5, 0x400 ;  /* 0x0000040000057882 */ /* 0x000fe40000000000 */
[----:B0-----:R-:W-:Y:S01]  /*16460*/  ULEA UR5, UR6, UR5, 0x18 ;  /* 0x0000000506057291 */ /* 0x001fe2000f8ec0ff */
[----:B------:R-:W0:Y:S01]  /*16470*/  POPC R11, R10 ;  /* 0x0000000a000b7309 */ /* 0x000e220000000000 */
[----:B---3--:R-:W0:Y:S02]  /*16480*/  SHFL.IDX PT, R0, R8, R7, 0x1f ;  /* 0x00001f0708007589 */ /* 0x008e2400000e0000 */
[----:B0-----:R-:W-:-:S05]  /*16490*/  IMAD.IADD R0, R0, 0x1, R11 ;  /* 0x0000000100007824 */ /* 0x001fca00078e020b */
[----:B------:R-:W-:-:S04]  /*164a0*/  ISETP.NE.AND P2, PT, R0, UR4, PT ;  /* 0x0000000400007c0c */ /* 0x000fc8000bf45270 */
[----:B------:R-:W-:-:S05]  /*164b0*/  SEL R0, RZ, 0x1, P2 ;  /* 0x00000001ff007807 */ /* 0x000fca0001000000 */
[----:B------:R1:W-:Y:S04]  /*164c0*/  STS.U8 [UR5], R0 ;  /* 0x00000000ff007988 */ /* 0x0003e80008000005 */
.L_x_8060:
[----:B------:R-:W-:Y:S05]  /*164d0*/  BSYNC.RECONVERGENT B0 ;  /* 0x0000000000007941 */ /* 0x000fea0003800200 */
.L_x_8059:
        /* <DEDUP_REMOVED lines=20> */
[----:B0-2---:R-:W-:Y:S01]  /*16620*/  MOV R28, UR10 ;  /* 0x0000000a001c7c02 */ /* 0x005fe20008000f00 */
[----:B------:R-:W-:-:S07]  /*16630*/  IMAD.U32 R29, RZ, RZ, UR11 ;  /* 0x0000000bff1d7e24 */ /* 0x000fce000f8e00ff */
[----:B------:R-:W-:Y:S05]  /*16640*/  BRA.U !UP0, `(.L_x_8062) ;  /* 0x0000000108a87547 */ /* 0x000fea000b800000 */
[----:B------:R-:W0:Y:S01]  /*16650*/  LDCU UR5, c[0x0][0x360] ;  /* 0x00006c00ff0577ac */ /* 0x000e220008000800 */
[----:B------:R-:W-:Y:S01]  /*16660*/  MOV R26, UR10 ;  /* 0x0000000a001a7c02 */ /* 0x000fe20008000f00 */
[----:B------:R-:W-:Y:S01]  /*16670*/  IMAD.U32 R31, RZ, RZ, UR11 ;  /* 0x0000000bff1f7e24 */ /* 0x000fe2000f8e00ff */
[----:B------:R-:W-:Y:S01]  /*16680*/  MOV R24, UR10 ;  /* 0x0000000a00187c02 */ /* 0x000fe20008000f00 */
[----:B------:R-:W1:Y:S01]  /*16690*/  LDCU UR8, c[0x0][0x3a4] ;  /* 0x00007480ff0877ac */ /* 0x000e620008000800 */
[----:B------:R-:W-:Y:S01]  /*166a0*/  IMAD.U32 R25, RZ, RZ, UR11 ;  /* 0x0000000bff197e24 */ /* 0x000fe2000f8e00ff */
[----:B------:R-:W-:Y:S01]  /*166b0*/  MOV R22, UR10 ;  /* 0x0000000a00167c02 */ /* 0x000fe20008000f00 */
[----:B------:R-:W-:Y:S02]  /*166c0*/  IMAD.U32 R3, RZ, RZ, UR11 ;  /* 0x0000000bff037e24 */ /* 0x000fe4000f8e00ff */
        /* <DEDUP_REMOVED lines=9> */
[----:B------:R-:W-:Y:S01]  /*16760*/  IMAD.U32 R25, RZ, RZ, UR11 ;  /* 0x0000000bff197e24 */ /* 0x000fe2000f8e00ff */
[----:B------:R-:W-:Y:S01]  /*16770*/  MOV R22, UR10 ;  /* 0x0000000a00167c02 */ /* 0x000fe20008000f00 */
[----:B------:R-:W-:Y:S01]  /*16780*/  IMAD.U32 R3, RZ, RZ, UR11 ;  /* 0x0000000bff037e24 */ /* 0x000fe2000f8e00ff */
[----:B------:R-:W2:Y:S01]  /*16790*/  LDC.64 R20, c[0x0][0x780] ;  /* 0x0001e000ff147b82 */ /* 0x000ea20000000a00 */
[----:B0-----:R-:W-:-:S02]  /*167a0*/  IMAD R27, R6, UR7, RZ ;  /* 0x00000007061b7c24 */ /* 0x001fc4000f8e02ff */
[----:B-1----:R-:W-:-:S07]  /*167b0*/  IMAD R33, R33, UR5, RZ ;  /* 0x0000000521217c24 */ /* 0x002fce000f8e02ff */
.L_x_8065:
[----:B------:R-:W-:-:S05]  /*167c0*/  IADD3 R7, PT, PT, R27, R0, RZ ;  /* 0x000000001b077210 */ /* 0x000fca0007ffe0ff */
[----:B--2---:R-:W-:-:S05]  /*167d0*/  IMAD.WIDE.U32 R6, R7, 0x20, R20 ;  /* 0x0000002007067825 */ /* 0x004fca00078e0014 */
        /* <DEDUP_REMOVED lines=16> */
.L_x_8064:
[----:B------:R-:W-:Y:S05]  /*168e0*/  BRA `(.L_x_8063) ;  /* 0x00000000009c7947 */ /* 0x000fea0003800000 */
.L_x_8062:
[----:B------:R-:W0:Y:S01]  /*168f0*/  LDCU UR7, c[0x0][0x3a4] ;  /* 0x00007480ff0777ac */ /* 0x000e220008000800 */
[----:B------:R-:W-:Y:S01]  /*16900*/  MOV R26, UR10 ;  /* 0x0000000a001a7c02 */ /* 0x000fe20008000f00 */
[----:B------:R-:W-:Y:S01]  /*16910*/  IMAD.U32 R31, RZ, RZ, UR11 ;  /* 0x0000000bff1f7e24 */ /* 0x000fe2000f8e00ff */
[----:B------:R-:W-:Y:S01]  /*16920*/  MOV R24, UR10 ;  /* 0x0000000a00187c02 */ /* 0x000fe20008000f00 */
[----:B------:R-:W-:Y:S01]  /*16930*/  IMAD.U32 R25, RZ, RZ, UR11 ;  /* 0x0000000bff197e24 */ /* 0x000fe2000f8e00ff */
[----:B------:R-:W-:Y:S01]  /*16940*/  MOV R22, UR10 ;  /* 0x0000000a00167c02 */ /* 0x000fe20008000f00 */
[----:B------:R-:W-:Y:S01]  /*16950*/  IMAD.U32 R3, RZ, RZ, UR11 ;  /* 0x0000000bff037e24 */ /* 0x000fe2000f8e00ff */
[----:B0-----:R-:W-:-:S13]  /*16960*/  ISETP.GE.U32.AND P2, PT, R2, UR7, PT ;  /* 0x0000000702007c0c */ /* 0x001fda000bf46070 */
[----:B------:R-:W-:Y:S05]  /*16970*/  @P2 BRA `(.L_x_8063) ;  /* 0x0000000000782947 */ /* 0x000fea0003800000 */
[----:B------:R-:W0:Y:S01]  /*16980*/  LDCU UR5, c[0x0][0x374] ;  /* 0x00006e80ff0577ac */ /* 0x000e220008000800 */
[----:B------:R-:W1:Y:S01]  /*16990*/  LDC R30, c[0x0][0x360] ;  /* 0x0000d800ff1e7b82 */ /* 0x000e620000000800 */
[----:B------:R-:W-:Y:S01]  /*169a0*/  MOV R26, UR10 ;  /* 0x0000000a001a7c02 */ /* 0x000fe20008000f00 */
[----:B------:R-:W-:Y:S01]  /*169b0*/  IMAD.U32 R31, RZ, RZ, UR11 ;  /* 0x0000000bff1f7e24 */ /* 0x000fe2000f8e00ff */
[----:B------:R-:W-:Y:S01]  /*169c0*/  MOV R24, UR10 ;  /* 0x0000000a00187c02 */ /* 0x000fe20008000f00 */
[----:B------:R-:W-:Y:S01]  /*169d0*/  IMAD.U32 R25, RZ, RZ, UR11 ;  /* 0x0000000bff197e24 */ /* 0x000fe2000f8e00ff */
[----:B------:R-:W-:Y:S01]  /*169e0*/  MOV R22, UR10 ;  /* 0x0000000a00167c02 */ /* 0x000fe20008000f00 */
[----:B------:R-:W-:Y:S01]  /*169f0*/  IMAD.U32 R3, RZ, RZ, UR11 ;  /* 0x0000000bff037e24 */ /* 0x000fe2000f8e00ff */
[----:B------:R-:W-:Y:S01]  /*16a00*/  MOV R27, R2 ;  /* 0x00000002001b7202 */ /* 0x000fe20000000f00 */
[----:B------:R-:W2:Y:S08]  /*16a10*/  LDC.64 R20, c[0x0][0x780] ;  /* 0x0001e000ff147b82 */ /* 0x000eb00000000a00 */
[----:B------:R-:W3:Y:S01]  /*16a20*/  LDC R32, c[0x0][0x364] ;  /* 0x0000d900ff207b82 */ /* 0x000ee20000000800 */
[----:B0-----:R-:W-:-:S07]  /*16a30*/  IMAD R0, R6, UR5, RZ ;  /* 0x0000000506007c24 */ /* 0x001fce000f8e02ff */
.L_x_8066:
[----:B------:R-:W-:-:S04]  /*16a40*/  IMAD.IADD R6, R0, 0x1, R27 ;  /* 0x0000000100067824 */ /* 0x000fc800078e021b */
[----:B-1----:R-:W-:-:S04]  /*16a50*/  IMAD R7, R6, R30, R17 ;  /* 0x0000001e06077224 */ /* 0x002fc800078e0211 */
[----:B--2---:R-:W-:-:S05]  /*16a60*/  IMAD.WIDE.U32 R6, R7, 0x20, R20 ;  /* 0x0000002007067825 */ /* 0x004fca00078e0014 */
[----:B------:R-:W2:Y:S04]  /*16a70*/  LDG.E.64 R8, desc[UR36][R6.64] ;  /* 0x0000002406087981 */ /* 0x000ea8000c1e1b00 */
[----:B------:R-:W4:Y:S04]  /*16a80*/  LDG.E.64 R12, desc[UR36][R6.64+0x10] ;  /* 0x00001024060c7981 */ /* 0x000f28000c1e1b00 */
[----:B------:R-:W5:Y:S04]  /*16a90*/  LDG.E.64 R10, desc[UR36][R6.64+0x8] ;  /* 0x00000824060a7981 */ /* 0x000f68000c1e1b00 */
[----:B------:R-:W5:Y:S01]  /*16aa0*/  LDG.E.64 R14, desc[UR36][R6.64+0x18] ;  /* 0x00001824060e7981 */ /* 0x000f62000c1e1b00 */
[----:B---3--:R-:W-:Y:S01]  /*16ab0*/  IMAD.IADD R27, R32, 0x1, R27 ;  /* 0x00000001201b7824 */ /* 0x008fe200078e021b */
[----:B--2---:R-:W-:-:S04]  /*16ac0*/  IADD3 R28, P2, PT, R8, R28, RZ ;  /* 0x0000001c081c7210 */ /* 0x004fc80007f5e0ff */
[----:B------:R-:W-:Y:S02]  /*16ad0*/  IADD3.X R29, PT, PT, R9, R29, RZ, P2, !PT ;  /* 0x0000001d091d7210 */ /* 0x000fe400017fe4ff */
[----:B------:R-:W-:Y:S02]  /*16ae0*/  ISETP.GE.U32.AND P2, PT, R27, UR7, PT ;  /* 0x000000071b007c0c */ /* 0x000fe4000bf46070 */
[----:B----4-:R-:W-:Y:S02]  /*16af0*/  IADD3 R24, P4, PT, R12, R24, RZ ;  /* 0x000000180c187210 */ /* 0x010fe40007f9e0ff */
[----:B-----5:R-:W-:Y:S02]  /*16b00*/  IADD3 R26, P3, PT, R10, R26, RZ ;  /* 0x0000001a0a1a7210 */ /* 0x020fe40007f7e0ff */
[----:B------:R-:W-:Y:S01]  /*16b10*/  IADD3 R22, P5, PT, R14, R22, RZ ;  /* 0x000000160e167210 */ /* 0x000fe20007fbe0ff */
[----:B------:R-:W-:Y:S01]  /*16b20*/  IMAD.X R25, R13, 0x1, R25, P4 ;  /* 0x000000010d197824 */ /* 0x000fe200020e0619 */
[----:B------:R-:W-:-:S02]  /*16b30*/  IADD3.X R31, PT, PT, R11, R31, RZ, P3, !PT ;  /* 0x0000001f0b1f7210 */ /* 0x000fc40001ffe4ff */
[----:B------:R-:W-:-:S03]  /*16b40*/  IADD3.X R3, PT, PT, R15, R3, RZ, P5, !PT ;  /* 0x000000030f037210 */ /* 0x000fc60002ffe4ff */
[----:B------:R-:W-:Y:S06]  /*16b50*/  @!P2 BRA `(.L_x_8066) ;  /* 0xfffffffc00b8a947 */ /* 0x000fec000383ffff */
.L_x_8063:
[----:B------:R-:W-:Y:S05]  /*16b60*/  BSYNC.RECONVERGENT B0 ;  /* 0x0000000000007941 */ /* 0x000fea0003800200 */
.L_x_8061:
[----:B------:R-:W0:Y:S01]  /*16b70*/  LDCU UR5, c[0x0][0x360] ;  /* 0x00006c00ff0577ac */ /* 0x000e220008000800 */
[----:B------:R-:W-:Y:S01]  /*16b80*/  IMAD.MOV.U32 R30, RZ, RZ, R26 ;  /* 0x000000ffff1e7224 */ /* 0x000fe200078e001a */
[----:B------:R-:W-:Y:S01]  /*16b90*/  MOV R8, R24 ;  /* 0x0000001800087202 */ /* 0x000fe20000000f00 */
[----:B------:R-:W-:Y:S01]  /*16ba0*/  IMAD.MOV.U32 R9, RZ, RZ, R25 ;  /* 0x000000ffff097224 */ /* 0x000fe200078e0019 */
[----:B------:R-:W-:Y:S01]  /*16bb0*/  UIADD3 UR4, UPT, UPT, UR4, 0x10, URZ ;  /* 0x0000001004047890 */ /* 0x000fe2000fffe0ff */
[----:B------:R-:W-:Y:S01]  /*16bc0*/  MOV R10, R22 ;  /* 0x00000016000a7202 */ /* 0x000fe20000000f00 */
[----:B------:R-:W-:Y:S02]  /*16bd0*/  IMAD.MOV.U32 R11, RZ, RZ, R3 ;  /* 0x000000ffff0b7224 */ /* 0x000fe400078e0003 */
        /* <DEDUP_REMOVED lines=9> */
.L_x_8070:
        /* <DEDUP_REMOVED lines=9> */
[----:B------:R-:W1:Y:S04]  /*16d00*/  LDS.128 R12, [R0+0x10] ;  /* 0x00001000000c7984 */ /* 0x000e680000000c00 */
[----:B0-----:R-:W0:Y:S01]  /*16d10*/  LDS.128 R8, [R0] ;  /* 0x0000000000087984 */ /* 0x001e220000000c00 */
[----:B-1----:R-:W-:Y:S02]  /*16d20*/  IADD3 R24, P4, PT, R12, R24, RZ ;  /* 0x000000180c187210 */ /* 0x002fe40007f9e0ff */
[----:B------:R-:W-:Y:S02]  /*16d30*/  IADD3 R22, P5, PT, R14, R22, RZ ;  /* 0x000000160e167210 */ /* 0x000fe40007fbe0ff */
[----:B0-----:R-:W-:Y:S01]  /*16d40*/  IADD3 R28, P2, PT, R8, R28, RZ ;  /* 0x0000001c081c7210 */ /* 0x001fe20007f5e0ff */
[----:B------:R-:W-:Y:S01]  /*16d50*/  IMAD.X R25, R13, 0x1, R25, P4 ;  /* 0x000000010d197824 */ /* 0x000fe200020e0619 */
[----:B------:R-:W-:-:S02]  /*16d60*/  IADD3 R26, P3, PT, R10, R26, RZ ;  /* 0x0000001a0a1a7210 */ /* 0x000fc40007f7e0ff */
        /* <DEDUP_REMOVED lines=8> */
[----:B------:R1:W-:Y:S04]  /*16df0*/  STS.128 [R7], R28 ;  /* 0x0000001c07007388 */ /* 0x0003e80000000c00 */
[----:B------:R1:W-:Y:S02]  /*16e00*/  STS.128 [R7+0x10], R8 ;  /* 0x0000100807007388 */ /* 0x0003e40000000c00 */
.L_x_8069:
[----:B------:R-:W-:Y:S05]  /*16e10*/  BSYNC.RECONVERGENT B0 ;  /* 0x0000000000007941 */ /* 0x000fea0003800200 */
.L_x_8068:
[----:B------:R-:W-:-:S03]  /*16e20*/  UISETP.GT.U32.AND UP0, UPT, UR4, 0x3, UPT ;  /* 0x000000030400788c */ /* 0x000fc6000bf04070 */
[----:B------:R-:W-:-:S06]  /*16e30*/  UMOV UR4, UR7 ;  /* 0x0000000700047c82 */ /* 0x000fcc0008000000 */
[----:B------:R-:W-:Y:S05]  /*16e40*/  BRA.U UP0, `(.L_x_8070) ;  /* 0xfffffffd00887547 */ /* 0x000fea000b83ffff */
.L_x_8067:
        /* <DEDUP_REMOVED lines=9> */
[----:B------:R-:W-:Y:S01]  /*16ee0*/  IMAD.MOV.U32 R10, RZ, RZ, R22 ;  /* 0x000000ffff0a7224 */ /* 0x000fe200078e0016 */
[----:B------:R-:W-:Y:S01]  /*16ef0*/  MOV R11, R3 ;  /* 0x00000003000b7202 */ /* 0x000fe20000000f00 */
[----:B------:R2:W-:Y:S01]  /*16f00*/  STS.128 [R7], R28 ;  /* 0x0000001c07007388 */ /* 0x0005e20000000c00 */
[----:B------:R-:W-:Y:S01]  /*16f10*/  UISETP.GE.U32.AND UP0, UPT, UR5, 0x40, UPT ;  /* 0x000000400500788c */ /* 0x000fe2000bf06070 */
[----:B------:R-:W-:Y:S02]  /*16f20*/  UMOV UR4, 0x20 ;  /* 0x0000002000047882 */ /* 0x000fe40000000000 */
[----:B------:R2:W-:Y:S06]  /*16f30*/  STS.128 [R7+0x10], R8 ;  /* 0x0000100807007388 */ /* 0x0005ec0000000c00 */
[----:B------:R-:W-:Y:S05]  /*16f40*/  BRA.U !UP0, `(.L_x_8072) ;  /* 0x0000000108787547 */ /* 0x000fea000b800000 */
[----:B------:R-:W-:-:S07]  /*16f50*/  IMAD.U32 R0, RZ, RZ, UR5 ;  /* 0x00000005ff007e24 */ /* 0x000fce000f8e00ff */
.L_x_8075:
[----:B------:R-:W-:Y:S01]  /*16f60*/  SHF.R.U32.HI R2, RZ, 0x1, R0 ;  /* 0x00000001ff027819 */ /* 0x000fe20000011600 */
[----:B------:R-:W-:Y:S01]  /*16f70*/  BAR.SYNC.DEFER_BLOCKING 0x0 ;  /* 0x0000000000007b1d */ /* 0x000fe20000010000 */
[----:B------:R-:W-:Y:S02]  /*16f80*/  ISETP.GT.U32.AND P3, PT, R0, 0x7f, PT ;  /* 0x0000007f0000780c */ /* 0x000fe40003f64070 */
[----:B------:R-:W-:-:S03]  /*16f90*/  IADD3 R6, PT, PT, R2, R17, RZ ;  /* 0x0000001102067210 */ /* 0x000fc60007ffe0ff */
[----:B------:R-:W-:Y:S01]  /*16fa0*/  BSSY.RECONVERGENT B0, `(.L_x_8073) ;  /* 0x0000016000007945 */ /* 0x000fe20003800200 */
[----:B------:R-:W-:-:S04]  /*16fb0*/  ISETP.GE.U32.AND P2, PT, R6, UR5, PT ;  /* 0x0000000506007c0c */ /* 0x000fc8000bf46070 */
[----:B------:R-:W-:-:S13]  /*16fc0*/  ISETP.GE.U32.OR P2, PT, R17, R2, P2 ;  /* 0x000000021100720c */ /* 0x000fda0001746470 */
[----:B0-----:R-:W-:Y:S05]  /*16fd0*/  @P2 BRA `(.L_x_8074) ;  /* 0x0000000000482947 */ /* 0x001fea0003800000 */
[----:B------:R-:W-:-:S05]  /*16fe0*/  IMAD R0, R2, 0x20, R7 ;  /* 0x0000002002007824 */ /* 0x000fca00078e0207 */
[----:B------:R-:W0:Y:S04]  /*16ff0*/  LDS.128 R12, [R0+0x10] ;  /* 0x00001000000c7984 */ /* 0x000e280000000c00 */
[----:B--2---:R-:W1:Y:S01]  /*17000*/  LDS.128 R8, [R0] ;  /* 0x0000000000087984 */ /* 0x004e620000000c00 */
        /* <DEDUP_REMOVED lines=10> */
[----:B------:R-:W-:-:S02]  /*170b0*/  MOV R30, R26 ;  /* 0x0000001a001e7202 */ /* 0x000fc40000000f00 */
[----:B------:R-:W-:Y:S02]  /*170c0*/  MOV R9, R25 ;  /* 0x0000001900097202 */ /* 0x000fe40000000f00 */
[----:B------:R-:W-:Y:S01]  /*170d0*/  MOV R11, R3 ;  /* 0x00000003000b7202 */ /* 0x000fe20000000f00 */
[----:B------:R0:W-:Y:S04]  /*170e0*/  STS.128 [R7], R28 ;  /* 0x0000001c07007388 */ /* 0x0001e80000000c00 */
[----:B------:R0:W-:Y:S02]  /*170f0*/  STS.128 [R7+0x10], R8 ;  /* 0x0000100807007388 */ /* 0x0001e40000000c00 */
.L_x_8074:
[----:B------:R-:W-:Y:S05]  /*17100*/  BSYNC.RECONVERGENT B0 ;  /* 0x0000000000007941 */ /* 0x000fea0003800200 */
.L_x_8073:
[----:B------:R-:W-:Y:S01]  /*17110*/  IMAD.MOV.U32 R0, RZ, RZ, R2 ;  /* 0x000000ffff007224 */ /* 0x000fe200078e0002 */
[----:B------:R-:W-:Y:S06]  /*17120*/  @P3 BRA `(.L_x_8075) ;  /* 0xfffffffc008c3947 */ /* 0x000fec000383ffff */
.L_x_8072:
[----:B------:R-:W-:Y:S01]  /*17130*/  BAR.SYNC.DEFER_BLOCKING 0x0 ;  /* 0x0000000000007b1d */ /* 0x000fe20000010000 */
[----:B------:R-:W-:-:S09]  /*17140*/  UISETP.GE.U32.AND UP0, UPT, UR4, 0x2, UPT ;  /* 0x000000020400788c */ /* 0x000fd2000bf06070 */
[----:B------:R-:W-:Y:S05]  /*17150*/  BRA.U !UP0, `(.L_x_8071) ;  /* 0x0000000108507547 */ /* 0x000fea000b800000 */
[----:B------:R-:W-:-:S07]  /*17160*/  HFMA2 R0, -RZ, RZ, 0, 5.9604644775390625e-08 ;  /* 0x00000001ff007431 */ /* 0x000fce00000001ff */
.L_x_8076:
[----:B012---:R-:W0:Y:S04]  /*17170*/  SHFL.DOWN PT, R9, R26, R0, 0x1f ;  /* 0x08001f001a097589 */ /* 0x007e2800000e0000 */
        /* <DEDUP_REMOVED lines=18> */
.L_x_8071:
[----:B------:R-:W-:Y:S05]  /*172a0*/  @!P1 EXIT ;  /* 0x000000000000994d */ /* 0x000fea0003800000 */
[----:B------:R-:W-:Y:S05]  /*172b0*/  @!P0 BRA `(.L_x_8077) ;  /* 0x0000000400dc8947 */ /* 0x000fea0003800000 */
[----:B------:R-:W3:Y:S01]  /*172c0*/  LDCU.U8 UR6, c[0x0][0x798] ;  /* 0x0000f300ff0677ac */ /* 0x000ee20008000000 */
[----:B------:R-:W0:Y:S01]  /*172d0*/  LDCU.64 UR4, c[0x0][0x768] ;  /* 0x0000ed00ff0477ac */ /* 0x000e220008000a00 */
[----:B---3--:R-:W-:Y:S02]  /*172e0*/  ISETP.NE.AND P0, PT, RZ, UR6, PT ;  /* 0x00000006ff007c0c */ /* 0x008fe4000bf05270 */
[----:B012---:R-:W-:Y:S02]  /*172f0*/  IADD3 R8, P4, PT, R23, UR4, RZ ;  /* 0x0000000417087c10 */ /* 0x007fe4000ff9e0ff */
[----:B------:R-:W-:Y:S02]  /*17300*/  IADD3 R6, P3, PT, R19, UR4, RZ ;  /* 0x0000000413067c10 */ /* 0x000fe4000ff7e0ff */
[----:B------:R-:W-:Y:S02]  /*17310*/  IADD3 R4, P2, PT, R18, UR4, RZ ;  /* 0x0000000412047c10 */ /* 0x000fe4000ff5e0ff */
[----:B------:R-:W-:Y:S01]  /*17320*/  IADD3 R2, P1, PT, R16, UR4, RZ ;  /* 0x0000000410027c10 */ /* 0x000fe2000ff3e0ff */
[----:B------:R-:W-:Y:S01]  /*17330*/  IMAD.X R7, RZ, RZ, UR5, P3 ;  /* 0x00000005ff077e24 */ /* 0x000fe200098e06ff */
[----:B------:R-:W-:-:S02]  /*17340*/  IADD3.X R9, PT, PT, RZ, UR5, RZ, P4, !PT ;  /* 0x00000005ff097c10 */ /* 0x000fc4000a7fe4ff */
[----:B------:R-:W-:Y:S01]  /*17350*/  IADD3.X R5, PT, PT, RZ, UR5, RZ, P2, !PT ;  /* 0x00000005ff057c10 */ /* 0x000fe200097fe4ff */
[----:B------:R-:W-:Y:S01]  /*17360*/  IMAD.X R3, RZ, RZ, UR5, P1 ;  /* 0x00000005ff037e24 */ /* 0x000fe200088e06ff */
[----:B------:R-:W2:Y:S04]  /*17370*/  @P0 LDG.E R13, desc[UR36][R6.64] ;  /* 0x00000024060d0981 */ /* 0x000ea8000c1e1900 */
[----:B------:R-:W3:Y:S04]  /*17380*/  @P0 LDG.E R11, desc[UR36][R8.64] ;  /* 0x00000024080b0981 */ /* 0x000ee8000c1e1900 */
[----:B------:R-:W4:Y:S04]  /*17390*/  @P0 LDG.E R15, desc[UR36][R4.64] ;  /* 0x00000024040f0981 */ /* 0x000f28000c1e1900 */
[----:B------:R-:W5:Y:S01]  /*173a0*/  @P0 LDG.E R17, desc[UR36][R2.64] ;  /* 0x0000002402110981 */ /* 0x000f62000c1e1900 */
[----:B------:R-:W0:Y:S02]  /*173b0*/  LDCU.U8 UR4, c[0x0][0x799] ;  /* 0x0000f320ff0477ac */ /* 0x000e240008000000 */
[----:B0-----:R-:W-:Y:S01]  /*173c0*/  ISETP.NE.AND P1, PT, RZ, UR4, PT ;  /* 0x00000004ff007c0c */ /* 0x001fe2000bf25270 */
[----:B--2---:R-:W-:Y:S01]  /*173d0*/  @P0 IMAD.IADD R26, R13, 0x1, R26 ;  /* 0x000000010d1a0824 */ /* 0x004fe200078e021a */
[----:B---3--:R-:W-:-:S02]  /*173e0*/  @P0 IADD3 R28, PT, PT, R11, R28, RZ ;  /* 0x0000001c0b1c0210 */ /* 0x008fc40007ffe0ff */
[----:B----4-:R-:W-:-:S09]  /*173f0*/  @P0 IADD3 R24, PT, PT, R15, R24, RZ ;  /* 0x000000180f180210 */ /* 0x010fd20007ffe0ff */
[----:B------:R0:W-:Y:S01]  /*17400*/  @!P1 STG.E desc[UR36][R8.64], R28 ;  /* 0x0000001c08009986 */ /* 0x0001e2000c101924 */
[----:B-----5:R-:W-:-:S03]  /*17410*/  @P0 IMAD.IADD R22, R17, 0x1, R22 ;  /* 0x0000000111160824 */ /* 0x020fc600078e0216 */
[----:B------:R0:W-:Y:S04]  /*17420*/  @!P1 STG.E desc[UR36][R6.64], R26 ;  /* 0x0000001a06009986 */ /* 0x0001e8000c101924 */
        /* <DEDUP_REMOVED lines=22> */
.L_x_8078:
[----:B------:R-:W0:Y:S02]  /*17590*/  LDCU.64 UR4, c[0x0][0x768] ;  /* 0x0000ed00ff0477ac */ /* 0x000e240008000a00 */
[----:B0-----:R-:W-:Y:S01]  /*175a0*/  IADD3 R2, P0, PT, R23, UR4, RZ ;  /* 0x0000000417027c10 */ /* 0x001fe2000ff1e0ff */
[----:B------:R-:W0:Y:S04]  /*175b0*/  LDCU UR4, c[0x0][0x79c] ;  /* 0x0000f380ff0477ac */ /* 0x000e280008000800 */
[----:B------:R-:W-:-:S05]  /*175c0*/  IMAD.X R3, RZ, RZ, UR5, P0 ;  /* 0x00000005ff037e24 */ /* 0x000fca00080e06ff */
[----:B------:R1:W-:Y:S01]  /*175d0*/  STG.E desc[UR36][R2.64], R28 ;  /* 0x0000001c02007986 */ /* 0x0003e2000c101924 */
        /* <DEDUP_REMOVED lines=18> */
.L_x_8079:
        /* <DEDUP_REMOVED lines=23> */
.L_x_8080:
        /* <DEDUP_REMOVED lines=23> */
.L_x_8081:
[----:B------:R-:W0:Y:S02]  /*179e0*/  LDCU.64 UR4, c[0x0][0x768] ;  /* 0x0000ed00ff0477ac */ /* 0x000e240008000a00 */
[----:B0-----:R-:W-:-:S05]  /*179f0*/  IADD3 R16, P0, PT, R16, UR4, RZ ;  /* 0x0000000410107c10 */ /* 0x001fca000ff1e0ff */
[----:B------:R-:W-:-:S05]  /*17a00*/  IMAD.X R17, RZ, RZ, UR5, P0 ;  /* 0x00000005ff117e24 */ /* 0x000fca00080e06ff */
[----:B------:R-:W-:Y:S01]  /*17a10*/  STG.E desc[UR36][R16.64], R22 ;  /* 0x0000001610007986 */ /* 0x000fe2000c101924 */
[----:B------:R-:W-:Y:S05]  /*17a20*/  EXIT ;  /* 0x000000000000794d */ /* 0x000fea0003800000 */
.L_x_8077:
[----:B------:R-:W3:Y:S01]  /*17a30*/  LDCU.U8 UR4, c[0x0][0x798] ;  /* 0x0000f300ff0477ac */ /* 0x000ee20008000000 */
[----:B------:R-:W4:Y:S01]  /*17a40*/  LDCU.U8 UR5, c[0x0][0x799] ;  /* 0x0000f320ff0577ac */ /* 0x000f220008000000 */
[----:B---3--:R-:W-:Y:S02]  /*17a50*/  UISETP.NE.AND UP1, UPT, UR4, URZ, UPT ;  /* 0x000000ff0400728c */ /* 0x008fe4000bf25270 */
[----:B----4-:R-:W-:-:S07]  /*17a60*/  UISETP.NE.AND UP0, UPT, UR5, URZ, UPT ;  /* 0x000000ff0500728c */ /* 0x010fce000bf05270 */
[----:B------:R-:W-:Y:S05]  /*17a70*/  BRA.U !UP1, `(.L_x_8082) ;  /* 0x0000000109307547 */ /* 0x000fea000b800000 */
[----:B012---:R-:W2:Y:S04]  /*17a80*/  LDG.E.64 R8, desc[UR36][R4.64+0x8] ;  /* 0x0000082404087981 */ /* 0x007ea8000c1e1b00 */
        /* <DEDUP_REMOVED lines=11> */
.L_x_8082:
[----:B------:R-:W-:Y:S01]  /*17b40*/  MOV R32, R28 ;  /* 0x0000001c00207202 */ /* 0x000fe20000000f00 */
[----:B------:R-:W-:Y:S01]  /*17b50*/  IMAD.MOV.U32 R33, RZ, RZ, R29 ;  /* 0x000000ffff217224 */ /* 0x000fe200078e001d */
[----:B------:R-:W-:Y:S01]  /*17b60*/  MOV R27, R31 ;  /* 0x0000001f001b7202 */ /* 0x000fe20000000f00 */
[----:B012---:R-:W-:Y:S01]  /*17b70*/  IMAD.MOV.U32 R28, RZ, RZ, R22 ;  /* 0x000000ffff1c7224 */ /* 0x007fe200078e0016 */
[----:B------:R-:W-:Y:S01]  /*17b80*/  MOV R29, R3 ;  /* 0x00000003001d7202 */ /* 0x000fe20000000f00 */
[----:B------:R-:W-:Y:S06]  /*17b90*/  BRA.U !UP0, `(.L_x_8083) ;  /* 0x0000000508747547 */ /* 0x000fec000b800000 */
[----:B------:R-:W0:Y:S02]  /*17ba0*/  LDCU UR4, c[0x0][0x79c] ;  /* 0x0000f380ff0477ac */ /* 0x000e240008000800 */
        /* <DEDUP_REMOVED lines=8> */
[----:B------:R-:W-:Y:S01]  /*17c30*/  IMAD.MOV.U32 R13, RZ, RZ, RZ ;  /* 0x000000ffff0d7224 */ /* 0x000fe200078e00ff */
[----:B------:R-:W4:Y:S01]  /*17c40*/  LDCU.64 UR8, c[0x4][0x80] ;  /* 0x01001000ff0877ac */ /* 0x000f220008000a00 */
[----:B0-----:R-:W-:Y:S01]  /*17c50*/  IMAD.U32 R4, RZ, RZ, UR4 ;  /* 0x00000004ff047e24 */ /* 0x001fe2000f8e00ff */
[----:B------:R-:W-:Y:S01]  /*17c60*/  MOV R5, UR5 ;  /* 0x0000000500057c02 */ /* 0x000fe20008000f00 */
[----:B---3--:R-:W-:Y:S01]  /*17c70*/  IMAD.U32 R6, RZ, RZ, UR6 ;  /* 0x00000006ff067e24 */ /* 0x008fe2000f8e00ff */
[----:B------:R-:W-:Y:S01]  /*17c80*/  MOV R7, UR7 ;  /* 0x0000000700077c02 */ /* 0x000fe20008000f00 */
[----:B----4-:R-:W-:Y:S01]  /*17c90*/  IMAD.U32 R10, RZ, RZ, UR8 ;  /* 0x00000008ff0a7e24 */ /* 0x010fe2000f8e00ff */
[----:B-1----:R-:W-:-:S07]  /*17ca0*/  MOV R11, UR9 ;  /* 0x00000009000b7c02 */ /* 0x002fce0008000f00 */
[----:B------:R-:W-:-:S07]  /*17cb0*/  LEPC R20, `(.L_x_8084) ;  /* 0x000000001014794e */ /* 0x000fce0000000000 */
[----:B--2---:R-:W-:Y:S05]  /*17cc0*/  CALL.ABS.NOINC R2 ;  /* 0x0000000002007343 */ /* 0x004fea0003c00000 */
.L_x_8084:
        /* <DEDUP_REMOVED lines=23> */
.L_x_8085:
        /* <DEDUP_REMOVED lines=23> */
.L_x_8086:
        /* <DEDUP_REMOVED lines=23> */
.L_x_8087:
[----:B------:R-:W0:Y:S02]  /*18120*/  LDCU.64 UR4, c[0x0][0x768] ;  /* 0x0000ed00ff0477ac */ /* 0x000e240008000a00 */
[----:B0-----:R-:W-:-:S04]  /*18130*/  IADD3 R16, P0, PT, R16, UR4, RZ ;  /* 0x0000000410107c10 */ /* 0x001fc8000ff1e0ff */
[----:B------:R-:W-:-:S05]  /*18140*/  IADD3.X R17, PT, PT, RZ, UR5, RZ, P0, !PT ;  /* 0x00000005ff117c10 */ /* 0x000fca00087fe4ff */
[----:B------:R-:W-:Y:S01]  /*18150*/  STG.E desc[UR36][R16.64], R28 ;  /* 0x0000001c10007986 */ /* 0x000fe2000c101924 */
[----:B------:R-:W-:Y:S05]  /*18160*/  EXIT ;  /* 0x000000000000794d */ /* 0x000fea0003800000 */
.L_x_8083:
[----:B------:R-:W-:Y:S04]  /*18170*/  STG.E.64 desc[UR36][R4.64], R32 ;  /* 0x0000002004007986 */ /* 0x000fe8000c101b24 */
[----:B------:R-:W-:Y:S04]  /*18180*/  STG.E.64 desc[UR36][R4.64+0x8], R26 ;  /* 0x0000081a04007986 */ /* 0x000fe8000c101b24 */
[----:B------:R-:W-:Y:S04]  /*18190*/  STG.E.64 desc[UR36][R4.64+0x10], R24 ;  /* 0x0000101804007986 */ /* 0x000fe8000c101b24 */
[----:B------:R-:W-:Y:S01]  /*181a0*/  STG.E.64 desc[UR36][R4.64+0x18], R28 ;  /* 0x0000181c04007986 */ /* 0x000fe2000c101b24 */
[----:B------:R-:W-:Y:S05]  /*181b0*/  EXIT ;  /* 0x000000000000794d */ /* 0x000fea0003800000 */
.L_x_8052:
[----:B------:R-:W4:Y:S02]  /*181c0*/  LDCU UR4, c[0x0][0x398] ;  /* 0x00007300ff0477ac */ /* 0x000f240008000800 */
[----:B----4-:R-:W-:-:S13]  /*181d0*/  ISETP.GE.AND P1, PT, R59, UR4, PT ;  /* 0x000000043b007c0c */ /* 0x010fda000bf26270 */
[----:B------:R-:W-:Y:S05]  /*181e0*/  @P1 EXIT ;  /* 0x000000000000194d */ /* 0x000fea0003800000 */
[----:B------:R-:W4:Y:S01]  /*181f0*/  LDCU UR4, c[0x0][0x3a8] ;  /* 0x00007500ff0477ac */ /* 0x000f220008000800 */
[----:B------:R-:W-:Y:S02]  /*18200*/  ISETP.NE.AND P2, PT, R17, RZ, PT ;  /* 0x000000ff1100720c */ /* 0x000fe40003f45270 */
[----:B----4-:R-:W-:-:S13]  /*18210*/  ISETP.NE.AND P1, PT, RZ, UR4, PT ;  /* 0x00000004ff007c0c */ /* 0x010fda000bf25270 */
[----:B------:R-:W-:Y:S05]  /*18220*/  @P1 EXIT P2 ;  /* 0x000000000000194d */ /* 0x000fea0001000000 */
[----:B------:R-:W4:Y:S01]  /*18230*/  LDCU UR4, c[0x0][0x3ac] ;  /* 0x00007580ff0477ac */ /* 0x000f220008000800 */
[----:B------:R-:W-:Y:S02]  /*18240*/  ISETP.NE.AND P2, PT, R2, RZ, PT ;  /* 0x000000ff0200720c */ /* 0x000fe40003f45270 */
[----:B----4-:R-:W-:-:S13]  /*18250*/  ISETP.NE.AND P1, PT, RZ, UR4, PT ;  /* 0x00000004ff007c0c */ /* 0x010fda000bf25270 */
[----:B------:R-:W-:Y:S05]  /*18260*/  @P1 EXIT P2 ;  /* 0x000000000000194d */ /* 0x000fea0001000000 */
        /* <DEDUP_REMOVED lines=9> */
[----:B------:R-:W-:Y:S01]  /*18300*/  IADD3.X R7, PT, PT, RZ, UR5, RZ, P2, !PT ;  /* 0x00000005ff077c10 */ /* 0x000fe200097fe4ff */
[----:B------:R-:W-:Y:S01]  /*18310*/  IMAD.X R5, RZ, RZ, UR5, P1 ;  /* 0x00000005ff057e24 */ /* 0x000fe200088e06ff */
[----:B-1-3--:R-:W-:Y:S01]  /*18320*/  IADD3.X R3, PT, PT, RZ, UR5, RZ, P0, !PT ;  /* 0x00000005ff037c10 */ /* 0x00afe200087fe4ff */
[----:B------:R-:W3:Y:S04]  /*18330*/  @P4 LDG.E R11, desc[UR36][R8.64] ;  /* 0x00000024080b4981 */ /* 0x000ee8000c1e1900 */
[----:B--2---:R-:W2:Y:S04]  /*18340*/  @P4 LDG.E R13, desc[UR36][R6.64] ;  /* 0x00000024060d4981 */ /* 0x004ea8000c1e1900 */
[----:B------:R-:W4:Y:S04]  /*18350*/  @P4 LDG.E R15, desc[UR36][R4.64] ;  /* 0x00000024040f4981 */ /* 0x000f28000c1e1900 */
[----:B------:R-:W5:Y:S01]  /*18360*/  @P4 LDG.E R17, desc[UR36][R2.64] ;  /* 0x0000002402114981 */ /* 0x000f62000c1e1900 */
[----:B------:R-:W1:Y:S02]  /*18370*/  LDCU.U8 UR4, c[0x0][0x799] ;  /* 0x0000f320ff0477ac */ /* 0x000e640008000000 */
[----:B-1----:R-:W-:Y:S01]  /*18380*/  ISETP.NE.AND P0, PT, RZ, UR4, PT ;  /* 0x00000004ff007c0c */ /* 0x002fe2000bf05270 */
[----:B---3--:R-:W-:Y:S01]  /*18390*/  @P4 IMAD.IADD R28, R11, 0x1, R28 ;  /* 0x000000010b1c4824 */ /* 0x008fe200078e021c */
[----:B--2---:R-:W-:-:S11]  /*183a0*/  @P4 IADD3 R24, PT, PT, R13, R24, RZ ;  /* 0x000000180d184210 */ /* 0x004fd60007ffe0ff */
[----:B------:R1:W-:Y:S01]  /*183b0*/  @!P0 STG.E desc[UR36][R8.64], R28 ;  /* 0x0000001c08008986 */ /* 0x0003e2000c101924 */
[----:B----4-:R-:W-:-:S03]  /*183c0*/  @P4 IMAD.IADD R22, R15, 0x1, R22 ;  /* 0x000000010f164824 */ /* 0x010fc600078e0216 */
[----:B------:R1:W-:Y:S01]  /*183d0*/  @!P0 STG.E desc[UR36][R6.64], R24 ;  /* 0x0000001806008986 */ /* 0x0003e2000c101924 */
[----:B-----5:R-:W-:-:S03]  /*183e0*/  @P4 IADD3 R26, PT, PT, R17, R26, RZ ;  /* 0x0000001a111a4210 */ /* 0x020fc60007ffe0ff */
[----:B------:R1:W-:Y:S04]  /*183f0*/  @!P0 STG.E desc[UR36][R4.64], R22 ;  /* 0x0000001604008986 */ /* 0x0003e8000c101924 */
[----:B------:R1:W-:Y:S01]  /*18400*/  @!P0 STG.E desc[UR36][R2.64], R26 ;  /* 0x0000001a02008986 */ /* 0x0003e2000c101924 */
[----:B------:R-:W-:Y:S05]  /*18410*/  @!P0 EXIT ;  /* 0x000000000000894d */ /* 0x000fea0003800000 */
[----:B------:R-:W2:Y:S02]  /*18420*/  LDCU UR4, c[0x0][0x79c] ;  /* 0x0000f380ff0477ac */ /* 0x000ea40008000800 */
[----:B--2---:R-:W-:-:S09]  /*18430*/  UISETP.NE.AND UP0, UPT, UR4, 0x1, UPT ;  /* 0x000000010400788c */ /* 0x004fd2000bf05270 */
[----:B------:R-:W-:Y:S05]  /*18440*/  BRA.U !UP0, `(.L_x_8089) ;  /* 0x0000000108407547 */ /* 0x000fea000b800000 */
[----:B------:R-:W-:Y:S01]  /*18450*/  MOV R0, 0x660 ;  /* 0x0000066000007802 */ /* 0x000fe20000000f00 */
[----:B------:R-:W2:Y:S01]  /*18460*/  LDCU.64 UR4, c[0x4][0x650] ;  /* 0x0100ca00ff0477ac */ /* 0x000ea20008000a00 */
[----:B------:R-:W-:Y:S02]  /*18470*/  HFMA2 R12, -RZ, RZ, 0, 5.9604644775390625e-08 ;  /* 0x00000001ff0c7431 */ /* 0x000fe400000001ff */
[----:B-1----:R-:W-:Y:S01]  /*18480*/  IMAD.MOV.U32 R8, RZ, RZ, 0x2ef ;  /* 0x000002efff087424 */ /* 0x002fe200078e00ff */
[----:B------:R1:W3:Y:S01]  /*18490*/  LDC.64 R2, c[0x4][R0] ;  /* 0x0100000000027b82 */ /* 0x0002e20000000a00 */
        /* <DEDUP_REMOVED lines=11> */
.L_x_8089:
[----:B------:R-:W1:Y:S02]  /*18550*/  LDCU.64 UR4, c[0x0][0x768] ;  /* 0x0000ed00ff0477ac */ /* 0x000e640008000a00 */
[----:B-1----:R-:W-:Y:S01]  /*18560*/  IADD3 R2, P0, PT, R23, UR4, RZ ;  /* 0x0000000417027c10 */ /* 0x002fe2000ff1e0ff */
[----:B------:R-:W1:Y:S03]  /*18570*/  LDCU UR4, c[0x0][0x79c] ;  /* 0x0000f380ff0477ac */ /* 0x000e660008000800 */
[----:B------:R-:W-:-:S05]  /*18580*/  IADD3.X R3, PT, PT, RZ, UR5, RZ, P0, !PT ;  /* 0x00000005ff037c10 */ /* 0x000fca00087fe4ff */
[----:B------:R2:W-:Y:S01]  /*18590*/  STG.E desc[UR36][R2.64], R28 ;  /* 0x0000001c02007986 */ /* 0x0005e2000c101924 */
        /* <DEDUP_REMOVED lines=18> */
.L_x_8090:
        /* <DEDUP_REMOVED lines=23> */
.L_x_8091:
        /* <DEDUP_REMOVED lines=23> */
.L_x_8092:
[----:B------:R-:W1:Y:S02]  /*189a0*/  LDCU.64 UR4, c[0x0][0x768] ;  /* 0x0000ed00ff0477ac */ /* 0x000e640008000a00 */
[----:B-1----:R-:W-:-:S04]  /*189b0*/  IADD3 R16, P0, PT, R16, UR4, RZ ;  /* 0x0000000410107c10 */ /* 0x002fc8000ff1e0ff */
[----:B------:R-:W-:-:S05]  /*189c0*/  IADD3.X R17, PT, PT, RZ, UR5, RZ, P0, !PT ;  /* 0x00000005ff117c10 */ /* 0x000fca00087fe4ff */
[----:B------:R-:W-:Y:S01]  /*189d0*/  STG.E desc[UR36][R16.64], R26 ;  /* 0x0000001a10007986 */ /* 0x000fe2000c101924 */
[----:B------:R-:W-:Y:S05]  /*189e0*/  EXIT ;  /* 0x000000000000794d */ /* 0x000fea0003800000 */
.L_x_8088:
[----:B------:R-:W4:Y:S01]  /*189f0*/  LDCU.U8 UR4, c[0x0][0x798] ;  /* 0x0000f300ff0477ac */ /* 0x000f220008000000 */
[----:B------:R-:W5:Y:S01]  /*18a00*/  LDCU.U8 UR5, c[0x0][0x799] ;  /* 0x0000f320ff0577ac */ /* 0x000f620008000000 */
[----:B----4-:R-:W-:Y:S02]  /*18a10*/  UISETP.NE.AND UP0, UPT, UR4, URZ, UPT ;  /* 0x000000ff0400728c */ /* 0x010fe4000bf05270 */
[----:B-----5:R-:W-:-:S07]  /*18a20*/  UISETP.NE.AND UP1, UPT, UR5, URZ, UPT ;  /* 0x000000ff0500728c */ /* 0x020fce000bf25270 */
[----:B------:R-:W-:Y:S05]  /*18a30*/  BRA.U !UP0, `(.L_x_8093) ;  /* 0x0000000108307547 */ /* 0x000fea000b800000 */
[----:B-1-3--:R-:W2:Y:S04]  /*18a40*/  LDG.E.64 R2, desc[UR36][R4.64] ;  /* 0x0000002404027981 */ /* 0x00aea8000c1e1b00 */
        /* <DEDUP_REMOVED lines=11> */
.L_x_8093:
[----:B-123--:R-:W-:Y:S01]  /*18b00*/  IMAD.MOV.U32 R32, RZ, RZ, R22 ;  /* 0x000000ffff207224 */ /* 0x00efe200078e0016 */
        /* <DEDUP_REMOVED lines=20> */
.L_x_8095:
        /* <DEDUP_REMOVED lines=23> */
.L_x_8096:
        /* <DEDUP_REMOVED lines=23> */
.L_x_8097:
        /* <DEDUP_REMOVED lines=23> */
.L_x_8098:
[----:B------:R-:W1:Y:S02]  /*190a0*/  LDCU.64 UR4, c[0x0][0x768] ;  /* 0x0000ed00ff0477ac */ /* 0x000e640008000a00 */
[----:B-1----:R-:W-:-:S04]  /*190b0*/  IADD3 R16, P0, PT, R16, UR4, RZ ;  /* 0x0000000410107c10 */ /* 0x002fc8000ff1e0ff */
[----:B------:R-:W-:-:S05]  /*190c0*/  IADD3.X R17, PT, PT, RZ, UR5, RZ, P0, !PT ;  /* 0x00000005ff117c10 */ /* 0x000fca00087fe4ff */
[----:B------:R-:W-:Y:S01]  /*190d0*/  STG.E desc[UR36][R16.64], R26 ;  /* 0x0000001a10007986 */ /* 0x000fe2000c101924 */
[----:B------:R-:W-:Y:S05]  /*190e0*/  EXIT ;  /* 0x000000000000794d */ /* 0x000fea0003800000 */
.L_x_8094:
[----:B------:R-:W-:Y:S04]  /*190f0*/  STG.E.64 desc[UR36][R4.64], R28 ;  /* 0x0000001c04007986 */ /* 0x000fe8000c101b24 */
[----:B------:R-:W-:Y:S04]  /*19100*/  STG.E.64 desc[UR36][R4.64+0x8], R24 ;  /* 0x0000081804007986 */ /* 0x000fe8000c101b24 */
[----:B------:R-:W-:Y:S04]  /*19110*/  STG.E.64 desc[UR36][R4.64+0x10], R32 ;  /* 0x0000102004007986 */ /* 0x000fe8000c101b24 */
[----:B------:R-:W-:Y:S01]  /*19120*/  STG.E.64 desc[UR36][R4.64+0x18], R26 ;  /* 0x0000181a04007986 */ /* 0x000fe2000c101b24 */
[----:B------:R-:W-:Y:S05]  /*19130*/  EXIT ;  /* 0x000000000000794d */ /* 0x000fea0003800000 */
        .weak           $__internal_21_$__cuda_sm20_div_u64
        .type           $__internal_21_$__cuda_sm20_div_u64,@function
        .size           $__internal_21_$__cuda_sm20_div_u64,(.L_x_8920 - $__internal_21_$__cuda_sm20_div_u64)
$__internal_21_$__cuda_sm20_div_u64:
        /* <DEDUP_REMOVED lines=68> */
[----:B------:R-:W-:Y:S06]  /*19580*/  RET.REL.NODEC R6 `(_ZN2at6native13reduce_kernelILi128ELi4ENS0_8ReduceOpIiNS0_14func_wrapper_tIiNS0_55_GLOBAL__N__0955718d_22_SparseCsrTensorMath_cu_868dd54514ReductionAddOpIlEEEEjiLi4ELi4EEEEEvT1_) ;  /* 0xfffffe68069c7950 */ /* 0x000fec0003c3ffff */
.L_x_8099:
        /* <DEDUP_REMOVED lines=15> */
.L_x_8920:


//--------------------- .text._ZN2at6native13reduce_kernelILi512ELi1ENS0_8ReduceOpIaNS0_14func_wrapper_tIaNS0_55_GLOBAL__N__0955718d_22_SparseCsrTensorMath_cu_868dd54514ReductionAddOpIlEEEEjaLi4ELi4EEEEEvT1_ --------------------------
	.section	.text._ZN2at6native13reduce_kernelILi512ELi1ENS0_8ReduceOpIaNS0_14func_wrapper_tIaNS0_55_GLOBAL__N__0955718d_22_SparseCsrTensorMath_cu_868dd54514ReductionAddOpIlEEEEjaLi4ELi4EEEEEvT1_,"ax",@progbits
	.align	128
.text._ZN2at6native13reduce_kernelILi512ELi1ENS0_8ReduceOpIaNS0_14func_wrapper_tIaNS0_55_GLOBAL__N__0955718d_22_SparseCsrTensorMath_cu_868dd54514ReductionAddOpIlEEEEjaLi4ELi4EEEEEvT1_:
        .type           _ZN2at6native13reduce_kernelILi512ELi1ENS0_8ReduceOpIaNS0_14func_wrapper_tIaNS0_55_GLOBAL__N__0955718d_22_SparseCsrTensorMath_cu_868dd54514ReductionAddOpIlEEEEjaLi4ELi4EEEEEvT1_,@function
        .size           _ZN2at6native13reduce_kernelILi512ELi1ENS0_8ReduceOpIaNS0_14func_wrapper_tIaNS0_55_GLOBAL__N__0955718d_22_SparseCsrTensorMath_cu_868dd54514ReductionAddOpIlEEEEjaLi4ELi4EEEEEvT1_,(.L_x_8922 - _ZN2at6native13reduce_kernelILi512ELi1ENS0_8ReduceOpIaNS0_14func_wrapper_tIaNS0_55_GLOBAL__N__0955718d_22_SparseCsrTensorMath_cu_868dd54514ReductionAddOpIlEEEEjaLi4ELi4EEEEEvT1_)
        .other          _ZN2at6native13reduce_kernelILi512ELi1ENS0_8ReduceOpIaNS0_14func_wrapper_tIaNS0_55_GLOBAL__N__0955718d_22_SparseCsrTensorMath_cu_868dd54514ReductionAddOpIlEEEEjaLi4ELi4EEEEEvT1_,@"STO_CUDA_ENTRY STV_DEFAULT"
_ZN2at6native13reduce_kernelILi512ELi1ENS0_8ReduceOpIaNS0_14func_wrapper_tIaNS0_55_GLOBAL__N__0955718d_22_SparseCsrTensorMath_cu_868dd54514ReductionAddOpIlEEEEjaLi4ELi4EEEEEvT1_:
        /* <DEDUP_REMOVED lines=296> */
.L_x_8100:
        /* <DEDUP_REMOVED lines=18> */
[----:B------:R-:W-:Y:S01]  /*13a0*/  LOP3.LUT P0, R11, R2, 0x3, RZ, 0xc0, !PT ;  /* 0x00000003020b7812 */ /* 0x000fe2000780c0ff */
[----:B------:R-:W-:Y:S05]  /*13b0*/  BSSY.RECONVERGENT B1, `(.L_x_8104) ;  /* 0x0000024000017945 */ /* 0x000fea0003800200 */
[----:B------:R-:W2:Y:S01]  /*13c0*/  LDC R25, c[0x0][0x38c] ;  /* 0x0000e300ff197b82 */ /* 0x000ea20000000800 */
[----:B-1----:R-:W-:Y:S01]  /*13d0*/  IMAD.U32 R10, RZ, RZ, UR4 ;  /* 0x00000004ff0a7e24 */ /* 0x002fe2000f8e00ff */
[----:B0-----:R-:W-:Y:S01]  /*13e0*/  MOV R24, R12 ;  /* 0x0000000c00187202 */ /* 0x001fe20000000f00 */
[----:B------:R-:W-:Y:S01]  /*13f0*/  IMAD.MOV.U32 R9, RZ, RZ, R12 ;  /* 0x000000ffff097224 */ /* 0x000fe200078e000c */
[----:B--2---:R-:W-:-:S03]  /*1400*/  MOV R8, R25 ;  /* 0x0000001900087202 */ /* 0x004fc60000000f00 */
[----:B------:R-:W-:Y:S05]  /*1410*/  @!P0 BRA `(.L_x_8105) ;  /* 0x0000000000748947 */ /* 0x000fea0003800000 */
[C---:B------:R-:W-:Y:S01]  /*1420*/  ISETP.GT.U32.AND P0, PT, R6.reuse, 0x3, PT ;  /* 0x000000030600780c */ /* 0x040fe20003f04070 */
[----:B------:R-:W-:Y:S01]  /*1430*/  IMAD.MOV R2, RZ, RZ, -R11 ;  /* 0x000000ffff027224 */ /* 0x000fe200078e0a0b */
[----:B------:R-:W-:Y:S01]  /*1440*/  BSSY.RECONVERGENT B2, `(.L_x_8106) ;  /* 0x0000017000027945 */ /* 0x000fe20003800200 */
[----:B------:R-:W-:Y:S01]  /*1450*/  MOV R9, R12 ;  /* 0x0000000c00097202 */ /* 0x000fe20000000f00 */
[----:B------:R-:W-:Y:S01]  /*1460*/  IMAD.MOV.U32 R8, RZ, RZ, R25 ;  /* 0x000000ffff087224 */ /* 0x000fe200078e0019 */
[----:B------:R-:W-:Y:S02]  /*1470*/  ISETP.LT.U32.OR P0, PT, R6, R11, P0 ;  /* 0x0000000b0600720c */ /* 0x000fe40000701470 */
[----:B------:R-:W-:-:S04]  /*1480*/  IADD3 R13, P1, PT, R2, R0, RZ ;  /* 0x00000000020d7210 */ /* 0x000fc80007f3e0ff */
[----:B------:R-:W-:-:S07]  /*1490*/  LEA.HI.X.SX32 R5, R2, R5, 0x1, P1 ;  /* 0x0000000502057211 */ /* 0x000fce00008f0eff */
        /* <DEDUP_REMOVED lines=11> */
[----:B------:R-:W-:Y:S01]  /*1550*/  IADD3 R2, P0, PT, R6, R13, RZ ;  /* 0x0000000d06027210 */ /* 0x000fe20007f1e0ff */
[----:B------:R-:W0:Y:S03]  /*1560*/  LDCU.64 UR4, c[0x0][0x388] ;  /* 0x00007100ff0477ac */ /* 0x000e260008000a00 */
[----:B------:R-:W-:-:S05]  /*1570*/  IADD3.X R3, PT, PT, RZ, R5, RZ, P0, !PT ;  /* 0x00000005ff037210 */ /* 0x000fca00007fe4ff */
[----:B------:R-:W0:Y:S02]  /*1580*/  LDG.E.S8 R2, desc[UR36][R2.64] ;  /* 0x0000002402027981 */ /* 0x000e24000c1e1300 */
[----:B0-----:R-:W-:-:S04]  /*1590*/  IADD3 R9, P0, PT, R2, UR4, RZ ;  /* 0x0000000402097c10 */ /* 0x001fc8000ff1e0ff */
[----:B------:R-:W-:-:S09]  /*15a0*/  LEA.HI.X.SX32 R8, R2, UR5, 0x1, P0 ;  /* 0x0000000502087c11 */ /* 0x000fd200080f0eff */
.L_x_8107:
[----:B------:R-:W-:Y:S05]  /*15b0*/  BSYNC.RECONVERGENT B2 ;  /* 0x0000000000027941 */ /* 0x000fea0003800200 */
.L_x_8106:
[----:B------:R-:W-:Y:S02]  /*15c0*/  IADD3 R0, P0, PT, R13, 0x4, RZ ;  /* 0x000000040d007810 */ /* 0x000fe40007f1e0ff */
[----:B------:R-:W-:-:S03]  /*15d0*/  IADD3 R10, PT, PT, R11, -0x4, R28 ;  /* 0xfffffffc0b0a7810 */ /* 0x000fc60007ffe01c */
[----:B------:R-:W-:-:S08]  /*15e0*/  IMAD.X R5, RZ, RZ, R5, P0 ;  /* 0x000000ffff057224 */ /* 0x000fd000000e0605 */
.L_x_8105:
[----:B------:R-:W-:Y:S05]  /*15f0*/  BSYNC.RECONVERGENT B1 ;  /* 0x0000000000017941 */ /* 0x000fea0003800200 */
.L_x_8104:
        /* <DEDUP_REMOVED lines=13> */
[----:B------:R-:W-:Y:S01]  /*16d0*/  MOV R7, R25 ;  /* 0x0000001900077202 */ /* 0x000fe20000000f00 */
[----:B------:R-:W-:-:S07]  /*16e0*/  IMAD.MOV.U32 R11, RZ, RZ, R25 ;  /* 0x000000ffff0b7224 */ /* 0x000fce00078e0019 */
.L_x_8110:
[----:B------:R-:W-:Y:S01]  /*16f0*/  MOV R4, R0 ;  /* 0x0000000000047202 */ /* 0x000fe20000000f00 */
[----:B------:R-:W0:Y:S04]  /*1700*/  LDCU UR4, c[0x0][0x39c] ;  /* 0x00007380ff0477ac */ /* 0x000e280008000800 */
[----:B------:R-:W-:-:S06]  /*1710*/  IMAD.WIDE.U32 R2, R21, 0x4, R4 ;  /* 0x0000000415027825 */ /* 0x000fcc00078e0004 */
[----:B------:R-:W2:Y:S01]  /*1720*/  LDG.E R2, desc[UR36][R2.64] ;  /* 0x0000002402027981 */ /* 0x000ea2000c1e1900 */
[----:B0-----:R-:W-:-:S05]  /*1730*/  VIADD R21, R21, UR4 ;  /* 0x0000000415157c36 */ /* 0x001fca0008000000 */
[----:B------:R-:W-:-:S04]  /*1740*/  LEA R15, R21, 0x3, 0x2 ;  /* 0x00000003150f7811 */ /* 0x000fc800078e10ff */
[----:B------:R-:W-:Y:S02]  /*1750*/  ISETP.GE.U32.AND P1, PT, R15, R10, PT ;  /* 0x0000000a0f00720c */ /* 0x000fe40003f26070 */
[C---:B--2---:R-:W-:Y:S02]  /*1760*/  PRMT R4, R2.reuse, 0x7770, RZ ;  /* 0x0000777002047816 */ /* 0x044fe400000000ff */
[C---:B------:R-:W-:Y:S02]  /*1770*/  PRMT R14, R2.reuse, 0x7771, RZ ;  /* 0x00007771020e7816 */ /* 0x040fe400000000ff */
[C---:B------:R-:W-:Y:S02]  /*1780*/  PRMT R15, R2.reuse, 0x7772, RZ ;  /* 0x00007772020f7816 */ /* 0x040fe400000000ff */
        /* <DEDUP_REMOVED lines=9> */
[----:B------:R-:W-:Y:S02]  /*1820*/  LEA.HI.X.SX32 R8, R2, R8, 0x1, P2 ;  /* 0x0000000802087211 */ /* 0x000fe400010f0eff */
[----:B------:R-:W-:Y:S02]  /*1830*/  LEA.HI.X.SX32 R11, R4, R11, 0x1, P3 ;  /* 0x0000000b040b7211 */ /* 0x000fe400018f0eff */
[----:B------:R-:W-:Y:S02]  /*1840*/  LEA.HI.X.SX32 R7, R3, R7, 0x1, P4 ;  /* 0x0000000703077211 */ /* 0x000fe400020f0eff */
[----:B------:R-:W-:Y:S01]  /*1850*/  LEA.HI.X.SX32 R25, R14, R25, 0x1, P5 ;  /* 0x000000190e197211 */ /* 0x000fe200028f0eff */
[----:B------:R-:W-:Y:S06]  /*1860*/  @!P1 BRA `(.L_x_8110) ;  /* 0xfffffffc00a09947 */ /* 0x000fec000383ffff */
.L_x_8109:
[----:B------:R-:W-:Y:S05]  /*1870*/  BSYNC.RECONVERGENT B1 ;  /* 0x0000000000017941 */ /* 0x000fea0003800200 */
.L_x_8108:
        /* <DEDUP_REMOVED lines=8> */
[----:B------:R-:W2:Y:S02]  /*1900*/  LDG.E.S8 R2, desc[UR36][R2.64] ;  /* 0x0000002402027981 */ /* 0x000ea4000c1e1300 */
[----:B--2---:R-:W-:-:S04]  /*1910*/  IADD3 R9, P0, PT, R2, R9, RZ ;  /* 0x0000000902097210 */ /* 0x004fc80007f1e0ff */
[----:B------:R-:W-:-:S09]  /*1920*/  LEA.HI.X.SX32 R8, R2, R8, 0x1, P0 ;  /* 0x0000000802087211 */ /* 0x000fd200000f0eff */
.L_x_8112:
[----:B------:R-:W-:Y:S05]  /*1930*/  BSYNC.RECONVERGENT B1 ;  /* 0x0000000000017941 */ /* 0x000fea0003800200 */
.L_x_8111:
[----:B------:R-:W-:-:S04]  /*1940*/  IADD3 R9, P0, P1, R12, R13, R9 ;  /* 0x0000000d0c097210 */ /* 0x000fc8000791e009 */
[----:B------:R-:W-:Y:S02]  /*1950*/  IADD3 R24, P2, PT, R24, R9, RZ ;  /* 0x0000000918187210 */ /* 0x000fe40007f5e0ff */
[----:B------:R-:W-:-:S05]  /*1960*/  IADD3.X R8, PT, PT, R7, R11, R8, P0, P1 ;  /* 0x0000000b07087210 */ /* 0x000fca00007e2408 */
[----:B------:R-:W-:Y:S01]  /*1970*/  IMAD.X R25, R25, 0x1, R8, P2 ;  /* 0x0000000119197824 */ /* 0x000fe200010e0608 */
[----:B------:R-:W-:Y:S06]  /*1980*/  BRA `(.L_x_8102) ;  /* 0x0000009800387947 */ /* 0x000fec0003800000 */
.L_x_8103:
[----:B------:R-:W0:Y:S08]  /*1990*/  LDC R4, c[0x0][0x500] ;  /* 0x00014000ff047b82 */ /* 0x000e300000000800 */
[----:B------:R-:W1:Y:S01]  /*19a0*/  LDC R7, c[0x0][0x3d0] ;  /* 0x0000f400ff077b82 */ /* 0x000e620000000800 */
[----:B0-----:R-:W-:-:S04]  /*19b0*/  ISETP.NE.AND P0, PT, R4, 0x1, PT ;  /* 0x000000010400780c */ /* 0x001fc80003f05270 */
        /* <DEDUP_REMOVED lines=20> */
.L_x_8117:
[C---:B------:R-:W-:Y:S02]  /*1b00*/  IADD3 R7, PT, PT, R21.reuse, R4, RZ ;  /* 0x0000000415077210 */ /* 0x040fe40007ffe0ff */
[-C--:B------:R-:W-:Y:S02]  /*1b10*/  IADD3 R2, P0, PT, R21, R0.reuse, RZ ;  /* 0x0000000015027210 */ /* 0x080fe40007f1e0ff */
[CC--:B------:R-:W-:Y:S01]  /*1b20*/  IADD3 R6, P1, PT, R7.reuse, R0.reuse, RZ ;  /* 0x0000000007067210 */ /* 0x0c0fe20007f3e0ff */
[--C-:B------:R-:W-:Y:S01]  /*1b30*/  IMAD.IADD R9, R7, 0x1, R4.reuse ;  /* 0x0000000107097824 */ /* 0x100fe200078e0204 */
[-C--:B------:R-:W-:Y:S02]  /*1b40*/  IADD3.X R3, PT, PT, RZ, R5.reuse, RZ, P0, !PT ;  /* 0x00000005ff037210 */ /* 0x080fe400007fe4ff */
[-C--:B------:R-:W-:Y:S01]  /*1b50*/  IADD3.X R7, PT, PT, RZ, R5.reuse, RZ, P1, !PT ;  /* 0x00000005ff077210 */ /* 0x080fe20000ffe4ff */
[C---:B------:R-:W-:Y:S01]  /*1b60*/  IMAD.IADD R21, R9.reuse, 0x1, R4 ;  /* 0x0000000109157824 */ /* 0x040fe200078e0204 */
[-C--:B------:R-:W-:Y:S01]  /*1b70*/  IADD3 R8, P0, PT, R9, R0.reuse, RZ ;  /* 0x0000000009087210 */ /* 0x080fe20007f1e0ff */
[----:B------:R-:W2:Y:S03]  /*1b80*/  LDG.E.U8 R2, desc[UR36][R2.64] ;  /* 0x0000002402027981 */ /* 0x000ea6000c1e1100 */
[----:B------:R-:W-:Y:S01]  /*1b90*/  IADD3 R10, P1, PT, R21, R0, RZ ;  /* 0x00000000150a7210 */ /* 0x000fe20007f3e0ff */
[----:B------:R-:W-:Y:S01]  /*1ba0*/  IMAD.X R9, RZ, RZ, R5, P0 ;  /* 0x000000ffff097224 */ /* 0x000fe200000e0605 */
[----:B------:R-:W3:Y:S02]  /*1bb0*/  LDG.E.U8 R6, desc[UR36][R6.64] ;  /* 0x0000002406067981 */ /* 0x000ee4000c1e1100 */
[----:B------:R-:W-:-:S03]  /*1bc0*/  IADD3.X R11, PT, PT, RZ, R5, RZ, P1, !PT ;  /* 0x00000005ff0b7210 */ /* 0x000fc60000ffe4ff */
[----:B------:R-:W4:Y:S04]  /*1bd0*/  LDG.E.U8 R9, desc[UR36][R8.64] ;  /* 0x0000002408097981 */ /* 0x000f28000c1e1100 */
[----:B------:R-:W5:Y:S01]  /*1be0*/  LDG.E.U8 R22, desc[UR36][R10.64] ;  /* 0x000000240a167981 */ /* 0x000f62000c1e1100 */
        /* <DEDUP_REMOVED lines=17> */
.L_x_8116:
[----:B------:R-:W-:Y:S02]  /*1d00*/  PRMT R11, R2, 0x7610, R11 ;  /* 0x00007610020b7816 */ /* 0x000fe4000000000b */
[----:B------:R-:W-:Y:S02]  /*1d10*/  PRMT R10, R6, 0x7610, R10 ;  /* 0x00007610060a7816 */ /* 0x000fe4000000000a */
[----:B------:R-:W-:-:S07]  /*1d20*/  PRMT R8, R22, 0x7610, R8 ;  /* 0x0000761016087816 */ /* 0x000fce0000000008 */
.L_x_8115:
[----:B------:R-:W-:Y:S05]  /*1d30*/  BSYNC.RECONVERGENT B1 ;  /* 0x0000000000017941 */ /* 0x000fea0003800200 */
.L_x_8114:
        /* <DEDUP_REMOVED lines=17> */
[----:B------:R-:W-:-:S13]  /*1e50*/  ISETP.GE.U32.AND P1, PT, R3, R28, PT ;  /* 0x0000001c0300720c */ /* 0x000fda0003f26070 */
[----:B------:R-:W-:Y:S01]  /*1e60*/  @!P1 IADD3 R6, P3, PT, R3, R0, RZ ;  /* 0x0000000003069210 */ /* 0x000fe20007f7e0ff */
[----:B------:R-:W-:-:S03]  /*1e70*/  IMAD.X R3, RZ, RZ, R5, P2 ;  /* 0x000000ffff037224 */ /* 0x000fc600010e0605 */
[----:B------:R-:W-:Y:S02]  /*1e80*/  @!P1 IADD3.X R7, PT, PT, RZ, R5, RZ, P3, !PT ;  /* 0x00000005ff079210 */ /* 0x000fe40001ffe4ff */
[----:B------:R0:W5:Y:S04]  /*1e90*/  LDG.E.U8 R9, desc[UR36][R2.64] ;  /* 0x0000002402097981 */ /* 0x000168000c1e1100 */
[----:B------:R0:W5:Y:S03]  /*1ea0*/  @!P1 LDG.E.U8 R8, desc[UR36][R6.64] ;  /* 0x0000002406089981 */ /* 0x000166000c1e1100 */
.L_x_8119:
[----:B------:R-:W-:Y:S05]  /*1eb0*/  BSYNC.RECONVERGENT B1 ;  /* 0x0000000000017941 */ /* 0x000fea0003800200 */
.L_x_8118:
[----:B------:R-:W-:Y:S04]  /*1ec0*/  BSSY.RECONVERGENT B1, `(.L_x_8120) ;  /* 0x000001a000017945 */ /* 0x000fe80003800200 */
[----:B------:R-:W-:Y:S05]  /*1ed0*/  @P0 BRA `(.L_x_8121) ;  /* 0x0000000000600947 */ /* 0x000fea0003800000 */
[----:B------:R-:W-:Y:S01]  /*1ee0*/  IMAD.IADD R21, R21, 0x1, R4 ;  /* 0x0000000115157824 */ /* 0x000fe200078e0204 */
[----:B-----5:R-:W-:-:S04]  /*1ef0*/  LOP3.LUT R11, R11, 0xffff, RZ, 0xc0, !PT ;  /* 0x0000ffff0b0b7812 */ /* 0x020fc800078ec0ff */
[----:B------:R-:W-:Y:S02]  /*1f00*/  ISETP.GE.U32.AND P0, PT, R21, R28, PT ;  /* 0x0000001c1500720c */ /* 0x000fe40003f06070 */
[----:B0-----:R-:W-:-:S04]  /*1f10*/  PRMT R3, R11, 0x8880, RZ ;  /* 0x000088800b037816 */ /* 0x001fc800000000ff */
[----:B------:R-:W-:-:S04]  /*1f20*/  IADD3 R14, P1, PT, R3, R14, RZ ;  /* 0x0000000e030e7210 */ /* 0x000fc80007f3e0ff */
[----:B------:R-:W-:-:S03]  /*1f30*/  LEA.HI.X.SX32 R20, R3, R20, 0x1, P1 ;  /* 0x0000001403147211 */ /* 0x000fc600008f0eff */
[----:B------:R-:W-:Y:S06]  /*1f40*/  @P0 BRA `(.L_x_8121) ;  /* 0x0000000000440947 */ /* 0x000fec0003800000 */
[----:B------:R-:W-:Y:S02]  /*1f50*/  IADD3 R3, PT, PT, R21, R4, RZ ;  /* 0x0000000415037210 */ /* 0x000fe40007ffe0ff */
[----:B------:R-:W-:Y:S02]  /*1f60*/  LOP3.LUT R10, R10, 0xffff, RZ, 0xc0, !PT ;  /* 0x0000ffff0a0a7812 */ /* 0x000fe400078ec0ff */
[----:B------:R-:W-:Y:S02]  /*1f70*/  ISETP.GE.U32.AND P0, PT, R3, R28, PT ;  /* 0x0000001c0300720c */ /* 0x000fe40003f06070 */
[----:B------:R-:W-:-:S04]  /*1f80*/  PRMT R0, R10, 0x8880, RZ ;  /* 0x000088800a007816 */ /* 0x000fc800000000ff */
[----:B------:R-:W-:-:S04]  /*1f90*/  IADD3 R13, P1, PT, R0, R13, RZ ;  /* 0x0000000d000d7210 */ /* 0x000fc80007f3e0ff */
[----:B------:R-:W-:-:S03]  /*1fa0*/  LEA.HI.X.SX32 R19, R0, R19, 0x1, P1 ;  /* 0x0000001300137211 */ /* 0x000fc600008f0eff */
[----:B------:R-:W-:Y:S06]  /*1fb0*/  @P0 BRA `(.L_x_8121) ;  /* 0x0000000000280947 */ /* 0x000fec0003800000 */
[----:B------:R-:W-:Y:S01]  /*1fc0*/  IMAD.IADD R3, R3, 0x1, R4 ;  /* 0x0000000103037824 */ /* 0x000fe200078e0204 */
[----:B------:R-:W-:-:S04]  /*1fd0*/  LOP3.LUT R9, R9, 0xffff, RZ, 0xc0, !PT ;  /* 0x0000ffff09097812 */ /* 0x000fc800078ec0ff */
[----:B------:R-:W-:Y:S02]  /*1fe0*/  ISETP.GE.U32.AND P0, PT, R3, R28, PT ;  /* 0x0000001c0300720c */ /* 0x000fe40003f06070 */
[----:B------:R-:W-:-:S04]  /*1ff0*/  PRMT R3, R9, 0x8880, RZ ;  /* 0x0000888009037816 */ /* 0x000fc800000000ff */
[----:B------:R-:W-:-:S04]  /*2000*/  IADD3 R12, P1, PT, R3, R12, RZ ;  /* 0x0000000c030c7210 */ /* 0x000fc80007f3e0ff */
[----:B------:R-:W-:-:S03]  /*2010*/  LEA.HI.X.SX32 R18, R3, R18, 0x1, P1 ;  /* 0x0000001203127211 */ /* 0x000fc600008f0eff */
[----:B------:R-:W-:-:S04]  /*2020*/  @!P0 LOP3.LUT R8, R8, 0xffff, RZ, 0xc0, !PT ;  /* 0x0000ffff08088812 */ /* 0x000fc800078ec0ff */
[----:B------:R-:W-:-:S04]  /*2030*/  @!P0 PRMT R0, R8, 0x8880, RZ ;  /* 0x0000888008008816 */ /* 0x000fc800000000ff */
[----:B------:R-:W-:-:S04]  /*2040*/  @!P0 IADD3 R24, P2, PT, R0, R24, RZ ;  /* 0x0000001800188210 */ /* 0x000fc80007f5e0ff */
[----:B------:R-:W-:-:S09]  /*2050*/  @!P0 LEA.HI.X.SX32 R15, R0, R15, 0x1, P2 ;  /* 0x0000000f000f8211 */ /* 0x000fd200010f0eff */
.L_x_8121:
[----:B------:R-:W-:Y:S05]  /*2060*/  BSYNC.RECONVERGENT B1 ;  /* 0x0000000000017941 */ /* 0x000fea0003800200 */
.L_x_8120:
[----:B------:R-:W-:-:S04]  /*2070*/  IADD3 R13, P0, P1, R12, R13, R14 ;  /* 0x0000000d0c0d7210 */ /* 0x000fc8000791e00e */
[----:B------:R-:W-:Y:S02]  /*2080*/  IADD3 R24, P2, PT, R24, R13, RZ ;  /* 0x0000000d18187210 */ /* 0x000fe40007f5e0ff */
[----:B------:R-:W-:-:S04]  /*2090*/  IADD3.X R18, PT, PT, R18, R19, R20, P0, P1 ;  /* 0x0000001312127210 */ /* 0x000fc800007e2414 */
[----:B------:R-:W-:Y:S01]  /*20a0*/  IADD3.X R25, PT, PT, R15, R18, RZ, P2, !PT ;  /* 0x000000120f197210 */ /* 0x000fe200017fe4ff */
[----:B------:R-:W-:Y:S06]  /*20b0*/  BRA `(.L_x_8102) ;  /* 0x00000090006c7947 */ /* 0x000fec0003800000 */
.L_x_8113:
        /* <DEDUP_REMOVED lines=21> */
.L_x_8126:
[C---:B------:R-:W-:Y:S01]  /*2210*/  IADD3 R3, PT, PT, R23.reuse, R18, RZ ;  /* 0x0000001217037210 */ /* 0x040fe20007ffe0ff */
[----:B------:R-:W-:-:S04]  /*2220*/  IMAD R9, R23, R4, RZ ;  /* 0x0000000417097224 */ /* 0x000fc800078e02ff */
[----:B------:R-:W-:Y:S01]  /*2230*/  IMAD.IADD R7, R3, 0x1, R18 ;  /* 0x0000000103077824 */ /* 0x000fe200078e0212 */
        /* <DEDUP_REMOVED lines=9> */
[----:B------:R-:W2:Y:S01]  /*22d0*/  LDG.E.U8 R2, desc[UR36][R2.64] ;  /* 0x0000002402027981 */ /* 0x000ea2000c1e1100 */
[----:B------:R-:W-:Y:S01]  /*22e0*/  IADD3 R10, P1, PT, R11, R0, RZ ;  /* 0x000000000b0a7210 */ /* 0x000fe20007f3e0ff */
[----:B------:R-:W-:-:S02]  /*22f0*/  IMAD.X R9, RZ, RZ, R5, P0 ;  /* 0x000000ffff097224 */ /* 0x000fc400000e0605 */
[----:B------:R-:W3:Y:S01]  /*2300*/  LDG.E.U8 R6, desc[UR36][R6.64] ;  /* 0x0000002406067981 */ /* 0x000ee2000c1e1100 */
        /* <DEDUP_REMOVED lines=20> */
.L_x_8125:
[----:B------:R-:W-:Y:S02]  /*2450*/  PRMT R7, R6, 0x7610, R7 ;  /* 0x0000761006077816 */ /* 0x000fe40000000007 */
[----:B------:R-:W-:Y:S02]  /*2460*/  PRMT R9, R2, 0x7610, R9 ;  /* 0x0000761002097816 */ /* 0x000fe40000000009 */
[----:B------:R-:W-:-:S07]  /*2470*/  PRMT R6, R10, 0x7610, R6 ;  /* 0x000076100a067816 */ /* 0x000fce0000000006 */
.L_x_8124:
[----:B------:R-:W-:Y:S05]  /*2480*/  BSYNC.RECONVERGENT B1 ;  /* 0x0000000000017941 */ /* 0x000fea0003800200 */
.L_x_8123:
[----:B------:R-:W-:Y:S01]  /*2490*/  ISETP.GE.U32.AND P0, PT, R23, R28, PT ;  /* 0x0000001c1700720c */ /* 0x000fe20003f06070 */
[----:B------:R-:W-:-:S12]  /*24a0*/  BSSY.RECONVERGENT B1, `(.L_x_8127) ;  /* 0x000001a000017945 */ /* 0x000fd80003800200 */
[----:B------:R-:W-:Y:S05]  /*24b0*/  @P0 BRA `(.L_x_8128) ;  /* 0x0000000000600947 */ /* 0x000fea0003800000 */
[----:B------:R-:W-:-:S05]  /*24c0*/  IMAD R3, R23, R4, RZ ;  /* 0x0000000417037224 */ /* 0x000fca00078e02ff */
[----:B------:R-:W-:-:S04]  /*24d0*/  IADD3 R2, P1, PT, R3, R0, RZ ;  /* 0x0000000003027210 */ /* 0x000fc80007f3e0ff */
[----:B------:R-:W-:-:S05]  /*24e0*/  IADD3.X R3, PT, PT, RZ, R5, RZ, P1, !PT ;  /* 0x00000005ff037210 */ /* 0x000fca0000ffe4ff */
[----:B------:R0:W5:Y:S01]  /*24f0*/  LDG.E.U8 R9, desc[UR36][R2.64] ;  /* 0x0000002402097981 */ /* 0x000162000c1e1100 */
[----:B------:R-:W-:-:S05]  /*2500*/  IMAD.IADD R11, R23, 0x1, R18 ;  /* 0x00000001170b7824 */ /* 0x000fca00078e0212 */
[----:B------:R-:W-:-:S13]  /*2510*/  ISETP.GE.U32.AND P1, PT, R11, R28, PT ;  /* 0x0000001c0b00720c */ /* 0x000fda0003f26070 */
[----:B0-----:R-:W-:Y:S05]  /*2520*/  @P1 BRA `(.L_x_8128) ;  /* 0x0000000000441947 */ /* 0x001fea0003800000 */
[----:B------:R-:W-:-:S05]  /*2530*/  IMAD R3, R11, R4, RZ ;  /* 0x000000040b037224 */ /* 0x000fca00078e02ff */
[----:B------:R-:W-:-:S04]  /*2540*/  IADD3 R2, P1, PT, R3, R0, RZ ;  /* 0x0000000003027210 */ /* 0x000fc80007f3e0ff */
[----:B------:R-:W-:-:S05]  /*2550*/  IADD3.X R3, PT, PT, RZ, R5, RZ, P1, !PT ;  /* 0x00000005ff037210 */ /* 0x000fca0000ffe4ff */
[----:B------:R0:W5:Y:S01]  /*2560*/  LDG.E.U8 R7, desc[UR36][R2.64] ;  /* 0x0000002402077981 */ /* 0x000162000c1e1100 */
[----:B------:R-:W-:-:S05]  /*2570*/  IMAD.IADD R11, R11, 0x1, R18 ;  /* 0x000000010b0b7824 */ /* 0x000fca00078e0212 */
[----:B------:R-:W-:-:S13]  /*2580*/  ISETP.GE.U32.AND P1, PT, R11, R28, PT ;  /* 0x0000001c0b00720c */ /* 0x000fda0003f26070 */
[----:B0-----:R-:W-:Y:S05]  /*2590*/  @P1 BRA `(.L_x_8128) ;  /* 0x0000000000281947 */ /* 0x001fea0003800000 */
[C---:B------:R-:W-:Y:S01]  /*25a0*/  IADD3 R3, PT, PT, R11.reuse, R18, RZ ;  /* 0x000000120b037210 */ /* 0x040fe20007ffe0ff */
[----:B------:R-:W-:-:S03]  /*25b0*/  IMAD R11, R11, R4, RZ ;  /* 0x000000040b0b7224 */ /* 0x000fc600078e02ff */
[----:B------:R-:W-:Y:S02]  /*25c0*/  ISETP.GE.U32.AND P1, PT, R3, R28, PT ;  /* 0x0000001c0300720c */ /* 0x000fe40003f26070 */
[----:B------:R-:W-:-:S11]  /*25d0*/  IADD3 R2, P2, PT, R11, R0, RZ ;  /* 0x000000000b027210 */ /* 0x000fd60007f5e0ff */
[----:B------:R-:W-:-:S05]  /*25e0*/  @!P1 IMAD R3, R3, R4, RZ ;  /* 0x0000000403039224 */ /* 0x000fca00078e02ff */
[----:B------:R-:W-:Y:S01]  /*25f0*/  @!P1 IADD3 R4, P3, PT, R3, R0, RZ ;  /* 0x0000000003049210 */ /* 0x000fe20007f7e0ff */
[----:B------:R-:W-:-:S03]  /*2600*/  IMAD.X R3, RZ, RZ, R5, P2 ;  /* 0x000000ffff037224 */ /* 0x000fc600010e0605 */
[----:B------:R-:W-:Y:S02]  /*2610*/  @!P1 IADD3.X R5, PT, PT, RZ, R5, RZ, P3, !PT ;  /* 0x00000005ff059210 */ /* 0x000fe40001ffe4ff */
[----:B------:R0:W5:Y:S04]  /*2620*/  LDG.E.U8 R8, desc[UR36][R2.64] ;  /* 0x0000002402087981 */ /* 0x000168000c1e1100 */
[----:B------:R0:W5:Y:S03]  /*2630*/  @!P1 LDG.E.U8 R6, desc[UR36][R4.64] ;  /* 0x0000002404069981 */ /* 0x000166000c1e1100 */
.L_x_8128:
[----:B------:R-:W-:Y:S05]  /*2640*/  BSYNC.RECONVERGENT B1 ;  /* 0x0000000000017941 */ /* 0x000fea0003800200 */
.L_x_8127:
[----:B------:R-:W-:Y:S04]  /*2650*/  BSSY.RECONVERGENT B1, `(.L_x_8129) ;  /* 0x000001a000017945 */ /* 0x000fe80003800200 */
[----:B------:R-:W-:Y:S05]  /*2660*/  @P0 BRA `(.L_x_8130) ;  /* 0x0000000000600947 */ /* 0x000fea0003800000 */
[----:B0-----:R-:W-:Y:S01]  /*2670*/  IMAD.IADD R5, R23, 0x1, R18 ;  /* 0x0000000117057824 */ /* 0x001fe200078e0212 */
[----:B-----5:R-:W-:-:S04]  /*2680*/  LOP3.LUT R9, R9, 0xffff, RZ, 0xc0, !PT ;  /* 0x0000ffff09097812 */ /* 0x020fc800078ec0ff */
[----:B------:R-:W-:Y:S02]  /*2690*/  ISETP.GE.U32.AND P0, PT, R5, R28, PT ;  /* 0x0000001c0500720c */ /* 0x000fe40003f06070 */
[----:B------:R-:W-:-:S04]  /*26a0*/  PRMT R0, R9, 0x8880, RZ ;  /* 0x0000888009007816 */ /* 0x000fc800000000ff */
        /* <DEDUP_REMOVED lines=20> */
.L_x_8130:
[----:B------:R-:W-:Y:S05]  /*27f0*/  BSYNC.RECONVERGENT B1 ;  /* 0x0000000000017941 */ /* 0x000fea0003800200 */
.L_x_8129:
[----:B------:R-:W-:-:S04]  /*2800*/  IADD3 R19, P0, P1, R19, R20, R21 ;  /* 0x0000001413137210 */ /* 0x000fc8000791e015 */
[----:B------:R-:W-:Y:S02]  /*2810*/  IADD3 R24, P2, PT, R24, R19, RZ ;  /* 0x0000001318187210 */ /* 0x000fe40007f5e0ff */
[----:B------:R-:W-:-:S04]  /*2820*/  IADD3.X R13, PT, PT, R13, R14, R15, P0, P1 ;  /* 0x0000000e0d0d7210 */ /* 0x000fc800007e240f */
[----:B------:R-:W-:Y:S01]  /*2830*/  IADD3.X R25, PT, PT, R12, R13, RZ, P2, !PT ;  /* 0x0000000d0c197210 */ /* 0x000fe200017fe4ff */
[----:B------:R-:W-:Y:S06]  /*2840*/  BRA `(.L_x_8102) ;  /* 0x0000008800887947 */ /* 0x000fec0003800000 */
.L_x_8122:
        /* <DEDUP_REMOVED lines=16> */
[----:B------:R0:W5:Y:S01]  /*2950*/  @!P0 LDG.E.U8 R0, desc[UR36][R2.64] ;  /* 0x0000002402008981 */ /* 0x000162000c1e1100 */
        /* <DEDUP_REMOVED lines=9> */
.L_x_8138:
        /* <DEDUP_REMOVED lines=290> */
.L_x_8134:
[----:B------:R-:W-:Y:S01]  /*3c10*/  IADD3 R4, P2, PT, R15, R2, RZ ;  /* 0x000000020f047210 */ /* 0x000fe20007f5e0ff */
[----:B------:R-:W-:Y:S01]  /*3c20*/  IMAD.MOV.U32 R12, RZ, RZ, RZ ;  /* 0x000000ffff0c7224 */ /* 0x000fe200078e00ff */
[----:B0-----:R-:W-:Y:S01]  /*3c30*/  IADD3 R13, PT, PT, R25, UR4, RZ ;  /* 0x00000004190d7c10 */ /* 0x001fe2000fffe0ff */
[----:B------:R-:W0:Y:S02]  /*3c40*/  LDCU UR52, c[0x0][0x3d4] ;  /* 0x00007a80ff3477ac */ /* 0x000e240008000800 */
[----:B------:R-:W-:Y:S02]  /*3c50*/  IMAD.X R5, RZ, RZ, R3, P2 ;  /* 0x000000ffff057224 */ /* 0x000fe400010e0603 */
[----:B------:R-:W-:-:S03]  /*3c60*/  IMAD.HI.U32 R15, R13, UR30, R12 ;  /* 0x0000001e0d0f7c27 */ /* 0x000fc6000f8e000c */
[----:B------:R1:W5:Y:S02]  /*3c70*/  LDG.E.U8 R6, desc[UR36][R4.64] ;  /* 0x0000002404067981 */ /* 0x000364000c1e1100 */
        /* <DEDUP_REMOVED lines=222> */
.L_x_8135:
[----:B------:R-:W-:Y:S01]  /*4a60*/  IADD3 R4, P2, PT, R15, R2, RZ ;  /* 0x000000020f047210 */ /* 0x000fe20007f5e0ff */
[----:B------:R-:W-:Y:S01]  /*4a70*/  VIADD R13, R13, UR4 ;  /* 0x000000040d0d7c36 */ /* 0x000fe20008000000 */
[----:B------:R-:W-:Y:S01]  /*4a80*/  MOV R12, RZ ;  /* 0x000000ff000c7202 */ /* 0x000fe20000000f00 */
[----:B------:R-:W0:Y:S01]  /*4a90*/  LDCU UR52, c[0x0][0x3d4] ;  /* 0x00007a80ff3477ac */ /* 0x000e220008000800 */
[----:B------:R-:W-:-:S03]  /*4aa0*/  IADD3.X R5, PT, PT, RZ, R3, RZ, P2, !PT ;  /* 0x00000003ff057210 */ /* 0x000fc600017fe4ff */
[----:B------:R-:W-:Y:S02]  /*4ab0*/  IMAD.HI.U32 R12, R13, UR30, R12 ;  /* 0x0000001e0d0c7c27 */ /* 0x000fe4000f8e000c */
[----:B------:R1:W5:Y:S03]  /*4ac0*/  LDG.E.U8 R15, desc[UR36][R4.64] ;  /* 0x00000024040f7981 */ /* 0x000366000c1e1100 */
        /* <DEDUP_REMOVED lines=210> */
[----:B------:R-:W-:Y:S01]  /*57f0*/  SHF.R.U32.HI R13, RZ, UR25, R12 ;  /* 0x00000019ff0d7c19 */ /* 0x000fe2000801160c */
[----:B------:R-:W-:-:S03]  /*5800*/  @P2 IMAD.MOV.U32 R12, RZ, RZ, RZ ;  /* 0x000000ffff0c2224 */ /* 0x000fc600078e00ff */
[----:B------:R-:W-:-:S05]  /*5810*/  IADD3 R18, PT, PT, -R13, RZ, RZ ;  /* 0x000000ff0d127210 */ /* 0x000fca0007ffe1ff */
[----:B------:R-:W-:Y:S02]  /*5820*/  IMAD R18, R18, UR52, R5 ;  /* 0x0000003412127c24 */ /* 0x000fe4000f8e0205 */
[----:B------:R-:W0:Y:S02]  /*5830*/  @P2 LDC.64 R4, c[0x0][0x4f8] ;  /* 0x00013e00ff042b82 */ /* 0x000e240000000a00 */
[----:B------:R-:W-:Y:S02]  /*5840*/  IMAD R19, R18, UR26, R19 ;  /* 0x0000001a12137c24 */ /* 0x000fe4000f8e0213 */
[----:B0-----:R-:W-:-:S04]  /*5850*/  @P2 IMAD.HI.U32 R12, R13, R4, R12 ;  /* 0x000000040d0c2227 */ /* 0x001fc800078e000c */
[----:B------:R-:W0:Y:S01]  /*5860*/  @P2 LDC R4, c[0x0][0x560] ;  /* 0x00015800ff042b82 */ /* 0x000e220000000800 */
[----:B------:R-:W-:-:S04]  /*5870*/  @P2 SHF.R.U32.HI R5, RZ, R5, R12 ;  /* 0x00000005ff052219 */ /* 0x000fc8000001160c */
[----:B------:R-:W-:-:S05]  /*5880*/  @P2 IADD3 R12, PT, PT, -R5, RZ, RZ ;  /* 0x000000ff050c2210 */ /* 0x000fca0007ffe1ff */
[----:B-1----:R-:W-:-:S04]  /*5890*/  @P2 IMAD R27, R27, R12, R13 ;  /* 0x0000000c1b1b2224 */ /* 0x002fc800078e020d */
[----:B0-----:R-:W-:-:S07]  /*58a0*/  @P2 IMAD R19, R27, R4, R19 ;  /* 0x000000041b132224 */ /* 0x001fce00078e0213 */
.L_x_8136:
[----:B------:R-:W-:Y:S01]  /*58b0*/  IADD3 R12, P2, PT, R19, R2, RZ ;  /* 0x00000002130c7210 */ /* 0x000fe20007f5e0ff */
[----:B------:R-:W0:Y:S04]  /*58c0*/  LDCU UR52, c[0x0][0x3d4] ;  /* 0x00007a80ff3477ac */ /* 0x000e280008000800 */
[----:B------:R-:W-:-:S05]  /*58d0*/  IMAD.X R13, RZ, RZ, R3, P2 ;  /* 0x000000ffff0d7224 */ /* 0x000fca00010e0603 */
[----:B------:R1:W5:Y:S01]  /*58e0*/  LDG.E.U8 R18, desc[UR36][R12.64] ;  /* 0x000000240c127981 */ /* 0x000362000c1e1100 */
        /* <DEDUP_REMOVED lines=228> */
.L_x_8137:
[----:B------:R-:W-:-:S05]  /*6730*/  IADD3 R4, P1, PT, R19, R2, RZ ;  /* 0x0000000213047210 */ /* 0x000fca0007f3e0ff */
[----:B------:R-:W-:-:S05]  /*6740*/  IMAD.X R5, RZ, RZ, R3, P1 ;  /* 0x000000ffff057224 */ /* 0x000fca00008e0603 */
[----:B------:R1:W5:Y:S03]  /*6750*/  LDG.E.U8 R4, desc[UR36][R4.64] ;  /* 0x0000002404047981 */ /* 0x000366000c1e1100 */
.L_x_8133:
[----:B------:R-:W2:Y:S01]  /*6760*/  LDCU UR5, c[0x0][0x394] ;  /* 0x00007280ff0577ac */ /* 0x000ea20008000800 */
[----:B0-----:R-:W-:Y:S02]  /*6770*/  MOV R26, UR4 ;  /* 0x00000004001a7c02 */ /* 0x001fe40008000f00 */
[----:B-1---5:R-:W-:Y:S02]  /*6780*/  LOP3.LUT R5, R6, 0xffff, RZ, 0xc0, !PT ;  /* 0x0000ffff06057812 */ /* 0x022fe400078ec0ff */
[----:B------:R-:W-:Y:S01]  /*6790*/  LOP3.LUT R13, R4, 0xffff, RZ, 0xc0, !PT ;  /* 0x0000ffff040d7812 */ /* 0x000fe200078ec0ff */
[C---:B------:R-:W-:Y:S01]  /*67a0*/  IMAD R25, R26.reuse, 0x4, R25 ;  /* 0x000000041a197824 */ /* 0x040fe200078e0219 */
[----:B------:R-:W-:Y:S02]  /*67b0*/  PRMT R12, R5, 0x8880, RZ ;  /* 0x00008880050c7816 */ /* 0x000fe400000000ff */
[----:B------:R-:W-:Y:S01]  /*67c0*/  PRMT R13, R13, 0x8880, RZ ;  /* 0x000088800d0d7816 */ /* 0x000fe200000000ff */
[----:B------:R-:W-:Y:S01]  /*67d0*/  IMAD R5, R26, 0x3, R25 ;  /* 0x000000031a057824 */ /* 0x000fe200078e0219 */
[----:B------:R-:W-:-:S02]  /*67e0*/  IADD3 R21, P2, PT, R12, R21, RZ ;  /* 0x000000150c157210 */ /* 0x000fc40007f5e0ff */
[----:B------:R-:W-:Y:S02]  /*67f0*/  IADD3 R24, P4, PT, R13, R24, RZ ;  /* 0x000000180d187210 */ /* 0x000fe40007f9e0ff */
[----:B------:R-:W-:Y:S02]  /*6800*/  LEA.HI.X.SX32 R9, R12, R9, 0x1, P2 ;  /* 0x000000090c097211 */ /* 0x000fe400010f0eff */
[----:B------:R-:W-:Y:S02]  /*6810*/  LOP3.LUT R12, R18, 0xffff, RZ, 0xc0, !PT ;  /* 0x0000ffff120c7812 */ /* 0x000fe400078ec0ff */
[----:B--2---:R-:W-:Y:S02]  /*6820*/  MOV R28, UR5 ;  /* 0x00000005001c7c02 */ /* 0x004fe40008000f00 */
[----:B------:R-:W-:Y:S02]  /*6830*/  PRMT R12, R12, 0x8880, RZ ;  /* 0x000088800c0c7816 */ /* 0x000fe400000000ff */
[----:B------:R-:W-:-:S02]  /*6840*/  ISETP.GE.U32.AND P1, PT, R5, R28, PT ;  /* 0x0000001c0500720c */ /* 0x000fc40003f26070 */
[----:B------:R-:W-:Y:S02]  /*6850*/  LOP3.LUT R5, R15, 0xffff, RZ, 0xc0, !PT ;  /* 0x0000ffff0f057812 */ /* 0x000fe400078ec0ff */
[C---:B------:R-:W-:Y:S02]  /*6860*/  IADD3 R23, P3, PT, R12.reuse, R23, RZ ;  /* 0x000000170c177210 */ /* 0x040fe40007f7e0ff */
[----:B------:R-:W-:Y:S02]  /*6870*/  PRMT R5, R5, 0x8880, RZ ;  /* 0x0000888005057816 */ /* 0x000fe400000000ff */
[----:B------:R-:W-:Y:S02]  /*6880*/  LEA.HI.X.SX32 R11, R12, R11, 0x1, P3 ;  /* 0x0000000b0c0b7211 */ /* 0x000fe400018f0eff */
[----:B------:R-:W-:Y:S02]  /*6890*/  IADD3 R22, P2, PT, R5, R22, RZ ;  /* 0x0000001605167210 */ /* 0x000fe40007f5e0ff */
[----:B------:R-:W-:-:S02]  /*68a0*/  LEA.HI.X.SX32 R20, R13, R20, 0x1, P4 ;  /* 0x000000140d147211 */ /* 0x000fc400020f0eff */
[----:B------:R-:W-:Y:S01]  /*68b0*/  LEA.HI.X.SX32 R10, R5, R10, 0x1, P2 ;  /* 0x0000000a050a7211 */ /* 0x000fe200010f0eff */
[----:B------:R-:W-:Y:S08]  /*68c0*/  @!P1 BRA `(.L_x_8138) ;  /* 0xffffffc000489947 */ /* 0x000ff0000383ffff */
.L_x_8132:
[----:B------:R-:W-:Y:S05]  /*68d0*/  BSYNC.RECONVERGENT B1 ;  /* 0x0000000000017941 */ /* 0x000fea0003800200 */
.L_x_8131:
        /* <DEDUP_REMOVED lines=287> */
.L_x_8142:
[----:B------:R-:W-:Y:S01]  /*7ad0*/  MOV R12, R6 ;  /* 0x00000006000c7202 */ /* 0x000fe20000000f00 */
[----:B------:R-:W-:-:S07]  /*7ae0*/  IMAD.MOV.U32 R13, RZ, RZ, RZ ;  /* 0x000000ffff0d7224 */ /* 0x000fce00078e00ff */
.L_x_8141:
[----:B------:R-:W0:Y:S02]  /*7af0*/  LDCU.64 UR4, c[0x0][0x760] ;  /* 0x0000ec00ff0477ac */ /* 0x000e240008000a00 */
[----:B0-----:R-:W-:-:S04]  /*7b00*/  IADD3 R3, P1, PT, R14, UR4, RZ ;  /* 0x000000040e037c10 */ /* 0x001fc8000ff3e0ff */
[----:B------:R-:W-:Y:S02]  /*7b10*/  IADD3.X R2, PT, PT, RZ, UR5, RZ, P1, !PT ;  /* 0x00000005ff027c10 */ /* 0x000fe40008ffe4ff */
[----:B------:R-:W-:-:S05]  /*7b20*/  IADD3 R12, P1, PT, R12, R3, RZ ;  /* 0x000000030c0c7210 */ /* 0x000fca0007f3e0ff */
[----:B------:R-:W-:-:S05]  /*7b30*/  IMAD.X R13, R13, 0x1, R2, P1 ;  /* 0x000000010d0d7824 */ /* 0x000fca00008e0602 */
[----:B------:R0:W5:Y:S01]  /*7b40*/  LDG.E.U8 R6, desc[UR36][R12.64] ;  /* 0x000000240c067981 */ /* 0x000162000c1e1100 */
        /* <DEDUP_REMOVED lines=278> */
.L_x_8144:
[----:B------:R-:W-:Y:S02]  /*8cb0*/  MOV R12, R7 ;  /* 0x00000007000c7202 */ /* 0x000fe40000000f00 */
[----:B------:R-:W-:-:S07]  /*8cc0*/  MOV R13, RZ ;  /* 0x000000ff000d7202 */ /* 0x000fce0000000f00 */
.L_x_8143:
        /* <DEDUP_REMOVED lines=281> */
.L_x_8146:
[----:B------:R-:W-:Y:S02]  /*9e60*/  MOV R12, R0 ;  /* 0x00000000000c7202 */ /* 0x000fe40000000f00 */
[----:B------:R-:W-:-:S07]  /*9e70*/  MOV R13, RZ ;  /* 0x000000ff000d7202 */ /* 0x000fce0000000f00 */
.L_x_8145:
        /* <DEDUP_REMOVED lines=281> */
.L_x_8148:
[----:B------:R-:W-:Y:S02]  /*b010*/  MOV R12, R8 ;  /* 0x00000008000c7202 */ /* 0x000fe40000000f00 */
[----:B------:R-:W-:-:S07]  /*b020*/  MOV R13, RZ ;  /* 0x000000ff000d7202 */ /* 0x000fce0000000f00 */
.L_x_8147:
[----:B------:R-:W-:-:S05]  /*b030*/  IADD3 R4, P0, PT, R12, R3, RZ ;  /* 0x000000030c047210 */ /* 0x000fca0007f1e0ff */
[----:B------:R-:W-:-:S05]  /*b040*/  IMAD.X R5, R13, 0x1, R2, P0 ;  /* 0x000000010d057824 */ /* 0x000fca00000e0602 */
[----:B------:R0:W5:Y:S03]  /*b050*/  LDG.E.U8 R8, desc[UR36][R4.64] ;  /* 0x0000002404087981 */ /* 0x000166000c1e1100 */
.L_x_8140:
[----:B------:R-:W-:Y:S05]  /*b060*/  BSYNC.RECONVERGENT B1 ;  /* 0x0000000000017941 */ /* 0x000fea0003800200 */
.L_x_8139:
[----:B------:R-:W-:Y:S01]  /*b070*/  ISETP.GE.U32.AND P0, PT, R25, R28, PT ;  /* 0x0000001c1900720c */ /* 0x000fe20003f06070 */
[----:B------:R-:W-:-:S12]  /*b080*/  BSSY.RECONVERGENT B1, `(.L_x_8149) ;  /* 0x000001a000017945 */ /* 0x000fd80003800200 */
[----:B------:R-:W-:Y:S05]  /*b090*/  @P0 BRA `(.L_x_8150) ;  /* 0x0000000000600947 */ /* 0x000fea0003800000 */
[----:B0-----:R-:W-:Y:S02]  /*b0a0*/  IADD3 R5, PT, PT, R25, R26, RZ ;  /* 0x0000001a19057210 */ /* 0x001fe40007ffe0ff */
[----:B-----5:R-:W-:Y:S02]  /*b0b0*/  LOP3.LUT R6, R6, 0xffff, RZ, 0xc0, !PT ;  /* 0x0000ffff06067812 */ /* 0x020fe400078ec0ff */
        /* <DEDUP_REMOVED lines=22> */
.L_x_8150:
[----:B------:R-:W-:Y:S05]  /*b220*/  BSYNC.RECONVERGENT B1 ;  /* 0x0000000000017941 */ /* 0x000fea0003800200 */
.L_x_8149:
[----:B------:R-:W-:-:S04]  /*b230*/  IADD3 R21, P0, P1, R23, R22, R21 ;  /* 0x0000001617157210 */ /* 0x000fc8000791e015 */
[----:B------:R-:W-:Y:S02]  /*b240*/  IADD3 R24, P2, PT, R21, R24, RZ ;  /* 0x0000001815187210 */ /* 0x000fe40007f5e0ff */
[----:B------:R-:W-:-:S04]  /*b250*/  IADD3.X R9, PT, PT, R11, R10, R9, P0, P1 ;  /* 0x0000000a0b097210 */ /* 0x000fc800007e2409 */
[----:B------:R-:W-:-:S07]  /*b260*/  IADD3.X R25, PT, PT, R9, R20, RZ, P2, !PT ;  /* 0x0000001409197210 */ /* 0x000fce00017fe4ff */
.L_x_8102:
[----:B------:R-:W-:Y:S05]  /*b270*/  BSYNC.RECONVERGENT B0 ;  /* 0x0000000000007941 */ /* 0x000fea0003800200 */
.L_x_8101:
        /* <DEDUP_REMOVED lines=17> */
.L_x_8152:
        /* <DEDUP_REMOVED lines=14> */
.L_x_8151:
        /* <DEDUP_REMOVED lines=18> */
.L_x_8155:
        /* <DEDUP_REMOVED lines=13> */
.L_x_8154:
[----:B------:R-:W-:Y:S01]  /*b660*/  BAR.SYNC.DEFER_BLOCKING 0x0 ;  /* 0x0000000000007b1d */ /* 0x000fe20000010000 */
[----:B------:R-:W-:-:S09]  /*b670*/  UISETP.GE.U32.AND UP0, UPT, UR4, 0x2, UPT ;  /* 0x000000020400788c */ /* 0x000fd2000bf06070 */
[----:B------:R-:W-:Y:S05]  /*b680*/  BRA.U !UP0, `(.L_x_8153) ;  /* 0x0000000108207547 */ /* 0x000fea000b800000 */
[----:B------:R-:W-:-:S07]  /*b690*/  IMAD.MOV.U32 R2, RZ, RZ, 0x1 ;  /* 0x00000001ff027424 */ /* 0x000fce00078e00ff */
.L_x_8156:
[----:B------:R-:W1:Y:S04]  /*b6a0*/  SHFL.DOWN PT, R3, R24, R2, 0x1f ;  /* 0x08001f0218037589 */ /* 0x000e6800000e0000 */
[----:B------:R5:W0:Y:S02]  /*b6b0*/  SHFL.DOWN PT, R4, R25, R2, 0x1f ;  /* 0x08001f0219047589 */ /* 0x000a2400000e0000 */
[----:B-----5:R-:W-:-:S04]  /*b6c0*/  SHF.L.U32 R2, R2, 0x1, RZ ;  /* 0x0000000102027819 */ /* 0x020fc800000006ff */
[----:B------:R-:W-:Y:S02]  /*b6d0*/  ISETP.GE.AND P0, PT, R2, UR4, PT ;  /* 0x0000000402007c0c */ /* 0x000fe4000bf06270 */
[----:B-1-34-:R-:W-:-:S04]  /*b6e0*/  IADD3 R24, P1, PT, R3, R24, RZ ;  /* 0x0000001803187210 */ /* 0x01afc80007f3e0ff */
[----:B0-----:R-:W-:-:S07]  /*b6f0*/  IADD3.X R25, PT, PT, R4, R25, RZ, P1, !PT ;  /* 0x0000001904197210 */ /* 0x001fce0000ffe4ff */
[----:B------:R-:W-:Y:S05]  /*b700*/  @!P0 BRA `(.L_x_8156) ;  /* 0xfffffffc00e48947 */ /* 0x000fea000383ffff */
.L_x_8153:
        /* <DEDUP_REMOVED lines=8> */
[----:B------:R-:W2:Y:S02]  /*b790*/  LDCU UR6, c[0x0][0x694] ;  /* 0x0000d280ff0677ac */ /* 0x000ea40008000800 */
[----:B-----5:R-:W-:-:S05]  /*b7a0*/  IMAD.HI.U32 R2, R17, UR9, R2 ;  /* 0x0000000911027c27 */ /* 0x020fca000f8e0002 */
[----:B0-----:R-:W-:Y:S01]  /*b7b0*/  SHF.R.U32.HI R3, RZ, UR5, R2 ;  /* 0x00000005ff037c19 */ /* 0x001fe20008011602 */
[----:B------:R-:W-:-:S04]  /*b7c0*/  UIADD3 UR5, UPT, UPT, UR4, -0x1, URZ ;  /* 0xffffffff04057890 */ /* 0x000fc8000fffe0ff */
[----:B------:R-:W-:Y:S01]  /*b7d0*/  UISETP.NE.AND UP0, UPT, UR5, URZ, UPT ;  /* 0x000000ff0500728c */ /* 0x000fe2000bf05270 */
        /* <DEDUP_REMOVED lines=269> */
.L_x_8157:
[----:B------:R-:W5:Y:S01]  /*c8b0*/  LDCU.64 UR6, c[0x0][0x778] ;  /* 0x0000ef00ff0677ac */ /* 0x000f620008000a00 */
[----:B------:R-:W-:Y:S01]  /*c8c0*/  CS2R R2, SRZ ;  /* 0x0000000000027805 */ /* 0x000fe2000001ff00 */
[----:B------:R-:W-:Y:S02]  /*c8d0*/  UPLOP3.LUT UP0, UPT, UPT, UPT, UPT, 0x80, 0x8 ;  /* 0x000000000008789c */ /* 0x000fe40003f0f070 */
[----:B-----5:R-:W-:-:S04]  /*c8e0*/  UISETP.NE.U32.AND UP1, UPT, UR6, URZ, UPT ;  /* 0x000000ff0600728c */ /* 0x020fc8000bf25070 */
[----:B------:R-:W-:-:S09]  /*c8f0*/  UISETP.NE.AND.EX UP1, UPT, UR7, URZ, UPT, UP1 ;  /* 0x000000ff0700728c */ /* 0x000fd2000bf25310 */
[----:B------:R-:W-:Y:S05]  /*c900*/  BRA.U !UP1, `(.L_x_8158) ;  /* 0x00000001098c7547 */ /* 0x000fea000b800000 */
[----:B------:R-:W-:Y:S01]  /*c910*/  HFMA2 R8, -RZ, RZ, 0, 5.9604644775390625e-08 ;  /* 0x00000001ff087431 */ /* 0x000fe200000001ff */
[----:B------:R-:W-:-:S07]  /*c920*/  MOV R4, 0x8 ;  /* 0x0000000800047802 */ /* 0x000fce0000000f00 */
.L_x_8159:
[----:B------:R-:W5:Y:S01]  /*c930*/  I2F.U32.RP R6, R4 ;  /* 0x0000000400067306 */ /* 0x000f620000209000 */
[----:B------:R-:W-:-:S07]  /*c940*/  ISETP.NE.U32.AND P1, PT, R4, RZ, PT ;  /* 0x000000ff0400720c */ /* 0x000fce0003f25070 */
[----:B-----5:R-:W5:Y:S02]  /*c950*/  MUFU.RCP R6, R6 ;  /* 0x0000000600067308 */ /* 0x020f640000001000 */
[----:B-----5:R-:W-:-:S06]  /*c960*/  VIADD R2, R6, 0xffffffe ;  /* 0x0ffffffe06027836 */ /* 0x020fcc0000000000 */
[----:B------:R5:W1:Y:S02]  /*c970*/  F2I.FTZ.U32.TRUNC.NTZ R3, R2 ;  /* 0x0000000200037305 */ /* 0x000a64000021f000 */
[----:B-----5:R-:W-:Y:S02]  /*c980*/  MOV R2, RZ ;  /* 0x000000ff00027202 */ /* 0x020fe40000000f00 */
[----:B-1-34-:R-:W-:-:S05]  /*c990*/  IADD3 R7, PT, PT, RZ, -R3, RZ ;  /* 0x80000003ff077210 */ /* 0x01afca0007ffe0ff */
[----:B------:R-:W-:-:S04]  /*c9a0*/  IMAD R7, R7, R4, RZ ;  /* 0x0000000407077224 */ /* 0x000fc800078e02ff */
[----:B------:R-:W-:Y:S01]  /*c9b0*/  IMAD.HI.U32 R3, R3, R7, R2 ;  /* 0x0000000703037227 */ /* 0x000fe200078e0002 */
[----:B------:R-:W-:-:S05]  /*c9c0*/  LOP3.LUT R2, RZ, R4, RZ, 0x33, !PT ;  /* 0x00000004ff027212 */ /* 0x000fca00078e33ff */
[----:B------:R-:W-:-:S04]  /*c9d0*/  IMAD.HI.U32 R7, R3, R8, RZ ;  /* 0x0000000803077227 */ /* 0x000fc800078e00ff */
[----:B------:R-:W-:-:S04]  /*c9e0*/  IMAD.MOV R7, RZ, RZ, -R7 ;  /* 0x000000ffff077224 */ /* 0x000fc800078e0a07 */
[----:B------:R-:W-:Y:S02]  /*c9f0*/  IMAD R7, R4, R7, R8 ;  /* 0x0000000704077224 */ /* 0x000fe400078e0208 */
[----:B------:R-:W-:-:S03]  /*ca00*/  IMAD.MOV.U32 R8, RZ, RZ, R4 ;  /* 0x000000ffff087224 */ /* 0x000fc600078e0004 */
[----:B------:R-:W-:-:S13]  /*ca10*/  ISETP.GE.U32.AND P0, PT, R7, R4, PT ;  /* 0x000000040700720c */ /* 0x000fda0003f06070 */
[----:B------:R-:W-:-:S04]  /*ca20*/  @P0 IADD3 R7, PT, PT, R7, -R4, RZ ;  /* 0x8000000407070210 */ /* 0x000fc80007ffe0ff */
[----:B------:R-:W-:-:S13]  /*ca30*/  ISETP.GE.U32.AND P0, PT, R7, R4, PT ;  /* 0x000000040700720c */ /* 0x000fda0003f06070 */
[----:B------:R-:W-:-:S04]  /*ca40*/  @P0 IADD3 R7, PT, PT, R7, -R4, RZ ;  /* 0x8000000407070210 */ /* 0x000fc80007ffe0ff */
[----:B------:R-:W-:-:S04]  /*ca50*/  SEL R4, R2, R7, !P1 ;  /* 0x0000000702047207 */ /* 0x000fc80004800000 */
[----:B------:R-:W-:-:S13]  /*ca60*/  ISETP.NE.AND P0, PT, R4, RZ, PT ;  /* 0x000000ff0400720c */ /* 0x000fda0003f05270 */
[----:B------:R-:W-:Y:S05]  /*ca70*/  @P0 BRA `(.L_x_8159) ;  /* 0xfffffffc00ac0947 */ /* 0x000fea000383ffff */
[----:B------:R-:W-:Y:S01]  /*ca80*/  IMAD.HI.U32 R3, R3, 0x8, RZ ;  /* 0x0000000803037827 */ /* 0x000fe200078e00ff */
[----:B------:R-:W1:Y:S04]  /*ca90*/  LDCU.64 UR6, c[0x0][0x778] ;  /* 0x0000ef00ff0677ac */ /* 0x000e680008000a00 */
[----:B------:R-:W-:Y:S01]  /*caa0*/  IADD3 R4, PT, PT, -R3, RZ, RZ ;  /* 0x000000ff03047210 */ /* 0x000fe20007ffe1ff */
[----:B------:R-:W-:-:S04]  /*cab0*/  UPLOP3.LUT UP0, UPT, UPT, UPT, UPT, 0x40, 0x4 ;  /* 0x000000000004789c */ /* 0x000fc80003f0e870 */
[----:B------:R-:W-:-:S05]  /*cac0*/  IMAD R4, R8, R4, 0x8 ;  /* 0x0000000808047424 */ /* 0x000fca00078e0204 */
[----:B------:R-:W-:-:S13]  /*cad0*/  ISETP.GE.U32.AND P0, PT, R4, R8, PT ;  /* 0x000000080400720c */ /* 0x000fda0003f06070 */
[----:B------:R-:W-:Y:S01]  /*cae0*/  @P0 IADD3 R4, PT, PT, R4, -R8, RZ ;  /* 0x8000000804040210 */ /* 0x000fe20007ffe0ff */
[----:B------:R-:W-:-:S03]  /*caf0*/  @P0 VIADD R3, R3, 0x1 ;  /* 0x0000000103030836 */ /* 0x000fc60000000000 */
[----:B------:R-:W-:-:S13]  /*cb00*/  ISETP.GE.U32.AND P2, PT, R4, R8, PT ;  /* 0x000000080400720c */ /* 0x000fda0003f46070 */
[----:B------:R-:W-:-:S04]  /*cb10*/  @P2 IADD3 R3, PT, PT, R3, 0x1, RZ ;  /* 0x0000000103032810 */ /* 0x000fc80007ffe0ff */
[----:B------:R-:W-:-:S05]  /*cb20*/  SEL R3, R2, R3, !P1 ;  /* 0x0000000302037207 */ /* 0x000fca0004800000 */
[----:B-1----:R-:W-:-:S07]  /*cb30*/  IMAD.WIDE.U32 R2, R3, R18, UR6 ;  /* 0x0000000603027e25 */ /* 0x002fce000f8e0012 */
.L_x_8158:
[----:B------:R-:W5:Y:S02]  /*cb40*/  LDCU UR5, c[0x0][0x3b0] ;  /* 0x00007600ff0577ac */ /* 0x000f640008000800 */
[----:B-----5:R-:W-:-:S09]  /*cb50*/  UISETP.NE.AND UP1, UPT, UR5, URZ, UPT ;  /* 0x000000ff0500728c */ /* 0x020fd2000bf25270 */
[----:B------:R-:W-:Y:S05]  /*cb60*/  BRA.U !UP1, `(.L_x_8160) ;  /* 0x0000002109787547 */ /* 0x000fea000b800000 */
[----:B------:R-:W5:Y:S01]  /*cb70*/  S2R R4, SR_CTAID.X ;  /* 0x0000000000047919 */ /* 0x000f620000002500 */
[----:B------:R-:W0:Y:S01]  /*cb80*/  LDCU UR5, c[0x0][0x3b4] ;  /* 0x00007680ff0577ac */ /* 0x000e220008000800 */
[----:B------:R-:W-:Y:S01]  /*cb90*/  HFMA2 R16, -RZ, RZ, 0, 0 ;  /* 0x00000000ff107431 */ /* 0x000fe200000001ff */
[----:B------:R-:W2:Y:S01]  /*cba0*/  LDCU UR6, c[0x0][0x3b8] ;  /* 0x00007700ff0677ac */ /* 0x000ea20008000800 */
[----:B------:R-:W5:Y:S01]  /*cbb0*/  LDCU UR7, c[0x0][0x3a0] ;  /* 0x00007400ff0777ac */ /* 0x000f620008000800 */
[----:B01-34-:R-:W-:-:S04]  /*cbc0*/  IMAD R7, R5, UR5, RZ ;  /* 0x0000000505077c24 */ /* 0x01bfc8000f8e02ff */
        /* <DEDUP_REMOVED lines=280> */
.L_x_8161:
        /* <DEDUP_REMOVED lines=24> */
.L_x_8163:
[----:B------:R-:W-:Y:S05]  /*ded0*/  BSYNC.RECONVERGENT B0 ;  /* 0x0000000000007941 */ /* 0x000fea0003800200 */
.L_x_8162:
        /* <DEDUP_REMOVED lines=35> */
.L_x_8165:
[----:B------:R-:W-:Y:S05]  /*e110*/  BSYNC.RECONVERGENT B0 ;  /* 0x0000000000007941 */ /* 0x000fea0003800200 */
.L_x_8164:
        /* <DEDUP_REMOVED lines=33> */
.L_x_8170:
        /* <DEDUP_REMOVED lines=9> */
.L_x_8169:
[----:B------:R-:W-:Y:S05]  /*e3c0*/  BRA `(.L_x_8168) ;  /* 0x0000000000487947 */ /* 0x000fea0003800000 */
.L_x_8167:
        /* <DEDUP_REMOVED lines=9> */
.L_x_8171:
        /* <DEDUP_REMOVED lines=9> */
.L_x_8168:
[----:B------:R-:W-:Y:S05]  /*e4f0*/  BSYNC.RECONVERGENT B0 ;  /* 0x0000000000007941 */ /* 0x000fea0003800200 */
.L_x_8166:
        /* <DEDUP_REMOVED lines=12> */
.L_x_8173:
        /* <DEDUP_REMOVED lines=14> */
.L_x_8172:
        /* <DEDUP_REMOVED lines=9> */
.L_x_8176:
        /* <DEDUP_REMOVED lines=13> */
.L_x_8175:
[----:B------:R-:W-:Y:S01]  /*e800*/  BAR.SYNC.DEFER_BLOCKING 0x0 ;  /* 0x0000000000007b1d */ /* 0x000fe20000010000 */
[----:B------:R-:W-:-:S09]  /*e810*/  UISETP.GE.U32.AND UP1, UPT, UR4, 0x2, UPT ;  /* 0x000000020400788c */ /* 0x000fd2000bf26070 */
[----:B------:R-:W-:Y:S05]  /*e820*/  BRA.U !UP1, `(.L_x_8174) ;  /* 0x0000000109207547 */ /* 0x000fea000b800000 */
[----:B------:R-:W-:-:S07]  /*e830*/  HFMA2 R0, -RZ, RZ, 0, 5.9604644775390625e-08 ;  /* 0x00000001ff007431 */ /* 0x000fce00000001ff */
.L_x_8177:
[----:B------:R-:W0:Y:S04]  /*e840*/  SHFL.DOWN PT, R5, R18, R0, 0x1f ;  /* 0x08001f0012057589 */ /* 0x000e2800000e0000 */
[----:B------:R3:W4:Y:S02]  /*e850*/  SHFL.DOWN PT, R4, R19, R0, 0x1f ;  /* 0x08001f0013047589 */ /* 0x00072400000e0000 */
[----:B---3--:R-:W-:-:S05]  /*e860*/  IMAD.SHL.U32 R0, R0, 0x2, RZ ;  /* 0x0000000200007824 */ /* 0x008fca00078e00ff */
[----:B------:R-:W-:Y:S02]  /*e870*/  ISETP.GE.AND P1, PT, R0, UR4, PT ;  /* 0x0000000400007c0c */ /* 0x000fe4000bf26270 */
[----:B012---:R-:W-:-:S04]  /*e880*/  IADD3 R18, P2, PT, R5, R18, RZ ;  /* 0x0000001205127210 */ /* 0x007fc80007f5e0ff */
[----:B----4-:R-:W-:-:S07]  /*e890*/  IADD3.X R19, PT, PT, R4, R19, RZ, P2, !PT ;  /* 0x0000001304137210 */ /* 0x010fce00017fe4ff */
[----:B------:R-:W-:Y:S05]  /*e8a0*/  @!P1 BRA `(.L_x_8177) ;  /* 0xfffffffc00e49947 */ /* 0x000fea000383ffff */
.L_x_8174:
        /* <DEDUP_REMOVED lines=10> */
[----:B------:R-:W0:Y:S02]  /*e950*/  LDG.E.S8 R5, desc[UR36][R2.64] ;  /* 0x0000002402057981 */ /* 0x000e24000c1e1300 */
[----:B012---:R-:W-:-:S07]  /*e960*/  IMAD.IADD R18, R5, 0x1, R18 ;  /* 0x0000000105127824 */ /* 0x007fce00078e0212 */
.L_x_8179:
        /* <DEDUP_REMOVED lines=20> */
.L_x_8181:
[----:B------:R-:W3:Y:S02]  /*eab0*/  LDCU.64 UR4, c[0x0][0x768] ;  /* 0x0000ed00ff0477ac */ /* 0x000ee40008000a00 */
[----:B---3--:R-:W-:-:S04]  /*eac0*/  IADD3 R16, P0, PT, R16, UR4, RZ ;  /* 0x0000000410107c10 */ /* 0x008fc8000ff1e0ff */
[----:B------:R-:W-:-:S05]  /*ead0*/  IADD3.X R17, PT, PT, RZ, UR5, RZ, P0, !PT ;  /* 0x00000005ff117c10 */ /* 0x000fca00087fe4ff */
[----:B------:R-:W-:Y:S01]  /*eae0*/  STG.E.U8 desc[UR36][R16.64], R18 ;  /* 0x0000001210007986 */ /* 0x000fe2000c101124 */
[----:B------:R-:W-:Y:S05]  /*eaf0*/  EXIT ;  /* 0x000000000000794d */ /* 0x000fea0003800000 */
.L_x_8180:
[----:B------:R-:W-:Y:S01]  /*eb00*/  STG.E.U8 desc[UR36][R2.64], R18 ;  /* 0x0000001202007986 */ /* 0x000fe2000c101124 */
[----:B------:R-:W-:Y:S05]  /*eb10*/  EXIT ;  /* 0x000000000000794d */ /* 0x000fea0003800000 */
.L_x_8178:
        /* <DEDUP_REMOVED lines=8> */
.L_x_8182:
        /* <DEDUP_REMOVED lines=20> */
.L_x_8184:
[----:B------:R-:W3:Y:S02]  /*ece0*/  LDCU.64 UR4, c[0x0][0x768] ;  /* 0x0000ed00ff0477ac */ /* 0x000ee40008000a00 */
[----:B---3--:R-:W-:-:S05]  /*ecf0*/  IADD3 R16, P0, PT, R16, UR4, RZ ;  /* 0x0000000410107c10 */ /* 0x008fca000ff1e0ff */
[----:B------:R-:W-:-:S05]  /*ed00*/  IMAD.X R17, RZ, RZ, UR5, P0 ;  /* 0x00000005ff117e24 */ /* 0x000fca00080e06ff */
[----:B------:R-:W-:Y:S01]  /*ed10*/  STG.E.U8 desc[UR36][R16.64], R18 ;  /* 0x0000001210007986 */ /* 0x000fe2000c101124 */
[----:B------:R-:W-:Y:S05]  /*ed20*/  EXIT ;  /* 0x000000000000794d */ /* 0x000fea0003800000 */
.L_x_8183:
[----:B------:R-:W-:Y:S01]  /*ed30*/  STG.E.64 desc[UR36][R2.64], R18 ;  /* 0x0000001202007986 */ /* 0x000fe2000c101b24 */
[----:B------:R-:W-:Y:S05]  /*ed40*/  EXIT ;  /* 0x000000000000794d */ /* 0x000fea0003800000 */
.L_x_8160:
        /* <DEDUP_REMOVED lines=20> */
[----:B------:R-:W1:Y:S02]  /*ee90*/  LDG.E.S8 R5, desc[UR36][R2.64] ;  /* 0x0000002402057981 */ /* 0x000e64000c1e1300 */
[----:B-1-34-:R-:W-:-:S07]  /*eea0*/  IADD3 R24, PT, PT, R5, R24, RZ ;  /* 0x0000001805187210 */ /* 0x01afce0007ffe0ff */
.L_x_8186:
        /* <DEDUP_REMOVED lines=20> */
.L_x_8188:
[----:B------:R-:W0:Y:S02]  /*eff0*/  LDCU.64 UR4, c[0x0][0x768] ;  /* 0x0000ed00ff0477ac */ /* 0x000e240008000a00 */
[----:B0-----:R-:W-:-:S05]  /*f000*/  IADD3 R18, P0, PT, R18, UR4, RZ ;  /* 0x0000000412127c10 */ /* 0x001fca000ff1e0ff */
[----:B------:R-:W-:-:S05]  /*f010*/  IMAD.X R19, RZ, RZ, UR5, P0 ;  /* 0x00000005ff137e24 */ /* 0x000fca00080e06ff */
[----:B------:R-:W-:Y:S01]  /*f020*/  STG.E.U8 desc[UR36][R18.64], R24 ;  /* 0x0000001812007986 */ /* 0x000fe2000c101124 */
[----:B------:R-:W-:Y:S05]  /*f030*/  EXIT ;  /* 0x000000000000794d */ /* 0x000fea0003800000 */
.L_x_8187:
[----:B------:R-:W-:Y:S01]  /*f040*/  STG.E.U8 desc[UR36][R2.64], R24 ;  /* 0x0000001802007986 */ /* 0x000fe2000c101124 */
[----:B------:R-:W-:Y:S05]  /*f050*/  EXIT ;  /* 0x000000000000794d */ /* 0x000fea0003800000 */
.L_x_8185:
        /* <DEDUP_REMOVED lines=8> */
.L_x_8189:
        /* <DEDUP_REMOVED lines=21> */
.L_x_8191:
[----:B------:R-:W0:Y:S02]  /*f230*/  LDCU.64 UR4, c[0x0][0x768] ;  /* 0x0000ed00ff0477ac */ /* 0x000e240008000a00 */
[----:B0-----:R-:W-:-:S04]  /*f240*/  IADD3 R18, P0, PT, R18, UR4, RZ ;  /* 0x0000000412127c10 */ /* 0x001fc8000ff1e0ff */
[----:B------:R-:W-:-:S05]  /*f250*/  IADD3.X R19, PT, PT, RZ, UR5, RZ, P0, !PT ;  /* 0x00000005ff137c10 */ /* 0x000fca00087fe4ff */
[----:B------:R-:W-:Y:S01]  /*f260*/  STG.E.U8 desc[UR36][R18.64], R16 ;  /* 0x0000001012007986 */ /* 0x000fe2000c101124 */
[----:B------:R-:W-:Y:S05]  /*f270*/  EXIT ;  /* 0x000000000000794d */ /* 0x000fea0003800000 */
.L_x_8190:
[----:B------:R-:W-:Y:S01]  /*f280*/  STG.E.64 desc[UR36][R2.64], R24 ;  /* 0x0000001802007986 */ /* 0x000fe2000c101b24 */
[----:B------:R-:W-:Y:S05]  /*f290*/  EXIT ;  /* 0x000000000000794d */ /* 0x000fea0003800000 */
.L_x_8192:
        /* <DEDUP_REMOVED lines=14> */
.L_x_8922:


//--------------------- .text._ZN2at6native13reduce_kernelILi256ELi2ENS0_8ReduceOpIaNS0_14func_wrapper_tIaNS0_55_GLOBAL__N__0955718d_22_SparseCsrTensorMath_cu_868dd54514ReductionAddOpIlEEEEjaLi4ELi4EEEEEvT1_ --------------------------
	.section	.text._ZN2at6native13reduce_kernelILi256ELi2ENS0_8ReduceOpIaNS0_14func_wrapper_tIaNS0_55_GLOBAL__N__0955718d_22_SparseCsrTensorMath_cu_868dd54514ReductionAddOpIlEEEEjaLi4ELi4EEEEEvT1_,"ax",@progbits
	.align	128
.text._ZN2at6native13reduce_kernelILi256ELi2ENS0_8ReduceOpIaNS0_14func_wrapper_tIaNS0_55_GLOBAL__N__0955718d_22_SparseCsrTensorMath_cu_868dd54514ReductionAddOpIlEEEEjaLi4ELi4EEEEEvT1_:
        .type           _ZN2at6native13reduce_kernelILi256ELi2ENS0_8ReduceOpIaNS0_14func_wrapper_tIaNS0_55_GLOBAL__N__0955718d_22_SparseCsrTensorMath_cu_868dd54514ReductionAddOpIlEEEEjaLi4ELi4EEEEEvT1_,@function
        .size           _ZN2at6native13reduce_kernelILi256ELi2ENS0_8ReduceOpIaNS0_14func_wrapper_tIaNS0_55_GLOBAL__N__0955718d_22_SparseCsrTensorMath_cu_868dd54514ReductionAddOpIlEEEEjaLi4ELi4EEEEEvT1_,(.L_x_8923 - _ZN2at6native13reduce_kernelILi256ELi2ENS0_8ReduceOpIaNS0_14func_wrapper_tIaNS0_55_GLOBAL__N__0955718d_22_SparseCsrTensorMath_cu_868dd54514ReductionAddOpIlEEEEjaLi4ELi4EEEEEvT1_)
        .other          _ZN2at6native13reduce_kernelILi256ELi2ENS0_8ReduceOpIaNS0_14func_wrapper_tIaNS0_55_GLOBAL__N__0955718d_22_SparseCsrTensorMath_cu_868dd54514ReductionAddOpIlEEEEjaLi4ELi4EEEEEvT1_,@"STO_CUDA_ENTRY STV_DEFAULT"
_ZN2at6native13reduce_kernelILi256ELi2ENS0_8ReduceOpIaNS0_14func_wrapper_tIaNS0_55_GLOBAL__N__0955718d_22_SparseCsrTensorMath_cu_868dd54514ReductionAddOpIlEEEEjaLi4ELi4EEEEEvT1_:
        /* <DEDUP_REMOVED lines=297> */
.L_x_8193:
        /* <DEDUP_REMOVED lines=24> */
[----:B------:R-:W0:Y:S01]  /*1410*/  LDCU UR4, c[0x0][0x394] ;  /* 0x00007280ff0477ac */ /* 0x000e220008000800 */
[----:B-1----:R-:W-:Y:S01]  /*1420*/  MOV R4, UR6 ;  /* 0x0000000600047c02 */ /* 0x002fe20008000f00 */
[----:B------:R-:W-:-:S02]  /*1430*/  IMAD.U32 R5, RZ, RZ, UR7 ;  /* 0x00000007ff057e24 */ /* 0x000fc4000f8e00ff */
[----:B----4-:R-:W-:Y:S01]  /*1440*/  IMAD.U32 R6, RZ, RZ, UR8 ;  /* 0x00000008ff067e24 */ /* 0x010fe2000f8e00ff */
[----:B------:R-:W-:Y:S01]  /*1450*/  MOV R7, UR9 ;  /* 0x0000000900077c02 */ /* 0x000fe20008000f00 */
[----:B-----5:R-:W-:Y:S02]  /*1460*/  IMAD.U32 R10, RZ, RZ, UR10 ;  /* 0x0000000aff0a7e24 */ /* 0x020fe4000f8e00ff */
[----:B------:R-:W-:Y:S01]  /*1470*/  IMAD.U32 R11, RZ, RZ, UR11 ;  /* 0x0000000bff0b7e24 */ /* 0x000fe2000f8e00ff */
[----:B0-2---:R-:W-:-:S07]  /*1480*/  MOV R26, UR4 ;  /* 0x00000004001a7c02 */ /* 0x005fce0008000f00 */
[----:B------:R-:W-:-:S07]  /*1490*/  LEPC R20, `(.L_x_8197) ;  /* 0x000000001014794e */ /* 0x000fce0000000000 */
[----:B---3--:R-:W-:Y:S05]  /*14a0*/  CALL.ABS.NOINC R14 ;  /* 0x000000000e007343 */ /* 0x008fea0003c00000 */
.L_x_8197:
[----:B------:R-:W0:Y:S01]  /*14b0*/  LDC R14, c[0x0][0x388] ;  /* 0x0000e200ff0e7b82 */ /* 0x000e220000000800 */
[----:B------:R-:W-:Y:S01]  /*14c0*/  LOP3.LUT P0, R8, R22, 0x3, RZ, 0xc0, !PT ;  /* 0x0000000316087812 */ /* 0x000fe2000780c0ff */
[----:B------:R-:W-:Y:S06]  /*14d0*/  BSSY.RECONVERGENT B0, `(.L_x_8198) ;  /* 0x0000027000007945 */ /* 0x000fec0003800200 */
[----:B------:R-:W1:Y:S01]  /*14e0*/  LDC R13, c[0x0][0x38c] ;  /* 0x0000e300ff0d7b82 */ /* 0x000e620000000800 */
[--C-:B0-----:R-:W-:Y:S02]  /*14f0*/  IMAD.MOV.U32 R0, RZ, RZ, R14.reuse ;  /* 0x000000ffff007224 */ /* 0x101fe400078e000e */
[----:B------:R-:W-:Y:S01]  /*1500*/  IMAD.MOV.U32 R5, RZ, RZ, R14 ;  /* 0x000000ffff057224 */ /* 0x000fe200078e000e */
[----:B-1----:R-:W-:Y:S01]  /*1510*/  MOV R3, R13 ;  /* 0x0000000d00037202 */ /* 0x002fe20000000f00 */
[----:B------:R-:W-:Y:S01]  /*1520*/  IMAD.MOV.U32 R4, RZ, RZ, R13 ;  /* 0x000000ffff047224 */ /* 0x000fe200078e000d */
[----:B------:R-:W-:Y:S06]  /*1530*/  @!P0 BRA `(.L_x_8199) ;  /* 0x0000000000808947 */ /* 0x000fec0003800000 */
[C---:B------:R-:W-:Y:S01]  /*1540*/  ISETP.GT.U32.AND P0, PT, R25.reuse, 0x3, PT ;  /* 0x000000031900780c */ /* 0x040fe20003f04070 */
[----:B------:R-:W-:Y:S01]  /*1550*/  IMAD.MOV R4, RZ, RZ, -R8 ;  /* 0x000000ffff047224 */ /* 0x000fe200078e0a08 */
[----:B------:R-:W-:Y:S01]  /*1560*/  BSSY.RECONVERGENT B1, `(.L_x_8200) ;  /* 0x0000019000017945 */ /* 0x000fe20003800200 */
[----:B------:R-:W-:Y:S02]  /*1570*/  MOV R5, R14 ;  /* 0x0000000e00057202 */ /* 0x000fe40000000f00 */
[----:B------:R-:W-:Y:S02]  /*1580*/  ISETP.LT.U32.OR P0, PT, R25, R8, P0 ;  /* 0x000000081900720c */ /* 0x000fe40000701470 */
[----:B------:R-:W-:-:S04]  /*1590*/  IADD3 R24, P1, PT, R4, R24, RZ ;  /* 0x0000001804187210 */ /* 0x000fc80007f3e0ff */
[----:B------:R-:W-:Y:S01]  /*15a0*/  LEA.HI.X.SX32 R27, R4, R27, 0x1, P1 ;  /* 0x0000001b041b7211 */ /* 0x000fe200008f0eff */
        /* <DEDUP_REMOVED lines=10> */
[----:B------:R-:W-:Y:S02]  /*1650*/  IMAD.MOV.U32 R5, RZ, RZ, R14 ;  /* 0x000000ffff057224 */ /* 0x000fe400078e000e */
[----:B------:R-:W-:Y:S01]  /*1660*/  IMAD.MOV.U32 R4, RZ, RZ, R13 ;  /* 0x000000ffff047224 */ /* 0x000fe200078e000d */
[----:B0-----:R-:W-:-:S13]  /*1670*/  ISETP.NE.AND P0, PT, RZ, UR4, PT ;  /* 0x00000004ff007c0c */ /* 0x001fda000bf05270 */
[----:B------:R-:W-:Y:S05]  /*1680*/  @P0 BRA P1, `(.L_x_8201) ;  /* 0x0000000000180947 */ /* 0x000fea0000800000 */
[----:B------:R-:W-:Y:S01]  /*1690*/  IADD3 R6, P0, PT, R25, R24, RZ ;  /* 0x0000001819067210 */ /* 0x000fe20007f1e0ff */
[----:B------:R-:W0:Y:S03]  /*16a0*/  LDCU.64 UR4, c[0x0][0x388] ;  /* 0x00007100ff0477ac */ /* 0x000e260008000a00 */
[----:B------:R-:W-:-:S05]  /*16b0*/  IADD3.X R7, PT, PT, RZ, R27, RZ, P0, !PT ;  /* 0x0000001bff077210 */ /* 0x000fca00007fe4ff */
[----:B------:R-:W0:Y:S02]  /*16c0*/  LDG.E.S8 R6, desc[UR36][R6.64] ;  /* 0x0000002406067981 */ /* 0x000e24000c1e1300 */
[----:B0-----:R-:W-:-:S04]  /*16d0*/  IADD3 R5, P0, PT, R6, UR4, RZ ;  /* 0x0000000406057c10 */ /* 0x001fc8000ff1e0ff */
[----:B------:R-:W-:-:S09]  /*16e0*/  LEA.HI.X.SX32 R4, R6, UR5, 0x1, P0 ;  /* 0x0000000506047c11 */ /* 0x000fd200080f0eff */
.L_x_8201:
[----:B------:R-:W-:Y:S05]  /*16f0*/  BSYNC.RECONVERGENT B1 ;  /* 0x0000000000017941 */ /* 0x000fea0003800200 */
.L_x_8200:
[----:B------:R-:W0:Y:S01]  /*1700*/  LDC R7, c[0x0][0x394] ;  /* 0x0000e500ff077b82 */ /* 0x000e220000000800 */
[----:B------:R-:W-:-:S05]  /*1710*/  IADD3 R24, P0, PT, R24, 0x4, RZ ;  /* 0x0000000418187810 */ /* 0x000fca0007f1e0ff */
[----:B------:R-:W-:Y:S01]  /*1720*/  IMAD.X R27, RZ, RZ, R27, P0 ;  /* 0x000000ffff1b7224 */ /* 0x000fe200000e061b */
[----:B0-----:R-:W-:-:S07]  /*1730*/  IADD3 R26, PT, PT, R8, -0x4, R7 ;  /* 0xfffffffc081a7810 */ /* 0x001fce0007ffe007 */
.L_x_8199:
[----:B------:R-:W-:Y:S05]  /*1740*/  BSYNC.RECONVERGENT B0 ;  /* 0x0000000000007941 */ /* 0x000fea0003800200 */
.L_x_8198:
        /* <DEDUP_REMOVED lines=18> */
.L_x_8204:
[----:B------:R-:W-:Y:S01]  /*1870*/  MOV R6, R24 ;  /* 0x0000001800067202 */ /* 0x000fe20000000f00 */
[----:B------:R-:W-:Y:S01]  /*1880*/  IMAD.MOV.U32 R7, RZ, RZ, R27 ;  /* 0x000000ffff077224 */ /* 0x000fe200078e001b */
[----:B------:R-:W0:Y:S03]  /*1890*/  LDCU UR4, c[0x0][0x39c] ;  /* 0x00007380ff0477ac */ /* 0x000e260008000800 */
        /* <DEDUP_REMOVED lines=22> */
.L_x_8203:
[----:B------:R-:W-:Y:S05]  /*1a00*/  BSYNC.RECONVERGENT B0 ;  /* 0x0000000000007941 */ /* 0x000fea0003800200 */
.L_x_8202:
        /* <DEDUP_REMOVED lines=11> */
.L_x_8206:
[----:B------:R-:W-:Y:S05]  /*1ac0*/  BSYNC.RECONVERGENT B0 ;  /* 0x0000000000007941 */ /* 0x000fea0003800200 */
.L_x_8205:
[----:B------:R-:W-:Y:S02]  /*1ad0*/  IADD3 R5, P0, P1, R15, R14, R5 ;  /* 0x0000000e0f057210 */ /* 0x000fe4000791e005 */
[----:B------:R-:W-:Y:S02]  /*1ae0*/  CS2R R28, SRZ ;  /* 0x00000000001c7805 */ /* 0x000fe4000001ff00 */
[----:B------:R-:W-:Y:S02]  /*1af0*/  IADD3 R24, P2, PT, R0, R5, RZ ;  /* 0x0000000500187210 */ /* 0x000fe40007f5e0ff */
[----:B------:R-:W-:-:S05]  /*1b00*/  IADD3.X R4, PT, PT, R21, R13, R4, P0, P1 ;  /* 0x0000000d15047210 */ /* 0x000fca00007e2404 */
[----:B------:R-:W-:Y:S01]  /*1b10*/  IMAD.X R3, R3, 0x1, R4, P2 ;  /* 0x0000000103037824 */ /* 0x000fe200010e0604 */
[----:B------:R-:W-:Y:S06]  /*1b20*/  BRA `(.L_x_8195) ;  /* 0x000000a8006c7947 */ /* 0x000fec0003800000 */
.L_x_8196:
[----:B------:R-:W1:Y:S08]  /*1b30*/  LDC R35, c[0x0][0x500] ;  /* 0x00014000ff237b82 */ /* 0x000e700000000800 */
[----:B------:R-:W2:Y:S01]  /*1b40*/  LDC R20, c[0x0][0x3d0] ;  /* 0x0000f400ff147b82 */ /* 0x000ea20000000800 */
[----:B-1----:R-:W-:-:S04]  /*1b50*/  ISETP.NE.AND P0, PT, R35, 0x1, PT ;  /* 0x000000012300780c */ /* 0x002fc80003f05270 */
[----:B--2---:R-:W-:-:S13]  /*1b60*/  ISETP.NE.OR P0, PT, R20, 0x1, P0 ;  /* 0x000000011400780c */ /* 0x004fda0000705670 */
[----:B------:R-:W-:Y:S05]  /*1b70*/  @P0 BRA `(.L_x_8207) ;  /* 0x0000000800e80947 */ /* 0x000fea0003800000 */
[----:B------:R-:W1:Y:S01]  /*1b80*/  LDC R20, c[0x0][0x39c] ;  /* 0x0000e700ff147b82 */ /* 0x000e620000000800 */
[----:B------:R-:W-:Y:S01]  /*1b90*/  BSSY.RECONVERGENT B0, `(.L_x_8208) ;  /* 0x000005e000007945 */ /* 0x000fe20003800200 */
[----:B------:R-:W-:-:S06]  /*1ba0*/  IMAD.MOV.U32 R33, RZ, RZ, R11 ;  /* 0x000000ffff217224 */ /* 0x000fcc00078e000b */
        /* <DEDUP_REMOVED lines=8> */
[----:B------:R-:W-:Y:S01]  /*1c30*/  MOV R31, R21 ;  /* 0x00000015001f7202 */ /* 0x000fe20000000f00 */
        /* <DEDUP_REMOVED lines=14> */
[----:B------:R-:W-:Y:S01]  /*1d20*/  MOV R32, R21 ;  /* 0x0000001500207202 */ /* 0x000fe20000000f00 */
[--C-:B------:R-:W-:Y:S01]  /*1d30*/  IMAD.MOV.U32 R26, RZ, RZ, R21.reuse ;  /* 0x000000ffff1a7224 */ /* 0x100fe200078e0015 */
[-C--:B------:R-:W-:Y:S01]  /*1d40*/  MOV R11, R10.reuse ;  /* 0x0000000a000b7202 */ /* 0x080fe20000000f00 */
[----:B------:R-:W-:Y:S01]  /*1d50*/  IMAD.MOV.U32 R31, RZ, RZ, R21 ;  /* 0x000000ffff1f7224 */ /* 0x000fe200078e0015 */
[----:B------:R-:W-:Y:S01]  /*1d60*/  MOV R14, R10 ;  /* 0x0000000a000e7202 */ /* 0x000fe20000000f00 */
[--C-:B------:R-:W-:Y:S02]  /*1d70*/  IMAD.MOV.U32 R3, RZ, RZ, R10.reuse ;  /* 0x000000ffff037224 */ /* 0x100fe400078e000a */
[----:B------:R-:W-:-:S02]  /*1d80*/  IMAD.MOV.U32 R13, RZ, RZ, R10 ;  /* 0x000000ffff0d7224 */ /* 0x000fc400078e000a */
[--C-:B------:R-:W-:Y:S02]  /*1d90*/  IMAD.MOV.U32 R12, RZ, RZ, R10.reuse ;  /* 0x000000ffff0c7224 */ /* 0x100fe400078e000a */
[----:B------:R-:W-:-:S07]  /*1da0*/  IMAD.MOV.U32 R15, RZ, RZ, R10 ;  /* 0x000000ffff0f7224 */ /* 0x000fce00078e000a */
.L_x_8211:
[----:B------:R-:W-:-:S04]  /*1db0*/  LOP3.LUT R9, R33, 0xfffffffe, RZ, 0xc0, !PT ;  /* 0xfffffffe21097812 */ /* 0x000fc800078ec0ff */
[----:B------:R-:W-:Y:S02]  /*1dc0*/  IADD3 R8, P0, PT, R9, R24, RZ ;  /* 0x0000001809087210 */ /* 0x000fe40007f1e0ff */
[CC--:B------:R-:W-:Y:S02]  /*1dd0*/  IADD3 R5, PT, PT, R33.reuse, R20.reuse, RZ ;  /* 0x0000001421057210 */ /* 0x0c0fe40007ffe0ff */
[----:B------:R-:W-:Y:S01]  /*1de0*/  LEA.HI R33, R33, R20, RZ, 0x1f ;  /* 0x0000001421217211 */ /* 0x000fe200078ff8ff */
[----:B------:R-:W-:Y:S01]  /*1df0*/  IMAD.X R9, RZ, RZ, R27, P0 ;  /* 0x000000ffff097224 */ /* 0x000fe200000e061b */
[----:B------:R-:W-:Y:S02]  /*1e00*/  LOP3.LUT R7, R5, 0xfffffffe, RZ, 0xc0, !PT ;  /* 0xfffffffe05077812 */ /* 0x000fe400078ec0ff */
[-C--:B------:R-:W-:Y:S01]  /*1e10*/  LEA R6, P1, R33, R24.reuse, 0x1 ;  /* 0x0000001821067211 */ /* 0x080fe200078208ff */
[----:B------:R-:W-:Y:S01]  /*1e20*/  IMAD R33, R20, 0x2, R5 ;  /* 0x0000000214217824 */ /* 0x000fe200078e0205 */
[----:B------:R1:W2:Y:S01]  /*1e30*/  LDG.E.U16 R36, desc[UR36][R8.64] ;  /* 0x0000002408247981 */ /* 0x0002a2000c1e1500 */
[----:B------:R-:W-:-:S02]  /*1e40*/  IADD3 R4, P0, PT, R7, R24, RZ ;  /* 0x0000001807047210 */ /* 0x000fc40007f1e0ff */
[----:B------:R-:W-:Y:S01]  /*1e50*/  IMAD.X R7, RZ, RZ, R27, P1 ;  /* 0x000000ffff077224 */ /* 0x000fe200008e061b */
[----:B------:R-:W-:Y:S02]  /*1e60*/  LOP3.LUT R35, R33, 0xfffffffe, RZ, 0xc0, !PT ;  /* 0xfffffffe21237812 */ /* 0x000fe400078ec0ff */
[----:B------:R-:W-:Y:S02]  /*1e70*/  IADD3.X R5, PT, PT, RZ, R27, RZ, P0, !PT ;  /* 0x0000001bff057210 */ /* 0x000fe400007fe4ff */
[----:B------:R3:W4:Y:S01]  /*1e80*/  LDG.E.U16 R6, desc[UR36][R6.64] ;  /* 0x0000002406067981 */ /* 0x000722000c1e1500 */
[----:B-1----:R-:W-:-:S03]  /*1e90*/  IADD3 R8, P0, PT, R35, R24, RZ ;  /* 0x0000001823087210 */ /* 0x002fc60007f1e0ff */
[----:B------:R-:W5:Y:S02]  /*1ea0*/  LDG.E.U16 R4, desc[UR36][R4.64] ;  /* 0x0000002404047981 */ /* 0x000f64000c1e1500 */
[----:B------:R-:W-:-:S05]  /*1eb0*/  IMAD.X R9, RZ, RZ, R27, P0 ;  /* 0x000000ffff097224 */ /* 0x000fca00000e061b */
[----:B------:R-:W4:Y:S01]  /*1ec0*/  LDG.E.U16 R8, desc[UR36][R8.64] ;  /* 0x0000002408087981 */ /* 0x000f22000c1e1500 */
[----:B------:R-:W-:-:S04]  /*1ed0*/  IMAD.IADD R33, R33, 0x1, R20 ;  /* 0x0000000121217824 */ /* 0x000fc800078e0214 */
[----:B---3--:R-:W-:-:S05]  /*1ee0*/  IMAD R7, R20, 0x3, R33 ;  /* 0x0000000314077824 */ /* 0x008fca00078e0221 */
[----:B------:R-:W-:Y:S02]  /*1ef0*/  ISETP.GE.U32.AND P0, PT, R7, R30, PT ;  /* 0x0000001e0700720c */ /* 0x000fe40003f06070 */
[C---:B--2---:R-:W-:Y:S02]  /*1f00*/  PRMT R34, R36.reuse, 0x7770, RZ ;  /* 0x0000777024227816 */ /* 0x044fe400000000ff */
[----:B------:R-:W-:Y:S02]  /*1f10*/  PRMT R35, R36, 0x7771, RZ ;  /* 0x0000777124237816 */ /* 0x000fe400000000ff */
[----:B------:R-:W-:Y:S02]  /*1f20*/  PRMT R36, R34, 0x8880, RZ ;  /* 0x0000888022247816 */ /* 0x000fe400000000ff */
[----:B------:R-:W-:Y:S02]  /*1f30*/  PRMT R37, R35, 0x8880, RZ ;  /* 0x0000888023257816 */ /* 0x000fe400000000ff */
[----:B------:R-:W-:-:S02]  /*1f40*/  IADD3 R31, P1, PT, R36, R31, RZ ;  /* 0x0000001f241f7210 */ /* 0x000fc40007f3e0ff */
[C---:B------:R-:W-:Y:S02]  /*1f50*/  IADD3 R32, P2, PT, R37.reuse, R32, RZ ;  /* 0x0000002025207210 */ /* 0x040fe40007f5e0ff */
[----:B------:R-:W-:Y:S02]  /*1f60*/  LEA.HI.X.SX32 R15, R36, R15, 0x1, P1 ;  /* 0x0000000f240f7211 */ /* 0x000fe400008f0eff */
[C---:B-----5:R-:W-:Y:S02]  /*1f70*/  PRMT R36, R4.reuse, 0x7771, RZ ;  /* 0x0000777104247816 */ /* 0x060fe400000000ff */
[----:B------:R-:W-:Y:S02]  /*1f80*/  LEA.HI.X.SX32 R14, R37, R14, 0x1, P2 ;  /* 0x0000000e250e7211 */ /* 0x000fe400010f0eff */
[----:B------:R-:W-:Y:S02]  /*1f90*/  PRMT R5, R4, 0x7770, RZ ;  /* 0x0000777004057816 */ /* 0x000fe400000000ff */
[----:B------:R-:W-:-:S02]  /*1fa0*/  PRMT R40, R36, 0x8880, RZ ;  /* 0x0000888024287816 */ /* 0x000fc400000000ff */
[C---:B----4-:R-:W-:Y:S02]  /*1fb0*/  PRMT R38, R6.reuse, 0x7770, RZ ;  /* 0x0000777006267816 */ /* 0x050fe400000000ff */
[----:B------:R-:W-:Y:S02]  /*1fc0*/  PRMT R39, R6, 0x7771, RZ ;  /* 0x0000777106277816 */ /* 0x000fe400000000ff */
[C---:B------:R-:W-:Y:S02]  /*1fd0*/  PRMT R4, R8.reuse, 0x7770, RZ ;  /* 0x0000777008047816 */ /* 0x040fe400000000ff */
[----:B------:R-:W-:Y:S02]  /*1fe0*/  PRMT R37, R8, 0x7771, RZ ;  /* 0x0000777108257816 */ /* 0x000fe400000000ff */
[----:B------:R-:W-:Y:S02]  /*1ff0*/  MOV R8, R40 ;  /* 0x0000002800087202 */ /* 0x000fe40000000f00 */
[----:B------:R-:W-:-:S02]  /*2000*/  PRMT R6, R38, 0x8880, RZ ;  /* 0x0000888026067816 */ /* 0x000fc400000000ff */
        /* <DEDUP_REMOVED lines=14> */
[----:B------:R-:W-:Y:S02]  /*20f0*/  LEA.HI.X.SX32 R3, R40, R3, 0x1, P5 ;  /* 0x0000000328037211 */ /* 0x000fe400028f0eff */
[----:B------:R-:W-:Y:S01]  /*2100*/  LEA.HI.X.SX32 R0, R41, R0, 0x1, P6 ;  /* 0x0000000029007211 */ /* 0x000fe200030f0eff */
[----:B------:R-:W-:Y:S06]  /*2110*/  @!P0 BRA `(.L_x_8211) ;  /* 0xfffffffc00248947 */ /* 0x000fec000383ffff */
[----:B------:R-:W-:Y:S05]  /*2120*/  BSYNC.RECONVERGENT B1 ;  /* 0x0000000000017941 */ /* 0x000fea0003800200 */
.L_x_8210:
[----:B------:R-:W-:Y:S02]  /*2130*/  PRMT R8, R34, 0x7610, R8 ;  /* 0x0000761022087816 */ /* 0x000fe40000000008 */
[----:B------:R-:W-:Y:S02]  /*2140*/  PRMT R9, R35, 0x7610, R9 ;  /* 0x0000761023097816 */ /* 0x000fe40000000009 */
[----:B------:R-:W-:Y:S02]  /*2150*/  PRMT R34, R5, 0x7610, R34 ;  /* 0x0000761005227816 */ /* 0x000fe40000000022 */
[----:B------:R-:W-:-:S07]  /*2160*/  PRMT R35, R4, 0x7610, R35 ;  /* 0x0000761004237816 */ /* 0x000fce0000000023 */
.L_x_8209:
[----:B------:R-:W-:Y:S05]  /*2170*/  BSYNC.RECONVERGENT B0 ;  /* 0x0000000000007941 */ /* 0x000fea0003800200 */
.L_x_8208:
[----:B------:R-:W-:Y:S01]  /*2180*/  ISETP.GE.U32.AND P0, PT, R33, R30, PT ;  /* 0x0000001e2100720c */ /* 0x000fe20003f06070 */
[----:B------:R-:W-:-:S12]  /*2190*/  BSSY.RECONVERGENT B0, `(.L_x_8212) ;  /* 0x0000024000007945 */ /* 0x000fd80003800200 */
[----:B------:R-:W-:Y:S05]  /*21a0*/  @P0 BRA `(.L_x_8213) ;  /* 0x0000000000880947 */ /* 0x000fea0003800000 */
[----:B------:R-:W-:-:S04]  /*21b0*/  LOP3.LUT R5, R33, 0xfffffffe, RZ, 0xc0, !PT ;  /* 0xfffffffe21057812 */ /* 0x000fc800078ec0ff */
[----:B------:R-:W-:-:S05]  /*21c0*/  IADD3 R4, P1, PT, R5, R24, RZ ;  /* 0x0000001805047210 */ /* 0x000fca0007f3e0ff */
[----:B------:R-:W-:-:S05]  /*21d0*/  IMAD.X R5, RZ, RZ, R27, P1 ;  /* 0x000000ffff057224 */ /* 0x000fca00008e061b */
        /* <DEDUP_REMOVED lines=15> */
[C---:B------:R-:W-:Y:S01]  /*22d0*/  IMAD.IADD R5, R7.reuse, 0x1, R20 ;  /* 0x0000000107057824 */ /* 0x040fe200078e0214 */
[----:B------:R-:W-:-:S04]  /*22e0*/  LOP3.LUT R7, R7, 0xfffffffe, RZ, 0xc0, !PT ;  /* 0xfffffffe07077812 */ /* 0x000fc800078ec0ff */
[----:B------:R-:W-:Y:S02]  /*22f0*/  ISETP.GE.U32.AND P1, PT, R5, R30, PT ;  /* 0x0000001e0500720c */ /* 0x000fe40003f26070 */
[----:B------:R-:W-:-:S05]  /*2300*/  IADD3 R6, P2, PT, R7, R24, RZ ;  /* 0x0000001807067210 */ /* 0x000fca0007f5e0ff */
[----:B------:R-:W-:-:S05]  /*2310*/  IMAD.X R7, RZ, RZ, R27, P2 ;  /* 0x000000ffff077224 */ /* 0x000fca00010e061b */
[----:B------:R-:W2:Y:S01]  /*2320*/  LDG.E.U16 R6, desc[UR36][R6.64] ;  /* 0x0000002406067981 */ /* 0x000ea2000c1e1500 */
[----:B------:R-:W-:-:S04]  /*2330*/  @!P1 LOP3.LUT R5, R5, 0xfffffffe, RZ, 0xc0, !PT ;  /* 0xfffffffe05059812 */ /* 0x000fc800078ec0ff */
[----:B------:R-:W-:-:S04]  /*2340*/  @!P1 IADD3 R4, P3, PT, R5, R24, RZ ;  /* 0x0000001805049210 */ /* 0x000fc80007f7e0ff */
[----:B------:R-:W-:-:S05]  /*2350*/  @!P1 IADD3.X R5, PT, PT, RZ, R27, RZ, P3, !PT ;  /* 0x0000001bff059210 */ /* 0x000fca0001ffe4ff */
[----:B------:R-:W3:Y:S01]  /*2360*/  @!P1 LDG.E.U16 R4, desc[UR36][R4.64] ;  /* 0x0000002404049981 */ /* 0x000ee2000c1e1500 */
[C---:B--2---:R-:W-:Y:S02]  /*2370*/  PRMT R38, R6.reuse, 0x7770, RZ ;  /* 0x0000777006267816 */ /* 0x044fe400000000ff */
[----:B------:R-:W-:Y:S02]  /*2380*/  PRMT R39, R6, 0x7771, RZ ;  /* 0x0000777106277816 */ /* 0x000fe400000000ff */
[C---:B---3--:R-:W-:Y:S02]  /*2390*/  @!P1 PRMT R24, R4.reuse, 0x7770, RZ ;  /* 0x0000777004189816 */ /* 0x048fe400000000ff */
[----:B------:R-:W-:Y:S02]  /*23a0*/  @!P1 PRMT R27, R4, 0x7771, RZ ;  /* 0x00007771041b9816 */ /* 0x000fe400000000ff */
[----:B------:R-:W-:Y:S02]  /*23b0*/  @!P1 PRMT R35, R24, 0x7610, R35 ;  /* 0x0000761018239816 */ /* 0x000fe40000000023 */
[----:B------:R-:W-:-:S07]  /*23c0*/  @!P1 PRMT R37, R27, 0x7610, R37 ;  /* 0x000076101b259816 */ /* 0x000fce0000000025 */
.L_x_8213:
[----:B------:R-:W-:Y:S05]  /*23d0*/  BSYNC.RECONVERGENT B0 ;  /* 0x0000000000007941 */ /* 0x000fea0003800200 */
.L_x_8212:
[----:B------:R-:W-:Y:S04]  /*23e0*/  BSSY.RECONVERGENT B0, `(.L_x_8214) ;  /* 0x000002a000007945 */ /* 0x000fe80003800200 */
[----:B------:R-:W-:Y:S05]  /*23f0*/  @P0 BRA `(.L_x_8215) ;  /* 0x0000000000a00947 */ /* 0x000fea0003800000 */
[----:B------:R-:W-:Y:S01]  /*2400*/  IMAD.IADD R7, R33, 0x1, R20 ;  /* 0x0000000121077824 */ /* 0x000fe200078e0214 */
[----:B------:R-:W-:Y:S02]  /*2410*/  LOP3.LUT R8, R8, 0xffff, RZ, 0xc0, !PT ;  /* 0x0000ffff08087812 */ /* 0x000fe400078ec0ff */
[----:B------:R-:W-:Y:S02]  /*2420*/  LOP3.LUT R9, R9, 0xffff, RZ, 0xc0, !PT ;  /* 0x0000ffff09097812 */ /* 0x000fe400078ec0ff */
[----:B------:R-:W-:Y:S02]  /*2430*/  ISETP.GE.U32.AND P0, PT, R7, R30, PT ;  /* 0x0000001e0700720c */ /* 0x000fe40003f06070 */
[----:B------:R-:W-:Y:S02]  /*2440*/  PRMT R4, R8, 0x8880, RZ ;  /* 0x0000888008047816 */ /* 0x000fe400000000ff */
[----:B------:R-:W-:Y:S02]  /*2450*/  PRMT R5, R9, 0x8880, RZ ;  /* 0x0000888009057816 */ /* 0x000fe400000000ff */
[----:B------:R-:W-:-:S02]  /*2460*/  IADD3 R31, P1, PT, R4, R31, RZ ;  /* 0x0000001f041f7210 */ /* 0x000fc40007f3e0ff */
[C---:B------:R-:W-:Y:S02]  /*2470*/  IADD3 R32, P2, PT, R5.reuse, R32, RZ ;  /* 0x0000002005207210 */ /* 0x040fe40007f5e0ff */
[----:B------:R-:W-:Y:S02]  /*2480*/  LEA.HI.X.SX32 R15, R4, R15, 0x1, P1 ;  /* 0x0000000f040f7211 */ /* 0x000fe400008f0eff */
[----:B------:R-:W-:Y:S01]  /*2490*/  LEA.HI.X.SX32 R14, R5, R14, 0x1, P2 ;  /* 0x0000000e050e7211 */ /* 0x000fe200010f0eff */
[----:B------:R-:W-:Y:S08]  /*24a0*/  @P0 BRA `(.L_x_8215) ;  /* 0x0000000000740947 */ /* 0x000ff00003800000 */
[----:B------:R-:W-:Y:S02]  /*24b0*/  IADD3 R7, PT, PT, R7, R20, RZ ;  /* 0x0000001407077210 */ /* 0x000fe40007ffe0ff */
[----:B------:R-:W-:Y:S02]  /*24c0*/  LOP3.LUT R34, R34, 0xffff, RZ, 0xc0, !PT ;  /* 0x0000ffff22227812 */ /* 0x000fe400078ec0ff */
[----:B------:R-:W-:Y:S02]  /*24d0*/  ISETP.GE.U32.AND P0, PT, R7, R30, PT ;  /* 0x0000001e0700720c */ /* 0x000fe40003f06070 */
[----:B------:R-:W-:Y:S02]  /*24e0*/  LOP3.LUT R36, R36, 0xffff, RZ, 0xc0, !PT ;  /* 0x0000ffff24247812 */ /* 0x000fe400078ec0ff */
[----:B------:R-:W-:Y:S02]  /*24f0*/  PRMT R5, R34, 0x8880, RZ ;  /* 0x0000888022057816 */ /* 0x000fe400000000ff */
[----:B------:R-:W-:-:S02]  /*2500*/  PRMT R4, R36, 0x8880, RZ ;  /* 0x0000888024047816 */ /* 0x000fc400000000ff */
[C---:B------:R-:W-:Y:S02]  /*2510*/  IADD3 R26, P1, PT, R5.reuse, R26, RZ ;  /* 0x0000001a051a7210 */ /* 0x040fe40007f3e0ff */
[C---:B------:R-:W-:Y:S02]  /*2520*/  IADD3 R29, P2, PT, R4.reuse, R29, RZ ;  /* 0x0000001d041d7210 */ /* 0x040fe40007f5e0ff */
[----:B------:R-:W-:Y:S02]  /*2530*/  LEA.HI.X.SX32 R12, R5, R12, 0x1, P1 ;  /* 0x0000000c050c7211 */ /* 0x000fe400008f0eff */
[----:B------:R-:W-:Y:S01]  /*2540*/  LEA.HI.X.SX32 R13, R4, R13, 0x1, P2 ;  /* 0x0000000d040d7211 */ /* 0x000fe200010f0eff */
[----:B------:R-:W-:Y:S08]  /*2550*/  @P0 BRA `(.L_x_8215) ;  /* 0x0000000000480947 */ /* 0x000ff00003800000 */
        /* <DEDUP_REMOVED lines=9> */
[----:B------:R-:W-:Y:S02]  /*25f0*/  LEA.HI.X.SX32 R10, R5, R10, 0x1, P2 ;  /* 0x0000000a050a7211 */ /* 0x000fe400010f0eff */
[----:B------:R-:W-:Y:S02]  /*2600*/  @!P0 LOP3.LUT R35, R35, 0xffff, RZ, 0xc0, !PT ;  /* 0x0000ffff23238812 */ /* 0x000fe400078ec0ff */
[----:B------:R-:W-:Y:S02]  /*2610*/  @!P0 LOP3.LUT R37, R37, 0xffff, RZ, 0xc0, !PT ;  /* 0x0000ffff25258812 */ /* 0x000fe400078ec0ff */
[----:B------:R-:W-:-:S02]  /*2620*/  @!P0 PRMT R6, R35, 0x8880, RZ ;  /* 0x0000888023068816 */ /* 0x000fc400000000ff */
[----:B------:R-:W-:Y:S02]  /*2630*/  @!P0 PRMT R7, R37, 0x8880, RZ ;  /* 0x0000888025078816 */ /* 0x000fe400000000ff */
[C---:B------:R-:W-:Y:S02]  /*2640*/  @!P0 IADD3 R21, P3, PT, R6.reuse, R21, RZ ;  /* 0x0000001506158210 */ /* 0x040fe40007f7e0ff */
[C---:B------:R-:W-:Y:S02]  /*2650*/  @!P0 IADD3 R28, P4, PT, R7.reuse, R28, RZ ;  /* 0x0000001c071c8210 */ /* 0x040fe40007f9e0ff */
[----:B------:R-:W-:Y:S02]  /*2660*/  @!P0 LEA.HI.X.SX32 R3, R6, R3, 0x1, P3 ;  /* 0x0000000306038211 */ /* 0x000fe400018f0eff */
[----:B------:R-:W-:-:S09]  /*2670*/  @!P0 LEA.HI.X.SX32 R0, R7, R0, 0x1, P4 ;  /* 0x0000000007008211 */ /* 0x000fd200020f0eff */
.L_x_8215:
[----:B------:R-:W-:Y:S05]  /*2680*/  BSYNC.RECONVERGENT B0 ;  /* 0x0000000000007941 */ /* 0x000fea0003800200 */
.L_x_8214:
        /* <DEDUP_REMOVED lines=9> */
.L_x_8207:
        /* <DEDUP_REMOVED lines=36> */
.L_x_8220:
[C---:B------:R-:W-:Y:S01]  /*2960*/  IMAD R4, R11.reuse, R35, RZ ;  /* 0x000000230b047224 */ /* 0x040fe200078e02ff */
[----:B------:R-:W-:-:S04]  /*2970*/  IADD3 R11, PT, PT, R11, R22, RZ ;  /* 0x000000160b0b7210 */ /* 0x000fc80007ffe0ff */
[----:B------:R-:W-:Y:S01]  /*2980*/  LOP3.LUT R5, R4, 0xfffffffe, RZ, 0xc0, !PT ;  /* 0xfffffffe04057812 */ /* 0x000fe200078ec0ff */
[----:B------:R-:W-:-:S03]  /*2990*/  IMAD R4, R11, R35, RZ ;  /* 0x000000230b047224 */ /* 0x000fc600078e02ff */
[----:B------:R-:W-:Y:S01]  /*29a0*/  IADD3 R10, P0, PT, R5, R24, RZ ;  /* 0x00000018050a7210 */ /* 0x000fe20007f1e0ff */
[----:B------:R-:W-:Y:S01]  /*29b0*/  IMAD.IADD R5, R11, 0x1, R22 ;  /* 0x000000010b057824 */ /* 0x000fe200078e0216 */
[----:B------:R-:W-:-:S03]  /*29c0*/  LOP3.LUT R7, R4, 0xfffffffe, RZ, 0xc0, !PT ;  /* 0xfffffffe04077812 */ /* 0x000fc600078ec0ff */
[CC--:B------:R-:W-:Y:S01]  /*29d0*/  IMAD R4, R5.reuse, R35.reuse, RZ ;  /* 0x0000002305047224 */ /* 0x0c0fe200078e02ff */
[----:B------:R-:W-:Y:S01]  /*29e0*/  IADD3 R36, PT, PT, R5, R22, RZ ;  /* 0x0000001605247210 */ /* 0x000fe20007ffe0ff */
[--C-:B------:R-:W-:Y:S01]  /*29f0*/  IMAD.X R11, RZ, RZ, R27.reuse, P0 ;  /* 0x000000ffff0b7224 */ /* 0x100fe200000e061b */
[-C--:B------:R-:W-:Y:S02]  /*2a00*/  IADD3 R6, P0, PT, R7, R24.reuse, RZ ;  /* 0x0000001807067210 */ /* 0x080fe40007f1e0ff */
[----:B------:R-:W-:Y:S01]  /*2a10*/  LOP3.LUT R5, R4, 0xfffffffe, RZ, 0xc0, !PT ;  /* 0xfffffffe04057812 */ /* 0x000fe200078ec0ff */
[----:B------:R-:W-:Y:S01]  /*2a20*/  IMAD R8, R36, R35, RZ ;  /* 0x0000002324087224 */ /* 0x000fe200078e02ff */
[----:B------:R1:W2:Y:S01]  /*2a30*/  LDG.E.U16 R10, desc[UR36][R10.64] ;  /* 0x000000240a0a7981 */ /* 0x0002a2000c1e1500 */
[----:B------:R-:W-:Y:S01]  /*2a40*/  IMAD.X R7, RZ, RZ, R27, P0 ;  /* 0x000000ffff077224 */ /* 0x000fe200000e061b */
[----:B------:R-:W-:Y:S02]  /*2a50*/  IADD3 R4, P0, PT, R5, R24, RZ ;  /* 0x0000001805047210 */ /* 0x000fe40007f1e0ff */
[----:B------:R-:W-:-:S02]  /*2a60*/  LOP3.LUT R9, R8, 0xfffffffe, RZ, 0xc0, !PT ;  /* 0xfffffffe08097812 */ /* 0x000fc400078ec0ff */
[----:B------:R3:W4:Y:S01]  /*2a70*/  LDG.E.U16 R6, desc[UR36][R6.64] ;  /* 0x0000002406067981 */ /* 0x000722000c1e1500 */
[----:B------:R-:W-:Y:S01]  /*2a80*/  IMAD.X R5, RZ, RZ, R27, P0 ;  /* 0x000000ffff057224 */ /* 0x000fe200000e061b */
[----:B------:R-:W-:-:S04]  /*2a90*/  IADD3 R8, P0, PT, R9, R24, RZ ;  /* 0x0000001809087210 */ /* 0x000fc80007f1e0ff */
[----:B------:R-:W-:Y:S01]  /*2aa0*/  IADD3.X R9, PT, PT, RZ, R27, RZ, P0, !PT ;  /* 0x0000001bff097210 */ /* 0x000fe200007fe4ff */
[----:B------:R-:W5:Y:S04]  /*2ab0*/  LDG.E.U16 R40, desc[UR36][R4.64] ;  /* 0x0000002404287981 */ /* 0x000f68000c1e1500 */
[----:B------:R-:W3:Y:S01]  /*2ac0*/  LDG.E.U16 R8, desc[UR36][R8.64] ;  /* 0x0000002408087981 */ /* 0x000ee2000c1e1500 */
[----:B-1----:R-:W-:-:S04]  /*2ad0*/  IMAD.IADD R11, R36, 0x1, R22 ;  /* 0x00000001240b7824 */ /* 0x002fc800078e0216 */
[----:B------:R-:W-:-:S05]  /*2ae0*/  IMAD R37, R22, 0x3, R11 ;  /* 0x0000000316257824 */ /* 0x000fca00078e020b */
[----:B------:R-:W-:Y:S02]  /*2af0*/  ISETP.GE.U32.AND P0, PT, R37, R30, PT ;  /* 0x0000001e2500720c */ /* 0x000fe40003f06070 */
[C---:B--2---:R-:W-:Y:S02]  /*2b00*/  PRMT R36, R10.reuse, 0x7770, RZ ;  /* 0x000077700a247816 */ /* 0x044fe400000000ff */
[----:B------:R-:W-:-:S04]  /*2b10*/  PRMT R10, R10, 0x7771, RZ ;  /* 0x000077710a0a7816 */ /* 0x000fc800000000ff */
[----:B------:R-:W-:-:S04]  /*2b20*/  PRMT R38, R10, 0x8880, RZ ;  /* 0x000088800a267816 */ /* 0x000fc800000000ff */
[----:B------:R-:W-:Y:S02]  /*2b30*/  IADD3 R33, P2, PT, R38, R33, RZ ;  /* 0x0000002126217210 */ /* 0x000fe40007f5e0ff */
[----:B-----5:R-:W-:Y:S02]  /*2b40*/  PRMT R39, R40, 0x7770, RZ ;  /* 0x0000777028277816 */ /* 0x020fe400000000ff */
[----:B------:R-:W-:Y:S02]  /*2b50*/  LEA.HI.X.SX32 R20, R38, R20, 0x1, P2 ;  /* 0x0000001426147211 */ /* 0x000fe400010f0eff */
[----:B------:R-:W-:Y:S02]  /*2b60*/  PRMT R40, R40, 0x7771, RZ ;  /* 0x0000777128287816 */ /* 0x000fe400000000ff */
[----:B---3--:R-:W-:Y:S02]  /*2b70*/  PRMT R38, R8, 0x7771, RZ ;  /* 0x0000777108267816 */ /* 0x008fe400000000ff */
[----:B------:R-:W-:-:S02]  /*2b80*/  PRMT R7, R36, 0x8880, RZ ;  /* 0x0000888024077816 */ /* 0x000fc400000000ff */
[----:B------:R-:W-:Y:S02]  /*2b90*/  PRMT R9, R39, 0x8880, RZ ;  /* 0x0000888027097816 */ /* 0x000fe400000000ff */
[----:B------:R-:W-:Y:S02]  /*2ba0*/  PRMT R41, R40, 0x8880, RZ ;  /* 0x0000888028297816 */ /* 0x000fe400000000ff */
[----:B------:R-:W-:Y:S02]  /*2bb0*/  PRMT R43, R38, 0x8880, RZ ;  /* 0x00008880262b7816 */ /* 0x000fe400000000ff */
[----:B------:R-:W-:Y:S02]  /*2bc0*/  IADD3 R34, P1, PT, R7, R34, RZ ;  /* 0x0000002207227210 */ /* 0x000fe40007f3e0ff */
[C---:B----4-:R-:W-:Y:S02]  /*2bd0*/  PRMT R4, R6.reuse, 0x7770, RZ ;  /* 0x0000777006047816 */ /* 0x050fe400000000ff */
[----:B------:R-:W-:-:S02]  /*2be0*/  PRMT R5, R6, 0x7771, RZ ;  /* 0x0000777106057816 */ /* 0x000fc400000000ff */
[----:B------:R-:W-:Y:S01]  /*2bf0*/  PRMT R37, R8, 0x7770, RZ ;  /* 0x0000777008257816 */ /* 0x000fe200000000ff */
[----:B------:R-:W-:Y:S01]  /*2c00*/  IMAD.MOV.U32 R8, RZ, RZ, R9 ;  /* 0x000000ffff087224 */ /* 0x000fe200078e0009 */
[----:B------:R-:W-:Y:S01]  /*2c10*/  MOV R9, R41 ;  /* 0x0000002900097202 */ /* 0x000fe20000000f00 */
[----:B------:R-:W-:Y:S01]  /*2c20*/  IMAD.MOV.U32 R41, RZ, RZ, R43 ;  /* 0x000000ffff297224 */ /* 0x000fe200078e002b */
[----:B------:R-:W-:Y:S02]  /*2c30*/  LEA.HI.X.SX32 R21, R7, R21, 0x1, P1 ;  /* 0x0000001507157211 */ /* 0x000fe400008f0eff */
[----:B------:R-:W-:Y:S02]  /*2c40*/  PRMT R7, R4, 0x8880, RZ ;  /* 0x0000888004077816 */ /* 0x000fe400000000ff */
[----:B------:R-:W-:Y:S02]  /*2c50*/  PRMT R6, R5, 0x8880, RZ ;  /* 0x0000888005067816 */ /* 0x000fe400000000ff */
        /* <DEDUP_REMOVED lines=15> */
.L_x_8219:
[----:B------:R-:W-:Y:S02]  /*2d50*/  PRMT R8, R36, 0x7610, R8 ;  /* 0x0000761024087816 */ /* 0x000fe40000000008 */
[----:B------:R-:W-:Y:S02]  /*2d60*/  PRMT R9, R10, 0x7610, R9 ;  /* 0x000076100a097816 */ /* 0x000fe40000000009 */
[----:B------:R-:W-:Y:S02]  /*2d70*/  PRMT R10, R4, 0x7610, R10 ;  /* 0x00007610040a7816 */ /* 0x000fe4000000000a */
[----:B------:R-:W-:-:S07]  /*2d80*/  PRMT R36, R5, 0x7610, R36 ;  /* 0x0000761005247816 */ /* 0x000fce0000000024 */
.L_x_8218:
[----:B------:R-:W-:Y:S05]  /*2d90*/  BSYNC.RECONVERGENT B0 ;  /* 0x0000000000007941 */ /* 0x000fea0003800200 */
.L_x_8217:
[----:B------:R-:W-:Y:S01]  /*2da0*/  ISETP.GE.U32.AND P0, PT, R11, R30, PT ;  /* 0x0000001e0b00720c */ /* 0x000fe20003f06070 */
[----:B------:R-:W-:-:S12]  /*2db0*/  BSSY.RECONVERGENT B0, `(.L_x_8221) ;  /* 0x0000028000007945 */ /* 0x000fd80003800200 */
[----:B------:R-:W-:Y:S05]  /*2dc0*/  @P0 BRA `(.L_x_8222) ;  /* 0x0000000000980947 */ /* 0x000fea0003800000 */
[----:B------:R-:W-:-:S05]  /*2dd0*/  IMAD R4, R11, R35, RZ ;  /* 0x000000230b047224 */ /* 0x000fca00078e02ff */
[----:B------:R-:W-:-:S04]  /*2de0*/  LOP3.LUT R5, R4, 0xfffffffe, RZ, 0xc0, !PT ;  /* 0xfffffffe04057812 */ /* 0x000fc800078ec0ff */
[----:B------:R-:W-:-:S05]  /*2df0*/  IADD3 R4, P1, PT, R5, R24, RZ ;  /* 0x0000001805047210 */ /* 0x000fca0007f3e0ff */
[----:B------:R-:W-:-:S05]  /*2e00*/  IMAD.X R5, RZ, RZ, R27, P1 ;  /* 0x000000ffff057224 */ /* 0x000fca00008e061b */
[----:B------:R-:W2:Y:S01]  /*2e10*/  LDG.E.U16 R4, desc[UR36][R4.64] ;  /* 0x0000002404047981 */ /* 0x000ea2000c1e1500 */
[----:B------:R-:W-:-:S04]  /*2e20*/  IADD3 R7, PT, PT, R11, R22, RZ ;  /* 0x000000160b077210 */ /* 0x000fc80007ffe0ff */
[----:B------:R-:W-:Y:S02]  /*2e30*/  ISETP.GE.U32.AND P1, PT, R7, R30, PT ;  /* 0x0000001e0700720c */ /* 0x000fe40003f26070 */
[C---:B--2---:R-:W-:Y:S02]  /*2e40*/  PRMT R8, R4.reuse, 0x7770, RZ ;  /* 0x0000777004087816 */ /* 0x044fe400000000ff */
[----:B------:R-:W-:-:S09]  /*2e50*/  PRMT R9, R4, 0x7771, RZ ;  /* 0x0000777104097816 */ /* 0x000fd200000000ff */
[----:B------:R-:W-:Y:S05]  /*2e60*/  @P1 BRA `(.L_x_8222) ;  /* 0x0000000000701947 */ /* 0x000fea0003800000 */
[----:B------:R-:W-:-:S05]  /*2e70*/  IMAD R4, R7, R35, RZ ;  /* 0x0000002307047224 */ /* 0x000fca00078e02ff */
        /* <DEDUP_REMOVED lines=17> */
[--C-:B------:R-:W-:Y:S02]  /*2f90*/  @!P1 IMAD.X R5, RZ, RZ, R27.reuse, P3 ;  /* 0x000000ffff059224 */ /* 0x100fe400018e061b */
[----:B------:R-:W-:-:S03]  /*2fa0*/  IMAD.X R7, RZ, RZ, R27, P2 ;  /* 0x000000ffff077224 */ /* 0x000fc600010e061b */
        /* <DEDUP_REMOVED lines=8> */
.L_x_8222:
[----:B------:R-:W-:Y:S05]  /*3030*/  BSYNC.RECONVERGENT B0 ;  /* 0x0000000000007941 */ /* 0x000fea0003800200 */
.L_x_8221:
[----:B------:R-:W-:Y:S04]  /*3040*/  BSSY.RECONVERGENT B0, `(.L_x_8223) ;  /* 0x000002a000007945 */ /* 0x000fe80003800200 */
[----:B------:R-:W-:Y:S05]  /*3050*/  @P0 BRA `(.L_x_8224) ;  /* 0x0000000000a00947 */ /* 0x000fea0003800000 */
        /* <DEDUP_REMOVED lines=40> */
.L_x_8224:
[----:B------:R-:W-:Y:S05]  /*32e0*/  BSYNC.RECONVERGENT B0 ;  /* 0x0000000000007941 */ /* 0x000fea0003800200 */
.L_x_8223:
        /* <DEDUP_REMOVED lines=9> */
.L_x_8216:
        /* <DEDUP_REMOVED lines=23> */
[----:B------:R-:W-:-:S13]  /*34f0*/  ISETP.NE.AND P0, PT, R20, RZ, PT ;  /* 0x000000ff1400720c */ /* 0x000fda0003f05270 */
[----:B------:R-:W2:Y:S01]  /*3500*/  @!P0 LDG.E.U16 R35, desc[UR36][R22.64] ;  /* 0x0000002416238981 */ /* 0x000ea2000c1e1500 */
[----:B------:R-:W-:Y:S01]  /*3510*/  IADD3 R0, PT, PT, R20, -0x1, RZ ;  /* 0xffffffff14007810 */ /* 0x000fe20007ffe0ff */
[--C-:B------:R-:W-:Y:S01]  /*3520*/  IMAD.MOV.U32 R28, RZ, RZ, R10.reuse ;  /* 0x000000ffff1c7224 */ /* 0x100fe200078e000a */
[-C--:B------:R-:W-:Y:S01]  /*3530*/  MOV R15, R10.reuse ;  /* 0x0000000a000f7202 */ /* 0x080fe20000000f00 */
[--C-:B------:R-:W-:Y:S01]  /*3540*/  IMAD.MOV.U32 R24, RZ, RZ, R10.reuse ;  /* 0x000000ffff187224 */ /* 0x100fe200078e000a */
[----:B------:R-:W-:Y:S01]  /*3550*/  VIMNMX.U32 R31, PT, PT, R0, 0x18, PT ;  /* 0x00000018001f7848 */ /* 0x000fe20003fe0000 */
[--C-:B------:R-:W-:Y:S01]  /*3560*/  IMAD.MOV.U32 R14, RZ, RZ, R10.reuse ;  /* 0x000000ffff0e7224 */ /* 0x100fe200078e000a */
[----:B------:R-:W-:Y:S01]  /*3570*/  MOV R13, R10 ;  /* 0x0000000a000d7202 */ /* 0x000fe20000000f00 */
[--C-:B------:R-:W-:Y:S01]  /*3580*/  IMAD.MOV.U32 R12, RZ, RZ, R10.reuse ;  /* 0x000000ffff0c7224 */ /* 0x100fe200078e000a */
[-C--:B------:R-:W-:Y:S01]  /*3590*/  MOV R8, R4.reuse ;  /* 0x0000000400087202 */ /* 0x080fe20000000f00 */
[----:B------:R-:W-:Y:S01]  /*35a0*/  IMAD.MOV.U32 R11, RZ, RZ, R10 ;  /* 0x000000ffff0b7224 */ /* 0x000fe200078e000a */
[----:B------:R-:W-:Y:S01]  /*35b0*/  MOV R5, R4 ;  /* 0x0000000400057202 */ /* 0x000fe20000000f00 */
[--C-:B------:R-:W-:Y:S01]  /*35c0*/  IMAD.MOV.U32 R9, RZ, RZ, R4.reuse ;  /* 0x000000ffff097224 */ /* 0x100fe200078e0004 */
[----:B------:R-:W-:Y:S01]  /*35d0*/  IADD3 R31, PT, PT, R31, 0x1, RZ ;  /* 0x000000011f1f7810 */ /* 0x000fe20007ffe0ff */
[----:B------:R-:W-:-:S02]  /*35e0*/  IMAD.MOV.U32 R7, RZ, RZ, R4 ;  /* 0x000000ffff077224 */ /* 0x000fc400078e0004 */
[--C-:B------:R-:W-:Y:S02]  /*35f0*/  IMAD.MOV.U32 R6, RZ, RZ, R4.reuse ;  /* 0x000000ffff067224 */ /* 0x100fe400078e0004 */
[--C-:B------:R-:W-:Y:S02]  /*3600*/  IMAD.MOV.U32 R3, RZ, RZ, R4.reuse ;  /* 0x000000ffff037224 */ /* 0x100fe400078e0004 */
[----:B------:R-:W-:Y:S01]  /*3610*/  IMAD.MOV.U32 R0, RZ, RZ, R4 ;  /* 0x000000ffff007224 */ /* 0x000fe200078e0004 */
[C---:B--2---:R-:W-:Y:S02]  /*3620*/  @!P0 PRMT R33, R35.reuse, 0x7770, RZ ;  /* 0x0000777023218816 */ /* 0x044fe400000000ff */
[----:B------:R-:W-:-:S07]  /*3630*/  @!P0 PRMT R35, R35, 0x7771, RZ ;  /* 0x0000777123238816 */ /* 0x000fce00000000ff */
.L_x_8232:
[----:B------:R-:W1:Y:S01]  /*3640*/  LDCU UR4, c[0x0][0x39c] ;  /* 0x00007380ff0477ac */ /* 0x000e620008000800 */
[----:B------:R-:W-:Y:S02]  /*3650*/  @!P0 PRMT R42, R33, 0x7610, R42 ;  /* 0x00007610212a8816 */ /* 0x000fe4000000002a */
[C---:B------:R-:W-:Y:S02]  /*3660*/  @!P0 PRMT R41, R35.reuse, 0x7610, R41 ;  /* 0x0000761023298816 */ /* 0x040fe40000000029 */
[----:B------:R-:W-:Y:S02]  /*3670*/  @!P0 PRMT R43, R35, 0x7610, R43 ;  /* 0x00007610232b8816 */ /* 0x000fe4000000002b */
[----:B------:R-:W-:Y:S02]  /*3680*/  @!P0 PRMT R36, R33, 0x7610, R36 ;  /* 0x0000761021248816 */ /* 0x000fe40000000024 */
[----:B------:R-:W-:Y:S02]  /*3690*/  @!P0 PRMT R40, R35, 0x7610, R40 ;  /* 0x0000761023288816 */ /* 0x000fe40000000028 */
[----:B------:R-:W-:-:S02]  /*36a0*/  @!P0 PRMT R39, R33, 0x7610, R39 ;  /* 0x0000761021278816 */ /* 0x000fc40000000027 */
[----:B------:R-:W-:Y:S02]  /*36b0*/  @!P0 PRMT R38, R35, 0x7610, R38 ;  /* 0x0000761023268816 */ /* 0x000fe40000000026 */
[----:B------:R-:W-:Y:S01]  /*36c0*/  @!P0 PRMT R37, R33, 0x7610, R37 ;  /* 0x0000761021258816 */ /* 0x000fe20000000025 */
[----:B0-----:R-:W-:Y:S06]  /*36d0*/  @!P0 BRA `(.L_x_8227) ;  /* 0x0000004000108947 */ /* 0x001fec0003800000 */
[----:B------:R-:W2:Y:S01]  /*36e0*/  LDCU.128 UR20, c[0x0][0x3d0] ;  /* 0x00007a00ff1477ac */ /* 0x000ea20008000c00 */
[----:B------:R-:W-:Y:S02]  /*36f0*/  IMAD.MOV.U32 R20, RZ, RZ, RZ ;  /* 0x000000ffff147224 */ /* 0x000fe400078e00ff */
        /* <DEDUP_REMOVED lines=288> */
[----:B------:R-:W-:Y:S02]  /*4900*/  IMAD R37, R26, UR52, R37 ;  /* 0x000000341a257c24 */ /* 0x000fe4000f8e0225 */
[----:B------:R-:W-:Y:S02]  /*4910*/  @P1 IMAD.MOV R21, RZ, RZ, -R20 ;  /* 0x000000ffff151224 */ /* 0x000fe400078e0a14 */
[----:B------:R-:W-:Y:S02]  /*4920*/  IMAD R30, R37, UR31, R30 ;  /* 0x0000001f251e7c24 */ /* 0x000fe4000f8e021e */
[----:B0-----:R-:W-:-:S04]  /*4930*/  @P1 IMAD R27, R21, R32, R27 ;  /* 0x00000020151b1224 */ /* 0x001fc800078e021b */
[----:B---3--:R-:W-:-:S07]  /*4940*/  @P1 IMAD R30, R27, R36, R30 ;  /* 0x000000241b1e1224 */ /* 0x008fce00078e021e */
.L_x_8228:
[----:B------:R-:W-:-:S04]  /*4950*/  LOP3.LUT R21, R30, 0xfffffffe, RZ, 0xc0, !PT ;  /* 0xfffffffe1e157812 */ /* 0x000fc800078ec0ff */
[----:B------:R-:W-:-:S04]  /*4960*/  IADD3 R20, P1, PT, R21, R22, RZ ;  /* 0x0000001615147210 */ /* 0x000fc80007f3e0ff */
[----:B------:R-:W-:-:S05]  /*4970*/  IADD3.X R21, PT, PT, RZ, R23, RZ, P1, !PT ;  /* 0x00000017ff157210 */ /* 0x000fca0000ffe4ff */
[----:B------:R-:W2:Y:S01]  /*4980*/  LDG.E.U16 R20, desc[UR36][R20.64] ;  /* 0x0000002414147981 */ /* 0x000ea2000c1e1500 */
[----:B-1----:R-:W-:Y:S02]  /*4990*/  VIADD R43, R29, UR4 ;  /* 0x000000041d2b7c36 */ /* 0x002fe40008000000 */
        /* <DEDUP_REMOVED lines=238> */
.L_x_8229:
        /* <DEDUP_REMOVED lines=242> */
.L_x_8230:
        /* <DEDUP_REMOVED lines=242> */
.L_x_8231:
[----:B------:R-:W-:-:S04]  /*76c0*/  LOP3.LUT R21, R30, 0xfffffffe, RZ, 0xc0, !PT ;  /* 0xfffffffe1e157812 */ /* 0x000fc800078ec0ff */
[----:B------:R-:W-:-:S04]  /*76d0*/  IADD3 R20, P1, PT, R21, R22, RZ ;  /* 0x0000001615147210 */ /* 0x000fc80007f3e0ff */
[----:B------:R-:W-:-:S05]  /*76e0*/  IADD3.X R21, PT, PT, RZ, R23, RZ, P1, !PT ;  /* 0x00000017ff157210 */ /* 0x000fca0000ffe4ff */
[----:B------:R-:W2:Y:S02]  /*76f0*/  LDG.E.U16 R20, desc[UR36][R20.64] ;  /* 0x0000002414147981 */ /* 0x000ea4000c1e1500 */
[C---:B--2---:R-:W-:Y:S02]  /*7700*/  PRMT R42, R20.reuse, 0x7770, RZ ;  /* 0x00007770142a7816 */ /* 0x044fe400000000ff */
[----:B------:R-:W-:-:S07]  /*7710*/  PRMT R41, R20, 0x7771, RZ ;  /* 0x0000777114297816 */ /* 0x000fce00000000ff */
.L_x_8227:
[----:B------:R-:W2:Y:S01]  /*7720*/  LDCU UR5, c[0x0][0x394] ;  /* 0x00007280ff0577ac */ /* 0x000ea20008000800 */
[----:B-1----:R-:W-:Y:S01]  /*7730*/  IMAD.U32 R32, RZ, RZ, UR4 ;  /* 0x00000004ff207e24 */ /* 0x002fe2000f8e00ff */
[----:B------:R-:W-:Y:S02]  /*7740*/  LOP3.LUT R20, R37, 0xffff, RZ, 0xc0, !PT ;  /* 0x0000ffff25147812 */ /* 0x000fe400078ec0ff */
[----:B------:R-:W-:Y:S02]  /*7750*/  LOP3.LUT R21, R38, 0xffff, RZ, 0xc0, !PT ;  /* 0x0000ffff26157812 */ /* 0x000fe400078ec0ff */
[----:B------:R-:W-:Y:S02]  /*7760*/  LOP3.LUT R26, R39, 0xffff, RZ, 0xc0, !PT ;  /* 0x0000ffff271a7812 */ /* 0x000fe400078ec0ff */
[----:B------:R-:W-:Y:S02]  /*7770*/  LEA R29, R32, R29, 0x2 ;  /* 0x0000001d201d7211 */ /* 0x000fe400078e10ff */
[----:B------:R-:W-:-:S02]  /*7780*/  PRMT R27, R20, 0x8880, RZ ;  /* 0x00008880141b7816 */ /* 0x000fc400000000ff */
[----:B------:R-:W-:Y:S01]  /*7790*/  PRMT R20, R21, 0x8880, RZ ;  /* 0x0000888015147816 */ /* 0x000fe200000000ff */
[----:B------:R-:W-:Y:S01]  /*77a0*/  IMAD R21, R32, 0x3, R29 ;  /* 0x0000000320157824 */ /* 0x000fe200078e021d */
[----:B------:R-:W-:Y:S02]  /*77b0*/  PRMT R26, R26, 0x8880, RZ ;  /* 0x000088801a1a7816 */ /* 0x000fe400000000ff */
[----:B------:R-:W-:Y:S01]  /*77c0*/  IADD3 R10, P2, PT, R27, R10, RZ ;  /* 0x0000000a1b0a7210 */ /* 0x000fe20007f5e0ff */
[----:B--2---:R-:W-:Y:S01]  /*77d0*/  IMAD.U32 R30, RZ, RZ, UR5 ;  /* 0x00000005ff1e7e24 */ /* 0x004fe2000f8e00ff */
[----:B------:R-:W-:Y:S02]  /*77e0*/  IADD3 R11, P3, PT, R20, R11, RZ ;  /* 0x0000000b140b7210 */ /* 0x000fe40007f7e0ff */
[----:B------:R-:W-:Y:S02]  /*77f0*/  IADD3 R13, P4, PT, R26, R13, RZ ;  /* 0x0000000d1a0d7210 */ /* 0x000fe40007f9e0ff */
[----:B------:R-:W-:-:S02]  /*7800*/  ISETP.GE.U32.AND P1, PT, R21, R30, PT ;  /* 0x0000001e1500720c */ /* 0x000fc40003f26070 */
[----:B------:R-:W-:Y:S02]  /*7810*/  LEA.HI.X.SX32 R0, R27, R0, 0x1, P2 ;  /* 0x000000001b007211 */ /* 0x000fe400010f0eff */
[----:B------:R-:W-:Y:S02]  /*7820*/  LEA.HI.X.SX32 R3, R20, R3, 0x1, P3 ;  /* 0x0000000314037211 */ /* 0x000fe400018f0eff */
[----:B------:R-:W-:Y:S02]  /*7830*/  LEA.HI.X.SX32 R5, R26, R5, 0x1, P4 ;  /* 0x000000051a057211 */ /* 0x000fe400020f0eff */
[----:B------:R-:W-:Y:S02]  /*7840*/  LOP3.LUT R27, R40, 0xffff, RZ, 0xc0, !PT ;  /* 0x0000ffff281b7812 */ /* 0x000fe400078ec0ff */
[----:B------:R-:W-:Y:S02]  /*7850*/  LOP3.LUT R26, R36, 0xffff, RZ, 0xc0, !PT ;  /* 0x0000ffff241a7812 */ /* 0x000fe400078ec0ff */
[----:B------:R-:W-:-:S02]  /*7860*/  LOP3.LUT R21, R43, 0xffff, RZ, 0xc0, !PT ;  /* 0x0000ffff2b157812 */ /* 0x000fc400078ec0ff */
[----:B------:R-:W-:Y:S02]  /*7870*/  LOP3.LUT R20, R42, 0xffff, RZ, 0xc0, !PT ;  /* 0x0000ffff2a147812 */ /* 0x000fe400078ec0ff */
[----:B------:R-:W-:Y:S02]  /*7880*/  LOP3.LUT R44, R41, 0xffff, RZ, 0xc0, !PT ;  /* 0x0000ffff292c7812 */ /* 0x000fe400078ec0ff */
[----:B------:R-:W-:Y:S02]  /*7890*/  PRMT R27, R27, 0x8880, RZ ;  /* 0x000088801b1b7816 */ /* 0x000fe400000000ff */
[----:B------:R-:W-:Y:S02]  /*78a0*/  PRMT R26, R26, 0x8880, RZ ;  /* 0x000088801a1a7816 */ /* 0x000fe400000000ff */
        /* <DEDUP_REMOVED lines=14> */
.L_x_8226:
[----:B0-----:R-:W-:Y:S05]  /*7990*/  BSYNC.RECONVERGENT B0 ;  /* 0x0000000000007941 */ /* 0x001fea0003800200 */
.L_x_8225:
[----:B------:R-:W-:Y:S01]  /*79a0*/  ISETP.GE.U32.AND P0, PT, R29, R30, PT ;  /* 0x0000001e1d00720c */ /* 0x000fe20003f06070 */
[----:B------:R-:W-:Y:S01]  /*79b0*/  BSSY.RECONVERGENT B0, `(.L_x_8233) ;  /* 0x000047e000007945 */ /* 0x000fe20003800200 */
[----:B------:R-:W-:Y:S02]  /*79c0*/  PRMT R27, R43, 0x7610, R27 ;  /* 0x000076102b1b7816 */ /* 0x000fe4000000001b */
[----:B------:R-:W-:-:S09]  /*79d0*/  PRMT R26, R36, 0x7610, R26 ;  /* 0x00007610241a7816 */ /* 0x000fd2000000001a */
        /* <DEDUP_REMOVED lines=282> */
.L_x_8236:
[----:B------:R-:W-:Y:S01]  /*8b80*/  SHF.R.U32.HI R20, RZ, 0x1, R31 ;  /* 0x00000001ff147819 */ /* 0x000fe2000001161f */
[----:B------:R-:W-:-:S07]  /*8b90*/  IMAD.MOV.U32 R21, RZ, RZ, RZ ;  /* 0x000000ffff157224 */ /* 0x000fce00078e00ff */
.L_x_8235:
[----:B------:R-:W0:Y:S02]  /*8ba0*/  LDCU.64 UR4, c[0x0][0x760] ;  /* 0x0000ec00ff0477ac */ /* 0x000e240008000a00 */
[----:B0-----:R-:W-:-:S04]  /*8bb0*/  IADD3 R34, P1, PT, R34, UR4, RZ ;  /* 0x0000000422227c10 */ /* 0x001fc8000ff3e0ff */
[----:B------:R-:W-:Y:S02]  /*8bc0*/  IADD3.X R33, PT, PT, RZ, UR5, RZ, P1, !PT ;  /* 0x00000005ff217c10 */ /* 0x000fe40008ffe4ff */
[----:B------:R-:W-:-:S04]  /*8bd0*/  LEA R44, P1, R20, R34, 0x1 ;  /* 0x00000022142c7211 */ /* 0x000fc800078208ff */
[----:B------:R-:W-:-:S05]  /*8be0*/  LEA.HI.X R45, R20, R33, R21, 0x1, P1 ;  /* 0x00000021142d7211 */ /* 0x000fca00008f0c15 */
[----:B------:R-:W2:Y:S01]  /*8bf0*/  LDG.E.U16 R44, desc[UR36][R44.64] ;  /* 0x000000242c2c7981 */ /* 0x000ea2000c1e1500 */
[----:B------:R-:W-:-:S05]  /*8c00*/  IMAD.IADD R23, R29, 0x1, R32 ;  /* 0x000000011d177824 */ /* 0x000fca00078e0220 */
[----:B------:R-:W-:Y:S02]  /*8c10*/  ISETP.GE.U32.AND P1, PT, R23, R30, PT ;  /* 0x0000001e1700720c */ /* 0x000fe40003f26070 */
[C---:B--2---:R-:W-:Y:S02]  /*8c20*/  PRMT R37, R44.reuse, 0x7770, RZ ;  /* 0x000077702c257816 */ /* 0x044fe400000000ff */
[----:B------:R-:W-:-:S09]  /*8c30*/  PRMT R38, R44, 0x7771, RZ ;  /* 0x000077712c267816 */ /* 0x000fd200000000ff */
        /* <DEDUP_REMOVED lines=276> */
.L_x_8238:
[----:B------:R-:W-:Y:S02]  /*9d80*/  SHF.R.U32.HI R44, RZ, 0x1, R31 ;  /* 0x00000001ff2c7819 */ /* 0x000fe4000001161f */
[----:B------:R-:W-:-:S07]  /*9d90*/  MOV R45, RZ ;  /* 0x000000ff002d7202 */ /* 0x000fce0000000f00 */
.L_x_8237:
        /* <DEDUP_REMOVED lines=283> */
.L_x_8240:
[----:B------:R-:W-:Y:S02]  /*af50*/  SHF.R.U32.HI R26, RZ, 0x1, R31 ;  /* 0x00000001ff1a7819 */ /* 0x000fe4000001161f */
[----:B------:R-:W-:-:S07]  /*af60*/  MOV R27, RZ ;  /* 0x000000ff001b7202 */ /* 0x000fce0000000f00 */
.L_x_8239:
        /* <DEDUP_REMOVED lines=283> */
.L_x_8242:
[----:B------:R-:W-:Y:S02]  /*c120*/  SHF.R.U32.HI R20, RZ, 0x1, R31 ;  /* 0x00000001ff147819 */ /* 0x000fe4000001161f */
[----:B------:R-:W-:-:S07]  /*c130*/  MOV R21, RZ ;  /* 0x000000ff00157202 */ /* 0x000fce0000000f00 */
.L_x_8241:
[----:B------:R-:W-:-:S04]  /*c140*/  LEA R34, P0, R20, R34, 0x1 ;  /* 0x0000002214227211 */ /* 0x000fc800078008ff */
[----:B------:R-:W-:-:S05]  /*c150*/  LEA.HI.X R35, R20, R33, R21, 0x1, P0 ;  /* 0x0000002114237211 */ /* 0x000fca00000f0c15 */
[----:B------:R-:W2:Y:S02]  /*c160*/  LDG.E.U16 R34, desc[UR36][R34.64] ;  /* 0x0000002422227981 */ /* 0x000ea4000c1e1500 */
[C---:B--2---:R-:W-:Y:S02]  /*c170*/  PRMT R42, R34.reuse, 0x7770, RZ ;  /* 0x00007770222a7816 */ /* 0x044fe400000000ff */
[----:B------:R-:W-:-:S07]  /*c180*/  PRMT R41, R34, 0x7771, RZ ;  /* 0x0000777122297816 */ /* 0x000fce00000000ff */
.L_x_8234:
[----:B------:R-:W-:Y:S05]  /*c190*/  BSYNC.RECONVERGENT B0 ;  /* 0x0000000000007941 */ /* 0x000fea0003800200 */
.L_x_8233:
[----:B------:R-:W-:Y:S01]  /*c1a0*/  ISETP.GE.U32.AND P0, PT, R29, R30, PT ;  /* 0x0000001e1d00720c */ /* 0x000fe20003f06070 */
[----:B------:R-:W-:-:S12]  /*c1b0*/  BSSY.RECONVERGENT B0, `(.L_x_8243) ;  /* 0x000002a000007945 */ /* 0x000fd80003800200 */
        /* <DEDUP_REMOVED lines=41> */
.L_x_8244:
[----:B------:R-:W-:Y:S05]  /*c450*/  BSYNC.RECONVERGENT B0 ;  /* 0x0000000000007941 */ /* 0x000fea0003800200 */
.L_x_8243:
        /* <DEDUP_REMOVED lines=8> */
.L_x_8195:
[----:B------:R-:W-:Y:S05]  /*c4e0*/  BSYNC.RECONVERGENT B6 ;  /* 0x0000000000067941 */ /* 0x000fea0003800200 */
.L_x_8194:
        /* <DEDUP_REMOVED lines=9> */
[----:B------:R-:W-:-:S03]  /*c580*/  IADD3 R4, PT, PT, R0, 0x10, RZ ;  /* 0x0000001000047810 */ /* 0x000fc60007ffe0ff */
[----:B------:R-:W3:Y:S01]  /*c590*/  LDC R10, c[0x0][0x364] ;  /* 0x0000d900ff0a7b82 */ /* 0x000ee20000000800 */
[----:B--2---:R-:W-:Y:S01]  /*c5a0*/  IMAD R0, R16, R8, R25 ;  /* 0x0000000810007224 */ /* 0x004fe200078e0219 */
[----:B-1----:R-:W-:Y:S02]  /*c5b0*/  LEA R9, R9, R4, 0x18 ;  /* 0x0000000409097211 */ /* 0x002fe400078ec0ff */
[----:B------:R-:W-:Y:S02]  /*c5c0*/  MOV R4, R24 ;  /* 0x0000001800047202 */ /* 0x000fe40000000f00 */
[----:B---3--:R-:W-:Y:S01]  /*c5d0*/  ISETP.GE.U32.AND P0, PT, R10, 0x2, PT ;  /* 0x000000020a00780c */ /* 0x008fe20003f06070 */
[----:B------:R-:W-:-:S05]  /*c5e0*/  IMAD R11, R0, 0x10, R9 ;  /* 0x00000010000b7824 */ /* 0x000fca00078e0209 */
[----:B------:R1:W-:Y:S07]  /*c5f0*/  STS.128 [R11], R4 ;  /* 0x000000040b007388 */ /* 0x0003ee0000000c00 */
[----:B------:R-:W-:Y:S05]  /*c600*/  @!P0 BRA `(.L_x_8245) ;  /* 0x0000000000648947 */ /* 0x000fea0003800000 */
[----:B------:R-:W-:-:S07]  /*c610*/  MOV R0, R10 ;  /* 0x0000000a00007202 */ /* 0x000fce0000000f00 */
.L_x_8248:
        /* <DEDUP_REMOVED lines=11> */
[----:B------:R-:W1:Y:S02]  /*c6d0*/  LDS.128 R4, [R0] ;  /* 0x0000000000047984 */ /* 0x000e640000000c00 */
[----:B-1----:R-:W-:Y:S02]  /*c6e0*/  IADD3 R24, P0, PT, R4, R24, RZ ;  /* 0x0000001804187210 */ /* 0x002fe40007f1e0ff */
[----:B------:R-:W-:-:S03]  /*c6f0*/  IADD3 R28, P2, PT, R6, R28, RZ ;  /* 0x0000001c061c7210 */ /* 0x000fc60007f5e0ff */
[----:B------:R-:W-:Y:S01]  /*c700*/  IMAD.X R3, R5, 0x1, R3, P0 ;  /* 0x0000000105037824 */ /* 0x000fe200000e0603 */
[----:B------:R-:W-:Y:S01]  /*c710*/  IADD3.X R29, PT, PT, R7, R29, RZ, P2, !PT ;  /* 0x0000001d071d7210 */ /* 0x000fe200017fe4ff */
[----:B------:R-:W-:Y:S02]  /*c720*/  IMAD.MOV.U32 R4, RZ, RZ, R24 ;  /* 0x000000ffff047224 */ /* 0x000fe400078e0018 */
[----:B------:R-:W-:Y:S01]  /*c730*/  IMAD.MOV.U32 R6, RZ, RZ, R28 ;  /* 0x000000ffff067224 */ /* 0x000fe200078e001c */
[----:B------:R-:W-:Y:S02]  /*c740*/  MOV R5, R3 ;  /* 0x0000000300057202 */ /* 0x000fe40000000f00 */
[----:B------:R-:W-:-:S05]  /*c750*/  MOV R7, R29 ;  /* 0x0000001d00077202 */ /* 0x000fca0000000f00 */
[----:B------:R1:W-:Y:S02]  /*c760*/  STS.128 [R11], R4 ;  /* 0x000000040b007388 */ /* 0x0003e40000000c00 */
.L_x_8247:
[----:B------:R-:W-:Y:S05]  /*c770*/  BSYNC.RECONVERGENT B0 ;  /* 0x0000000000007941 */ /* 0x000fea0003800200 */
.L_x_8246:
[----:B------:R-:W-:Y:S01]  /*c780*/  IMAD.MOV.U32 R0, RZ, RZ, R13 ;  /* 0x000000ffff007224 */ /* 0x000fe200078e000d */
[----:B------:R-:W-:Y:S06]  /*c790*/  @P1 BRA `(.L_x_8248) ;  /* 0xfffffffc00a01947 */ /* 0x000fec000383ffff */
.L_x_8245:
[----:B------:R-:W2:Y:S02]  /*c7a0*/  LDCU UR4, c[0x0][0x3a8] ;  /* 0x00007500ff0477ac */ /* 0x000ea40008000800 */
[----:B--2---:R-:W-:-:S09]  /*c7b0*/  UISETP.NE.AND UP0, UPT, UR4, URZ, UPT ;  /* 0x000000ff0400728c */ /* 0x004fd2000bf05270 */
[----:B------:R-:W-:Y:S05]  /*c7c0*/  BRA.U !UP0, `(.L_x_8249) ;  /* 0x0000000108e87547 */ /* 0x000fea000b800000 */
[----:B------:R-:W2:Y:S02]  /*c7d0*/  LDC R8, c[0x0][0x360] ;  /* 0x0000d800ff087b82 */ /* 0x000ea40000000800 */
[----:B--2---:R-:W-:Y:S02]  /*c7e0*/  ISETP.GE.U32.AND P0, PT, R8, 0x21, PT ;  /* 0x000000210800780c */ /* 0x004fe40003f06070 */
[----:B------:R-:W-:-:S11]  /*c7f0*/  MOV R0, R8 ;  /* 0x0000000800007202 */ /* 0x000fd60000000f00 */
[----:B------:R-:W-:Y:S05]  /*c800*/  @!P0 BRA `(.L_x_8250) ;  /* 0x0000000000988947 */ /* 0x000fea0003800000 */
[----:B------:R-:W2:Y:S01]  /*c810*/  S2UR UR5, SR_CgaCtaId ;  /* 0x00000000000579c3 */ /* 0x000ea20000008800 */
[----:B------:R-:W-:Y:S01]  /*c820*/  UMOV UR4, 0x400 ;  /* 0x0000040000047882 */ /* 0x000fe20000000000 */
[----:B------:R-:W-:Y:S01]  /*c830*/  IMAD R0, R16, R8, R25 ;  /* 0x0000000810007224 */ /* 0x000fe200078e0219 */
[----:B------:R-:W-:Y:S01]  /*c840*/  UIADD3 UR4, UPT, UPT, UR4, 0x10, URZ ;  /* 0x0000001004047890 */ /* 0x000fe2000fffe0ff */
[----:B-1----:R-:W-:Y:S01]  /*c850*/  IMAD.MOV.U32 R4, RZ, RZ, R24 ;  /* 0x000000ffff047224 */ /* 0x002fe200078e0018 */
[----:B------:R-:W-:Y:S01]  /*c860*/  MOV R5, R3 ;  /* 0x0000000300057202 */ /* 0x000fe20000000f00 */
[----:B------:R-:W-:Y:S01]  /*c870*/  IMAD.MOV.U32 R6, RZ, RZ, R28 ;  /* 0x000000ffff067224 */ /* 0x000fe200078e001c */
[----:B------:R-:W-:Y:S02]  /*c880*/  MOV R7, R29 ;  /* 0x0000001d00077202 */ /* 0x000fe40000000f00 */
[----:B------:R-:W-:Y:S01]  /*c890*/  ISETP.GE.U32.AND P0, PT, R8, 0x40, PT ;  /* 0x000000400800780c */ /* 0x000fe20003f06070 */
[----:B--2---:R-:W-:-:S06]  /*c8a0*/  ULEA UR4, UR5, UR4, 0x18 ;  /* 0x0000000405047291 */ /* 0x004fcc000f8ec0ff */
[----:B------:R-:W-:Y:S01]  /*c8b0*/  LEA R9, R0, UR4, 0x4 ;  /* 0x0000000400097c11 */ /* 0x000fe2000f8e20ff */
[----:B------:R-:W-:-:S04]  /*c8c0*/  IMAD.MOV.U32 R0, RZ, RZ, 0x20 ;  /* 0x00000020ff007424 */ /* 0x000fc800078e00ff */
[----:B------:R2:W-:Y:S01]  /*c8d0*/  STS.128 [R9], R4 ;  /* 0x0000000409007388 */ /* 0x0005e20000000c00 */
[----:B------:R-:W-:Y:S05]  /*c8e0*/  @!P0 BRA `(.L_x_8250) ;  /* 0x0000000000608947 */ /* 0x000fea0003800000 */
[----:B--2---:R-:W-:-:S07]  /*c8f0*/  MOV R4, R8 ;  /* 0x0000000800047202 */ /* 0x004fce0000000f00 */
.L_x_8253:
        /* <DEDUP_REMOVED lines=20> */
.L_x_8252:
[----:B------:R-:W-:Y:S05]  /*ca40*/  BSYNC.RECONVERGENT B0 ;  /* 0x0000000000007941 */ /* 0x000fea0003800200 */
.L_x_8251:
[----:B-1----:R-:W-:Y:S01]  /*ca50*/  IMAD.MOV.U32 R4, RZ, RZ, R10 ;  /* 0x000000ffff047224 */ /* 0x002fe200078e000a */
[----:B------:R-:W-:Y:S06]  /*ca60*/  @P1 BRA `(.L_x_8253) ;  /* 0xfffffffc00a41947 */ /* 0x000fec000383ffff */
.L_x_8250:
[----:B------:R-:W-:Y:S01]  /*ca70*/  ISETP.GE.U32.AND P0, PT, R0, 0x2, PT ;  /* 0x000000020000780c */ /* 0x000fe20003f06070 */
[----:B------:R-:W-:Y:S05]  /*ca80*/  WARPSYNC.ALL ;  /* 0x0000000000007948 */ /* 0x000fea0003800000 */
[----:B------:R-:W-:Y:S07]  /*ca90*/  BAR.SYNC.DEFER_BLOCKING 0x0 ;  /* 0x0000000000007b1d */ /* 0x000fee0000010000 */
[----:B------:R-:W-:Y:S05]  /*caa0*/  @!P0 BRA `(.L_x_8249) ;  /* 0x0000000000308947 */ /* 0x000fea0003800000 */
[----:B-12---:R-:W-:-:S07]  /*cab0*/  HFMA2 R5, -RZ, RZ, 0, 5.9604644775390625e-08 ;  /* 0x00000001ff057431 */ /* 0x006fce00000001ff */
.L_x_8254:
[----:B------:R-:W1:Y:S04]  /*cac0*/  SHFL.DOWN PT, R9, R28, R5, 0x1f ;  /* 0x08001f051c097589 */ /* 0x000e6800000e0000 */
[----:B------:R-:W2:Y:S04]  /*cad0*/  SHFL.DOWN PT, R7, R24, R5, 0x1f ;  /* 0x08001f0518077589 */ /* 0x000ea800000e0000 */
[----:B------:R-:W3:Y:S04]  /*cae0*/  SHFL.DOWN PT, R4, R3, R5, 0x1f ;  /* 0x08001f0503047589 */ /* 0x000ee800000e0000 */
[----:B------:R4:W5:Y:S02]  /*caf0*/  SHFL.DOWN PT, R6, R29, R5, 0x1f ;  /* 0x08001f051d067589 */ /* 0x00096400000e0000 */
[----:B----4-:R-:W-:Y:S01]  /*cb00*/  IMAD.SHL.U32 R5, R5, 0x2, RZ ;  /* 0x0000000205057824 */ /* 0x010fe200078e00ff */
[----:B-1----:R-:W-:-:S04]  /*cb10*/  IADD3 R28, P2, PT, R9, R28, RZ ;  /* 0x0000001c091c7210 */ /* 0x002fc80007f5e0ff */
[----:B------:R-:W-:Y:S02]  /*cb20*/  ISETP.GE.AND P0, PT, R5, R0, PT ;  /* 0x000000000500720c */ /* 0x000fe40003f06270 */
[----:B--2---:R-:W-:-:S04]  /*cb30*/  IADD3 R24, P1, PT, R7, R24, RZ ;  /* 0x0000001807187210 */ /* 0x004fc80007f3e0ff */
[----:B---3--:R-:W-:Y:S01]  /*cb40*/  IADD3.X R3, PT, PT, R4, R3, RZ, P1, !PT ;  /* 0x0000000304037210 */ /* 0x008fe20000ffe4ff */
[----:B-----5:R-:W-:-:S06]  /*cb50*/  IMAD.X R29, R6, 0x1, R29, P2 ;  /* 0x00000001061d7824 */ /* 0x020fcc00010e061d */
[----:B------:R-:W-:Y:S05]  /*cb60*/  @!P0 BRA `(.L_x_8254) ;  /* 0xfffffffc00d48947 */ /* 0x000fea000383ffff */
.L_x_8249:
[----:B------:R-:W3:Y:S01]  /*cb70*/  LDC R0, c[0x0][0x564] ;  /* 0x00015900ff007b82 */ /* 0x000ee20000000800 */
[----:B------:R-:W-:Y:S01]  /*cb80*/  IMAD.MOV.U32 R23, RZ, RZ, RZ ;  /* 0x000000ffff177224 */ /* 0x000fe200078e00ff */
[C---:B---3--:R-:W-:Y:S02]  /*cb90*/  ISETP.NE.AND P1, PT, R0.reuse, RZ, PT ;  /* 0x000000ff0000720c */ /* 0x048fe40003f25270 */
[----:B------:R-:W-:-:S04]  /*cba0*/  IADD3 R8, PT, PT, R0, -0x1, RZ ;  /* 0xffffffff00087810 */ /* 0x000fc80007ffe0ff */
[----:B------:R-:W-:-:S04]  /*cbb0*/  VIMNMX.U32 R0, PT, PT, R8, 0x18, PT ;  /* 0x0000001808007848 */ /* 0x000fc80003fe0000 */
[----:B------:R-:W-:-:S03]  /*cbc0*/  IADD3 R0, PT, PT, R0, 0x1, RZ ;  /* 0x0000000100007810 */ /* 0x000fc60007ffe0ff */
[----:B------:R-:W-:Y:S05]  /*cbd0*/  @!P1 BRA `(.L_x_8255) ;  /* 0x0000001000489947 */ /* 0x000fea0003800000 */
[----:B------:R-:W3:Y:S01]  /*cbe0*/  LDCU.64 UR6, c[0x0][0x568] ;  /* 0x0000ad00ff0677ac */ /* 0x000ee20008000a00 */
[----:B-12---:R-:W-:Y:S01]  /*cbf0*/  MOV R5, R19 ;  /* 0x0000001300057202 */ /* 0x006fe20000000f00 */
[----:B------:R-:W-:Y:S01]  /*cc00*/  IMAD.MOV.U32 R4, RZ, RZ, RZ ;  /* 0x000000ffff047224 */ /* 0x000fe200078e00ff */
[----:B------:R-:W-:Y:S01]  /*cc10*/  ISETP.NE.AND P0, PT, R8, RZ, PT ;  /* 0x000000ff0800720c */ /* 0x000fe20003f05270 */
[----:B------:R-:W1:Y:S01]  /*cc20*/  LDCU UR5, c[0x0][0x570] ;  /* 0x0000ae00ff0577ac */ /* 0x000e620008000800 */
[----:B------:R-:W2:Y:S01]  /*cc30*/  LDCU UR4, c[0x0][0x694] ;  /* 0x0000d280ff0477ac */ /* 0x000ea20008000800 */
[----:B---3--:R-:W-:-:S05]  /*cc40*/  IMAD.HI.U32 R4, R19, UR7, R4 ;  /* 0x0000000713047c27 */ /* 0x008fca000f8e0004 */
[----:B-1----:R-:W-:-:S05]  /*cc50*/  SHF.R.U32.HI R5, RZ, UR5, R4 ;  /* 0x00000005ff057c19 */ /* 0x002fca0008011604 */
[----:B------:R-:W-:-:S04]  /*cc60*/  IMAD.MOV R7, RZ, RZ, -R5 ;  /* 0x000000ffff077224 */ /* 0x000fc800078e0a05 */
[----:B------:R-:W-:-:S04]  /*cc70*/  IMAD R7, R7, UR6, R19 ;  /* 0x0000000607077c24 */ /* 0x000fc8000f8e0213 */
[----:B--2---:R-:W-:Y:S01]  /*cc80*/  IMAD R23, R7, UR4, RZ ;  /* 0x0000000407177c24 */ /* 0x004fe2000f8e02ff */
        /* <DEDUP_REMOVED lines=263> */
.L_x_8255:
[----:B------:R-:W-:Y:S01]  /*dd00*/  MOV R22, RZ ;  /* 0x000000ff00167202 */ /* 0x000fe20000000f00 */
[----:B------:R-:W-:Y:S06]  /*dd10*/  @!P1 BRA `(.L_x_8256) ;  /* 0x0000001000489947 */ /* 0x000fec0003800000 */
[----:B------:R-:W3:Y:S01]  /*dd20*/  LDCU.64 UR6, c[0x0][0x568] ;  /* 0x0000ad00ff0677ac */ /* 0x000ee20008000a00 */
[----:B-12---:R-:W-:Y:S02]  /*dd30*/  HFMA2 R4, -RZ, RZ, 0, 0 ;  /* 0x00000000ff047431 */ /* 0x006fe400000001ff */
[----:B------:R-:W-:Y:S01]  /*dd40*/  VIADD R5, R19, 0x1 ;  /* 0x0000000113057836 */ /* 0x000fe20000000000 */
        /* <DEDUP_REMOVED lines=271> */
.L_x_8256:
[----:B------:R-:W3:Y:S01]  /*ee40*/  LDCU.64 UR4, c[0x0][0x778] ;  /* 0x0000ef00ff0477ac */ /* 0x000ee20008000a00 */
[----:B------:R-:W-:Y:S02]  /*ee50*/  PLOP3.LUT P0, PT, PT, PT, PT, 0x80, 0x8 ;  /* 0x000000000008781c */ /* 0x000fe40003f0f070 */
[----:B-12---:R-:W-:Y:S01]  /*ee60*/  CS2R R4, SRZ ;  /* 0x0000000000047805 */ /* 0x006fe2000001ff00 */
[----:B---3--:R-:W-:-:S04]  /*ee70*/  UISETP.NE.U32.AND UP0, UPT, UR4, URZ, UPT ;  /* 0x000000ff0400728c */ /* 0x008fc8000bf05070 */
[----:B------:R-:W-:-:S09]  /*ee80*/  UISETP.NE.AND.EX UP0, UPT, UR5, URZ, UPT, UP0 ;  /* 0x000000ff0500728c */ /* 0x000fd2000bf05300 */
[----:B------:R-:W-:Y:S05]  /*ee90*/  BRA.U !UP0, `(.L_x_8257) ;  /* 0x0000000108947547 */ /* 0x000fea000b800000 */
[----:B------:R-:W-:Y:S01]  /*eea0*/  BSSY.RECONVERGENT B0, `(.L_x_8258) ;  /* 0x0000018000007945 */ /* 0x000fe20003800200 */
[----:B------:R-:W-:Y:S01]  /*eeb0*/  MOV R10, 0x1 ;  /* 0x00000001000a7802 */ /* 0x000fe20000000f00 */
[----:B------:R-:W-:-:S07]  /*eec0*/  IMAD.MOV.U32 R6, RZ, RZ, 0x8 ;  /* 0x00000008ff067424 */ /* 0x000fce00078e00ff */
.L_x_8259:
[----:B------:R-:W1:Y:S01]  /*eed0*/  I2F.U32.RP R7, R6 ;  /* 0x0000000600077306 */ /* 0x000e620000209000 */
[----:B------:R-:W-:-:S07]  /*eee0*/  ISETP.NE.U32.AND P2, PT, R6, RZ, PT ;  /* 0x000000ff0600720c */ /* 0x000fce0003f45070 */
[----:B-1----:R-:W1:Y:S02]  /*eef0*/  MUFU.RCP R7, R7 ;  /* 0x0000000700077308 */ /* 0x002e640000001000 */
[----:B-1----:R-:W-:-:S06]  /*ef00*/  IADD3 R4, PT, PT, R7, 0xffffffe, RZ ;  /* 0x0ffffffe07047810 */ /* 0x002fcc0007ffe0ff */
[----:B------:R1:W2:Y:S02]  /*ef10*/  F2I.FTZ.U32.TRUNC.NTZ R5, R4 ;  /* 0x0000000400057305 */ /* 0x0002a4000021f000 */
[----:B-1----:R-:W-:Y:S02]  /*ef20*/  HFMA2 R4, -RZ, RZ, 0, 0 ;  /* 0x00000000ff047431 */ /* 0x002fe400000001ff */
[----:B--2---:R-:W-:-:S04]  /*ef30*/  IMAD.MOV R9, RZ, RZ, -R5 ;  /* 0x000000ffff097224 */ /* 0x004fc800078e0a05 */
[----:B------:R-:W-:-:S04]  /*ef40*/  IMAD R9, R9, R6, RZ ;  /* 0x0000000609097224 */ /* 0x000fc800078e02ff */
[----:B------:R-:W-:Y:S01]  /*ef50*/  IMAD.HI.U32 R5, R5, R9, R4 ;  /* 0x0000000905057227 */ /* 0x000fe200078e0004 */
[----:B------:R-:W-:-:S05]  /*ef60*/  LOP3.LUT R4, RZ, R6, RZ, 0x33, !PT ;  /* 0x00000006ff047212 */ /* 0x000fca00078e33ff */
[----:B------:R-:W-:-:S04]  /*ef70*/  IMAD.HI.U32 R9, R5, R10, RZ ;  /* 0x0000000a05097227 */ /* 0x000fc800078e00ff */
[----:B------:R-:W-:-:S04]  /*ef80*/  IMAD.MOV R9, RZ, RZ, -R9 ;  /* 0x000000ffff097224 */ /* 0x000fc800078e0a09 */
[----:B------:R-:W-:Y:S01]  /*ef90*/  IMAD R9, R6, R9, R10 ;  /* 0x0000000906097224 */ /* 0x000fe200078e020a */
[----:B------:R-:W-:-:S04]  /*efa0*/  MOV R10, R6 ;  /* 0x00000006000a7202 */ /* 0x000fc80000000f00 */
[----:B------:R-:W-:-:S13]  /*efb0*/  ISETP.GE.U32.AND P0, PT, R9, R6, PT ;  /* 0x000000060900720c */ /* 0x000fda0003f06070 */
[----:B------:R-:W-:-:S04]  /*efc0*/  @P0 IADD3 R9, PT, PT, R9, -R6, RZ ;  /* 0x8000000609090210 */ /* 0x000fc80007ffe0ff */
[----:B------:R-:W-:-:S13]  /*efd0*/  ISETP.GE.U32.AND P0, PT, R9, R6, PT ;  /* 0x000000060900720c */ /* 0x000fda0003f06070 */
[----:B------:R-:W-:-:S05]  /*efe0*/  @P0 IMAD.IADD R9, R9, 0x1, -R6 ;  /* 0x0000000109090824 */ /* 0x000fca00078e0a06 */
[----:B------:R-:W-:-:S04]  /*eff0*/  SEL R6, R4, R9, !P2 ;  /* 0x0000000904067207 */ /* 0x000fc80005000000 */
[----:B------:R-:W-:-:S13]  /*f000*/  ISETP.NE.AND P0, PT, R6, RZ, PT ;  /* 0x000000ff0600720c */ /* 0x000fda0003f05270 */
[----:B------:R-:W-:Y:S05]  /*f010*/  @P0 BRA `(.L_x_8259) ;  /* 0xfffffffc00ac0947 */ /* 0x000fea000383ffff */
[----:B------:R-:W-:Y:S05]  /*f020*/  BSYNC.RECONVERGENT B0 ;  /* 0x0000000000007941 */ /* 0x000fea0003800200 */
.L_x_8258:
[----:B------:R-:W-:Y:S01]  /*f030*/  IMAD.HI.U32 R5, R5, 0x8, RZ ;  /* 0x0000000805057827 */ /* 0x000fe200078e00ff */
[----:B------:R-:W1:Y:S03]  /*f040*/  LDCU.64 UR4, c[0x0][0x778] ;  /* 0x0000ef00ff0477ac */ /* 0x000e660008000a00 */
[----:B------:R-:W-:-:S04]  /*f050*/  IMAD.MOV R6, RZ, RZ, -R5 ;  /* 0x000000ffff067224 */ /* 0x000fc800078e0a05 */
[----:B------:R-:W-:-:S05]  /*f060*/  IMAD R6, R10, R6, 0x8 ;  /* 0x000000080a067424 */ /* 0x000fca00078e0206 */
[----:B------:R-:W-:-:S13]  /*f070*/  ISETP.GE.U32.AND P0, PT, R6, R10, PT ;  /* 0x0000000a0600720c */ /* 0x000fda0003f06070 */
[-C--:B------:R-:W-:Y:S01]  /*f080*/  @P0 IADD3 R6, PT, PT, R6, -R10.reuse, RZ ;  /* 0x8000000a06060210 */ /* 0x080fe20007ffe0ff */
[----:B------:R-:W-:Y:S01]  /*f090*/  @P0 VIADD R5, R5, 0x1 ;  /* 0x0000000105050836 */ /* 0x000fe20000000000 */
[----:B------:R-:W-:Y:S02]  /*f0a0*/  PLOP3.LUT P0, PT, PT, PT, PT, 0x8, 0x80 ;  /* 0x000000000080781c */ /* 0x000fe40003f0e170 */
[----:B------:R-:W-:-:S13]  /*f0b0*/  ISETP.GE.U32.AND P3, PT, R6, R10, PT ;  /* 0x0000000a0600720c */ /* 0x000fda0003f66070 */
[----:B------:R-:W-:-:S04]  /*f0c0*/  @P3 IADD3 R5, PT, PT, R5, 0x1, RZ ;  /* 0x0000000105053810 */ /* 0x000fc80007ffe0ff */
[----:B------:R-:W-:-:S05]  /*f0d0*/  SEL R4, R4, R5, !P2 ;  /* 0x0000000504047207 */ /* 0x000fca0005000000 */
[----:B-1----:R-:W-:-:S07]  /*f0e0*/  IMAD.WIDE.U32 R4, R4, R23, UR4 ;  /* 0x0000000404047e25 */ /* 0x002fce000f8e0017 */
.L_x_8257:
[----:B------:R-:W1:Y:S02]  /*f0f0*/  LDCU UR4, c[0x0][0x3b0] ;  /* 0x00007600ff0477ac */ /* 0x000e640008000800 */
[----:B-1----:R-:W-:-:S09]  /*f100*/  UISETP.NE.AND UP0, UPT, UR4, URZ, UPT ;  /* 0x000000ff0400728c */ /* 0x002fd2000bf05270 */
[----:B------:R-:W-:Y:S05]  /*f110*/  BRA.U !UP0, `(.L_x_8260) ;  /* 0x0000003908307547 */ /* 0x000fea000b800000 */
        /* <DEDUP_REMOVED lines=8> */
[----:B------:R-:W-:Y:S06]  /*f1a0*/  @!P1 BRA `(.L_x_8261) ;  /* 0x0000001000449947 */ /* 0x000fec0003800000 */
        /* <DEDUP_REMOVED lines=273> */
.L_x_8261:
[----:B------:R-:W-:Y:S01]  /*102c0*/  IMAD.MOV.U32 R18, RZ, RZ, RZ ;  /* 0x000000ffff127224 */ /* 0x000fe200078e00ff */
        /* <DEDUP_REMOVED lines=275> */
.L_x_8262:
        /* <DEDUP_REMOVED lines=20> */
[----:B--2---:R-:W-:-:S04]  /*11540*/  IMAD.WIDE.U32 R6, R2, 0x10, R6 ;  /* 0x0000001002067825 */ /* 0x004fc800078e0006 */
[----:B------:R-:W-:Y:S01]  /*11550*/  IMAD.MOV.U32 R2, RZ, RZ, R24 ;  /* 0x000000ffff027224 */ /* 0x000fe200078e0018 */
[----:B------:R1:W-:Y:S04]  /*11560*/  STG.E.64 desc[UR36][R6.64+0x8], R28 ;  /* 0x0000081c06007986 */ /* 0x0003e8000c101b24 */
[----:B------:R1:W-:Y:S02]  /*11570*/  STG.E.64 desc[UR36][R6.64], R2 ;  /* 0x0000000206007986 */ /* 0x0003e4000c101b24 */
.L_x_8264:
[----:B------:R-:W-:Y:S05]  /*11580*/  BSYNC.RECONVERGENT B0 ;  /* 0x0000000000007941 */ /* 0x000fea0003800200 */
.L_x_8263:
        /* <DEDUP_REMOVED lines=35> */
.L_x_8266:
[----:B------:R-:W-:Y:S05]  /*117c0*/  BSYNC.RECONVERGENT B0 ;  /* 0x0000000000007941 */ /* 0x000fea0003800200 */
.L_x_8265:
        /* <DEDUP_REMOVED lines=21> */
[----:B-1----:R-:W-:-:S07]  /*11920*/  MOV R3, UR11 ;  /* 0x0000000b00037c02 */ /* 0x002fce0008000f00 */
[----:B------:R-:W-:Y:S05]  /*11930*/  BRA.U !UP0, `(.L_x_8268) ;  /* 0x0000000108707547 */ /* 0x000fea000b800000 */
[----:B------:R-:W1:Y:S01]  /*11940*/  LDCU UR5, c[0x0][0x360] ;  /* 0x00006c00ff0577ac */ /* 0x000e620008000800 */
        /* <DEDUP_REMOVED lines=14> */
.L_x_8271:
[----:B------:R-:W-:-:S04]  /*11a30*/  IMAD.IADD R7, R17, 0x1, R0 ;  /* 0x0000000111077824 */ /* 0x000fc800078e0200 */
[----:B---3--:R-:W-:-:S05]  /*11a40*/  IMAD.WIDE.U32 R6, R7, 0x10, R12 ;  /* 0x0000001007067825 */ /* 0x008fca00078e000c */
        /* <DEDUP_REMOVED lines=10> */
.L_x_8270:
[----:B------:R-:W-:Y:S05]  /*11af0*/  BRA `(.L_x_8269) ;  /* 0x0000000000647947 */ /* 0x000fea0003800000 */
.L_x_8268:
[----:B------:R-:W1:Y:S01]  /*11b00*/  LDCU UR7, c[0x0][0x3a4] ;  /* 0x00007480ff0777ac */ /* 0x000e620008000800 */
[----:B------:R-:W-:Y:S01]  /*11b10*/  IMAD.U32 R22, RZ, RZ, UR10 ;  /* 0x0000000aff167e24 */ /* 0x000fe2000f8e00ff */
[----:B------:R-:W-:Y:S02]  /*11b20*/  MOV R23, UR11 ;  /* 0x0000000b00177c02 */ /* 0x000fe40008000f00 */
[----:B-1----:R-:W-:-:S13]  /*11b30*/  ISETP.GE.U32.AND P2, PT, R16, UR7, PT ;  /* 0x0000000710007c0c */ /* 0x002fda000bf46070 */
[----:B------:R-:W-:Y:S05]  /*11b40*/  @P2 BRA `(.L_x_8269) ;  /* 0x0000000000502947 */ /* 0x000fea0003800000 */
[----:B------:R-:W1:Y:S01]  /*11b50*/  LDCU UR5, c[0x0][0x374] ;  /* 0x00006e80ff0577ac */ /* 0x000e620008000800 */
[----:B------:R-:W2:Y:S01]  /*11b60*/  LDC R14, c[0x0][0x360] ;  /* 0x0000d800ff0e7b82 */ /* 0x000ea20000000800 */
[----:B------:R-:W-:Y:S01]  /*11b70*/  IMAD.U32 R22, RZ, RZ, UR10 ;  /* 0x0000000aff167e24 */ /* 0x000fe2000f8e00ff */
[----:B------:R-:W-:Y:S01]  /*11b80*/  MOV R23, UR11 ;  /* 0x0000000b00177c02 */ /* 0x000fe20008000f00 */
[----:B------:R-:W-:-:S05]  /*11b90*/  IMAD.MOV.U32 R0, RZ, RZ, R16 ;  /* 0x000000ffff007224 */ /* 0x000fca00078e0010 */
[----:B------:R-:W3:Y:S08]  /*11ba0*/  LDC.64 R12, c[0x0][0x780] ;  /* 0x0001e000ff0c7b82 */ /* 0x000ef00000000a00 */
[----:B------:R-:W4:Y:S01]  /*11bb0*/  LDC R15, c[0x0][0x364] ;  /* 0x0000d900ff0f7b82 */ /* 0x000f220000000800 */
[----:B-1----:R-:W-:-:S07]  /*11bc0*/  IMAD R17, R17, UR5, RZ ;  /* 0x0000000511117c24 */ /* 0x002fce000f8e02ff */
.L_x_8272:
[----:B------:R-:W-:-:S05]  /*11bd0*/  IADD3 R2, PT, PT, R17, R0, RZ ;  /* 0x0000000011027210 */ /* 0x000fca0007ffe0ff */
[----:B--2---:R-:W-:-:S04]  /*11be0*/  IMAD R7, R2, R14, R25 ;  /* 0x0000000e02077224 */ /* 0x004fc800078e0219 */
[----:B---3--:R-:W-:-:S05]  /*11bf0*/  IMAD.WIDE.U32 R6, R7, 0x10, R12 ;  /* 0x0000001007067825 */ /* 0x008fca00078e000c */
[----:B------:R-:W2:Y:S04]  /*11c00*/  LDG.E.64 R10, desc[UR36][R6.64+0x8] ;  /* 0x00000824060a7981 */ /* 0x000ea8000c1e1b00 */
[----:B------:R-:W3:Y:S01]  /*11c10*/  LDG.E.64 R8, desc[UR36][R6.64] ;  /* 0x0000002406087981 */ /* 0x000ee2000c1e1b00 */
[----:B----4-:R-:W-:-:S05]  /*11c20*/  IMAD.IADD R0, R15, 0x1, R0 ;  /* 0x000000010f007824 */ /* 0x010fca00078e0200 */
[----:B------:R-:W-:Y:S02]  /*11c30*/  ISETP.GE.U32.AND P2, PT, R0, UR7, PT ;  /* 0x0000000700007c0c */ /* 0x000fe4000bf46070 */
[----:B--2---:R-:W-:Y:S02]  /*11c40*/  IADD3 R22, P4, PT, R10, R22, RZ ;  /* 0x000000160a167210 */ /* 0x004fe40007f9e0ff */
[----:B---3--:R-:W-:-:S03]  /*11c50*/  IADD3 R24, P3, PT, R8, R24, RZ ;  /* 0x0000001808187210 */ /* 0x008fc60007f7e0ff */
[----:B------:R-:W-:Y:S01]  /*11c60*/  IMAD.X R23, R11, 0x1, R23, P4 ;  /* 0x000000010b177824 */ /* 0x000fe200020e0617 */
[----:B------:R-:W-:-:S05]  /*11c70*/  IADD3.X R3, PT, PT, R9, R3, RZ, P3, !PT ;  /* 0x0000000309037210 */ /* 0x000fca0001ffe4ff */
[----:B------:R-:W-:Y:S05]  /*11c80*/  @!P2 BRA `(.L_x_8272) ;  /* 0xfffffffc00d0a947 */ /* 0x000fea000383ffff */
.L_x_8269:
[----:B------:R-:W-:Y:S05]  /*11c90*/  BSYNC.RECONVERGENT B0 ;  /* 0x0000000000007941 */ /* 0x000fea0003800200 */
.L_x_8267:
[----:B------:R-:W1:Y:S01]  /*11ca0*/  LDCU UR5, c[0x0][0x360] ;  /* 0x00006c00ff0577ac */ /* 0x000e620008000800 */
[----:B------:R-:W-:Y:S01]  /*11cb0*/  MOV R20, R24 ;  /* 0x0000001800147202 */ /* 0x000fe20000000f00 */
[----:B------:R-:W-:Y:S01]  /*11cc0*/  IMAD.MOV.U32 R21, RZ, RZ, R3 ;  /* 0x000000ffff157224 */ /* 0x000fe200078e0003 */
        /* <DEDUP_REMOVED lines=9> */
.L_x_8276:
        /* <DEDUP_REMOVED lines=9> */
[----:B------:R-:W2:Y:S02]  /*11df0*/  LDS.128 R8, [R0] ;  /* 0x0000000000087984 */ /* 0x000ea40000000c00 */
[----:B--2---:R-:W-:Y:S02]  /*11e00*/  IADD3 R24, P2, PT, R8, R24, RZ ;  /* 0x0000001808187210 */ /* 0x004fe40007f5e0ff */
[----:B-1----:R-:W-:-:S03]  /*11e10*/  IADD3 R22, P3, PT, R10, R22, RZ ;  /* 0x000000160a167210 */ /* 0x002fc60007f7e0ff */
[----:B------:R-:W-:Y:S01]  /*11e20*/  IMAD.X R3, R9, 0x1, R3, P2 ;  /* 0x0000000109037824 */ /* 0x000fe200010e0603 */
[----:B------:R-:W-:Y:S01]  /*11e30*/  IADD3.X R23, PT, PT, R11, R23, RZ, P3, !PT ;  /* 0x000000170b177210 */ /* 0x000fe20001ffe4ff */
[----:B------:R-:W-:-:S03]  /*11e40*/  IMAD.MOV.U32 R20, RZ, RZ, R24 ;  /* 0x000000ffff147224 */ /* 0x000fc600078e0018 */
[----:B------:R-:W-:-:S05]  /*11e50*/  MOV R21, R3 ;  /* 0x0000000300157202 */ /* 0x000fca0000000f00 */
[----:B------:R2:W-:Y:S02]  /*11e60*/  STS.128 [R7], R20 ;  /* 0x0000001407007388 */ /* 0x0005e40000000c00 */
.L_x_8275:
[----:B------:R-:W-:Y:S05]  /*11e70*/  BSYNC.RECONVERGENT B0 ;  /* 0x0000000000007941 */ /* 0x000fea0003800200 */
.L_x_8274:
[----:B------:R-:W-:-:S03]  /*11e80*/  UISETP.GT.U32.AND UP0, UPT, UR4, 0x3, UPT ;  /* 0x000000030400788c */ /* 0x000fc6000bf04070 */
[----:B------:R-:W-:-:S06]  /*11e90*/  UMOV UR4, UR7 ;  /* 0x0000000700047c82 */ /* 0x000fcc0008000000 */
[----:B------:R-:W-:Y:S05]  /*11ea0*/  BRA.U UP0, `(.L_x_8276) ;  /* 0xfffffffd00ac7547 */ /* 0x000fea000b83ffff */
.L_x_8273:
[----:B------:R-:W3:Y:S02]  /*11eb0*/  LDCU UR4, c[0x0][0x3a8] ;  /* 0x00007500ff0477ac */ /* 0x000ee40008000800 */
[----:B---3--:R-:W-:-:S09]  /*11ec0*/  UISETP.NE.AND UP0, UPT, UR4, URZ, UPT ;  /* 0x000000ff0400728c */ /* 0x008fd2000bf05270 */
[----:B------:R-:W-:Y:S05]  /*11ed0*/  BRA.U !UP0, `(.L_x_8277) ;  /* 0x0000000108b47547 */ /* 0x000fea000b800000 */
[----:B------:R-:W-:Y:S02]  /*11ee0*/  UISETP.GE.U32.AND UP0, UPT, UR5, 0x21, UPT ;  /* 0x000000210500788c */ /* 0x000fe4000bf06070 */
[----:B------:R-:W-:-:S07]  /*11ef0*/  UMOV UR4, UR5 ;  /* 0x0000000500047c82 */ /* 0x000fce0008000000 */
[----:B------:R-:W-:Y:S05]  /*11f00*/  BRA.U !UP0, `(.L_x_8278) ;  /* 0x00000001086c7547 */ /* 0x000fea000b800000 */
[----:B-12---:R-:W-:Y:S01]  /*11f10*/  IMAD.MOV.U32 R20, RZ, RZ, R24 ;  /* 0x000000ffff147224 */ /* 0x006fe200078e0018 */
[----:B------:R-:W-:Y:S01]  /*11f20*/  MOV R21, R3 ;  /* 0x0000000300157202 */ /* 0x000fe20000000f00 */
[----:B------:R-:W-:Y:S01]  /*11f30*/  UISETP.GE.U32.AND UP0, UPT, UR5, 0x40, UPT ;  /* 0x000000400500788c */ /* 0x000fe2000bf06070 */
[----:B------:R-:W-:-:S03]  /*11f40*/  UMOV UR4, 0x20 ;  /* 0x0000002000047882 */ /* 0x000fc60000000000 */
[----:B------:R3:W-:Y:S05]  /*11f50*/  STS.128 [R7], R20 ;  /* 0x0000001407007388 */ /* 0x0007ea0000000c00 */
[----:B------:R-:W-:Y:S05]  /*11f60*/  BRA.U !UP0, `(.L_x_8278) ;  /* 0x0000000108547547 */ /* 0x000fea000b800000 */
[----:B------:R-:W-:-:S07]  /*11f70*/  IMAD.U32 R0, RZ, RZ, UR5 ;  /* 0x00000005ff007e24 */ /* 0x000fce000f8e00ff */
.L_x_8281:
        /* <DEDUP_REMOVED lines=8> */
[----:B------:R-:W-:-:S06]  /*12000*/  IMAD R8, R2, 0x10, R7 ;  /* 0x0000001002087824 */ /* 0x000fcc00078e0207 */
[----:B------:R-:W1:Y:S02]  /*12010*/  LDS.128 R8, [R8] ;  /* 0x0000000008087984 */ /* 0x000e640000000c00 */
[----:B-1----:R-:W-:Y:S02]  /*12020*/  IADD3 R24, P2, PT, R8, R24, RZ ;  /* 0x0000001808187210 */ /* 0x002fe40007f5e0ff */
[----:B---3--:R-:W-:Y:S02]  /*12030*/  IADD3 R22, P4, PT, R10, R22, RZ ;  /* 0x000000160a167210 */ /* 0x008fe40007f9e0ff */
[----:B------:R-:W-:Y:S02]  /*12040*/  IADD3.X R3, PT, PT, R9, R3, RZ, P2, !PT ;  /* 0x0000000309037210 */ /* 0x000fe400017fe4ff */
[----:B------:R-:W-:Y:S01]  /*12050*/  MOV R20, R24 ;  /* 0x0000001800147202 */ /* 0x000fe20000000f00 */
[----:B------:R-:W-:Y:S02]  /*12060*/  IMAD.X R23, R11, 0x1, R23, P4 ;  /* 0x000000010b177824 */ /* 0x000fe400020e0617 */
[----:B------:R-:W-:-:S05]  /*12070*/  IMAD.MOV.U32 R21, RZ, RZ, R3 ;  /* 0x000000ffff157224 */ /* 0x000fca00078e0003 */
[----:B------:R1:W-:Y:S02]  /*12080*/  STS.128 [R7], R20 ;  /* 0x0000001407007388 */ /* 0x0003e40000000c00 */
.L_x_8280:
[----:B------:R-:W-:Y:S05]  /*12090*/  BSYNC.RECONVERGENT B0 ;  /* 0x0000000000007941 */ /* 0x000fea0003800200 */
.L_x_8279:
[----:B------:R-:W-:Y:S01]  /*120a0*/  MOV R0, R2 ;  /* 0x0000000200007202 */ /* 0x000fe20000000f00 */
[----:B------:R-:W-:Y:S06]  /*120b0*/  @P3 BRA `(.L_x_8281) ;  /* 0xfffffffc00b03947 */ /* 0x000fec000383ffff */
.L_x_8278:
[----:B------:R-:W-:Y:S01]  /*120c0*/  BAR.SYNC.DEFER_BLOCKING 0x0 ;  /* 0x0000000000007b1d */ /* 0x000fe20000010000 */
[----:B------:R-:W-:-:S09]  /*120d0*/  UISETP.GE.U32.AND UP0, UPT, UR4, 0x2, UPT ;  /* 0x000000020400788c */ /* 0x000fd2000bf06070 */
[----:B------:R-:W-:Y:S05]  /*120e0*/  BRA.U !UP0, `(.L_x_8277) ;  /* 0x0000000108307547 */ /* 0x000fea000b800000 */
[----:B------:R-:W-:-:S07]  /*120f0*/  IMAD.MOV.U32 R0, RZ, RZ, 0x1 ;  /* 0x00000001ff007424 */ /* 0x000fce00078e00ff */
.L_x_8282:
[----:B-123--:R-:W1:Y:S04]  /*12100*/  SHFL.DOWN PT, R7, R24, R0, 0x1f ;  /* 0x08001f0018077589 */ /* 0x00ee6800000e0000 */
[----:B------:R-:W2:Y:S04]  /*12110*/  SHFL.DOWN PT, R9, R22, R0, 0x1f ;  /* 0x08001f0016097589 */ /* 0x000ea800000e0000 */
[----:B------:R-:W3:Y:S04]  /*12120*/  SHFL.DOWN PT, R2, R3, R0, 0x1f ;  /* 0x08001f0003027589 */ /* 0x000ee800000e0000 */
[----:B------:R4:W5:Y:S02]  /*12130*/  SHFL.DOWN PT, R6, R23, R0, 0x1f ;  /* 0x08001f0017067589 */ /* 0x00096400000e0000 */
[----:B----4-:R-:W-:-:S02]  /*12140*/  SHF.L.U32 R0, R0, 0x1, RZ ;  /* 0x0000000100007819 */ /* 0x010fc400000006ff */
[----:B-1----:R-:W-:Y:S02]  /*12150*/  IADD3 R24, P3, PT, R7, R24, RZ ;  /* 0x0000001807187210 */ /* 0x002fe40007f7e0ff */
[----:B------:R-:W-:Y:S02]  /*12160*/  ISETP.GE.AND P2, PT, R0, UR4, PT ;  /* 0x0000000400007c0c */ /* 0x000fe4000bf46270 */
[----:B--2---:R-:W-:Y:S01]  /*12170*/  IADD3 R22, P4, PT, R9, R22, RZ ;  /* 0x0000001609167210 */ /* 0x004fe20007f9e0ff */
[----:B---3--:R-:W-:-:S03]  /*12180*/  IMAD.X R3, R2, 0x1, R3, P3 ;  /* 0x0000000102037824 */ /* 0x008fc600018e0603 */
[----:B-----5:R-:W-:-:S07]  /*12190*/  IADD3.X R23, PT, PT, R6, R23, RZ, P4, !PT ;  /* 0x0000001706177210 */ /* 0x020fce00027fe4ff */
[----:B------:R-:W-:Y:S05]  /*121a0*/  @!P2 BRA `(.L_x_8282) ;  /* 0xfffffffc00d4a947 */ /* 0x000fea000383ffff */
.L_x_8277:
        /* <DEDUP_REMOVED lines=9> */
[----:B-123--:R-:W2:Y:S04]  /*12240*/  @P0 LDG.E.S8 R7, desc[UR36][R4.64] ;  /* 0x0000002404070981 */ /* 0x00eea8000c1e1300 */
[----:B------:R-:W3:Y:S01]  /*12250*/  @P0 LDG.E.S8 R9, desc[UR36][R2.64] ;  /* 0x0000002402090981 */ /* 0x000ee2000c1e1300 */
[----:B------:R-:W1:Y:S02]  /*12260*/  LDCU.U8 UR4, c[0x0][0x799] ;  /* 0x0000f320ff0477ac */ /* 0x000e640008000000 */
[----:B-1----:R-:W-:Y:S01]  /*12270*/  ISETP.NE.AND P1, PT, RZ, UR4, PT ;  /* 0x00000004ff007c0c */ /* 0x002fe2000bf25270 */
[----:B--2---:R-:W-:Y:S01]  /*12280*/  @P0 IMAD.IADD R24, R7, 0x1, R24 ;  /* 0x0000000107180824 */ /* 0x004fe200078e0218 */
[----:B---3--:R-:W-:-:S11]  /*12290*/  @P0 IADD3 R22, PT, PT, R9, R22, RZ ;  /* 0x0000001609160210 */ /* 0x008fd60007ffe0ff */
        /* <DEDUP_REMOVED lines=22> */
.L_x_8284:
[----:B------:R-:W1:Y:S02]  /*12400*/  LDCU.64 UR4, c[0x0][0x768] ;  /* 0x0000ed00ff0477ac */ /* 0x000e640008000a00 */
[----:B-1----:R-:W-:Y:S01]  /*12410*/  IADD3 R2, P0, PT, R19, UR4, RZ ;  /* 0x0000000413027c10 */ /* 0x002fe2000ff1e0ff */
[----:B------:R-:W1:Y:S03]  /*12420*/  LDCU UR4, c[0x0][0x79c] ;  /* 0x0000f380ff0477ac */ /* 0x000e660008000800 */
[----:B------:R-:W-:-:S05]  /*12430*/  IADD3.X R3, PT, PT, RZ, UR5, RZ, P0, !PT ;  /* 0x00000005ff037c10 */ /* 0x000fca00087fe4ff */
[----:B------:R2:W-:Y:S01]  /*12440*/  STG.E.U8 desc[UR36][R2.64], R24 ;  /* 0x0000001802007986 */ /* 0x0005e2000c101124 */
        /* <DEDUP_REMOVED lines=18> */
.L_x_8285:
[----:B------:R-:W1:Y:S02]  /*12570*/  LDCU.64 UR4, c[0x0][0x768] ;  /* 0x0000ed00ff0477ac */ /* 0x000e640008000a00 */
[----:B-1----:R-:W-:-:S04]  /*12580*/  IADD3 R18, P0, PT, R18, UR4, RZ ;  /* 0x0000000412127c10 */ /* 0x002fc8000ff1e0ff */
[----:B------:R-:W-:-:S05]  /*12590*/  IADD3.X R19, PT, PT, RZ, UR5, RZ, P0, !PT ;  /* 0x00000005ff137c10 */ /* 0x000fca00087fe4ff */
[----:B------:R-:W-:Y:S01]  /*125a0*/  STG.E.U8 desc[UR36][R18.64], R22 ;  /* 0x0000001612007986 */ /* 0x000fe2000c101124 */
[----:B------:R-:W-:Y:S05]  /*125b0*/  EXIT ;  /* 0x000000000000794d */ /* 0x000fea0003800000 */
.L_x_8283:
[----:B------:R-:W4:Y:S01]  /*125c0*/  LDCU.U8 UR4, c[0x0][0x798] ;  /* 0x0000f300ff0477ac */ /* 0x000f220008000000 */
[----:B------:R-:W5:Y:S01]  /*125d0*/  LDCU.U8 UR5, c[0x0][0x799] ;  /* 0x0000f320ff0577ac */ /* 0x000f620008000000 */
[----:B----4-:R-:W-:Y:S02]  /*125e0*/  UISETP.NE.AND UP1, UPT, UR4, URZ, UPT ;  /* 0x000000ff0400728c */ /* 0x010fe4000bf25270 */
[----:B-----5:R-:W-:-:S07]  /*125f0*/  UISETP.NE.AND UP0, UPT, UR5, URZ, UPT ;  /* 0x000000ff0500728c */ /* 0x020fce000bf05270 */
[----:B------:R-:W-:Y:S05]  /*12600*/  BRA.U !UP1, `(.L_x_8286) ;  /* 0x0000000109187547 */ /* 0x000fea000b800000 */
[----:B-123--:R-:W2:Y:S04]  /*12610*/  LDG.E.64 R6, desc[UR36][R4.64] ;  /* 0x0000002404067981 */ /* 0x00eea8000c1e1b00 */
[----:B------:R-:W3:Y:S01]  /*12620*/  LDG.E.64 R8, desc[UR36][R4.64+0x8] ;  /* 0x0000082404087981 */ /* 0x000ee2000c1e1b00 */
[----:B--2---:R-:W-:Y:S02]  /*12630*/  IADD3 R24, P0, PT, R6, R24, RZ ;  /* 0x0000001806187210 */ /* 0x004fe40007f1e0ff */
[----:B---3--:R-:W-:-:S03]  /*12640*/  IADD3 R22, P1, PT, R8, R22, RZ ;  /* 0x0000001608167210 */ /* 0x008fc60007f3e0ff */
[----:B------:R-:W-:Y:S01]  /*12650*/  IMAD.X R3, R7, 0x1, R3, P0 ;  /* 0x0000000107037824 */ /* 0x000fe200000e0603 */
[----:B------:R-:W-:-:S09]  /*12660*/  IADD3.X R23, PT, PT, R9, R23, RZ, P1, !PT ;  /* 0x0000001709177210 */ /* 0x000fd20000ffe4ff */
.L_x_8286:
[----:B------:R-:W-:Y:S01]  /*12670*/  IMAD.MOV.U32 R25, RZ, RZ, R3 ;  /* 0x000000ffff197224 */ /* 0x000fe200078e0003 */
[----:B------:R-:W-:Y:S01]  /*12680*/  MOV R16, R22 ;  /* 0x0000001600107202 */ /* 0x000fe20000000f00 */
[----:B------:R-:W-:Y:S01]  /*12690*/  IMAD.MOV.U32 R17, RZ, RZ, R23 ;  /* 0x000000ffff117224 */ /* 0x000fe200078e0017 */
[----:B------:R-:W-:Y:S06]  /*126a0*/  BRA.U !UP0, `(.L_x_8287) ;  /* 0x0000000108c07547 */ /* 0x000fec000b800000 */
[----:B------:R-:W4:Y:S01]  /*126b0*/  LDCU UR4, c[0x0][0x79c] ;  /* 0x0000f380ff0477ac */ /* 0x000f220008000800 */
[----:B-123--:R-:W-:Y:S01]  /*126c0*/  PRMT R22, R24, 0x7610, R22 ;  /* 0x0000761018167816 */ /* 0x00efe20000000016 */
        /* <DEDUP_REMOVED lines=18> */
.L_x_8288:
[----:B------:R-:W1:Y:S02]  /*127f0*/  LDCU.64 UR4, c[0x0][0x768] ;  /* 0x0000ed00ff0477ac */ /* 0x000e640008000a00 */
[----:B-1----:R-:W-:Y:S01]  /*12800*/  IADD3 R2, P0, PT, R19, UR4, RZ ;  /* 0x0000000413027c10 */ /* 0x002fe2000ff1e0ff */
[----:B------:R-:W1:Y:S04]  /*12810*/  LDCU UR4, c[0x0][0x79c] ;  /* 0x0000f380ff0477ac */ /* 0x000e680008000800 */
[----:B------:R-:W-:-:S05]  /*12820*/  IMAD.X R3, RZ, RZ, UR5, P0 ;  /* 0x00000005ff037e24 */ /* 0x000fca00080e06ff */
[----:B------:R2:W-:Y:S01]  /*12830*/  STG.E.U8 desc[UR36][R2.64], R22 ;  /* 0x0000001602007986 */ /* 0x0005e2000c101124 */
        /* <DEDUP_REMOVED lines=18> */
.L_x_8289:
[----:B------:R-:W1:Y:S02]  /*12960*/  LDCU.64 UR4, c[0x0][0x768] ;  /* 0x0000ed00ff0477ac */ /* 0x000e640008000a00 */
[----:B-1----:R-:W-:-:S05]  /*12970*/  IADD3 R18, P0, PT, R18, UR4, RZ ;  /* 0x0000000412127c10 */ /* 0x002fca000ff1e0ff */
[----:B------:R-:W-:-:S05]  /*12980*/  IMAD.X R19, RZ, RZ, UR5, P0 ;  /* 0x00000005ff137e24 */ /* 0x000fca00080e06ff */
[----:B------:R-:W-:Y:S01]  /*12990*/  STG.E.U8 desc[UR36][R18.64], R16 ;  /* 0x0000001012007986 */ /* 0x000fe2000c101124 */
[----:B------:R-:W-:Y:S05]  /*129a0*/  EXIT ;  /* 0x000000000000794d */ /* 0x000fea0003800000 */
.L_x_8287:
[----:B------:R-:W-:Y:S04]  /*129b0*/  STG.E.64 desc[UR36][R4.64], R24 ;  /* 0x0000001804007986 */ /* 0x000fe8000c101b24 */
[----:B------:R-:W-:Y:S01]  /*129c0*/  STG.E.64 desc[UR36][R4.64+0x8], R16 ;  /* 0x0000081004007986 */ /* 0x000fe2000c101b24 */
[----:B------:R-:W-:Y:S05]  /*129d0*/  EXIT ;  /* 0x000000000000794d */ /* 0x000fea0003800000 */
.L_x_8260:
        /* <DEDUP_REMOVED lines=17> */
[----:B------:R-:W-:-:S03]  /*12af0*/  IADD3.X R5, PT, PT, RZ, UR5, RZ, P1, !PT ;  /* 0x00000005ff057c10 */ /* 0x000fc60008ffe4ff */
[----:B------:R-:W-:-:S04]  /*12b00*/  IMAD.X R3, RZ, RZ, UR5, P0 ;  /* 0x00000005ff037e24 */ /* 0x000fc800080e06ff */
[----:B------:R-:W2:Y:S04]  /*12b10*/  @P2 LDG.E.S8 R7, desc[UR36][R4.64] ;  /* 0x0000002404072981 */ /* 0x000ea8000c1e1300 */
[----:B------:R-:W3:Y:S01]  /*12b20*/  @P2 LDG.E.S8 R9, desc[UR36][R2.64] ;  /* 0x0000002402092981 */ /* 0x000ee2000c1e1300 */
[----:B------:R-:W1:Y:S02]  /*12b30*/  LDCU.U8 UR4, c[0x0][0x799] ;  /* 0x0000f320ff0477ac */ /* 0x000e640008000000 */
[----:B-1----:R-:W-:Y:S02]  /*12b40*/  ISETP.NE.AND P0, PT, RZ, UR4, PT ;  /* 0x00000004ff007c0c */ /* 0x002fe4000bf05270 */
[----:B--2---:R-:W-:Y:S01]  /*12b50*/  @P2 IADD3 R24, PT, PT, R7, R24, RZ ;  /* 0x0000001807182210 */ /* 0x004fe20007ffe0ff */
[----:B---3--:R-:W-:-:S10]  /*12b60*/  @P2 IMAD.IADD R28, R9, 0x1, R28 ;  /* 0x00000001091c2824 */ /* 0x008fd400078e021c */
        /* <DEDUP_REMOVED lines=22> */
.L_x_8291:
        /* <DEDUP_REMOVED lines=23> */
.L_x_8292:
[----:B------:R-:W1:Y:S02]  /*12e40*/  LDCU.64 UR4, c[0x0][0x768] ;  /* 0x0000ed00ff0477ac */ /* 0x000e640008000a00 */
[----:B-1----:R-:W-:-:S05]  /*12e50*/  IADD3 R22, P0, PT, R22, UR4, RZ ;  /* 0x0000000416167c10 */ /* 0x002fca000ff1e0ff */
[----:B------:R-:W-:-:S05]  /*12e60*/  IMAD.X R23, RZ, RZ, UR5, P0 ;  /* 0x00000005ff177e24 */ /* 0x000fca00080e06ff */
[----:B------:R-:W-:Y:S01]  /*12e70*/  STG.E.U8 desc[UR36][R22.64], R28 ;  /* 0x0000001c16007986 */ /* 0x000fe2000c101124 */
[----:B------:R-:W-:Y:S05]  /*12e80*/  EXIT ;  /* 0x000000000000794d */ /* 0x000fea0003800000 */
.L_x_8290:
        /* <DEDUP_REMOVED lines=11> */
.L_x_8293:
[----:B------:R-:W-:Y:S01]  /*12f40*/  MOV R25, R3 ;  /* 0x0000000300197202 */ /* 0x000fe20000000f00 */
[----:B------:R-:W-:Y:S06]  /*12f50*/  BRA.U !UP1, `(.L_x_8294) ;  /* 0x0000000109c47547 */ /* 0x000fec000b800000 */
[----:B------:R-:W1:Y:S01]  /*12f60*/  LDCU UR4, c[0x0][0x79c] ;  /* 0x0000f380ff0477ac */ /* 0x000e620008000800 */
[----:B------:R-:W-:Y:S01]  /*12f70*/  PRMT R16, R24, 0x7610, R16 ;  /* 0x0000761018107816 */ /* 0x000fe20000000010 */
        /* <DEDUP_REMOVED lines=18> */
.L_x_8295:
[----:B------:R-:W1:Y:S01]  /*130a0*/  LDCU.64 UR4, c[0x0][0x768] ;  /* 0x0000ed00ff0477ac */ /* 0x000e620008000a00 */
[----:B------:R-:W-:Y:S02]  /*130b0*/  PRMT R17, R28, 0x7610, R17 ;  /* 0x000076101c117816 */ /* 0x000fe40000000011 */
        /* <DEDUP_REMOVED lines=22> */
.L_x_8296:
[----:B------:R-:W1:Y:S02]  /*13220*/  LDCU.64 UR4, c[0x0][0x768] ;  /* 0x0000ed00ff0477ac */ /* 0x000e640008000a00 */
[----:B-1----:R-:W-:-:S04]  /*13230*/  IADD3 R22, P0, PT, R22, UR4, RZ ;  /* 0x0000000416167c10 */ /* 0x002fc8000ff1e0ff */
[----:B------:R-:W-:-:S05]  /*13240*/  IADD3.X R23, PT, PT, RZ, UR5, RZ, P0, !PT ;  /* 0x00000005ff177c10 */ /* 0x000fca00087fe4ff */
[----:B------:R-:W-:Y:S01]  /*13250*/  STG.E.U8 desc[UR36][R22.64], R17 ;  /* 0x0000001116007986 */ /* 0x000fe2000c101124 */
[----:B------:R-:W-:Y:S05]  /*13260*/  EXIT ;  /* 0x000000000000794d */ /* 0x000fea0003800000 */
.L_x_8294:
[----:B------:R-:W-:Y:S04]  /*13270*/  STG.E.64 desc[UR36][R4.64], R24 ;  /* 0x0000001804007986 */ /* 0x000fe8000c101b24 */
[----:B------:R-:W-:Y:S01]  /*13280*/  STG.E.64 desc[UR36][R4.64+0x8], R28 ;  /* 0x0000081c04007986 */ /* 0x000fe2000c101b24 */
[----:B------:R-:W-:Y:S05]  /*13290*/  EXIT ;  /* 0x000000000000794d */ /* 0x000fea0003800000 */
.L_x_8297:
        /* <DEDUP_REMOVED lines=14> */
.L_x_8923:


//--------------------- .text._ZN2at6native13reduce_kernelILi128ELi4ENS0_8ReduceOpIaNS0_14func_wrapper_tIaNS0_55_GLOBAL__N__0955718d_22_SparseCsrTensorMath_cu_868dd54514ReductionAddOpIlEEEEjaLi4ELi4EEEEEvT1_ --------------------------
	.section	.text._ZN2at6native13reduce_kernelILi128ELi4ENS0_8ReduceOpIaNS0_14func_wrapper_tIaNS0_55_GLOBAL__N__0955718d_22_SparseCsrTensorMath_cu_868dd54514ReductionAddOpIlEEEEjaLi4ELi4EEEEEvT1_,"ax",@progbits
	.align	128
.text._ZN2at6native13reduce_kernelILi128ELi4ENS0_8ReduceOpIaNS0_14func_wrapper_tIaNS0_55_GLOBAL__N__0955718d_22_SparseCsrTensorMath_cu_868dd54514ReductionAddOpIlEEEEjaLi4ELi4EEEEEvT1_:
        .type           _ZN2at6native13reduce_kernelILi128ELi4ENS0_8ReduceOpIaNS0_14func_wrapper_tIaNS0_55_GLOBAL__N__0955718d_22_SparseCsrTensorMath_cu_868dd54514ReductionAddOpIlEEEEjaLi4ELi4EEEEEvT1_,@function
        .size           _ZN2at6native13reduce_kernelILi128ELi4ENS0_8ReduceOpIaNS0_14func_wrapper_tIaNS0_55_GLOBAL__N__0955718d_22_SparseCsrTensorMath_cu_868dd54514ReductionAddOpIlEEEEjaLi4ELi4EEEEEvT1_,(.L_x_8924 - _ZN2at6native13reduce_kernelILi128ELi4ENS0_8ReduceOpIaNS0_14func_wrapper_tIaNS0_55_GLOBAL__N__0955718d_22_SparseCsrTensorMath_cu_868dd54514ReductionAddOpIlEEEEjaLi4ELi4EEEEEvT1_)
        .other          _ZN2at6native13reduce_kernelILi128ELi4ENS0_8ReduceOpIaNS0_14func_wrapper_tIaNS0_55_GLOBAL__N__0955718d_22_SparseCsrTensorMath_cu_868dd54514ReductionAddOpIlEEEEjaLi4ELi4EEEEEvT1_,@"STO_CUDA_ENTRY STV_DEFAULT"
_ZN2at6native13reduce_kernelILi128ELi4ENS0_8ReduceOpIaNS0_14func_wrapper_tIaNS0_55_GLOBAL__N__0955718d_22_SparseCsrTensorMath_cu_868dd54514ReductionAddOpIlEEEEjaLi4ELi4EEEEEvT1_:
        /* <DEDUP_REMOVED lines=297> */
.L_x_8298:
        /* <DEDUP_REMOVED lines=13> */
[----:B------:R-:W-:-:S04]  /*1360*/  IMAD.MOV.U32 R24, RZ, RZ, R18 ;  /* 0x000000ffff187224 */ /* 0x000fc800078e0012 */
        /* <DEDUP_REMOVED lines=8> */
[----:B------:R-:W-:Y:S01]  /*13f0*/  IMAD.MOV.U32 R13, RZ, RZ, RZ ;  /* 0x000000ffff0d7224 */ /* 0x000fe200078e00ff */
[----:B------:R-:W4:Y:S01]  /*1400*/  LDCU.64 UR10, c[0x4][0x38] ;  /* 0x01000700ff0a77ac */ /* 0x000f220008000a00 */
[----:B------:R-:W5:Y:S01]  /*1410*/  LDCU UR4, c[0x0][0x394] ;  /* 0x00007280ff0477ac */ /* 0x000f620008000800 */
[----:B0-----:R-:W-:Y:S01]  /*1420*/  MOV R4, UR6 ;  /* 0x0000000600047c02 */ /* 0x001fe20008000f00 */
[----:B------:R-:W-:-:S02]  /*1430*/  IMAD.U32 R5, RZ, RZ, UR7 ;  /* 0x00000007ff057e24 */ /* 0x000fc4000f8e00ff */
[----:B---3--:R-:W-:Y:S01]  /*1440*/  IMAD.U32 R6, RZ, RZ, UR8 ;  /* 0x00000008ff067e24 */ /* 0x008fe2000f8e00ff */
[----:B------:R-:W-:Y:S01]  /*1450*/  MOV R7, UR9 ;  /* 0x0000000900077c02 */ /* 0x000fe20008000f00 */
[----:B----4-:R-:W-:Y:S02]  /*1460*/  IMAD.U32 R10, RZ, RZ, UR10 ;  /* 0x0000000aff0a7e24 */ /* 0x010fe4000f8e00ff */
[----:B------:R-:W-:Y:S01]  /*1470*/  IMAD.U32 R11, RZ, RZ, UR11 ;  /* 0x0000000bff0b7e24 */ /* 0x000fe2000f8e00ff */
[----:B-1---5:R-:W-:-:S07]  /*1480*/  MOV R26, UR4 ;  /* 0x00000004001a7c02 */ /* 0x022fce0008000f00 */
[----:B------:R-:W-:-:S07]  /*1490*/  LEPC R20, `(.L_x_8302) ;  /* 0x000000001014794e */ /* 0x000fce0000000000 */
[----:B--2---:R-:W-:Y:S05]  /*14a0*/  CALL.ABS.NOINC R14 ;  /* 0x000000000e007343 */ /* 0x004fea0003c00000 */
.L_x_8302:
        /* <DEDUP_REMOVED lines=36> */
.L_x_8306:
[----:B------:R-:W-:Y:S05]  /*16f0*/  BSYNC.RECONVERGENT B1 ;  /* 0x0000000000017941 */ /* 0x000fea0003800200 */
.L_x_8305:
[----:B------:R-:W0:Y:S01]  /*1700*/  LDC R3, c[0x0][0x394] ;  /* 0x0000e500ff037b82 */ /* 0x000e220000000800 */
[----:B------:R-:W-:-:S05]  /*1710*/  IADD3 R24, P0, PT, R24, 0x4, RZ ;  /* 0x0000000418187810 */ /* 0x000fca0007f1e0ff */
[----:B------:R-:W-:Y:S01]  /*1720*/  IMAD.X R25, RZ, RZ, R25, P0 ;  /* 0x000000ffff197224 */ /* 0x000fe200000e0619 */
[----:B0-----:R-:W-:-:S07]  /*1730*/  IADD3 R26, PT, PT, R6, -0x4, R3 ;  /* 0xfffffffc061a7810 */ /* 0x001fce0007ffe003 */
.L_x_8304:
[----:B------:R-:W-:Y:S05]  /*1740*/  BSYNC.RECONVERGENT B0 ;  /* 0x0000000000007941 */ /* 0x000fea0003800200 */
.L_x_8303:
        /* <DEDUP_REMOVED lines=19> */
.L_x_8309:
[C---:B------:R-:W-:Y:S01]  /*1880*/  IMAD.WIDE.U32 R4, R3.reuse, 0x4, R24 ;  /* 0x0000000403047825 */ /* 0x040fe200078e0018 */
[----:B------:R-:W0:Y:S05]  /*1890*/  LDCU UR4, c[0x0][0x39c] ;  /* 0x00007380ff0477ac */ /* 0x000e2a0008000800 */
        /* <DEDUP_REMOVED lines=21> */
.L_x_8308:
[----:B------:R-:W-:Y:S05]  /*19f0*/  BSYNC.RECONVERGENT B0 ;  /* 0x0000000000007941 */ /* 0x000fea0003800200 */
.L_x_8307:
        /* <DEDUP_REMOVED lines=8> */
[----:B------:R-:W2:Y:S02]  /*1a80*/  LDG.E.S8 R24, desc[UR36][R24.64] ;  /* 0x0000002418187981 */ /* 0x000ea4000c1e1300 */
[----:B--2---:R-:W-:-:S04]  /*1a90*/  IADD3 R11, P0, PT, R24, R11, RZ ;  /* 0x0000000b180b7210 */ /* 0x004fc80007f1e0ff */
[----:B------:R-:W-:-:S09]  /*1aa0*/  LEA.HI.X.SX32 R13, R24, R13, 0x1, P0 ;  /* 0x0000000d180d7211 */ /* 0x000fd200000f0eff */
.L_x_8311:
[----:B------:R-:W-:Y:S05]  /*1ab0*/  BSYNC.RECONVERGENT B0 ;  /* 0x0000000000007941 */ /* 0x000fea0003800200 */
.L_x_8310:
        /* <DEDUP_REMOVED lines=8> */
.L_x_8301:
[----:B------:R-:W0:Y:S08]  /*1b40*/  LDC R47, c[0x0][0x500] ;  /* 0x00014000ff2f7b82 */ /* 0x000e300000000800 */
[----:B------:R-:W1:Y:S01]  /*1b50*/  LDC R36, c[0x0][0x3d0] ;  /* 0x0000f400ff247b82 */ /* 0x000e620000000800 */
[----:B0-----:R-:W-:-:S04]  /*1b60*/  ISETP.NE.AND P0, PT, R47, 0x1, PT ;  /* 0x000000012f00780c */ /* 0x001fc80003f05270 */
        /* <DEDUP_REMOVED lines=69> */
.L_x_8316:
[C---:B------:R-:W-:Y:S01]  /*1fc0*/  LOP3.LUT R5, R6.reuse, 0xfffffffc, RZ, 0xc0, !PT ;  /* 0xfffffffc06057812 */ /* 0x040fe200078ec0ff */
[----:B------:R-:W-:-:S03]  /*1fd0*/  IMAD.IADD R8, R6, 0x1, R19 ;  /* 0x0000000106087824 */ /* 0x000fc600078e0213 */
[----:B------:R-:W-:-:S04]  /*1fe0*/  IADD3 R4, P0, PT, R5, R24, RZ ;  /* 0x0000001805047210 */ /* 0x000fc80007f1e0ff */
[----:B------:R-:W-:Y:S02]  /*1ff0*/  IADD3.X R5, PT, PT, RZ, R25, RZ, P0, !PT ;  /* 0x00000019ff057210 */ /* 0x000fe400007fe4ff */
[----:B------:R-:W-:-:S03]  /*2000*/  LOP3.LUT R7, R8, 0xfffffffc, RZ, 0xc0, !PT ;  /* 0xfffffffc08077812 */ /* 0x000fc600078ec0ff */
[----:B------:R0:W2:Y:S01]  /*2010*/  LDG.E R48, desc[UR36][R4.64] ;  /* 0x0000002404307981 */ /* 0x0000a2000c1e1900 */
[----:B------:R-:W-:Y:S02]  /*2020*/  IADD3 R6, P0, PT, R7, R24, RZ ;  /* 0x0000001807067210 */ /* 0x000fe40007f1e0ff */
[----:B------:R-:W-:-:S03]  /*2030*/  IADD3 R50, PT, PT, R8, R19, RZ ;  /* 0x0000001308327210 */ /* 0x000fc60007ffe0ff */
[----:B------:R-:W-:Y:S01]  /*2040*/  IMAD.X R7, RZ, RZ, R25, P0 ;  /* 0x000000ffff077224 */ /* 0x000fe200000e0619 */
[----:B------:R-:W-:-:S04]  /*2050*/  LOP3.LUT R9, R50, 0xfffffffc, RZ, 0xc0, !PT ;  /* 0xfffffffc32097812 */ /* 0x000fc800078ec0ff */
[----:B------:R1:W3:Y:S01]  /*2060*/  LDG.E R54, desc[UR36][R6.64] ;  /* 0x0000002406367981 */ /* 0x0002e2000c1e1900 */
[----:B------:R-:W-:Y:S01]  /*2070*/  IADD3 R8, P0, PT, R9, R24, RZ ;  /* 0x0000001809087210 */ /* 0x000fe20007f1e0ff */
[----:B------:R-:W-:-:S04]  /*2080*/  IMAD.IADD R50, R50, 0x1, R19 ;  /* 0x0000000132327824 */ /* 0x000fc800078e0213 */
[----:B------:R-:W-:Y:S01]  /*2090*/  IMAD.X R9, RZ, RZ, R25, P0 ;  /* 0x000000ffff097224 */ /* 0x000fe200000e0619 */
[----:B0-----:R-:W-:-:S04]  /*20a0*/  LOP3.LUT R5, R50, 0xfffffffc, RZ, 0xc0, !PT ;  /* 0xfffffffc32057812 */ /* 0x001fc800078ec0ff */
[----:B------:R0:W4:Y:S01]  /*20b0*/  LDG.E R8, desc[UR36][R8.64] ;  /* 0x0000002408087981 */ /* 0x000122000c1e1900 */
[----:B------:R-:W-:-:S04]  /*20c0*/  IADD3 R4, P0, PT, R5, R24, RZ ;  /* 0x0000001805047210 */ /* 0x000fc80007f1e0ff */
[----:B------:R-:W-:-:S06]  /*20d0*/  IADD3.X R5, PT, PT, RZ, R25, RZ, P0, !PT ;  /* 0x00000019ff057210 */ /* 0x000fcc00007fe4ff */
[----:B------:R5:W4:Y:S01]  /*20e0*/  LDG.E R5, desc[UR36][R4.64] ;  /* 0x0000002404057981 */ /* 0x000b22000c1e1900 */
[----:B-1----:R-:W-:-:S04]  /*20f0*/  IMAD.IADD R6, R50, 0x1, R19 ;  /* 0x0000000132067824 */ /* 0x002fc800078e0213 */
[----:B0-----:R-:W-:-:S05]  /*2100*/  IMAD R9, R19, 0x3, R6 ;  /* 0x0000000313097824 */ /* 0x001fca00078e0206 */
[----:B------:R-:W-:Y:S02]  /*2110*/  ISETP.GE.U32.AND P0, PT, R9, R44, PT ;  /* 0x0000002c0900720c */ /* 0x000fe40003f06070 */
[C---:B--2---:R-:W-:Y:S02]  /*2120*/  PRMT R47, R48.reuse, 0x7771, RZ ;  /* 0x00007771302f7816 */ /* 0x044fe400000000ff */
[----:B------:R-:W-:Y:S02]  /*2130*/  PRMT R7, R48, 0x7770, RZ ;  /* 0x0000777030077816 */ /* 0x000fe400000000ff */
[----:B------:R-:W-:Y:S02]  /*2140*/  PRMT R50, R47, 0x8880, RZ ;  /* 0x000088802f327816 */ /* 0x000fe400000000ff */
[----:B------:R-:W-:Y:S02]  /*2150*/  PRMT R49, R7, 0x8880, RZ ;  /* 0x0000888007317816 */ /* 0x000fe400000000ff */
[----:B------:R-:W-:-:S02]  /*2160*/  IADD3 R34, P2, PT, R50, R34, RZ ;  /* 0x0000002232227210 */ /* 0x000fc40007f5e0ff */
[C---:B------:R-:W-:Y:S02]  /*2170*/  PRMT R9, R48.reuse, 0x7772, RZ ;  /* 0x0000777230097816 */ /* 0x040fe400000000ff */
[----:B------:R-:W-:Y:S02]  /*2180*/  IADD3 R33, P1, PT, R49, R33, RZ ;  /* 0x0000002131217210 */ /* 0x000fe40007f3e0ff */
[----:B------:R-:W-:Y:S02]  /*2190*/  PRMT R48, R48, 0x7773, RZ ;  /* 0x0000777330307816 */ /* 0x000fe400000000ff */
[----:B------:R-:W-:Y:S02]  /*21a0*/  LEA.HI.X.SX32 R21, R50, R21, 0x1, P2 ;  /* 0x0000001532157211 */ /* 0x000fe400010f0eff */
[----:B-----5:R-:W-:Y:S02]  /*21b0*/  PRMT R4, R9, 0x8880, RZ ;  /* 0x0000888009047816 */ /* 0x020fe400000000ff */
[----:B---3--:R-:W-:-:S02]  /*21c0*/  PRMT R50, R54, 0x7770, RZ ;  /* 0x0000777036327816 */ /* 0x008fc400000000ff */
[----:B------:R-:W-:Y:S02]  /*21d0*/  LEA.HI.X.SX32 R20, R49, R20, 0x1, P1 ;  /* 0x0000001431147211 */ /* 0x000fe400008f0eff */
[----:B------:R-:W-:Y:S02]  /*21e0*/  PRMT R51, R48, 0x8880, RZ ;  /* 0x0000888030337816 */ /* 0x000fe400000000ff */
[----:B------:R-:W-:Y:S02]  /*21f0*/  PRMT R49, R54, 0x7771, RZ ;  /* 0x0000777136317816 */ /* 0x000fe400000000ff */
[----:B------:R-:W-:Y:S02]  /*2200*/  IADD3 R35, P1, PT, R4, R35, RZ ;  /* 0x0000002304237210 */ /* 0x000fe40007f3e0ff */
[----:B------:R-:W-:Y:S02]  /*2210*/  PRMT R53, R50, 0x8880, RZ ;  /* 0x0000888032357816 */ /* 0x000fe400000000ff */
[----:B------:R-:W-:-:S02]  /*2220*/  IADD3 R37, P2, PT, R51, R37, RZ ;  /* 0x0000002533257210 */ /* 0x000fc40007f5e0ff */
[----:B------:R-:W-:Y:S02]  /*2230*/  PRMT R52, R54, 0x7772, RZ ;  /* 0x0000777236347816 */ /* 0x000fe400000000ff */
[----:B------:R-:W-:Y:S02]  /*2240*/  PRMT R55, R49, 0x8880, RZ ;  /* 0x0000888031377816 */ /* 0x000fe400000000ff */
[----:B------:R-:W-:Y:S02]  /*2250*/  LEA.HI.X.SX32 R26, R4, R26, 0x1, P1 ;  /* 0x0000001a041a7211 */ /* 0x000fe400008f0eff */
[----:B------:R-:W-:Y:S02]  /*2260*/  IADD3 R38, P1, PT, R53, R38, RZ ;  /* 0x0000002635267210 */ /* 0x000fe40007f3e0ff */
[----:B------:R-:W-:Y:S02]  /*2270*/  LEA.HI.X.SX32 R14, R51, R14, 0x1, P2 ;  /* 0x0000000e330e7211 */ /* 0x000fe400010f0eff */
[----:B------:R-:W-:-:S02]  /*2280*/  PRMT R4, R52, 0x8880, RZ ;  /* 0x0000888034047816 */ /* 0x000fc400000000ff */
[----:B------:R-:W-:Y:S02]  /*2290*/  IADD3 R39, P2, PT, R55, R39, RZ ;  /* 0x0000002737277210 */ /* 0x000fe40007f5e0ff */
[----:B------:R-:W-:Y:S02]  /*22a0*/  PRMT R54, R54, 0x7773, RZ ;  /* 0x0000777336367816 */ /* 0x000fe400000000ff */
[----:B----4-:R-:W-:Y:S02]  /*22b0*/  PRMT R57, R8, 0x7770, RZ ;  /* 0x0000777008397816 */ /* 0x010fe400000000ff */
[----:B------:R-:W-:Y:S02]  /*22c0*/  LEA.HI.X.SX32 R27, R53, R27, 0x1, P1 ;  /* 0x0000001b351b7211 */ /* 0x000fe400008f0eff */
[----:B------:R-:W-:Y:S02]  /*22d0*/  IADD3 R40, P1, PT, R4, R40, RZ ;  /* 0x0000002804287210 */ /* 0x000fe40007f3e0ff */
[----:B------:R-:W-:-:S02]  /*22e0*/  LEA.HI.X.SX32 R28, R55, R28, 0x1, P2 ;  /* 0x0000001c371c7211 */ /* 0x000fc400010f0eff */
[----:B------:R-:W-:Y:S02]  /*22f0*/  PRMT R51, R54, 0x8880, RZ ;  /* 0x0000888036337816 */ /* 0x000fe400000000ff */
[----:B------:R-:W-:Y:S02]  /*2300*/  PRMT R53, R57, 0x8880, RZ ;  /* 0x0000888039357816 */ /* 0x000fe400000000ff */
[----:B------:R-:W-:Y:S02]  /*2310*/  PRMT R55, R8, 0x7771, RZ ;  /* 0x0000777108377816 */ /* 0x000fe400000000ff */
[----:B------:R-:W-:Y:S02]  /*2320*/  LEA.HI.X.SX32 R29, R4, R29, 0x1, P1 ;  /* 0x0000001d041d7211 */ /* 0x000fe400008f0eff */
[----:B------:R-:W-:Y:S02]  /*2330*/  IADD3 R42, P2, PT, R51, R42, RZ ;  /* 0x0000002a332a7210 */ /* 0x000fe40007f5e0ff */
[----:B------:R-:W-:-:S02]  /*2340*/  IADD3 R41, P1, PT, R53, R41, RZ ;  /* 0x0000002935297210 */ /* 0x000fc40007f3e0ff */
[----:B------:R-:W-:Y:S02]  /*2350*/  PRMT R60, R55, 0x8880, RZ ;  /* 0x00008880373c7816 */ /* 0x000fe400000000ff */
[----:B------:R-:W-:Y:S02]  /*2360*/  LEA.HI.X.SX32 R13, R51, R13, 0x1, P2 ;  /* 0x0000000d330d7211 */ /* 0x000fe400010f0eff */
[----:B------:R-:W-:Y:S02]  /*2370*/  LEA.HI.X.SX32 R30, R53, R30, 0x1, P1 ;  /* 0x0000001e351e7211 */ /* 0x000fe400008f0eff */
[----:B------:R-:W-:Y:S02]  /*2380*/  IADD3 R43, P2, PT, R60, R43, RZ ;  /* 0x0000002b3c2b7210 */ /* 0x000fe40007f5e0ff */
[C---:B------:R-:W-:Y:S02]  /*2390*/  PRMT R53, R5.reuse, 0x7770, RZ ;  /* 0x0000777005357816 */ /* 0x040fe400000000ff */
[----:B------:R-:W-:-:S02]  /*23a0*/  PRMT R51, R5, 0x7771, RZ ;  /* 0x0000777105337816 */ /* 0x000fc400000000ff */
[C---:B------:R-:W-:Y:S02]  /*23b0*/  PRMT R4, R5.reuse, 0x7772, RZ ;  /* 0x0000777205047816 */ /* 0x040fe400000000ff */
[C---:B------:R-:W-:Y:S02]  /*23c0*/  PRMT R56, R8.reuse, 0x7772, RZ ;  /* 0x0000777208387816 */ /* 0x040fe400000000ff */
[----:B------:R-:W-:Y:S02]  /*23d0*/  PRMT R58, R8, 0x7773, RZ ;  /* 0x00007773083a7816 */ /* 0x000fe400000000ff */
[----:B------:R-:W-:Y:S02]  /*23e0*/  PRMT R5, R5, 0x7773, RZ ;  /* 0x0000777305057816 */ /* 0x000fe400000000ff */
[----:B------:R-:W-:Y:S02]  /*23f0*/  LEA.HI.X.SX32 R31, R60, R31, 0x1, P2 ;  /* 0x0000001f3c1f7211 */ /* 0x000fe400010f0eff */
[----:B------:R-:W-:-:S02]  /*2400*/  PRMT R8, R56, 0x8880, RZ ;  /* 0x0000888038087816 */ /* 0x000fc400000000ff */
        /* <DEDUP_REMOVED lines=19> */
.L_x_8315:
        /* <DEDUP_REMOVED lines=8> */
.L_x_8314:
[----:B------:R-:W-:Y:S05]  /*25c0*/  BSYNC.RECONVERGENT B0 ;  /* 0x0000000000007941 */ /* 0x000fea0003800200 */
.L_x_8313:
[----:B------:R-:W-:Y:S01]  /*25d0*/  ISETP.GE.U32.AND P0, PT, R6, R44, PT ;  /* 0x0000002c0600720c */ /* 0x000fe20003f06070 */
[----:B------:R-:W-:-:S12]  /*25e0*/  BSSY.RECONVERGENT B0, `(.L_x_8317) ;  /* 0x000002f000007945 */ /* 0x000fd80003800200 */
[----:B------:R-:W-:Y:S05]  /*25f0*/  @P0 BRA `(.L_x_8318) ;  /* 0x0000000000b40947 */ /* 0x000fea0003800000 */
[----:B------:R-:W-:-:S04]  /*2600*/  LOP3.LUT R5, R6, 0xfffffffc, RZ, 0xc0, !PT ;  /* 0xfffffffc06057812 */ /* 0x000fc800078ec0ff */
[----:B------:R-:W-:-:S05]  /*2610*/  IADD3 R4, P1, PT, R5, R24, RZ ;  /* 0x0000001805047210 */ /* 0x000fca0007f3e0ff */
[----:B------:R-:W-:-:S05]  /*2620*/  IMAD.X R5, RZ, RZ, R25, P1 ;  /* 0x000000ffff057224 */ /* 0x000fca00008e0619 */
[----:B------:R-:W2:Y:S01]  /*2630*/  LDG.E R4, desc[UR36][R4.64] ;  /* 0x0000002404047981 */ /* 0x000ea2000c1e1900 */
[----:B------:R-:W-:-:S04]  /*2640*/  IADD3 R60, PT, PT, R6, R19, RZ ;  /* 0x00000013063c7210 */ /* 0x000fc80007ffe0ff */
[----:B------:R-:W-:Y:S02]  /*2650*/  ISETP.GE.U32.AND P1, PT, R60, R44, PT ;  /* 0x0000002c3c00720c */ /* 0x000fe40003f26070 */
[C---:B--2---:R-:W-:Y:S02]  /*2660*/  PRMT R7, R4.reuse, 0x7770, RZ ;  /* 0x0000777004077816 */ /* 0x044fe400000000ff */
[C---:B------:R-:W-:Y:S02]  /*2670*/  PRMT R8, R4.reuse, 0x7771, RZ ;  /* 0x0000777104087816 */ /* 0x040fe400000000ff */
[C---:B------:R-:W-:Y:S02]  /*2680*/  PRMT R9, R4.reuse, 0x7772, RZ ;  /* 0x0000777204097816 */ /* 0x040fe400000000ff */
[----:B------:R-:W-:-:S05]  /*2690*/  PRMT R47, R4, 0x7773, RZ ;  /* 0x00007773042f7816 */ /* 0x000fca00000000ff */
[----:B------:R-:W-:Y:S05]  /*26a0*/  @P1 BRA `(.L_x_8318) ;  /* 0x0000000000881947 */ /* 0x000fea0003800000 */
[----:B------:R-:W-:-:S04]  /*26b0*/  LOP3.LUT R5, R60, 0xfffffffc, RZ, 0xc0, !PT ;  /* 0xfffffffc3c057812 */ /* 0x000fc800078ec0ff */
[----:B------:R-:W-:-:S05]  /*26c0*/  IADD3 R4, P1, PT, R5, R24, RZ ;  /* 0x0000001805047210 */ /* 0x000fca0007f3e0ff */
[----:B------:R-:W-:-:S05]  /*26d0*/  IMAD.X R5, RZ, RZ, R25, P1 ;  /* 0x000000ffff057224 */ /* 0x000fca00008e0619 */
        /* <DEDUP_REMOVED lines=16> */
[----:B------:R-:W-:-:S05]  /*27e0*/  IMAD.X R25, RZ, RZ, R25, P2 ;  /* 0x000000ffff197224 */ /* 0x000fca00010e0619 */
        /* <DEDUP_REMOVED lines=14> */
.L_x_8318:
[----:B------:R-:W-:Y:S05]  /*28d0*/  BSYNC.RECONVERGENT B0 ;  /* 0x0000000000007941 */ /* 0x000fea0003800200 */
.L_x_8317:
[----:B------:R-:W-:Y:S04]  /*28e0*/  BSSY.RECONVERGENT B0, `(.L_x_8319) ;  /* 0x000004b000007945 */ /* 0x000fe80003800200 */
[----:B------:R-:W-:Y:S05]  /*28f0*/  @P0 BRA `(.L_x_8320) ;  /* 0x0000000400240947 */ /* 0x000fea0003800000 */
[----:B------:R-:W-:Y:S02]  /*2900*/  IADD3 R24, PT, PT, R6, R19, RZ ;  /* 0x0000001306187210 */ /* 0x000fe40007ffe0ff */
[----:B------:R-:W-:Y:S02]  /*2910*/  LOP3.LUT R7, R7, 0xffff, RZ, 0xc0, !PT ;  /* 0x0000ffff07077812 */ /* 0x000fe400078ec0ff */
[----:B------:R-:W-:Y:S02]  /*2920*/  ISETP.GE.U32.AND P0, PT, R24, R44, PT ;  /* 0x0000002c1800720c */ /* 0x000fe40003f06070 */
[----:B------:R-:W-:Y:S02]  /*2930*/  LOP3.LUT R8, R8, 0xffff, RZ, 0xc0, !PT ;  /* 0x0000ffff08087812 */ /* 0x000fe400078ec0ff */
[----:B------:R-:W-:Y:S02]  /*2940*/  LOP3.LUT R9, R9, 0xffff, RZ, 0xc0, !PT ;  /* 0x0000ffff09097812 */ /* 0x000fe400078ec0ff */
[----:B------:R-:W-:-:S02]  /*2950*/  LOP3.LUT R47, R47, 0xffff, RZ, 0xc0, !PT ;  /* 0x0000ffff2f2f7812 */ /* 0x000fc400078ec0ff */
        /* <DEDUP_REMOVED lines=11> */
[----:B------:R-:W-:Y:S01]  /*2a10*/  LEA.HI.X.SX32 R14, R7, R14, 0x1, P4 ;  /* 0x0000000e070e7211 */ /* 0x000fe200020f0eff */
[----:B------:R-:W-:Y:S06]  /*2a20*/  @P0 BRA `(.L_x_8320) ;  /* 0x0000000000d80947 */ /* 0x000fec0003800000 */
[----:B------:R-:W-:Y:S01]  /*2a30*/  IMAD.IADD R8, R24, 0x1, R19 ;  /* 0x0000000118087824 */ /* 0x000fe200078e0213 */
[----:B------:R-:W-:Y:S02]  /*2a40*/  LOP3.LUT R48, R48, 0xffff, RZ, 0xc0, !PT ;  /* 0x0000ffff30307812 */ /* 0x000fe400078ec0ff */
[----:B------:R-:W-:Y:S02]  /*2a50*/  LOP3.LUT R49, R49, 0xffff, RZ, 0xc0, !PT ;  /* 0x0000ffff31317812 */ /* 0x000fe400078ec0ff */
[----:B------:R-:W-:Y:S02]  /*2a60*/  ISETP.GE.U32.AND P0, PT, R8, R44, PT ;  /* 0x0000002c0800720c */ /* 0x000fe40003f06070 */
[----:B------:R-:W-:Y:S02]  /*2a70*/  LOP3.LUT R50, R50, 0xffff, RZ, 0xc0, !PT ;  /* 0x0000ffff32327812 */ /* 0x000fe400078ec0ff */
[----:B------:R-:W-:Y:S02]  /*2a80*/  LOP3.LUT R52, R52, 0xffff, RZ, 0xc0, !PT ;  /* 0x0000ffff34347812 */ /* 0x000fe400078ec0ff */
        /* <DEDUP_REMOVED lines=40> */
[----:B------:R-:W-:Y:S02]  /*2d10*/  IADD3 R36, P0, PT, R4, R36, RZ ;  /* 0x0000002404247210 */ /* 0x000fe40007f1e0ff */
[----:B------:R-:W-:Y:S02]  /*2d20*/  IADD3 R18, P1, PT, R5, R18, RZ ;  /* 0x0000001205127210 */ /* 0x000fe40007f3e0ff */
[----:B------:R-:W-:Y:S02]  /*2d30*/  IADD3 R16, P2, PT, R6, R16, RZ ;  /* 0x0000001006107210 */ /* 0x000fe40007f5e0ff */
[----:B------:R-:W-:-:S02]  /*2d40*/  IADD3 R15, P3, PT, R7, R15, RZ ;  /* 0x0000000f070f7210 */ /* 0x000fc40007f7e0ff */
[----:B------:R-:W-:Y:S02]  /*2d50*/  LEA.HI.X.SX32 R11, R4, R11, 0x1, P0 ;  /* 0x0000000b040b7211 */ /* 0x000fe400000f0eff */
[----:B------:R-:W-:Y:S02]  /*2d60*/  LEA.HI.X.SX32 R10, R5, R10, 0x1, P1 ;  /* 0x0000000a050a7211 */ /* 0x000fe400008f0eff */
[----:B------:R-:W-:Y:S02]  /*2d70*/  LEA.HI.X.SX32 R3, R6, R3, 0x1, P2 ;  /* 0x0000000306037211 */ /* 0x000fe400010f0eff */
[----:B------:R-:W-:-:S07]  /*2d80*/  LEA.HI.X.SX32 R0, R7, R0, 0x1, P3 ;  /* 0x0000000007007211 */ /* 0x000fce00018f0eff */
.L_x_8320:
[----:B------:R-:W-:Y:S05]  /*2d90*/  BSYNC.RECONVERGENT B0 ;  /* 0x0000000000007941 */ /* 0x000fea0003800200 */
.L_x_8319:
        /* <DEDUP_REMOVED lines=17> */
.L_x_8312:
        /* <DEDUP_REMOVED lines=69> */
.L_x_8325:
[C---:B------:R-:W-:Y:S02]  /*3300*/  IMAD R4, R7.reuse, R47, RZ ;  /* 0x0000002f07047224 */ /* 0x040fe400078e02ff */
[----:B------:R-:W-:-:S03]  /*3310*/  IMAD.IADD R8, R7, 0x1, R46 ;  /* 0x0000000107087824 */ /* 0x000fc600078e022e */
[----:B------:R-:W-:Y:S01]  /*3320*/  LOP3.LUT R5, R4, 0xfffffffc, RZ, 0xc0, !PT ;  /* 0xfffffffc04057812 */ /* 0x000fe200078ec0ff */
[----:B------:R-:W-:-:S03]  /*3330*/  IMAD R6, R8, R47, RZ ;  /* 0x0000002f08067224 */ /* 0x000fc600078e02ff */
[----:B------:R-:W-:-:S04]  /*3340*/  IADD3 R4, P0, PT, R5, R24, RZ ;  /* 0x0000001805047210 */ /* 0x000fc80007f1e0ff */
[----:B------:R-:W-:Y:S02]  /*3350*/  IADD3.X R5, PT, PT, RZ, R25, RZ, P0, !PT ;  /* 0x00000019ff057210 */ /* 0x000fe400007fe4ff */
[----:B------:R-:W-:Y:S02]  /*3360*/  LOP3.LUT R7, R6, 0xfffffffc, RZ, 0xc0, !PT ;  /* 0xfffffffc06077812 */ /* 0x000fe400078ec0ff */
[----:B------:R-:W-:Y:S01]  /*3370*/  IADD3 R48, PT, PT, R8, R46, RZ ;  /* 0x0000002e08307210 */ /* 0x000fe20007ffe0ff */
[----:B------:R0:W2:Y:S01]  /*3380*/  LDG.E R49, desc[UR36][R4.64] ;  /* 0x0000002404317981 */ /* 0x0000a2000c1e1900 */
[----:B------:R-:W-:-:S03]  /*3390*/  IADD3 R6, P0, PT, R7, R24, RZ ;  /* 0x0000001807067210 */ /* 0x000fc60007f1e0ff */
[----:B------:R-:W-:Y:S02]  /*33a0*/  IMAD R8, R48, R47, RZ ;  /* 0x0000002f30087224 */ /* 0x000fe400078e02ff */
[----:B------:R-:W-:-:S03]  /*33b0*/  IMAD.X R7, RZ, RZ, R25, P0 ;  /* 0x000000ffff077224 */ /* 0x000fc600000e0619 */
[----:B------:R-:W-:Y:S01]  /*33c0*/  LOP3.LUT R9, R8, 0xfffffffc, RZ, 0xc0, !PT ;  /* 0xfffffffc08097812 */ /* 0x000fe200078ec0ff */
[----:B------:R-:W-:Y:S01]  /*33d0*/  IMAD.IADD R48, R48, 0x1, R46 ;  /* 0x0000000130307824 */ /* 0x000fe200078e022e */
[----:B------:R1:W3:Y:S02]  /*33e0*/  LDG.E R6, desc[UR36][R6.64] ;  /* 0x0000002406067981 */ /* 0x0002e4000c1e1900 */
[----:B------:R-:W-:Y:S01]  /*33f0*/  IADD3 R8, P0, PT, R9, R24, RZ ;  /* 0x0000001809087210 */ /* 0x000fe20007f1e0ff */
[----:B0-----:R-:W-:-:S04]  /*3400*/  IMAD R4, R48, R47, RZ ;  /* 0x0000002f30047224 */ /* 0x001fc800078e02ff */
[----:B------:R-:W-:Y:S01]  /*3410*/  IMAD.X R9, RZ, RZ, R25, P0 ;  /* 0x000000ffff097224 */ /* 0x000fe200000e0619 */
[----:B------:R-:W-:-:S04]  /*3420*/  LOP3.LUT R5, R4, 0xfffffffc, RZ, 0xc0, !PT ;  /* 0xfffffffc04057812 */ /* 0x000fc800078ec0ff */
        /* <DEDUP_REMOVED lines=11> */
[----:B------:R-:W-:-:S02]  /*34e0*/  PRMT R9, R49, 0x7772, RZ ;  /* 0x0000777231097816 */ /* 0x000fc400000000ff */
[----:B------:R-:W-:Y:S02]  /*34f0*/  IADD3 R32, P1, PT, R50, R32, RZ ;  /* 0x0000002032207210 */ /* 0x000fe40007f3e0ff */
[----:B------:R-:W-:Y:S02]  /*3500*/  IADD3 R33, P2, PT, R52, R33, RZ ;  /* 0x0000002134217210 */ /* 0x000fe40007f5e0ff */
[----:B------:R-:W-:Y:S02]  /*3510*/  PRMT R49, R49, 0x7773, RZ ;  /* 0x0000777331317816 */ /* 0x000fe400000000ff */
[----:B------:R-:W-:Y:S02]  /*3520*/  LEA.HI.X.SX32 R19, R50, R19, 0x1, P1 ;  /* 0x0000001332137211 */ /* 0x000fe400008f0eff */
[----:B------:R-:W-:Y:S02]  /*3530*/  LEA.HI.X.SX32 R20, R52, R20, 0x1, P2 ;  /* 0x0000001434147211 */ /* 0x000fe400010f0eff */
[----:B-----5:R-:W-:-:S02]  /*3540*/  PRMT R4, R9, 0x8880, RZ ;  /* 0x0000888009047816 */ /* 0x020fc400000000ff */
[----:B------:R-:W-:Y:S02]  /*3550*/  PRMT R53, R49, 0x8880, RZ ;  /* 0x0000888031357816 */ /* 0x000fe400000000ff */
[C---:B---3--:R-:W-:Y:S02]  /*3560*/  PRMT R52, R6.reuse, 0x7770, RZ ;  /* 0x0000777006347816 */ /* 0x048fe400000000ff */
[----:B------:R-:W-:Y:S02]  /*3570*/  PRMT R50, R6, 0x7771, RZ ;  /* 0x0000777106327816 */ /* 0x000fe400000000ff */
[----:B------:R-:W-:Y:S02]  /*3580*/  IADD3 R34, P1, PT, R4, R34, RZ ;  /* 0x0000002204227210 */ /* 0x000fe40007f3e0ff */
[----:B------:R-:W-:Y:S02]  /*3590*/  IADD3 R35, P2, PT, R53, R35, RZ ;  /* 0x0000002335237210 */ /* 0x000fe40007f5e0ff */
[----:B------:R-:W-:-:S02]  /*35a0*/  PRMT R54, R52, 0x8880, RZ ;  /* 0x0000888034367816 */ /* 0x000fc400000000ff */
[----:B------:R-:W-:Y:S02]  /*35b0*/  PRMT R55, R50, 0x8880, RZ ;  /* 0x0000888032377816 */ /* 0x000fe400000000ff */
[C---:B------:R-:W-:Y:S02]  /*35c0*/  PRMT R57, R6.reuse, 0x7772, RZ ;  /* 0x0000777206397816 */ /* 0x040fe400000000ff */
[----:B------:R-:W-:Y:S02]  /*35d0*/  PRMT R58, R6, 0x7773, RZ ;  /* 0x00007773063a7816 */ /* 0x000fe400000000ff */
[----:B------:R-:W-:Y:S02]  /*35e0*/  LEA.HI.X.SX32 R21, R4, R21, 0x1, P1 ;  /* 0x0000001504157211 */ /* 0x000fe400008f0eff */
[----:B------:R-:W-:Y:S02]  /*35f0*/  LEA.HI.X.SX32 R14, R53, R14, 0x1, P2 ;  /* 0x0000000e350e7211 */ /* 0x000fe400010f0eff */
[----:B------:R-:W-:-:S02]  /*3600*/  IADD3 R37, P1, PT, R54, R37, RZ ;  /* 0x0000002536257210 */ /* 0x000fc40007f3e0ff */
[----:B------:R-:W-:Y:S02]  /*3610*/  IADD3 R36, P2, PT, R55, R36, RZ ;  /* 0x0000002437247210 */ /* 0x000fe40007f5e0ff */
[----:B------:R-:W-:Y:S02]  /*3620*/  PRMT R4, R57, 0x8880, RZ ;  /* 0x0000888039047816 */ /* 0x000fe400000000ff */
[----:B------:R-:W-:Y:S02]  /*3630*/  PRMT R6, R58, 0x8880, RZ ;  /* 0x000088803a067816 */ /* 0x000fe400000000ff */
[C---:B----4-:R-:W-:Y:S02]  /*3640*/  PRMT R60, R8.reuse, 0x7770, RZ ;  /* 0x00007770083c7816 */ /* 0x050fe400000000ff */
[----:B------:R-:W-:Y:S02]  /*3650*/  PRMT R59, R8, 0x7771, RZ ;  /* 0x00007771083b7816 */ /* 0x000fe400000000ff */
[----:B------:R-:W-:-:S02]  /*3660*/  LEA.HI.X.SX32 R26, R54, R26, 0x1, P1 ;  /* 0x0000001a361a7211 */ /* 0x000fc400008f0eff */
[----:B------:R-:W-:Y:S02]  /*3670*/  LEA.HI.X.SX32 R27, R55, R27, 0x1, P2 ;  /* 0x0000001b371b7211 */ /* 0x000fe400010f0eff */
[----:B------:R-:W-:Y:S02]  /*3680*/  IADD3 R39, P1, PT, R4, R39, RZ ;  /* 0x0000002704277210 */ /* 0x000fe40007f3e0ff */
[----:B------:R-:W-:Y:S02]  /*3690*/  IADD3 R38, P2, PT, R6, R38, RZ ;  /* 0x0000002606267210 */ /* 0x000fe40007f5e0ff */
[----:B------:R-:W-:Y:S02]  /*36a0*/  PRMT R53, R60, 0x8880, RZ ;  /* 0x000088803c357816 */ /* 0x000fe400000000ff */
[----:B------:R-:W-:Y:S02]  /*36b0*/  PRMT R54, R59, 0x8880, RZ ;  /* 0x000088803b367816 */ /* 0x000fe400000000ff */
[----:B------:R-:W-:-:S02]  /*36c0*/  LEA.HI.X.SX32 R28, R4, R28, 0x1, P1 ;  /* 0x0000001c041c7211 */ /* 0x000fc400008f0eff */
[----:B------:R-:W-:Y:S02]  /*36d0*/  LEA.HI.X.SX32 R13, R6, R13, 0x1, P2 ;  /* 0x0000000d060d7211 */ /* 0x000fe400010f0eff */
[C---:B------:R-:W-:Y:S02]  /*36e0*/  IADD3 R40, P1, PT, R53.reuse, R40, RZ ;  /* 0x0000002835287210 */ /* 0x040fe40007f3e0ff */
[C---:B------:R-:W-:Y:S02]  /*36f0*/  IADD3 R41, P2, PT, R54.reuse, R41, RZ ;  /* 0x0000002936297210 */ /* 0x040fe40007f5e0ff */
[----:B------:R-:W-:Y:S02]  /*3700*/  LEA.HI.X.SX32 R29, R53, R29, 0x1, P1 ;  /* 0x0000001d351d7211 */ /* 0x000fe400008f0eff */
[----:B------:R-:W-:Y:S02]  /*3710*/  LEA.HI.X.SX32 R30, R54, R30, 0x1, P2 ;  /* 0x0000001e361e7211 */ /* 0x000fe400010f0eff */
[----:B------:R-:W-:-:S02]  /*3720*/  PRMT R54, R5, 0x7770, RZ ;  /* 0x0000777005367816 */ /* 0x000fc400000000ff */
[C---:B------:R-:W-:Y:S02]  /*3730*/  PRMT R53, R5.reuse, 0x7771, RZ ;  /* 0x0000777105357816 */ /* 0x040fe400000000ff */
[C---:B------:R-:W-:Y:S02]  /*3740*/  PRMT R4, R5.reuse, 0x7772, RZ ;  /* 0x0000777205047816 */ /* 0x040fe400000000ff */
[C---:B------:R-:W-:Y:S02]  /*3750*/  PRMT R55, R8.reuse, 0x7772, RZ ;  /* 0x0000777208377816 */ /* 0x040fe400000000ff */
[----:B------:R-:W-:Y:S02]  /*3760*/  PRMT R56, R8, 0x7773, RZ ;  /* 0x0000777308387816 */ /* 0x000fe400000000ff */
[----:B------:R-:W-:Y:S02]  /*3770*/  PRMT R5, R5, 0x7773, RZ ;  /* 0x0000777305057816 */ /* 0x000fe400000000ff */
        /* <DEDUP_REMOVED lines=20> */
.L_x_8324:
        /* <DEDUP_REMOVED lines=10> */
[----:B------:R-:W-:Y:S02]  /*3960*/  PRMT R55, R4, 0x7610, R55 ;  /* 0x0000761004377816 */ /* 0x000fe40000000037 */
[----:B------:R-:W-:-:S07]  /*3970*/  PRMT R56, R5, 0x7610, R56 ;  /* 0x0000761005387816 */ /* 0x000fce0000000038 */
.L_x_8323:
[----:B------:R-:W-:Y:S05]  /*3980*/  BSYNC.RECONVERGENT B0 ;  /* 0x0000000000007941 */ /* 0x000fea0003800200 */
.L_x_8322:
[----:B------:R-:W-:Y:S01]  /*3990*/  ISETP.GE.U32.AND P0, PT, R7, R44, PT ;  /* 0x0000002c0700720c */ /* 0x000fe20003f06070 */
[----:B------:R-:W-:-:S12]  /*39a0*/  BSSY.RECONVERGENT B0, `(.L_x_8326) ;  /* 0x0000033000007945 */ /* 0x000fd80003800200 */
[----:B------:R-:W-:Y:S05]  /*39b0*/  @P0 BRA `(.L_x_8327) ;  /* 0x0000000000c40947 */ /* 0x000fea0003800000 */
[----:B------:R-:W-:-:S05]  /*39c0*/  IMAD R4, R7, R47, RZ ;  /* 0x0000002f07047224 */ /* 0x000fca00078e02ff */
        /* <DEDUP_REMOVED lines=48> */
.L_x_8327:
[----:B------:R-:W-:Y:S05]  /*3cd0*/  BSYNC.RECONVERGENT B0 ;  /* 0x0000000000007941 */ /* 0x000fea0003800200 */
.L_x_8326:
        /* <DEDUP_REMOVED lines=75> */
.L_x_8329:
[----:B------:R-:W-:Y:S05]  /*4190*/  BSYNC.RECONVERGENT B0 ;  /* 0x0000000000007941 */ /* 0x000fea0003800200 */
.L_x_8328:
        /* <DEDUP_REMOVED lines=10> */
[----:B------:R-:W-:Y:S01]  /*4240*/  IADD3 R34, P3, PT, R15, R34, RZ ;  /* 0x000000220f227210 */ /* 0x000fe20007f7e0ff */
[----:B------:R-:W-:Y:S01]  /*4250*/  IMAD.X R31, R10, 0x1, R27, P1 ;  /* 0x000000010a1f7824 */ /* 0x000fe200008e061b */
[----:B------:R-:W-:Y:S01]  /*4260*/  IADD3.X R13, PT, PT, R12, R13, R14, P5, P4 ;  /* 0x0000000d0c0d7210 */ /* 0x000fe20002fe840e */
[----:B------:R-:W-:Y:S01]  /*4270*/  IMAD.X R33, R3, 0x1, R28, P2 ;  /* 0x0000000103217824 */ /* 0x000fe200010e061c */
[----:B------:R-:W-:-:S02]  /*4280*/  IADD3.X R37, PT, PT, R11, R26, RZ, P0, !PT ;  /* 0x0000001a0b257210 */ /* 0x000fc400007fe4ff */
[----:B------:R-:W-:Y:S01]  /*4290*/  IADD3.X R35, PT, PT, R0, R13, RZ, P3, !PT ;  /* 0x0000000d00237210 */ /* 0x000fe20001ffe4ff */
[----:B------:R-:W-:Y:S06]  /*42a0*/  BRA `(.L_x_8300) ;  /* 0x0000009800647947 */ /* 0x000fec0003800000 */
.L_x_8321:
[----:B------:R-:W0:Y:S01]  /*42b0*/  LDCU UR4, c[0x0][0x39c] ;  /* 0x00007380ff0477ac */ /* 0x000e220008000800 */
[----:B------:R-:W1:Y:S01]  /*42c0*/  LDC R0, c[0x0][0x388] ;  /* 0x0000e200ff007b82 */ /* 0x000e620000000800 */
[----:B------:R-:W-:Y:S07]  /*42d0*/  BSSY.RECONVERGENT B0, `(.L_x_8330) ;  /* 0x00004b1000007945 */ /* 0x000fee0003800200 */
[----:B------:R-:W2:Y:S01]  /*42e0*/  LDC R24, c[0x0][0x38c] ;  /* 0x0000e300ff187b82 */ /* 0x000ea20000000800 */
[----:B0-----:R-:W-:-:S04]  /*42f0*/  IMAD.U32 R46, RZ, RZ, UR4 ;  /* 0x00000004ff2e7e24 */ /* 0x001fc8000f8e00ff */
        /* <DEDUP_REMOVED lines=34> */
[----:B------:R-:W2:Y:S01]  /*4520*/  @!P0 LDG.E R60, desc[UR36][R18.64] ;  /* 0x00000024123c8981 */ /* 0x000ea2000c1e1900 */
        /* <DEDUP_REMOVED lines=33> */
[C---:B--2---:R-:W-:Y:S02]  /*4740*/  @!P0 PRMT R49, R60.reuse, 0x7770, RZ ;  /* 0x000077703c318816 */ /* 0x044fe400000000ff */
[C---:B------:R-:W-:Y:S02]  /*4750*/  @!P0 PRMT R50, R60.reuse, 0x7771, RZ ;  /* 0x000077713c328816 */ /* 0x040fe400000000ff */
[C---:B------:R-:W-:Y:S02]  /*4760*/  @!P0 PRMT R59, R60.reuse, 0x7772, RZ ;  /* 0x000077723c3b8816 */ /* 0x040fe400000000ff */
[----:B------:R-:W-:-:S07]  /*4770*/  @!P0 PRMT R60, R60, 0x7773, RZ ;  /* 0x000077733c3c8816 */ /* 0x000fce00000000ff */
.L_x_8337:
[----:B0-----:R-:W0:Y:S01]  /*4780*/  LDCU UR4, c[0x0][0x39c] ;  /* 0x00007380ff0477ac */ /* 0x001e220008000800 */
        /* <DEDUP_REMOVED lines=16> */
[----:B0-----:R-:W-:Y:S06]  /*4890*/  @!P0 BRA `(.L_x_8332) ;  /* 0x0000004000348947 */ /* 0x001fec0003800000 */
[----:B------:R-:W0:Y:S01]  /*48a0*/  LDCU.128 UR20, c[0x0][0x3d0] ;  /* 0x00007a00ff1477ac */ /* 0x000e220008000c00 */
[----:B------:R-:W-:Y:S02]  /*48b0*/  IMAD.MOV.U32 R36, RZ, RZ, RZ ;  /* 0x000000ffff247224 */ /* 0x000fe400078e00ff */
        /* <DEDUP_REMOVED lines=293> */
.L_x_8333:
[----:B------:R-:W-:-:S04]  /*5b10*/  LOP3.LUT R37, R44, 0xfffffffc, RZ, 0xc0, !PT ;  /* 0xfffffffc2c257812 */ /* 0x000fc800078ec0ff */
[----:B------:R-:W-:-:S04]  /*5b20*/  IADD3 R36, P1, PT, R37, R18, RZ ;  /* 0x0000001225247210 */ /* 0x000fc80007f3e0ff */
[----:B------:R-:W-:-:S05]  /*5b30*/  IADD3.X R37, PT, PT, RZ, R19, RZ, P1, !PT ;  /* 0x00000013ff257210 */ /* 0x000fca0000ffe4ff */
[----:B------:R-:W2:Y:S01]  /*5b40*/  LDG.E R36, desc[UR36][R36.64] ;  /* 0x0000002424247981 */ /* 0x000ea2000c1e1900 */
[----:B------:R-:W-:Y:S02]  /*5b50*/  VIADD R45, R3, UR4 ;  /* 0x00000004032d7c36 */ /* 0x000fe40008000000 */
[----:B------:R-:W-:-:S04]  /*5b60*/  IMAD.MOV.U32 R44, RZ, RZ, RZ ;  /* 0x000000ffff2c7224 */ /* 0x000fc800078e00ff */
[----:B------:R-:W-:-:S05]  /*5b70*/  IMAD.HI.U32 R38, R45, UR22, R44 ;  /* 0x000000162d267c27 */ /* 0x000fca000f8e002c */
[----:B------:R-:W-:-:S04]  /*5b80*/  SHF.R.U32.HI R38, RZ, UR23, R38 ;  /* 0x00000017ff267c19 */ /* 0x000fc80008011626 */
[----:B------:R-:W-:-:S05]  /*5b90*/  IADD3 R39, PT, PT, -R38, RZ, RZ ;  /* 0x000000ff26277210 */ /* 0x000fca0007ffe1ff */
[----:B------:R-:W-:-:S04]  /*5ba0*/  IMAD R46, R39, UR21, R45 ;  /* 0x00000015272e7c24 */ /* 0x000fc8000f8e022d */
[----:B------:R-:W-:Y:S01]  /*5bb0*/  IMAD R46, R46, UR5, RZ ;  /* 0x000000052e2e7c24 */ /* 0x000fe2000f8e02ff */
[C---:B--2---:R-:W-:Y:S02]  /*5bc0*/  PRMT R51, R36.reuse, 0x7770, RZ ;  /* 0x0000777024337816 */ /* 0x044fe400000000ff */
[C---:B------:R-:W-:Y:S02]  /*5bd0*/  PRMT R52, R36.reuse, 0x7771, RZ ;  /* 0x0000777124347816 */ /* 0x040fe400000000ff */
[C---:B------:R-:W-:Y:S02]  /*5be0*/  PRMT R53, R36.reuse, 0x7772, RZ ;  /* 0x0000777224357816 */ /* 0x040fe400000000ff */
        /* <DEDUP_REMOVED lines=231> */
.L_x_8334:
        /* <DEDUP_REMOVED lines=245> */
.L_x_8335:
[----:B------:R-:W-:-:S04]  /*79b0*/  LOP3.LUT R37, R46, 0xfffffffc, RZ, 0xc0, !PT ;  /* 0xfffffffc2e257812 */ /* 0x000fc800078ec0ff */
[----:B------:R-:W-:-:S04]  /*79c0*/  IADD3 R36, P1, PT, R37, R18, RZ ;  /* 0x0000001225247210 */ /* 0x000fc80007f3e0ff */
[----:B------:R-:W-:-:S05]  /*79d0*/  IADD3.X R37, PT, PT, RZ, R19, RZ, P1, !PT ;  /* 0x00000013ff257210 */ /* 0x000fca0000ffe4ff */
[----:B------:R1:W2:Y:S01]  /*79e0*/  LDG.E R36, desc[UR36][R36.64] ;  /* 0x0000002424247981 */ /* 0x0002a2000c1e1900 */
[----:B------:R-:W-:Y:S02]  /*79f0*/  VIADD R45, R45, UR4 ;  /* 0x000000042d2d7c36 */ /* 0x000fe40008000000 */
        /* <DEDUP_REMOVED lines=239> */
.L_x_8336:
        /* <DEDUP_REMOVED lines=8> */
.L_x_8332:
[----:B------:R-:W1:Y:S01]  /*8970*/  LDCU UR5, c[0x0][0x394] ;  /* 0x00007280ff0577ac */ /* 0x000e620008000800 */
[----:B------:R-:W-:Y:S02]  /*8980*/  MOV R46, UR4 ;  /* 0x00000004002e7c02 */ /* 0x000fe40008000f00 */
[----:B------:R-:W-:Y:S02]  /*8990*/  LOP3.LUT R36, R51, 0xffff, RZ, 0xc0, !PT ;  /* 0x0000ffff33247812 */ /* 0x000fe400078ec0ff */
[----:B------:R-:W-:Y:S01]  /*89a0*/  LOP3.LUT R37, R52, 0xffff, RZ, 0xc0, !PT ;  /* 0x0000ffff34257812 */ /* 0x000fe200078ec0ff */
[----:B------:R-:W-:Y:S01]  /*89b0*/  IMAD R3, R46, 0x4, R3 ;  /* 0x000000042e037824 */ /* 0x000fe200078e0203 */
[----:B------:R-:W-:Y:S02]  /*89c0*/  LOP3.LUT R44, R53, 0xffff, RZ, 0xc0, !PT ;  /* 0x0000ffff352c7812 */ /* 0x000fe400078ec0ff */
[----:B------:R-:W-:Y:S02]  /*89d0*/  PRMT R36, R36, 0x8880, RZ ;  /* 0x0000888024247816 */ /* 0x000fe400000000ff */
[----:B------:R-:W-:Y:S01]  /*89e0*/  PRMT R67, R37, 0x8880, RZ ;  /* 0x0000888025437816 */ /* 0x000fe200000000ff */
[----:B------:R-:W-:Y:S01]  /*89f0*/  IMAD R37, R46, 0x3, R3 ;  /* 0x000000032e257824 */ /* 0x000fe200078e0203 */
[----:B------:R-:W-:-:S02]  /*8a00*/  PRMT R66, R44, 0x8880, RZ ;  /* 0x000088802c427816 */ /* 0x000fc400000000ff */
[----:B------:R-:W-:Y:S02]  /*8a10*/  IADD3 R21, P2, PT, R36, R21, RZ ;  /* 0x0000001524157210 */ /* 0x000fe40007f5e0ff */
[----:B------:R-:W-:Y:S01]  /*8a20*/  IADD3 R20, P3, PT, R67, R20, RZ ;  /* 0x0000001443147210 */ /* 0x000fe20007f7e0ff */
[----:B-1----:R-:W-:Y:S01]  /*8a30*/  IMAD.U32 R44, RZ, RZ, UR5 ;  /* 0x00000005ff2c7e24 */ /* 0x002fe2000f8e00ff */
[----:B------:R-:W-:Y:S02]  /*8a40*/  IADD3 R16, P4, PT, R66, R16, RZ ;  /* 0x0000001042107210 */ /* 0x000fe40007f9e0ff */
[----:B------:R-:W-:Y:S02]  /*8a50*/  LEA.HI.X.SX32 R43, R36, R43, 0x1, P2 ;  /* 0x0000002b242b7211 */ /* 0x000fe400010f0eff */
[----:B------:R-:W-:Y:S02]  /*8a60*/  ISETP.GE.U32.AND P1, PT, R37, R44, PT ;  /* 0x0000002c2500720c */ /* 0x000fe40003f26070 */
[----:B------:R-:W-:-:S02]  /*8a70*/  LEA.HI.X.SX32 R42, R67, R42, 0x1, P3 ;  /* 0x0000002a432a7211 */ /* 0x000fc400018f0eff */
[----:B------:R-:W-:Y:S02]  /*8a80*/  LEA.HI.X.SX32 R41, R66, R41, 0x1, P4 ;  /* 0x0000002942297211 */ /* 0x000fe400020f0eff */
[----:B------:R-:W-:Y:S02]  /*8a90*/  LOP3.LUT R66, R54, 0xffff, RZ, 0xc0, !PT ;  /* 0x0000ffff36427812 */ /* 0x000fe400078ec0ff */
[----:B------:R-:W-:Y:S02]  /*8aa0*/  LOP3.LUT R67, R55, 0xffff, RZ, 0xc0, !PT ;  /* 0x0000ffff37437812 */ /* 0x000fe400078ec0ff */
        /* <DEDUP_REMOVED lines=14> */
[----:B------:R-:W-:-:S02]  /*8b90*/  LOP3.LUT R66, R58, 0xffff, RZ, 0xc0, !PT ;  /* 0x0000ffff3a427812 */ /* 0x000fc400078ec0ff */
[----:B------:R-:W-:Y:S02]  /*8ba0*/  LOP3.LUT R67, R45, 0xffff, RZ, 0xc0, !PT ;  /* 0x0000ffff2d437812 */ /* 0x000fe400078ec0ff */
[----:B------:R-:W-:Y:S02]  /*8bb0*/  LOP3.LUT R36, R63, 0xffff, RZ, 0xc0, !PT ;  /* 0x0000ffff3f247812 */ /* 0x000fe400078ec0ff */
[----:B------:R-:W-:Y:S02]  /*8bc0*/  LOP3.LUT R37, R64, 0xffff, RZ, 0xc0, !PT ;  /* 0x0000ffff40257812 */ /* 0x000fe400078ec0ff */
        /* <DEDUP_REMOVED lines=33> */
.L_x_8331:
[----:B0-----:R-:W-:Y:S05]  /*8de0*/  BSYNC.RECONVERGENT B0 ;  /* 0x0000000000007941 */ /* 0x001fea0003800200 */
.L_x_8330:
[----:B------:R-:W-:Y:S01]  /*8df0*/  ISETP.GE.U32.AND P0, PT, R3, R44, PT ;  /* 0x0000002c0300720c */ /* 0x000fe20003f06070 */
[----:B------:R-:W-:Y:S01]  /*8e00*/  BSSY.RECONVERGENT B0, `(.L_x_8338) ;  /* 0x0000486000007945 */ /* 0x000fe20003800200 */
[----:B------:R-:W-:Y:S02]  /*8e10*/  PRMT R60, R39, 0x7610, R60 ;  /* 0x00007610273c7816 */ /* 0x000fe4000000003c */
[----:B------:R-:W-:-:S09]  /*8e20*/  PRMT R59, R38, 0x7610, R59 ;  /* 0x00007610263b7816 */ /* 0x000fd2000000003b */
        /* <DEDUP_REMOVED lines=282> */
.L_x_8341:
[----:B------:R-:W-:Y:S01]  /*9fd0*/  SHF.R.U32.HI R38, RZ, 0x2, R38 ;  /* 0x00000002ff267819 */ /* 0x000fe20000011626 */
[----:B------:R-:W-:-:S07]  /*9fe0*/  IMAD.MOV.U32 R39, RZ, RZ, RZ ;  /* 0x000000ffff277224 */ /* 0x000fce00078e00ff */
.L_x_8340:
        /* <DEDUP_REMOVED lines=288> */
.L_x_8343:
[----:B------:R-:W-:Y:S01]  /*b1f0*/  SHF.R.U32.HI R38, RZ, 0x2, R55 ;  /* 0x00000002ff267819 */ /* 0x000fe20000011637 */
[----:B------:R-:W-:-:S07]  /*b200*/  IMAD.MOV.U32 R39, RZ, RZ, RZ ;  /* 0x000000ffff277224 */ /* 0x000fce00078e00ff */
.L_x_8342:
        /* <DEDUP_REMOVED lines=285> */
.L_x_8345:
[----:B------:R-:W-:Y:S01]  /*c3e0*/  SHF.R.U32.HI R38, RZ, 0x2, R45 ;  /* 0x00000002ff267819 */ /* 0x000fe2000001162d */
[----:B------:R-:W-:-:S07]  /*c3f0*/  IMAD.MOV.U32 R39, RZ, RZ, RZ ;  /* 0x000000ffff277224 */ /* 0x000fce00078e00ff */
.L_x_8344:
[----:B------:R-:W-:-:S04]  /*c400*/  LEA R18, P1, R38, R48, 0x2 ;  /* 0x0000003026127211 */ /* 0x000fc800078210ff */
[----:B------:R-:W-:-:S05]  /*c410*/  LEA.HI.X R19, R38, R47, R39, 0x2, P1 ;  /* 0x0000002f26137211 */ /* 0x000fca00008f1427 */
        /* <DEDUP_REMOVED lines=279> */
[----:B------:R-:W-:-:S05]  /*d590*/  SHF.R.U32.HI R18, RZ, UR5, R18 ;  /* 0x00000005ff127c19 */ /* 0x000fca0008011612 */
[----:B------:R-:W-:-:S04]  /*d5a0*/  IMAD.MOV R19, RZ, RZ, -R18 ;  /* 0x000000ffff137224 */ /* 0x000fc800078e0a12 */
[----:B-1----:R-:W-:-:S04]  /*d5b0*/  IMAD R37, R19, UR6, R37 ;  /* 0x0000000613257c24 */ /* 0x002fc8000f8e0225 */
[----:B--2---:R-:W-:-:S07]  /*d5c0*/  IMAD R38, R37, UR7, R38 ;  /* 0x0000000725267c24 */ /* 0x004fce000f8e0226 */
.L_x_8347:
[----:B------:R-:W-:Y:S02]  /*d5d0*/  SHF.R.U32.HI R38, RZ, 0x2, R38 ;  /* 0x00000002ff267819 */ /* 0x000fe40000011626 */
[----:B------:R-:W-:-:S07]  /*d5e0*/  MOV R39, RZ ;  /* 0x000000ff00277202 */ /* 0x000fce0000000f00 */
.L_x_8346:
[----:B------:R-:W-:-:S04]  /*d5f0*/  LEA R48, P0, R38, R48, 0x2 ;  /* 0x0000003026307211 */ /* 0x000fc800078010ff */
[----:B------:R-:W-:-:S05]  /*d600*/  LEA.HI.X R49, R38, R47, R39, 0x2, P0 ;  /* 0x0000002f26317211 */ /* 0x000fca00000f1427 */
[----:B------:R-:W2:Y:S02]  /*d610*/  LDG.E R48, desc[UR36][R48.64] ;  /* 0x0000002430307981 */ /* 0x000ea4000c1e1900 */
[C---:B--2---:R-:W-:Y:S02]  /*d620*/  PRMT R62, R48.reuse, 0x7770, RZ ;  /* 0x00007770303e7816 */ /* 0x044fe400000000ff */
[C---:B------:R-:W-:Y:S02]  /*d630*/  PRMT R61, R48.reuse, 0x7771, RZ ;  /* 0x00007771303d7816 */ /* 0x040fe400000000ff */
[C---:B------:R-:W-:Y:S02]  /*d640*/  PRMT R60, R48.reuse, 0x7772, RZ ;  /* 0x00007772303c7816 */ /* 0x040fe400000000ff */
[----:B------:R-:W-:-:S07]  /*d650*/  PRMT R59, R48, 0x7773, RZ ;  /* 0x00007773303b7816 */ /* 0x000fce00000000ff */
.L_x_8339:
[----:B------:R-:W-:Y:S05]  /*d660*/  BSYNC.RECONVERGENT B0 ;  /* 0x0000000000007941 */ /* 0x000fea0003800200 */
.L_x_8338:
[----:B------:R-:W-:Y:S01]  /*d670*/  ISETP.GE.U32.AND P0, PT, R3, R44, PT ;  /* 0x0000002c0300720c */ /* 0x000fe20003f06070 */
[----:B------:R-:W-:-:S12]  /*d680*/  BSSY.RECONVERGENT B0, `(.L_x_8348) ;  /* 0x000004b000007945 */ /* 0x000fd80003800200 */
[----:B------:R-:W-:Y:S05]  /*d690*/  @P0 BRA `(.L_x_8349) ;  /* 0x0000000400240947 */ /* 0x000fea0003800000 */
        /* <DEDUP_REMOVED lines=73> */
.L_x_8349:
[----:B------:R-:W-:Y:S05]  /*db30*/  BSYNC.RECONVERGENT B0 ;  /* 0x0000000000007941 */ /* 0x000fea0003800200 */
.L_x_8348:
        /* <DEDUP_REMOVED lines=15> */
[----:B------:R-:W-:-:S09]  /*dc30*/  IADD3.X R33, PT, PT, R8, R25, RZ, P2, !PT ;  /* 0x0000001908217210 */ /* 0x000fd200017fe4ff */
.L_x_8300:
[----:B------:R-:W-:Y:S05]  /*dc40*/  BSYNC.RECONVERGENT B6 ;  /* 0x0000000000067941 */ /* 0x000fea0003800200 */
.L_x_8299:
[----:B------:R-:W0:Y:S02]  /*dc50*/  LDCU UR4, c[0x0][0x3ac] ;  /* 0x00007580ff0477ac */ /* 0x000e240008000800 */
[----:B0-----:R-:W-:-:S09]  /*dc60*/  UISETP.NE.AND UP0, UPT, UR4, URZ, UPT ;  /* 0x000000ff0400728c */ /* 0x001fd2000bf05270 */
[----:B------:R-:W-:Y:S05]  /*dc70*/  BRA.U !UP0, `(.L_x_8350) ;  /* 0x0000000108ac7547 */ /* 0x000fea000b800000 */
[----:B------:R-:W0:Y:S01]  /*dc80*/  S2R R4, SR_CgaCtaId ;  /* 0x0000000000047919 */ /* 0x000e220000008800 */
[----:B------:R-:W1:Y:S01]  /*dc90*/  LDC R12, c[0x0][0x360] ;  /* 0x0000d800ff0c7b82 */ /* 0x000e620000000800 */
[----:B------:R-:W-:Y:S01]  /*dca0*/  MOV R0, 0x400 ;  /* 0x0000040000007802 */ /* 0x000fe20000000f00 */
[----:B------:R-:W-:Y:S02]  /*dcb0*/  IMAD.MOV.U32 R28, RZ, RZ, R36 ;  /* 0x000000ffff1c7224 */ /* 0x000fe400078e0024 */
[----:B------:R-:W-:Y:S02]  /*dcc0*/  IMAD.MOV.U32 R29, RZ, RZ, R37 ;  /* 0x000000ffff1d7224 */ /* 0x000fe400078e0025 */
[----:B------:R-:W-:Y:S02]  /*dcd0*/  VIADD R3, R0, 0x10 ;  /* 0x0000001000037836 */ /* 0x000fe40000000000 */
[----:B------:R-:W2:Y:S01]  /*dce0*/  LDC R14, c[0x0][0x364] ;  /* 0x0000d900ff0e7b82 */ /* 0x000ea20000000800 */
[----:B-1----:R-:W-:-:S02]  /*dcf0*/  IMAD R0, R2, R12, R17 ;  /* 0x0000000c02007224 */ /* 0x002fc400078e0211 */
[----:B0-----:R-:W-:Y:S02]  /*dd00*/  LEA R3, R4, R3, 0x18 ;  /* 0x0000000304037211 */ /* 0x001fe400078ec0ff */
[----:B--2---:R-:W-:Y:S02]  /*dd10*/  ISETP.GE.U32.AND P0, PT, R14, 0x2, PT ;  /* 0x000000020e00780c */ /* 0x004fe40003f06070 */
[----:B------:R-:W-:-:S05]  /*dd20*/  LEA R13, R0, R3, 0x5 ;  /* 0x00000003000d7211 */ /* 0x000fca00078e28ff */
[----:B------:R0:W-:Y:S04]  /*dd30*/  STS.128 [R13], R28 ;  /* 0x0000001c0d007388 */ /* 0x0001e80000000c00 */
[----:B------:R0:W-:Y:S02]  /*dd40*/  STS.128 [R13+0x10], R32 ;  /* 0x000010200d007388 */ /* 0x0001e40000000c00 */
[----:B------:R-:W-:Y:S05]  /*dd50*/  @!P0 BRA `(.L_x_8350) ;  /* 0x0000000000748947 */ /* 0x000fea0003800000 */
[----:B------:R-:W-:-:S07]  /*dd60*/  MOV R0, R14 ;  /* 0x0000000e00007202 */ /* 0x000fce0000000f00 */
.L_x_8353:
        /* <DEDUP_REMOVED lines=9> */
[----:B------:R-:W-:-:S04]  /*de00*/  IMAD R0, R5, R12, R17 ;  /* 0x0000000c05007224 */ /* 0x000fc800078e0211 */
[----:B------:R-:W-:-:S05]  /*de10*/  IMAD R0, R0, 0x20, R3 ;  /* 0x0000002000007824 */ /* 0x000fca00078e0203 */
[----:B------:R-:W1:Y:S04]  /*de20*/  LDS.128 R4, [R0] ;  /* 0x0000000000047984 */ /* 0x000e680000000c00 */
[----:B------:R-:W2:Y:S01]  /*de30*/  LDS.128 R8, [R0+0x10] ;  /* 0x0000100000087984 */ /* 0x000ea20000000c00 */
[----:B-1----:R-:W-:Y:S02]  /*de40*/  IADD3 R36, P0, PT, R4, R36, RZ ;  /* 0x0000002404247210 */ /* 0x002fe40007f1e0ff */
[----:B0-----:R-:W-:Y:S02]  /*de50*/  IADD3 R30, P2, PT, R6, R30, RZ ;  /* 0x0000001e061e7210 */ /* 0x001fe40007f5e0ff */
[----:B--2---:R-:W-:Y:S01]  /*de60*/  IADD3 R32, P3, PT, R8, R32, RZ ;  /* 0x0000002008207210 */ /* 0x004fe20007f7e0ff */
[----:B------:R-:W-:Y:S01]  /*de70*/  IMAD.MOV.U32 R28, RZ, RZ, R36 ;  /* 0x000000ffff1c7224 */ /* 0x000fe200078e0024 */
[----:B------:R-:W-:Y:S01]  /*de80*/  IADD3.X R37, PT, PT, R5, R37, RZ, P0, !PT ;  /* 0x0000002505257210 */ /* 0x000fe200007fe4ff */
[----:B------:R-:W-:Y:S01]  /*de90*/  IMAD.X R31, R7, 0x1, R31, P2 ;  /* 0x00000001071f7824 */ /* 0x000fe200010e061f */
[----:B------:R-:W-:Y:S01]  /*dea0*/  IADD3 R34, P4, PT, R10, R34, RZ ;  /* 0x000000220a227210 */ /* 0x000fe20007f9e0ff */
[----:B------:R-:W-:-:S02]  /*deb0*/  IMAD.X R33, R9, 0x1, R33, P3 ;  /* 0x0000000109217824 */ /* 0x000fc400018e0621 */
[----:B------:R-:W-:Y:S01]  /*dec0*/  IMAD.MOV.U32 R29, RZ, RZ, R37 ;  /* 0x000000ffff1d7224 */ /* 0x000fe200078e0025 */
[----:B------:R-:W-:-:S04]  /*ded0*/  IADD3.X R35, PT, PT, R11, R35, RZ, P4, !PT ;  /* 0x000000230b237210 */ /* 0x000fc800027fe4ff */
[----:B------:R1:W-:Y:S04]  /*dee0*/  STS.128 [R13], R28 ;  /* 0x0000001c0d007388 */ /* 0x0003e80000000c00 */
[----:B------:R1:W-:Y:S02]  /*def0*/  STS.128 [R13+0x10], R32 ;  /* 0x000010200d007388 */ /* 0x0003e40000000c00 */
.L_x_8352:
[----:B------:R-:W-:Y:S05]  /*df00*/  BSYNC.RECONVERGENT B0 ;  /* 0x0000000000007941 */ /* 0x000fea0003800200 */
.L_x_8351:
[----:B------:R-:W-:Y:S01]  /*df10*/  MOV R0, R15 ;  /* 0x0000000f00007202 */ /* 0x000fe20000000f00 */
[----:B------:R-:W-:Y:S06]  /*df20*/  @P1 BRA `(.L_x_8353) ;  /* 0xfffffffc00901947 */ /* 0x000fec000383ffff */
.L_x_8350:
        /* <DEDUP_REMOVED lines=11> */
[----:B01----:R-:W-:Y:S01]  /*dfe0*/  IMAD.MOV.U32 R28, RZ, RZ, R36 ;  /* 0x000000ffff1c7224 */ /* 0x003fe200078e0024 */
[----:B------:R-:W-:Y:S02]  /*dff0*/  MOV R29, R37 ;  /* 0x00000025001d7202 */ /* 0x000fe40000000f00 */
[----:B------:R-:W-:Y:S01]  /*e000*/  ISETP.GE.U32.AND P0, PT, R14, 0x40, PT ;  /* 0x000000400e00780c */ /* 0x000fe20003f06070 */
[----:B--2---:R-:W-:-:S06]  /*e010*/  ULEA UR4, UR5, UR4, 0x18 ;  /* 0x0000000405047291 */ /* 0x004fcc000f8ec0ff */
[----:B------:R-:W-:Y:S01]  /*e020*/  LEA R3, R0, UR4, 0x5 ;  /* 0x0000000400037c11 */ /* 0x000fe2000f8e28ff */
[----:B------:R-:W-:-:S04]  /*e030*/  IMAD.MOV.U32 R0, RZ, RZ, 0x20 ;  /* 0x00000020ff007424 */ /* 0x000fc800078e00ff */
[----:B------:R2:W-:Y:S04]  /*e040*/  STS.128 [R3], R28 ;  /* 0x0000001c03007388 */ /* 0x0005e80000000c00 */
[----:B------:R2:W-:Y:S01]  /*e050*/  STS.128 [R3+0x10], R32 ;  /* 0x0000102003007388 */ /* 0x0005e20000000c00 */
[----:B------:R-:W-:Y:S05]  /*e060*/  @!P0 BRA `(.L_x_8355) ;  /* 0x0000000000708947 */ /* 0x000fea0003800000 */
[----:B------:R-:W-:-:S07]  /*e070*/  IMAD.MOV.U32 R4, RZ, RZ, R14 ;  /* 0x000000ffff047224 */ /* 0x000fce00078e000e */
.L_x_8358:
        /* <DEDUP_REMOVED lines=12> */
[----:B0-----:R-:W-:Y:S02]  /*e140*/  IADD3 R36, P0, PT, R4, R36, RZ ;  /* 0x0000002404247210 */ /* 0x001fe40007f1e0ff */
[----:B--2---:R-:W-:Y:S02]  /*e150*/  IADD3 R30, P2, PT, R6, R30, RZ ;  /* 0x0000001e061e7210 */ /* 0x004fe40007f5e0ff */
[----:B-1----:R-:W-:Y:S01]  /*e160*/  IADD3 R32, P3, PT, R8, R32, RZ ;  /* 0x0000002008207210 */ /* 0x002fe20007f7e0ff */
[----:B------:R-:W-:Y:S01]  /*e170*/  IMAD.X R37, R5, 0x1, R37, P0 ;  /* 0x0000000105257824 */ /* 0x000fe200000e0625 */
[----:B------:R-:W-:-:S02]  /*e180*/  IADD3 R34, P4, PT, R10, R34, RZ ;  /* 0x000000220a227210 */ /* 0x000fc40007f9e0ff */
[----:B------:R-:W-:Y:S01]  /*e190*/  IADD3.X R31, PT, PT, R7, R31, RZ, P2, !PT ;  /* 0x0000001f071f7210 */ /* 0x000fe200017fe4ff */
[----:B------:R-:W-:Y:S01]  /*e1a0*/  IMAD.X R33, R9, 0x1, R33, P3 ;  /* 0x0000000109217824 */ /* 0x000fe200018e0621 */
[----:B------:R-:W-:Y:S01]  /*e1b0*/  MOV R28, R36 ;  /* 0x00000024001c7202 */ /* 0x000fe20000000f00 */
[----:B------:R-:W-:Y:S02]  /*e1c0*/  IMAD.X R35, R11, 0x1, R35, P4 ;  /* 0x000000010b237824 */ /* 0x000fe400020e0623 */
[----:B------:R-:W-:-:S03]  /*e1d0*/  IMAD.MOV.U32 R29, RZ, RZ, R37 ;  /* 0x000000ffff1d7224 */ /* 0x000fc600078e0025 */
[----:B------:R0:W-:Y:S04]  /*e1e0*/  STS.128 [R3+0x10], R32 ;  /* 0x0000102003007388 */ /* 0x0001e80000000c00 */
[----:B------:R0:W-:Y:S02]  /*e1f0*/  STS.128 [R3], R28 ;  /* 0x0000001c03007388 */ /* 0x0001e40000000c00 */
.L_x_8357:
[----:B------:R-:W-:Y:S05]  /*e200*/  BSYNC.RECONVERGENT B0 ;  /* 0x0000000000007941 */ /* 0x000fea0003800200 */
.L_x_8356:
[----:B------:R-:W-:Y:S01]  /*e210*/  IMAD.MOV.U32 R4, RZ, RZ, R16 ;  /* 0x000000ffff047224 */ /* 0x000fe200078e0010 */
[----:B------:R-:W-:Y:S06]  /*e220*/  @P1 BRA `(.L_x_8358) ;  /* 0xfffffffc00941947 */ /* 0x000fec000383ffff */
.L_x_8355:
[----:B------:R-:W-:Y:S01]  /*e230*/  ISETP.GE.U32.AND P0, PT, R0, 0x2, PT ;  /* 0x000000020000780c */ /* 0x000fe20003f06070 */
[----:B------:R-:W-:Y:S05]  /*e240*/  WARPSYNC.ALL ;  /* 0x0000000000007948 */ /* 0x000fea0003800000 */
[----:B------:R-:W-:Y:S07]  /*e250*/  BAR.SYNC.DEFER_BLOCKING 0x0 ;  /* 0x0000000000007b1d */ /* 0x000fee0000010000 */
[----:B------:R-:W-:Y:S05]  /*e260*/  @!P0 BRA `(.L_x_8354) ;  /* 0x0000000000508947 */ /* 0x000fea0003800000 */
[----:B0-2---:R-:W-:-:S07]  /*e270*/  HFMA2 R3, -RZ, RZ, 0, 5.9604644775390625e-08 ;  /* 0x00000001ff037431 */ /* 0x005fce00000001ff */
.L_x_8359:
[----:B------:R-:W0:Y:S04]  /*e280*/  SHFL.DOWN PT, R5, R36, R3, 0x1f ;  /* 0x08001f0324057589 */ /* 0x000e2800000e0000 */
        /* <DEDUP_REMOVED lines=11> */
[----:B0-----:R-:W-:Y:S02]  /*e340*/  IMAD.SHL.U32 R3, R3, 0x2, RZ ;  /* 0x0000000203037824 */ /* 0x001fe400078e00ff */
[----:B----4-:R-:W-:-:S03]  /*e350*/  IMAD.X R37, R4, 0x1, R37, P1 ;  /* 0x0000000104257824 */ /* 0x010fc600008e0625 */
[----:B------:R-:W-:Y:S02]  /*e360*/  ISETP.GE.AND P0, PT, R3, R0, PT ;  /* 0x000000000300720c */ /* 0x000fe40003f06270 */
[----:B-----5:R-:W-:Y:S01]  /*e370*/  IADD3.X R31, PT, PT, R6, R31, RZ, P2, !PT ;  /* 0x0000001f061f7210 */ /* 0x020fe200017fe4ff */
[----:B------:R-:W-:Y:S02]  /*e380*/  IMAD.X R33, R8, 0x1, R33, P3 ;  /* 0x0000000108217824 */ /* 0x000fe400018e0621 */
[----:B------:R-:W-:-:S08]  /*e390*/  IMAD.X R35, R10, 0x1, R35, P4 ;  /* 0x000000010a237824 */ /* 0x000fd000020e0623 */
[----:B------:R-:W-:Y:S05]  /*e3a0*/  @!P0 BRA `(.L_x_8359) ;  /* 0xfffffffc00b48947 */ /* 0x000fea000383ffff */
.L_x_8354:
[----:B------:R-:W3:Y:S01]  /*e3b0*/  LDC R0, c[0x0][0x564] ;  /* 0x00015900ff007b82 */ /* 0x000ee20000000800 */
[----:B------:R-:W-:Y:S01]  /*e3c0*/  IMAD.MOV.U32 R24, RZ, RZ, RZ ;  /* 0x000000ffff187224 */ /* 0x000fe200078e00ff */
[C---:B---3--:R-:W-:Y:S02]  /*e3d0*/  ISETP.NE.AND P1, PT, R0.reuse, RZ, PT ;  /* 0x000000ff0000720c */ /* 0x048fe40003f25270 */
[----:B------:R-:W-:-:S04]  /*e3e0*/  IADD3 R8, PT, PT, R0, -0x1, RZ ;  /* 0xffffffff00087810 */ /* 0x000fc80007ffe0ff */
[----:B------:R-:W-:-:S05]  /*e3f0*/  VIMNMX.U32 R0, PT, PT, R8, 0x18, PT ;  /* 0x0000001808007848 */ /* 0x000fca0003fe0000 */
[----:B------:R-:W-:Y:S02]  /*e400*/  VIADD R0, R0, 0x1 ;  /* 0x0000000100007836 */ /* 0x000fe40000000000 */
[----:B------:R-:W-:Y:S05]  /*e410*/  @!P1 BRA `(.L_x_8360) ;  /* 0x0000001000489947 */ /* 0x000fea0003800000 */
[----:B------:R-:W3:Y:S01]  /*e420*/  LDCU.64 UR6, c[0x0][0x568] ;  /* 0x0000ad00ff0677ac */ /* 0x000ee20008000a00 */
[----:B------:R-:W-:Y:S01]  /*e430*/  MOV R4, RZ ;  /* 0x000000ff00047202 */ /* 0x000fe20000000f00 */
[----:B------:R-:W-:Y:S01]  /*e440*/  IMAD.MOV.U32 R5, RZ, RZ, R23 ;  /* 0x000000ffff057224 */ /* 0x000fe200078e0017 */
[----:B------:R-:W-:Y:S01]  /*e450*/  ISETP.NE.AND P0, PT, R8, RZ, PT ;  /* 0x000000ff0800720c */ /* 0x000fe20003f05270 */
[----:B------:R-:W4:Y:S01]  /*e460*/  LDCU UR5, c[0x0][0x570] ;  /* 0x0000ae00ff0577ac */ /* 0x000f220008000800 */
[----:B------:R-:W5:Y:S01]  /*e470*/  LDCU UR4, c[0x0][0x694] ;  /* 0x0000d280ff0477ac */ /* 0x000f620008000800 */
[----:B---3--:R-:W-:-:S05]  /*e480*/  IMAD.HI.U32 R4, R23, UR7, R4 ;  /* 0x0000000717047c27 */ /* 0x008fca000f8e0004 */
[----:B----4-:R-:W-:-:S05]  /*e490*/  SHF.R.U32.HI R5, RZ, UR5, R4 ;  /* 0x00000005ff057c19 */ /* 0x010fca0008011604 */
[----:B0-2---:R-:W-:-:S04]  /*e4a0*/  IMAD.MOV R3, RZ, RZ, -R5 ;  /* 0x000000ffff037224 */ /* 0x005fc800078e0a05 */
[----:B------:R-:W-:-:S04]  /*e4b0*/  IMAD R3, R3, UR6, R23 ;  /* 0x0000000603037c24 */ /* 0x000fc8000f8e0217 */
[----:B-----5:R-:W-:Y:S01]  /*e4c0*/  IMAD R24, R3, UR4, RZ ;  /* 0x0000000403187c24 */ /* 0x020fe2000f8e02ff */
[----:B------:R-:W-:Y:S06]  /*e4d0*/  @!P0 BRA `(.L_x_8360) ;  /* 0x0000001000188947 */ /* 0x000fec0003800000 */
[----:B------:R-:W0:Y:S01]  /*e4e0*/  LDCU.64 UR6, c[0x0][0x578] ;  /* 0x0000af00ff0677ac */ /* 0x000e220008000a00 */
[----:B------:R-:W-:Y:S01]  /*e4f0*/  HFMA2 R4, -RZ, RZ, 0, 0 ;  /* 0x00000000ff047431 */ /* 0x000fe200000001ff */
[----:B------:R-:W-:Y:S01]  /*e500*/  ISETP.NE.AND P0, PT, R0, 0x2, PT ;  /* 0x000000020000780c */ /* 0x000fe20003f05270 */
[----:B------:R-:W2:Y:S01]  /*e510*/  LDCU UR5, c[0x0][0x574] ;  /* 0x0000ae80ff0577ac */ /* 0x000ea20008000800 */
[----:B------:R-:W3:Y:S02]  /*e520*/  LDCU UR4, c[0x0][0x69c] ;  /* 0x0000d380ff0477ac */ /* 0x000ee40008000800 */
[----:B0-----:R-:W-:-:S05]  /*e530*/  IMAD.HI.U32 R6, R5, UR6, R4 ;  /* 0x0000000605067c27 */ /* 0x001fca000f8e0004 */
[----:B------:R-:W-:-:S05]  /*e540*/  SHF.R.U32.HI R7, RZ, UR7, R6 ;  /* 0x00000007ff077c19 */ /* 0x000fca0008011606 */
[----:B------:R-:W-:-:S04]  /*e550*/  IMAD.MOV R3, RZ, RZ, -R7 ;  /* 0x000000ffff037224 */ /* 0x000fc800078e0a07 */
[----:B--2---:R-:W-:-:S04]  /*e560*/  IMAD R3, R3, UR5, R5 ;  /* 0x0000000503037c24 */ /* 0x004fc8000f8e0205 */
[----:B---3--:R-:W-:Y:S01]  /*e570*/  IMAD R24, R3, UR4, R24 ;  /* 0x0000000403187c24 */ /* 0x008fe2000f8e0218 */
[----:B------:R-:W-:Y:S06]  /*e580*/  @!P0 BRA `(.L_x_8360) ;  /* 0x0000000c00ec8947 */ /* 0x000fec0003800000 */
[----:B------:R-:W0:Y:S01]  /*e590*/  LDCU.64 UR6, c[0x0][0x580] ;  /* 0x0000b000ff0677ac */ /* 0x000e220008000a00 */
[----:B------:R-:W-:Y:S01]  /*e5a0*/  IMAD.MOV.U32 R6, RZ, RZ, RZ ;  /* 0x000000ffff067224 */ /* 0x000fe200078e00ff */
[----:B------:R-:W-:Y:S01]  /*e5b0*/  ISETP.NE.AND P0, PT, R0, 0x3, PT ;  /* 0x000000030000780c */ /* 0x000fe20003f05270 */
[----:B------:R-:W2:Y:S01]  /*e5c0*/  LDCU UR5, c[0x0][0x588] ;  /* 0x0000b100ff0577ac */ /* 0x000ea20008000800 */
[----:B------:R-:W3:Y:S01]  /*e5d0*/  LDCU UR4, c[0x0][0x6a4] ;  /* 0x0000d480ff0477ac */ /* 0x000ee20008000800 */
[----:B0-----:R-:W-:-:S05]  /*e5e0*/  IMAD.HI.U32 R4, R7, UR7, R6 ;  /* 0x0000000707047c27 */ /* 0x001fca000f8e0006 */
[----:B--2---:R-:W-:-:S04]  /*e5f0*/  SHF.R.U32.HI R5, RZ, UR5, R4 ;  /* 0x00000005ff057c19 */ /* 0x004fc80008011604 */
[----:B------:R-:W-:-:S05]  /*e600*/  IADD3 R3, PT, PT, -R5, RZ, RZ ;  /* 0x000000ff05037210 */ /* 0x000fca0007ffe1ff */
[----:B------:R-:W-:-:S04]  /*e610*/  IMAD R3, R3, UR6, R7 ;  /* 0x0000000603037c24 */ /* 0x000fc8000f8e0207 */
        /* <DEDUP_REMOVED lines=8> */
[----:B------:R-:W-:-:S05]  /*e6a0*/  SHF.R.U32.HI R7, RZ, UR7, R6 ;  /* 0x00000007ff077c19 */ /* 0x000fca0008011606 */
[----:B------:R-:W-:-:S04]  /*e6b0*/  IMAD.MOV R3, RZ, RZ, -R7 ;  /* 0x000000ffff037224 */ /* 0x000fc800078e0a07 */
[----:B--2---:R-:W-:-:S04]  /*e6c0*/  IMAD R3, R3, UR5, R5 ;  /* 0x0000000503037c24 */ /* 0x004fc8000f8e0205 */
[----:B---3--:R-:W-:Y:S01]  /*e6d0*/  IMAD R24, R3, UR4, R24 ;  /* 0x0000000403187c24 */ /* 0x008fe2000f8e0218 */
[----:B------:R-:W-:Y:S06]  /*e6e0*/  @!P0 BRA `(.L_x_8360) ;  /* 0x0000000c00948947 */ /* 0x000fec0003800000 */
[----:B------:R-:W0:Y:S01]  /*e6f0*/  LDCU.64 UR6, c[0x0][0x598] ;  /* 0x0000b300ff0677ac */ /* 0x000e220008000a00 */
[----:B------:R-:W-:Y:S02]  /*e700*/  MOV R6, RZ ;  /* 0x000000ff00067202 */ /* 0x000fe40000000f00 */
[----:B------:R-:W-:Y:S01]  /*e710*/  ISETP.NE.AND P0, PT, R0, 0x5, PT ;  /* 0x000000050000780c */ /* 0x000fe20003f05270 */
[----:B------:R-:W2:Y:S01]  /*e720*/  LDCU UR5, c[0x0][0x5a0] ;  /* 0x0000b400ff0577ac */ /* 0x000ea20008000800 */
[----:B------:R-:W3:Y:S01]  /*e730*/  LDCU UR4, c[0x0][0x6b4] ;  /* 0x0000d680ff0477ac */ /* 0x000ee20008000800 */
[----:B0-----:R-:W-:-:S05]  /*e740*/  IMAD.HI.U32 R4, R7, UR7, R6 ;  /* 0x0000000707047c27 */ /* 0x001fca000f8e0006 */
[----:B--2---:R-:W-:-:S05]  /*e750*/  SHF.R.U32.HI R5, RZ, UR5, R4 ;  /* 0x00000005ff057c19 */ /* 0x004fca0008011604 */
[----:B------:R-:W-:-:S04]  /*e760*/  IMAD.MOV R3, RZ, RZ, -R5 ;  /* 0x000000ffff037224 */ /* 0x000fc800078e0a05 */
        /* <DEDUP_REMOVED lines=9> */
[----:B------:R-:W-:-:S04]  /*e800*/  SHF.R.U32.HI R7, RZ, UR7, R6 ;  /* 0x00000007ff077c19 */ /* 0x000fc80008011606 */
[----:B------:R-:W-:-:S05]  /*e810*/  IADD3 R3, PT, PT, -R7, RZ, RZ ;  /* 0x000000ff07037210 */ /* 0x000fca0007ffe1ff */
        /* <DEDUP_REMOVED lines=203> */
[----:B------:R-:W2:Y:S01]  /*f4d0*/  LDCU UR5, c[0x0][0x690] ;  /* 0x0000d200ff0577ac */ /* 0x000ea20008000800 */
[----:B------:R-:W3:Y:S02]  /*f4e0*/  LDCU UR4, c[0x0][0x754] ;  /* 0x0000ea80ff0477ac */ /* 0x000ee40008000800 */
[----:B0-----:R-:W-:-:S05]  /*f4f0*/  IMAD.HI.U32 R3, R7, UR7, R6 ;  /* 0x0000000707037c27 */ /* 0x001fca000f8e0006 */
[----:B--2---:R-:W-:-:S05]  /*f500*/  SHF.R.U32.HI R3, RZ, UR5, R3 ;  /* 0x00000005ff037c19 */ /* 0x004fca0008011603 */
[----:B------:R-:W-:-:S04]  /*f510*/  IMAD.MOV R3, RZ, RZ, -R3 ;  /* 0x000000ffff037224 */ /* 0x000fc800078e0a03 */
[----:B------:R-:W-:-:S04]  /*f520*/  IMAD R3, R3, UR6, R7 ;  /* 0x0000000603037c24 */ /* 0x000fc8000f8e0207 */
[----:B---3--:R-:W-:-:S07]  /*f530*/  IMAD R24, R3, UR4, R24 ;  /* 0x0000000403187c24 */ /* 0x008fce000f8e0218 */
.L_x_8360:
[----:B------:R-:W-:Y:S01]  /*f540*/  MOV R19, RZ ;  /* 0x000000ff00137202 */ /* 0x000fe20000000f00 */
[----:B------:R-:W-:Y:S06]  /*f550*/  @!P1 BRA `(.L_x_8361) ;  /* 0x0000001000489947 */ /* 0x000fec0003800000 */
[----:B------:R-:W3:Y:S01]  /*f560*/  LDCU.64 UR6, c[0x0][0x568] ;  /* 0x0000ad00ff0677ac */ /* 0x000ee20008000a00 */
[----:B------:R-:W-:Y:S01]  /*f570*/  VIADD R5, R23, 0x1 ;  /* 0x0000000117057836 */ /* 0x000fe20000000000 */
[----:B------:R-:W-:Y:S01]  /*f580*/  ISETP.NE.AND P0, PT, R8, RZ, PT ;  /* 0x000000ff0800720c */ /* 0x000fe20003f05270 */
[----:B------:R-:W-:Y:S01]  /*f590*/  IMAD.MOV.U32 R4, RZ, RZ, RZ ;  /* 0x000000ffff047224 */ /* 0x000fe200078e00ff */
[----:B------:R-:W4:Y:S01]  /*f5a0*/  LDCU UR4, c[0x0][0x570] ;  /* 0x0000ae00ff0477ac */ /* 0x000f220008000800 */
[----:B------:R-:W5:Y:S02]  /*f5b0*/  LDCU UR5, c[0x0][0x694] ;  /* 0x0000d280ff0577ac */ /* 0x000f640008000800 */
[----:B---3--:R-:W-:-:S05]  /*f5c0*/  IMAD.HI.U32 R6, R5, UR7, R4 ;  /* 0x0000000705067c27 */ /* 0x008fca000f8e0004 */
[----:B----4-:R-:W-:-:S04]  /*f5d0*/  SHF.R.U32.HI R7, RZ, UR4, R6 ;  /* 0x00000004ff077c19 */ /* 0x010fc80008011606 */
[----:B------:R-:W-:-:S05]  /*f5e0*/  IADD3 R4, PT, PT, -R7, RZ, RZ ;  /* 0x000000ff07047210 */ /* 0x000fca0007ffe1ff */
[----:B------:R-:W-:-:S04]  /*f5f0*/  IMAD R4, R4, UR6, R5 ;  /* 0x0000000604047c24 */ /* 0x000fc8000f8e0205 */
[----:B-----5:R-:W-:Y:S01]  /*f600*/  IMAD R19, R4, UR5, RZ ;  /* 0x0000000504137c24 */ /* 0x020fe2000f8e02ff */
[----:B------:R-:W-:Y:S06]  /*f610*/  @!P0 BRA `(.L_x_8361) ;  /* 0x0000001000188947 */ /* 0x000fec0003800000 */
[----:B------:R-:W3:Y:S01]  /*f620*/  LDCU.64 UR4, c[0x0][0x578] ;  /* 0x0000af00ff0477ac */ /* 0x000ee20008000a00 */
[----:B------:R-:W-:Y:S01]  /*f630*/  IMAD.MOV.U32 R6, RZ, RZ, RZ ;  /* 0x000000ffff067224 */ /* 0x000fe200078e00ff */
[----:B------:R-:W-:Y:S01]  /*f640*/  ISETP.NE.AND P0, PT, R0, 0x2, PT ;  /* 0x000000020000780c */ /* 0x000fe20003f05270 */
[----:B------:R-:W4:Y:S01]  /*f650*/  LDCU UR6, c[0x0][0x574] ;  /* 0x0000ae80ff0677ac */ /* 0x000f220008000800 */
[----:B------:R-:W5:Y:S01]  /*f660*/  LDCU UR7, c[0x0][0x69c] ;  /* 0x0000d380ff0777ac */ /* 0x000f620008000800 */
[----:B---3--:R-:W-:-:S05]  /*f670*/  IMAD.HI.U32 R4, R7, UR4, R6 ;  /* 0x0000000407047c27 */ /* 0x008fca000f8e0006 */
[----:B------:R-:W-:-:S05]  /*f680*/  SHF.R.U32.HI R5, RZ, UR5, R4 ;  /* 0x00000005ff057c19 */ /* 0x000fca0008011604 */
[----:B------:R-:W-:-:S04]  /*f690*/  IMAD.MOV R6, RZ, RZ, -R5 ;  /* 0x000000ffff067224 */ /* 0x000fc800078e0a05 */
[----:B----4-:R-:W-:-:S04]  /*f6a0*/  IMAD R6, R6, UR6, R7 ;  /* 0x0000000606067c24 */ /* 0x010fc8000f8e0207 */
[----:B-----5:R-:W-:Y:S01]  /*f6b0*/  IMAD R19, R6, UR7, R19 ;  /* 0x0000000706137c24 */ /* 0x020fe2000f8e0213 */
[----:B------:R-:W-:Y:S06]  /*f6c0*/  @!P0 BRA `(.L_x_8361) ;  /* 0x0000000c00ec8947 */ /* 0x000fec0003800000 */
[----:B------:R-:W3:Y:S01]  /*f6d0*/  LDCU.64 UR6, c[0x0][0x580] ;  /* 0x0000b000ff0677ac */ /* 0x000ee20008000a00 */
[----:B------:R-:W-:Y:S01]  /*f6e0*/  HFMA2 R4, -RZ, RZ, 0, 0 ;  /* 0x00000000ff047431 */ /* 0x000fe200000001ff */
[----:B------:R-:W-:Y:S01]  /*f6f0*/  ISETP.NE.AND P0, PT, R0, 0x3, PT ;  /* 0x000000030000780c */ /* 0x000fe20003f05270 */
[----:B------:R-:W4:Y:S01]  /*f700*/  LDCU UR4, c[0x0][0x588] ;  /* 0x0000b100ff0477ac */ /* 0x000f220008000800 */
[----:B------:R-:W5:Y:S02]  /*f710*/  LDCU UR5, c[0x0][0x6a4] ;  /* 0x0000d480ff0577ac */ /* 0x000f640008000800 */
[----:B---3--:R-:W-:-:S05]  /*f720*/  IMAD.HI.U32 R6, R5, UR7, R4 ;  /* 0x0000000705067c27 */ /* 0x008fca000f8e0004 */
[----:B----4-:R-:W-:-:S05]  /*f730*/  SHF.R.U32.HI R7, RZ, UR4, R6 ;  /* 0x00000004ff077c19 */ /* 0x010fca0008011606 */
[----:B------:R-:W-:-:S04]  /*f740*/  IMAD.MOV R4, RZ, RZ, -R7 ;  /* 0x000000ffff047224 */ /* 0x000fc800078e0a07 */
[----:B------:R-:W-:-:S04]  /*f750*/  IMAD R4, R4, UR6, R5 ;  /* 0x0000000604047c24 */ /* 0x000fc8000f8e0205 */
[----:B-----5:R-:W-:Y:S01]  /*f760*/  IMAD R19, R4, UR5, R19 ;  /* 0x0000000504137c24 */ /* 0x020fe2000f8e0213 */
[----:B------:R-:W-:Y:S06]  /*f770*/  @!P0 BRA `(.L_x_8361) ;  /* 0x0000000c00c08947 */ /* 0x000fec0003800000 */
[----:B------:R-:W3:Y:S01]  /*f780*/  LDCU.64 UR4, c[0x0][0x590] ;  /* 0x0000b200ff0477ac */ /* 0x000ee20008000a00 */
[----:B------:R-:W-:Y:S01]  /*f790*/  IMAD.MOV.U32 R6, RZ, RZ, RZ ;  /* 0x000000ffff067224 */ /* 0x000fe200078e00ff */
[----:B------:R-:W-:Y:S01]  /*f7a0*/  ISETP.NE.AND P0, PT, R0, 0x4, PT ;  /* 0x000000040000780c */ /* 0x000fe20003f05270 */
[----:B------:R-:W4:Y:S01]  /*f7b0*/  LDCU UR6, c[0x0][0x58c] ;  /* 0x0000b180ff0677ac */ /* 0x000f220008000800 */
[----:B------:R-:W5:Y:S01]  /*f7c0*/  LDCU UR7, c[0x0][0x6ac] ;  /* 0x0000d580ff0777ac */ /* 0x000f620008000800 */
[----:B---3--:R-:W-:-:S05]  /*f7d0*/  IMAD.HI.U32 R4, R7, UR4, R6 ;  /* 0x0000000407047c27 */ /* 0x008fca000f8e0006 */
[----:B------:R-:W-:-:S04]  /*f7e0*/  SHF.R.U32.HI R5, RZ, UR5, R4 ;  /* 0x00000005ff057c19 */ /* 0x000fc80008011604 */
[----:B------:R-:W-:-:S05]  /*f7f0*/  IADD3 R6, PT, PT, -R5, RZ, RZ ;  /* 0x000000ff05067210 */ /* 0x000fca0007ffe1ff */
[----:B----4-:R-:W-:-:S04]  /*f800*/  IMAD R6, R6, UR6, R7 ;  /* 0x0000000606067c24 */ /* 0x010fc8000f8e0207 */
        /* <DEDUP_REMOVED lines=8> */
[----:B----4-:R-:W-:-:S05]  /*f890*/  SHF.R.U32.HI R7, RZ, UR4, R6 ;  /* 0x00000004ff077c19 */ /* 0x010fca0008011606 */
[----:B------:R-:W-:-:S04]  /*f8a0*/  IMAD.MOV R4, RZ, RZ, -R7 ;  /* 0x000000ffff047224 */ /* 0x000fc800078e0a07 */
[----:B------:R-:W-:-:S04]  /*f8b0*/  IMAD R4, R4, UR6, R5 ;  /* 0x0000000604047c24 */ /* 0x000fc8000f8e0205 */
[----:B-----5:R-:W-:Y:S01]  /*f8c0*/  IMAD R19, R4, UR5, R19 ;  /* 0x0000000504137c24 */ /* 0x020fe2000f8e0213 */
[----:B------:R-:W-:Y:S06]  /*f8d0*/  @!P0 BRA `(.L_x_8361) ;  /* 0x0000000c00688947 */ /* 0x000fec0003800000 */
[----:B------:R-:W3:Y:S01]  /*f8e0*/  LDCU.64 UR4, c[0x0][0x5a8] ;  /* 0x0000b500ff0477ac */ /* 0x000ee20008000a00 */
[----:B------:R-:W-:Y:S02]  /*f8f0*/  MOV R6, RZ ;  /* 0x000000ff00067202 */ /* 0x000fe40000000f00 */
        /* <DEDUP_REMOVED lines=15> */
[----:B----4-:R-:W-:-:S04]  /*f9f0*/  SHF.R.U32.HI R7, RZ, UR4, R6 ;  /* 0x00000004ff077c19 */ /* 0x010fc80008011606 */
[----:B------:R-:W-:-:S05]  /*fa00*/  IADD3 R4, PT, PT, -R7, RZ, RZ ;  /* 0x000000ff07047210 */ /* 0x000fca0007ffe1ff */
        /* <DEDUP_REMOVED lines=190> */
[----:B------:R-:W0:Y:S01]  /*105f0*/  LDCU.64 UR6, c[0x0][0x688] ;  /* 0x0000d100ff0677ac */ /* 0x000e220008000a00 */
[----:B------:R-:W-:Y:S01]  /*10600*/  IMAD.MOV.U32 R4, RZ, RZ, RZ ;  /* 0x000000ffff047224 */ /* 0x000fe200078e00ff */
[----:B------:R-:W3:Y:S01]  /*10610*/  LDCU UR4, c[0x0][0x690] ;  /* 0x0000d200ff0477ac */ /* 0x000ee20008000800 */
[----:B------:R-:W4:Y:S02]  /*10620*/  LDCU UR5, c[0x0][0x754] ;  /* 0x0000ea80ff0577ac */ /* 0x000f240008000800 */
[----:B0-2---:R-:W-:-:S05]  /*10630*/  IMAD.HI.U32 R3, R5, UR7, R4 ;  /* 0x0000000705037c27 */ /* 0x005fca000f8e0004 */
[----:B---3--:R-:W-:-:S04]  /*10640*/  SHF.R.U32.HI R3, RZ, UR4, R3 ;  /* 0x00000004ff037c19 */ /* 0x008fc80008011603 */
[----:B------:R-:W-:-:S05]  /*10650*/  IADD3 R3, PT, PT, -R3, RZ, RZ ;  /* 0x000000ff03037210 */ /* 0x000fca0007ffe1ff */
[----:B------:R-:W-:-:S04]  /*10660*/  IMAD R4, R3, UR6, R5 ;  /* 0x0000000603047c24 */ /* 0x000fc8000f8e0205 */
[----:B----4-:R-:W-:-:S07]  /*10670*/  IMAD R19, R4, UR5, R19 ;  /* 0x0000000504137c24 */ /* 0x010fce000f8e0213 */
.L_x_8361:
[----:B------:R-:W-:Y:S01]  /*10680*/  IMAD.MOV.U32 R18, RZ, RZ, RZ ;  /* 0x000000ffff127224 */ /* 0x000fe200078e00ff */
[----:B------:R-:W-:Y:S06]  /*10690*/  @!P1 BRA `(.L_x_8362) ;  /* 0x0000001000489947 */ /* 0x000fec0003800000 */
[----:B------:R-:W3:Y:S01]  /*106a0*/  LDCU.64 UR6, c[0x0][0x568] ;  /* 0x0000ad00ff0677ac */ /* 0x000ee20008000a00 */
[----:B------:R-:W-:Y:S02]  /*106b0*/  HFMA2 R4, -RZ, RZ, 0, 0 ;  /* 0x00000000ff047431 */ /* 0x000fe400000001ff */
[----:B------:R-:W-:Y:S01]  /*106c0*/  VIADD R5, R23, 0x2 ;  /* 0x0000000217057836 */ /* 0x000fe20000000000 */
[----:B------:R-:W-:Y:S01]  /*106d0*/  ISETP.NE.AND P0, PT, R8, RZ, PT ;  /* 0x000000ff0800720c */ /* 0x000fe20003f05270 */
[----:B------:R-:W4:Y:S01]  /*106e0*/  LDCU UR4, c[0x0][0x570] ;  /* 0x0000ae00ff0477ac */ /* 0x000f220008000800 */
[----:B------:R-:W5:Y:S01]  /*106f0*/  LDCU UR5, c[0x0][0x694] ;  /* 0x0000d280ff0577ac */ /* 0x000f620008000800 */
[----:B---3--:R-:W-:-:S05]  /*10700*/  IMAD.HI.U32 R6, R5, UR7, R4 ;  /* 0x0000000705067c27 */ /* 0x008fca000f8e0004 */
[----:B----4-:R-:W-:-:S05]  /*10710*/  SHF.R.U32.HI R7, RZ, UR4, R6 ;  /* 0x00000004ff077c19 */ /* 0x010fca0008011606 */
[----:B------:R-:W-:-:S04]  /*10720*/  IMAD.MOV R4, RZ, RZ, -R7 ;  /* 0x000000ffff047224 */ /* 0x000fc800078e0a07 */
        /* <DEDUP_REMOVED lines=10> */
[----:B0-2---:R-:W-:-:S05]  /*107d0*/  IADD3 R3, PT, PT, -R5, RZ, RZ ;  /* 0x000000ff05037210 */ /* 0x005fca0007ffe1ff */
[----:B----4-:R-:W-:-:S04]  /*107e0*/  IMAD R7, R3, UR6, R7 ;  /* 0x0000000603077c24 */ /* 0x010fc8000f8e0207 */
[----:B-----5:R-:W-:Y:S01]  /*107f0*/  IMAD R18, R7, UR7, R18 ;  /* 0x0000000707127c24 */ /* 0x020fe2000f8e0212 */
        /* <DEDUP_REMOVED lines=245> */
[----:B------:R-:W2:Y:S01]  /*11750*/  LDCU UR4, c[0x0][0x690] ;  /* 0x0000d200ff0477ac */ /* 0x000ea20008000800 */
[----:B------:R-:W3:Y:S03]  /*11760*/  LDCU UR5, c[0x0][0x754] ;  /* 0x0000ea80ff0577ac */ /* 0x000ee60008000800 */
[----:B0-----:R-:W-:-:S05]  /*11770*/  IMAD.HI.U32 R3, R5, UR7, R4 ;  /* 0x0000000705037c27 */ /* 0x001fca000f8e0004 */
[----:B--2---:R-:W-:-:S05]  /*11780*/  SHF.R.U32.HI R3, RZ, UR4, R3 ;  /* 0x00000004ff037c19 */ /* 0x004fca0008011603 */
[----:B------:R-:W-:-:S04]  /*11790*/  IMAD.MOV R3, RZ, RZ, -R3 ;  /* 0x000000ffff037224 */ /* 0x000fc800078e0a03 */
[----:B------:R-:W-:-:S04]  /*117a0*/  IMAD R5, R3, UR6, R5 ;  /* 0x0000000603057c24 */ /* 0x000fc8000f8e0205 */
[----:B---3--:R-:W-:-:S07]  /*117b0*/  IMAD R18, R5, UR5, R18 ;  /* 0x0000000505127c24 */ /* 0x008fce000f8e0212 */
.L_x_8362:
[----:B------:R-:W-:Y:S01]  /*117c0*/  MOV R16, RZ ;  /* 0x000000ff00107202 */ /* 0x000fe20000000f00 */
[----:B------:R-:W-:Y:S06]  /*117d0*/  @!P1 BRA `(.L_x_8363) ;  /* 0x0000001000489947 */ /* 0x000fec0003800000 */
[----:B------:R-:W3:Y:S01]  /*117e0*/  LDCU.64 UR6, c[0x0][0x568] ;  /* 0x0000ad00ff0677ac */ /* 0x000ee20008000a00 */
[----:B------:R-:W-:Y:S01]  /*117f0*/  MOV R4, RZ ;  /* 0x000000ff00047202 */ /* 0x000fe20000000f00 */
        /* <DEDUP_REMOVED lines=11> */
[----:B------:R-:W-:Y:S01]  /*118b0*/  HFMA2 R6, -RZ, RZ, 0, 0 ;  /* 0x00000000ff067431 */ /* 0x000fe200000001ff */
[----:B------:R-:W-:Y:S01]  /*118c0*/  ISETP.NE.AND P0, PT, R0, 0x2, PT ;  /* 0x000000020000780c */ /* 0x000fe20003f05270 */
[----:B------:R-:W4:Y:S01]  /*118d0*/  LDCU UR6, c[0x0][0x574] ;  /* 0x0000ae80ff0677ac */ /* 0x000f220008000800 */
[----:B------:R-:W5:Y:S02]  /*118e0*/  LDCU UR7, c[0x0][0x69c] ;  /* 0x0000d380ff0777ac */ /* 0x000f640008000800 */
[----:B---3--:R-:W-:-:S05]  /*118f0*/  IMAD.HI.U32 R4, R7, UR4, R6 ;  /* 0x0000000407047c27 */ /* 0x008fca000f8e0006 */
[----:B------:R-:W-:-:S05]  /*11900*/  SHF.R.U32.HI R5, RZ, UR5, R4 ;  /* 0x00000005ff057c19 */ /* 0x000fca0008011604 */
[----:B0-2---:R-:W-:-:S04]  /*11910*/  IMAD.MOV R3, RZ, RZ, -R5 ;  /* 0x000000ffff037224 */ /* 0x005fc800078e0a05 */
[----:B----4-:R-:W-:-:S04]  /*11920*/  IMAD R7, R3, UR6, R7 ;  /* 0x0000000603077c24 */ /* 0x010fc8000f8e0207 */
[----:B-----5:R-:W-:Y:S01]  /*11930*/  IMAD R16, R7, UR7, R16 ;  /* 0x0000000707107c24 */ /* 0x020fe2000f8e0210 */
        /* <DEDUP_REMOVED lines=252> */
.L_x_8363:
[----:B------:R-:W3:Y:S01]  /*12900*/  LDCU.64 UR4, c[0x0][0x778] ;  /* 0x0000ef00ff0477ac */ /* 0x000ee20008000a00 */
[----:B------:R-:W-:Y:S02]  /*12910*/  PLOP3.LUT P0, PT, PT, PT, PT, 0x80, 0x8 ;  /* 0x000000000008781c */ /* 0x000fe40003f0f070 */
[----:B------:R-:W-:Y:S01]  /*12920*/  CS2R R4, SRZ ;  /* 0x0000000000047805 */ /* 0x000fe2000001ff00 */
[----:B---3--:R-:W-:-:S04]  /*12930*/  UISETP.NE.U32.AND UP0, UPT, UR4, URZ, UPT ;  /* 0x000000ff0400728c */ /* 0x008fc8000bf05070 */
[----:B------:R-:W-:-:S09]  /*12940*/  UISETP.NE.AND.EX UP0, UPT, UR5, URZ, UPT, UP0 ;  /* 0x000000ff0500728c */ /* 0x000fd2000bf05300 */
[----:B------:R-:W-:Y:S05]  /*12950*/  BRA.U !UP0, `(.L_x_8364) ;  /* 0x0000000108987547 */ /* 0x000fea000b800000 */
[----:B------:R-:W-:Y:S01]  /*12960*/  HFMA2 R10, -RZ, RZ, 0, 5.9604644775390625e-08 ;  /* 0x00000001ff0a7431 */ /* 0x000fe200000001ff */
[----:B------:R-:W-:Y:S01]  /*12970*/  BSSY.RECONVERGENT B0, `(.L_x_8365) ;  /* 0x0000018000007945 */ /* 0x000fe20003800200 */
[----:B0-2---:R-:W-:-:S07]  /*12980*/  IMAD.MOV.U32 R3, RZ, RZ, 0x8 ;  /* 0x00000008ff037424 */ /* 0x005fce00078e00ff */
.L_x_8366:
[----:B------:R-:W0:Y:S01]  /*12990*/  I2F.U32.RP R6, R3 ;  /* 0x0000000300067306 */ /* 0x000e220000209000 */
[----:B------:R-:W-:-:S07]  /*129a0*/  ISETP.NE.U32.AND P2, PT, R3, RZ, PT ;  /* 0x000000ff0300720c */ /* 0x000fce0003f45070 */
[----:B0-----:R-:W0:Y:S02]  /*129b0*/  MUFU.RCP R6, R6 ;  /* 0x0000000600067308 */ /* 0x001e240000001000 */
[----:B0-----:R-:W-:Y:S02]  /*129c0*/  IADD3 R4, PT, PT, R6, 0xffffffe, RZ ;  /* 0x0ffffffe06047810 */ /* 0x001fe40007ffe0ff */
[----:B------:R-:W-:-:S04]  /*129d0*/  MOV R6, R3 ;  /* 0x0000000300067202 */ /* 0x000fc80000000f00 */
[----:B------:R0:W2:Y:S02]  /*129e0*/  F2I.FTZ.U32.TRUNC.NTZ R5, R4 ;  /* 0x0000000400057305 */ /* 0x0000a4000021f000 */
[----:B0-----:R-:W-:Y:S01]  /*129f0*/  MOV R4, RZ ;  /* 0x000000ff00047202 */ /* 0x001fe20000000f00 */
[----:B--2---:R-:W-:-:S04]  /*12a00*/  IMAD.MOV R12, RZ, RZ, -R5 ;  /* 0x000000ffff0c7224 */ /* 0x004fc800078e0a05 */
[----:B------:R-:W-:-:S04]  /*12a10*/  IMAD R7, R12, R3, RZ ;  /* 0x000000030c077224 */ /* 0x000fc800078e02ff */
[----:B------:R-:W-:-:S06]  /*12a20*/  IMAD.HI.U32 R5, R5, R7, R4 ;  /* 0x0000000705057227 */ /* 0x000fcc00078e0004 */
[----:B------:R-:W-:-:S04]  /*12a30*/  IMAD.HI.U32 R7, R5, R10, RZ ;  /* 0x0000000a05077227 */ /* 0x000fc800078e00ff */
[----:B------:R-:W-:-:S04]  /*12a40*/  IMAD.MOV R7, RZ, RZ, -R7 ;  /* 0x000000ffff077224 */ /* 0x000fc800078e0a07 */
[----:B------:R-:W-:Y:S01]  /*12a50*/  IMAD R10, R3, R7, R10 ;  /* 0x00000007030a7224 */ /* 0x000fe200078e020a */
[----:B------:R-:W-:-:S04]  /*12a60*/  LOP3.LUT R7, RZ, R3, RZ, 0x33, !PT ;  /* 0x00000003ff077212 */ /* 0x000fc800078e33ff */
[----:B------:R-:W-:-:S13]  /*12a70*/  ISETP.GE.U32.AND P0, PT, R10, R3, PT ;  /* 0x000000030a00720c */ /* 0x000fda0003f06070 */
[----:B------:R-:W-:-:S04]  /*12a80*/  @P0 IADD3 R10, PT, PT, R10, -R3, RZ ;  /* 0x800000030a0a0210 */ /* 0x000fc80007ffe0ff */
[----:B------:R-:W-:-:S13]  /*12a90*/  ISETP.GE.U32.AND P0, PT, R10, R3, PT ;  /* 0x000000030a00720c */ /* 0x000fda0003f06070 */
[----:B------:R-:W-:-:S05]  /*12aa0*/  @P0 IMAD.IADD R10, R10, 0x1, -R3 ;  /* 0x000000010a0a0824 */ /* 0x000fca00078e0a03 */
[----:B------:R-:W-:Y:S01]  /*12ab0*/  SEL R3, R7, R10, !P2 ;  /* 0x0000000a07037207 */ /* 0x000fe20005000000 */
[----:B------:R-:W-:-:S03]  /*12ac0*/  IMAD.MOV.U32 R10, RZ, RZ, R6 ;  /* 0x000000ffff0a7224 */ /* 0x000fc600078e0006 */
[----:B------:R-:W-:-:S13]  /*12ad0*/  ISETP.NE.AND P0, PT, R3, RZ, PT ;  /* 0x000000ff0300720c */ /* 0x000fda0003f05270 */
[----:B------:R-:W-:Y:S05]  /*12ae0*/  @P0 BRA `(.L_x_8366) ;  /* 0xfffffffc00a80947 */ /* 0x000fea000383ffff */
[----:B------:R-:W-:Y:S05]  /*12af0*/  BSYNC.RECONVERGENT B0 ;  /* 0x0000000000007941 */ /* 0x000fea0003800200 */
.L_x_8365:
[----:B------:R-:W-:Y:S01]  /*12b00*/  IMAD.HI.U32 R4, R5, 0x8, RZ ;  /* 0x0000000805047827 */ /* 0x000fe200078e00ff */
[----:B------:R-:W0:Y:S04]  /*12b10*/  LDCU.64 UR4, c[0x0][0x778] ;  /* 0x0000ef00ff0477ac */ /* 0x000e280008000a00 */
[----:B------:R-:W-:-:S05]  /*12b20*/  IADD3 R3, PT, PT, -R4, RZ, RZ ;  /* 0x000000ff04037210 */ /* 0x000fca0007ffe1ff */
[----:B------:R-:W-:-:S05]  /*12b30*/  IMAD R3, R6, R3, 0x8 ;  /* 0x0000000806037424 */ /* 0x000fca00078e0203 */
[----:B------:R-:W-:-:S13]  /*12b40*/  ISETP.GE.U32.AND P0, PT, R3, R6, PT ;  /* 0x000000060300720c */ /* 0x000fda0003f06070 */
[----:B------:R-:W-:Y:S01]  /*12b50*/  @P0 IMAD.IADD R3, R3, 0x1, -R6 ;  /* 0x0000000103030824 */ /* 0x000fe200078e0a06 */
[----:B------:R-:W-:Y:S02]  /*12b60*/  @P0 IADD3 R4, PT, PT, R4, 0x1, RZ ;  /* 0x0000000104040810 */ /* 0x000fe40007ffe0ff */
[----:B------:R-:W-:Y:S02]  /*12b70*/  PLOP3.LUT P0, PT, PT, PT, PT, 0x8, 0x80 ;  /* 0x000000000080781c */ /* 0x000fe40003f0e170 */
[----:B------:R-:W-:-:S13]  /*12b80*/  ISETP.GE.U32.AND P3, PT, R3, R6, PT ;  /* 0x000000060300720c */ /* 0x000fda0003f66070 */
[----:B------:R-:W-:-:S05]  /*12b90*/  @P3 VIADD R4, R4, 0x1 ;  /* 0x0000000104043836 */ /* 0x000fca0000000000 */
[----:B------:R-:W-:-:S05]  /*12ba0*/  SEL R5, R7, R4, !P2 ;  /* 0x0000000407057207 */ /* 0x000fca0005000000 */
[----:B0-----:R-:W-:-:S07]  /*12bb0*/  IMAD.WIDE.U32 R4, R5, R24, UR4 ;  /* 0x0000000405047e25 */ /* 0x001fce000f8e0018 */
.L_x_8364:
[----:B------:R-:W3:Y:S02]  /*12bc0*/  LDCU UR4, c[0x0][0x3b0] ;  /* 0x00007600ff0477ac */ /* 0x000ee40008000800 */
[----:B---3--:R-:W-:-:S09]  /*12bd0*/  UISETP.NE.AND UP0, UPT, UR4, URZ, UPT ;  /* 0x000000ff0400728c */ /* 0x008fd2000bf05270 */
[----:B------:R-:W-:Y:S05]  /*12be0*/  BRA.U !UP0, `(.L_x_8367) ;  /* 0x0000006508bc7547 */ /* 0x000fea000b800000 */
[----:B0-2---:R-:W0:Y:S01]  /*12bf0*/  S2R R3, SR_CTAID.X ;  /* 0x0000000000037919 */ /* 0x005e220000002500 */
[----:B------:R-:W2:Y:S01]  /*12c00*/  LDCU UR4, c[0x0][0x3b4] ;  /* 0x00007680ff0477ac */ /* 0x000ea20008000800 */
[----:B------:R-:W-:Y:S01]  /*12c10*/  HFMA2 R22, -RZ, RZ, 0, 0 ;  /* 0x00000000ff167431 */ /* 0x000fe200000001ff */
[----:B------:R-:W3:Y:S01]  /*12c20*/  LDCU UR5, c[0x0][0x3b8] ;  /* 0x00007700ff0577ac */ /* 0x000ee20008000800 */
[----:B------:R-:W0:Y:S01]  /*12c30*/  LDCU UR6, c[0x0][0x3a0] ;  /* 0x00007400ff0677ac */ /* 0x000e220008000800 */
[----:B--2---:R-:W-:-:S04]  /*12c40*/  IMAD R7, R17, UR4, RZ ;  /* 0x0000000411077c24 */ /* 0x004fc8000f8e02ff */
[----:B---3--:R-:W-:-:S04]  /*12c50*/  IMAD R6, R2, UR5, R7 ;  /* 0x0000000502067c24 */ /* 0x008fc8000f8e0207 */
[----:B0-----:R-:W-:-:S04]  /*12c60*/  IMAD R6, R3, UR6, R6 ;  /* 0x0000000603067c24 */ /* 0x001fc8000f8e0206 */
[----:B------:R-:W-:Y:S01]  /*12c70*/  IMAD.SHL.U32 R7, R6, 0x4, RZ ;  /* 0x0000000406077824 */ /* 0x000fe200078e00ff */
[----:B------:R-:W-:Y:S06]  /*12c80*/  @!P1 BRA `(.L_x_8368) ;  /* 0x0000001000449947 */ /* 0x000fec0003800000 */
[----:B------:R-:W0:Y:S01]  /*12c90*/  LDCU.64 UR6, c[0x0][0x568] ;  /* 0x0000ad00ff0677ac */ /* 0x000e220008000a00 */
[----:B------:R-:W-:Y:S02]  /*12ca0*/  MOV R6, RZ ;  /* 0x000000ff00067202 */ /* 0x000fe40000000f00 */
[----:B------:R-:W-:Y:S01]  /*12cb0*/  ISETP.NE.AND P2, PT, R8, RZ, PT ;  /* 0x000000ff0800720c */ /* 0x000fe20003f45270 */
[----:B------:R-:W2:Y:S01]  /*12cc0*/  LDCU UR4, c[0x0][0x570] ;  /* 0x0000ae00ff0477ac */ /* 0x000ea20008000800 */
[----:B------:R-:W3:Y:S01]  /*12cd0*/  LDCU UR5, c[0x0][0x694] ;  /* 0x0000d280ff0577ac */ /* 0x000ee20008000800 */
[----:B0-----:R-:W-:-:S05]  /*12ce0*/  IMAD.HI.U32 R10, R7, UR7, R6 ;  /* 0x00000007070a7c27 */ /* 0x001fca000f8e0006 */
[----:B--2---:R-:W-:-:S05]  /*12cf0*/  SHF.R.U32.HI R11, RZ, UR4, R10 ;  /* 0x00000004ff0b7c19 */ /* 0x004fca000801160a */
[----:B------:R-:W-:-:S04]  /*12d00*/  IMAD.MOV R9, RZ, RZ, -R11 ;  /* 0x000000ffff097224 */ /* 0x000fc800078e0a0b */
[----:B------:R-:W-:-:S04]  /*12d10*/  IMAD R9, R9, UR6, R7 ;  /* 0x0000000609097c24 */ /* 0x000fc8000f8e0207 */
[----:B---3--:R-:W-:Y:S01]  /*12d20*/  IMAD R22, R9, UR5, RZ ;  /* 0x0000000509167c24 */ /* 0x008fe2000f8e02ff */
[----:B------:R-:W-:Y:S06]  /*12d30*/  @!P2 BRA `(.L_x_8368) ;  /* 0x000000100018a947 */ /* 0x000fec0003800000 */
[----:B------:R-:W0:Y:S01]  /*12d40*/  LDCU.64 UR4, c[0x0][0x578] ;  /* 0x0000af00ff0477ac */ /* 0x000e220008000a00 */
[----:B------:R-:W-:Y:S02]  /*12d50*/  MOV R10, RZ ;  /* 0x000000ff000a7202 */ /* 0x000fe40000000f00 */
[----:B------:R-:W-:Y:S01]  /*12d60*/  ISETP.NE.AND P2, PT, R0, 0x2, PT ;  /* 0x000000020000780c */ /* 0x000fe20003f45270 */
[----:B------:R-:W2:Y:S01]  /*12d70*/  LDCU UR6, c[0x0][0x574] ;  /* 0x0000ae80ff0677ac */ /* 0x000ea20008000800 */
[----:B------:R-:W3:Y:S01]  /*12d80*/  LDCU UR7, c[0x0][0x69c] ;  /* 0x0000d380ff0777ac */ /* 0x000ee20008000800 */
[----:B0-----:R-:W-:-:S05]  /*12d90*/  IMAD.HI.U32 R12, R11, UR4, R10 ;  /* 0x000000040b0c7c27 */ /* 0x001fca000f8e000a */
[----:B-1----:R-:W-:-:S05]  /*12da0*/  SHF.R.U32.HI R13, RZ, UR5, R12 ;  /* 0x00000005ff0d7c19 */ /* 0x002fca000801160c */
[----:B------:R-:W-:-:S04]  /*12db0*/  IMAD.MOV R9, RZ, RZ, -R13 ;  /* 0x000000ffff097224 */ /* 0x000fc800078e0a0d */
[----:B--2---:R-:W-:-:S04]  /*12dc0*/  IMAD R9, R9, UR6, R11 ;  /* 0x0000000609097c24 */ /* 0x004fc8000f8e020b */
        /* <DEDUP_REMOVED lines=253> */
.L_x_8368:
        /* <DEDUP_REMOVED lines=276> */
.L_x_8369:
[----:B------:R-:W-:Y:S01]  /*14ee0*/  MOV R18, RZ ;  /* 0x000000ff00127202 */ /* 0x000fe20000000f00 */
[----:B------:R-:W-:Y:S06]  /*14ef0*/  @!P1 BRA `(.L_x_8370) ;  /* 0x0000001000489947 */ /* 0x000fec0003800000 */
[----:B------:R-:W0:Y:S01]  /*14f00*/  LDCU.64 UR6, c[0x0][0x568] ;  /* 0x0000ad00ff0677ac */ /* 0x000e220008000a00 */
[----:B------:R-:W-:Y:S02]  /*14f10*/  HFMA2 R10, -RZ, RZ, 0, 0 ;  /* 0x00000000ff0a7431 */ /* 0x000fe400000001ff */
        /* <DEDUP_REMOVED lines=272> */
.L_x_8370:
[----:B------:R-:W-:Y:S01]  /*16020*/  MOV R16, RZ ;  /* 0x000000ff00107202 */ /* 0x000fe20000000f00 */
[----:B------:R-:W-:Y:S06]  /*16030*/  @!P1 BRA `(.L_x_8371) ;  /* 0x0000001000489947 */ /* 0x000fec0003800000 */
[----:B------:R-:W0:Y:S01]  /*16040*/  LDCU.64 UR6, c[0x0][0x568] ;  /* 0x0000ad00ff0677ac */ /* 0x000e220008000a00 */
[----:B------:R-:W-:Y:S01]  /*16050*/  MOV R10, RZ ;  /* 0x000000ff000a7202 */ /* 0x000fe20000000f00 */
[----:B------:R-:W-:Y:S01]  /*16060*/  VIADD R11, R7, 0x3 ;  /* 0x00000003070b7836 */ /* 0x000fe20000000000 */
        /* <DEDUP_REMOVED lines=271> */
.L_x_8371:
        /* <DEDUP_REMOVED lines=22> */
[----:B------:R0:W-:Y:S04]  /*172c0*/  STG.E.64 desc[UR36][R6.64], R36 ;  /* 0x0000002406007986 */ /* 0x0001e8000c101b24 */
[----:B------:R0:W-:Y:S04]  /*172d0*/  STG.E.64 desc[UR36][R6.64+0x8], R30 ;  /* 0x0000081e06007986 */ /* 0x0001e8000c101b24 */
[----:B------:R0:W-:Y:S04]  /*172e0*/  STG.E.64 desc[UR36][R6.64+0x10], R32 ;  /* 0x0000102006007986 */ /* 0x0001e8000c101b24 */
[----:B------:R0:W-:Y:S02]  /*172f0*/  STG.E.64 desc[UR36][R6.64+0x18], R34 ;  /* 0x0000182206007986 */ /* 0x0001e4000c101b24 */
.L_x_8373:
[----:B------:R-:W-:Y:S05]  /*17300*/  BSYNC.RECONVERGENT B0 ;  /* 0x0000000000007941 */ /* 0x000fea0003800200 */
.L_x_8372:
        /* <DEDUP_REMOVED lines=28> */
[----:B0-----:R-:W-:Y:S01]  /*174d0*/  ULEA UR5, UR6, UR5, 0x18 ;  /* 0x0000000506057291 */ /* 0x001fe2000f8ec0ff */
[----:B------:R-:W0:Y:S01]  /*174e0*/  POPC R11, R10 ;  /* 0x0000000a000b7309 */ /* 0x000e220000000000 */
[----:B--2---:R-:W0:Y:S02]  /*174f0*/  SHFL.IDX PT, R0, R7, R8, 0x1f ;  /* 0x00001f0807007589 */ /* 0x004e2400000e0000 */
[----:B0-----:R-:W-:-:S04]  /*17500*/  IADD3 R0, PT, PT, R0, R11, RZ ;  /* 0x0000000b00007210 */ /* 0x001fc80007ffe0ff */
[----:B------:R-:W-:-:S04]  /*17510*/  ISETP.NE.AND P2, PT, R0, UR4, PT ;  /* 0x0000000400007c0c */ /* 0x000fc8000bf45270 */
[----:B------:R-:W-:-:S05]  /*17520*/  SEL R0, RZ, 0x1, P2 ;  /* 0x00000001ff007807 */ /* 0x000fca0001000000 */
[----:B------:R2:W-:Y:S04]  /*17530*/  STS.U8 [UR5], R0 ;  /* 0x00000000ff007988 */ /* 0x0005e80008000005 */
.L_x_8375:
[----:B------:R-:W-:Y:S05]  /*17540*/  BSYNC.RECONVERGENT B0 ;  /* 0x0000000000007941 */ /* 0x000fea0003800200 */
.L_x_8374:
        /* <DEDUP_REMOVED lines=18> */
[----:B------:R-:W0:Y:S01]  /*17670*/  LDCU.64 UR10, c[0x0][0x388] ;  /* 0x00007100ff0a77ac */ /* 0x000e220008000a00 */
[----:B--2---:R-:W-:Y:S01]  /*17680*/  UISETP.NE.AND UP0, UPT, UR5, URZ, UPT ;  /* 0x000000ff0500728c */ /* 0x004fe2000bf05270 */
[----:B01----:R-:W-:Y:S01]  /*17690*/  IMAD.U32 R30, RZ, RZ, UR10 ;  /* 0x0000000aff1e7e24 */ /* 0x003fe2000f8e00ff */
[----:B------:R-:W-:-:S07]  /*176a0*/  MOV R31, UR11 ;  /* 0x0000000b001f7c02 */ /* 0x000fce0008000f00 */
[----:B------:R-:W-:Y:S05]  /*176b0*/  BRA.U !UP0, `(.L_x_8377) ;  /* 0x0000000108a87547 */ /* 0x000fea000b800000 */
[----:B------:R-:W0:Y:S01]  /*176c0*/  LDCU UR5, c[0x0][0x360] ;  /* 0x00006c00ff0577ac */ /* 0x000e220008000800 */
[----:B------:R-:W-:Y:S01]  /*176d0*/  IMAD.U32 R28, RZ, RZ, UR10 ;  /* 0x0000000aff1c7e24 */ /* 0x000fe2000f8e00ff */
[----:B------:R-:W-:Y:S01]  /*176e0*/  MOV R29, UR11 ;  /* 0x0000000b001d7c02 */ /* 0x000fe20008000f00 */
[----:B------:R-:W-:Y:S01]  /*176f0*/  IMAD.U32 R26, RZ, RZ, UR10 ;  /* 0x0000000aff1a7e24 */ /* 0x000fe2000f8e00ff */
[----:B------:R-:W1:Y:S01]  /*17700*/  LDCU UR8, c[0x0][0x3a4] ;  /* 0x00007480ff0877ac */ /* 0x000e620008000800 */
[----:B------:R-:W-:Y:S01]  /*17710*/  MOV R27, UR11 ;  /* 0x0000000b001b7c02 */ /* 0x000fe20008000f00 */
[----:B------:R-:W-:Y:S01]  /*17720*/  IMAD.U32 R24, RZ, RZ, UR10 ;  /* 0x0000000aff187e24 */ /* 0x000fe2000f8e00ff */
[----:B------:R-:W-:Y:S01]  /*17730*/  MOV R25, UR11 ;  /* 0x0000000b00197c02 */ /* 0x000fe20008000f00 */
[----:B0-----:R-:W-:-:S05]  /*17740*/  IMAD R0, R2, UR5, R17 ;  /* 0x0000000502007c24 */ /* 0x001fca000f8e0211 */
[----:B-1----:R-:W-:-:S13]  /*17750*/  ISETP.GE.U32.AND P2, PT, R0, UR8, PT ;  /* 0x0000000800007c0c */ /* 0x002fda000bf46070 */
[----:B------:R-:W-:Y:S05]  /*17760*/  @P2 BRA `(.L_x_8378) ;  /* 0x0000000400182947 */ /* 0x000fea0003800000 */
[----:B------:R-:W0:Y:S01]  /*17770*/  LDCU UR7, c[0x0][0x374] ;  /* 0x00006e80ff0777ac */ /* 0x000e220008000800 */
[----:B------:R-:W1:Y:S01]  /*17780*/  LDC R23, c[0x0][0x364] ;  /* 0x0000d900ff177b82 */ /* 0x000e620000000800 */
[----:B------:R-:W-:Y:S01]  /*17790*/  BSSY.RECONVERGENT B1, `(.L_x_8379) ;  /* 0x000001b000017945 */ /* 0x000fe20003800200 */
[----:B------:R-:W-:Y:S01]  /*177a0*/  IMAD.U32 R28, RZ, RZ, UR10 ;  /* 0x0000000aff1c7e24 */ /* 0x000fe2000f8e00ff */
[----:B------:R-:W-:Y:S01]  /*177b0*/  MOV R29, UR11 ;  /* 0x0000000b001d7c02 */ /* 0x000fe20008000f00 */
[----:B------:R-:W-:Y:S01]  /*177c0*/  IMAD.U32 R26, RZ, RZ, UR10 ;  /* 0x0000000aff1a7e24 */ /* 0x000fe2000f8e00ff */
[----:B------:R-:W-:Y:S01]  /*177d0*/  MOV R27, UR11 ;  /* 0x0000000b001b7c02 */ /* 0x000fe20008000f00 */
[----:B------:R-:W-:Y:S01]  /*177e0*/  IMAD.U32 R24, RZ, RZ, UR10 ;  /* 0x0000000aff187e24 */ /* 0x000fe2000f8e00ff */
[----:B------:R-:W-:Y:S01]  /*177f0*/  MOV R25, UR11 ;  /* 0x0000000b00197c02 */ /* 0x000fe20008000f00 */
[----:B------:R-:W2:Y:S01]  /*17800*/  LDC.64 R20, c[0x0][0x780] ;  /* 0x0001e000ff147b82 */ /* 0x000ea20000000a00 */
[----:B0-----:R-:W-:-:S02]  /*17810*/  IMAD R3, R3, UR7, RZ ;  /* 0x0000000703037c24 */ /* 0x001fc4000f8e02ff */
[----:B-1----:R-:W-:-:S07]  /*17820*/  IMAD R23, R23, UR5, RZ ;  /* 0x0000000517177c24 */ /* 0x002fce000f8e02ff */
.L_x_8380:
[----:B------:R-:W-:-:S04]  /*17830*/  IMAD.IADD R7, R3, 0x1, R0 ;  /* 0x0000000103077824 */ /* 0x000fc800078e0200 */
[----:B--2---:R-:W-:-:S05]  /*17840*/  IMAD.WIDE.U32 R6, R7, 0x20, R20 ;  /* 0x0000002007067825 */ /* 0x004fca00078e0014 */
        /* <DEDUP_REMOVED lines=16> */
.L_x_8379:
[----:B------:R-:W-:Y:S05]  /*17950*/  BRA `(.L_x_8378) ;  /* 0x00000000009c7947 */ /* 0x000fea0003800000 */
.L_x_8377:
[----:B------:R-:W0:Y:S01]  /*17960*/  LDCU UR7, c[0x0][0x3a4] ;  /* 0x00007480ff0777ac */ /* 0x000e220008000800 */
[----:B------:R-:W-:Y:S01]  /*17970*/  IMAD.U32 R28, RZ, RZ, UR10 ;  /* 0x0000000aff1c7e24 */ /* 0x000fe2000f8e00ff */
[----:B------:R-:W-:Y:S01]  /*17980*/  MOV R29, UR11 ;  /* 0x0000000b001d7c02 */ /* 0x000fe20008000f00 */
[----:B------:R-:W-:Y:S01]  /*17990*/  IMAD.U32 R26, RZ, RZ, UR10 ;  /* 0x0000000aff1a7e24 */ /* 0x000fe2000f8e00ff */
[----:B------:R-:W-:Y:S01]  /*179a0*/  MOV R27, UR11 ;  /* 0x0000000b001b7c02 */ /* 0x000fe20008000f00 */
[----:B------:R-:W-:Y:S01]  /*179b0*/  IMAD.U32 R24, RZ, RZ, UR10 ;  /* 0x0000000aff187e24 */ /* 0x000fe2000f8e00ff */
[----:B------:R-:W-:Y:S02]  /*179c0*/  MOV R25, UR11 ;  /* 0x0000000b00197c02 */ /* 0x000fe40008000f00 */
[----:B0-----:R-:W-:-:S13]  /*179d0*/  ISETP.GE.U32.AND P2, PT, R2, UR7, PT ;  /* 0x0000000702007c0c */ /* 0x001fda000bf46070 */
[----:B------:R-:W-:Y:S05]  /*179e0*/  @P2 BRA `(.L_x_8378) ;  /* 0x0000000000782947 */ /* 0x000fea0003800000 */
[----:B------:R-:W0:Y:S01]  /*179f0*/  LDCU UR5, c[0x0][0x374] ;  /* 0x00006e80ff0577ac */ /* 0x000e220008000800 */
[----:B------:R-:W1:Y:S01]  /*17a00*/  LDC R23, c[0x0][0x360] ;  /* 0x0000d800ff177b82 */ /* 0x000e620000000800 */
[----:B------:R-:W-:Y:S01]  /*17a10*/  IMAD.U32 R28, RZ, RZ, UR10 ;  /* 0x0000000aff1c7e24 */ /* 0x000fe2000f8e00ff */
[----:B------:R-:W-:Y:S01]  /*17a20*/  MOV R29, UR11 ;  /* 0x0000000b001d7c02 */ /* 0x000fe20008000f00 */
[----:B------:R-:W-:Y:S01]  /*17a30*/  IMAD.U32 R26, RZ, RZ, UR10 ;  /* 0x0000000aff1a7e24 */ /* 0x000fe2000f8e00ff */
[----:B------:R-:W-:Y:S01]  /*17a40*/  MOV R27, UR11 ;  /* 0x0000000b001b7c02 */ /* 0x000fe20008000f00 */
[----:B------:R-:W-:Y:S01]  /*17a50*/  IMAD.U32 R24, RZ, RZ, UR10 ;  /* 0x0000000aff187e24 */ /* 0x000fe2000f8e00ff */
[----:B------:R-:W-:Y:S01]  /*17a60*/  MOV R25, UR11 ;  /* 0x0000000b00197c02 */ /* 0x000fe20008000f00 */
[----:B------:R-:W-:Y:S01]  /*17a70*/  IMAD.MOV.U32 R0, RZ, RZ, R2 ;  /* 0x000000ffff007224 */ /* 0x000fe200078e0002 */
[----:B------:R-:W2:Y:S08]  /*17a80*/  LDC.64 R20, c[0x0][0x780] ;  /* 0x0001e000ff147b82 */ /* 0x000eb00000000a00 */
[----:B------:R-:W3:Y:S01]  /*17a90*/  LDC R33, c[0x0][0x364] ;  /* 0x0000d900ff217b82 */ /* 0x000ee20000000800 */
[----:B0-----:R-:W-:-:S07]  /*17aa0*/  IMAD R3, R3, UR5, RZ ;  /* 0x0000000503037c24 */ /* 0x001fce000f8e02ff */
.L_x_8381:
[----:B------:R-:W-:-:S05]  /*17ab0*/  IADD3 R6, PT, PT, R3, R0, RZ ;  /* 0x0000000003067210 */ /* 0x000fca0007ffe0ff */
[----:B-1----:R-:W-:-:S04]  /*17ac0*/  IMAD R7, R6, R23, R17 ;  /* 0x0000001706077224 */ /* 0x002fc800078e0211 */
[----:B--2---:R-:W-:-:S05]  /*17ad0*/  IMAD.WIDE.U32 R6, R7, 0x20, R20 ;  /* 0x0000002007067825 */ /* 0x004fca00078e0014 */
[----:B------:R-:W2:Y:S04]  /*17ae0*/  LDG.E.64 R8, desc[UR36][R6.64] ;  /* 0x0000002406087981 */ /* 0x000ea8000c1e1b00 */
[----:B------:R-:W4:Y:S04]  /*17af0*/  LDG.E.64 R10, desc[UR36][R6.64+0x8] ;  /* 0x00000824060a7981 */ /* 0x000f28000c1e1b00 */
[----:B------:R-:W5:Y:S04]  /*17b00*/  LDG.E.64 R14, desc[UR36][R6.64+0x18] ;  /* 0x00001824060e7981 */ /* 0x000f68000c1e1b00 */
[----:B------:R-:W5:Y:S01]  /*17b10*/  LDG.E.64 R12, desc[UR36][R6.64+0x10] ;  /* 0x00001024060c7981 */ /* 0x000f62000c1e1b00 */
[----:B---3--:R-:W-:-:S02]  /*17b20*/  IADD3 R0, PT, PT, R33, R0, RZ ;  /* 0x0000000021007210 */ /* 0x008fc40007ffe0ff */
[----:B--2---:R-:W-:-:S05]  /*17b30*/  IADD3 R30, P2, PT, R8, R30, RZ ;  /* 0x0000001e081e7210 */ /* 0x004fca0007f5e0ff */
[----:B------:R-:W-:Y:S01]  /*17b40*/  IMAD.X R31, R9, 0x1, R31, P2 ;  /* 0x00000001091f7824 */ /* 0x000fe200010e061f */
[----:B------:R-:W-:Y:S02]  /*17b50*/  ISETP.GE.U32.AND P2, PT, R0, UR7, PT ;  /* 0x0000000700007c0c */ /* 0x000fe4000bf46070 */
[----:B----4-:R-:W-:Y:S02]  /*17b60*/  IADD3 R28, P3, PT, R10, R28, RZ ;  /* 0x0000001c0a1c7210 */ /* 0x010fe40007f7e0ff */
[----:B-----5:R-:W-:Y:S02]  /*17b70*/  IADD3 R24, P5, PT, R14, R24, RZ ;  /* 0x000000180e187210 */ /* 0x020fe40007fbe0ff */
[----:B------:R-:W-:Y:S01]  /*17b80*/  IADD3 R26, P4, PT, R12, R26, RZ ;  /* 0x0000001a0c1a7210 */ /* 0x000fe20007f9e0ff */
[----:B------:R-:W-:Y:S02]  /*17b90*/  IMAD.X R29, R11, 0x1, R29, P3 ;  /* 0x000000010b1d7824 */ /* 0x000fe400018e061d */
[----:B------:R-:W-:Y:S01]  /*17ba0*/  IMAD.X R25, R15, 0x1, R25, P5 ;  /* 0x000000010f197824 */ /* 0x000fe200028e0619 */
[----:B------:R-:W-:-:S03]  /*17bb0*/  IADD3.X R27, PT, PT, R13, R27, RZ, P4, !PT ;  /* 0x0000001b0d1b7210 */ /* 0x000fc600027fe4ff */
[----:B------:R-:W-:Y:S06]  /*17bc0*/  @!P2 BRA `(.L_x_8381) ;  /* 0xfffffffc00b8a947 */ /* 0x000fec000383ffff */
.L_x_8378:
[----:B------:R-:W-:Y:S05]  /*17bd0*/  BSYNC.RECONVERGENT B0 ;  /* 0x0000000000007941 */ /* 0x000fea0003800200 */
.L_x_8376:
[----:B------:R-:W0:Y:S01]  /*17be0*/  LDCU UR5, c[0x0][0x360] ;  /* 0x00006c00ff0577ac */ /* 0x000e220008000800 */
[----:B------:R-:W-:Y:S01]  /*17bf0*/  MOV R8, R30 ;  /* 0x0000001e00087202 */ /* 0x000fe20000000f00 */
[----:B------:R-:W-:Y:S01]  /*17c00*/  IMAD.MOV.U32 R9, RZ, RZ, R31 ;  /* 0x000000ffff097224 */ /* 0x000fe200078e001f */
[----:B------:R-:W-:Y:S01]  /*17c10*/  MOV R10, R28 ;  /* 0x0000001c000a7202 */ /* 0x000fe20000000f00 */
[----:B------:R-:W-:Y:S01]  /*17c20*/  UIADD3 UR4, UPT, UPT, UR4, 0x10, URZ ;  /* 0x0000001004047890 */ /* 0x000fe2000fffe0ff */
[----:B------:R-:W-:Y:S01]  /*17c30*/  IMAD.MOV.U32 R11, RZ, RZ, R29 ;  /* 0x000000ffff0b7224 */ /* 0x000fe200078e001d */
[----:B------:R-:W-:Y:S01]  /*17c40*/  MOV R12, R26 ;  /* 0x0000001a000c7202 */ /* 0x000fe20000000f00 */
[----:B------:R-:W-:Y:S01]  /*17c50*/  IMAD.MOV.U32 R13, RZ, RZ, R27 ;  /* 0x000000ffff0d7224 */ /* 0x000fe200078e001b */
[----:B------:R-:W-:Y:S01]  /*17c60*/  ULEA UR8, UR6, UR4, 0x18 ;  /* 0x0000000406087291 */ /* 0x000fe2000f8ec0ff */
[----:B------:R-:W-:Y:S01]  /*17c70*/  MOV R14, R24 ;  /* 0x00000018000e7202 */ /* 0x000fe20000000f00 */
[----:B------:R-:W1:Y:S01]  /*17c80*/  LDCU UR6, c[0x0][0x364] ;  /* 0x00006c80ff0677ac */ /* 0x000e620008000800 */
[----:B------:R-:W-:-:S02]  /*17c90*/  IMAD.MOV.U32 R15, RZ, RZ, R25 ;  /* 0x000000ffff0f7224 */ /* 0x000fc400078e0019 */
[----:B0-----:R-:W-:-:S05]  /*17ca0*/  IMAD R3, R2, UR5, R17 ;  /* 0x0000000502037c24 */ /* 0x001fca000f8e0211 */
[----:B------:R-:W-:-:S05]  /*17cb0*/  LEA R3, R3, UR8, 0x5 ;  /* 0x0000000803037c11 */ /* 0x000fca000f8e28ff */
[----:B------:R0:W-:Y:S01]  /*17cc0*/  STS.128 [R3], R8 ;  /* 0x0000000803007388 */ /* 0x0001e20000000c00 */
[----:B-1----:R-:W-:-:S03]  /*17cd0*/  UISETP.GE.U32.AND UP0, UPT, UR6, 0x2, UPT ;  /* 0x000000020600788c */ /* 0x002fc6000bf06070 */
[----:B------:R0:W-:Y:S06]  /*17ce0*/  STS.128 [R3+0x10], R12 ;  /* 0x0000100c03007388 */ /* 0x0001ec0000000c00 */
[----:B------:R-:W-:Y:S05]  /*17cf0*/  BRA.U !UP0, `(.L_x_8382) ;  /* 0x0000000108887547 */ /* 0x000fea000b800000 */
[----:B------:R-:W-:-:S05]  /*17d00*/  UMOV UR4, UR6 ;  /* 0x0000000600047c82 */ /* 0x000fca0008000000 */
.L_x_8385:
        /* <DEDUP_REMOVED lines=9> */
[----:B0-----:R-:W0:Y:S04]  /*17da0*/  LDS.128 R8, [R0] ;  /* 0x0000000000087984 */ /* 0x001e280000000c00 */
        /* <DEDUP_REMOVED lines=19> */
.L_x_8384:
[----:B------:R-:W-:Y:S05]  /*17ee0*/  BSYNC.RECONVERGENT B0 ;  /* 0x0000000000007941 */ /* 0x000fea0003800200 */
.L_x_8383:
[----:B------:R-:W-:-:S03]  /*17ef0*/  UISETP.GT.U32.AND UP0, UPT, UR4, 0x3, UPT ;  /* 0x000000030400788c */ /* 0x000fc6000bf04070 */
[----:B------:R-:W-:-:S06]  /*17f00*/  UMOV UR4, UR7 ;  /* 0x0000000700047c82 */ /* 0x000fcc0008000000 */
[----:B------:R-:W-:Y:S05]  /*17f10*/  BRA.U UP0, `(.L_x_8385) ;  /* 0xfffffffd007c7547 */ /* 0x000fea000b83ffff */
.L_x_8382:
[----:B------:R-:W2:Y:S02]  /*17f20*/  LDCU UR4, c[0x0][0x3a8] ;  /* 0x00007500ff0477ac */ /* 0x000ea40008000800 */
[----:B--2---:R-:W-:-:S09]  /*17f30*/  UISETP.NE.AND UP0, UPT, UR4, URZ, UPT ;  /* 0x000000ff0400728c */ /* 0x004fd2000bf05270 */
[----:B------:R-:W-:Y:S05]  /*17f40*/  BRA.U !UP0, `(.L_x_8386) ;  /* 0x0000000508207547 */ /* 0x000fea000b800000 */
[----:B------:R-:W-:Y:S02]  /*17f50*/  UISETP.GE.U32.AND UP0, UPT, UR5, 0x21, UPT ;  /* 0x000000210500788c */ /* 0x000fe4000bf06070 */
[----:B------:R-:W-:-:S07]  /*17f60*/  UMOV UR4, UR5 ;  /* 0x0000000500047c82 */ /* 0x000fce0008000000 */
[----:B------:R-:W-:Y:S05]  /*17f70*/  BRA.U !UP0, `(.L_x_8387) ;  /* 0x0000000108b87547 */ /* 0x000fea000b800000 */
[----:B01----:R-:W-:Y:S01]  /*17f80*/  IMAD.MOV.U32 R8, RZ, RZ, R30 ;  /* 0x000000ffff087224 */ /* 0x003fe200078e001e */
[----:B------:R-:W-:Y:S01]  /*17f90*/  MOV R9, R31 ;  /* 0x0000001f00097202 */ /* 0x000fe20000000f00 */
[----:B------:R-:W-:Y:S01]  /*17fa0*/  IMAD.MOV.U32 R10, RZ, RZ, R28 ;  /* 0x000000ffff0a7224 */ /* 0x000fe200078e001c */
[----:B------:R-:W-:Y:S01]  /*17fb0*/  MOV R11, R29 ;  /* 0x0000001d000b7202 */ /* 0x000fe20000000f00 */
[----:B------:R-:W-:Y:S01]  /*17fc0*/  IMAD.MOV.U32 R12, RZ, RZ, R26 ;  /* 0x000000ffff0c7224 */ /* 0x000fe200078e001a */
[----:B------:R-:W-:Y:S01]  /*17fd0*/  MOV R13, R27 ;  /* 0x0000001b000d7202 */ /* 0x000fe20000000f00 */
[----:B------:R-:W-:Y:S01]  /*17fe0*/  IMAD.MOV.U32 R14, RZ, RZ, R24 ;  /* 0x000000ffff0e7224 */ /* 0x000fe200078e0018 */
[----:B------:R-:W-:Y:S01]  /*17ff0*/  MOV R15, R25 ;  /* 0x00000019000f7202 */ /* 0x000fe20000000f00 */
[----:B------:R2:W-:Y:S01]  /*18000*/  STS.128 [R3], R8 ;  /* 0x0000000803007388 */ /* 0x0005e20000000c00 */
[----:B------:R-:W-:Y:S01]  /*18010*/  UISETP.GE.U32.AND UP0, UPT, UR5, 0x40, UPT ;  /* 0x000000400500788c */ /* 0x000fe2000bf06070 */
[----:B------:R-:W-:-:S02]  /*18020*/  UMOV UR4, 0x20 ;  /* 0x0000002000047882 */ /* 0x000fc40000000000 */
[----:B------:R2:W-:Y:S06]  /*18030*/  STS.128 [R3+0x10], R12 ;  /* 0x0000100c03007388 */ /* 0x0005ec0000000c00 */
[----:B------:R-:W-:Y:S05]  /*18040*/  BRA.U !UP0, `(.L_x_8387) ;  /* 0x0000000108847547 */ /* 0x000fea000b800000 */
[----:B------:R-:W-:-:S07]  /*18050*/  IMAD.U32 R0, RZ, RZ, UR5 ;  /* 0x00000005ff007e24 */ /* 0x000fce000f8e00ff */
.L_x_8390:
        /* <DEDUP_REMOVED lines=9> */
[----:B--2---:R-:W0:Y:S04]  /*180f0*/  LDS.128 R8, [R0] ;  /* 0x0000000000087984 */ /* 0x004e280000000c00 */
[----:B------:R-:W1:Y:S01]  /*18100*/  LDS.128 R12, [R0+0x10] ;  /* 0x00001000000c7984 */ /* 0x000e620000000c00 */
[----:B0-----:R-:W-:Y:S02]  /*18110*/  IADD3 R30, P2, PT, R8, R30, RZ ;  /* 0x0000001e081e7210 */ /* 0x001fe40007f5e0ff */
[----:B------:R-:W-:Y:S02]  /*18120*/  IADD3 R28, P4, PT, R10, R28, RZ ;  /* 0x0000001c0a1c7210 */ /* 0x000fe40007f9e0ff */
[----:B-1----:R-:W-:Y:S02]  /*18130*/  IADD3 R26, P5, PT, R12, R26, RZ ;  /* 0x0000001a0c1a7210 */ /* 0x002fe40007fbe0ff */
        /* <DEDUP_REMOVED lines=15> */
.L_x_8389:
[----:B------:R-:W-:Y:S05]  /*18230*/  BSYNC.RECONVERGENT B0 ;  /* 0x0000000000007941 */ /* 0x000fea0003800200 */
.L_x_8388:
[----:B------:R-:W-:Y:S01]  /*18240*/  MOV R0, R2 ;  /* 0x0000000200007202 */ /* 0x000fe20000000f00 */
[----:B------:R-:W-:Y:S06]  /*18250*/  @P3 BRA `(.L_x_8390) ;  /* 0xfffffffc00803947 */ /* 0x000fec000383ffff */
.L_x_8387:
[----:B------:R-:W-:Y:S01]  /*18260*/  BAR.SYNC.DEFER_BLOCKING 0x0 ;  /* 0x0000000000007b1d */ /* 0x000fe20000010000 */
[----:B------:R-:W-:-:S09]  /*18270*/  UISETP.GE.U32.AND UP0, UPT, UR4, 0x2, UPT ;  /* 0x000000020400788c */ /* 0x000fd2000bf06070 */
[----:B------:R-:W-:Y:S05]  /*18280*/  BRA.U !UP0, `(.L_x_8386) ;  /* 0x0000000108507547 */ /* 0x000fea000b800000 */
[----:B------:R-:W-:-:S07]  /*18290*/  IMAD.MOV.U32 R0, RZ, RZ, 0x1 ;  /* 0x00000001ff007424 */ /* 0x000fce00078e00ff */
.L_x_8391:
        /* <DEDUP_REMOVED lines=11> */
[----:B---3--:R-:W-:Y:S02]  /*18350*/  IADD3 R24, P6, PT, R11, R24, RZ ;  /* 0x000000180b187210 */ /* 0x008fe40007fde0ff */
[----:B0-----:R-:W-:Y:S01]  /*18360*/  SHF.L.U32 R0, R0, 0x1, RZ ;  /* 0x0000000100007819 */ /* 0x001fe200000006ff */
[----:B----4-:R-:W-:-:S03]  /*18370*/  IMAD.X R31, R2, 0x1, R31, P3 ;  /* 0x00000001021f7824 */ /* 0x010fc600018e061f */
[----:B------:R-:W-:Y:S02]  /*18380*/  ISETP.GE.AND P2, PT, R0, UR4, PT ;  /* 0x0000000400007c0c */ /* 0x000fe4000bf46270 */
[----:B-----5:R-:W-:Y:S01]  /*18390*/  IADD3.X R29, PT, PT, R6, R29, RZ, P4, !PT ;  /* 0x0000001d061d7210 */ /* 0x020fe200027fe4ff */
[----:B------:R-:W-:Y:S01]  /*183a0*/  IMAD.X R27, R8, 0x1, R27, P5 ;  /* 0x00000001081b7824 */ /* 0x000fe200028e061b */
[----:B------:R-:W-:-:S09]  /*183b0*/  IADD3.X R25, PT, PT, R10, R25, RZ, P6, !PT ;  /* 0x000000190a197210 */ /* 0x000fd200037fe4ff */
[----:B------:R-:W-:Y:S05]  /*183c0*/  @!P2 BRA `(.L_x_8391) ;  /* 0xfffffffc00b4a947 */ /* 0x000fea000383ffff */
.L_x_8386:
[----:B------:R-:W-:Y:S05]  /*183d0*/  @!P1 EXIT ;  /* 0x000000000000994d */ /* 0x000fea0003800000 */
[----:B------:R-:W-:Y:S05]  /*183e0*/  @!P0 BRA `(.L_x_8392) ;  /* 0x0000000400dc8947 */ /* 0x000fea0003800000 */
[----:B------:R-:W3:Y:S01]  /*183f0*/  LDCU.U8 UR6, c[0x0][0x798] ;  /* 0x0000f300ff0677ac */ /* 0x000ee20008000000 */
[----:B------:R-:W0:Y:S01]  /*18400*/  LDCU.64 UR4, c[0x0][0x768] ;  /* 0x0000ed00ff0477ac */ /* 0x000e220008000a00 */
[----:B---3--:R-:W-:Y:S02]  /*18410*/  ISETP.NE.AND P0, PT, RZ, UR6, PT ;  /* 0x00000006ff007c0c */ /* 0x008fe4000bf05270 */
[----:B012---:R-:W-:Y:S02]  /*18420*/  IADD3 R8, P4, PT, R22, UR4, RZ ;  /* 0x0000000416087c10 */ /* 0x007fe4000ff9e0ff */
[----:B------:R-:W-:Y:S02]  /*18430*/  IADD3 R6, P3, PT, R19, UR4, RZ ;  /* 0x0000000413067c10 */ /* 0x000fe4000ff7e0ff */
[----:B------:R-:W-:Y:S01]  /*18440*/  IADD3 R4, P2, PT, R18, UR4, RZ ;  /* 0x0000000412047c10 */ /* 0x000fe2000ff5e0ff */
[----:B------:R-:W-:Y:S01]  /*18450*/  IMAD.X R9, RZ, RZ, UR5, P4 ;  /* 0x00000005ff097e24 */ /* 0x000fe2000a0e06ff */
[----:B------:R-:W-:-:S02]  /*18460*/  IADD3 R2, P1, PT, R16, UR4, RZ ;  /* 0x0000000410027c10 */ /* 0x000fc4000ff3e0ff */
[----:B------:R-:W-:Y:S01]  /*18470*/  IADD3.X R7, PT, PT, RZ, UR5, RZ, P3, !PT ;  /* 0x00000005ff077c10 */ /* 0x000fe20009ffe4ff */
[----:B------:R-:W-:Y:S01]  /*18480*/  IMAD.X R5, RZ, RZ, UR5, P2 ;  /* 0x00000005ff057e24 */ /* 0x000fe200090e06ff */
[----:B------:R-:W-:Y:S01]  /*18490*/  IADD3.X R3, PT, PT, RZ, UR5, RZ, P1, !PT ;  /* 0x00000005ff037c10 */ /* 0x000fe20008ffe4ff */
[----:B------:R-:W2:Y:S04]  /*184a0*/  @P0 LDG.E.S8 R11, desc[UR36][R8.64] ;  /* 0x00000024080b0981 */ /* 0x000ea8000c1e1300 */
[----:B------:R-:W3:Y:S04]  /*184b0*/  @P0 LDG.E.S8 R13, desc[UR36][R6.64] ;  /* 0x00000024060d0981 */ /* 0x000ee8000c1e1300 */
[----:B------:R-:W4:Y:S04]  /*184c0*/  @P0 LDG.E.S8 R15, desc[UR36][R4.64] ;  /* 0x00000024040f0981 */ /* 0x000f28000c1e1300 */
[----:B------:R-:W5:Y:S01]  /*184d0*/  @P0 LDG.E.S8 R17, desc[UR36][R2.64] ;  /* 0x0000002402110981 */ /* 0x000f62000c1e1300 */
[----:B------:R-:W0:Y:S02]  /*184e0*/  LDCU.U8 UR4, c[0x0][0x799] ;  /* 0x0000f320ff0477ac */ /* 0x000e240008000000 */
[----:B0-----:R-:W-:Y:S01]  /*184f0*/  ISETP.NE.AND P1, PT, RZ, UR4, PT ;  /* 0x00000004ff007c0c */ /* 0x001fe2000bf25270 */
[----:B--2---:R-:W-:Y:S01]  /*18500*/  @P0 IMAD.IADD R30, R11, 0x1, R30 ;  /* 0x000000010b1e0824 */ /* 0x004fe200078e021e */
[----:B---3--:R-:W-:-:S11]  /*18510*/  @P0 IADD3 R28, PT, PT, R13, R28, RZ ;  /* 0x0000001c0d1c0210 */ /* 0x008fd60007ffe0ff */
[----:B------:R0:W-:Y:S01]  /*18520*/  @!P1 STG.E.U8 desc[UR36][R8.64], R30 ;  /* 0x0000001e08009986 */ /* 0x0001e2000c101124 */
[----:B----4-:R-:W-:-:S03]  /*18530*/  @P0 IMAD.IADD R26, R15, 0x1, R26 ;  /* 0x000000010f1a0824 */ /* 0x010fc600078e021a */
[----:B------:R0:W-:Y:S01]  /*18540*/  @!P1 STG.E.U8 desc[UR36][R6.64], R28 ;  /* 0x0000001c06009986 */ /* 0x0001e2000c101124 */
[----:B-----5:R-:W-:-:S03]  /*18550*/  @P0 IADD3 R24, PT, PT, R17, R24, RZ ;  /* 0x0000001811180210 */ /* 0x020fc60007ffe0ff */
[----:B------:R0:W-:Y:S04]  /*18560*/  @!P1 STG.E.U8 desc[UR36][R4.64], R26 ;  /* 0x0000001a04009986 */ /* 0x0001e8000c101124 */
[----:B------:R0:W-:Y:S01]  /*18570*/  @!P1 STG.E.U8 desc[UR36][R2.64], R24 ;  /* 0x0000001802009986 */ /* 0x0001e2000c101124 */
        /* <DEDUP_REMOVED lines=10> */
[----:B------:R-:W-:Y:S01]  /*18620*/  IMAD.MOV.U32 R13, RZ, RZ, RZ ;  /* 0x000000ffff0d7224 */ /* 0x000fe200078e00ff */
[----:B------:R-:W4:Y:S01]  /*18630*/  LDCU.64 UR6, c[0x4][0x48] ;  /* 0x01000900ff0677ac */ /* 0x000f220008000a00 */
[----:B-1----:R-:W-:Y:S01]  /*18640*/  IMAD.U32 R4, RZ, RZ, UR4 ;  /* 0x00000004ff047e24 */ /* 0x002fe2000f8e00ff */
[----:B------:R-:W-:Y:S01]  /*18650*/  MOV R5, UR5 ;  /* 0x0000000500057c02 */ /* 0x000fe20008000f00 */
[----:B---3--:R-:W-:Y:S01]  /*18660*/  IMAD.U32 R6, RZ, RZ, UR8 ;  /* 0x00000008ff067e24 */ /* 0x008fe2000f8e00ff */
[----:B------:R-:W-:Y:S01]  /*18670*/  MOV R7, UR9 ;  /* 0x0000000900077c02 */ /* 0x000fe20008000f00 */
[----:B----4-:R-:W-:Y:S01]  /*18680*/  IMAD.U32 R10, RZ, RZ, UR6 ;  /* 0x00000006ff0a7e24 */ /* 0x010fe2000f8e00ff */
[----:B0-----:R-:W-:-:S07]  /*18690*/  MOV R11, UR7 ;  /* 0x00000007000b7c02 */ /* 0x001fce0008000f00 */
[----:B------:R-:W-:-:S07]  /*186a0*/  LEPC R20, `(.L_x_8393) ;  /* 0x000000001014794e */ /* 0x000fce0000000000 */
[----:B--2---:R-:W-:Y:S05]  /*186b0*/  CALL.ABS.NOINC R2 ;  /* 0x0000000002007343 */ /* 0x004fea0003c00000 */
.L_x_8393:
        /* <DEDUP_REMOVED lines=23> */
.L_x_8394:
[----:B------:R-:W0:Y:S02]  /*18830*/  LDCU.64 UR4, c[0x0][0x768] ;  /* 0x0000ed00ff0477ac */ /* 0x000e240008000a00 */
[----:B0-----:R-:W-:Y:S01]  /*18840*/  IADD3 R2, P0, PT, R19, UR4, RZ ;  /* 0x0000000413027c10 */ /* 0x001fe2000ff1e0ff */
[----:B------:R-:W0:Y:S03]  /*18850*/  LDCU UR4, c[0x0][0x79c] ;  /* 0x0000f380ff0477ac */ /* 0x000e260008000800 */
[----:B------:R-:W-:-:S05]  /*18860*/  IADD3.X R3, PT, PT, RZ, UR5, RZ, P0, !PT ;  /* 0x00000005ff037c10 */ /* 0x000fca00087fe4ff */
[----:B------:R1:W-:Y:S01]  /*18870*/  STG.E.U8 desc[UR36][R2.64], R28 ;  /* 0x0000001c02007986 */ /* 0x0003e2000c101124 */
        /* <DEDUP_REMOVED lines=18> */
.L_x_8395:
        /* <DEDUP_REMOVED lines=23> */
.L_x_8396:
[----:B------:R-:W0:Y:S02]  /*18b10*/  LDCU.64 UR4, c[0x0][0x768] ;  /* 0x0000ed00ff0477ac */ /* 0x000e240008000a00 */
[----:B0-----:R-:W-:-:S04]  /*18b20*/  IADD3 R16, P0, PT, R16, UR4, RZ ;  /* 0x0000000410107c10 */ /* 0x001fc8000ff1e0ff */
[----:B------:R-:W-:-:S05]  /*18b30*/  IADD3.X R17, PT, PT, RZ, UR5, RZ, P0, !PT ;  /* 0x00000005ff117c10 */ /* 0x000fca00087fe4ff */
[----:B------:R-:W-:Y:S01]  /*18b40*/  STG.E.U8 desc[UR36][R16.64], R24 ;  /* 0x0000001810007986 */ /* 0x000fe2000c101124 */
[----:B------:R-:W-:Y:S05]  /*18b50*/  EXIT ;  /* 0x000000000000794d */ /* 0x000fea0003800000 */
.L_x_8392:
        /* <DEDUP_REMOVED lines=17> */
.L_x_8397:
[----:B------:R-:W-:Y:S05]  /*18c70*/  BRA.U !UP0, `(.L_x_8398) ;  /* 0x0000000508847547 */ /* 0x000fea000b800000 */
[----:B------:R-:W3:Y:S01]  /*18c80*/  LDCU UR4, c[0x0][0x79c] ;  /* 0x0000f380ff0477ac */ /* 0x000ee20008000800 */
[----:B------:R-:W-:Y:S01]  /*18c90*/  PRMT R17, R30, 0x7610, R17 ;  /* 0x000076101e117816 */ /* 0x000fe20000000011 */
[----:B---3--:R-:W-:-:S09]  /*18ca0*/  UISETP.NE.AND UP0, UPT, UR4, 0x1, UPT ;  /* 0x000000010400788c */ /* 0x008fd2000bf05270 */
[----:B------:R-:W-:Y:S05]  /*18cb0*/  BRA.U !UP0, `(.L_x_8399) ;  /* 0x0000000108407547 */ /* 0x000fea000b800000 */
[----:B------:R-:W-:Y:S01]  /*18cc0*/  MOV R0, 0x660 ;  /* 0x0000066000007802 */ /* 0x000fe20000000f00 */
[----:B------:R-:W3:Y:S01]  /*18cd0*/  LDCU.64 UR4, c[0x4][0x650] ;  /* 0x0100ca00ff0477ac */ /* 0x000ee20008000a00 */
[----:B012---:R-:W-:Y:S02]  /*18ce0*/  HFMA2 R12, -RZ, RZ, 0, 5.9604644775390625e-08 ;  /* 0x00000001ff0c7431 */ /* 0x007fe400000001ff */
[----:B------:R-:W-:Y:S01]  /*18cf0*/  IMAD.MOV.U32 R8, RZ, RZ, 0x2ef ;  /* 0x000002efff087424 */ /* 0x000fe200078e00ff */
[----:B------:R0:W1:Y:S01]  /*18d00*/  LDC.64 R2, c[0x4][R0] ;  /* 0x0100000000027b82 */ /* 0x0000620000000a00 */
[----:B------:R-:W2:Y:S01]  /*18d10*/  LDCU.64 UR6, c[0x4][0x640] ;  /* 0x0100c800ff0677ac */ /* 0x000ea20008000a00 */
[----:B------:R-:W-:Y:S01]  /*18d20*/  IMAD.MOV.U32 R13, RZ, RZ, RZ ;  /* 0x000000ffff0d7224 */ /* 0x000fe200078e00ff */
[----:B------:R-:W4:Y:S01]  /*18d30*/  LDCU.64 UR8, c[0x4][0x48] ;  /* 0x01000900ff0877ac */ /* 0x000f220008000a00 */
[----:B---3--:R-:W-:Y:S01]  /*18d40*/  IMAD.U32 R4, RZ, RZ, UR4 ;  /* 0x00000004ff047e24 */ /* 0x008fe2000f8e00ff */
[----:B------:R-:W-:Y:S01]  /*18d50*/  MOV R5, UR5 ;  /* 0x0000000500057c02 */ /* 0x000fe20008000f00 */
[----:B--2---:R-:W-:Y:S01]  /*18d60*/  IMAD.U32 R6, RZ, RZ, UR6 ;  /* 0x00000006ff067e24 */ /* 0x004fe2000f8e00ff */
[----:B------:R-:W-:Y:S01]  /*18d70*/  MOV R7, UR7 ;  /* 0x0000000700077c02 */ /* 0x000fe20008000f00 */
[----:B----4-:R-:W-:Y:S01]  /*18d80*/  IMAD.U32 R10, RZ, RZ, UR8 ;  /* 0x00000008ff0a7e24 */ /* 0x010fe2000f8e00ff */
[----:B0-----:R-:W-:-:S07]  /*18d90*/  MOV R11, UR9 ;  /* 0x00000009000b7c02 */ /* 0x001fce0008000f00 */
[----:B------:R-:W-:-:S07]  /*18da0*/  LEPC R20, `(.L_x_8399) ;  /* 0x000000001014794e */ /* 0x000fce0000000000 */
[----:B-1----:R-:W-:Y:S05]  /*18db0*/  CALL.ABS.NOINC R2 ;  /* 0x0000000002007343 */ /* 0x002fea0003c00000 */
.L_x_8399:
[----:B------:R-:W3:Y:S02]  /*18dc0*/  LDCU.64 UR4, c[0x0][0x768] ;  /* 0x0000ed00ff0477ac */ /* 0x000ee40008000a00 */
[----:B---3--:R-:W-:Y:S01]  /*18dd0*/  IADD3 R22, P0, PT, R22, UR4, RZ ;  /* 0x0000000416167c10 */ /* 0x008fe2000ff1e0ff */
[----:B------:R-:W3:Y:S03]  /*18de0*/  LDCU UR4, c[0x0][0x79c] ;  /* 0x0000f380ff0477ac */ /* 0x000ee60008000800 */
[----:B------:R-:W-:-:S05]  /*18df0*/  IADD3.X R23, PT, PT, RZ, UR5, RZ, P0, !PT ;  /* 0x00000005ff177c10 */ /* 0x000fca00087fe4ff */
[----:B------:R4:W-:Y:S01]  /*18e00*/  STG.E.U8 desc[UR36][R22.64], R17 ;  /* 0x0000001116007986 */ /* 0x0009e2000c101124 */
[----:B---3--:R-:W-:Y:S01]  /*18e10*/  UISETP.NE.AND UP0, UPT, UR4, 0x1, UPT ;  /* 0x000000010400788c */ /* 0x008fe2000bf05270 */
[----:B----4-:R-:W-:-:S08]  /*18e20*/  PRMT R23, R28, 0x7610, R23 ;  /* 0x000076101c177816 */ /* 0x010fd00000000017 */
        /* <DEDUP_REMOVED lines=17> */
.L_x_8400:
[----:B------:R-:W3:Y:S01]  /*18f40*/  LDCU.64 UR4, c[0x0][0x768] ;  /* 0x0000ed00ff0477ac */ /* 0x000ee20008000a00 */
[----:B------:R-:W-:Y:S02]  /*18f50*/  PRMT R17, R26, 0x7610, R17 ;  /* 0x000076101a117816 */ /* 0x000fe40000000011 */
[----:B---3--:R-:W-:Y:S01]  /*18f60*/  IADD3 R2, P0, PT, R19, UR4, RZ ;  /* 0x0000000413027c10 */ /* 0x008fe2000ff1e0ff */
[----:B------:R-:W3:Y:S03]  /*18f70*/  LDCU UR4, c[0x0][0x79c] ;  /* 0x0000f380ff0477ac */ /* 0x000ee60008000800 */
[----:B012---:R-:W-:-:S05]  /*18f80*/  IADD3.X R3, PT, PT, RZ, UR5, RZ, P0, !PT ;  /* 0x00000005ff037c10 */ /* 0x007fca00087fe4ff */
[----:B------:R0:W-:Y:S01]  /*18f90*/  STG.E.U8 desc[UR36][R2.64], R23 ;  /* 0x0000001702007986 */ /* 0x0001e2000c101124 */
[----:B---3--:R-:W-:-:S09]  /*18fa0*/  UISETP.NE.AND UP0, UPT, UR4, 0x1, UPT ;  /* 0x000000010400788c */ /* 0x008fd2000bf05270 */
[----:B0-----:R-:W-:Y:S05]  /*18fb0*/  BRA.U !UP0, `(.L_x_8401) ;  /* 0x0000000108407547 */ /* 0x001fea000b800000 */
        /* <DEDUP_REMOVED lines=16> */
.L_x_8401:
[----:B------:R-:W0:Y:S02]  /*190c0*/  LDCU.64 UR4, c[0x0][0x768] ;  /* 0x0000ed00ff0477ac */ /* 0x000e240008000a00 */
[----:B0-----:R-:W-:Y:S01]  /*190d0*/  IADD3 R18, P0, PT, R18, UR4, RZ ;  /* 0x0000000412127c10 */ /* 0x001fe2000ff1e0ff */
[----:B------:R-:W0:Y:S03]  /*190e0*/  LDCU UR4, c[0x0][0x79c] ;  /* 0x0000f380ff0477ac */ /* 0x000e260008000800 */
[----:B------:R-:W-:-:S05]  /*190f0*/  IADD3.X R19, PT, PT, RZ, UR5, RZ, P0, !PT ;  /* 0x00000005ff137c10 */ /* 0x000fca00087fe4ff */
[----:B------:R1:W-:Y:S01]  /*19100*/  STG.E.U8 desc[UR36][R18.64], R17 ;  /* 0x0000001112007986 */ /* 0x0003e2000c101124 */
[----:B0-----:R-:W-:Y:S01]  /*19110*/  UISETP.NE.AND UP0, UPT, UR4, 0x1, UPT ;  /* 0x000000010400788c */ /* 0x001fe2000bf05270 */
[----:B-1----:R-:W-:-:S08]  /*19120*/  PRMT R19, R24, 0x7610, R19 ;  /* 0x0000761018137816 */ /* 0x002fd00000000013 */
        /* <DEDUP_REMOVED lines=17> */
.L_x_8402:
[----:B------:R-:W0:Y:S02]  /*19240*/  LDCU.64 UR4, c[0x0][0x768] ;  /* 0x0000ed00ff0477ac */ /* 0x000e240008000a00 */
[----:B0-----:R-:W-:-:S04]  /*19250*/  IADD3 R16, P0, PT, R16, UR4, RZ ;  /* 0x0000000410107c10 */ /* 0x001fc8000ff1e0ff */
[----:B------:R-:W-:-:S05]  /*19260*/  IADD3.X R17, PT, PT, RZ, UR5, RZ, P0, !PT ;  /* 0x00000005ff117c10 */ /* 0x000fca00087fe4ff */
[----:B------:R-:W-:Y:S01]  /*19270*/  STG.E.U8 desc[UR36][R16.64], R19 ;  /* 0x0000001310007986 */ /* 0x000fe2000c101124 */
[----:B------:R-:W-:Y:S05]  /*19280*/  EXIT ;  /* 0x000000000000794d */ /* 0x000fea0003800000 */
.L_x_8398:
[----:B------:R-:W-:Y:S04]  /*19290*/  STG.E.64 desc[UR36][R4.64], R30 ;  /* 0x0000001e04007986 */ /* 0x000fe8000c101b24 */
[----:B------:R-:W-:Y:S04]  /*192a0*/  STG.E.64 desc[UR36][R4.64+0x8], R28 ;  /* 0x0000081c04007986 */ /* 0x000fe8000c101b24 */
[----:B------:R-:W-:Y:S04]  /*192b0*/  STG.E.64 desc[UR36][R4.64+0x10], R26 ;  /* 0x0000101a04007986 */ /* 0x000fe8000c101b24 */
[----:B------:R-:W-:Y:S01]  /*192c0*/  STG.E.64 desc[UR36][R4.64+0x18], R24 ;  /* 0x0000181804007986 */ /* 0x000fe2000c101b24 */
[----:B------:R-:W-:Y:S05]  /*192d0*/  EXIT ;  /* 0x000000000000794d */ /* 0x000fea0003800000 */
.L_x_8367:
[----:B------:R-:W3:Y:S02]  /*192e0*/  LDCU UR4, c[0x0][0x398] ;  /* 0x00007300ff0477ac */ /* 0x000ee40008000800 */
[----:B---3--:R-:W-:-:S13]  /*192f0*/  ISETP.GE.AND P1, PT, R23, UR4, PT ;  /* 0x0000000417007c0c */ /* 0x008fda000bf26270 */
[----:B------:R-:W-:Y:S05]  /*19300*/  @P1 EXIT ;  /* 0x000000000000194d */ /* 0x000fea0003800000 */
[----:B------:R-:W3:Y:S01]  /*19310*/  LDCU UR4, c[0x0][0x3a8] ;  /* 0x00007500ff0477ac */ /* 0x000ee20008000800 */
[----:B------:R-:W-:Y:S02]  /*19320*/  ISETP.NE.AND P2, PT, R17, RZ, PT ;  /* 0x000000ff1100720c */ /* 0x000fe40003f45270 */
[----:B---3--:R-:W-:-:S13]  /*19330*/  ISETP.NE.AND P1, PT, RZ, UR4, PT ;  /* 0x00000004ff007c0c */ /* 0x008fda000bf25270 */
[----:B------:R-:W-:Y:S05]  /*19340*/  @P1 EXIT P2 ;  /* 0x000000000000194d */ /* 0x000fea0001000000 */
[----:B------:R-:W3:Y:S01]  /*19350*/  LDCU UR4, c[0x0][0x3ac] ;  /* 0x00007580ff0477ac */ /* 0x000ee20008000800 */
[----:B------:R-:W-:Y:S02]  /*19360*/  ISETP.NE.AND P2, PT, R2, RZ, PT ;  /* 0x000000ff0200720c */ /* 0x000fe40003f45270 */
[----:B---3--:R-:W-:-:S13]  /*19370*/  ISETP.NE.AND P1, PT, RZ, UR4, PT ;  /* 0x00000004ff007c0c */ /* 0x008fda000bf25270 */
[----:B------:R-:W-:Y:S05]  /*19380*/  @P1 EXIT P2 ;  /* 0x000000000000194d */ /* 0x000fea0001000000 */
[----:B------:R-:W-:Y:S05]  /*19390*/  @!P0 BRA `(.L_x_8403) ;  /* 0x0000000400dc8947 */ /* 0x000fea0003800000 */
        /* <DEDUP_REMOVED lines=9> */
[----:B------:R-:W-:Y:S01]  /*19430*/  IMAD.X R5, RZ, RZ, UR5, P1 ;  /* 0x00000005ff057e24 */ /* 0x000fe200088e06ff */
[----:B0-2---:R-:W-:Y:S01]  /*19440*/  IADD3.X R3, PT, PT, RZ, UR5, RZ, P0, !PT ;  /* 0x00000005ff037c10 */ /* 0x005fe200087fe4ff */
[----:B------:R-:W2:Y:S04]  /*19450*/  @P4 LDG.E.S8 R11, desc[UR36][R8.64] ;  /* 0x00000024080b4981 */ /* 0x000ea8000c1e1300 */
[----:B-1----:R-:W3:Y:S04]  /*19460*/  @P4 LDG.E.S8 R13, desc[UR36][R6.64] ;  /* 0x00000024060d4981 */ /* 0x002ee8000c1e1300 */
        /* <DEDUP_REMOVED lines=32> */
.L_x_8404:
        /* <DEDUP_REMOVED lines=23> */
.L_x_8405:
        /* <DEDUP_REMOVED lines=23> */
.L_x_8406:
        /* <DEDUP_REMOVED lines=23> */
.L_x_8407:
[----:B------:R-:W0:Y:S02]  /*19ac0*/  LDCU.64 UR4, c[0x0][0x768] ;  /* 0x0000ed00ff0477ac */ /* 0x000e240008000a00 */
[----:B0-----:R-:W-:-:S04]  /*19ad0*/  IADD3 R16, P0, PT, R16, UR4, RZ ;  /* 0x0000000410107c10 */ /* 0x001fc8000ff1e0ff */
[----:B------:R-:W-:-:S05]  /*19ae0*/  IADD3.X R17, PT, PT, RZ, UR5, RZ, P0, !PT ;  /* 0x00000005ff117c10 */ /* 0x000fca00087fe4ff */
[----:B------:R-:W-:Y:S01]  /*19af0*/  STG.E.U8 desc[UR36][R16.64], R34 ;  /* 0x0000002210007986 */ /* 0x000fe2000c101124 */
[----:B------:R-:W-:Y:S05]  /*19b00*/  EXIT ;  /* 0x000000000000794d */ /* 0x000fea0003800000 */
.L_x_8403:
[----:B------:R-:W3:Y:S01]  /*19b10*/  LDCU.U8 UR4, c[0x0][0x798] ;  /* 0x0000f300ff0477ac */ /* 0x000ee20008000000 */
[----:B------:R-:W4:Y:S01]  /*19b20*/  LDCU.U8 UR5, c[0x0][0x799] ;  /* 0x0000f320ff0577ac */ /* 0x000f220008000000 */
[----:B---3--:R-:W-:Y:S02]  /*19b30*/  UISETP.NE.AND UP0, UPT, UR4, URZ, UPT ;  /* 0x000000ff0400728c */ /* 0x008fe4000bf05270 */
[----:B----4-:R-:W-:-:S07]  /*19b40*/  UISETP.NE.AND UP1, UPT, UR5, URZ, UPT ;  /* 0x000000ff0500728c */ /* 0x010fce000bf25270 */
[----:B------:R-:W-:Y:S05]  /*19b50*/  BRA.U !UP0, `(.L_x_8408) ;  /* 0x0000000108307547 */ /* 0x000fea000b800000 */
[----:B0-2---:R-:W2:Y:S04]  /*19b60*/  LDG.E.64 R2, desc[UR36][R4.64] ;  /* 0x0000002404027981 */ /* 0x005ea8000c1e1b00 */
[----:B------:R-:W1:Y:S04]  /*19b70*/  LDG.E.64 R8, desc[UR36][R4.64+0x10] ;  /* 0x0000102404087981 */ /* 0x000e68000c1e1b00 */
[----:B------:R-:W3:Y:S04]  /*19b80*/  LDG.E.64 R6, desc[UR36][R4.64+0x8] ;  /* 0x0000082404067981 */ /* 0x000ee8000c1e1b00 */
[----:B------:R-:W4:Y:S01]  /*19b90*/  LDG.E.64 R10, desc[UR36][R4.64+0x18] ;  /* 0x00001824040a7981 */ /* 0x000f22000c1e1b00 */
[----:B--2---:R-:W-:-:S02]  /*19ba0*/  IADD3 R36, P0, PT, R2, R36, RZ ;  /* 0x0000002402247210 */ /* 0x004fc40007f1e0ff */
[----:B-1----:R-:W-:Y:S02]  /*19bb0*/  IADD3 R32, P2, PT, R8, R32, RZ ;  /* 0x0000002008207210 */ /* 0x002fe40007f5e0ff */
[----:B---3--:R-:W-:Y:S02]  /*19bc0*/  IADD3 R30, P1, PT, R6, R30, RZ ;  /* 0x0000001e061e7210 */ /* 0x008fe40007f3e0ff */
[----:B----4-:R-:W-:Y:S01]  /*19bd0*/  IADD3 R34, P3, PT, R10, R34, RZ ;  /* 0x000000220a227210 */ /* 0x010fe20007f7e0ff */
[----:B------:R-:W-:Y:S01]  /*19be0*/  IMAD.X R37, R3, 0x1, R37, P0 ;  /* 0x0000000103257824 */ /* 0x000fe200000e0625 */
[----:B------:R-:W-:Y:S01]  /*19bf0*/  IADD3.X R31, PT, PT, R7, R31, RZ, P1, !PT ;  /* 0x0000001f071f7210 */ /* 0x000fe20000ffe4ff */
[----:B------:R-:W-:Y:S01]  /*19c00*/  IMAD.X R33, R9, 0x1, R33, P2 ;  /* 0x0000000109217824 */ /* 0x000fe200010e0621 */
[----:B------:R-:W-:-:S09]  /*19c10*/  IADD3.X R35, PT, PT, R11, R35, RZ, P3, !PT ;  /* 0x000000230b237210 */ /* 0x000fd20001ffe4ff */
.L_x_8408:
[----:B------:R-:W-:Y:S05]  /*19c20*/  BRA.U !UP1, `(.L_x_8409) ;  /* 0x0000000509847547 */ /* 0x000fea000b800000 */
[----:B------:R-:W3:Y:S01]  /*19c30*/  LDCU UR4, c[0x0][0x79c] ;  /* 0x0000f380ff0477ac */ /* 0x000ee20008000800 */
[----:B------:R-:W-:Y:S01]  /*19c40*/  PRMT R17, R36, 0x7610, R17 ;  /* 0x0000761024117816 */ /* 0x000fe20000000011 */
[----:B---3--:R-:W-:-:S09]  /*19c50*/  UISETP.NE.AND UP0, UPT, UR4, 0x1, UPT ;  /* 0x000000010400788c */ /* 0x008fd2000bf05270 */
[----:B------:R-:W-:Y:S05]  /*19c60*/  BRA.U !UP0, `(.L_x_8410) ;  /* 0x0000000108407547 */ /* 0x000fea000b800000 */
[----:B------:R-:W-:Y:S01]  /*19c70*/  MOV R0, 0x660 ;  /* 0x0000066000007802 */ /* 0x000fe20000000f00 */
[----:B------:R-:W3:Y:S01]  /*19c80*/  LDCU.64 UR4, c[0x4][0x650] ;  /* 0x0100ca00ff0477ac */ /* 0x000ee20008000a00 */
[----:B------:R-:W-:Y:S02]  /*19c90*/  HFMA2 R12, -RZ, RZ, 0, 5.9604644775390625e-08 ;  /* 0x00000001ff0c7431 */ /* 0x000fe400000001ff */
[----:B------:R-:W-:Y:S01]  /*19ca0*/  IMAD.MOV.U32 R8, RZ, RZ, 0x2ef ;  /* 0x000002efff087424 */ /* 0x000fe200078e00ff */
[----:B0-2---:R0:W2:Y:S01]  /*19cb0*/  LDC.64 R2, c[0x4][R0] ;  /* 0x0100000000027b82 */ /* 0x0050a20000000a00 */
[----:B------:R-:W4:Y:S01]  /*19cc0*/  LDCU.64 UR6, c[0x4][0x640] ;  /* 0x0100c800ff0677ac */ /* 0x000f220008000a00 */
[----:B-1----:R-:W-:Y:S01]  /*19cd0*/  IMAD.MOV.U32 R13, RZ, RZ, RZ ;  /* 0x000000ffff0d7224 */ /* 0x002fe200078e00ff */
[----:B------:R-:W1:Y:S01]  /*19ce0*/  LDCU.64 UR8, c[0x4][0x48] ;  /* 0x01000900ff0877ac */ /* 0x000e620008000a00 */
[----:B---3--:R-:W-:Y:S01]  /*19cf0*/  IMAD.U32 R4, RZ, RZ, UR4 ;  /* 0x00000004ff047e24 */ /* 0x008fe2000f8e00ff */
[----:B------:R-:W-:Y:S01]  /*19d00*/  MOV R5, UR5 ;  /* 0x0000000500057c02 */ /* 0x000fe20008000f00 */
[----:B----4-:R-:W-:Y:S01]  /*19d10*/  IMAD.U32 R6, RZ, RZ, UR6 ;  /* 0x00000006ff067e24 */ /* 0x010fe2000f8e00ff */
[----:B------:R-:W-:Y:S01]  /*19d20*/  MOV R7, UR7 ;  /* 0x0000000700077c02 */ /* 0x000fe20008000f00 */
[----:B-1----:R-:W-:Y:S01]  /*19d30*/  IMAD.U32 R10, RZ, RZ, UR8 ;  /* 0x00000008ff0a7e24 */ /* 0x002fe2000f8e00ff */
[----:B0-----:R-:W-:-:S07]  /*19d40*/  MOV R11, UR9 ;  /* 0x00000009000b7c02 */ /* 0x001fce0008000f00 */
[----:B------:R-:W-:-:S07]  /*19d50*/  LEPC R20, `(.L_x_8410) ;  /* 0x000000001014794e */ /* 0x000fce0000000000 */
[----:B--2---:R-:W-:Y:S05]  /*19d60*/  CALL.ABS.NOINC R2 ;  /* 0x0000000002007343 */ /* 0x004fea0003c00000 */
.L_x_8410:
[----:B------:R-:W3:Y:S01]  /*19d70*/  LDCU.64 UR4, c[0x0][0x768] ;  /* 0x0000ed00ff0477ac */ /* 0x000ee20008000a00 */
[----:B------:R-:W-:Y:S02]  /*19d80*/  PRMT R22, R30, 0x7610, R22 ;  /* 0x000076101e167816 */ /* 0x000fe40000000016 */
[----:B---3--:R-:W-:Y:S01]  /*19d90*/  IADD3 R24, P0, PT, R24, UR4, RZ ;  /* 0x0000000418187c10 */ /* 0x008fe2000ff1e0ff */
[----:B------:R-:W3:Y:S03]  /*19da0*/  LDCU UR4, c[0x0][0x79c] ;  /* 0x0000f380ff0477ac */ /* 0x000ee60008000800 */
[----:B------:R-:W-:-:S05]  /*19db0*/  IADD3.X R25, PT, PT, RZ, UR5, RZ, P0, !PT ;  /* 0x00000005ff197c10 */ /* 0x000fca00087fe4ff */
[----:B------:R4:W-:Y:S01]  /*19dc0*/  STG.E.U8 desc[UR36][R24.64], R17 ;  /* 0x0000001118007986 */ /* 0x0009e2000c101124 */
[----:B---3--:R-:W-:-:S09]  /*19dd0*/  UISETP.NE.AND UP0, UPT, UR4, 0x1, UPT ;  /* 0x000000010400788c */ /* 0x008fd2000bf05270 */
[----:B----4-:R-:W-:Y:S05]  /*19de0*/  BRA.U !UP0, `(.L_x_8411) ;  /* 0x0000000108407547 */ /* 0x010fea000b800000 */
        /* <DEDUP_REMOVED lines=16> */
.L_x_8411:
[----:B------:R-:W3:Y:S01]  /*19ef0*/  LDCU.64 UR4, c[0x0][0x768] ;  /* 0x0000ed00ff0477ac */ /* 0x000ee20008000a00 */
[----:B------:R-:W-:Y:S02]  /*19f00*/  PRMT R17, R32, 0x7610, R17 ;  /* 0x0000761020117816 */ /* 0x000fe40000000011 */
[----:B---3--:R-:W-:Y:S01]  /*19f10*/  IADD3 R2, P0, PT, R19, UR4, RZ ;  /* 0x0000000413027c10 */ /* 0x008fe2000ff1e0ff */
[----:B------:R-:W3:Y:S03]  /*19f20*/  LDCU UR4, c[0x0][0x79c] ;  /* 0x0000f380ff0477ac */ /* 0x000ee60008000800 */
[----:B0-2---:R-:W-:-:S05]  /*19f30*/  IADD3.X R3, PT, PT, RZ, UR5, RZ, P0, !PT ;  /* 0x00000005ff037c10 */ /* 0x005fca00087fe4ff */
[----:B------:R0:W-:Y:S01]  /*19f40*/  STG.E.U8 desc[UR36][R2.64], R22 ;  /* 0x0000001602007986 */ /* 0x0001e2000c101124 */
[----:B---3--:R-:W-:-:S09]  /*19f50*/  UISETP.NE.AND UP0, UPT, UR4, 0x1, UPT ;  /* 0x000000010400788c */ /* 0x008fd2000bf05270 */
[----:B0-----:R-:W-:Y:S05]  /*19f60*/  BRA.U !UP0, `(.L_x_8412) ;  /* 0x0000000108407547 */ /* 0x001fea000b800000 */
[----:B------:R-:W-:Y:S01]  /*19f70*/  MOV R0, 0x660 ;  /* 0x0000066000007802 */ /* 0x000fe20000000f00 */
[----:B------:R-:W0:Y:S01]  /*19f80*/  LDCU.64 UR4, c[0x4][0x650] ;  /* 0x0100ca00ff0477ac */ /* 0x000e220008000a00 */
[----:B------:R-:W-:Y:S02]  /*19f90*/  HFMA2 R12, -RZ, RZ, 0, 5.9604644775390625e-08 ;  /* 0x00000001ff0c7431 */ /* 0x000fe400000001ff */
[----:B------:R-:W-:Y:S01]  /*19fa0*/  IMAD.MOV.U32 R8, RZ, RZ, 0x2ef ;  /* 0x000002efff087424 */ /* 0x000fe200078e00ff */
[----:B------:R2:W3:Y:S01]  /*19fb0*/  LDC.64 R2, c[0x4][R0] ;  /* 0x0100000000027b82 */ /* 0x0004e20000000a00 */
[----:B------:R-:W4:Y:S01]  /*19fc0*/  LDCU.64 UR6, c[0x4][0x640] ;  /* 0x0100c800ff0677ac */ /* 0x000f220008000a00 */
[----:B-1----:R-:W-:Y:S01]  /*19fd0*/  IMAD.MOV.U32 R13, RZ, RZ, RZ ;  /* 0x000000ffff0d7224 */ /* 0x002fe200078e00ff */
[----:B------:R-:W1:Y:S01]  /*19fe0*/  LDCU.64 UR8, c[0x4][0x48] ;  /* 0x01000900ff0877ac */ /* 0x000e620008000a00 */
[----:B0-----:R-:W-:Y:S01]  /*19ff0*/  IMAD.U32 R4, RZ, RZ, UR4 ;  /* 0x00000004ff047e24 */ /* 0x001fe2000f8e00ff */
[----:B------:R-:W-:Y:S01]  /*1a000*/  MOV R5, UR5 ;  /* 0x0000000500057c02 */ /* 0x000fe20008000f00 */
[----:B----4-:R-:W-:Y:S01]  /*1a010*/  IMAD.U32 R6, RZ, RZ, UR6 ;  /* 0x00000006ff067e24 */ /* 0x010fe2000f8e00ff */
[----:B------:R-:W-:Y:S01]  /*1a020*/  MOV R7, UR7 ;  /* 0x0000000700077c02 */ /* 0x000fe20008000f00 */
[----:B-1----:R-:W-:Y:S01]  /*1a030*/  IMAD.U32 R10, RZ, RZ, UR8 ;  /* 0x00000008ff0a7e24 */ /* 0x002fe2000f8e00ff */
[----:B--2---:R-:W-:-:S07]  /*1a040*/  MOV R11, UR9 ;  /* 0x00000009000b7c02 */ /* 0x004fce0008000f00 */
[----:B------:R-:W-:-:S07]  /*1a050*/  LEPC R20, `(.L_x_8412) ;  /* 0x000000001014794e */ /* 0x000fce0000000000 */
[----:B---3--:R-:W-:Y:S05]  /*1a060*/  CALL.ABS.NOINC R2 ;  /* 0x0000000002007343 */ /* 0x008fea0003c00000 */
.L_x_8412:
[----:B------:R-:W0:Y:S02]  /*1a070*/  LDCU.64 UR4, c[0x0][0x768] ;  /* 0x0000ed00ff0477ac */ /* 0x000e240008000a00 */
[----:B0-----:R-:W-:Y:S01]  /*1a080*/  IADD3 R18, P0, PT, R18, UR4, RZ ;  /* 0x0000000412127c10 */ /* 0x001fe2000ff1e0ff */
[----:B------:R-:W0:Y:S03]  /*1a090*/  LDCU UR4, c[0x0][0x79c] ;  /* 0x0000f380ff0477ac */ /* 0x000e260008000800 */
[----:B------:R-:W-:-:S05]  /*1a0a0*/  IADD3.X R19, PT, PT, RZ, UR5, RZ, P0, !PT ;  /* 0x00000005ff137c10 */ /* 0x000fca00087fe4ff */
[----:B------:R2:W-:Y:S01]  /*1a0b0*/  STG.E.U8 desc[UR36][R18.64], R17 ;  /* 0x0000001112007986 */ /* 0x0005e2000c101124 */
[----:B0-----:R-:W-:Y:S01]  /*1a0c0*/  UISETP.NE.AND UP0, UPT, UR4, 0x1, UPT ;  /* 0x000000010400788c */ /* 0x001fe2000bf05270 */
[----:B--2---:R-:W-:-:S08]  /*1a0d0*/  PRMT R19, R34, 0x7610, R19 ;  /* 0x0000761022137816 */ /* 0x004fd00000000013 */
[----:B------:R-:W-:Y:S05]  /*1a0e0*/  BRA.U !UP0, `(.L_x_8413) ;  /* 0x0000000108407547 */ /* 0x000fea000b800000 */
        /* <DEDUP_REMOVED lines=16> */
.L_x_8413:
[----:B------:R-:W0:Y:S02]  /*1a1f0*/  LDCU.64 UR4, c[0x0][0x768] ;  /* 0x0000ed00ff0477ac */ /* 0x000e240008000a00 */
[----:B0-----:R-:W-:-:S04]  /*1a200*/  IADD3 R16, P0, PT, R16, UR4, RZ ;  /* 0x0000000410107c10 */ /* 0x001fc8000ff1e0ff */
[----:B------:R-:W-:-:S05]  /*1a210*/  IADD3.X R17, PT, PT, RZ, UR5, RZ, P0, !PT ;  /* 0x00000005ff117c10 */ /* 0x000fca00087fe4ff */
[----:B------:R-:W-:Y:S01]  /*1a220*/  STG.E.U8 desc[UR36][R16.64], R19 ;  /* 0x0000001310007986 */ /* 0x000fe2000c101124 */
[----:B------:R-:W-:Y:S05]  /*1a230*/  EXIT ;  /* 0x000000000000794d */ /* 0x000fea0003800000 */
.L_x_8409:
[----:B------:R-:W-:Y:S04]  /*1a240*/  STG.E.64 desc[UR36][R4.64], R36 ;  /* 0x0000002404007986 */ /* 0x000fe8000c101b24 */
[----:B------:R-:W-:Y:S04]  /*1a250*/  STG.E.64 desc[UR36][R4.64+0x8], R30 ;  /* 0x0000081e04007986 */ /* 0x000fe8000c101b24 */
[----:B------:R-:W-:Y:S04]  /*1a260*/  STG.E.64 desc[UR36][R4.64+0x10], R32 ;  /* 0x0000102004007986 */ /* 0x000fe8000c101b24 */
[----:B------:R-:W-:Y:S01]  /*1a270*/  STG.E.64 desc[UR36][R4.64+0x18], R34 ;  /* 0x0000182204007986 */ /* 0x000fe2000c101b24 */
[----:B------:R-:W-:Y:S05]  /*1a280*/  EXIT ;  /* 0x000000000000794d */ /* 0x000fea0003800000 */
.L_x_8414:
        /* <DEDUP_REMOVED lines=15> */
.L_x_8924:


//--------------------- .text._ZN2at6native13reduce_kernelILi512ELi1ENS0_8ReduceOpIhNS0_14func_wrapper_tIhNS0_55_GLOBAL__N__0955718d_22_SparseCsrTensorMath_cu_868dd54514ReductionAddOpIlEEEEjhLi4ELi4EEEEEvT1_ --------------------------
	.section	.text._ZN2at6native13reduce_kernelILi512ELi1ENS0_8ReduceOpIhNS0_14func_wrapper_tIhNS0_55_GLOBAL__N__0955718d_22_SparseCsrTensorMath_cu_868dd54514ReductionAddOpIlEEEEjhLi4ELi4EEEEEvT1_,"ax",@progbits
	.align	128
.text._ZN2at6native13reduce_kernelILi512ELi1ENS0_8ReduceOpIhNS0_14func_wrapper_tIhNS0_55_GLOBAL__N__0955718d_22_SparseCsrTensorMath_cu_868dd54514ReductionAddOpIlEEEEjhLi4ELi4EEEEEvT1_:
        .type           _ZN2at6native13reduce_kernelILi512ELi1ENS0_8ReduceOpIhNS0_14func_wrapper_tIhNS0_55_GLOBAL__N__0955718d_22_SparseCsrTensorMath_cu_868dd54514ReductionAddOpIlEEEEjhLi4ELi4EEEEEvT1_,@function
        .size           _ZN2at6native13reduce_kernelILi512ELi1ENS0_8ReduceOpIhNS0_14func_wrapper_tIhNS0_55_GLOBAL__N__0955718d_22_SparseCsrTensorMath_cu_868dd54514ReductionAddOpIlEEEEjhLi4ELi4EEEEEvT1_,(.L_x_8925 - _ZN2at6native13reduce_kernelILi512ELi1ENS0_8ReduceOpIhNS0_14func_wrapper_tIhNS0_55_GLOBAL__N__0955718d_22_SparseCsrTensorMath_cu_868dd54514ReductionAddOpIlEEEEjhLi4ELi4EEEEEvT1_)
        .other          _ZN2at6native13reduce_kernelILi512ELi1ENS0_8ReduceOpIhNS0_14func_wrapper_tIhNS0_55_GLOBAL__N__0955718d_22_SparseCsrTensorMath_cu_868dd54514ReductionAddOpIlEEEEjhLi4ELi4EEEEEvT1_,@"STO_CUDA_ENTRY STV_DEFAULT"
_ZN2at6native13reduce_kernelILi512ELi1ENS0_8ReduceOpIhNS0_14func_wrapper_tIhNS0_55_GLOBAL__N__0955718d_22_SparseCsrTensorMath_cu_868dd54514ReductionAddOpIlEEEEjhLi4ELi4EEEEEvT1_:
        /* <DEDUP_REMOVED lines=296> */
.L_x_8415:
        /* <DEDUP_REMOVED lines=48> */
[----:B------:R-:W0:Y:S02]  /*1580*/  LDG.E.U8 R2, desc[UR36][R2.64] ;  /* 0x0000002402027981 */ /* 0x000e24000c1e1100 */
[----:B0-----:R-:W-:-:S05]  /*1590*/  IADD3 R9, P0, PT, R2, UR4, RZ ;  /* 0x0000000402097c10 */ /* 0x001fca000ff1e0ff */
[----:B------:R-:W-:-:S08]  /*15a0*/  IMAD.X R8, RZ, RZ, UR5, P0 ;  /* 0x00000005ff087e24 */ /* 0x000fd000080e06ff */
.L_x_8422:
[----:B------:R-:W-:Y:S05]  /*15b0*/  BSYNC.RECONVERGENT B2 ;  /* 0x0000000000027941 */ /* 0x000fea0003800200 */
.L_x_8421:
[----:B------:R-:W-:Y:S02]  /*15c0*/  IADD3 R0, P0, PT, R13, 0x4, RZ ;  /* 0x000000040d007810 */ /* 0x000fe40007f1e0ff */
[----:B------:R-:W-:Y:S02]  /*15d0*/  IADD3 R10, PT, PT, R11, -0x4, R28 ;  /* 0xfffffffc0b0a7810 */ /* 0x000fe40007ffe01c */
[----:B------:R-:W-:-:S09]  /*15e0*/  IADD3.X R5, PT, PT, RZ, R5, RZ, P0, !PT ;  /* 0x00000005ff057210 */ /* 0x000fd200007fe4ff */
.L_x_8420:
[----:B------:R-:W-:Y:S05]  /*15f0*/  BSYNC.RECONVERGENT B1 ;  /* 0x0000000000017941 */ /* 0x000fea0003800200 */
.L_x_8419:
[----:B------:R-:W-:Y:S01]  /*1600*/  LEA R3, R23, 0x3, 0x2 ;  /* 0x0000000317037811 */ /* 0x000fe200078e10ff */
[----:B------:R-:W-:Y:S01]  /*1610*/  BSSY.RECONVERGENT B1, `(.L_x_8423) ;  /* 0x0000026000017945 */ /* 0x000fe20003800200 */
[----:B------:R-:W-:Y:S01]  /*1620*/  ISETP.NE.AND P0, PT, RZ, UR27, PT ;  /* 0x0000001bff007c0c */ /* 0x000fe2000bf05270 */
[--C-:B------:R-:W-:Y:S01]  /*1630*/  IMAD.MOV.U32 R11, RZ, RZ, R25.reuse ;  /* 0x000000ffff0b7224 */ /* 0x100fe200078e0019 */
[----:B------:R-:W-:Y:S02]  /*1640*/  ISETP.GE.U32.AND P2, PT, R3, R10, PT ;  /* 0x0000000a0300720c */ /* 0x000fe40003f46070 */
[----:B------:R-:W-:Y:S02]  /*1650*/  ISETP.NE.AND P1, PT, RZ, UR28, PT ;  /* 0x0000001cff007c0c */ /* 0x000fe4000bf25270 */
[----:B------:R-:W-:Y:S01]  /*1660*/  ISETP.NE.AND P0, PT, R7, RZ, P0 ;  /* 0x000000ff0700720c */ /* 0x000fe20000705270 */
[----:B------:R-:W-:Y:S01]  /*1670*/  IMAD.MOV.U32 R7, RZ, RZ, R25 ;  /* 0x000000ffff077224 */ /* 0x000fe200078e0019 */
[----:B------:R-:W-:-:S02]  /*1680*/  ISETP.NE.AND P1, PT, R4, RZ, P1 ;  /* 0x000000ff0400720c */ /* 0x000fc40000f25270 */
[----:B------:R-:W-:Y:S02]  /*1690*/  MOV R13, R12 ;  /* 0x0000000c000d7202 */ /* 0x000fe40000000f00 */
[----:B------:R-:W-:-:S03]  /*16a0*/  PLOP3.LUT P0, PT, P0, P1, PT, 0xf8, 0x8f ;  /* 0x00000000008f781c */ /* 0x000fc60000703f70 */
[----:B------:R-:W-:Y:S10]  /*16b0*/  @P2 BRA `(.L_x_8424) ;  /* 0x00000000006c2947 */ /* 0x000ff40003800000 */
[----:B------:R-:W-:Y:S01]  /*16c0*/  MOV R13, R12 ;  /* 0x0000000c000d7202 */ /* 0x000fe20000000f00 */
[----:B------:R-:W-:Y:S01]  /*16d0*/  IMAD.MOV.U32 R7, RZ, RZ, R25 ;  /* 0x000000ffff077224 */ /* 0x000fe200078e0019 */
[----:B------:R-:W-:-:S07]  /*16e0*/  MOV R11, R25 ;  /* 0x00000019000b7202 */ /* 0x000fce0000000f00 */
.L_x_8425:
[----:B------:R-:W-:Y:S01]  /*16f0*/  IMAD.MOV.U32 R4, RZ, RZ, R0 ;  /* 0x000000ffff047224 */ /* 0x000fe200078e0000 */
[----:B------:R-:W0:Y:S03]  /*1700*/  LDCU UR4, c[0x0][0x39c] ;  /* 0x00007380ff0477ac */ /* 0x000e260008000800 */
[----:B------:R-:W-:-:S06]  /*1710*/  IMAD.WIDE.U32 R2, R23, 0x4, R4 ;  /* 0x0000000417027825 */ /* 0x000fcc00078e0004 */
[----:B------:R-:W2:Y:S01]  /*1720*/  LDG.E R2, desc[UR36][R2.64] ;  /* 0x0000002402027981 */ /* 0x000ea2000c1e1900 */
[----:B0-----:R-:W-:-:S04]  /*1730*/  IADD3 R23, PT, PT, R23, UR4, RZ ;  /* 0x0000000417177c10 */ /* 0x001fc8000fffe0ff */
[----:B------:R-:W-:-:S04]  /*1740*/  LEA R15, R23, 0x3, 0x2 ;  /* 0x00000003170f7811 */ /* 0x000fc800078e10ff */
[----:B------:R-:W-:Y:S02]  /*1750*/  ISETP.GE.U32.AND P1, PT, R15, R10, PT ;  /* 0x0000000a0f00720c */ /* 0x000fe40003f26070 */
[C---:B--2---:R-:W-:Y:S02]  /*1760*/  PRMT R4, R2.reuse, 0x7770, RZ ;  /* 0x0000777002047816 */ /* 0x044fe400000000ff */
[C---:B------:R-:W-:Y:S02]  /*1770*/  PRMT R15, R2.reuse, 0x7772, RZ ;  /* 0x00007772020f7816 */ /* 0x040fe400000000ff */
[C---:B------:R-:W-:Y:S02]  /*1780*/  PRMT R14, R2.reuse, 0x7771, RZ ;  /* 0x00007771020e7816 */ /* 0x040fe400000000ff */
[----:B------:R-:W-:Y:S02]  /*1790*/  PRMT R18, R2, 0x7773, RZ ;  /* 0x0000777302127816 */ /* 0x000fe400000000ff */
[----:B------:R-:W-:-:S02]  /*17a0*/  LOP3.LUT R4, R4, 0xff, RZ, 0xc0, !PT ;  /* 0x000000ff04047812 */ /* 0x000fc400078ec0ff */
[----:B------:R-:W-:Y:S02]  /*17b0*/  LOP3.LUT R15, R15, 0xff, RZ, 0xc0, !PT ;  /* 0x000000ff0f0f7812 */ /* 0x000fe400078ec0ff */
[----:B------:R-:W-:Y:S02]  /*17c0*/  LOP3.LUT R14, R14, 0xff, RZ, 0xc0, !PT ;  /* 0x000000ff0e0e7812 */ /* 0x000fe400078ec0ff */
[----:B------:R-:W-:Y:S02]  /*17d0*/  LOP3.LUT R3, R18, 0xff, RZ, 0xc0, !PT ;  /* 0x000000ff12037812 */ /* 0x000fe400078ec0ff */
[----:B------:R-:W-:Y:S02]  /*17e0*/  IADD3 R9, P2, PT, R9, R4, RZ ;  /* 0x0000000409097210 */ /* 0x000fe40007f5e0ff */
[----:B------:R-:W-:Y:S02]  /*17f0*/  IADD3 R12, P4, PT, R12, R15, RZ ;  /* 0x0000000f0c0c7210 */ /* 0x000fe40007f9e0ff */
[----:B------:R-:W-:Y:S01]  /*1800*/  IADD3 R13, P3, PT, R13, R14, RZ ;  /* 0x0000000e0d0d7210 */ /* 0x000fe20007f7e0ff */
[----:B------:R-:W-:Y:S01]  /*1810*/  IMAD.X R8, RZ, RZ, R8, P2 ;  /* 0x000000ffff087224 */ /* 0x000fe200010e0608 */
[----:B------:R-:W-:Y:S01]  /*1820*/  IADD3 R24, P5, PT, R24, R3, RZ ;  /* 0x0000000318187210 */ /* 0x000fe20007fbe0ff */
[----:B------:R-:W-:Y:S01]  /*1830*/  IMAD.X R7, RZ, RZ, R7, P4 ;  /* 0x000000ffff077224 */ /* 0x000fe200020e0607 */
[----:B------:R-:W-:-:S02]  /*1840*/  IADD3.X R11, PT, PT, RZ, R11, RZ, P3, !PT ;  /* 0x0000000bff0b7210 */ /* 0x000fc40001ffe4ff */
[----:B------:R-:W-:Y:S01]  /*1850*/  IADD3.X R25, PT, PT, RZ, R25, RZ, P5, !PT ;  /* 0x00000019ff197210 */ /* 0x000fe20002ffe4ff */
[----:B------:R-:W-:Y:S08]  /*1860*/  @!P1 BRA `(.L_x_8425) ;  /* 0xfffffffc00a09947 */ /* 0x000ff0000383ffff */
.L_x_8424:
[----:B------:R-:W-:Y:S05]  /*1870*/  BSYNC.RECONVERGENT B1 ;  /* 0x0000000000017941 */ /* 0x000fea0003800200 */
.L_x_8423:
        /* <DEDUP_REMOVED lines=8> */
[----:B------:R-:W2:Y:S02]  /*1900*/  LDG.E.U8 R2, desc[UR36][R2.64] ;  /* 0x0000002402027981 */ /* 0x000ea4000c1e1100 */
[----:B--2---:R-:W-:-:S04]  /*1910*/  IADD3 R9, P0, PT, R2, R9, RZ ;  /* 0x0000000902097210 */ /* 0x004fc80007f1e0ff */
[----:B------:R-:W-:-:S09]  /*1920*/  IADD3.X R8, PT, PT, RZ, R8, RZ, P0, !PT ;  /* 0x00000008ff087210 */ /* 0x000fd200007fe4ff */
.L_x_8427:
[----:B------:R-:W-:Y:S05]  /*1930*/  BSYNC.RECONVERGENT B1 ;  /* 0x0000000000017941 */ /* 0x000fea0003800200 */
.L_x_8426:
[----:B------:R-:W-:-:S04]  /*1940*/  IADD3 R9, P0, P1, R12, R13, R9 ;  /* 0x0000000d0c097210 */ /* 0x000fc8000791e009 */
[----:B------:R-:W-:Y:S02]  /*1950*/  IADD3 R24, P2, PT, R24, R9, RZ ;  /* 0x0000000918187210 */ /* 0x000fe40007f5e0ff */
[----:B------:R-:W-:-:S05]  /*1960*/  IADD3.X R8, PT, PT, R7, R11, R8, P0, P1 ;  /* 0x0000000b07087210 */ /* 0x000fca00007e2408 */
[----:B------:R-:W-:Y:S01]  /*1970*/  IMAD.X R25, R25, 0x1, R8, P2 ;  /* 0x0000000119197824 */ /* 0x000fe200010e0608 */
[----:B------:R-:W-:Y:S06]  /*1980*/  BRA `(.L_x_8417) ;  /* 0x0000009400f87947 */ /* 0x000fec0003800000 */
.L_x_8418:
        /* <DEDUP_REMOVED lines=23> */
.L_x_8432:
        /* <DEDUP_REMOVED lines=18> */
[----:B--2---:R-:W-:Y:S02]  /*1c20*/  LOP3.LUT R27, R2, 0xff, RZ, 0xc0, !PT ;  /* 0x000000ff021b7812 */ /* 0x004fe400078ec0ff */
[----:B---3--:R-:W-:Y:S02]  /*1c30*/  LOP3.LUT R22, R6, 0xff, RZ, 0xc0, !PT ;  /* 0x000000ff06167812 */ /* 0x008fe400078ec0ff */
[----:B----4-:R-:W-:Y:S02]  /*1c40*/  LOP3.LUT R25, R9, 0xff, RZ, 0xc0, !PT ;  /* 0x000000ff09197812 */ /* 0x010fe400078ec0ff */
[----:B-----5:R-:W-:Y:S02]  /*1c50*/  LOP3.LUT R3, R21, 0xff, RZ, 0xc0, !PT ;  /* 0x000000ff15037812 */ /* 0x020fe400078ec0ff */
[----:B------:R-:W-:-:S02]  /*1c60*/  IADD3 R13, P2, PT, R13, R22, RZ ;  /* 0x000000160d0d7210 */ /* 0x000fc40007f5e0ff */
[----:B------:R-:W-:Y:S02]  /*1c70*/  IADD3 R24, P4, PT, R24, R3, RZ ;  /* 0x0000000318187210 */ /* 0x000fe40007f9e0ff */
[----:B------:R-:W-:Y:S02]  /*1c80*/  IADD3 R14, P1, PT, R14, R27, RZ ;  /* 0x0000001b0e0e7210 */ /* 0x000fe40007f3e0ff */
[----:B------:R-:W-:Y:S01]  /*1c90*/  IADD3 R12, P3, PT, R12, R25, RZ ;  /* 0x000000190c0c7210 */ /* 0x000fe20007f7e0ff */
[----:B------:R-:W-:Y:S01]  /*1ca0*/  IMAD.X R19, RZ, RZ, R19, P2 ;  /* 0x000000ffff137224 */ /* 0x000fe200010e0613 */
[----:B------:R-:W-:Y:S01]  /*1cb0*/  IADD3.X R20, PT, PT, RZ, R20, RZ, P1, !PT ;  /* 0x00000014ff147210 */ /* 0x000fe20000ffe4ff */
[----:B------:R-:W-:Y:S01]  /*1cc0*/  IMAD.X R15, RZ, RZ, R15, P4 ;  /* 0x000000ffff0f7224 */ /* 0x000fe200020e060f */
[----:B------:R-:W-:Y:S01]  /*1cd0*/  IADD3.X R18, PT, PT, RZ, R18, RZ, P3, !PT ;  /* 0x00000012ff127210 */ /* 0x000fe20001ffe4ff */
[----:B------:R-:W-:Y:S08]  /*1ce0*/  @!P0 BRA `(.L_x_8432) ;  /* 0xfffffffc00848947 */ /* 0x000ff0000383ffff */
[----:B------:R-:W-:Y:S05]  /*1cf0*/  BSYNC.RECONVERGENT B2 ;  /* 0x0000000000027941 */ /* 0x000fea0003800200 */
.L_x_8431:
[----:B------:R-:W-:Y:S02]  /*1d00*/  PRMT R11, R2, 0x7610, R11 ;  /* 0x00007610020b7816 */ /* 0x000fe4000000000b */
[----:B------:R-:W-:Y:S02]  /*1d10*/  PRMT R10, R6, 0x7610, R10 ;  /* 0x00007610060a7816 */ /* 0x000fe4000000000a */
[----:B------:R-:W-:-:S07]  /*1d20*/  PRMT R8, R21, 0x7610, R8 ;  /* 0x0000761015087816 */ /* 0x000fce0000000008 */
.L_x_8430:
[----:B------:R-:W-:Y:S05]  /*1d30*/  BSYNC.RECONVERGENT B1 ;  /* 0x0000000000017941 */ /* 0x000fea0003800200 */
.L_x_8429:
        /* <DEDUP_REMOVED lines=23> */
.L_x_8434:
[----:B------:R-:W-:Y:S05]  /*1eb0*/  BSYNC.RECONVERGENT B1 ;  /* 0x0000000000017941 */ /* 0x000fea0003800200 */
.L_x_8433:
[----:B------:R-:W-:Y:S04]  /*1ec0*/  BSSY.RECONVERGENT B1, `(.L_x_8435) ;  /* 0x0000016000017945 */ /* 0x000fe80003800200 */
[----:B------:R-:W-:Y:S05]  /*1ed0*/  @P0 BRA `(.L_x_8436) ;  /* 0x0000000000500947 */ /* 0x000fea0003800000 */
[----:B0-----:R-:W-:Y:S01]  /*1ee0*/  IMAD.IADD R3, R23, 0x1, R4 ;  /* 0x0000000117037824 */ /* 0x001fe200078e0204 */
[----:B-----5:R-:W-:-:S04]  /*1ef0*/  LOP3.LUT R11, R11, 0xff, RZ, 0xc0, !PT ;  /* 0x000000ff0b0b7812 */ /* 0x020fc800078ec0ff */
[----:B------:R-:W-:Y:S02]  /*1f00*/  ISETP.GE.U32.AND P0, PT, R3, R28, PT ;  /* 0x0000001c0300720c */ /* 0x000fe40003f06070 */
[----:B------:R-:W-:-:S04]  /*1f10*/  IADD3 R14, P1, PT, R11, R14, RZ ;  /* 0x0000000e0b0e7210 */ /* 0x000fc80007f3e0ff */
[----:B------:R-:W-:-:S07]  /*1f20*/  IADD3.X R20, PT, PT, RZ, R20, RZ, P1, !PT ;  /* 0x00000014ff147210 */ /* 0x000fce0000ffe4ff */
[----:B------:R-:W-:Y:S05]  /*1f30*/  @P0 BRA `(.L_x_8436) ;  /* 0x0000000000380947 */ /* 0x000fea0003800000 */
[----:B------:R-:W-:Y:S01]  /*1f40*/  IMAD.IADD R3, R3, 0x1, R4 ;  /* 0x0000000103037824 */ /* 0x000fe200078e0204 */
[----:B------:R-:W-:-:S04]  /*1f50*/  LOP3.LUT R10, R10, 0xff, RZ, 0xc0, !PT ;  /* 0x000000ff0a0a7812 */ /* 0x000fc800078ec0ff */
        /* <DEDUP_REMOVED lines=9> */
[----:B------:R-:W-:-:S04]  /*1ff0*/  @!P0 LOP3.LUT R3, R8, 0xff, RZ, 0xc0, !PT ;  /* 0x000000ff08038812 */ /* 0x000fc800078ec0ff */
[----:B------:R-:W-:-:S05]  /*2000*/  @!P0 IADD3 R24, P2, PT, R3, R24, RZ ;  /* 0x0000001803188210 */ /* 0x000fca0007f5e0ff */
[----:B------:R-:W-:-:S08]  /*2010*/  @!P0 IMAD.X R15, RZ, RZ, R15, P2 ;  /* 0x000000ffff0f8224 */ /* 0x000fd000010e060f */
.L_x_8436:
[----:B------:R-:W-:Y:S05]  /*2020*/  BSYNC.RECONVERGENT B1 ;  /* 0x0000000000017941 */ /* 0x000fea0003800200 */
.L_x_8435:
[----:B------:R-:W-:-:S04]  /*2030*/  IADD3 R13, P0, P1, R12, R13, R14 ;  /* 0x0000000d0c0d7210 */ /* 0x000fc8000791e00e */
[----:B------:R-:W-:Y:S02]  /*2040*/  IADD3 R24, P2, PT, R24, R13, RZ ;  /* 0x0000000d18187210 */ /* 0x000fe40007f5e0ff */
[----:B------:R-:W-:-:S04]  /*2050*/  IADD3.X R18, PT, PT, R18, R19, R20, P0, P1 ;  /* 0x0000001312127210 */ /* 0x000fc800007e2414 */
[----:B------:R-:W-:Y:S01]  /*2060*/  IADD3.X R25, PT, PT, R15, R18, RZ, P2, !PT ;  /* 0x000000120f197210 */ /* 0x000fe200017fe4ff */
[----:B------:R-:W-:Y:S06]  /*2070*/  BRA `(.L_x_8417) ;  /* 0x00000090003c7947 */ /* 0x000fec0003800000 */
.L_x_8428:
        /* <DEDUP_REMOVED lines=20> */
.L_x_8441:
[C---:B------:R-:W-:Y:S02]  /*21c0*/  IMAD.IADD R3, R23.reuse, 0x1, R18 ;  /* 0x0000000117037824 */ /* 0x040fe400078e0212 */
[----:B------:R-:W-:-:S03]  /*21d0*/  IMAD R9, R23, R4, RZ ;  /* 0x0000000417097224 */ /* 0x000fc600078e02ff */
[C---:B------:R-:W-:Y:S01]  /*21e0*/  IADD3 R7, PT, PT, R3.reuse, R18, RZ ;  /* 0x0000001203077210 */ /* 0x040fe20007ffe0ff */
[----:B------:R-:W-:Y:S01]  /*21f0*/  IMAD R3, R3, R4, RZ ;  /* 0x0000000403037224 */ /* 0x000fe200078e02ff */
[----:B------:R-:W-:-:S03]  /*2200*/  IADD3 R2, P0, PT, R9, R0, RZ ;  /* 0x0000000009027210 */ /* 0x000fc60007f1e0ff */
[----:B------:R-:W-:Y:S01]  /*2210*/  IMAD.IADD R23, R7, 0x1, R18 ;  /* 0x0000000107177824 */ /* 0x000fe200078e0212 */
[----:B------:R-:W-:Y:S01]  /*2220*/  IADD3 R6, P1, PT, R3, R0, RZ ;  /* 0x0000000003067210 */ /* 0x000fe20007f3e0ff */
[-C--:B------:R-:W-:Y:S01]  /*2230*/  IMAD R7, R7, R4.reuse, RZ ;  /* 0x0000000407077224 */ /* 0x080fe200078e02ff */
[----:B------:R-:W-:Y:S01]  /*2240*/  IADD3.X R3, PT, PT, RZ, R5, RZ, P0, !PT ;  /* 0x00000005ff037210 */ /* 0x000fe200007fe4ff */
[----:B------:R-:W-:-:S03]  /*2250*/  IMAD R11, R23, R4, RZ ;  /* 0x00000004170b7224 */ /* 0x000fc600078e02ff */
[-C--:B------:R-:W-:Y:S01]  /*2260*/  IADD3 R8, P0, PT, R7, R0.reuse, RZ ;  /* 0x0000000007087210 */ /* 0x080fe20007f1e0ff */
[----:B------:R-:W-:Y:S01]  /*2270*/  IMAD.X R7, RZ, RZ, R5, P1 ;  /* 0x000000ffff077224 */ /* 0x000fe200008e0605 */
[----:B------:R-:W-:Y:S01]  /*2280*/  IADD3 R10, P1, PT, R11, R0, RZ ;  /* 0x000000000b0a7210 */ /* 0x000fe20007f3e0ff */
[----:B------:R-:W2:Y:S01]  /*2290*/  LDG.E.U8 R2, desc[UR36][R2.64] ;  /* 0x0000002402027981 */ /* 0x000ea2000c1e1100 */
[----:B------:R-:W-:-:S03]  /*22a0*/  IADD3.X R9, PT, PT, RZ, R5, RZ, P0, !PT ;  /* 0x00000005ff097210 */ /* 0x000fc600007fe4ff */
[----:B------:R-:W-:Y:S01]  /*22b0*/  IMAD.X R11, RZ, RZ, R5, P1 ;  /* 0x000000ffff0b7224 */ /* 0x000fe200008e0605 */
[----:B------:R-:W3:Y:S04]  /*22c0*/  LDG.E.U8 R6, desc[UR36][R6.64] ;  /* 0x0000002406067981 */ /* 0x000ee8000c1e1100 */
[----:B------:R-:W4:Y:S04]  /*22d0*/  LDG.E.U8 R8, desc[UR36][R8.64] ;  /* 0x0000002408087981 */ /* 0x000f28000c1e1100 */
[----:B------:R-:W5:Y:S01]  /*22e0*/  LDG.E.U8 R11, desc[UR36][R10.64] ;  /* 0x000000240a0b7981 */ /* 0x000f62000c1e1100 */
[----:B------:R-:W-:-:S05]  /*22f0*/  IADD3 R23, PT, PT, R23, R18, RZ ;  /* 0x0000001217177210 */ /* 0x000fca0007ffe0ff */
        /* <DEDUP_REMOVED lines=16> */
.L_x_8440:
[----:B------:R-:W-:Y:S02]  /*2400*/  PRMT R9, R6, 0x7610, R9 ;  /* 0x0000761006097816 */ /* 0x000fe40000000009 */
[----:B------:R-:W-:Y:S02]  /*2410*/  PRMT R10, R2, 0x7610, R10 ;  /* 0x00007610020a7816 */ /* 0x000fe4000000000a */
[----:B------:R-:W-:Y:S02]  /*2420*/  PRMT R7, R8, 0x7610, R7 ;  /* 0x0000761008077816 */ /* 0x000fe40000000007 */
[----:B------:R-:W-:-:S07]  /*2430*/  PRMT R6, R11, 0x7610, R6 ;  /* 0x000076100b067816 */ /* 0x000fce0000000006 */
.L_x_8439:
[----:B------:R-:W-:Y:S05]  /*2440*/  BSYNC.RECONVERGENT B1 ;  /* 0x0000000000017941 */ /* 0x000fea0003800200 */
.L_x_8438:
        /* <DEDUP_REMOVED lines=20> */
[----:B------:R-:W-:-:S11]  /*2590*/  IADD3 R2, P2, PT, R11, R0, RZ ;  /* 0x000000000b027210 */ /* 0x000fd60007f5e0ff */
[----:B------:R-:W-:-:S05]  /*25a0*/  @!P1 IMAD R3, R3, R4, RZ ;  /* 0x0000000403039224 */ /* 0x000fca00078e02ff */
[----:B------:R-:W-:Y:S02]  /*25b0*/  @!P1 IADD3 R4, P3, PT, R3, R0, RZ ;  /* 0x0000000003049210 */ /* 0x000fe40007f7e0ff */
[----:B------:R-:W-:-:S03]  /*25c0*/  IADD3.X R3, PT, PT, RZ, R5, RZ, P2, !PT ;  /* 0x00000005ff037210 */ /* 0x000fc600017fe4ff */
[----:B------:R-:W-:Y:S02]  /*25d0*/  @!P1 IMAD.X R5, RZ, RZ, R5, P3 ;  /* 0x000000ffff059224 */ /* 0x000fe400018e0605 */
[----:B------:R0:W5:Y:S04]  /*25e0*/  LDG.E.U8 R7, desc[UR36][R2.64] ;  /* 0x0000002402077981 */ /* 0x000168000c1e1100 */
[----:B------:R0:W5:Y:S02]  /*25f0*/  @!P1 LDG.E.U8 R6, desc[UR36][R4.64] ;  /* 0x0000002404069981 */ /* 0x000164000c1e1100 */
.L_x_8443:
[----:B------:R-:W-:Y:S05]  /*2600*/  BSYNC.RECONVERGENT B1 ;  /* 0x0000000000017941 */ /* 0x000fea0003800200 */
.L_x_8442:
[----:B------:R-:W-:Y:S04]  /*2610*/  BSSY.RECONVERGENT B1, `(.L_x_8444) ;  /* 0x0000016000017945 */ /* 0x000fe80003800200 */
[----:B------:R-:W-:Y:S05]  /*2620*/  @P0 BRA `(.L_x_8445) ;  /* 0x0000000000500947 */ /* 0x000fea0003800000 */
[----:B0-----:R-:W-:Y:S02]  /*2630*/  IADD3 R3, PT, PT, R23, R18, RZ ;  /* 0x0000001217037210 */ /* 0x001fe40007ffe0ff */
[----:B-----5:R-:W-:Y:S02]  /*2640*/  LOP3.LUT R10, R10, 0xff, RZ, 0xc0, !PT ;  /* 0x000000ff0a0a7812 */ /* 0x020fe400078ec0ff */
[----:B------:R-:W-:Y:S02]  /*2650*/  ISETP.GE.U32.AND P0, PT, R3, R28, PT ;  /* 0x0000001c0300720c */ /* 0x000fe40003f06070 */
[----:B------:R-:W-:-:S05]  /*2660*/  IADD3 R21, P1, PT, R10, R21, RZ ;  /* 0x000000150a157210 */ /* 0x000fca0007f3e0ff */
[----:B------:R-:W-:-:S06]  /*2670*/  IMAD.X R15, RZ, RZ, R15, P1 ;  /* 0x000000ffff0f7224 */ /* 0x000fcc00008e060f */
[----:B------:R-:W-:Y:S05]  /*2680*/  @P0 BRA `(.L_x_8445) ;  /* 0x0000000000380947 */ /* 0x000fea0003800000 */
[----:B------:R-:W-:Y:S02]  /*2690*/  IADD3 R3, PT, PT, R3, R18, RZ ;  /* 0x0000001203037210 */ /* 0x000fe40007ffe0ff */
[----:B------:R-:W-:Y:S02]  /*26a0*/  LOP3.LUT R9, R9, 0xff, RZ, 0xc0, !PT ;  /* 0x000000ff09097812 */ /* 0x000fe400078ec0ff */
        /* <DEDUP_REMOVED lines=9> */
[----:B------:R-:W-:-:S04]  /*2740*/  @!P0 LOP3.LUT R3, R6, 0xff, RZ, 0xc0, !PT ;  /* 0x000000ff06038812 */ /* 0x000fc800078ec0ff */
[----:B------:R-:W-:-:S04]  /*2750*/  @!P0 IADD3 R24, P2, PT, R3, R24, RZ ;  /* 0x0000001803188210 */ /* 0x000fc80007f5e0ff */
[----:B------:R-:W-:-:S09]  /*2760*/  @!P0 IADD3.X R12, PT, PT, RZ, R12, RZ, P2, !PT ;  /* 0x0000000cff0c8210 */ /* 0x000fd200017fe4ff */
.L_x_8445:
[----:B------:R-:W-:Y:S05]  /*2770*/  BSYNC.RECONVERGENT B1 ;  /* 0x0000000000017941 */ /* 0x000fea0003800200 */
.L_x_8444:
[----:B------:R-:W-:-:S04]  /*2780*/  IADD3 R19, P0, P1, R19, R20, R21 ;  /* 0x0000001413137210 */ /* 0x000fc8000791e015 */
[----:B------:R-:W-:Y:S02]  /*2790*/  IADD3 R24, P2, PT, R24, R19, RZ ;  /* 0x0000001318187210 */ /* 0x000fe40007f5e0ff */
[----:B------:R-:W-:-:S05]  /*27a0*/  IADD3.X R13, PT, PT, R13, R14, R15, P0, P1 ;  /* 0x0000000e0d0d7210 */ /* 0x000fca00007e240f */
[----:B------:R-:W-:Y:S01]  /*27b0*/  IMAD.X R25, R12, 0x1, R13, P2 ;  /* 0x000000010c197824 */ /* 0x000fe200010e060d */
[----:B------:R-:W-:Y:S06]  /*27c0*/  BRA `(.L_x_8417) ;  /* 0x0000008800687947 */ /* 0x000fec0003800000 */
.L_x_8437:
[----:B------:R-:W0:Y:S01]  /*27d0*/  LDCU UR4, c[0x0][0x39c] ;  /* 0x00007380ff0477ac */ /* 0x000e220008000800 */
[----:B------:R-:W1:Y:S01]  /*27e0*/  LDC R21, c[0x0][0x388] ;  /* 0x0000e200ff157b82 */ /* 0x000e620000000800 */
[----:B------:R-:W-:Y:S01]  /*27f0*/  BSSY.RECONVERGENT B1, `(.L_x_8446) ;  /* 0x0000402000017945 */ /* 0x000fe20003800200 */
[----:B------:R-:W-:-:S06]  /*2800*/  IMAD.MOV.U32 R25, RZ, RZ, R23 ;  /* 0x000000ffff197224 */ /* 0x000fcc00078e0017 */
[----:B------:R-:W2:Y:S01]  /*2810*/  LDC R9, c[0x0][0x38c] ;  /* 0x0000e300ff097b82 */ /* 0x000ea20000000800 */
[----:B0-----:R-:W-:-:S05]  /*2820*/  MOV R26, UR4 ;  /* 0x00000004001a7c02 */ /* 0x001fca0008000f00 */
[----:B------:R-:W-:Y:S01]  /*2830*/  IMAD R5, R26, 0x3, R23 ;  /* 0x000000031a057824 */ /* 0x000fe200078e0217 */
[-C--:B-1----:R-:W-:Y:S01]  /*2840*/  MOV R24, R21.reuse ;  /* 0x0000001500187202 */ /* 0x082fe20000000f00 */
[----:B------:R-:W-:Y:S01]  /*2850*/  IMAD.MOV.U32 R23, RZ, RZ, R21 ;  /* 0x000000ffff177224 */ /* 0x000fe200078e0015 */
[----:B------:R-:W-:Y:S02]  /*2860*/  MOV R22, R21 ;  /* 0x0000001500167202 */ /* 0x000fe40000000f00 */
[----:B------:R-:W-:Y:S01]  /*2870*/  ISETP.GE.U32.AND P0, PT, R5, R28, PT ;  /* 0x0000001c0500720c */ /* 0x000fe20003f06070 */
[--C-:B--2---:R-:W-:Y:S01]  /*2880*/  IMAD.MOV.U32 R20, RZ, RZ, R9.reuse ;  /* 0x000000ffff147224 */ /* 0x104fe200078e0009 */
[----:B------:R-:W-:Y:S01]  /*2890*/  MOV R11, R9 ;  /* 0x00000009000b7202 */ /* 0x000fe20000000f00 */
[----:B------:R-:W-:-:S10]  /*28a0*/  IMAD.MOV.U32 R10, RZ, RZ, R9 ;  /* 0x000000ffff0a7224 */ /* 0x000fd400078e0009 */
[----:B------:R-:W-:Y:S05]  /*28b0*/  @P0 BRA `(.L_x_8447) ;  /* 0x0000003c00d40947 */ /* 0x000fea0003800000 */
[----:B------:R-:W-:-:S13]  /*28c0*/  ISETP.NE.AND P0, PT, R7, RZ, PT ;  /* 0x000000ff0700720c */ /* 0x000fda0003f05270 */
[----:B------:R0:W5:Y:S01]  /*28d0*/  @!P0 LDG.E.U8 R0, desc[UR36][R2.64] ;  /* 0x0000002402008981 */ /* 0x000162000c1e1100 */
        /* <DEDUP_REMOVED lines=9> */
.L_x_8453:
        /* <DEDUP_REMOVED lines=290> */
.L_x_8449:
[----:B------:R-:W-:Y:S01]  /*3b90*/  IADD3 R4, P2, PT, R15, R2, RZ ;  /* 0x000000020f047210 */ /* 0x000fe20007f5e0ff */
[----:B0-----:R-:W-:Y:S01]  /*3ba0*/  VIADD R13, R25, UR4 ;  /* 0x00000004190d7c36 */ /* 0x001fe20008000000 */
        /* <DEDUP_REMOVED lines=227> */
.L_x_8450:
[----:B------:R-:W-:Y:S01]  /*49e0*/  IADD3 R4, P2, PT, R15, R2, RZ ;  /* 0x000000020f047210 */ /* 0x000fe20007f5e0ff */
[----:B------:R-:W-:Y:S01]  /*49f0*/  IMAD.MOV.U32 R12, RZ, RZ, RZ ;  /* 0x000000ffff0c7224 */ /* 0x000fe200078e00ff */
[----:B------:R-:W-:Y:S01]  /*4a00*/  IADD3 R13, PT, PT, R13, UR4, RZ ;  /* 0x000000040d0d7c10 */ /* 0x000fe2000fffe0ff */
        /* <DEDUP_REMOVED lines=226> */
.L_x_8451:
[----:B------:R-:W-:Y:S01]  /*5830*/  IADD3 R12, P2, PT, R19, R2, RZ ;  /* 0x00000002130c7210 */ /* 0x000fe20007f5e0ff */
[----:B------:R-:W-:Y:S01]  /*5840*/  VIADD R4, R25, UR4 ;  /* 0x0000000419047c36 */ /* 0x000fe20008000000 */
[----:B------:R-:W0:Y:S02]  /*5850*/  LDCU UR52, c[0x0][0x3d4] ;  /* 0x00007a80ff3477ac */ /* 0x000e240008000800 */
[----:B------:R-:W-:-:S05]  /*5860*/  IADD3.X R13, PT, PT, RZ, R3, RZ, P2, !PT ;  /* 0x00000003ff0d7210 */ /* 0x000fca00017fe4ff */
[----:B------:R1:W5:Y:S01]  /*5870*/  LDG.E.U8 R18, desc[UR36][R12.64] ;  /* 0x000000240c127981 */ /* 0x000362000c1e1100 */
[----:B------:R-:W-:-:S05]  /*5880*/  IADD3 R4, PT, PT, R4, UR4, RZ ;  /* 0x0000000404047c10 */ /* 0x000fca000fffe0ff */
[----:B------:R-:W-:Y:S01]  /*5890*/  VIADD R5, R4, UR4 ;  /* 0x0000000404057c36 */ /* 0x000fe20008000000 */
[----:B------:R-:W-:-:S05]  /*58a0*/  MOV R4, RZ ;  /* 0x000000ff00047202 */ /* 0x000fca0000000f00 */
[----:B------:R-:W-:-:S05]  /*58b0*/  IMAD.HI.U32 R27, R5, UR30, R4 ;  /* 0x0000001e051b7c27 */ /* 0x000fca000f8e0004 */
[----:B------:R-:W-:-:S05]  /*58c0*/  SHF.R.U32.HI R27, RZ, UR31, R27 ;  /* 0x0000001fff1b7c19 */ /* 0x000fca000801161b */
[----:B------:R-:W-:-:S04]  /*58d0*/  IMAD.MOV R4, RZ, RZ, -R27 ;  /* 0x000000ffff047224 */ /* 0x000fc800078e0a1b */
        /* <DEDUP_REMOVED lines=208> */
[----:B0-----:R-:W-:-:S05]  /*65e0*/  IMAD.HI.U32 R12, R27, UR7, R12 ;  /* 0x000000071b0c7c27 */ /* 0x001fca000f8e000c */
[----:B------:R-:W-:Y:S02]  /*65f0*/  SHF.R.U32.HI R13, RZ, UR25, R12 ;  /* 0x00000019ff0d7c19 */ /* 0x000fe4000801160c */
[----:B------:R-:W-:Y:S02]  /*6600*/  @P1 MOV R12, RZ ;  /* 0x000000ff000c1202 */ /* 0x000fe40000000f00 */
[----:B------:R-:W-:-:S05]  /*6610*/  IADD3 R26, PT, PT, -R13, RZ, RZ ;  /* 0x000000ff0d1a7210 */ /* 0x000fca0007ffe1ff */
[----:B------:R-:W-:Y:S02]  /*6620*/  IMAD R26, R26, UR6, R27 ;  /* 0x000000061a1a7c24 */ /* 0x000fe4000f8e021b */
[----:B-1----:R-:W-:Y:S02]  /*6630*/  @P1 IMAD.HI.U32 R28, R13, R4, R12 ;  /* 0x000000040d1c1227 */ /* 0x002fe400078e000c */
[----:B------:R-:W0:Y:S02]  /*6640*/  @P1 LDC R12, c[0x0][0x4f4] ;  /* 0x00013d00ff0c1b82 */ /* 0x000e240000000800 */
[----:B------:R-:W-:Y:S01]  /*6650*/  IMAD R19, R26, UR26, R19 ;  /* 0x0000001a1a137c24 */ /* 0x000fe2000f8e0213 */
[----:B------:R-:W-:-:S05]  /*6660*/  @P1 SHF.R.U32.HI R5, RZ, R5, R28 ;  /* 0x00000005ff051219 */ /* 0x000fca000001161c */
[----:B------:R-:W1:Y:S01]  /*6670*/  @P1 LDC R4, c[0x0][0x560] ;  /* 0x00015800ff041b82 */ /* 0x000e620000000800 */
[----:B------:R-:W-:-:S04]  /*6680*/  @P1 IMAD.MOV R5, RZ, RZ, -R5 ;  /* 0x000000ffff051224 */ /* 0x000fc800078e0a05 */
[----:B0-----:R-:W-:-:S04]  /*6690*/  @P1 IMAD R12, R12, R5, R13 ;  /* 0x000000050c0c1224 */ /* 0x001fc800078e020d */
[----:B-1----:R-:W-:-:S07]  /*66a0*/  @P1 IMAD R19, R12, R4, R19 ;  /* 0x000000040c131224 */ /* 0x002fce00078e0213 */
.L_x_8452:
[----:B------:R-:W-:-:S04]  /*66b0*/  IADD3 R4, P1, PT, R19, R2, RZ ;  /* 0x0000000213047210 */ /* 0x000fc80007f3e0ff */
[----:B------:R-:W-:-:S05]  /*66c0*/  IADD3.X R5, PT, PT, RZ, R3, RZ, P1, !PT ;  /* 0x00000003ff057210 */ /* 0x000fca0000ffe4ff */
[----:B------:R1:W5:Y:S04]  /*66d0*/  LDG.E.U8 R4, desc[UR36][R4.64] ;  /* 0x0000002404047981 */ /* 0x000368000c1e1100 */
.L_x_8448:
[----:B------:R-:W2:Y:S01]  /*66e0*/  LDCU UR5, c[0x0][0x394] ;  /* 0x00007280ff0577ac */ /* 0x000ea20008000800 */
[----:B0-----:R-:W-:Y:S02]  /*66f0*/  MOV R26, UR4 ;  /* 0x00000004001a7c02 */ /* 0x001fe40008000f00 */
[----:B-1---5:R-:W-:Y:S02]  /*6700*/  LOP3.LUT R5, R15, 0xff, RZ, 0xc0, !PT ;  /* 0x000000ff0f057812 */ /* 0x022fe400078ec0ff */
[----:B------:R-:W-:Y:S01]  /*6710*/  LOP3.LUT R12, R6, 0xff, RZ, 0xc0, !PT ;  /* 0x000000ff060c7812 */ /* 0x000fe200078ec0ff */
[----:B------:R-:W-:Y:S01]  /*6720*/  IMAD R25, R26, 0x4, R25 ;  /* 0x000000041a197824 */ /* 0x000fe200078e0219 */
[----:B------:R-:W-:Y:S02]  /*6730*/  IADD3 R22, P3, PT, R22, R5, RZ ;  /* 0x0000000516167210 */ /* 0x000fe40007f7e0ff */
[----:B------:R-:W-:Y:S01]  /*6740*/  IADD3 R21, P2, PT, R21, R12, RZ ;  /* 0x0000000c15157210 */ /* 0x000fe20007f5e0ff */
[----:B------:R-:W-:Y:S01]  /*6750*/  IMAD R5, R26, 0x3, R25 ;  /* 0x000000031a057824 */ /* 0x000fe200078e0219 */
[----:B------:R-:W-:Y:S01]  /*6760*/  LOP3.LUT R12, R18, 0xff, RZ, 0xc0, !PT ;  /* 0x000000ff120c7812 */ /* 0x000fe200078ec0ff */
[----:B------:R-:W-:Y:S01]  /*6770*/  IMAD.X R10, RZ, RZ, R10, P3 ;  /* 0x000000ffff0a7224 */ /* 0x000fe200018e060a */
[----:B------:R-:W-:-:S02]  /*6780*/  LOP3.LUT R13, R4, 0xff, RZ, 0xc0, !PT ;  /* 0x000000ff040d7812 */ /* 0x000fc400078ec0ff */
[----:B------:R-:W-:Y:S02]  /*6790*/  IADD3 R23, P4, PT, R23, R12, RZ ;  /* 0x0000000c17177210 */ /* 0x000fe40007f9e0ff */
[----:B------:R-:W-:Y:S02]  /*67a0*/  IADD3 R24, P5, PT, R24, R13, RZ ;  /* 0x0000000d18187210 */ /* 0x000fe40007fbe0ff */
[----:B--2---:R-:W-:Y:S02]  /*67b0*/  MOV R28, UR5 ;  /* 0x00000005001c7c02 */ /* 0x004fe40008000f00 */
[----:B------:R-:W-:Y:S02]  /*67c0*/  IADD3.X R9, PT, PT, RZ, R9, RZ, P2, !PT ;  /* 0x00000009ff097210 */ /* 0x000fe400017fe4ff */
[----:B------:R-:W-:Y:S02]  /*67d0*/  ISETP.GE.U32.AND P1, PT, R5, R28, PT ;  /* 0x0000001c0500720c */ /* 0x000fe40003f26070 */
[----:B------:R-:W-:-:S02]  /*67e0*/  IADD3.X R11, PT, PT, RZ, R11, RZ, P4, !PT ;  /* 0x0000000bff0b7210 */ /* 0x000fc400027fe4ff */
[----:B------:R-:W-:-:S09]  /*67f0*/  IADD3.X R20, PT, PT, RZ, R20, RZ, P5, !PT ;  /* 0x00000014ff147210 */ /* 0x000fd20002ffe4ff */
[----:B------:R-:W-:Y:S05]  /*6800*/  @!P1 BRA `(.L_x_8453) ;  /* 0xffffffc000589947 */ /* 0x000fea000383ffff */
.L_x_8447:
[----:B------:R-:W-:Y:S05]  /*6810*/  BSYNC.RECONVERGENT B1 ;  /* 0x0000000000017941 */ /* 0x000fea0003800200 */
.L_x_8446:
        /* <DEDUP_REMOVED lines=287> */
.L_x_8457:
[----:B------:R-:W-:Y:S01]  /*7a10*/  MOV R12, R6 ;  /* 0x00000006000c7202 */ /* 0x000fe20000000f00 */
[----:B------:R-:W-:-:S07]  /*7a20*/  IMAD.MOV.U32 R13, RZ, RZ, RZ ;  /* 0x000000ffff0d7224 */ /* 0x000fce00078e00ff */
.L_x_8456:
[----:B------:R-:W0:Y:S02]  /*7a30*/  LDCU.64 UR4, c[0x0][0x760] ;  /* 0x0000ec00ff0477ac */ /* 0x000e240008000a00 */
[----:B0-----:R-:W-:-:S04]  /*7a40*/  IADD3 R3, P1, PT, R14, UR4, RZ ;  /* 0x000000040e037c10 */ /* 0x001fc8000ff3e0ff */
[----:B------:R-:W-:Y:S02]  /*7a50*/  IADD3.X R2, PT, PT, RZ, UR5, RZ, P1, !PT ;  /* 0x00000005ff027c10 */ /* 0x000fe40008ffe4ff */
[----:B------:R-:W-:-:S04]  /*7a60*/  IADD3 R12, P1, PT, R12, R3, RZ ;  /* 0x000000030c0c7210 */ /* 0x000fc80007f3e0ff */
[----:B------:R-:W-:-:S05]  /*7a70*/  IADD3.X R13, PT, PT, R13, R2, RZ, P1, !PT ;  /* 0x000000020d0d7210 */ /* 0x000fca0000ffe4ff */
[----:B------:R0:W5:Y:S01]  /*7a80*/  LDG.E.U8 R6, desc[UR36][R12.64] ;  /* 0x000000240c067981 */ /* 0x000162000c1e1100 */
        /* <DEDUP_REMOVED lines=278> */
.L_x_8459:
[----:B------:R-:W-:Y:S01]  /*8bf0*/  IMAD.MOV.U32 R12, RZ, RZ, R7 ;  /* 0x000000ffff0c7224 */ /* 0x000fe200078e0007 */
[----:B------:R-:W-:-:S07]  /*8c00*/  MOV R13, RZ ;  /* 0x000000ff000d7202 */ /* 0x000fce0000000f00 */
.L_x_8458:
        /* <DEDUP_REMOVED lines=281> */
.L_x_8461:
[----:B------:R-:W-:Y:S01]  /*9da0*/  IMAD.MOV.U32 R12, RZ, RZ, R0 ;  /* 0x000000ffff0c7224 */ /* 0x000fe200078e0000 */
[----:B------:R-:W-:-:S07]  /*9db0*/  MOV R13, RZ ;  /* 0x000000ff000d7202 */ /* 0x000fce0000000f00 */
.L_x_8460:
        /* <DEDUP_REMOVED lines=281> */
.L_x_8463:
[----:B------:R-:W-:Y:S01]  /*af50*/  IMAD.MOV.U32 R12, RZ, RZ, R8 ;  /* 0x000000ffff0c7224 */ /* 0x000fe200078e0008 */
[----:B------:R-:W-:-:S07]  /*af60*/  MOV R13, RZ ;  /* 0x000000ff000d7202 */ /* 0x000fce0000000f00 */
.L_x_8462:
[----:B------:R-:W-:-:S04]  /*af70*/  IADD3 R4, P0, PT, R12, R3, RZ ;  /* 0x000000030c047210 */ /* 0x000fc80007f1e0ff */
[----:B------:R-:W-:-:S05]  /*af80*/  IADD3.X R5, PT, PT, R13, R2, RZ, P0, !PT ;  /* 0x000000020d057210 */ /* 0x000fca00007fe4ff */
[----:B------:R0:W5:Y:S04]  /*af90*/  LDG.E.U8 R8, desc[UR36][R4.64] ;  /* 0x0000002404087981 */ /* 0x000168000c1e1100 */
.L_x_8455:
[----:B------:R-:W-:Y:S05]  /*afa0*/  BSYNC.RECONVERGENT B1 ;  /* 0x0000000000017941 */ /* 0x000fea0003800200 */
.L_x_8454:
[----:B------:R-:W-:Y:S01]  /*afb0*/  ISETP.GE.U32.AND P0, PT, R25, R28, PT ;  /* 0x0000001c1900720c */ /* 0x000fe20003f06070 */
[----:B------:R-:W-:-:S12]  /*afc0*/  BSSY.RECONVERGENT B1, `(.L_x_8464) ;  /* 0x0000016000017945 */ /* 0x000fd80003800200 */
[----:B------:R-:W-:Y:S05]  /*afd0*/  @P0 BRA `(.L_x_8465) ;  /* 0x0000000000500947 */ /* 0x000fea0003800000 */
[----:B------:R-:W-:Y:S01]  /*afe0*/  IMAD.IADD R3, R25, 0x1, R26 ;  /* 0x0000000119037824 */ /* 0x000fe200078e021a */
[----:B-----5:R-:W-:-:S04]  /*aff0*/  LOP3.LUT R6, R6, 0xff, RZ, 0xc0, !PT ;  /* 0x000000ff06067812 */ /* 0x020fc800078ec0ff */
[----:B------:R-:W-:Y:S02]  /*b000*/  ISETP.GE.U32.AND P0, PT, R3, R28, PT ;  /* 0x0000001c0300720c */ /* 0x000fe40003f06070 */
[----:B------:R-:W-:-:S04]  /*b010*/  IADD3 R21, P1, PT, R6, R21, RZ ;  /* 0x0000001506157210 */ /* 0x000fc80007f3e0ff */
[----:B------:R-:W-:-:S07]  /*b020*/  IADD3.X R9, PT, PT, RZ, R9, RZ, P1, !PT ;  /* 0x00000009ff097210 */ /* 0x000fce0000ffe4ff */
        /* <DEDUP_REMOVED lines=10> */
[----:B------:R-:W-:-:S04]  /*b0d0*/  IADD3 R23, P1, PT, R0, R23, RZ ;  /* 0x0000001700177210 */ /* 0x000fc80007f3e0ff */
[----:B------:R-:W-:-:S07]  /*b0e0*/  IADD3.X R11, PT, PT, RZ, R11, RZ, P1, !PT ;  /* 0x0000000bff0b7210 */ /* 0x000fce0000ffe4ff */
[----:B------:R-:W-:-:S04]  /*b0f0*/  @!P0 LOP3.LUT R3, R8, 0xff, RZ, 0xc0, !PT ;  /* 0x000000ff08038812 */ /* 0x000fc800078ec0ff */
[----:B------:R-:W-:-:S05]  /*b100*/  @!P0 IADD3 R24, P2, PT, R3, R24, RZ ;  /* 0x0000001803188210 */ /* 0x000fca0007f5e0ff */
[----:B------:R-:W-:-:S08]  /*b110*/  @!P0 IMAD.X R20, RZ, RZ, R20, P2 ;  /* 0x000000ffff148224 */ /* 0x000fd000010e0614 */
.L_x_8465:
[----:B------:R-:W-:Y:S05]  /*b120*/  BSYNC.RECONVERGENT B1 ;  /* 0x0000000000017941 */ /* 0x000fea0003800200 */
.L_x_8464:
[----:B------:R-:W-:-:S04]  /*b130*/  IADD3 R21, P0, P1, R23, R22, R21 ;  /* 0x0000001617157210 */ /* 0x000fc8000791e015 */
[----:B------:R-:W-:Y:S02]  /*b140*/  IADD3 R24, P2, PT, R21, R24, RZ ;  /* 0x0000001815187210 */ /* 0x000fe40007f5e0ff */
[----:B------:R-:W-:-:S04]  /*b150*/  IADD3.X R9, PT, PT, R11, R10, R9, P0, P1 ;  /* 0x0000000a0b097210 */ /* 0x000fc800007e2409 */
[----:B------:R-:W-:-:S07]  /*b160*/  IADD3.X R25, PT, PT, R9, R20, RZ, P2, !PT ;  /* 0x0000001409197210 */ /* 0x000fce00017fe4ff */
.L_x_8417:
[----:B------:R-:W-:Y:S05]  /*b170*/  BSYNC.RECONVERGENT B0 ;  /* 0x0000000000007941 */ /* 0x000fea0003800200 */
.L_x_8416:
        /* <DEDUP_REMOVED lines=17> */
.L_x_8467:
        /* <DEDUP_REMOVED lines=14> */
.L_x_8466:
        /* <DEDUP_REMOVED lines=18> */
.L_x_8470:
        /* <DEDUP_REMOVED lines=13> */
.L_x_8469:
[----:B------:R-:W-:Y:S01]  /*b560*/  BAR.SYNC.DEFER_BLOCKING 0x0 ;  /* 0x0000000000007b1d */ /* 0x000fe20000010000 */
[----:B------:R-:W-:-:S09]  /*b570*/  UISETP.GE.U32.AND UP0, UPT, UR4, 0x2, UPT ;  /* 0x000000020400788c */ /* 0x000fd2000bf06070 */
[----:B------:R-:W-:Y:S05]  /*b580*/  BRA.U !UP0, `(.L_x_8468) ;  /* 0x0000000108207547 */ /* 0x000fea000b800000 */
[----:B------:R-:W-:-:S07]  /*b590*/  IMAD.MOV.U32 R2, RZ, RZ, 0x1 ;  /* 0x00000001ff027424 */ /* 0x000fce00078e00ff */
.L_x_8471:
[----:B------:R-:W1:Y:S04]  /*b5a0*/  SHFL.DOWN PT, R3, R24, R2, 0x1f ;  /* 0x08001f0218037589 */ /* 0x000e6800000e0000 */
[----:B------:R5:W0:Y:S02]  /*b5b0*/  SHFL.DOWN PT, R4, R25, R2, 0x1f ;  /* 0x08001f0219047589 */ /* 0x000a2400000e0000 */
[----:B-----5:R-:W-:-:S04]  /*b5c0*/  SHF.L.U32 R2, R2, 0x1, RZ ;  /* 0x0000000102027819 */ /* 0x020fc800000006ff */
[----:B------:R-:W-:Y:S02]  /*b5d0*/  ISETP.GE.AND P0, PT, R2, UR4, PT ;  /* 0x0000000402007c0c */ /* 0x000fe4000bf06270 */
[----:B-1-34-:R-:W-:-:S04]  /*b5e0*/  IADD3 R24, P1, PT, R3, R24, RZ ;  /* 0x0000001803187210 */ /* 0x01afc80007f3e0ff */
[----:B0-----:R-:W-:-:S07]  /*b5f0*/  IADD3.X R25, PT, PT, R4, R25, RZ, P1, !PT ;  /* 0x0000001904197210 */ /* 0x001fce0000ffe4ff */
[----:B------:R-:W-:Y:S05]  /*b600*/  @!P0 BRA `(.L_x_8471) ;  /* 0xfffffffc00e48947 */ /* 0x000fea000383ffff */
.L_x_8468:
        /* <DEDUP_REMOVED lines=282> */
.L_x_8472:
        /* <DEDUP_REMOVED lines=8> */
.L_x_8474:
        /* <DEDUP_REMOVED lines=33> */
.L_x_8473:
        /* <DEDUP_REMOVED lines=289> */
.L_x_8476:
        /* <DEDUP_REMOVED lines=24> */
.L_x_8478:
[----:B------:R-:W-:Y:S05]  /*ddd0*/  BSYNC.RECONVERGENT B0 ;  /* 0x0000000000007941 */ /* 0x000fea0003800200 */
.L_x_8477:
        /* <DEDUP_REMOVED lines=35> */
.L_x_8480:
[----:B------:R-:W-:Y:S05]  /*e010*/  BSYNC.RECONVERGENT B0 ;  /* 0x0000000000007941 */ /* 0x000fea0003800200 */
.L_x_8479:
        /* <DEDUP_REMOVED lines=33> */
.L_x_8485:
        /* <DEDUP_REMOVED lines=9> */
.L_x_8484:
[----:B------:R-:W-:Y:S05]  /*e2c0*/  BRA `(.L_x_8483) ;  /* 0x0000000000487947 */ /* 0x000fea0003800000 */
.L_x_8482:
        /* <DEDUP_REMOVED lines=9> */
.L_x_8486:
        /* <DEDUP_REMOVED lines=9> */
.L_x_8483:
[----:B------:R-:W-:Y:S05]  /*e3f0*/  BSYNC.RECONVERGENT B0 ;  /* 0x0000000000007941 */ /* 0x000fea0003800200 */
.L_x_8481:
        /* <DEDUP_REMOVED lines=12> */
.L_x_8488:
        /* <DEDUP_REMOVED lines=14> */
.L_x_8487:
        /* <DEDUP_REMOVED lines=9> */
.L_x_8491:
        /* <DEDUP_REMOVED lines=13> */
.L_x_8490:
[----:B------:R-:W-:Y:S01]  /*e700*/  BAR.SYNC.DEFER_BLOCKING 0x0 ;  /* 0x0000000000007b1d */ /* 0x000fe20000010000 */
[----:B------:R-:W-:-:S09]  /*e710*/  UISETP.GE.U32.AND UP1, UPT, UR4, 0x2, UPT ;  /* 0x000000020400788c */ /* 0x000fd2000bf26070 */
[----:B------:R-:W-:Y:S05]  /*e720*/  BRA.U !UP1, `(.L_x_8489) ;  /* 0x0000000109207547 */ /* 0x000fea000b800000 */
[----:B------:R-:W-:-:S07]  /*e730*/  HFMA2 R0, -RZ, RZ, 0, 5.9604644775390625e-08 ;  /* 0x00000001ff007431 */ /* 0x000fce00000001ff */
.L_x_8492:
[----:B------:R-:W0:Y:S04]  /*e740*/  SHFL.DOWN PT, R5, R18, R0, 0x1f ;  /* 0x08001f0012057589 */ /* 0x000e2800000e0000 */
[----:B------:R3:W4:Y:S02]  /*e750*/  SHFL.DOWN PT, R4, R19, R0, 0x1f ;  /* 0x08001f0013047589 */ /* 0x00072400000e0000 */
[----:B---3--:R-:W-:-:S05]  /*e760*/  IMAD.SHL.U32 R0, R0, 0x2, RZ ;  /* 0x0000000200007824 */ /* 0x008fca00078e00ff */
[----:B------:R-:W-:Y:S02]  /*e770*/  ISETP.GE.AND P1, PT, R0, UR4, PT ;  /* 0x0000000400007c0c */ /* 0x000fe4000bf26270 */
[----:B012---:R-:W-:-:S04]  /*e780*/  IADD3 R18, P2, PT, R5, R18, RZ ;  /* 0x0000001205127210 */ /* 0x007fc80007f5e0ff */
[----:B----4-:R-:W-:-:S07]  /*e790*/  IADD3.X R19, PT, PT, R4, R19, RZ, P2, !PT ;  /* 0x0000001304137210 */ /* 0x010fce00017fe4ff */
[----:B------:R-:W-:Y:S05]  /*e7a0*/  @!P1 BRA `(.L_x_8492) ;  /* 0xfffffffc00e49947 */ /* 0x000fea000383ffff */
.L_x_8489:
        /* <DEDUP_REMOVED lines=10> */
[----:B------:R-:W0:Y:S02]  /*e850*/  LDG.E.U8 R5, desc[UR36][R2.64] ;  /* 0x0000002402057981 */ /* 0x000e24000c1e1100 */
[----:B012---:R-:W-:-:S07]  /*e860*/  IMAD.IADD R18, R5, 0x1, R18 ;  /* 0x0000000105127824 */ /* 0x007fce00078e0212 */
.L_x_8494:
        /* <DEDUP_REMOVED lines=20> */
.L_x_8496:
[----:B------:R-:W3:Y:S02]  /*e9b0*/  LDCU.64 UR4, c[0x0][0x768] ;  /* 0x0000ed00ff0477ac */ /* 0x000ee40008000a00 */
[----:B---3--:R-:W-:-:S04]  /*e9c0*/  IADD3 R16, P0, PT, R16, UR4, RZ ;  /* 0x0000000410107c10 */ /* 0x008fc8000ff1e0ff */
[----:B------:R-:W-:-:S05]  /*e9d0*/  IADD3.X R17, PT, PT, RZ, UR5, RZ, P0, !PT ;  /* 0x00000005ff117c10 */ /* 0x000fca00087fe4ff */
[----:B------:R-:W-:Y:S01]  /*e9e0*/  STG.E.U8 desc[UR36][R16.64], R18 ;  /* 0x0000001210007986 */ /* 0x000fe2000c101124 */
[----:B------:R-:W-:Y:S05]  /*e9f0*/  EXIT ;  /* 0x000000000000794d */ /* 0x000fea0003800000 */
.L_x_8495:
[----:B------:R-:W-:Y:S01]  /*ea00*/  STG.E.U8 desc[UR36][R2.64], R18 ;  /* 0x0000001202007986 */ /* 0x000fe2000c101124 */
[----:B------:R-:W-:Y:S05]  /*ea10*/  EXIT ;  /* 0x000000000000794d */ /* 0x000fea0003800000 */
.L_x_8493:
        /* <DEDUP_REMOVED lines=8> */
.L_x_8497:
        /* <DEDUP_REMOVED lines=20> */
.L_x_8499:
[----:B------:R-:W3:Y:S02]  /*ebe0*/  LDCU.64 UR4, c[0x0][0x768] ;  /* 0x0000ed00ff0477ac */ /* 0x000ee40008000a00 */
[----:B---3--:R-:W-:-:S05]  /*ebf0*/  IADD3 R16, P0, PT, R16, UR4, RZ ;  /* 0x0000000410107c10 */ /* 0x008fca000ff1e0ff */
[----:B------:R-:W-:-:S05]  /*ec00*/  IMAD.X R17, RZ, RZ, UR5, P0 ;  /* 0x00000005ff117e24 */ /* 0x000fca00080e06ff */
[----:B------:R-:W-:Y:S01]  /*ec10*/  STG.E.U8 desc[UR36][R16.64], R18 ;  /* 0x0000001210007986 */ /* 0x000fe2000c101124 */
[----:B------:R-:W-:Y:S05]  /*ec20*/  EXIT ;  /* 0x000000000000794d */ /* 0x000fea0003800000 */
.L_x_8498:
[----:B------:R-:W-:Y:S01]  /*ec30*/  STG.E.64 desc[UR36][R2.64], R18 ;  /* 0x0000001202007986 */ /* 0x000fe2000c101b24 */
[----:B------:R-:W-:Y:S05]  /*ec40*/  EXIT ;  /* 0x000000000000794d */ /* 0x000fea0003800000 */
.L_x_8475:
        /* <DEDUP_REMOVED lines=20> */
[----:B------:R-:W1:Y:S02]  /*ed90*/  LDG.E.U8 R5, desc[UR36][R2.64] ;  /* 0x0000002402057981 */ /* 0x000e64000c1e1100 */
[----:B-1-34-:R-:W-:-:S07]  /*eda0*/  IADD3 R24, PT, PT, R5, R24, RZ ;  /* 0x0000001805187210 */ /* 0x01afce0007ffe0ff */
.L_x_8501:
        /* <DEDUP_REMOVED lines=20> */
.L_x_8503:
[----:B------:R-:W0:Y:S02]  /*eef0*/  LDCU.64 UR4, c[0x0][0x768] ;  /* 0x0000ed00ff0477ac */ /* 0x000e240008000a00 */
[----:B0-----:R-:W-:-:S05]  /*ef00*/  IADD3 R18, P0, PT, R18, UR4, RZ ;  /* 0x0000000412127c10 */ /* 0x001fca000ff1e0ff */
[----:B------:R-:W-:-:S05]  /*ef10*/  IMAD.X R19, RZ, RZ, UR5, P0 ;  /* 0x00000005ff137e24 */ /* 0x000fca00080e06ff */
[----:B------:R-:W-:Y:S01]  /*ef20*/  STG.E.U8 desc[UR36][R18.64], R24 ;  /* 0x0000001812007986 */ /* 0x000fe2000c101124 */
[----:B------:R-:W-:Y:S05]  /*ef30*/  EXIT ;  /* 0x000000000000794d */ /* 0x000fea0003800000 */
.L_x_8502:
[----:B------:R-:W-:Y:S01]  /*ef40*/  STG.E.U8 desc[UR36][R2.64], R24 ;  /* 0x0000001802007986 */ /* 0x000fe2000c101124 */
[----:B------:R-:W-:Y:S05]  /*ef50*/  EXIT ;  /* 0x000000000000794d */ /* 0x000fea0003800000 */
.L_x_8500:
        /* <DEDUP_REMOVED lines=8> */
.L_x_8504:
        /* <DEDUP_REMOVED lines=21> */
.L_x_8506:
[----:B------:R-:W0:Y:S02]  /*f130*/  LDCU.64 UR4, c[0x0][0x768] ;  /* 0x0000ed00ff0477ac */ /* 0x000e240008000a00 */
[----:B0-----:R-:W-:-:S04]  /*f140*/  IADD3 R18, P0, PT, R18, UR4, RZ ;  /* 0x0000000412127c10 */ /* 0x001fc8000ff1e0ff */
[----:B------:R-:W-:-:S05]  /*f150*/  IADD3.X R19, PT, PT, RZ, UR5, RZ, P0, !PT ;  /* 0x00000005ff137c10 */ /* 0x000fca00087fe4ff */
[----:B------:R-:W-:Y:S01]  /*f160*/  STG.E.U8 desc[UR36][R18.64], R16 ;  /* 0x0000001012007986 */ /* 0x000fe2000c101124 */
[----:B------:R-:W-:Y:S05]  /*f170*/  EXIT ;  /* 0x000000000000794d */ /* 0x000fea0003800000 */
.L_x_8505:
[----:B------:R-:W-:Y:S01]  /*f180*/  STG.E.64 desc[UR36][R2.64], R24 ;  /* 0x0000001802007986 */ /* 0x000fe2000c101b24 */
[----:B------:R-:W-:Y:S05]  /*f190*/  EXIT ;  /* 0x000000000000794d */ /* 0x000fea0003800000 */
.L_x_8507:
        /* <DEDUP_REMOVED lines=14> */
.L_x_8925:


//--------------------- .text._ZN2at6native13reduce_kernelILi256ELi2ENS0_8ReduceOpIhNS0_14func_wrapper_tIhNS0_55_GLOBAL__N__0955718d_22_SparseCsrTensorMath_cu_868dd54514ReductionAddOpIlEEEEjhLi4ELi4EEEEEvT1_ --------------------------
	.section	.text._ZN2at6native13reduce_kernelILi256ELi2ENS0_8ReduceOpIhNS0_14func_wrapper_tIhNS0_55_GLOBAL__N__0955718d_22_SparseCsrTensorMath_cu_868dd54514ReductionAddOpIlEEEEjhLi4ELi4EEEEEvT1_,"ax",@progbits
	.align	128
.text._ZN2at6native13reduce_kernelILi256ELi2ENS0_8ReduceOpIhNS0_14func_wrapper_tIhNS0_55_GLOBAL__N__0955718d_22_SparseCsrTensorMath_cu_868dd54514ReductionAddOpIlEEEEjhLi4ELi4EEEEEvT1_:
        .type           _ZN2at6native13reduce_kernelILi256ELi2ENS0_8ReduceOpIhNS0_14func_wrapper_tIhNS0_55_GLOBAL__N__0955718d_22_SparseCsrTensorMath_cu_868dd54514ReductionAddOpIlEEEEjhLi4ELi4EEEEEvT1_,@function
        .size           _ZN2at6native13reduce_kernelILi256ELi2ENS0_8ReduceOpIhNS0_14func_wrapper_tIhNS0_55_GLOBAL__N__0955718d_22_SparseCsrTensorMath_cu_868dd54514ReductionAddOpIlEEEEjhLi4ELi4EEEEEvT1_,(.L_x_8926 - _ZN2at6native13reduce_kernelILi256ELi2ENS0_8ReduceOpIhNS0_14func_wrapper_tIhNS0_55_GLOBAL__N__0955718d_22_SparseCsrTensorMath_cu_868dd54514ReductionAddOpIlEEEEjhLi4ELi4EEEEEvT1_)
        .other          _ZN2at6native13reduce_kernelILi256ELi2ENS0_8ReduceOpIhNS0_14func_wrapper_tIhNS0_55_GLOBAL__N__0955718d_22_SparseCsrTensorMath_cu_868dd54514ReductionAddOpIlEEEEjhLi4ELi4EEEEEvT1_,@"STO_CUDA_ENTRY STV_DEFAULT"
_ZN2at6native13reduce_kernelILi256ELi2ENS0_8ReduceOpIhNS0_14func_wrapper_tIhNS0_55_GLOBAL__N__0955718d_22_SparseCsrTensorMath_cu_868dd54514ReductionAddOpIlEEEEjhLi4ELi4EEEEEvT1_:
        /* <DEDUP_REMOVED lines=297> */
.L_x_8508:
        /* <DEDUP_REMOVED lines=24> */
[----:B------:R-:W0:Y:S01]  /*1410*/  LDCU UR4, c[0x0][0x394] ;  /* 0x00007280ff0477ac */ /* 0x000e220008000800 */
[----:B-1----:R-:W-:Y:S01]  /*1420*/  IMAD.U32 R4, RZ, RZ, UR6 ;  /* 0x00000006ff047e24 */ /* 0x002fe2000f8e00ff */
[----:B------:R-:W-:Y:S01]  /*1430*/  MOV R5, UR7 ;  /* 0x0000000700057c02 */ /* 0x000fe20008000f00 */
[----:B----4-:R-:W-:Y:S01]  /*1440*/  IMAD.U32 R6, RZ, RZ, UR8 ;  /* 0x00000008ff067e24 */ /* 0x010fe2000f8e00ff */
[----:B------:R-:W-:Y:S01]  /*1450*/  MOV R7, UR9 ;  /* 0x0000000900077c02 */ /* 0x000fe20008000f00 */
[----:B-----5:R-:W-:Y:S01]  /*1460*/  IMAD.U32 R10, RZ, RZ, UR10 ;  /* 0x0000000aff0a7e24 */ /* 0x020fe2000f8e00ff */
[----:B------:R-:W-:-:S02]  /*1470*/  MOV R11, UR11 ;  /* 0x0000000b000b7c02 */ /* 0x000fc40008000f00 */
[----:B0-2---:R-:W-:-:S07]  /*1480*/  MOV R26, UR4 ;  /* 0x00000004001a7c02 */ /* 0x005fce0008000f00 */
[----:B------:R-:W-:-:S07]  /*1490*/  LEPC R20, `(.L_x_8512) ;  /* 0x000000001014794e */ /* 0x000fce0000000000 */
[----:B---3--:R-:W-:Y:S05]  /*14a0*/  CALL.ABS.NOINC R14 ;  /* 0x000000000e007343 */ /* 0x008fea0003c00000 */
.L_x_8512:
[----:B------:R-:W0:Y:S01]  /*14b0*/  LDC R13, c[0x0][0x388] ;  /* 0x0000e200ff0d7b82 */ /* 0x000e220000000800 */
[----:B------:R-:W-:Y:S01]  /*14c0*/  LOP3.LUT P0, R8, R22, 0x3, RZ, 0xc0, !PT ;  /* 0x0000000316087812 */ /* 0x000fe2000780c0ff */
[----:B------:R-:W-:Y:S06]  /*14d0*/  BSSY.RECONVERGENT B0, `(.L_x_8513) ;  /* 0x0000027000007945 */ /* 0x000fec0003800200 */
[----:B------:R-:W1:Y:S01]  /*14e0*/  LDC R15, c[0x0][0x38c] ;  /* 0x0000e300ff0f7b82 */ /* 0x000e620000000800 */
[----:B0-----:R-:W-:Y:S01]  /*14f0*/  IMAD.MOV.U32 R0, RZ, RZ, R13 ;  /* 0x000000ffff007224 */ /* 0x001fe200078e000d */
[----:B------:R-:W-:Y:S01]  /*1500*/  MOV R5, R13 ;  /* 0x0000000d00057202 */ /* 0x000fe20000000f00 */
[----:B-1----:R-:W-:Y:S01]  /*1510*/  IMAD.MOV.U32 R3, RZ, RZ, R15 ;  /* 0x000000ffff037224 */ /* 0x002fe200078e000f */
[----:B------:R-:W-:-:S02]  /*1520*/  MOV R4, R15 ;  /* 0x0000000f00047202 */ /* 0x000fc40000000f00 */
[----:B------:R-:W-:Y:S05]  /*1530*/  @!P0 BRA `(.L_x_8514) ;  /* 0x0000000000808947 */ /* 0x000fea0003800000 */
        /* <DEDUP_REMOVED lines=21> */
[----:B------:R-:W-:Y:S01]  /*1690*/  IADD3 R6, P0, PT, R25, R24, RZ ;  /* 0x0000001819067210 */ /* 0x000fe20007f1e0ff */
[----:B------:R-:W0:Y:S03]  /*16a0*/  LDCU.64 UR4, c[0x0][0x388] ;  /* 0x00007100ff0477ac */ /* 0x000e260008000a00 */
[----:B------:R-:W-:-:S05]  /*16b0*/  IADD3.X R7, PT, PT, RZ, R27, RZ, P0, !PT ;  /* 0x0000001bff077210 */ /* 0x000fca00007fe4ff */
[----:B------:R-:W0:Y:S02]  /*16c0*/  LDG.E.U8 R6, desc[UR36][R6.64] ;  /* 0x0000002406067981 */ /* 0x000e24000c1e1100 */
[----:B0-----:R-:W-:-:S05]  /*16d0*/  IADD3 R5, P0, PT, R6, UR4, RZ ;  /* 0x0000000406057c10 */ /* 0x001fca000ff1e0ff */
[----:B------:R-:W-:-:S08]  /*16e0*/  IMAD.X R4, RZ, RZ, UR5, P0 ;  /* 0x00000005ff047e24 */ /* 0x000fd000080e06ff */
.L_x_8516:
[----:B------:R-:W-:Y:S05]  /*16f0*/  BSYNC.RECONVERGENT B1 ;  /* 0x0000000000017941 */ /* 0x000fea0003800200 */
.L_x_8515:
[----:B------:R-:W0:Y:S01]  /*1700*/  LDC R7, c[0x0][0x394] ;  /* 0x0000e500ff077b82 */ /* 0x000e220000000800 */
[----:B------:R-:W-:-:S04]  /*1710*/  IADD3 R24, P0, PT, R24, 0x4, RZ ;  /* 0x0000000418187810 */ /* 0x000fc80007f1e0ff */
[----:B------:R-:W-:Y:S02]  /*1720*/  IADD3.X R27, PT, PT, RZ, R27, RZ, P0, !PT ;  /* 0x0000001bff1b7210 */ /* 0x000fe400007fe4ff */
[----:B0-----:R-:W-:-:S07]  /*1730*/  IADD3 R26, PT, PT, R8, -0x4, R7 ;  /* 0xfffffffc081a7810 */ /* 0x001fce0007ffe007 */
.L_x_8514:
[----:B------:R-:W-:Y:S05]  /*1740*/  BSYNC.RECONVERGENT B0 ;  /* 0x0000000000007941 */ /* 0x000fea0003800200 */
.L_x_8513:
        /* <DEDUP_REMOVED lines=18> */
.L_x_8519:
        /* <DEDUP_REMOVED lines=25> */
.L_x_8518:
[----:B------:R-:W-:Y:S05]  /*1a00*/  BSYNC.RECONVERGENT B0 ;  /* 0x0000000000007941 */ /* 0x000fea0003800200 */
.L_x_8517:
        /* <DEDUP_REMOVED lines=8> */
[----:B------:R-:W2:Y:S02]  /*1a90*/  LDG.E.U8 R6, desc[UR36][R6.64] ;  /* 0x0000002406067981 */ /* 0x000ea4000c1e1100 */
[----:B--2---:R-:W-:-:S05]  /*1aa0*/  IADD3 R5, P0, PT, R6, R5, RZ ;  /* 0x0000000506057210 */ /* 0x004fca0007f1e0ff */
[----:B------:R-:W-:-:S08]  /*1ab0*/  IMAD.X R4, RZ, RZ, R4, P0 ;  /* 0x000000ffff047224 */ /* 0x000fd000000e0604 */
.L_x_8521:
[----:B------:R-:W-:Y:S05]  /*1ac0*/  BSYNC.RECONVERGENT B0 ;  /* 0x0000000000007941 */ /* 0x000fea0003800200 */
.L_x_8520:
[----:B------:R-:W-:Y:S02]  /*1ad0*/  IADD3 R5, P0, P1, R14, R13, R5 ;  /* 0x0000000d0e057210 */ /* 0x000fe4000791e005 */
[----:B------:R-:W-:Y:S02]  /*1ae0*/  CS2R R28, SRZ ;  /* 0x00000000001c7805 */ /* 0x000fe4000001ff00 */
[----:B------:R-:W-:Y:S02]  /*1af0*/  IADD3 R24, P2, PT, R0, R5, RZ ;  /* 0x0000000500187210 */ /* 0x000fe40007f5e0ff */
[----:B------:R-:W-:-:S04]  /*1b00*/  IADD3.X R4, PT, PT, R20, R15, R4, P0, P1 ;  /* 0x0000000f14047210 */ /* 0x000fc800007e2404 */
[----:B------:R-:W-:Y:S01]  /*1b10*/  IADD3.X R3, PT, PT, R3, R4, RZ, P2, !PT ;  /* 0x0000000403037210 */ /* 0x000fe200017fe4ff */
[----:B------:R-:W-:Y:S06]  /*1b20*/  BRA `(.L_x_8510) ;  /* 0x000000a400a47947 */ /* 0x000fec0003800000 */
.L_x_8511:
        /* <DEDUP_REMOVED lines=40> */
.L_x_8526:
[C---:B------:R-:W-:Y:S02]  /*1db0*/  LOP3.LUT R7, R35.reuse, 0xfffffffe, RZ, 0xc0, !PT ;  /* 0xfffffffe23077812 */ /* 0x040fe400078ec0ff */
[CC--:B------:R-:W-:Y:S02]  /*1dc0*/  LEA.HI R9, R35.reuse, R22.reuse, RZ, 0x1f ;  /* 0x0000001623097211 */ /* 0x0c0fe400078ff8ff */
[----:B------:R-:W-:Y:S02]  /*1dd0*/  IADD3 R35, PT, PT, R35, R22, RZ ;  /* 0x0000001623237210 */ /* 0x000fe40007ffe0ff */
[-C--:B------:R-:W-:Y:S02]  /*1de0*/  IADD3 R6, P0, PT, R7, R24.reuse, RZ ;  /* 0x0000001807067210 */ /* 0x080fe40007f1e0ff */
[----:B------:R-:W-:Y:S02]  /*1df0*/  LOP3.LUT R5, R35, 0xfffffffe, RZ, 0xc0, !PT ;  /* 0xfffffffe23057812 */ /* 0x000fe400078ec0ff */
[----:B------:R-:W-:Y:S01]  /*1e00*/  LEA R35, R22, R35, 0x1 ;  /* 0x0000002316237211 */ /* 0x000fe200078e08ff */
[----:B------:R-:W-:Y:S01]  /*1e10*/  IMAD.X R7, RZ, RZ, R27, P0 ;  /* 0x000000ffff077224 */ /* 0x000fe200000e061b */
[----:B------:R-:W-:-:S02]  /*1e20*/  IADD3 R4, P0, PT, R5, R24, RZ ;  /* 0x0000001805047210 */ /* 0x000fc40007f1e0ff */
[----:B------:R-:W-:Y:S02]  /*1e30*/  LOP3.LUT R11, R35, 0xfffffffe, RZ, 0xc0, !PT ;  /* 0xfffffffe230b7812 */ /* 0x000fe400078ec0ff */
[----:B------:R-:W-:Y:S01]  /*1e40*/  IADD3.X R5, PT, PT, RZ, R27, RZ, P0, !PT ;  /* 0x0000001bff057210 */ /* 0x000fe200007fe4ff */
[----:B------:R-:W2:Y:S01]  /*1e50*/  LDG.E.U16 R7, desc[UR36][R6.64] ;  /* 0x0000002406077981 */ /* 0x000ea2000c1e1500 */
[-C--:B------:R-:W-:Y:S02]  /*1e60*/  LEA R8, P1, R9, R24.reuse, 0x1 ;  /* 0x0000001809087211 */ /* 0x080fe400078208ff */
[----:B------:R-:W-:Y:S01]  /*1e70*/  IADD3 R10, P0, PT, R11, R24, RZ ;  /* 0x000000180b0a7210 */ /* 0x000fe20007f1e0ff */
[----:B------:R-:W3:Y:S02]  /*1e80*/  LDG.E.U16 R4, desc[UR36][R4.64] ;  /* 0x0000002404047981 */ /* 0x000ee4000c1e1500 */
[--C-:B------:R-:W-:Y:S02]  /*1e90*/  IMAD.X R9, RZ, RZ, R27.reuse, P1 ;  /* 0x000000ffff097224 */ /* 0x100fe400008e061b */
[----:B------:R-:W-:-:S03]  /*1ea0*/  IMAD.X R11, RZ, RZ, R27, P0 ;  /* 0x000000ffff0b7224 */ /* 0x000fc600000e061b */
[----:B------:R-:W4:Y:S04]  /*1eb0*/  LDG.E.U16 R8, desc[UR36][R8.64] ;  /* 0x0000002408087981 */ /* 0x000f28000c1e1500 */
[----:B------:R-:W5:Y:S01]  /*1ec0*/  LDG.E.U16 R10, desc[UR36][R10.64] ;  /* 0x000000240a0a7981 */ /* 0x000f62000c1e1500 */
[----:B------:R-:W-:-:S05]  /*1ed0*/  IADD3 R35, PT, PT, R35, R22, RZ ;  /* 0x0000001623237210 */ /* 0x000fca0007ffe0ff */
[----:B------:R-:W-:-:S05]  /*1ee0*/  IMAD R37, R22, 0x3, R35 ;  /* 0x0000000316257824 */ /* 0x000fca00078e0223 */
[----:B------:R-:W-:Y:S02]  /*1ef0*/  ISETP.GE.U32.AND P0, PT, R37, R30, PT ;  /* 0x0000001e2500720c */ /* 0x000fe40003f06070 */
[C---:B--2---:R-:W-:Y:S02]  /*1f00*/  PRMT R6, R7.reuse, 0x7770, RZ ;  /* 0x0000777007067816 */ /* 0x044fe400000000ff */
[----:B------:R-:W-:Y:S02]  /*1f10*/  PRMT R7, R7, 0x7771, RZ ;  /* 0x0000777107077816 */ /* 0x000fe400000000ff */
[----:B------:R-:W-:Y:S02]  /*1f20*/  IADD3 R33, P3, PT, R6, R33, RZ ;  /* 0x0000002106217210 */ /* 0x000fe40007f7e0ff */
[C---:B---3--:R-:W-:Y:S02]  /*1f30*/  PRMT R5, R4.reuse, 0x7770, RZ ;  /* 0x0000777004057816 */ /* 0x048fe400000000ff */
[----:B------:R-:W-:-:S02]  /*1f40*/  PRMT R36, R4, 0x7771, RZ ;  /* 0x0000777104247816 */ /* 0x000fc400000000ff */
[----:B------:R-:W-:Y:S02]  /*1f50*/  IADD3 R34, P4, PT, R7, R34, RZ ;  /* 0x0000002207227210 */ /* 0x000fe40007f9e0ff */
[C---:B----4-:R-:W-:Y:S02]  /*1f60*/  PRMT R38, R8.reuse, 0x7770, RZ ;  /* 0x0000777008267816 */ /* 0x050fe400000000ff */
[----:B------:R-:W-:Y:S02]  /*1f70*/  PRMT R39, R8, 0x7771, RZ ;  /* 0x0000777108277816 */ /* 0x000fe400000000ff */
[C---:B-----5:R-:W-:Y:S02]  /*1f80*/  PRMT R4, R10.reuse, 0x7770, RZ ;  /* 0x000077700a047816 */ /* 0x060fe400000000ff */
[----:B------:R-:W-:Y:S01]  /*1f90*/  PRMT R37, R10, 0x7771, RZ ;  /* 0x000077710a257816 */ /* 0x000fe200000000ff */
[----:B------:R-:W-:Y:S01]  /*1fa0*/  IMAD.X R21, RZ, RZ, R21, P3 ;  /* 0x000000ffff157224 */ /* 0x000fe200018e0615 */
[----:B------:R-:W-:-:S02]  /*1fb0*/  IADD3 R29, P1, PT, R38, R29, RZ ;  /* 0x0000001d261d7210 */ /* 0x000fc40007f3e0ff */
[----:B------:R-:W-:Y:S02]  /*1fc0*/  IADD3.X R20, PT, PT, RZ, R20, RZ, P4, !PT ;  /* 0x00000014ff147210 */ /* 0x000fe400027fe4ff */
[----:B------:R-:W-:Y:S02]  /*1fd0*/  IADD3 R32, P3, PT, R5, R32, RZ ;  /* 0x0000002005207210 */ /* 0x000fe40007f7e0ff */
[----:B------:R-:W-:Y:S02]  /*1fe0*/  IADD3 R23, P5, PT, R4, R23, RZ ;  /* 0x0000001704177210 */ /* 0x000fe40007fbe0ff */
[----:B------:R-:W-:Y:S02]  /*1ff0*/  IADD3 R26, P2, PT, R39, R26, RZ ;  /* 0x0000001a271a7210 */ /* 0x000fe40007f5e0ff */
[----:B------:R-:W-:Y:S02]  /*2000*/  IADD3 R31, P4, PT, R36, R31, RZ ;  /* 0x0000001f241f7210 */ /* 0x000fe40007f9e0ff */
[----:B------:R-:W-:Y:S01]  /*2010*/  IADD3 R28, P6, PT, R37, R28, RZ ;  /* 0x0000001c251c7210 */ /* 0x000fe20007fde0ff */
[----:B------:R-:W-:Y:S01]  /*2020*/  IMAD.X R13, RZ, RZ, R13, P1 ;  /* 0x000000ffff0d7224 */ /* 0x000fe200008e060d */
[----:B------:R-:W-:Y:S01]  /*2030*/  IADD3.X R12, PT, PT, RZ, R12, RZ, P2, !PT ;  /* 0x0000000cff0c7210 */ /* 0x000fe200017fe4ff */
[----:B------:R-:W-:Y:S01]  /*2040*/  IMAD.X R14, RZ, RZ, R14, P3 ;  /* 0x000000ffff0e7224 */ /* 0x000fe200018e060e */
[----:B------:R-:W-:Y:S01]  /*2050*/  IADD3.X R15, PT, PT, RZ, R15, RZ, P4, !PT ;  /* 0x0000000fff0f7210 */ /* 0x000fe200027fe4ff */
[----:B------:R-:W-:Y:S01]  /*2060*/  IMAD.X R3, RZ, RZ, R3, P5 ;  /* 0x000000ffff037224 */ /* 0x000fe200028e0603 */
[----:B------:R-:W-:Y:S01]  /*2070*/  IADD3.X R0, PT, PT, RZ, R0, RZ, P6, !PT ;  /* 0x00000000ff007210 */ /* 0x000fe200037fe4ff */
[----:B------:R-:W-:Y:S06]  /*2080*/  @!P0 BRA `(.L_x_8526) ;  /* 0xfffffffc00488947 */ /* 0x000fec000383ffff */
[----:B------:R-:W-:Y:S05]  /*2090*/  BSYNC.RECONVERGENT B1 ;  /* 0x0000000000017941 */ /* 0x000fea0003800200 */
.L_x_8525:
[----:B------:R-:W-:Y:S02]  /*20a0*/  PRMT R8, R6, 0x7610, R8 ;  /* 0x0000761006087816 */ /* 0x000fe40000000008 */
[----:B------:R-:W-:Y:S02]  /*20b0*/  PRMT R9, R7, 0x7610, R9 ;  /* 0x0000761007097816 */ /* 0x000fe40000000009 */
[----:B------:R-:W-:Y:S02]  /*20c0*/  PRMT R10, R5, 0x7610, R10 ;  /* 0x00007610050a7816 */ /* 0x000fe4000000000a */
[----:B------:R-:W-:-:S07]  /*20d0*/  PRMT R11, R4, 0x7610, R11 ;  /* 0x00007610040b7816 */ /* 0x000fce000000000b */
.L_x_8524:
[----:B------:R-:W-:Y:S05]  /*20e0*/  BSYNC.RECONVERGENT B0 ;  /* 0x0000000000007941 */ /* 0x000fea0003800200 */
.L_x_8523:
[----:B------:R-:W-:Y:S01]  /*20f0*/  ISETP.GE.U32.AND P0, PT, R35, R30, PT ;  /* 0x0000001e2300720c */ /* 0x000fe20003f06070 */
[----:B------:R-:W-:-:S12]  /*2100*/  BSSY.RECONVERGENT B0, `(.L_x_8527) ;  /* 0x0000024000007945 */ /* 0x000fd80003800200 */
[----:B------:R-:W-:Y:S05]  /*2110*/  @P0 BRA `(.L_x_8528) ;  /* 0x0000000000880947 */ /* 0x000fea0003800000 */
        /* <DEDUP_REMOVED lines=34> */
.L_x_8528:
[----:B------:R-:W-:Y:S05]  /*2340*/  BSYNC.RECONVERGENT B0 ;  /* 0x0000000000007941 */ /* 0x000fea0003800200 */
.L_x_8527:
[----:B------:R-:W-:Y:S04]  /*2350*/  BSSY.RECONVERGENT B0, `(.L_x_8529) ;  /* 0x0000022000007945 */ /* 0x000fe80003800200 */
[----:B------:R-:W-:Y:S05]  /*2360*/  @P0 BRA `(.L_x_8530) ;  /* 0x0000000000800947 */ /* 0x000fea0003800000 */
[----:B------:R-:W-:Y:S02]  /*2370*/  IADD3 R7, PT, PT, R35, R22, RZ ;  /* 0x0000001623077210 */ /* 0x000fe40007ffe0ff */
[----:B------:R-:W-:Y:S02]  /*2380*/  LOP3.LUT R8, R8, 0xff, RZ, 0xc0, !PT ;  /* 0x000000ff08087812 */ /* 0x000fe400078ec0ff */
[----:B------:R-:W-:Y:S02]  /*2390*/  ISETP.GE.U32.AND P0, PT, R7, R30, PT ;  /* 0x0000001e0700720c */ /* 0x000fe40003f06070 */
[----:B------:R-:W-:Y:S02]  /*23a0*/  LOP3.LUT R9, R9, 0xff, RZ, 0xc0, !PT ;  /* 0x000000ff09097812 */ /* 0x000fe400078ec0ff */
[----:B------:R-:W-:Y:S02]  /*23b0*/  IADD3 R33, P1, PT, R8, R33, RZ ;  /* 0x0000002108217210 */ /* 0x000fe40007f3e0ff */
[----:B------:R-:W-:-:S03]  /*23c0*/  IADD3 R34, P2, PT, R9, R34, RZ ;  /* 0x0000002209227210 */ /* 0x000fc60007f5e0ff */
[----:B------:R-:W-:Y:S01]  /*23d0*/  IMAD.X R21, RZ, RZ, R21, P1 ;  /* 0x000000ffff157224 */ /* 0x000fe200008e0615 */
[----:B------:R-:W-:-:S03]  /*23e0*/  IADD3.X R20, PT, PT, RZ, R20, RZ, P2, !PT ;  /* 0x00000014ff147210 */ /* 0x000fc600017fe4ff */
[----:B------:R-:W-:Y:S06]  /*23f0*/  @P0 BRA `(.L_x_8530) ;  /* 0x00000000005c0947 */ /* 0x000fec0003800000 */
[----:B------:R-:W-:Y:S01]  /*2400*/  IMAD.IADD R7, R7, 0x1, R22 ;  /* 0x0000000107077824 */ /* 0x000fe200078e0216 */
[----:B------:R-:W-:Y:S02]  /*2410*/  LOP3.LUT R36, R36, 0xff, RZ, 0xc0, !PT ;  /* 0x000000ff24247812 */ /* 0x000fe400078ec0ff */
[----:B------:R-:W-:Y:S02]  /*2420*/  LOP3.LUT R5, R10, 0xff, RZ, 0xc0, !PT ;  /* 0x000000ff0a057812 */ /* 0x000fe400078ec0ff */
[----:B------:R-:W-:Y:S02]  /*2430*/  ISETP.GE.U32.AND P0, PT, R7, R30, PT ;  /* 0x0000001e0700720c */ /* 0x000fe40003f06070 */
[----:B------:R-:W-:Y:S02]  /*2440*/  IADD3 R31, P2, PT, R36, R31, RZ ;  /* 0x0000001f241f7210 */ /* 0x000fe40007f5e0ff */
[----:B------:R-:W-:-:S03]  /*2450*/  IADD3 R32, P1, PT, R5, R32, RZ ;  /* 0x0000002005207210 */ /* 0x000fc60007f3e0ff */
[----:B------:R-:W-:Y:S01]  /*2460*/  IMAD.X R15, RZ, RZ, R15, P2 ;  /* 0x000000ffff0f7224 */ /* 0x000fe200010e060f */
[----:B------:R-:W-:-:S05]  /*2470*/  IADD3.X R14, PT, PT, RZ, R14, RZ, P1, !PT ;  /* 0x0000000eff0e7210 */ /* 0x000fca0000ffe4ff */
        /* <DEDUP_REMOVED lines=9> */
[----:B------:R-:W-:Y:S02]  /*2510*/  @!P0 LOP3.LUT R4, R11, 0xff, RZ, 0xc0, !PT ;  /* 0x000000ff0b048812 */ /* 0x000fe400078ec0ff */
[----:B------:R-:W-:Y:S02]  /*2520*/  @!P0 LOP3.LUT R37, R37, 0xff, RZ, 0xc0, !PT ;  /* 0x000000ff25258812 */ /* 0x000fe400078ec0ff */
[----:B------:R-:W-:Y:S02]  /*2530*/  @!P0 IADD3 R23, P3, PT, R4, R23, RZ ;  /* 0x0000001704178210 */ /* 0x000fe40007f7e0ff */
[----:B------:R-:W-:-:S03]  /*2540*/  @!P0 IADD3 R28, P4, PT, R37, R28, RZ ;  /* 0x0000001c251c8210 */ /* 0x000fc60007f9e0ff */
[----:B------:R-:W-:Y:S01]  /*2550*/  @!P0 IMAD.X R3, RZ, RZ, R3, P3 ;  /* 0x000000ffff038224 */ /* 0x000fe200018e0603 */
[----:B------:R-:W-:-:S09]  /*2560*/  @!P0 IADD3.X R0, PT, PT, RZ, R0, RZ, P4, !PT ;  /* 0x00000000ff008210 */ /* 0x000fd200027fe4ff */
.L_x_8530:
[----:B------:R-:W-:Y:S05]  /*2570*/  BSYNC.RECONVERGENT B0 ;  /* 0x0000000000007941 */ /* 0x000fea0003800200 */
.L_x_8529:
        /* <DEDUP_REMOVED lines=9> */
.L_x_8522:
[----:B------:R-:W-:-:S13]  /*2610*/  ISETP.NE.AND P0, PT, R20, 0x1, PT ;  /* 0x000000011400780c */ /* 0x000fda0003f05270 */
        /* <DEDUP_REMOVED lines=36> */
.L_x_8535:
[C---:B------:R-:W-:Y:S01]  /*2860*/  IMAD R4, R37.reuse, R26, RZ ;  /* 0x0000001a25047224 */ /* 0x040fe200078e02ff */
[----:B------:R-:W-:-:S04]  /*2870*/  IADD3 R37, PT, PT, R37, R22, RZ ;  /* 0x0000001625257210 */ /* 0x000fc80007ffe0ff */
[----:B------:R-:W-:Y:S01]  /*2880*/  LOP3.LUT R11, R4, 0xfffffffe, RZ, 0xc0, !PT ;  /* 0xfffffffe040b7812 */ /* 0x000fe200078ec0ff */
[C---:B------:R-:W-:Y:S02]  /*2890*/  IMAD.IADD R7, R37.reuse, 0x1, R22 ;  /* 0x0000000125077824 */ /* 0x040fe400078e0216 */
[----:B------:R-:W-:Y:S01]  /*28a0*/  IMAD R4, R37, R26, RZ ;  /* 0x0000001a25047224 */ /* 0x000fe200078e02ff */
[----:B------:R-:W-:Y:S02]  /*28b0*/  IADD3 R10, P0, PT, R11, R24, RZ ;  /* 0x000000180b0a7210 */ /* 0x000fe40007f1e0ff */
[C---:B------:R-:W-:Y:S01]  /*28c0*/  IADD3 R37, PT, PT, R7.reuse, R22, RZ ;  /* 0x0000001607257210 */ /* 0x040fe20007ffe0ff */
[-C--:B------:R-:W-:Y:S01]  /*28d0*/  IMAD R7, R7, R26.reuse, RZ ;  /* 0x0000001a07077224 */ /* 0x080fe200078e02ff */
[----:B------:R-:W-:Y:S01]  /*28e0*/  LOP3.LUT R5, R4, 0xfffffffe, RZ, 0xc0, !PT ;  /* 0xfffffffe04057812 */ /* 0x000fe200078ec0ff */
[----:B------:R-:W-:Y:S02]  /*28f0*/  IMAD.X R11, RZ, RZ, R27, P0 ;  /* 0x000000ffff0b7224 */ /* 0x000fe400000e061b */
[----:B------:R-:W-:Y:S01]  /*2900*/  IMAD R6, R37, R26, RZ ;  /* 0x0000001a25067224 */ /* 0x000fe200078e02ff */
[----:B------:R-:W-:-:S02]  /*2910*/  IADD3 R4, P0, PT, R5, R24, RZ ;  /* 0x0000001805047210 */ /* 0x000fc40007f1e0ff */
[----:B------:R-:W-:Y:S01]  /*2920*/  LOP3.LUT R7, R7, 0xfffffffe, RZ, 0xc0, !PT ;  /* 0xfffffffe07077812 */ /* 0x000fe200078ec0ff */
[----:B------:R-:W2:Y:S01]  /*2930*/  LDG.E.U16 R11, desc[UR36][R10.64] ;  /* 0x000000240a0b7981 */ /* 0x000ea2000c1e1500 */
[----:B------:R-:W-:Y:S02]  /*2940*/  LOP3.LUT R9, R6, 0xfffffffe, RZ, 0xc0, !PT ;  /* 0xfffffffe06097812 */ /* 0x000fe400078ec0ff */
[-C--:B------:R-:W-:Y:S02]  /*2950*/  IADD3.X R5, PT, PT, RZ, R27.reuse, RZ, P0, !PT ;  /* 0x0000001bff057210 */ /* 0x080fe400007fe4ff */
[-C--:B------:R-:W-:Y:S02]  /*2960*/  IADD3 R6, P0, PT, R7, R24.reuse, RZ ;  /* 0x0000001807067210 */ /* 0x080fe40007f1e0ff */
[----:B------:R-:W-:Y:S01]  /*2970*/  IADD3 R8, P1, PT, R9, R24, RZ ;  /* 0x0000001809087210 */ /* 0x000fe20007f3e0ff */
[----:B------:R-:W3:Y:S02]  /*2980*/  LDG.E.U16 R4, desc[UR36][R4.64] ;  /* 0x0000002404047981 */ /* 0x000ee4000c1e1500 */
[----:B------:R-:W-:Y:S01]  /*2990*/  IMAD.X R7, RZ, RZ, R27, P0 ;  /* 0x000000ffff077224 */ /* 0x000fe200000e061b */
[----:B------:R-:W-:-:S04]  /*29a0*/  IADD3.X R9, PT, PT, RZ, R27, RZ, P1, !PT ;  /* 0x0000001bff097210 */ /* 0x000fc80000ffe4ff */
[----:B------:R-:W4:Y:S04]  /*29b0*/  LDG.E.U16 R6, desc[UR36][R6.64] ;  /* 0x0000002406067981 */ /* 0x000f28000c1e1500 */
[----:B------:R-:W5:Y:S01]  /*29c0*/  LDG.E.U16 R8, desc[UR36][R8.64] ;  /* 0x0000002408087981 */ /* 0x000f62000c1e1500 */
[----:B------:R-:W-:-:S04]  /*29d0*/  IMAD.IADD R37, R37, 0x1, R22 ;  /* 0x0000000125257824 */ /* 0x000fc800078e0216 */
[----:B------:R-:W-:-:S05]  /*29e0*/  IMAD R39, R22, 0x3, R37 ;  /* 0x0000000316277824 */ /* 0x000fca00078e0225 */
[----:B------:R-:W-:Y:S02]  /*29f0*/  ISETP.GE.U32.AND P0, PT, R39, R30, PT ;  /* 0x0000001e2700720c */ /* 0x000fe40003f06070 */
[C---:B--2---:R-:W-:Y:S02]  /*2a00*/  PRMT R36, R11.reuse, 0x7771, RZ ;  /* 0x000077710b247816 */ /* 0x044fe400000000ff */
[----:B------:R-:W-:Y:S02]  /*2a10*/  PRMT R10, R11, 0x7770, RZ ;  /* 0x000077700b0a7816 */ /* 0x000fe400000000ff */
[----:B------:R-:W-:Y:S02]  /*2a20*/  IADD3 R33, P2, PT, R36, R33, RZ ;  /* 0x0000002124217210 */ /* 0x000fe40007f5e0ff */
[----:B------:R-:W-:Y:S02]  /*2a30*/  IADD3 R35, P1, PT, R10, R35, RZ ;  /* 0x000000230a237210 */ /* 0x000fe40007f3e0ff */
[----:B---3--:R-:W-:-:S02]  /*2a40*/  PRMT R5, R4, 0x7770, RZ ;  /* 0x0000777004057816 */ /* 0x008fc400000000ff */
[----:B------:R-:W-:Y:S01]  /*2a50*/  PRMT R11, R4, 0x7771, RZ ;  /* 0x00007771040b7816 */ /* 0x000fe200000000ff */
[----:B------:R-:W-:Y:S01]  /*2a60*/  IMAD.X R20, RZ, RZ, R20, P2 ;  /* 0x000000ffff147224 */ /* 0x000fe200010e0614 */
[C---:B----4-:R-:W-:Y:S02]  /*2a70*/  PRMT R4, R6.reuse, 0x7770, RZ ;  /* 0x0000777006047816 */ /* 0x050fe400000000ff */
[----:B------:R-:W-:Y:S02]  /*2a80*/  PRMT R40, R6, 0x7771, RZ ;  /* 0x0000777106287816 */ /* 0x000fe400000000ff */
[C---:B-----5:R-:W-:Y:S02]  /*2a90*/  PRMT R7, R8.reuse, 0x7771, RZ ;  /* 0x0000777108077816 */ /* 0x060fe400000000ff */
[----:B------:R-:W-:Y:S02]  /*2aa0*/  PRMT R6, R8, 0x7770, RZ ;  /* 0x0000777008067816 */ /* 0x000fe400000000ff */
[----:B------:R-:W-:-:S02]  /*2ab0*/  IADD3.X R21, PT, PT, RZ, R21, RZ, P1, !PT ;  /* 0x00000015ff157210 */ /* 0x000fc40000ffe4ff */
[----:B------:R-:W-:Y:S02]  /*2ac0*/  IADD3 R32, P2, PT, R11, R32, RZ ;  /* 0x000000200b207210 */ /* 0x000fe40007f5e0ff */
        /* <DEDUP_REMOVED lines=13> */
.L_x_8534:
[----:B------:R-:W-:Y:S02]  /*2ba0*/  PRMT R8, R10, 0x7610, R8 ;  /* 0x000076100a087816 */ /* 0x000fe40000000008 */
[----:B------:R-:W-:Y:S02]  /*2bb0*/  PRMT R9, R36, 0x7610, R9 ;  /* 0x0000761024097816 */ /* 0x000fe40000000009 */
[----:B------:R-:W-:Y:S02]  /*2bc0*/  PRMT R10, R5, 0x7610, R10 ;  /* 0x00007610050a7816 */ /* 0x000fe4000000000a */
[----:B------:R-:W-:Y:S02]  /*2bd0*/  PRMT R39, R4, 0x7610, R39 ;  /* 0x0000761004277816 */ /* 0x000fe40000000027 */
[----:B------:R-:W-:Y:S02]  /*2be0*/  PRMT R36, R6, 0x7610, R36 ;  /* 0x0000761006247816 */ /* 0x000fe40000000024 */
[----:B------:R-:W-:-:S07]  /*2bf0*/  PRMT R38, R7, 0x7610, R38 ;  /* 0x0000761007267816 */ /* 0x000fce0000000026 */
.L_x_8533:
[----:B------:R-:W-:Y:S05]  /*2c00*/  BSYNC.RECONVERGENT B0 ;  /* 0x0000000000007941 */ /* 0x000fea0003800200 */
.L_x_8532:
        /* <DEDUP_REMOVED lines=41> */
.L_x_8537:
[----:B------:R-:W-:Y:S05]  /*2ea0*/  BSYNC.RECONVERGENT B0 ;  /* 0x0000000000007941 */ /* 0x000fea0003800200 */
.L_x_8536:
[----:B------:R-:W-:Y:S04]  /*2eb0*/  BSSY.RECONVERGENT B0, `(.L_x_8538) ;  /* 0x0000022000007945 */ /* 0x000fe80003800200 */
[----:B------:R-:W-:Y:S05]  /*2ec0*/  @P0 BRA `(.L_x_8539) ;  /* 0x0000000000800947 */ /* 0x000fea0003800000 */
        /* <DEDUP_REMOVED lines=26> */
[----:B------:R-:W-:Y:S02]  /*3070*/  @!P0 LOP3.LUT R5, R38, 0xff, RZ, 0xc0, !PT ;  /* 0x000000ff26058812 */ /* 0x000fe400078ec0ff */
[----:B------:R-:W-:Y:S02]  /*3080*/  @!P0 LOP3.LUT R36, R36, 0xff, RZ, 0xc0, !PT ;  /* 0x000000ff24248812 */ /* 0x000fe400078ec0ff */
[----:B------:R-:W-:Y:S02]  /*3090*/  @!P0 IADD3 R28, P4, PT, R5, R28, RZ ;  /* 0x0000001c051c8210 */ /* 0x000fe40007f9e0ff */
[----:B------:R-:W-:-:S03]  /*30a0*/  @!P0 IADD3 R23, P3, PT, R36, R23, RZ ;  /* 0x0000001724178210 */ /* 0x000fc60007f7e0ff */
[----:B------:R-:W-:Y:S01]  /*30b0*/  @!P0 IMAD.X R0, RZ, RZ, R0, P4 ;  /* 0x000000ffff008224 */ /* 0x000fe200020e0600 */
[----:B------:R-:W-:-:S09]  /*30c0*/  @!P0 IADD3.X R3, PT, PT, RZ, R3, RZ, P3, !PT ;  /* 0x00000003ff038210 */ /* 0x000fd20001ffe4ff */
.L_x_8539:
[----:B------:R-:W-:Y:S05]  /*30d0*/  BSYNC.RECONVERGENT B0 ;  /* 0x0000000000007941 */ /* 0x000fea0003800200 */
.L_x_8538:
        /* <DEDUP_REMOVED lines=9> */
.L_x_8531:
[----:B------:R-:W1:Y:S01]  /*3170*/  LDCU UR4, c[0x0][0x39c] ;  /* 0x00007380ff0477ac */ /* 0x000e620008000800 */
[----:B------:R-:W2:Y:S01]  /*3180*/  LDC R10, c[0x0][0x388] ;  /* 0x0000e200ff0a7b82 */ /* 0x000ea20000000800 */
[----:B------:R-:W-:Y:S07]  /*3190*/  BSSY.RECONVERGENT B0, `(.L_x_8540) ;  /* 0x0000456000007945 */ /* 0x000fee0003800200 */
[----:B------:R-:W3:Y:S01]  /*31a0*/  LDC R4, c[0x0][0x38c] ;  /* 0x0000e300ff047b82 */ /* 0x000ee20000000800 */
        /* <DEDUP_REMOVED lines=19> */
[----:B------:R-:W2:Y:S01]  /*32e0*/  @!P0 LDG.E.U16 R35, desc[UR36][R22.64] ;  /* 0x0000002416238981 */ /* 0x000ea2000c1e1500 */
        /* <DEDUP_REMOVED lines=16> */
[----:B------:R-:W-:Y:S02]  /*33f0*/  IADD3 R31, PT, PT, R31, 0x1, RZ ;  /* 0x000000011f1f7810 */ /* 0x000fe40007ffe0ff */
[C---:B--2---:R-:W-:Y:S02]  /*3400*/  @!P0 PRMT R33, R35.reuse, 0x7770, RZ ;  /* 0x0000777023218816 */ /* 0x044fe400000000ff */
[----:B------:R-:W-:-:S07]  /*3410*/  @!P0 PRMT R35, R35, 0x7771, RZ ;  /* 0x0000777123238816 */ /* 0x000fce00000000ff */
.L_x_8547:
        /* <DEDUP_REMOVED lines=305> */
.L_x_8543:
[----:B------:R-:W-:-:S04]  /*4730*/  LOP3.LUT R21, R30, 0xfffffffe, RZ, 0xc0, !PT ;  /* 0xfffffffe1e157812 */ /* 0x000fc800078ec0ff */
[----:B------:R-:W-:-:S05]  /*4740*/  IADD3 R20, P1, PT, R21, R22, RZ ;  /* 0x0000001615147210 */ /* 0x000fca0007f3e0ff */
[----:B------:R-:W-:-:S05]  /*4750*/  IMAD.X R21, RZ, RZ, R23, P1 ;  /* 0x000000ffff157224 */ /* 0x000fca00008e0617 */
[----:B------:R-:W2:Y:S01]  /*4760*/  LDG.E.U16 R20, desc[UR36][R20.64] ;  /* 0x0000002414147981 */ /* 0x000ea2000c1e1500 */
[----:B-1----:R-:W-:Y:S01]  /*4770*/  IADD3 R43, PT, PT, R29, UR4, RZ ;  /* 0x000000041d2b7c10 */ /* 0x002fe2000fffe0ff */
        /* <DEDUP_REMOVED lines=238> */
.L_x_8544:
        /* <DEDUP_REMOVED lines=242> */
.L_x_8545:
        /* <DEDUP_REMOVED lines=242> */
.L_x_8546:
[----:B------:R-:W-:-:S04]  /*74a0*/  LOP3.LUT R21, R30, 0xfffffffe, RZ, 0xc0, !PT ;  /* 0xfffffffe1e157812 */ /* 0x000fc800078ec0ff */
[----:B------:R-:W-:-:S04]  /*74b0*/  IADD3 R20, P1, PT, R21, R22, RZ ;  /* 0x0000001615147210 */ /* 0x000fc80007f3e0ff */
[----:B------:R-:W-:-:S05]  /*74c0*/  IADD3.X R21, PT, PT, RZ, R23, RZ, P1, !PT ;  /* 0x00000017ff157210 */ /* 0x000fca0000ffe4ff */
[----:B------:R-:W2:Y:S02]  /*74d0*/  LDG.E.U16 R20, desc[UR36][R20.64] ;  /* 0x0000002414147981 */ /* 0x000ea4000c1e1500 */
[C---:B--2---:R-:W-:Y:S02]  /*74e0*/  PRMT R42, R20.reuse, 0x7770, RZ ;  /* 0x00007770142a7816 */ /* 0x044fe400000000ff */
[----:B------:R-:W-:-:S07]  /*74f0*/  PRMT R41, R20, 0x7771, RZ ;  /* 0x0000777114297816 */ /* 0x000fce00000000ff */
.L_x_8542:
[----:B------:R-:W2:Y:S01]  /*7500*/  LDCU UR5, c[0x0][0x394] ;  /* 0x00007280ff0577ac */ /* 0x000ea20008000800 */
[----:B------:R-:W-:Y:S01]  /*7510*/  LOP3.LUT R21, R37, 0xff, RZ, 0xc0, !PT ;  /* 0x000000ff25157812 */ /* 0x000fe200078ec0ff */
[----:B-1----:R-:W-:Y:S01]  /*7520*/  IMAD.U32 R32, RZ, RZ, UR4 ;  /* 0x00000004ff207e24 */ /* 0x002fe2000f8e00ff */
[----:B------:R-:W-:Y:S02]  /*7530*/  LOP3.LUT R20, R39, 0xff, RZ, 0xc0, !PT ;  /* 0x000000ff27147812 */ /* 0x000fe400078ec0ff */
[----:B------:R-:W-:Y:S02]  /*7540*/  IADD3 R10, P5, PT, R10, R21, RZ ;  /* 0x000000150a0a7210 */ /* 0x000fe40007fbe0ff */
[----:B------:R-:W-:Y:S02]  /*7550*/  LOP3.LUT R21, R36, 0xff, RZ, 0xc0, !PT ;  /* 0x000000ff24157812 */ /* 0x000fe400078ec0ff */
[----:B------:R-:W-:Y:S01]  /*7560*/  LEA R29, R32, R29, 0x2 ;  /* 0x0000001d201d7211 */ /* 0x000fe200078e10ff */
[----:B------:R-:W-:Y:S01]  /*7570*/  IMAD.X R0, RZ, RZ, R0, P5 ;  /* 0x000000ffff007224 */ /* 0x000fe200028e0600 */
[----:B------:R-:W-:-:S02]  /*7580*/  IADD3 R14, P3, PT, R14, R21, RZ ;  /* 0x000000150e0e7210 */ /* 0x000fc40007f7e0ff */
[----:B------:R-:W-:Y:S02]  /*7590*/  LOP3.LUT R21, R42, 0xff, RZ, 0xc0, !PT ;  /* 0x000000ff2a157812 */ /* 0x000fe400078ec0ff */
[----:B------:R-:W-:Y:S02]  /*75a0*/  IADD3 R13, P1, PT, R13, R20, RZ ;  /* 0x000000140d0d7210 */ /* 0x000fe40007f3e0ff */
[----:B------:R-:W-:Y:S01]  /*75b0*/  IADD3 R24, P5, PT, R24, R21, RZ ;  /* 0x0000001518187210 */ /* 0x000fe20007fbe0ff */
[----:B------:R-:W-:Y:S01]  /*75c0*/  IMAD R21, R32, 0x3, R29 ;  /* 0x0000000320157824 */ /* 0x000fe200078e021d */
[----:B--2---:R-:W-:Y:S02]  /*75d0*/  MOV R30, UR5 ;  /* 0x00000005001e7c02 */ /* 0x004fe40008000f00 */
[----:B------:R-:W-:Y:S02]  /*75e0*/  IADD3.X R5, PT, PT, RZ, R5, RZ, P1, !PT ;  /* 0x00000005ff057210 */ /* 0x000fe40000ffe4ff */
[----:B------:R-:W-:-:S02]  /*75f0*/  LOP3.LUT R26, R38, 0xff, RZ, 0xc0, !PT ;  /* 0x000000ff261a7812 */ /* 0x000fc400078ec0ff */
[----:B------:R-:W-:Y:S02]  /*7600*/  ISETP.GE.U32.AND P1, PT, R21, R30, PT ;  /* 0x0000001e1500720c */ /* 0x000fe40003f26070 */
[----:B------:R-:W-:Y:S02]  /*7610*/  LOP3.LUT R27, R40, 0xff, RZ, 0xc0, !PT ;  /* 0x000000ff281b7812 */ /* 0x000fe400078ec0ff */
[----:B------:R-:W-:Y:S02]  /*7620*/  IADD3 R11, P6, PT, R11, R26, RZ ;  /* 0x0000001a0b0b7210 */ /* 0x000fe40007fde0ff */
[----:B------:R-:W-:Y:S02]  /*7630*/  IADD3 R12, P2, PT, R12, R27, RZ ;  /* 0x0000001b0c0c7210 */ /* 0x000fe40007f5e0ff */
[----:B------:R-:W-:Y:S01]  /*7640*/  LOP3.LUT R20, R43, 0xff, RZ, 0xc0, !PT ;  /* 0x000000ff2b147812 */ /* 0x000fe200078ec0ff */
[----:B------:R-:W-:Y:S01]  /*7650*/  IMAD.X R3, RZ, RZ, R3, P6 ;  /* 0x000000ffff037224 */ /* 0x000fe200030e0603 */
[----:B------:R-:W-:Y:S01]  /*7660*/  LOP3.LUT R27, R41, 0xff, RZ, 0xc0, !PT ;  /* 0x000000ff291b7812 */ /* 0x000fe200078ec0ff */
[----:B------:R-:W-:Y:S01]  /*7670*/  IMAD.X R4, RZ, RZ, R4, P2 ;  /* 0x000000ffff047224 */ /* 0x000fe200010e0604 */
[----:B------:R-:W-:-:S02]  /*7680*/  IADD3 R15, P4, PT, R15, R20, RZ ;  /* 0x000000140f0f7210 */ /* 0x000fc40007f9e0ff */
[----:B------:R-:W-:Y:S02]  /*7690*/  IADD3 R28, P6, PT, R28, R27, RZ ;  /* 0x0000001b1c1c7210 */ /* 0x000fe40007fde0ff */
[----:B------:R-:W-:Y:S01]  /*76a0*/  IADD3.X R6, PT, PT, RZ, R6, RZ, P3, !PT ;  /* 0x00000006ff067210 */ /* 0x000fe20001ffe4ff */
[----:B------:R-:W-:Y:S01]  /*76b0*/  IMAD.X R7, RZ, RZ, R7, P4 ;  /* 0x000000ffff077224 */ /* 0x000fe200020e0607 */
[----:B------:R-:W-:Y:S01]  /*76c0*/  IADD3.X R8, PT, PT, RZ, R8, RZ, P5, !PT ;  /* 0x00000008ff087210 */ /* 0x000fe20002ffe4ff */
[----:B------:R-:W-:Y:S01]  /*76d0*/  IMAD.X R9, RZ, RZ, R9, P6 ;  /* 0x000000ffff097224 */ /* 0x000fe200030e0609 */
[----:B------:R-:W-:Y:S07]  /*76e0*/  @!P1 BRA `(.L_x_8547) ;  /* 0xffffffbc004c9947 */ /* 0x000fee000383ffff */
.L_x_8541:
[----:B0-----:R-:W-:Y:S05]  /*76f0*/  BSYNC.RECONVERGENT B0 ;  /* 0x0000000000007941 */ /* 0x001fea0003800200 */
.L_x_8540:
        /* <DEDUP_REMOVED lines=286> */
.L_x_8551:
[----:B------:R-:W-:Y:S01]  /*88e0*/  SHF.R.U32.HI R20, RZ, 0x1, R31 ;  /* 0x00000001ff147819 */ /* 0x000fe2000001161f */
[----:B------:R-:W-:-:S07]  /*88f0*/  IMAD.MOV.U32 R21, RZ, RZ, RZ ;  /* 0x000000ffff157224 */ /* 0x000fce00078e00ff */
.L_x_8550:
        /* <DEDUP_REMOVED lines=286> */
.L_x_8553:
[----:B------:R-:W-:Y:S02]  /*9ae0*/  SHF.R.U32.HI R44, RZ, 0x1, R31 ;  /* 0x00000001ff2c7819 */ /* 0x000fe4000001161f */
[----:B------:R-:W-:-:S07]  /*9af0*/  MOV R45, RZ ;  /* 0x000000ff002d7202 */ /* 0x000fce0000000f00 */
.L_x_8552:
        /* <DEDUP_REMOVED lines=283> */
.L_x_8555:
[----:B------:R-:W-:Y:S02]  /*acb0*/  SHF.R.U32.HI R26, RZ, 0x1, R31 ;  /* 0x00000001ff1a7819 */ /* 0x000fe4000001161f */
[----:B------:R-:W-:-:S07]  /*acc0*/  MOV R27, RZ ;  /* 0x000000ff001b7202 */ /* 0x000fce0000000f00 */
.L_x_8554:
        /* <DEDUP_REMOVED lines=283> */
.L_x_8557:
[----:B------:R-:W-:Y:S02]  /*be80*/  SHF.R.U32.HI R20, RZ, 0x1, R31 ;  /* 0x00000001ff147819 */ /* 0x000fe4000001161f */
[----:B------:R-:W-:-:S07]  /*be90*/  MOV R21, RZ ;  /* 0x000000ff00157202 */ /* 0x000fce0000000f00 */
.L_x_8556:
[----:B------:R-:W-:-:S04]  /*bea0*/  LEA R34, P0, R20, R34, 0x1 ;  /* 0x0000002214227211 */ /* 0x000fc800078008ff */
[----:B------:R-:W-:-:S05]  /*beb0*/  LEA.HI.X R35, R20, R33, R21, 0x1, P0 ;  /* 0x0000002114237211 */ /* 0x000fca00000f0c15 */
[----:B------:R-:W2:Y:S02]  /*bec0*/  LDG.E.U16 R34, desc[UR36][R34.64] ;  /* 0x0000002422227981 */ /* 0x000ea4000c1e1500 */
[C---:B--2---:R-:W-:Y:S02]  /*bed0*/  PRMT R42, R34.reuse, 0x7770, RZ ;  /* 0x00007770222a7816 */ /* 0x044fe400000000ff */
[----:B------:R-:W-:-:S07]  /*bee0*/  PRMT R41, R34, 0x7771, RZ ;  /* 0x0000777122297816 */ /* 0x000fce00000000ff */
.L_x_8549:
[----:B------:R-:W-:Y:S05]  /*bef0*/  BSYNC.RECONVERGENT B0 ;  /* 0x0000000000007941 */ /* 0x000fea0003800200 */
.L_x_8548:
[----:B------:R-:W-:Y:S01]  /*bf00*/  ISETP.GE.U32.AND P0, PT, R29, R30, PT ;  /* 0x0000001e1d00720c */ /* 0x000fe20003f06070 */
[----:B------:R-:W-:-:S12]  /*bf10*/  BSSY.RECONVERGENT B0, `(.L_x_8558) ;  /* 0x0000022000007945 */ /* 0x000fd80003800200 */
        /* <DEDUP_REMOVED lines=33> */
.L_x_8559:
[----:B------:R-:W-:Y:S05]  /*c130*/  BSYNC.RECONVERGENT B0 ;  /* 0x0000000000007941 */ /* 0x000fea0003800200 */
.L_x_8558:
        /* <DEDUP_REMOVED lines=8> */
.L_x_8510:
[----:B------:R-:W-:Y:S05]  /*c1c0*/  BSYNC.RECONVERGENT B6 ;  /* 0x0000000000067941 */ /* 0x000fea0003800200 */
.L_x_8509:
        /* <DEDUP_REMOVED lines=19> */
.L_x_8563:
        /* <DEDUP_REMOVED lines=21> */
.L_x_8562:
[----:B------:R-:W-:Y:S05]  /*c450*/  BSYNC.RECONVERGENT B0 ;  /* 0x0000000000007941 */ /* 0x000fea0003800200 */
.L_x_8561:
[----:B------:R-:W-:Y:S01]  /*c460*/  IMAD.MOV.U32 R0, RZ, RZ, R13 ;  /* 0x000000ffff007224 */ /* 0x000fe200078e000d */
[----:B------:R-:W-:Y:S06]  /*c470*/  @P1 BRA `(.L_x_8563) ;  /* 0xfffffffc00a01947 */ /* 0x000fec000383ffff */
.L_x_8560:
        /* <DEDUP_REMOVED lines=22> */
.L_x_8568:
        /* <DEDUP_REMOVED lines=20> */
.L_x_8567:
[----:B------:R-:W-:Y:S05]  /*c720*/  BSYNC.RECONVERGENT B0 ;  /* 0x0000000000007941 */ /* 0x000fea0003800200 */
.L_x_8566:
[----:B-1----:R-:W-:Y:S01]  /*c730*/  IMAD.MOV.U32 R4, RZ, RZ, R10 ;  /* 0x000000ffff047224 */ /* 0x002fe200078e000a */
[----:B------:R-:W-:Y:S06]  /*c740*/  @P1 BRA `(.L_x_8568) ;  /* 0xfffffffc00a41947 */ /* 0x000fec000383ffff */
.L_x_8565:
[----:B------:R-:W-:Y:S01]  /*c750*/  ISETP.GE.U32.AND P0, PT, R0, 0x2, PT ;  /* 0x000000020000780c */ /* 0x000fe20003f06070 */
[----:B------:R-:W-:Y:S05]  /*c760*/  WARPSYNC.ALL ;  /* 0x0000000000007948 */ /* 0x000fea0003800000 */
[----:B------:R-:W-:Y:S07]  /*c770*/  BAR.SYNC.DEFER_BLOCKING 0x0 ;  /* 0x0000000000007b1d */ /* 0x000fee0000010000 */
[----:B------:R-:W-:Y:S05]  /*c780*/  @!P0 BRA `(.L_x_8564) ;  /* 0x0000000000308947 */ /* 0x000fea0003800000 */
[----:B-12---:R-:W-:-:S07]  /*c790*/  HFMA2 R5, -RZ, RZ, 0, 5.9604644775390625e-08 ;  /* 0x00000001ff057431 */ /* 0x006fce00000001ff */
.L_x_8569:
        /* <DEDUP_REMOVED lines=11> */
.L_x_8564:
        /* <DEDUP_REMOVED lines=281> */
.L_x_8570:
        /* <DEDUP_REMOVED lines=276> */
.L_x_8571:
        /* <DEDUP_REMOVED lines=9> */
.L_x_8574:
        /* <DEDUP_REMOVED lines=22> */
.L_x_8573:
        /* <DEDUP_REMOVED lines=12> */
.L_x_8572:
        /* <DEDUP_REMOVED lines=285> */
.L_x_8576:
        /* <DEDUP_REMOVED lines=276> */
.L_x_8577:
        /* <DEDUP_REMOVED lines=24> */
.L_x_8579:
[----:B------:R-:W-:Y:S05]  /*11260*/  BSYNC.RECONVERGENT B0 ;  /* 0x0000000000007941 */ /* 0x000fea0003800200 */
.L_x_8578:
        /* <DEDUP_REMOVED lines=35> */
.L_x_8581:
[----:B------:R-:W-:Y:S05]  /*114a0*/  BSYNC.RECONVERGENT B0 ;  /* 0x0000000000007941 */ /* 0x000fea0003800200 */
.L_x_8580:
        /* <DEDUP_REMOVED lines=38> */
.L_x_8586:
        /* <DEDUP_REMOVED lines=12> */
.L_x_8585:
[----:B------:R-:W-:Y:S05]  /*117d0*/  BRA `(.L_x_8584) ;  /* 0x0000000000647947 */ /* 0x000fea0003800000 */
.L_x_8583:
        /* <DEDUP_REMOVED lines=13> */
.L_x_8587:
        /* <DEDUP_REMOVED lines=12> */
.L_x_8584:
[----:B------:R-:W-:Y:S05]  /*11970*/  BSYNC.RECONVERGENT B0 ;  /* 0x0000000000007941 */ /* 0x000fea0003800200 */
.L_x_8582:
        /* <DEDUP_REMOVED lines=12> */
.L_x_8591:
        /* <DEDUP_REMOVED lines=17> */
.L_x_8590:
[----:B------:R-:W-:Y:S05]  /*11b50*/  BSYNC.RECONVERGENT B0 ;  /* 0x0000000000007941 */ /* 0x000fea0003800200 */
.L_x_8589:
[----:B------:R-:W-:-:S03]  /*11b60*/  UISETP.GT.U32.AND UP0, UPT, UR4, 0x3, UPT ;  /* 0x000000030400788c */ /* 0x000fc6000bf04070 */
[----:B------:R-:W-:-:S06]  /*11b70*/  UMOV UR4, UR7 ;  /* 0x0000000700047c82 */ /* 0x000fcc0008000000 */
[----:B------:R-:W-:Y:S05]  /*11b80*/  BRA.U UP0, `(.L_x_8591) ;  /* 0xfffffffd00ac7547 */ /* 0x000fea000b83ffff */
.L_x_8588:
        /* <DEDUP_REMOVED lines=13> */
.L_x_8596:
        /* <DEDUP_REMOVED lines=17> */
.L_x_8595:
[----:B------:R-:W-:Y:S05]  /*11d70*/  BSYNC.RECONVERGENT B0 ;  /* 0x0000000000007941 */ /* 0x000fea0003800200 */
.L_x_8594:
[----:B------:R-:W-:Y:S01]  /*11d80*/  MOV R0, R2 ;  /* 0x0000000200007202 */ /* 0x000fe20000000f00 */
[----:B------:R-:W-:Y:S06]  /*11d90*/  @P3 BRA `(.L_x_8596) ;  /* 0xfffffffc00b03947 */ /* 0x000fec000383ffff */
.L_x_8593:
[----:B------:R-:W-:Y:S01]  /*11da0*/  BAR.SYNC.DEFER_BLOCKING 0x0 ;  /* 0x0000000000007b1d */ /* 0x000fe20000010000 */
[----:B------:R-:W-:-:S09]  /*11db0*/  UISETP.GE.U32.AND UP0, UPT, UR4, 0x2, UPT ;  /* 0x000000020400788c */ /* 0x000fd2000bf06070 */
[----:B------:R-:W-:Y:S05]  /*11dc0*/  BRA.U !UP0, `(.L_x_8592) ;  /* 0x0000000108307547 */ /* 0x000fea000b800000 */
[----:B------:R-:W-:-:S07]  /*11dd0*/  IMAD.MOV.U32 R0, RZ, RZ, 0x1 ;  /* 0x00000001ff007424 */ /* 0x000fce00078e00ff */
.L_x_8597:
        /* <DEDUP_REMOVED lines=11> */
.L_x_8592:
        /* <DEDUP_REMOVED lines=9> */
[----:B-123--:R-:W2:Y:S04]  /*11f20*/  @P0 LDG.E.U8 R7, desc[UR36][R4.64] ;  /* 0x0000002404070981 */ /* 0x00eea8000c1e1100 */
[----:B------:R-:W3:Y:S01]  /*11f30*/  @P0 LDG.E.U8 R9, desc[UR36][R2.64] ;  /* 0x0000002402090981 */ /* 0x000ee2000c1e1100 */
        /* <DEDUP_REMOVED lines=26> */
.L_x_8599:
        /* <DEDUP_REMOVED lines=23> */
.L_x_8600:
[----:B------:R-:W1:Y:S02]  /*12250*/  LDCU.64 UR4, c[0x0][0x768] ;  /* 0x0000ed00ff0477ac */ /* 0x000e640008000a00 */
[----:B-1----:R-:W-:-:S04]  /*12260*/  IADD3 R18, P0, PT, R18, UR4, RZ ;  /* 0x0000000412127c10 */ /* 0x002fc8000ff1e0ff */
[----:B------:R-:W-:-:S05]  /*12270*/  IADD3.X R19, PT, PT, RZ, UR5, RZ, P0, !PT ;  /* 0x00000005ff137c10 */ /* 0x000fca00087fe4ff */
[----:B------:R-:W-:Y:S01]  /*12280*/  STG.E.U8 desc[UR36][R18.64], R22 ;  /* 0x0000001612007986 */ /* 0x000fe2000c101124 */
[----:B------:R-:W-:Y:S05]  /*12290*/  EXIT ;  /* 0x000000000000794d */ /* 0x000fea0003800000 */
.L_x_8598:
        /* <DEDUP_REMOVED lines=11> */
.L_x_8601:
        /* <DEDUP_REMOVED lines=24> */
.L_x_8603:
        /* <DEDUP_REMOVED lines=23> */
.L_x_8604:
[----:B------:R-:W1:Y:S02]  /*12640*/  LDCU.64 UR4, c[0x0][0x768] ;  /* 0x0000ed00ff0477ac */ /* 0x000e640008000a00 */
[----:B-1----:R-:W-:-:S05]  /*12650*/  IADD3 R18, P0, PT, R18, UR4, RZ ;  /* 0x0000000412127c10 */ /* 0x002fca000ff1e0ff */
[----:B------:R-:W-:-:S05]  /*12660*/  IMAD.X R19, RZ, RZ, UR5, P0 ;  /* 0x00000005ff137e24 */ /* 0x000fca00080e06ff */
[----:B------:R-:W-:Y:S01]  /*12670*/  STG.E.U8 desc[UR36][R18.64], R16 ;  /* 0x0000001012007986 */ /* 0x000fe2000c101124 */
[----:B------:R-:W-:Y:S05]  /*12680*/  EXIT ;  /* 0x000000000000794d */ /* 0x000fea0003800000 */
.L_x_8602:
[----:B------:R-:W-:Y:S04]  /*12690*/  STG.E.64 desc[UR36][R4.64], R24 ;  /* 0x0000001804007986 */ /* 0x000fe8000c101b24 */
[----:B------:R-:W-:Y:S01]  /*126a0*/  STG.E.64 desc[UR36][R4.64+0x8], R16 ;  /* 0x0000081004007986 */ /* 0x000fe2000c101b24 */
[----:B------:R-:W-:Y:S05]  /*126b0*/  EXIT ;  /* 0x000000000000794d */ /* 0x000fea0003800000 */
.L_x_8575:
        /* <DEDUP_REMOVED lines=47> */
.L_x_8606:
        /* <DEDUP_REMOVED lines=23> */
.L_x_8607:
[----:B------:R-:W1:Y:S02]  /*12b20*/  LDCU.64 UR4, c[0x0][0x768] ;  /* 0x0000ed00ff0477ac */ /* 0x000e640008000a00 */
[----:B-1----:R-:W-:-:S05]  /*12b30*/  IADD3 R22, P0, PT, R22, UR4, RZ ;  /* 0x0000000416167c10 */ /* 0x002fca000ff1e0ff */
[----:B------:R-:W-:-:S05]  /*12b40*/  IMAD.X R23, RZ, RZ, UR5, P0 ;  /* 0x00000005ff177e24 */ /* 0x000fca00080e06ff */
[----:B------:R-:W-:Y:S01]  /*12b50*/  STG.E.U8 desc[UR36][R22.64], R28 ;  /* 0x0000001c16007986 */ /* 0x000fe2000c101124 */
[----:B------:R-:W-:Y:S05]  /*12b60*/  EXIT ;  /* 0x000000000000794d */ /* 0x000fea0003800000 */
.L_x_8605:
        /* <DEDUP_REMOVED lines=11> */
.L_x_8608:
        /* <DEDUP_REMOVED lines=22> */
.L_x_8610:
        /* <DEDUP_REMOVED lines=24> */
.L_x_8611:
[----:B------:R-:W1:Y:S02]  /*12f00*/  LDCU.64 UR4, c[0x0][0x768] ;  /* 0x0000ed00ff0477ac */ /* 0x000e640008000a00 */
[----:B-1----:R-:W-:-:S04]  /*12f10*/  IADD3 R22, P0, PT, R22, UR4, RZ ;  /* 0x0000000416167c10 */ /* 0x002fc8000ff1e0ff */
[----:B------:R-:W-:-:S05]  /*12f20*/  IADD3.X R23, PT, PT, RZ, UR5, RZ, P0, !PT ;  /* 0x00000005ff177c10 */ /* 0x000fca00087fe4ff */
[----:B------:R-:W-:Y:S01]  /*12f30*/  STG.E.U8 desc[UR36][R22.64], R17 ;  /* 0x0000001116007986 */ /* 0x000fe2000c101124 */
[----:B------:R-:W-:Y:S05]  /*12f40*/  EXIT ;  /* 0x000000000000794d */ /* 0x000fea0003800000 */
.L_x_8609:
[----:B------:R-:W-:Y:S04]  /*12f50*/  STG.E.64 desc[UR36][R4.64], R24 ;  /* 0x0000001804007986 */ /* 0x000fe8000c101b24 */
[----:B------:R-:W-:Y:S01]  /*12f60*/  STG.E.64 desc[UR36][R4.64+0x8], R28 ;  /* 0x0000081c04007986 */ /* 0x000fe2000c101b24 */
[----:B------:R-:W-:Y:S05]  /*12f70*/  EXIT ;  /* 0x000000000000794d */ /* 0x000fea0003800000 */
.L_x_8612:
        /* <DEDUP_REMOVED lines=16> */
.L_x_8926:


//--------------------- .text._ZN2at6native13reduce_kernelILi128ELi4ENS0_8ReduceOpIhNS0_14func_wrapper_tIhNS0_55_GLOBAL__N__0955718d_22_SparseCsrTensorMath_cu_868dd54514ReductionAddOpIlEEEEjhLi4ELi4EEEEEvT1_ --------------------------
	.section	.text._ZN2at6native13reduce_kernelILi128ELi4ENS0_8ReduceOpIhNS0_14func_wrapper_tIhNS0_55_GLOBAL__N__0955718d_22_SparseCsrTensorMath_cu_868dd54514ReductionAddOpIlEEEEjhLi4ELi4EEEEEvT1_,"ax",@progbits
	.align	128
.text._ZN2at6native13reduce_kernelILi128ELi4ENS0_8ReduceOpIhNS0_14func_wrapper_tIhNS0_55_GLOBAL__N__0955718d_22_SparseCsrTensorMath_cu_868dd54514ReductionAddOpIlEEEEjhLi4ELi4EEEEEvT1_:
        .type           _ZN2at6native13reduce_kernelILi128ELi4ENS0_8ReduceOpIhNS0_14func_wrapper_tIhNS0_55_GLOBAL__N__0955718d_22_SparseCsrTensorMath_cu_868dd54514ReductionAddOpIlEEEEjhLi4ELi4EEEEEvT1_,@function
        .size           _ZN2at6native13reduce_kernelILi128ELi4ENS0_8ReduceOpIhNS0_14func_wrapper_tIhNS0_55_GLOBAL__N__0955718d_22_SparseCsrTensorMath_cu_868dd54514ReductionAddOpIlEEEEjhLi4ELi4EEEEEvT1_,(.L_x_8927 - _ZN2at6native13reduce_kernelILi128ELi4ENS0_8ReduceOpIhNS0_14func_wrapper_tIhNS0_55_GLOBAL__N__0955718d_22_SparseCsrTensorMath_cu_868dd54514ReductionAddOpIlEEEEjhLi4ELi4EEEEEvT1_)
        .other          _ZN2at6native13reduce_kernelILi128ELi4ENS0_8ReduceOpIhNS0_14func_wrapper_tIhNS0_55_GLOBAL__N__0955718d_22_SparseCsrTensorMath_cu_868dd54514ReductionAddOpIlEEEEjhLi4ELi4EEEEEvT1_,@"STO_CUDA_ENTRY STV_DEFAULT"
_ZN2at6native13reduce_kernelILi128ELi4ENS0_8ReduceOpIhNS0_14func_wrapper_tIhNS0_55_GLOBAL__N__0955718d_22_SparseCsrTensorMath_cu_868dd54514ReductionAddOpIlEEEEjhLi4ELi4EEEEEvT1_:
        /* <DEDUP_REMOVED lines=297> */
.L_x_8613:
        /* <DEDUP_REMOVED lines=34> */
.L_x_8617:
        /* <DEDUP_REMOVED lines=36> */
.L_x_8621:
[----:B------:R-:W-:Y:S05]  /*16f0*/  BSYNC.RECONVERGENT B1 ;  /* 0x0000000000017941 */ /* 0x000fea0003800200 */
.L_x_8620:
[----:B------:R-:W0:Y:S01]  /*1700*/  LDC R3, c[0x0][0x394] ;  /* 0x0000e500ff037b82 */ /* 0x000e220000000800 */
[----:B------:R-:W-:-:S05]  /*1710*/  IADD3 R24, P0, PT, R24, 0x4, RZ ;  /* 0x0000000418187810 */ /* 0x000fca0007f1e0ff */
[----:B------:R-:W-:Y:S01]  /*1720*/  IMAD.X R25, RZ, RZ, R25, P0 ;  /* 0x000000ffff197224 */ /* 0x000fe200000e0619 */
[----:B0-----:R-:W-:-:S07]  /*1730*/  IADD3 R26, PT, PT, R6, -0x4, R3 ;  /* 0xfffffffc061a7810 */ /* 0x001fce0007ffe003 */
.L_x_8619:
[----:B------:R-:W-:Y:S05]  /*1740*/  BSYNC.RECONVERGENT B0 ;  /* 0x0000000000007941 */ /* 0x000fea0003800200 */
.L_x_8618:
        /* <DEDUP_REMOVED lines=19> */
.L_x_8624:
        /* <DEDUP_REMOVED lines=23> */
.L_x_8623:
[----:B------:R-:W-:Y:S05]  /*19f0*/  BSYNC.RECONVERGENT B0 ;  /* 0x0000000000007941 */ /* 0x000fea0003800200 */
.L_x_8622:
        /* <DEDUP_REMOVED lines=9> */
[----:B--2---:R-:W-:-:S05]  /*1a90*/  IADD3 R11, P0, PT, R24, R11, RZ ;  /* 0x0000000b180b7210 */ /* 0x004fca0007f1e0ff */
[----:B------:R-:W-:-:S08]  /*1aa0*/  IMAD.X R12, RZ, RZ, R12, P0 ;  /* 0x000000ffff0c7224 */ /* 0x000fd000000e060c */
.L_x_8626:
[----:B------:R-:W-:Y:S05]  /*1ab0*/  BSYNC.RECONVERGENT B0 ;  /* 0x0000000000007941 */ /* 0x000fea0003800200 */
.L_x_8625:
        /* <DEDUP_REMOVED lines=8> */
.L_x_8616:
        /* <DEDUP_REMOVED lines=72> */
.L_x_8631:
[C---:B------:R-:W-:Y:S02]  /*1fc0*/  LOP3.LUT R5, R48.reuse, 0xfffffffc, RZ, 0xc0, !PT ;  /* 0xfffffffc30057812 */ /* 0x040fe400078ec0ff */
[----:B------:R-:W-:Y:S02]  /*1fd0*/  IADD3 R48, PT, PT, R48, R19, RZ ;  /* 0x0000001330307210 */ /* 0x000fe40007ffe0ff */
[----:B------:R-:W-:Y:S02]  /*1fe0*/  IADD3 R4, P0, PT, R5, R24, RZ ;  /* 0x0000001805047210 */ /* 0x000fe40007f1e0ff */
[----:B------:R-:W-:-:S03]  /*1ff0*/  LOP3.LUT R7, R48, 0xfffffffc, RZ, 0xc0, !PT ;  /* 0xfffffffc30077812 */ /* 0x000fc600078ec0ff */
[----:B------:R-:W-:Y:S01]  /*2000*/  IMAD.X R5, RZ, RZ, R25, P0 ;  /* 0x000000ffff057224 */ /* 0x000fe200000e0619 */
[----:B------:R-:W-:Y:S01]  /*2010*/  IADD3 R6, P0, PT, R7, R24, RZ ;  /* 0x0000001807067210 */ /* 0x000fe20007f1e0ff */
[----:B------:R-:W-:-:S03]  /*2020*/  IMAD.IADD R48, R48, 0x1, R19 ;  /* 0x0000000130307824 */ /* 0x000fc600078e0213 */
[----:B------:R0:W2:Y:S01]  /*2030*/  LDG.E R47, desc[UR36][R4.64] ;  /* 0x00000024042f7981 */ /* 0x0000a2000c1e1900 */
[----:B------:R-:W-:Y:S02]  /*2040*/  IADD3.X R7, PT, PT, RZ, R25, RZ, P0, !PT ;  /* 0x00000019ff077210 */ /* 0x000fe400007fe4ff */
[C---:B------:R-:W-:Y:S01]  /*2050*/  LOP3.LUT R9, R48.reuse, 0xfffffffc, RZ, 0xc0, !PT ;  /* 0xfffffffc30097812 */ /* 0x040fe200078ec0ff */
[----:B------:R-:W-:Y:S02]  /*2060*/  IMAD.IADD R48, R48, 0x1, R19 ;  /* 0x0000000130307824 */ /* 0x000fe400078e0213 */
[----:B------:R-:W3:Y:S01]  /*2070*/  LDG.E R6, desc[UR36][R6.64] ;  /* 0x0000002406067981 */ /* 0x000ee2000c1e1900 */
[----:B------:R-:W-:Y:S02]  /*2080*/  IADD3 R8, P0, PT, R9, R24, RZ ;  /* 0x0000001809087210 */ /* 0x000fe40007f1e0ff */
[----:B------:R-:W-:-:S03]  /*2090*/  LOP3.LUT R49, R48, 0xfffffffc, RZ, 0xc0, !PT ;  /* 0xfffffffc30317812 */ /* 0x000fc600078ec0ff */
[----:B------:R-:W-:Y:S01]  /*20a0*/  IMAD.X R9, RZ, RZ, R25, P0 ;  /* 0x000000ffff097224 */ /* 0x000fe200000e0619 */
[----:B0-----:R-:W-:-:S04]  /*20b0*/  IADD3 R4, P0, PT, R49, R24, RZ ;  /* 0x0000001831047210 */ /* 0x001fc80007f1e0ff */
[----:B------:R0:W4:Y:S01]  /*20c0*/  LDG.E R58, desc[UR36][R8.64] ;  /* 0x00000024083a7981 */ /* 0x000122000c1e1900 */
[----:B------:R-:W-:-:S05]  /*20d0*/  IADD3.X R5, PT, PT, RZ, R25, RZ, P0, !PT ;  /* 0x00000019ff057210 */ /* 0x000fca00007fe4ff */
[----:B------:R1:W5:Y:S01]  /*20e0*/  LDG.E R4, desc[UR36][R4.64] ;  /* 0x0000002404047981 */ /* 0x000362000c1e1900 */
[----:B------:R-:W-:-:S04]  /*20f0*/  IMAD.IADD R48, R48, 0x1, R19 ;  /* 0x0000000130307824 */ /* 0x000fc800078e0213 */
[----:B------:R-:W-:-:S05]  /*2100*/  IMAD R49, R19, 0x3, R48 ;  /* 0x0000000313317824 */ /* 0x000fca00078e0230 */
[----:B------:R-:W-:Y:S02]  /*2110*/  ISETP.GE.U32.AND P0, PT, R49, R44, PT ;  /* 0x0000002c3100720c */ /* 0x000fe40003f06070 */
[C---:B--2---:R-:W-:Y:S02]  /*2120*/  PRMT R57, R47.reuse, 0x7770, RZ ;  /* 0x000077702f397816 */ /* 0x044fe400000000ff */
[----:B0-----:R-:W-:Y:S02]  /*2130*/  PRMT R8, R47, 0x7772, RZ ;  /* 0x000077722f087816 */ /* 0x001fe400000000ff */
[----:B------:R-:W-:Y:S02]  /*2140*/  LOP3.LUT R50, R57, 0xff, RZ, 0xc0, !PT ;  /* 0x000000ff39327812 */ /* 0x000fe400078ec0ff */
[----:B------:R-:W-:Y:S02]  /*2150*/  PRMT R7, R47, 0x7771, RZ ;  /* 0x000077712f077816 */ /* 0x000fe400000000ff */
[----:B------:R-:W-:-:S02]  /*2160*/  IADD3 R33, P2, PT, R33, R50, RZ ;  /* 0x0000003221217210 */ /* 0x000fc40007f5e0ff */
[----:B------:R-:W-:Y:S02]  /*2170*/  PRMT R9, R47, 0x7773, RZ ;  /* 0x000077732f097816 */ /* 0x000fe400000000ff */
[----:B------:R-:W-:Y:S01]  /*2180*/  LOP3.LUT R50, R8, 0xff, RZ, 0xc0, !PT ;  /* 0x000000ff08327812 */ /* 0x000fe200078ec0ff */
[----:B------:R-:W-:Y:S01]  /*2190*/  IMAD.X R20, RZ, RZ, R20, P2 ;  /* 0x000000ffff147224 */ /* 0x000fe200010e0614 */
[----:B---3--:R-:W-:Y:S02]  /*21a0*/  PRMT R47, R6, 0x7770, RZ ;  /* 0x00007770062f7816 */ /* 0x008fe400000000ff */
[----:B------:R-:W-:Y:S02]  /*21b0*/  IADD3 R35, P4, PT, R35, R50, RZ ;  /* 0x0000003223237210 */ /* 0x000fe40007f9e0ff */
[----:B-1----:R-:W-:Y:S02]  /*21c0*/  LOP3.LUT R5, R47, 0xff, RZ, 0xc0, !PT ;  /* 0x000000ff2f057812 */ /* 0x002fe400078ec0ff */
[----:B------:R-:W-:Y:S01]  /*21d0*/  LOP3.LUT R51, R7, 0xff, RZ, 0xc0, !PT ;  /* 0x000000ff07337812 */ /* 0x000fe200078ec0ff */
[----:B------:R-:W-:Y:S01]  /*21e0*/  IMAD.X R26, RZ, RZ, R26, P4 ;  /* 0x000000ffff1a7224 */ /* 0x000fe200020e061a */
[----:B------:R-:W-:-:S02]  /*21f0*/  LOP3.LUT R54, R9, 0xff, RZ, 0xc0, !PT ;  /* 0x000000ff09367812 */ /* 0x000fc400078ec0ff */
[----:B------:R-:W-:Y:S02]  /*2200*/  PRMT R50, R6, 0x7772, RZ ;  /* 0x0000777206327816 */ /* 0x000fe400000000ff */
[----:B------:R-:W-:Y:S02]  /*2210*/  IADD3 R38, P6, PT, R38, R5, RZ ;  /* 0x0000000526267210 */ /* 0x000fe40007fde0ff */
[----:B------:R-:W-:Y:S02]  /*2220*/  IADD3 R34, P3, PT, R34, R51, RZ ;  /* 0x0000003322227210 */ /* 0x000fe40007f7e0ff */
[----:B------:R-:W-:Y:S02]  /*2230*/  IADD3 R37, P5, PT, R37, R54, RZ ;  /* 0x0000003625257210 */ /* 0x000fe40007fbe0ff */
[----:B------:R-:W-:Y:S02]  /*2240*/  LOP3.LUT R5, R50, 0xff, RZ, 0xc0, !PT ;  /* 0x000000ff32057812 */ /* 0x000fe400078ec0ff */
[----:B------:R-:W-:Y:S01]  /*2250*/  PRMT R51, R6, 0x7773, RZ ;  /* 0x0000777306337816 */ /* 0x000fe200000000ff */
[----:B------:R-:W-:Y:S01]  /*2260*/  IMAD.X R0, RZ, RZ, R0, P5 ;  /* 0x000000ffff007224 */ /* 0x000fe200028e0600 */
[----:B----4-:R-:W-:-:S02]  /*2270*/  PRMT R54, R58, 0x7770, RZ ;  /* 0x000077703a367816 */ /* 0x010fc400000000ff */
[----:B------:R-:W-:Y:S02]  /*2280*/  PRMT R49, R6, 0x7771, RZ ;  /* 0x0000777106317816 */ /* 0x000fe400000000ff */
[----:B------:R-:W-:Y:S02]  /*2290*/  IADD3 R40, P2, PT, R40, R5, RZ ;  /* 0x0000000528287210 */ /* 0x000fe40007f5e0ff */
[----:B------:R-:W-:Y:S02]  /*22a0*/  LOP3.LUT R5, R51, 0xff, RZ, 0xc0, !PT ;  /* 0x000000ff33057812 */ /* 0x000fe400078ec0ff */
[----:B------:R-:W-:Y:S01]  /*22b0*/  LOP3.LUT R6, R54, 0xff, RZ, 0xc0, !PT ;  /* 0x000000ff36067812 */ /* 0x000fe200078ec0ff */
[----:B------:R-:W-:Y:S01]  /*22c0*/  IMAD.X R29, RZ, RZ, R29, P2 ;  /* 0x000000ffff1d7224 */ /* 0x000fe200010e061d */
[----:B------:R-:W-:Y:S02]  /*22d0*/  PRMT R55, R58, 0x7771, RZ ;  /* 0x000077713a377816 */ /* 0x000fe400000000ff */
[----:B-----5:R-:W-:-:S02]  /*22e0*/  PRMT R53, R4, 0x7770, RZ ;  /* 0x0000777004357816 */ /* 0x020fc400000000ff */
[----:B------:R-:W-:Y:S02]  /*22f0*/  IADD3.X R21, PT, PT, RZ, R21, RZ, P3, !PT ;  /* 0x00000015ff157210 */ /* 0x000fe40001ffe4ff */
[----:B------:R-:W-:Y:S02]  /*2300*/  LOP3.LUT R52, R49, 0xff, RZ, 0xc0, !PT ;  /* 0x000000ff31347812 */ /* 0x000fe400078ec0ff */
[----:B------:R-:W-:Y:S02]  /*2310*/  IADD3 R42, P3, PT, R42, R5, RZ ;  /* 0x000000052a2a7210 */ /* 0x000fe40007f7e0ff */
[----:B------:R-:W-:Y:S02]  /*2320*/  IADD3 R41, P4, PT, R41, R6, RZ ;  /* 0x0000000629297210 */ /* 0x000fe40007f9e0ff */
[----:B------:R-:W-:Y:S02]  /*2330*/  LOP3.LUT R6, R55, 0xff, RZ, 0xc0, !PT ;  /* 0x000000ff37067812 */ /* 0x000fe400078ec0ff */
[----:B------:R-:W-:Y:S01]  /*2340*/  PRMT R56, R58, 0x7772, RZ ;  /* 0x000077723a387816 */ /* 0x000fe200000000ff */
[----:B------:R-:W-:Y:S01]  /*2350*/  IMAD.X R30, RZ, RZ, R30, P4 ;  /* 0x000000ffff1e7224 */ /* 0x000fe200020e061e */
[----:B------:R-:W-:-:S02]  /*2360*/  LOP3.LUT R5, R53, 0xff, RZ, 0xc0, !PT ;  /* 0x000000ff35057812 */ /* 0x000fc400078ec0ff */
[----:B------:R-:W-:Y:S02]  /*2370*/  PRMT R58, R58, 0x7773, RZ ;  /* 0x000077733a3a7816 */ /* 0x000fe400000000ff */
[----:B------:R-:W-:Y:S02]  /*2380*/  IADD3 R39, P1, PT, R39, R52, RZ ;  /* 0x0000003427277210 */ /* 0x000fe40007f3e0ff */
[----:B------:R-:W-:Y:S02]  /*2390*/  IADD3 R43, P5, PT, R43, R6, RZ ;  /* 0x000000062b2b7210 */ /* 0x000fe40007fbe0ff */
[----:B------:R-:W-:Y:S01]  /*23a0*/  IADD3 R36, P2, PT, R36, R5, RZ ;  /* 0x0000000524247210 */ /* 0x000fe20007f5e0ff */
[----:B------:R-:W-:Y:S01]  /*23b0*/  IMAD.X R28, RZ, RZ, R28, P1 ;  /* 0x000000ffff1c7224 */ /* 0x000fe200008e061c */
[----:B------:R-:W-:Y:S01]  /*23c0*/  LOP3.LUT R6, R56, 0xff, RZ, 0xc0, !PT ;  /* 0x000000ff38067812 */ /* 0x000fe200078ec0ff */
[----:B------:R-:W-:Y:S01]  /*23d0*/  IMAD.X R31, RZ, RZ, R31, P5 ;  /* 0x000000ffff1f7224 */ /* 0x000fe200028e061f */
[----:B------:R-:W-:Y:S01]  /*23e0*/  LOP3.LUT R59, R58, 0xff, RZ, 0xc0, !PT ;  /* 0x000000ff3a3b7812 */ /* 0x000fe200078ec0ff */
[----:B------:R-:W-:Y:S01]  /*23f0*/  IMAD.X R11, RZ, RZ, R11, P2 ;  /* 0x000000ffff0b7224 */ /* 0x000fe200010e060b */
[----:B------:R-:W-:-:S02]  /*2400*/  PRMT R52, R4, 0x7771, RZ ;  /* 0x0000777104347816 */ /* 0x000fc400000000ff */
[C---:B------:R-:W-:Y:S02]  /*2410*/  PRMT R5, R4.reuse, 0x7772, RZ ;  /* 0x0000777204057816 */ /* 0x040fe400000000ff */
[----:B------:R-:W-:Y:S02]  /*2420*/  PRMT R4, R4, 0x7773, RZ ;  /* 0x0000777304047816 */ /* 0x000fe400000000ff */
[----:B------:R-:W-:Y:S02]  /*2430*/  IADD3.X R27, PT, PT, RZ, R27, RZ, P6, !PT ;  /* 0x0000001bff1b7210 */ /* 0x000fe400037fe4ff */
[----:B------:R-:W-:Y:S02]  /*2440*/  IADD3 R45, P6, PT, R45, R6, RZ ;  /* 0x000000062d2d7210 */ /* 0x000fe40007fde0ff */
[----:B------:R-:W-:Y:S02]  /*2450*/  IADD3 R46, P1, PT, R46, R59, RZ ;  /* 0x0000003b2e2e7210 */ /* 0x000fe40007f3e0ff */
[----:B------:R-:W-:-:S02]  /*2460*/  LOP3.LUT R59, R5, 0xff, RZ, 0xc0, !PT ;  /* 0x000000ff053b7812 */ /* 0x000fc400078ec0ff */
[----:B------:R-:W-:Y:S01]  /*2470*/  LOP3.LUT R6, R4, 0xff, RZ, 0xc0, !PT ;  /* 0x000000ff04067812 */ /* 0x000fe200078ec0ff */
[----:B------:R-:W-:Y:S01]  /*2480*/  IMAD.X R10, RZ, RZ, R10, P1 ;  /* 0x000000ffff0a7224 */ /* 0x000fe200008e060a */
[----:B------:R-:W-:Y:S02]  /*2490*/  LOP3.LUT R61, R52, 0xff, RZ, 0xc0, !PT ;  /* 0x000000ff343d7812 */ /* 0x000fe400078ec0ff */
[----:B------:R-:W-:Y:S02]  /*24a0*/  IADD3.X R3, PT, PT, RZ, R3, RZ, P3, !PT ;  /* 0x00000003ff037210 */ /* 0x000fe40001ffe4ff */
        /* <DEDUP_REMOVED lines=9> */
.L_x_8630:
[----:B------:R-:W-:Y:S02]  /*2540*/  PRMT R6, R57, 0x7610, R6 ;  /* 0x0000761039067816 */ /* 0x000fe40000000006 */
[----:B------:R-:W-:Y:S02]  /*2550*/  PRMT R57, R5, 0x7610, R57 ;  /* 0x0000761005397816 */ /* 0x000fe40000000039 */
[----:B------:R-:W-:-:S07]  /*2560*/  PRMT R59, R4, 0x7610, R59 ;  /* 0x00007610043b7816 */ /* 0x000fce000000003b */
.L_x_8629:
[----:B------:R-:W-:Y:S05]  /*2570*/  BSYNC.RECONVERGENT B0 ;  /* 0x0000000000007941 */ /* 0x000fea0003800200 */
.L_x_8628:
        /* <DEDUP_REMOVED lines=25> */
[C---:B------:R-:W-:Y:S01]  /*2710*/  IMAD.IADD R5, R60.reuse, 0x1, R19 ;  /* 0x000000013c057824 */ /* 0x040fe200078e0213 */
[----:B------:R-:W-:-:S04]  /*2720*/  LOP3.LUT R55, R60, 0xfffffffc, RZ, 0xc0, !PT ;  /* 0xfffffffc3c377812 */ /* 0x000fc800078ec0ff */
        /* <DEDUP_REMOVED lines=21> */
.L_x_8633:
[----:B------:R-:W-:Y:S05]  /*2880*/  BSYNC.RECONVERGENT B0 ;  /* 0x0000000000007941 */ /* 0x000fea0003800200 */
.L_x_8632:
[----:B------:R-:W-:Y:S04]  /*2890*/  BSSY.RECONVERGENT B0, `(.L_x_8634) ;  /* 0x000003b000007945 */ /* 0x000fe80003800200 */
[----:B------:R-:W-:Y:S05]  /*28a0*/  @P0 BRA `(.L_x_8635) ;  /* 0x0000000000e40947 */ /* 0x000fea0003800000 */
[----:B------:R-:W-:Y:S02]  /*28b0*/  LOP3.LUT R6, R6, 0xff, RZ, 0xc0, !PT ;  /* 0x000000ff06067812 */ /* 0x000fe400078ec0ff */
[----:B------:R-:W-:Y:S02]  /*28c0*/  LOP3.LUT R8, R8, 0xff, RZ, 0xc0, !PT ;  /* 0x000000ff08087812 */ /* 0x000fe400078ec0ff */
[----:B------:R-:W-:Y:S01]  /*28d0*/  IADD3 R33, P1, PT, R6, R33, RZ ;  /* 0x0000002106217210 */ /* 0x000fe20007f3e0ff */
[----:B------:R-:W-:Y:S01]  /*28e0*/  IMAD.IADD R6, R48, 0x1, R19 ;  /* 0x0000000130067824 */ /* 0x000fe200078e0213 */
[----:B------:R-:W-:Y:S02]  /*28f0*/  LOP3.LUT R4, R9, 0xff, RZ, 0xc0, !PT ;  /* 0x000000ff09047812 */ /* 0x000fe400078ec0ff */
[----:B------:R-:W-:Y:S01]  /*2900*/  LOP3.LUT R7, R7, 0xff, RZ, 0xc0, !PT ;  /* 0x000000ff07077812 */ /* 0x000fe200078ec0ff */
[----:B------:R-:W-:Y:S01]  /*2910*/  IMAD.X R20, RZ, RZ, R20, P1 ;  /* 0x000000ffff147224 */ /* 0x000fe200008e0614 */
[----:B------:R-:W-:-:S02]  /*2920*/  ISETP.GE.U32.AND P0, PT, R6, R44, PT ;  /* 0x0000002c0600720c */ /* 0x000fc40003f06070 */
[----:B------:R-:W-:Y:S02]  /*2930*/  IADD3 R35, P3, PT, R8, R35, RZ ;  /* 0x0000002308237210 */ /* 0x000fe40007f7e0ff */
[----:B------:R-:W-:Y:S02]  /*2940*/  IADD3 R37, P4, PT, R4, R37, RZ ;  /* 0x0000002504257210 */ /* 0x000fe40007f9e0ff */
[----:B------:R-:W-:Y:S01]  /*2950*/  IADD3 R34, P2, PT, R7, R34, RZ ;  /* 0x0000002207227210 */ /* 0x000fe20007f5e0ff */
[----:B------:R-:W-:Y:S02]  /*2960*/  IMAD.X R26, RZ, RZ, R26, P3 ;  /* 0x000000ffff1a7224 */ /* 0x000fe400018e061a */
[----:B------:R-:W-:Y:S01]  /*2970*/  IMAD.X R0, RZ, RZ, R0, P4 ;  /* 0x000000ffff007224 */ /* 0x000fe200020e0600 */
[----:B------:R-:W-:-:S03]  /*2980*/  IADD3.X R21, PT, PT, RZ, R21, RZ, P2, !PT ;  /* 0x00000015ff157210 */ /* 0x000fc600017fe4ff */
[----:B------:R-:W-:Y:S06]  /*2990*/  @P0 BRA `(.L_x_8635) ;  /* 0x0000000000a80947 */ /* 0x000fec0003800000 */
[----:B------:R-:W-:Y:S02]  /*29a0*/  IADD3 R6, PT, PT, R6, R19, RZ ;  /* 0x0000001306067210 */ /* 0x000fe40007ffe0ff */
[----:B------:R-:W-:Y:S02]  /*29b0*/  LOP3.LUT R47, R47, 0xff, RZ, 0xc0, !PT ;  /* 0x000000ff2f2f7812 */ /* 0x000fe400078ec0ff */
[----:B------:R-:W-:Y:S02]  /*29c0*/  ISETP.GE.U32.AND P0, PT, R6, R44, PT ;  /* 0x0000002c0600720c */ /* 0x000fe40003f06070 */
[----:B------:R-:W-:Y:S02]  /*29d0*/  LOP3.LUT R4, R49, 0xff, RZ, 0xc0, !PT ;  /* 0x000000ff31047812 */ /* 0x000fe400078ec0ff */
[----:B------:R-:W-:Y:S02]  /*29e0*/  LOP3.LUT R51, R51, 0xff, RZ, 0xc0, !PT ;  /* 0x000000ff33337812 */ /* 0x000fe400078ec0ff */
[----:B------:R-:W-:-:S02]  /*29f0*/  LOP3.LUT R5, R50, 0xff, RZ, 0xc0, !PT ;  /* 0x000000ff32057812 */ /* 0x000fc400078ec0ff */
[----:B------:R-:W-:Y:S02]  /*2a00*/  IADD3 R38, P1, PT, R47, R38, RZ ;  /* 0x000000262f267210 */ /* 0x000fe40007f3e0ff */
[----:B------:R-:W-:Y:S02]  /*2a10*/  IADD3 R39, P2, PT, R4, R39, RZ ;  /* 0x0000002704277210 */ /* 0x000fe40007f5e0ff */
[----:B------:R-:W-:Y:S01]  /*2a20*/  IADD3 R42, P4, PT, R51, R42, RZ ;  /* 0x0000002a332a7210 */ /* 0x000fe20007f9e0ff */
[----:B------:R-:W-:Y:S01]  /*2a30*/  IMAD.X R27, RZ, RZ, R27, P1 ;  /* 0x000000ffff1b7224 */ /* 0x000fe200008e061b */
[----:B------:R-:W-:Y:S01]  /*2a40*/  IADD3 R40, P3, PT, R5, R40, RZ ;  /* 0x0000002805287210 */ /* 0x000fe20007f7e0ff */
[----:B------:R-:W-:Y:S02]  /*2a50*/  IMAD.X R28, RZ, RZ, R28, P2 ;  /* 0x000000ffff1c7224 */ /* 0x000fe400010e061c */
[----:B------:R-:W-:Y:S01]  /*2a60*/  IMAD.X R3, RZ, RZ, R3, P4 ;  /* 0x000000ffff037224 */ /* 0x000fe200020e0603 */
[----:B------:R-:W-:Y:S01]  /*2a70*/  IADD3.X R29, PT, PT, RZ, R29, RZ, P3, !PT ;  /* 0x0000001dff1d7210 */ /* 0x000fe20001ffe4ff */
[----:B------:R-:W-:Y:S08]  /*2a80*/  @P0 BRA `(.L_x_8635) ;  /* 0x00000000006c0947 */ /* 0x000ff00003800000 */
[----:B------:R-:W-:Y:S01]  /*2a90*/  IMAD.IADD R19, R6, 0x1, R19 ;  /* 0x0000000106137824 */ /* 0x000fe200078e0213 */
[----:B------:R-:W-:Y:S02]  /*2aa0*/  LOP3.LUT R4, R55, 0xff, RZ, 0xc0, !PT ;  /* 0x000000ff37047812 */ /* 0x000fe400078ec0ff */
[----:B------:R-:W-:Y:S02]  /*2ab0*/  LOP3.LUT R56, R56, 0xff, RZ, 0xc0, !PT ;  /* 0x000000ff38387812 */ /* 0x000fe400078ec0ff */
[----:B------:R-:W-:Y:S02]  /*2ac0*/  ISETP.GE.U32.AND P0, PT, R19, R44, PT ;  /* 0x0000002c1300720c */ /* 0x000fe40003f06070 */
[----:B------:R-:W-:Y:S02]  /*2ad0*/  LOP3.LUT R54, R54, 0xff, RZ, 0xc0, !PT ;  /* 0x000000ff36367812 */ /* 0x000fe400078ec0ff */
[----:B------:R-:W-:Y:S02]  /*2ae0*/  LOP3.LUT R5, R58, 0xff, RZ, 0xc0, !PT ;  /* 0x000000ff3a057812 */ /* 0x000fe400078ec0ff */
[----:B------:R-:W-:-:S02]  /*2af0*/  IADD3 R43, P2, PT, R4, R43, RZ ;  /* 0x0000002b042b7210 */ /* 0x000fc40007f5e0ff */
[----:B------:R-:W-:Y:S02]  /*2b00*/  IADD3 R45, P3, PT, R56, R45, RZ ;  /* 0x0000002d382d7210 */ /* 0x000fe40007f7e0ff */
[----:B------:R-:W-:Y:S01]  /*2b10*/  IADD3 R41, P1, PT, R54, R41, RZ ;  /* 0x0000002936297210 */ /* 0x000fe20007f3e0ff */
[----:B------:R-:W-:Y:S01]  /*2b20*/  IMAD.X R31, RZ, RZ, R31, P2 ;  /* 0x000000ffff1f7224 */ /* 0x000fe200010e061f */
[----:B------:R-:W-:Y:S01]  /*2b30*/  IADD3 R46, P4, PT, R5, R46, RZ ;  /* 0x0000002e052e7210 */ /* 0x000fe20007f9e0ff */
[----:B------:R-:W-:Y:S01]  /*2b40*/  IMAD.X R32, RZ, RZ, R32, P3 ;  /* 0x000000ffff207224 */ /* 0x000fe200018e0620 */
[----:B------:R-:W-:Y:S02]  /*2b50*/  IADD3.X R30, PT, PT, RZ, R30, RZ, P1, !PT ;  /* 0x0000001eff1e7210 */ /* 0x000fe40000ffe4ff */
[----:B------:R-:W-:Y:S01]  /*2b60*/  IADD3.X R10, PT, PT, RZ, R10, RZ, P4, !PT ;  /* 0x0000000aff0a7210 */ /* 0x000fe200027fe4ff */
[----:B------:R-:W-:Y:S08]  /*2b70*/  @P0 BRA `(.L_x_8635) ;  /* 0x0000000000300947 */ /* 0x000ff00003800000 */
[----:B------:R-:W-:Y:S02]  /*2b80*/  LOP3.LUT R53, R53, 0xff, RZ, 0xc0, !PT ;  /* 0x000000ff35357812 */ /* 0x000fe400078ec0ff */
[----:B------:R-:W-:Y:S02]  /*2b90*/  LOP3.LUT R5, R52, 0xff, RZ, 0xc0, !PT ;  /* 0x000000ff34057812 */ /* 0x000fe400078ec0ff */
[----:B------:R-:W-:Y:S02]  /*2ba0*/  LOP3.LUT R4, R59, 0xff, RZ, 0xc0, !PT ;  /* 0x000000ff3b047812 */ /* 0x000fe400078ec0ff */
[----:B------:R-:W-:Y:S02]  /*2bb0*/  LOP3.LUT R57, R57, 0xff, RZ, 0xc0, !PT ;  /* 0x000000ff39397812 */ /* 0x000fe400078ec0ff */
[----:B------:R-:W-:Y:S02]  /*2bc0*/  IADD3 R36, P0, PT, R53, R36, RZ ;  /* 0x0000002435247210 */ /* 0x000fe40007f1e0ff */
[----:B------:R-:W-:-:S02]  /*2bd0*/  IADD3 R18, P1, PT, R5, R18, RZ ;  /* 0x0000001205127210 */ /* 0x000fc40007f3e0ff */
[----:B------:R-:W-:Y:S01]  /*2be0*/  IADD3 R15, P3, PT, R4, R15, RZ ;  /* 0x0000000f040f7210 */ /* 0x000fe20007f7e0ff */
[----:B------:R-:W-:Y:S01]  /*2bf0*/  IMAD.X R11, RZ, RZ, R11, P0 ;  /* 0x000000ffff0b7224 */ /* 0x000fe200000e060b */
[----:B------:R-:W-:Y:S01]  /*2c00*/  IADD3 R16, P2, PT, R57, R16, RZ ;  /* 0x0000001039107210 */ /* 0x000fe20007f5e0ff */
[----:B------:R-:W-:Y:S02]  /*2c10*/  IMAD.X R12, RZ, RZ, R12, P1 ;  /* 0x000000ffff0c7224 */ /* 0x000fe400008e060c */
[----:B------:R-:W-:Y:S01]  /*2c20*/  IMAD.X R14, RZ, RZ, R14, P3 ;  /* 0x000000ffff0e7224 */ /* 0x000fe200018e060e */
[----:B------:R-:W-:-:S09]  /*2c30*/  IADD3.X R13, PT, PT, RZ, R13, RZ, P2, !PT ;  /* 0x0000000dff0d7210 */ /* 0x000fd200017fe4ff */
.L_x_8635:
[----:B------:R-:W-:Y:S05]  /*2c40*/  BSYNC.RECONVERGENT B0 ;  /* 0x0000000000007941 */ /* 0x000fea0003800200 */
.L_x_8634:
        /* <DEDUP_REMOVED lines=17> */
.L_x_8627:
        /* <DEDUP_REMOVED lines=69> */
.L_x_8640:
[C---:B------:R-:W-:Y:S02]  /*31b0*/  IMAD R4, R49.reuse, R47, RZ ;  /* 0x0000002f31047224 */ /* 0x040fe400078e02ff */
[----:B------:R-:W-:-:S03]  /*31c0*/  IMAD.IADD R49, R49, 0x1, R46 ;  /* 0x0000000131317824 */ /* 0x000fc600078e022e */
[----:B------:R-:W-:Y:S01]  /*31d0*/  LOP3.LUT R5, R4, 0xfffffffc, RZ, 0xc0, !PT ;  /* 0xfffffffc04057812 */ /* 0x000fe200078ec0ff */
[CC--:B------:R-:W-:Y:S02]  /*31e0*/  IMAD R6, R49.reuse, R47.reuse, RZ ;  /* 0x0000002f31067224 */ /* 0x0c0fe400078e02ff */
[----:B------:R-:W-:Y:S01]  /*31f0*/  IMAD.IADD R49, R49, 0x1, R46 ;  /* 0x0000000131317824 */ /* 0x000fe200078e022e */
[-C--:B------:R-:W-:Y:S02]  /*3200*/  IADD3 R4, P0, PT, R5, R24.reuse, RZ ;  /* 0x0000001805047210 */ /* 0x080fe40007f1e0ff */
[----:B------:R-:W-:Y:S01]  /*3210*/  LOP3.LUT R7, R6, 0xfffffffc, RZ, 0xc0, !PT ;  /* 0xfffffffc06077812 */ /* 0x000fe200078ec0ff */
[----:B------:R-:W-:Y:S01]  /*3220*/  IMAD R8, R49, R47, RZ ;  /* 0x0000002f31087224 */ /* 0x000fe200078e02ff */
[----:B------:R-:W-:Y:S02]  /*3230*/  IADD3.X R5, PT, PT, RZ, R25, RZ, P0, !PT ;  /* 0x00000019ff057210 */ /* 0x000fe400007fe4ff */
[----:B------:R-:W-:-:S02]  /*3240*/  IADD3 R6, P0, PT, R7, R24, RZ ;  /* 0x0000001807067210 */ /* 0x000fc40007f1e0ff */
[----:B------:R-:W-:Y:S01]  /*3250*/  LOP3.LUT R9, R8, 0xfffffffc, RZ, 0xc0, !PT ;  /* 0xfffffffc08097812 */ /* 0x000fe200078ec0ff */
[----:B------:R0:W2:Y:S01]  /*3260*/  LDG.E R48, desc[UR36][R4.64] ;  /* 0x0000002404307981 */ /* 0x0000a2000c1e1900 */
[----:B------:R-:W-:Y:S01]  /*3270*/  IADD3 R49, PT, PT, R49, R46, RZ ;  /* 0x0000002e31317210 */ /* 0x000fe20007ffe0ff */
[----:B------:R-:W-:Y:S01]  /*3280*/  IMAD.X R7, RZ, RZ, R25, P0 ;  /* 0x000000ffff077224 */ /* 0x000fe200000e0619 */
[----:B------:R-:W-:-:S03]  /*3290*/  IADD3 R8, P0, PT, R9, R24, RZ ;  /* 0x0000001809087210 */ /* 0x000fc60007f1e0ff */
[----:B------:R-:W-:Y:S01]  /*32a0*/  IMAD R50, R49, R47, RZ ;  /* 0x0000002f31327224 */ /* 0x000fe200078e02ff */
[----:B------:R2:W3:Y:S01]  /*32b0*/  LDG.E R52, desc[UR36][R6.64] ;  /* 0x0000002406347981 */ /* 0x0004e2000c1e1900 */
[----:B------:R-:W-:-:S03]  /*32c0*/  IMAD.X R9, RZ, RZ, R25, P0 ;  /* 0x000000ffff097224 */ /* 0x000fc600000e0619 */
[----:B0-----:R-:W-:Y:S02]  /*32d0*/  LOP3.LUT R5, R50, 0xfffffffc, RZ, 0xc0, !PT ;  /* 0xfffffffc32057812 */ /* 0x001fe400078ec0ff */
[----:B------:R0:W4:Y:S02]  /*32e0*/  LDG.E R55, desc[UR36][R8.64] ;  /* 0x0000002408377981 */ /* 0x000124000c1e1900 */
[----:B------:R-:W-:-:S05]  /*32f0*/  IADD3 R4, P0, PT, R5, R24, RZ ;  /* 0x0000001805047210 */ /* 0x000fca0007f1e0ff */
[----:B------:R-:W-:-:S05]  /*3300*/  IMAD.X R5, RZ, RZ, R25, P0 ;  /* 0x000000ffff057224 */ /* 0x000fca00000e0619 */
[----:B------:R1:W5:Y:S01]  /*3310*/  LDG.E R4, desc[UR36][R4.64] ;  /* 0x0000002404047981 */ /* 0x000362000c1e1900 */
[----:B------:R-:W-:-:S05]  /*3320*/  IADD3 R49, PT, PT, R49, R46, RZ ;  /* 0x0000002e31317210 */ /* 0x000fca0007ffe0ff */
[----:B------:R-:W-:-:S05]  /*3330*/  IMAD R51, R46, 0x3, R49 ;  /* 0x000000032e337824 */ /* 0x000fca00078e0231 */
[----:B------:R-:W-:Y:S02]  /*3340*/  ISETP.GE.U32.AND P0, PT, R51, R44, PT ;  /* 0x0000002c3300720c */ /* 0x000fe40003f06070 */
[C---:B--2---:R-:W-:Y:S02]  /*3350*/  PRMT R7, R48.reuse, 0x7771, RZ ;  /* 0x0000777130077816 */ /* 0x044fe400000000ff */
[C---:B------:R-:W-:Y:S02]  /*3360*/  PRMT R6, R48.reuse, 0x7770, RZ ;  /* 0x0000777030067816 */ /* 0x040fe400000000ff */
[----:B------:R-:W-:Y:S02]  /*3370*/  LOP3.LUT R50, R7, 0xff, RZ, 0xc0, !PT ;  /* 0x000000ff07327812 */ /* 0x000fe400078ec0ff */
[C---:B0-----:R-:W-:Y:S02]  /*3380*/  PRMT R8, R48.reuse, 0x7772, RZ ;  /* 0x0000777230087816 */ /* 0x041fe400000000ff */
[----:B------:R-:W-:-:S02]  /*3390*/  PRMT R9, R48, 0x7773, RZ ;  /* 0x0000777330097816 */ /* 0x000fc400000000ff */
[----:B---3--:R-:W-:Y:S02]  /*33a0*/  PRMT R48, R52, 0x7770, RZ ;  /* 0x0000777034307816 */ /* 0x008fe400000000ff */
[----:B------:R-:W-:Y:S02]  /*33b0*/  LOP3.LUT R53, R6, 0xff, RZ, 0xc0, !PT ;  /* 0x000000ff06357812 */ /* 0x000fe400078ec0ff */
[----:B------:R-:W-:Y:S02]  /*33c0*/  IADD3 R33, P3, PT, R33, R50, RZ ;  /* 0x0000003221217210 */ /* 0x000fe40007f7e0ff */
[----:B-1----:R-:W-:Y:S02]  /*33d0*/  LOP3.LUT R5, R8, 0xff, RZ, 0xc0, !PT ;  /* 0x000000ff08057812 */ /* 0x002fe400078ec0ff */
[----:B------:R-:W-:Y:S01]  /*33e0*/  PRMT R50, R52, 0x7771, RZ ;  /* 0x0000777134327816 */ /* 0x000fe200000000ff */
[----:B------:R-:W-:Y:S01]  /*33f0*/  IMAD.X R20, RZ, RZ, R20, P3 ;  /* 0x000000ffff147224 */ /* 0x000fe200018e0614 */
[----:B------:R-:W-:-:S02]  /*3400*/  LOP3.LUT R54, R48, 0xff, RZ, 0xc0, !PT ;  /* 0x000000ff30367812 */ /* 0x000fc400078ec0ff */
[----:B------:R-:W-:Y:S02]  /*3410*/  PRMT R51, R52, 0x7772, RZ ;  /* 0x0000777234337816 */ /* 0x000fe400000000ff */
[----:B------:R-:W-:Y:S02]  /*3420*/  IADD3 R32, P2, PT, R32, R53, RZ ;  /* 0x0000003520207210 */ /* 0x000fe40007f5e0ff */
[----:B------:R-:W-:Y:S02]  /*3430*/  IADD3 R34, P4, PT, R34, R5, RZ ;  /* 0x0000000522227210 */ /* 0x000fe40007f9e0ff */
[----:B------:R-:W-:Y:S01]  /*3440*/  LOP3.LUT R56, R9, 0xff, RZ, 0xc0, !PT ;  /* 0x000000ff09387812 */ /* 0x000fe200078ec0ff */
[----:B------:R-:W-:Y:S01]  /*3450*/  IMAD.X R19, RZ, RZ, R19, P2 ;  /* 0x000000ffff137224 */ /* 0x000fe200010e0613 */
[----:B------:R-:W-:Y:S02]  /*3460*/  LOP3.LUT R5, R50, 0xff, RZ, 0xc0, !PT ;  /* 0x000000ff32057812 */ /* 0x000fe400078ec0ff */
[----:B------:R-:W-:-:S02]  /*3470*/  IADD3 R37, P6, PT, R37, R54, RZ ;  /* 0x0000003625257210 */ /* 0x000fc40007fde0ff */
[----:B------:R-:W-:Y:S02]  /*3480*/  LOP3.LUT R54, R51, 0xff, RZ, 0xc0, !PT ;  /* 0x000000ff33367812 */ /* 0x000fe400078ec0ff */
[C---:B----4-:R-:W-:Y:S01]  /*3490*/  PRMT R57, R55.reuse, 0x7770, RZ ;  /* 0x0000777037397816 */ /* 0x050fe200000000ff */
[----:B------:R-:W-:Y:S01]  /*34a0*/  IMAD.X R26, RZ, RZ, R26, P6 ;  /* 0x000000ffff1a7224 */ /* 0x000fe200030e061a */
[----:B------:R-:W-:Y:S02]  /*34b0*/  PRMT R58, R55, 0x7771, RZ ;  /* 0x00007771373a7816 */ /* 0x000fe400000000ff */
[----:B------:R-:W-:Y:S02]  /*34c0*/  IADD3 R35, P5, PT, R35, R56, RZ ;  /* 0x0000003823237210 */ /* 0x000fe40007fbe0ff */
[----:B------:R-:W-:Y:S02]  /*34d0*/  IADD3 R36, P1, PT, R36, R5, RZ ;  /* 0x0000000524247210 */ /* 0x000fe40007f3e0ff */
[----:B------:R-:W-:Y:S01]  /*34e0*/  IADD3 R39, P2, PT, R39, R54, RZ ;  /* 0x0000003627277210 */ /* 0x000fe20007f5e0ff */
[----:B------:R-:W-:Y:S01]  /*34f0*/  IMAD.X R14, RZ, RZ, R14, P5 ;  /* 0x000000ffff0e7224 */ /* 0x000fe200028e060e */
[----:B------:R-:W-:-:S02]  /*3500*/  LOP3.LUT R5, R57, 0xff, RZ, 0xc0, !PT ;  /* 0x000000ff39057812 */ /* 0x000fc400078ec0ff */
[----:B------:R-:W-:Y:S01]  /*3510*/  PRMT R52, R52, 0x7773, RZ ;  /* 0x0000777334347816 */ /* 0x000fe200000000ff */
[----:B------:R-:W-:Y:S01]  /*3520*/  IMAD.X R28, RZ, RZ, R28, P2 ;  /* 0x000000ffff1c7224 */ /* 0x000fe200010e061c */
[----:B------:R-:W-:Y:S02]  /*3530*/  LOP3.LUT R54, R58, 0xff, RZ, 0xc0, !PT ;  /* 0x000000ff3a367812 */ /* 0x000fe400078ec0ff */
[----:B------:R-:W-:Y:S02]  /*3540*/  PRMT R56, R55, 0x7772, RZ ;  /* 0x0000777237387816 */ /* 0x000fe400000000ff */
[----:B------:R-:W-:Y:S02]  /*3550*/  IADD3.X R21, PT, PT, RZ, R21, RZ, P4, !PT ;  /* 0x00000015ff157210 */ /* 0x000fe400027fe4ff */
[----:B------:R-:W-:Y:S02]  /*3560*/  IADD3 R40, P4, PT, R40, R5, RZ ;  /* 0x0000000528287210 */ /* 0x000fe40007f9e0ff */
[----:B------:R-:W-:-:S02]  /*3570*/  LOP3.LUT R53, R52, 0xff, RZ, 0xc0, !PT ;  /* 0x000000ff34357812 */ /* 0x000fc400078ec0ff */
[----:B------:R-:W-:Y:S02]  /*3580*/  IADD3 R41, P5, PT, R41, R54, RZ ;  /* 0x0000003629297210 */ /* 0x000fe40007fbe0ff */
[----:B------:R-:W-:Y:S02]  /*3590*/  LOP3.LUT R5, R56, 0xff, RZ, 0xc0, !PT ;  /* 0x000000ff38057812 */ /* 0x000fe400078ec0ff */
[----:B-----5:R-:W-:Y:S01]  /*35a0*/  PRMT R54, R4, 0x7770, RZ ;  /* 0x0000777004367816 */ /* 0x020fe200000000ff */
[----:B------:R-:W-:Y:S01]  /*35b0*/  IMAD.X R30, RZ, RZ, R30, P5 ;  /* 0x000000ffff1e7224 */ /* 0x000fe200028e061e */
[----:B------:R-:W-:Y:S02]  /*35c0*/  IADD3 R38, P3, PT, R38, R53, RZ ;  /* 0x0000003526267210 */ /* 0x000fe40007f7e0ff */
[----:B------:R-:W-:Y:S02]  /*35d0*/  IADD3 R42, P6, PT, R42, R5, RZ ;  /* 0x000000052a2a7210 */ /* 0x000fe40007fde0ff */
[----:B------:R-:W-:Y:S01]  /*35e0*/  LOP3.LUT R60, R54, 0xff, RZ, 0xc0, !PT ;  /* 0x000000ff363c7812 */ /* 0x000fe200078ec0ff */
[----:B------:R-:W-:Y:S01]  /*35f0*/  IMAD.X R13, RZ, RZ, R13, P3 ;  /* 0x000000ffff0d7224 */ /* 0x000fe200018e060d */
[C---:B------:R-:W-:Y:S01]  /*3600*/  PRMT R53, R4.reuse, 0x7771, RZ ;  /* 0x0000777104357816 */ /* 0x040fe200000000ff */
[----:B------:R-:W-:Y:S01]  /*3610*/  IMAD.X R31, RZ, RZ, R31, P6 ;  /* 0x000000ffff1f7224 */ /* 0x000fe200030e061f */
[----:B------:R-:W-:-:S02]  /*3620*/  PRMT R5, R4, 0x7772, RZ ;  /* 0x0000777204057816 */ /* 0x000fc400000000ff */
[----:B------:R-:W-:Y:S02]  /*3630*/  PRMT R4, R4, 0x7773, RZ ;  /* 0x0000777304047816 */ /* 0x000fe400000000ff */
[----:B------:R-:W-:Y:S02]  /*3640*/  PRMT R55, R55, 0x7773, RZ ;  /* 0x0000777337377816 */ /* 0x000fe400000000ff */
[----:B------:R-:W-:Y:S02]  /*3650*/  IADD3 R45, P2, PT, R45, R60, RZ ;  /* 0x0000003c2d2d7210 */ /* 0x000fe40007f5e0ff */
[----:B------:R-:W-:Y:S02]  /*3660*/  LOP3.LUT R61, R53, 0xff, RZ, 0xc0, !PT ;  /* 0x000000ff353d7812 */ /* 0x000fe400078ec0ff */
[----:B------:R-:W-:Y:S01]  /*3670*/  LOP3.LUT R60, R4, 0xff, RZ, 0xc0, !PT ;  /* 0x000000ff043c7812 */ /* 0x000fe200078ec0ff */
[----:B------:R-:W-:Y:S01]  /*3680*/  IMAD.X R11, RZ, RZ, R11, P2 ;  /* 0x000000ffff0b7224 */ /* 0x000fe200010e060b */
[----:B------:R-:W-:-:S02]  /*3690*/  LOP3.LUT R62, R55, 0xff, RZ, 0xc0, !PT ;  /* 0x000000ff373e7812 */ /* 0x000fc400078ec0ff */
[----:B------:R-:W-:Y:S02]  /*36a0*/  LOP3.LUT R59, R5, 0xff, RZ, 0xc0, !PT ;  /* 0x000000ff053b7812 */ /* 0x000fe400078ec0ff */
[----:B------:R-:W-:Y:S02]  /*36b0*/  IADD3.X R27, PT, PT, RZ, R27, RZ, P1, !PT ;  /* 0x0000001bff1b7210 */ /* 0x000fe40000ffe4ff */
[----:B------:R-:W-:Y:S02]  /*36c0*/  IADD3 R18, P3, PT, R18, R61, RZ ;  /* 0x0000003d12127210 */ /* 0x000fe40007f7e0ff */
[----:B------:R-:W-:Y:S02]  /*36d0*/  IADD3.X R29, PT, PT, RZ, R29, RZ, P4, !PT ;  /* 0x0000001dff1d7210 */ /* 0x000fe400027fe4ff */
[----:B------:R-:W-:Y:S01]  /*36e0*/  IADD3 R15, P5, PT, R15, R60, RZ ;  /* 0x0000003c0f0f7210 */ /* 0x000fe20007fbe0ff */
[----:B------:R-:W-:Y:S01]  /*36f0*/  IMAD.X R10, RZ, RZ, R10, P3 ;  /* 0x000000ffff0a7224 */ /* 0x000fe200018e060a */
[----:B------:R-:W-:-:S02]  /*3700*/  IADD3 R43, P1, PT, R43, R62, RZ ;  /* 0x0000003e2b2b7210 */ /* 0x000fc40007f3e0ff */
[----:B------:R-:W-:Y:S01]  /*3710*/  IADD3 R16, P4, PT, R16, R59, RZ ;  /* 0x0000003b10107210 */ /* 0x000fe20007f9e0ff */
[----:B------:R-:W-:Y:S01]  /*3720*/  IMAD.X R0, RZ, RZ, R0, P5 ;  /* 0x000000ffff007224 */ /* 0x000fe200028e0600 */
[----:B------:R-:W-:Y:S02]  /*3730*/  IADD3.X R12, PT, PT, RZ, R12, RZ, P1, !PT ;  /* 0x0000000cff0c7210 */ /* 0x000fe40000ffe4ff */
[----:B------:R-:W-:Y:S01]  /*3740*/  IADD3.X R3, PT, PT, RZ, R3, RZ, P4, !PT ;  /* 0x00000003ff037210 */ /* 0x000fe200027fe4ff */
[----:B------:R-:W-:Y:S08]  /*3750*/  @!P0 BRA `(.L_x_8640) ;  /* 0xfffffff800948947 */ /* 0x000ff0000383ffff */
[----:B------:R-:W-:Y:S05]  /*3760*/  BSYNC.RECONVERGENT B1 ;  /* 0x0000000000017941 */ /* 0x000fea0003800200 */
.L_x_8639:
[----:B------:R-:W-:Y:S02]  /*3770*/  PRMT R60, R55, 0x7610, R60 ;  /* 0x00007610373c7816 */ /* 0x000fe4000000003c */
[----:B------:R-:W-:Y:S02]  /*3780*/  PRMT R55, R5, 0x7610, R55 ;  /* 0x0000761005377816 */ /* 0x000fe40000000037 */
[----:B------:R-:W-:-:S07]  /*3790*/  PRMT R59, R4, 0x7610, R59 ;  /* 0x00007610043b7816 */ /* 0x000fce000000003b */
.L_x_8638:
[----:B------:R-:W-:Y:S05]  /*37a0*/  BSYNC.RECONVERGENT B0 ;  /* 0x0000000000007941 */ /* 0x000fea0003800200 */
.L_x_8637:
        /* <DEDUP_REMOVED lines=52> */
.L_x_8642:
[----:B------:R-:W-:Y:S05]  /*3af0*/  BSYNC.RECONVERGENT B0 ;  /* 0x0000000000007941 */ /* 0x000fea0003800200 */
.L_x_8641:
[----:B------:R-:W-:Y:S04]  /*3b00*/  BSSY.RECONVERGENT B0, `(.L_x_8643) ;  /* 0x000003b000007945 */ /* 0x000fe80003800200 */
[----:B------:R-:W-:Y:S05]  /*3b10*/  @P0 BRA `(.L_x_8644) ;  /* 0x0000000000e40947 */ /* 0x000fea0003800000 */
[----:B------:R-:W-:Y:S02]  /*3b20*/  LOP3.LUT R4, R9, 0xff, RZ, 0xc0, !PT ;  /* 0x000000ff09047812 */ /* 0x000fe400078ec0ff */
[----:B------:R-:W-:Y:S02]  /*3b30*/  IADD3 R9, PT, PT, R49, R46, RZ ;  /* 0x0000002e31097210 */ /* 0x000fe40007ffe0ff */
[----:B------:R-:W-:Y:S02]  /*3b40*/  LOP3.LUT R25, R6, 0xff, RZ, 0xc0, !PT ;  /* 0x000000ff06197812 */ /* 0x000fe400078ec0ff */
[----:B------:R-:W-:Y:S02]  /*3b50*/  ISETP.GE.U32.AND P0, PT, R9, R44, PT ;  /* 0x0000002c0900720c */ /* 0x000fe40003f06070 */
        /* <DEDUP_REMOVED lines=50> */
[----:B------:R-:W-:Y:S01]  /*3e80*/  IMAD.X R3, RZ, RZ, R3, P2 ;  /* 0x000000ffff037224 */ /* 0x000fe200010e0603 */
[----:B------:R-:W-:Y:S02]  /*3e90*/  IADD3.X R11, PT, PT, RZ, R11, RZ, P0, !PT ;  /* 0x0000000bff0b7210 */ /* 0x000fe400007fe4ff */
[----:B------:R-:W-:-:S09]  /*3ea0*/  IADD3.X R0, PT, PT, RZ, R0, RZ, P3, !PT ;  /* 0x00000000ff007210 */ /* 0x000fd20001ffe4ff */
.L_x_8644:
[----:B------:R-:W-:Y:S05]  /*3eb0*/  BSYNC.RECONVERGENT B0 ;  /* 0x0000000000007941 */ /* 0x000fea0003800200 */
.L_x_8643:
        /* <DEDUP_REMOVED lines=17> */
.L_x_8636:
        /* <DEDUP_REMOVED lines=38> */
[----:B------:R-:W-:-:S13]  /*4230*/  ISETP.NE.AND P0, PT, R36, RZ, PT ;  /* 0x000000ff2400720c */ /* 0x000fda0003f05270 */
[----:B------:R-:W2:Y:S01]  /*4240*/  @!P0 LDG.E R60, desc[UR36][R18.64] ;  /* 0x00000024123c8981 */ /* 0x000ea2000c1e1900 */
        /* <DEDUP_REMOVED lines=31> */
[----:B------:R-:W-:Y:S02]  /*4440*/  IMAD.MOV.U32 R41, RZ, RZ, R21 ;  /* 0x000000ffff297224 */ /* 0x000fe400078e0015 */
[----:B------:R-:W-:Y:S01]  /*4450*/  VIADD R47, R36, 0x1 ;  /* 0x00000001242f7836 */ /* 0x000fe20000000000 */
[C---:B--2---:R-:W-:Y:S02]  /*4460*/  @!P0 PRMT R49, R60.reuse, 0x7770, RZ ;  /* 0x000077703c318816 */ /* 0x044fe400000000ff */
[C---:B------:R-:W-:Y:S02]  /*4470*/  @!P0 PRMT R50, R60.reuse, 0x7771, RZ ;  /* 0x000077713c328816 */ /* 0x040fe400000000ff */
[C---:B------:R-:W-:Y:S02]  /*4480*/  @!P0 PRMT R59, R60.reuse, 0x7772, RZ ;  /* 0x000077723c3b8816 */ /* 0x040fe400000000ff */
[----:B------:R-:W-:-:S07]  /*4490*/  @!P0 PRMT R60, R60, 0x7773, RZ ;  /* 0x000077733c3c8816 */ /* 0x000fce00000000ff */
.L_x_8652:
        /* <DEDUP_REMOVED lines=313> */
.L_x_8648:
[----:B------:R-:W-:-:S04]  /*5830*/  LOP3.LUT R37, R44, 0xfffffffc, RZ, 0xc0, !PT ;  /* 0xfffffffc2c257812 */ /* 0x000fc800078ec0ff */
[----:B------:R-:W-:-:S05]  /*5840*/  IADD3 R36, P1, PT, R37, R18, RZ ;  /* 0x0000001225247210 */ /* 0x000fca0007f3e0ff */
[----:B------:R-:W-:-:S05]  /*5850*/  IMAD.X R37, RZ, RZ, R19, P1 ;  /* 0x000000ffff257224 */ /* 0x000fca00008e0613 */
[----:B------:R-:W2:Y:S01]  /*5860*/  LDG.E R36, desc[UR36][R36.64] ;  /* 0x0000002424247981 */ /* 0x000ea2000c1e1900 */
[----:B------:R-:W-:Y:S02]  /*5870*/  HFMA2 R44, -RZ, RZ, 0, 0 ;  /* 0x00000000ff2c7431 */ /* 0x000fe400000001ff */
[----:B------:R-:W-:-:S04]  /*5880*/  VIADD R45, R3, UR4 ;  /* 0x00000004032d7c36 */ /* 0x000fc80008000000 */
[----:B------:R-:W-:-:S05]  /*5890*/  IMAD.HI.U32 R38, R45, UR22, R44 ;  /* 0x000000162d267c27 */ /* 0x000fca000f8e002c */
[----:B------:R-:W-:-:S05]  /*58a0*/  SHF.R.U32.HI R38, RZ, UR23, R38 ;  /* 0x00000017ff267c19 */ /* 0x000fca0008011626 */
[----:B------:R-:W-:-:S04]  /*58b0*/  IMAD.MOV R39, RZ, RZ, -R38 ;  /* 0x000000ffff277224 */ /* 0x000fc800078e0a26 */
[----:B------:R-:W-:-:S04]  /*58c0*/  IMAD R46, R39, UR21, R45 ;  /* 0x00000015272e7c24 */ /* 0x000fc8000f8e022d */
[----:B------:R-:W-:Y:S01]  /*58d0*/  IMAD R46, R46, UR5, RZ ;  /* 0x000000052e2e7c24 */ /* 0x000fe2000f8e02ff */
[C---:B--2---:R-:W-:Y:S02]  /*58e0*/  PRMT R51, R36.reuse, 0x7770, RZ ;  /* 0x0000777024337816 */ /* 0x044fe400000000ff */
[C---:B------:R-:W-:Y:S02]  /*58f0*/  PRMT R52, R36.reuse, 0x7771, RZ ;  /* 0x0000777124347816 */ /* 0x040fe400000000ff */
[C---:B------:R-:W-:Y:S02]  /*5900*/  PRMT R53, R36.reuse, 0x7772, RZ ;  /* 0x0000777224357816 */ /* 0x040fe400000000ff */
[----:B------:R-:W-:Y:S01]  /*5910*/  PRMT R54, R36, 0x7773, RZ ;  /* 0x0000777324367816 */ /* 0x000fe200000000ff */
        /* <DEDUP_REMOVED lines=230> */
.L_x_8649:
        /* <DEDUP_REMOVED lines=245> */
.L_x_8650:
        /* <DEDUP_REMOVED lines=244> */
.L_x_8651:
[----:B------:R-:W-:-:S04]  /*8610*/  LOP3.LUT R37, R44, 0xfffffffc, RZ, 0xc0, !PT ;  /* 0xfffffffc2c257812 */ /* 0x000fc800078ec0ff */
[----:B------:R-:W-:-:S04]  /*8620*/  IADD3 R36, P1, PT, R37, R18, RZ ;  /* 0x0000001225247210 */ /* 0x000fc80007f3e0ff */
[----:B------:R-:W-:-:S05]  /*8630*/  IADD3.X R37, PT, PT, RZ, R19, RZ, P1, !PT ;  /* 0x00000013ff257210 */ /* 0x000fca0000ffe4ff */
[----:B------:R-:W2:Y:S02]  /*8640*/  LDG.E R36, desc[UR36][R36.64] ;  /* 0x0000002424247981 */ /* 0x000ea4000c1e1900 */
[C---:B--2---:R-:W-:Y:S02]  /*8650*/  PRMT R62, R36.reuse, 0x7770, RZ ;  /* 0x00007770243e7816 */ /* 0x044fe400000000ff */
[C---:B------:R-:W-:Y:S02]  /*8660*/  PRMT R61, R36.reuse, 0x7771, RZ ;  /* 0x00007771243d7816 */ /* 0x040fe400000000ff */
[C---:B------:R-:W-:Y:S02]  /*8670*/  PRMT R38, R36.reuse, 0x7772, RZ ;  /* 0x0000777224267816 */ /* 0x040fe400000000ff */
[----:B------:R-:W-:-:S07]  /*8680*/  PRMT R39, R36, 0x7773, RZ ;  /* 0x0000777324277816 */ /* 0x000fce00000000ff */
.L_x_8647:
[----:B------:R-:W-:Y:S01]  /*8690*/  LOP3.LUT R37, R53, 0xff, RZ, 0xc0, !PT ;  /* 0x000000ff35257812 */ /* 0x000fe200078ec0ff */
[----:B------:R-:W1:Y:S01]  /*86a0*/  LDCU UR5, c[0x0][0x394] ;  /* 0x00007280ff0577ac */ /* 0x000e620008000800 */
[----:B------:R-:W-:Y:S01]  /*86b0*/  LOP3.LUT R36, R51, 0xff, RZ, 0xc0, !PT ;  /* 0x000000ff33247812 */ /* 0x000fe200078ec0ff */
[----:B------:R-:W-:Y:S01]  /*86c0*/  IMAD.U32 R46, RZ, RZ, UR4 ;  /* 0x00000004ff2e7e24 */ /* 0x000fe2000f8e00ff */
[----:B------:R-:W-:Y:S02]  /*86d0*/  IADD3 R16, P3, PT, R16, R37, RZ ;  /* 0x0000002510107210 */ /* 0x000fe40007f7e0ff */
[----:B------:R-:W-:Y:S01]  /*86e0*/  LOP3.LUT R37, R56, 0xff, RZ, 0xc0, !PT ;  /* 0x000000ff38257812 */ /* 0x000fe200078ec0ff */
[----:B------:R-:W-:Y:S01]  /*86f0*/  IMAD R3, R46, 0x4, R3 ;  /* 0x000000042e037824 */ /* 0x000fe200078e0203 */
[----:B------:R-:W-:Y:S01]  /*8700*/  IADD3 R43, P1, PT, R43, R36, RZ ;  /* 0x000000242b2b7210 */ /* 0x000fe20007f3e0ff */
[----:B------:R-:W-:Y:S01]  /*8710*/  IMAD.X R40, RZ, RZ, R40, P3 ;  /* 0x000000ffff287224 */ /* 0x000fe200018e0628 */
[----:B------:R-:W-:-:S02]  /*8720*/  LOP3.LUT R36, R55, 0xff, RZ, 0xc0, !PT ;  /* 0x000000ff37247812 */ /* 0x000fc400078ec0ff */
[----:B------:R-:W-:Y:S01]  /*8730*/  IADD3 R14, P6, PT, R14, R37, RZ ;  /* 0x000000250e0e7210 */ /* 0x000fe20007fde0ff */
[----:B------:R-:W-:Y:S01]  /*8740*/  IMAD.X R42, RZ, RZ, R42, P1 ;  /* 0x000000ffff2a7224 */ /* 0x000fe200008e062a */
        /* <DEDUP_REMOVED lines=9> */
[----:B------:R-:W-:Y:S02]  /*87e0*/  LOP3.LUT R37, R62, 0xff, RZ, 0xc0, !PT ;  /* 0x000000ff3e257812 */ /* 0x000fe400078ec0ff */
[----:B------:R-:W-:Y:S02]  /*87f0*/  IADD3.X R31, PT, PT, RZ, R31, RZ, P1, !PT ;  /* 0x0000001fff1f7210 */ /* 0x000fe40000ffe4ff */
[----:B------:R-:W-:Y:S02]  /*8800*/  IADD3 R6, P1, PT, R6, R37, RZ ;  /* 0x0000002506067210 */ /* 0x000fe40007f3e0ff */
[----:B------:R-:W-:Y:S02]  /*8810*/  LOP3.LUT R37, R38, 0xff, RZ, 0xc0, !PT ;  /* 0x000000ff26257812 */ /* 0x000fe400078ec0ff */
[----:B------:R-:W-:-:S02]  /*8820*/  LOP3.LUT R44, R54, 0xff, RZ, 0xc0, !PT ;  /* 0x000000ff362c7812 */ /* 0x000fc400078ec0ff */
[----:B------:R-:W-:Y:S01]  /*8830*/  IADD3 R4, P3, PT, R4, R37, RZ ;  /* 0x0000002504047210 */ /* 0x000fe20007f7e0ff */
[----:B------:R-:W-:Y:S01]  /*8840*/  IMAD R37, R46, 0x3, R3 ;  /* 0x000000032e257824 */ /* 0x000fe200078e0203 */
[----:B------:R-:W-:Y:S02]  /*8850*/  IADD3 R15, P4, PT, R15, R44, RZ ;  /* 0x0000002c0f0f7210 */ /* 0x000fe40007f9e0ff */
[----:B------:R-:W-:Y:S02]  /*8860*/  LOP3.LUT R67, R52, 0xff, RZ, 0xc0, !PT ;  /* 0x000000ff34437812 */ /* 0x000fe400078ec0ff */
[----:B------:R-:W-:Y:S02]  /*8870*/  LOP3.LUT R36, R63, 0xff, RZ, 0xc0, !PT ;  /* 0x000000ff3f247812 */ /* 0x000fe400078ec0ff */
[----:B-1----:R-:W-:Y:S02]  /*8880*/  MOV R44, UR5 ;  /* 0x00000005002c7c02 */ /* 0x002fe40008000f00 */
[----:B------:R-:W-:-:S02]  /*8890*/  IADD3.X R35, PT, PT, RZ, R35, RZ, P4, !PT ;  /* 0x00000023ff237210 */ /* 0x000fc400027fe4ff */
[----:B------:R-:W-:Y:S02]  /*88a0*/  IADD3.X R28, PT, PT, RZ, R28, RZ, P5, !PT ;  /* 0x0000001cff1c7210 */ /* 0x000fe40002ffe4ff */
[----:B------:R-:W-:Y:S02]  /*88b0*/  IADD3 R20, P2, PT, R20, R67, RZ ;  /* 0x0000004314147210 */ /* 0x000fe40007f5e0ff */
[----:B------:R-:W-:Y:S02]  /*88c0*/  IADD3 R9, P4, PT, R9, R36, RZ ;  /* 0x0000002409097210 */ /* 0x000fe40007f9e0ff */
[----:B------:R-:W-:Y:S02]  /*88d0*/  ISETP.GE.U32.AND P5, PT, R37, R44, PT ;  /* 0x0000002c2500720c */ /* 0x000fe40003fa6070 */
[----:B------:R-:W-:Y:S01]  /*88e0*/  LOP3.LUT R67, R58, 0xff, RZ, 0xc0, !PT ;  /* 0x000000ff3a437812 */ /* 0x000fe200078ec0ff */
[----:B------:R-:W-:Y:S01]  /*88f0*/  IMAD.X R29, RZ, RZ, R29, P4 ;  /* 0x000000ffff1d7224 */ /* 0x000fe200020e061d */
[----:B------:R-:W-:-:S02]  /*8900*/  LOP3.LUT R36, R65, 0xff, RZ, 0xc0, !PT ;  /* 0x000000ff41247812 */ /* 0x000fc400078ec0ff */
[----:B------:R-:W-:Y:S02]  /*8910*/  IADD3.X R41, PT, PT, RZ, R41, RZ, P2, !PT ;  /* 0x00000029ff297210 */ /* 0x000fe400017fe4ff */
[----:B------:R-:W-:Y:S02]  /*8920*/  IADD3.X R34, PT, PT, RZ, R34, RZ, P6, !PT ;  /* 0x00000022ff227210 */ /* 0x000fe400037fe4ff */
[----:B------:R-:W-:Y:S02]  /*8930*/  IADD3 R12, P2, PT, R12, R67, RZ ;  /* 0x000000430c0c7210 */ /* 0x000fe40007f5e0ff */
[----:B------:R-:W-:Y:S02]  /*8940*/  IADD3 R7, P6, PT, R7, R36, RZ ;  /* 0x0000002407077210 */ /* 0x000fe40007fde0ff */
[----:B------:R-:W-:Y:S02]  /*8950*/  LOP3.LUT R36, R61, 0xff, RZ, 0xc0, !PT ;  /* 0x000000ff3d247812 */ /* 0x000fe400078ec0ff */
[----:B------:R-:W-:Y:S01]  /*8960*/  LOP3.LUT R67, R39, 0xff, RZ, 0xc0, !PT ;  /* 0x000000ff27437812 */ /* 0x000fe200078ec0ff */
[----:B------:R-:W-:Y:S01]  /*8970*/  IMAD.X R27, RZ, RZ, R27, P6 ;  /* 0x000000ffff1b7224 */ /* 0x000fe200030e061b */
[----:B------:R-:W-:-:S02]  /*8980*/  IADD3.X R32, PT, PT, RZ, R32, RZ, P2, !PT ;  /* 0x00000020ff207210 */ /* 0x000fc400017fe4ff */
[----:B------:R-:W-:Y:S02]  /*8990*/  IADD3 R5, P2, PT, R5, R36, RZ ;  /* 0x0000002405057210 */ /* 0x000fe40007f5e0ff */
[----:B------:R-:W-:Y:S02]  /*89a0*/  IADD3 R0, P4, PT, R0, R67, RZ ;  /* 0x0000004300007210 */ /* 0x000fe40007f9e0ff */
[----:B------:R-:W-:Y:S01]  /*89b0*/  IADD3.X R26, PT, PT, RZ, R26, RZ, P1, !PT ;  /* 0x0000001aff1a7210 */ /* 0x000fe20000ffe4ff */
[----:B------:R-:W-:Y:S01]  /*89c0*/  IMAD.X R25, RZ, RZ, R25, P2 ;  /* 0x000000ffff197224 */ /* 0x000fe200010e0619 */
[----:B------:R-:W-:Y:S01]  /*89d0*/  IADD3.X R24, PT, PT, RZ, R24, RZ, P3, !PT ;  /* 0x00000018ff187210 */ /* 0x000fe20001ffe4ff */
[----:B------:R-:W-:Y:S01]  /*89e0*/  IMAD.X R21, RZ, RZ, R21, P4 ;  /* 0x000000ffff157224 */ /* 0x000fe200020e0615 */
[----:B------:R-:W-:Y:S07]  /*89f0*/  @!P5 BRA `(.L_x_8652) ;  /* 0xffffffb800a8d947 */ /* 0x000fee000383ffff */
.L_x_8646:
[----:B0-----:R-:W-:Y:S05]  /*8a00*/  BSYNC.RECONVERGENT B0 ;  /* 0x0000000000007941 */ /* 0x001fea0003800200 */
.L_x_8645:
        /* <DEDUP_REMOVED lines=286> */
.L_x_8656:
[----:B------:R-:W-:Y:S01]  /*9bf0*/  SHF.R.U32.HI R38, RZ, 0x2, R38 ;  /* 0x00000002ff267819 */ /* 0x000fe20000011626 */
[----:B------:R-:W-:-:S07]  /*9c00*/  IMAD.MOV.U32 R39, RZ, RZ, RZ ;  /* 0x000000ffff277224 */ /* 0x000fce00078e00ff */
.L_x_8655:
        /* <DEDUP_REMOVED lines=288> */
.L_x_8658:
[----:B------:R-:W-:Y:S02]  /*ae10*/  SHF.R.U32.HI R38, RZ, 0x2, R55 ;  /* 0x00000002ff267819 */ /* 0x000fe40000011637 */
[----:B------:R-:W-:-:S07]  /*ae20*/  MOV R39, RZ ;  /* 0x000000ff00277202 */ /* 0x000fce0000000f00 */
.L_x_8657:
        /* <DEDUP_REMOVED lines=285> */
.L_x_8660:
[----:B------:R-:W-:Y:S02]  /*c000*/  SHF.R.U32.HI R38, RZ, 0x2, R45 ;  /* 0x00000002ff267819 */ /* 0x000fe4000001162d */
[----:B------:R-:W-:-:S07]  /*c010*/  MOV R39, RZ ;  /* 0x000000ff00277202 */ /* 0x000fce0000000f00 */
.L_x_8659:
        /* <DEDUP_REMOVED lines=285> */
.L_x_8662:
[----:B------:R-:W-:Y:S02]  /*d1f0*/  SHF.R.U32.HI R38, RZ, 0x2, R38 ;  /* 0x00000002ff267819 */ /* 0x000fe40000011626 */
[----:B------:R-:W-:-:S07]  /*d200*/  MOV R39, RZ ;  /* 0x000000ff00277202 */ /* 0x000fce0000000f00 */
.L_x_8661:
[----:B------:R-:W-:-:S04]  /*d210*/  LEA R48, P0, R38, R48, 0x2 ;  /* 0x0000003026307211 */ /* 0x000fc800078010ff */
[----:B------:R-:W-:-:S05]  /*d220*/  LEA.HI.X R49, R38, R47, R39, 0x2, P0 ;  /* 0x0000002f26317211 */ /* 0x000fca00000f1427 */
[----:B------:R-:W2:Y:S02]  /*d230*/  LDG.E R48, desc[UR36][R48.64] ;  /* 0x0000002430307981 */ /* 0x000ea4000c1e1900 */
[C---:B--2---:R-:W-:Y:S02]  /*d240*/  PRMT R62, R48.reuse, 0x7770, RZ ;  /* 0x00007770303e7816 */ /* 0x044fe400000000ff */
[C---:B------:R-:W-:Y:S02]  /*d250*/  PRMT R61, R48.reuse, 0x7771, RZ ;  /* 0x00007771303d7816 */ /* 0x040fe400000000ff */
[C---:B------:R-:W-:Y:S02]  /*d260*/  PRMT R60, R48.reuse, 0x7772, RZ ;  /* 0x00007772303c7816 */ /* 0x040fe400000000ff */
[----:B------:R-:W-:-:S07]  /*d270*/  PRMT R59, R48, 0x7773, RZ ;  /* 0x00007773303b7816 */ /* 0x000fce00000000ff */
.L_x_8654:
[----:B------:R-:W-:Y:S05]  /*d280*/  BSYNC.RECONVERGENT B0 ;  /* 0x0000000000007941 */ /* 0x000fea0003800200 */
.L_x_8653:
        /* <DEDUP_REMOVED lines=60> */
.L_x_8664:
[----:B------:R-:W-:Y:S05]  /*d650*/  BSYNC.RECONVERGENT B0 ;  /* 0x0000000000007941 */ /* 0x000fea0003800200 */
.L_x_8663:
        /* <DEDUP_REMOVED lines=16> */
.L_x_8615:
[----:B------:R-:W-:Y:S05]  /*d760*/  BSYNC.RECONVERGENT B6 ;  /* 0x0000000000067941 */ /* 0x000fea0003800200 */
.L_x_8614:
        /* <DEDUP_REMOVED lines=9> */
[----:B------:R-:W-:Y:S02]  /*d800*/  IADD3 R3, PT, PT, R0, 0x10, RZ ;  /* 0x0000001000037810 */ /* 0x000fe40007ffe0ff */
[----:B------:R-:W-:Y:S01]  /*d810*/  MOV R32, R30 ;  /* 0x0000001e00207202 */ /* 0x000fe20000000f00 */
[----:B------:R-:W2:Y:S01]  /*d820*/  LDC R14, c[0x0][0x364] ;  /* 0x0000d900ff0e7b82 */ /* 0x000ea20000000800 */
[----:B-1----:R-:W-:Y:S01]  /*d830*/  IMAD R0, R2, R12, R17 ;  /* 0x0000000c02007224 */ /* 0x002fe200078e0211 */
[----:B0-----:R-:W-:-:S02]  /*d840*/  LEA R3, R4, R3, 0x18 ;  /* 0x0000000304037211 */ /* 0x001fc400078ec0ff */
[----:B--2---:R-:W-:-:S03]  /*d850*/  ISETP.GE.U32.AND P0, PT, R14, 0x2, PT ;  /* 0x000000020e00780c */ /* 0x004fc60003f06070 */
[----:B------:R-:W-:-:S05]  /*d860*/  IMAD R13, R0, 0x20, R3 ;  /* 0x00000020000d7824 */ /* 0x000fca00078e0203 */
[----:B------:R0:W-:Y:S04]  /*d870*/  STS.128 [R13], R36 ;  /* 0x000000240d007388 */ /* 0x0001e80000000c00 */
[----:B------:R0:W-:Y:S01]  /*d880*/  STS.128 [R13+0x10], R32 ;  /* 0x000010200d007388 */ /* 0x0001e20000000c00 */
[----:B------:R-:W-:Y:S05]  /*d890*/  @!P0 BRA `(.L_x_8665) ;  /* 0x00000000007c8947 */ /* 0x000fea0003800000 */
[----:B------:R-:W-:-:S07]  /*d8a0*/  MOV R0, R14 ;  /* 0x0000000e00007202 */ /* 0x000fce0000000f00 */
.L_x_8668:
        /* <DEDUP_REMOVED lines=9> */
[----:B------:R-:W-:-:S05]  /*d940*/  IMAD R0, R5, R12, R17 ;  /* 0x0000000c05007224 */ /* 0x000fca00078e0211 */
[----:B------:R-:W-:-:S05]  /*d950*/  LEA R0, R0, R3, 0x5 ;  /* 0x0000000300007211 */ /* 0x000fca00078e28ff */
[----:B------:R-:W1:Y:S04]  /*d960*/  LDS.128 R8, [R0+0x10] ;  /* 0x0000100000087984 */ /* 0x000e680000000c00 */
[----:B------:R-:W2:Y:S01]  /*d970*/  LDS.128 R4, [R0] ;  /* 0x0000000000047984 */ /* 0x000ea20000000c00 */
[----:B-1----:R-:W-:Y:S02]  /*d980*/  IADD3 R30, P3, PT, R8, R30, RZ ;  /* 0x0000001e081e7210 */ /* 0x002fe40007f7e0ff */
[----:B0-----:R-:W-:Y:S02]  /*d990*/  IADD3 R34, P4, PT, R10, R34, RZ ;  /* 0x000000220a227210 */ /* 0x001fe40007f9e0ff */
        /* <DEDUP_REMOVED lines=9> */
[----:B------:R-:W-:-:S03]  /*da30*/  MOV R33, R31 ;  /* 0x0000001f00217202 */ /* 0x000fc60000000f00 */
[----:B------:R1:W-:Y:S04]  /*da40*/  STS.128 [R13], R36 ;  /* 0x000000240d007388 */ /* 0x0003e80000000c00 */
[----:B------:R1:W-:Y:S02]  /*da50*/  STS.128 [R13+0x10], R32 ;  /* 0x000010200d007388 */ /* 0x0003e40000000c00 */
.L_x_8667:
[----:B------:R-:W-:Y:S05]  /*da60*/  BSYNC.RECONVERGENT B0 ;  /* 0x0000000000007941 */ /* 0x000fea0003800200 */
.L_x_8666:
[----:B------:R-:W-:Y:S01]  /*da70*/  IMAD.MOV.U32 R0, RZ, RZ, R15 ;  /* 0x000000ffff007224 */ /* 0x000fe200078e000f */
[----:B------:R-:W-:Y:S06]  /*da80*/  @P1 BRA `(.L_x_8668) ;  /* 0xfffffffc00881947 */ /* 0x000fec000383ffff */
.L_x_8665:
        /* <DEDUP_REMOVED lines=11> */
[----:B01----:R-:W-:Y:S01]  /*db40*/  IMAD.MOV.U32 R38, RZ, RZ, R28 ;  /* 0x000000ffff267224 */ /* 0x003fe200078e001c */
[----:B------:R-:W-:Y:S01]  /*db50*/  MOV R39, R29 ;  /* 0x0000001d00277202 */ /* 0x000fe20000000f00 */
[----:B------:R-:W-:Y:S01]  /*db60*/  IMAD.MOV.U32 R32, RZ, RZ, R30 ;  /* 0x000000ffff207224 */ /* 0x000fe200078e001e */
        /* <DEDUP_REMOVED lines=8> */
[----:B------:R-:W-:-:S07]  /*dbf0*/  MOV R4, R14 ;  /* 0x0000000e00047202 */ /* 0x000fce0000000f00 */
.L_x_8673:
        /* <DEDUP_REMOVED lines=8> */
[----:B0-----:R-:W-:Y:S05]  /*dc80*/  @P0 BRA `(.L_x_8672) ;  /* 0x0000000000440947 */ /* 0x001fea0003800000 */
[----:B------:R-:W-:-:S05]  /*dc90*/  LEA R12, R16, R3, 0x5 ;  /* 0x00000003100c7211 */ /* 0x000fca00078e28ff */
[----:B------:R-:W0:Y:S04]  /*dca0*/  LDS.128 R8, [R12+0x10] ;  /* 0x000010000c087984 */ /* 0x000e280000000c00 */
[----:B------:R-:W1:Y:S01]  /*dcb0*/  LDS.128 R4, [R12] ;  /* 0x000000000c047984 */ /* 0x000e620000000c00 */
[----:B0-----:R-:W-:Y:S02]  /*dcc0*/  IADD3 R30, P3, PT, R8, R30, RZ ;  /* 0x0000001e081e7210 */ /* 0x001fe40007f7e0ff */
[----:B--2---:R-:W-:Y:S02]  /*dcd0*/  IADD3 R34, P4, PT, R10, R34, RZ ;  /* 0x000000220a227210 */ /* 0x004fe40007f9e0ff */
[----:B-1----:R-:W-:Y:S01]  /*dce0*/  IADD3 R28, P2, PT, R6, R28, RZ ;  /* 0x0000001c061c7210 */ /* 0x002fe20007f5e0ff */
        /* <DEDUP_REMOVED lines=11> */
.L_x_8672:
[----:B------:R-:W-:Y:S05]  /*dda0*/  BSYNC.RECONVERGENT B0 ;  /* 0x0000000000007941 */ /* 0x000fea0003800200 */
.L_x_8671:
[----:B------:R-:W-:Y:S01]  /*ddb0*/  IMAD.MOV.U32 R4, RZ, RZ, R16 ;  /* 0x000000ffff047224 */ /* 0x000fe200078e0010 */
[----:B------:R-:W-:Y:S06]  /*ddc0*/  @P1 BRA `(.L_x_8673) ;  /* 0xfffffffc008c1947 */ /* 0x000fec000383ffff */
.L_x_8670:
[----:B------:R-:W-:Y:S01]  /*ddd0*/  ISETP.GE.U32.AND P0, PT, R0, 0x2, PT ;  /* 0x000000020000780c */ /* 0x000fe20003f06070 */
[----:B------:R-:W-:Y:S05]  /*dde0*/  WARPSYNC.ALL ;  /* 0x0000000000007948 */ /* 0x000fea0003800000 */
[----:B------:R-:W-:Y:S07]  /*ddf0*/  BAR.SYNC.DEFER_BLOCKING 0x0 ;  /* 0x0000000000007b1d */ /* 0x000fee0000010000 */
[----:B------:R-:W-:Y:S05]  /*de00*/  @!P0 BRA `(.L_x_8669) ;  /* 0x0000000000508947 */ /* 0x000fea0003800000 */
[----:B0-2---:R-:W-:-:S07]  /*de10*/  HFMA2 R3, -RZ, RZ, 0, 5.9604644775390625e-08 ;  /* 0x00000001ff037431 */ /* 0x005fce00000001ff */
.L_x_8674:
        /* <DEDUP_REMOVED lines=19> */
.L_x_8669:
        /* <DEDUP_REMOVED lines=8> */
[----:B------:R-:W-:Y:S01]  /*dfd0*/  MOV R5, R23 ;  /* 0x0000001700057202 */ /* 0x000fe20000000f00 */
[----:B------:R-:W-:Y:S01]  /*dfe0*/  IMAD.MOV.U32 R4, RZ, RZ, RZ ;  /* 0x000000ffff047224 */ /* 0x000fe200078e00ff */
        /* <DEDUP_REMOVED lines=271> */
.L_x_8675:
[----:B------:R-:W-:Y:S01]  /*f0e0*/  MOV R19, RZ ;  /* 0x000000ff00137202 */ /* 0x000fe20000000f00 */
        /* <DEDUP_REMOVED lines=267> */
[----:B------:R-:W-:Y:S01]  /*101a0*/  HFMA2 R4, -RZ, RZ, 0, 0 ;  /* 0x00000000ff047431 */ /* 0x000fe200000001ff */
[----:B------:R-:W3:Y:S01]  /*101b0*/  LDCU UR4, c[0x0][0x690] ;  /* 0x0000d200ff0477ac */ /* 0x000ee20008000800 */
[----:B------:R-:W4:Y:S03]  /*101c0*/  LDCU UR5, c[0x0][0x754] ;  /* 0x0000ea80ff0577ac */ /* 0x000f260008000800 */
[----:B0-2---:R-:W-:-:S05]  /*101d0*/  IMAD.HI.U32 R3, R5, UR7, R4 ;  /* 0x0000000705037c27 */ /* 0x005fca000f8e0004 */
[----:B---3--:R-:W-:-:S05]  /*101e0*/  SHF.R.U32.HI R3, RZ, UR4, R3 ;  /* 0x00000004ff037c19 */ /* 0x008fca0008011603 */
[----:B------:R-:W-:-:S04]  /*101f0*/  IMAD.MOV R3, RZ, RZ, -R3 ;  /* 0x000000ffff037224 */ /* 0x000fc800078e0a03 */
[----:B------:R-:W-:-:S04]  /*10200*/  IMAD R4, R3, UR6, R5 ;  /* 0x0000000603047c24 */ /* 0x000fc8000f8e0205 */
[----:B----4-:R-:W-:-:S07]  /*10210*/  IMAD R19, R4, UR5, R19 ;  /* 0x0000000504137c24 */ /* 0x010fce000f8e0213 */
.L_x_8676:
        /* <DEDUP_REMOVED lines=276> */
.L_x_8677:
        /* <DEDUP_REMOVED lines=276> */
.L_x_8678:
[----:B------:R-:W3:Y:S01]  /*124a0*/  LDCU.64 UR4, c[0x0][0x778] ;  /* 0x0000ef00ff0477ac */ /* 0x000ee20008000a00 */
[----:B------:R-:W-:Y:S02]  /*124b0*/  PLOP3.LUT P0, PT, PT, PT, PT, 0x80, 0x8 ;  /* 0x000000000008781c */ /* 0x000fe40003f0f070 */
[----:B------:R-:W-:Y:S01]  /*124c0*/  CS2R R4, SRZ ;  /* 0x0000000000047805 */ /* 0x000fe2000001ff00 */
[----:B---3--:R-:W-:-:S04]  /*124d0*/  UISETP.NE.U32.AND UP0, UPT, UR4, URZ, UPT ;  /* 0x000000ff0400728c */ /* 0x008fc8000bf05070 */
[----:B------:R-:W-:-:S09]  /*124e0*/  UISETP.NE.AND.EX UP0, UPT, UR5, URZ, UPT, UP0 ;  /* 0x000000ff0500728c */ /* 0x000fd2000bf05300 */
[----:B------:R-:W-:Y:S05]  /*124f0*/  BRA.U !UP0, `(.L_x_8679) ;  /* 0x0000000108987547 */ /* 0x000fea000b800000 */
[----:B------:R-:W-:Y:S01]  /*12500*/  BSSY.RECONVERGENT B0, `(.L_x_8680) ;  /* 0x0000019000007945 */ /* 0x000fe20003800200 */
[----:B------:R-:W-:Y:S01]  /*12510*/  MOV R10, 0x1 ;  /* 0x00000001000a7802 */ /* 0x000fe20000000f00 */
[----:B0-2---:R-:W-:-:S07]  /*12520*/  IMAD.MOV.U32 R3, RZ, RZ, 0x8 ;  /* 0x00000008ff037424 */ /* 0x005fce00078e00ff */
.L_x_8681:
[----:B------:R-:W0:Y:S01]  /*12530*/  I2F.U32.RP R6, R3 ;  /* 0x0000000300067306 */ /* 0x000e220000209000 */
[----:B------:R-:W-:-:S07]  /*12540*/  ISETP.NE.U32.AND P2, PT, R3, RZ, PT ;  /* 0x000000ff0300720c */ /* 0x000fce0003f45070 */
[----:B0-----:R-:W0:Y:S02]  /*12550*/  MUFU.RCP R6, R6 ;  /* 0x0000000600067308 */ /* 0x001e240000001000 */
[----:B0-----:R-:W-:Y:S02]  /*12560*/  IADD3 R4, PT, PT, R6, 0xffffffe, RZ ;  /* 0x0ffffffe06047810 */ /* 0x001fe40007ffe0ff */
[----:B------:R-:W-:-:S04]  /*12570*/  MOV R6, R3 ;  /* 0x0000000300067202 */ /* 0x000fc80000000f00 */
[----:B------:R0:W2:Y:S02]  /*12580*/  F2I.FTZ.U32.TRUNC.NTZ R5, R4 ;  /* 0x0000000400057305 */ /* 0x0000a4000021f000 */
[----:B0-----:R-:W-:Y:S02]  /*12590*/  HFMA2 R4, -RZ, RZ, 0, 0 ;  /* 0x00000000ff047431 */ /* 0x001fe400000001ff */
        /* <DEDUP_REMOVED lines=16> */
.L_x_8680:
        /* <DEDUP_REMOVED lines=12> */
.L_x_8679:
        /* <DEDUP_REMOVED lines=286> */
.L_x_8683:
        /* <DEDUP_REMOVED lines=276> */
.L_x_8684:
        /* <DEDUP_REMOVED lines=276> */
.L_x_8685:
        /* <DEDUP_REMOVED lines=276> */
.L_x_8686:
        /* <DEDUP_REMOVED lines=26> */
.L_x_8688:
[----:B------:R-:W-:Y:S05]  /*16ea0*/  BSYNC.RECONVERGENT B0 ;  /* 0x0000000000007941 */ /* 0x000fea0003800200 */
.L_x_8687:
        /* <DEDUP_REMOVED lines=35> */
.L_x_8690:
[----:B------:R-:W-:Y:S05]  /*170e0*/  BSYNC.RECONVERGENT B0 ;  /* 0x0000000000007941 */ /* 0x000fea0003800200 */
.L_x_8689:
        /* <DEDUP_REMOVED lines=20> */
[----:B0-----:R-:W-:Y:S01]  /*17230*/  IMAD.U32 R30, RZ, RZ, UR10 ;  /* 0x0000000aff1e7e24 */ /* 0x001fe2000f8e00ff */
[----:B------:R-:W-:-:S07]  /*17240*/  MOV R31, UR11 ;  /* 0x0000000b001f7c02 */ /* 0x000fce0008000f00 */
        /* <DEDUP_REMOVED lines=9> */
[----:B0-----:R-:W-:-:S05]  /*172e0*/  IMAD R0, R2, UR5, R17 ;  /* 0x0000000502007c24 */ /* 0x001fca000f8e0211 */
[----:B--2---:R-:W-:-:S13]  /*172f0*/  ISETP.GE.U32.AND P2, PT, R0, UR8, PT ;  /* 0x0000000800007c0c */ /* 0x004fda000bf46070 */
[----:B------:R-:W-:Y:S05]  /*17300*/  @P2 BRA `(.L_x_8693) ;  /* 0x0000000400182947 */ /* 0x000fea0003800000 */
[----:B------:R-:W0:Y:S01]  /*17310*/  LDCU UR7, c[0x0][0x374] ;  /* 0x00006e80ff0777ac */ /* 0x000e220008000800 */
[----:B------:R-:W2:Y:S01]  /*17320*/  LDC R23, c[0x0][0x364] ;  /* 0x0000d900ff177b82 */ /* 0x000ea20000000800 */
[----:B------:R-:W-:Y:S01]  /*17330*/  BSSY.RECONVERGENT B1, `(.L_x_8694) ;  /* 0x000001b000017945 */ /* 0x000fe20003800200 */
[----:B------:R-:W-:Y:S01]  /*17340*/  IMAD.U32 R28, RZ, RZ, UR10 ;  /* 0x0000000aff1c7e24 */ /* 0x000fe2000f8e00ff */
[----:B------:R-:W-:Y:S01]  /*17350*/  MOV R29, UR11 ;  /* 0x0000000b001d7c02 */ /* 0x000fe20008000f00 */
[----:B------:R-:W-:Y:S01]  /*17360*/  IMAD.U32 R26, RZ, RZ, UR10 ;  /* 0x0000000aff1a7e24 */ /* 0x000fe2000f8e00ff */
[----:B------:R-:W-:Y:S01]  /*17370*/  MOV R27, UR11 ;  /* 0x0000000b001b7c02 */ /* 0x000fe20008000f00 */
[----:B------:R-:W-:Y:S01]  /*17380*/  IMAD.U32 R24, RZ, RZ, UR10 ;  /* 0x0000000aff187e24 */ /* 0x000fe2000f8e00ff */
[----:B------:R-:W-:Y:S01]  /*17390*/  MOV R25, UR11 ;  /* 0x0000000b00197c02 */ /* 0x000fe20008000f00 */
[----:B------:R-:W3:Y:S01]  /*173a0*/  LDC.64 R20, c[0x0][0x780] ;  /* 0x0001e000ff147b82 */ /* 0x000ee20000000a00 */
[----:B0-----:R-:W-:-:S02]  /*173b0*/  IMAD R3, R3, UR7, RZ ;  /* 0x0000000703037c24 */ /* 0x001fc4000f8e02ff */
[----:B--2---:R-:W-:-:S07]  /*173c0*/  IMAD R23, R23, UR5, RZ ;  /* 0x0000000517177c24 */ /* 0x004fce000f8e02ff */
.L_x_8695:
[----:B------:R-:W-:-:S04]  /*173d0*/  IMAD.IADD R7, R3, 0x1, R0 ;  /* 0x0000000103077824 */ /* 0x000fc800078e0200 */
[----:B---3--:R-:W-:-:S05]  /*173e0*/  IMAD.WIDE.U32 R6, R7, 0x20, R20 ;  /* 0x0000002007067825 */ /* 0x008fca00078e0014 */
[----:B------:R-:W2:Y:S04]  /*173f0*/  LDG.E.64 R8, desc[UR36][R6.64] ;  /* 0x0000002406087981 */ /* 0x000ea8000c1e1b00 */
[----:B-1----:R-:W3:Y:S04]  /*17400*/  LDG.E.64 R12, desc[UR36][R6.64+0x10] ;  /* 0x00001024060c7981 */ /* 0x002ee8000c1e1b00 */
        /* <DEDUP_REMOVED lines=14> */
.L_x_8694:
[----:B------:R-:W-:Y:S05]  /*174f0*/  BRA `(.L_x_8693) ;  /* 0x00000000009c7947 */ /* 0x000fea0003800000 */
.L_x_8692:
        /* <DEDUP_REMOVED lines=10> */
[----:B------:R-:W2:Y:S01]  /*175a0*/  LDC R23, c[0x0][0x360] ;  /* 0x0000d800ff177b82 */ /* 0x000ea20000000800 */
[----:B------:R-:W-:Y:S01]  /*175b0*/  IMAD.U32 R28, RZ, RZ, UR10 ;  /* 0x0000000aff1c7e24 */ /* 0x000fe2000f8e00ff */
[----:B------:R-:W-:Y:S01]  /*175c0*/  MOV R29, UR11 ;  /* 0x0000000b001d7c02 */ /* 0x000fe20008000f00 */
[----:B------:R-:W-:Y:S01]  /*175d0*/  IMAD.U32 R26, RZ, RZ, UR10 ;  /* 0x0000000aff1a7e24 */ /* 0x000fe2000f8e00ff */
[----:B------:R-:W-:Y:S01]  /*175e0*/  MOV R27, UR11 ;  /* 0x0000000b001b7c02 */ /* 0x000fe20008000f00 */
[----:B------:R-:W-:Y:S01]  /*175f0*/  IMAD.U32 R24, RZ, RZ, UR10 ;  /* 0x0000000aff187e24 */ /* 0x000fe2000f8e00ff */
[----:B------:R-:W-:Y:S01]  /*17600*/  MOV R25, UR11 ;  /* 0x0000000b00197c02 */ /* 0x000fe20008000f00 */
[----:B------:R-:W-:Y:S01]  /*17610*/  IMAD.MOV.U32 R0, RZ, RZ, R2 ;  /* 0x000000ffff007224 */ /* 0x000fe200078e0002 */
[----:B------:R-:W3:Y:S08]  /*17620*/  LDC.64 R20, c[0x0][0x780] ;  /* 0x0001e000ff147b82 */ /* 0x000ef00000000a00 */
[----:B-1----:R-:W1:Y:S01]  /*17630*/  LDC R33, c[0x0][0x364] ;  /* 0x0000d900ff217b82 */ /* 0x002e620000000800 */
[----:B0-----:R-:W-:-:S07]  /*17640*/  IMAD R3, R3, UR5, RZ ;  /* 0x0000000503037c24 */ /* 0x001fce000f8e02ff */
.L_x_8696:
[----:B------:R-:W-:-:S05]  /*17650*/  IADD3 R6, PT, PT, R3, R0, RZ ;  /* 0x0000000003067210 */ /* 0x000fca0007ffe0ff */
[----:B--2---:R-:W-:-:S04]  /*17660*/  IMAD R7, R6, R23, R17 ;  /* 0x0000001706077224 */ /* 0x004fc800078e0211 */
[----:B---3--:R-:W-:-:S05]  /*17670*/  IMAD.WIDE.U32 R6, R7, 0x20, R20 ;  /* 0x0000002007067825 */ /* 0x008fca00078e0014 */
[----:B------:R-:W2:Y:S04]  /*17680*/  LDG.E.64 R8, desc[UR36][R6.64] ;  /* 0x0000002406087981 */ /* 0x000ea8000c1e1b00 */
[----:B------:R-:W3:Y:S04]  /*17690*/  LDG.E.64 R10, desc[UR36][R6.64+0x8] ;  /* 0x00000824060a7981 */ /* 0x000ee8000c1e1b00 */
[----:B------:R-:W4:Y:S04]  /*176a0*/  LDG.E.64 R14, desc[UR36][R6.64+0x18] ;  /* 0x00001824060e7981 */ /* 0x000f28000c1e1b00 */
[----:B------:R-:W5:Y:S01]  /*176b0*/  LDG.E.64 R12, desc[UR36][R6.64+0x10] ;  /* 0x00001024060c7981 */ /* 0x000f62000c1e1b00 */
[----:B-1----:R-:W-:-:S02]  /*176c0*/  IADD3 R0, PT, PT, R33, R0, RZ ;  /* 0x0000000021007210 */ /* 0x002fc40007ffe0ff */
[----:B--2---:R-:W-:-:S05]  /*176d0*/  IADD3 R30, P2, PT, R8, R30, RZ ;  /* 0x0000001e081e7210 */ /* 0x004fca0007f5e0ff */
[----:B------:R-:W-:Y:S01]  /*176e0*/  IMAD.X R31, R9, 0x1, R31, P2 ;  /* 0x00000001091f7824 */ /* 0x000fe200010e061f */
[----:B------:R-:W-:Y:S02]  /*176f0*/  ISETP.GE.U32.AND P2, PT, R0, UR7, PT ;  /* 0x0000000700007c0c */ /* 0x000fe4000bf46070 */
[----:B---3--:R-:W-:Y:S02]  /*17700*/  IADD3 R28, P3, PT, R10, R28, RZ ;  /* 0x0000001c0a1c7210 */ /* 0x008fe40007f7e0ff */
[----:B----4-:R-:W-:Y:S02]  /*17710*/  IADD3 R24, P5, PT, R14, R24, RZ ;  /* 0x000000180e187210 */ /* 0x010fe40007fbe0ff */
[----:B-----5:R-:W-:Y:S01]  /*17720*/  IADD3 R26, P4, PT, R12, R26, RZ ;  /* 0x0000001a0c1a7210 */ /* 0x020fe20007f9e0ff */
[----:B------:R-:W-:Y:S02]  /*17730*/  IMAD.X R29, R11, 0x1, R29, P3 ;  /* 0x000000010b1d7824 */ /* 0x000fe400018e061d */
[----:B------:R-:W-:Y:S01]  /*17740*/  IMAD.X R25, R15, 0x1, R25, P5 ;  /* 0x000000010f197824 */ /* 0x000fe200028e0619 */
[----:B------:R-:W-:-:S03]  /*17750*/  IADD3.X R27, PT, PT, R13, R27, RZ, P4, !PT ;  /* 0x0000001b0d1b7210 */ /* 0x000fc600027fe4ff */
[----:B------:R-:W-:Y:S06]  /*17760*/  @!P2 BRA `(.L_x_8696) ;  /* 0xfffffffc00b8a947 */ /* 0x000fec000383ffff */
.L_x_8693:
[----:B------:R-:W-:Y:S05]  /*17770*/  BSYNC.RECONVERGENT B0 ;  /* 0x0000000000007941 */ /* 0x000fea0003800200 */
.L_x_8691:
[----:B------:R-:W0:Y:S01]  /*17780*/  LDCU UR5, c[0x0][0x360] ;  /* 0x00006c00ff0577ac */ /* 0x000e220008000800 */
[----:B------:R-:W-:Y:S01]  /*17790*/  MOV R8, R30 ;  /* 0x0000001e00087202 */ /* 0x000fe20000000f00 */
[----:B------:R-:W-:Y:S01]  /*177a0*/  IMAD.MOV.U32 R9, RZ, RZ, R31 ;  /* 0x000000ffff097224 */ /* 0x000fe200078e001f */
[----:B------:R-:W-:Y:S01]  /*177b0*/  MOV R10, R28 ;  /* 0x0000001c000a7202 */ /* 0x000fe20000000f00 */
[----:B------:R-:W-:Y:S01]  /*177c0*/  UIADD3 UR4, UPT, UPT, UR4, 0x10, URZ ;  /* 0x0000001004047890 */ /* 0x000fe2000fffe0ff */
[----:B------:R-:W-:Y:S01]  /*177d0*/  IMAD.MOV.U32 R11, RZ, RZ, R29 ;  /* 0x000000ffff0b7224 */ /* 0x000fe200078e001d */
[----:B------:R-:W-:Y:S01]  /*177e0*/  MOV R12, R26 ;  /* 0x0000001a000c7202 */ /* 0x000fe20000000f00 */
[----:B-1----:R-:W-:Y:S01]  /*177f0*/  IMAD.MOV.U32 R13, RZ, RZ, R27 ;  /* 0x000000ffff0d7224 */ /* 0x002fe200078e001b */
        /* <DEDUP_REMOVED lines=11> */
.L_x_8700:
        /* <DEDUP_REMOVED lines=29> */
.L_x_8699:
[----:B------:R-:W-:Y:S05]  /*17a80*/  BSYNC.RECONVERGENT B0 ;  /* 0x0000000000007941 */ /* 0x000fea0003800200 */
.L_x_8698:
[----:B------:R-:W-:-:S03]  /*17a90*/  UISETP.GT.U32.AND UP0, UPT, UR4, 0x3, UPT ;  /* 0x000000030400788c */ /* 0x000fc6000bf04070 */
[----:B------:R-:W-:-:S06]  /*17aa0*/  UMOV UR4, UR7 ;  /* 0x0000000700047c82 */ /* 0x000fcc0008000000 */
[----:B------:R-:W-:Y:S05]  /*17ab0*/  BRA.U UP0, `(.L_x_8700) ;  /* 0xfffffffd007c7547 */ /* 0x000fea000b83ffff */
.L_x_8697:
        /* <DEDUP_REMOVED lines=20> */
.L_x_8705:
        /* <DEDUP_REMOVED lines=29> */
.L_x_8704:
[----:B------:R-:W-:Y:S05]  /*17dd0*/  BSYNC.RECONVERGENT B0 ;  /* 0x0000000000007941 */ /* 0x000fea0003800200 */
.L_x_8703:
[----:B------:R-:W-:Y:S01]  /*17de0*/  MOV R0, R2 ;  /* 0x0000000200007202 */ /* 0x000fe20000000f00 */
[----:B------:R-:W-:Y:S06]  /*17df0*/  @P3 BRA `(.L_x_8705) ;  /* 0xfffffffc00803947 */ /* 0x000fec000383ffff */
.L_x_8702:
[----:B------:R-:W-:Y:S01]  /*17e00*/  BAR.SYNC.DEFER_BLOCKING 0x0 ;  /* 0x0000000000007b1d */ /* 0x000fe20000010000 */
[----:B------:R-:W-:-:S09]  /*17e10*/  UISETP.GE.U32.AND UP0, UPT, UR4, 0x2, UPT ;  /* 0x000000020400788c */ /* 0x000fd2000bf06070 */
[----:B------:R-:W-:Y:S05]  /*17e20*/  BRA.U !UP0, `(.L_x_8701) ;  /* 0x0000000108507547 */ /* 0x000fea000b800000 */
[----:B------:R-:W-:-:S07]  /*17e30*/  IMAD.MOV.U32 R0, RZ, RZ, 0x1 ;  /* 0x00000001ff007424 */ /* 0x000fce00078e00ff */
.L_x_8706:
        /* <DEDUP_REMOVED lines=19> */
.L_x_8701:
        /* <DEDUP_REMOVED lines=13> */
[----:B------:R-:W2:Y:S04]  /*18040*/  @P0 LDG.E.U8 R11, desc[UR36][R8.64] ;  /* 0x00000024080b0981 */ /* 0x000ea8000c1e1100 */
[----:B------:R-:W3:Y:S04]  /*18050*/  @P0 LDG.E.U8 R13, desc[UR36][R6.64] ;  /* 0x00000024060d0981 */ /* 0x000ee8000c1e1100 */
[----:B------:R-:W4:Y:S04]  /*18060*/  @P0 LDG.E.U8 R15, desc[UR36][R4.64] ;  /* 0x00000024040f0981 */ /* 0x000f28000c1e1100 */
[----:B------:R-:W5:Y:S01]  /*18070*/  @P0 LDG.E.U8 R17, desc[UR36][R2.64] ;  /* 0x0000002402110981 */ /* 0x000f62000c1e1100 */
        /* <DEDUP_REMOVED lines=30> */
.L_x_8708:
        /* <DEDUP_REMOVED lines=23> */
.L_x_8709:
        /* <DEDUP_REMOVED lines=23> */
.L_x_8710:
        /* <DEDUP_REMOVED lines=23> */
.L_x_8711:
[----:B------:R-:W0:Y:S02]  /*186b0*/  LDCU.64 UR4, c[0x0][0x768] ;  /* 0x0000ed00ff0477ac */ /* 0x000e240008000a00 */
[----:B0-----:R-:W-:-:S04]  /*186c0*/  IADD3 R16, P0, PT, R16, UR4, RZ ;  /* 0x0000000410107c10 */ /* 0x001fc8000ff1e0ff */
[----:B------:R-:W-:-:S05]  /*186d0*/  IADD3.X R17, PT, PT, RZ, UR5, RZ, P0, !PT ;  /* 0x00000005ff117c10 */ /* 0x000fca00087fe4ff */
[----:B------:R-:W-:Y:S01]  /*186e0*/  STG.E.U8 desc[UR36][R16.64], R24 ;  /* 0x0000001810007986 */ /* 0x000fe2000c101124 */
[----:B------:R-:W-:Y:S05]  /*186f0*/  EXIT ;  /* 0x000000000000794d */ /* 0x000fea0003800000 */
.L_x_8707:
        /* <DEDUP_REMOVED lines=17> */
.L_x_8712:
        /* <DEDUP_REMOVED lines=21> */
.L_x_8714:
        /* <DEDUP_REMOVED lines=24> */
.L_x_8715:
        /* <DEDUP_REMOVED lines=24> */
.L_x_8716:
        /* <DEDUP_REMOVED lines=24> */
.L_x_8717:
[----:B------:R-:W0:Y:S02]  /*18de0*/  LDCU.64 UR4, c[0x0][0x768] ;  /* 0x0000ed00ff0477ac */ /* 0x000e240008000a00 */
[----:B0-----:R-:W-:-:S04]  /*18df0*/  IADD3 R16, P0, PT, R16, UR4, RZ ;  /* 0x0000000410107c10 */ /* 0x001fc8000ff1e0ff */
[----:B------:R-:W-:-:S05]  /*18e00*/  IADD3.X R17, PT, PT, RZ, UR5, RZ, P0, !PT ;  /* 0x00000005ff117c10 */ /* 0x000fca00087fe4ff */
[----:B------:R-:W-:Y:S01]  /*18e10*/  STG.E.U8 desc[UR36][R16.64], R19 ;  /* 0x0000001310007986 */ /* 0x000fe2000c101124 */
[----:B------:R-:W-:Y:S05]  /*18e20*/  EXIT ;  /* 0x000000000000794d */ /* 0x000fea0003800000 */
.L_x_8713:
[----:B------:R-:W-:Y:S04]  /*18e30*/  STG.E.64 desc[UR36][R4.64], R30 ;  /* 0x0000001e04007986 */ /* 0x000fe8000c101b24 */
[----:B------:R-:W-:Y:S04]  /*18e40*/  STG.E.64 desc[UR36][R4.64+0x8], R28 ;  /* 0x0000081c04007986 */ /* 0x000fe8000c101b24 */
[----:B------:R-:W-:Y:S04]  /*18e50*/  STG.E.64 desc[UR36][R4.64+0x10], R26 ;  /* 0x0000101a04007986 */ /* 0x000fe8000c101b24 */
[----:B------:R-:W-:Y:S01]  /*18e60*/  STG.E.64 desc[UR36][R4.64+0x18], R24 ;  /* 0x0000181804007986 */ /* 0x000fe2000c101b24 */
[----:B------:R-:W-:Y:S05]  /*18e70*/  EXIT ;  /* 0x000000000000794d */ /* 0x000fea0003800000 */
.L_x_8682:
        /* <DEDUP_REMOVED lines=23> */
[----:B------:R-:W2:Y:S04]  /*18ff0*/  @P4 LDG.E.U8 R11, desc[UR36][R8.64] ;  /* 0x00000024080b4981 */ /* 0x000ea8000c1e1100 */
[----:B-1----:R-:W3:Y:S04]  /*19000*/  @P4 LDG.E.U8 R13, desc[UR36][R6.64] ;  /* 0x00000024060d4981 */ /* 0x002ee8000c1e1100 */
        /* <DEDUP_REMOVED lines=32> */
.L_x_8719:
        /* <DEDUP_REMOVED lines=23> */
.L_x_8720:
        /* <DEDUP_REMOVED lines=23> */
.L_x_8721:
        /* <DEDUP_REMOVED lines=23> */
.L_x_8722:
[----:B------:R-:W0:Y:S02]  /*19660*/  LDCU.64 UR4, c[0x0][0x768] ;  /* 0x0000ed00ff0477ac */ /* 0x000e240008000a00 */
[----:B0-----:R-:W-:-:S04]  /*19670*/  IADD3 R16, P0, PT, R16, UR4, RZ ;  /* 0x0000000410107c10 */ /* 0x001fc8000ff1e0ff */
[----:B------:R-:W-:-:S05]  /*19680*/  IADD3.X R17, PT, PT, RZ, UR5, RZ, P0, !PT ;  /* 0x00000005ff117c10 */ /* 0x000fca00087fe4ff */
[----:B------:R-:W-:Y:S01]  /*19690*/  STG.E.U8 desc[UR36][R16.64], R34 ;  /* 0x0000002210007986 */ /* 0x000fe2000c101124 */
[----:B------:R-:W-:Y:S05]  /*196a0*/  EXIT ;  /* 0x000000000000794d */ /* 0x000fea0003800000 */
.L_x_8718:
[----:B------:R-:W3:Y:S01]  /*196b0*/  LDCU.U8 UR4, c[0x0][0x798] ;  /* 0x0000f300ff0477ac */ /* 0x000ee20008000000 */
[----:B------:R-:W4:Y:S01]  /*196c0*/  LDCU.U8 UR5, c[0x0][0x799] ;  /* 0x0000f320ff0577ac */ /* 0x000f220008000000 */
[----:B---3--:R-:W-:Y:S02]  /*196d0*/  UISETP.NE.AND UP0, UPT, UR4, URZ, UPT ;  /* 0x000000ff0400728c */ /* 0x008fe4000bf05270 */
[----:B----4-:R-:W-:-:S07]  /*196e0*/  UISETP.NE.AND UP1, UPT, UR5, URZ, UPT ;  /* 0x000000ff0500728c */ /* 0x010fce000bf25270 */
[----:B------:R-:W-:Y:S05]  /*196f0*/  BRA.U !UP0, `(.L_x_8723) ;  /* 0x0000000108307547 */ /* 0x000fea000b800000 */
[----:B0-2---:R-:W1:Y:S04]  /*19700*/  LDG.E.64 R2, desc[UR36][R4.64] ;  /* 0x0000002404027981 */ /* 0x005e68000c1e1b00 */
[----:B------:R-:W2:Y:S04]  /*19710*/  LDG.E.64 R8, desc[UR36][R4.64+0x10] ;  /* 0x0000102404087981 */ /* 0x000ea8000c1e1b00 */
[----:B------:R-:W3:Y:S04]  /*19720*/  LDG.E.64 R6, desc[UR36][R4.64+0x8] ;  /* 0x0000082404067981 */ /* 0x000ee8000c1e1b00 */
[----:B------:R-:W4:Y:S01]  /*19730*/  LDG.E.64 R10, desc[UR36][R4.64+0x18] ;  /* 0x00001824040a7981 */ /* 0x000f22000c1e1b00 */
[----:B-1----:R-:W-:-:S02]  /*19740*/  IADD3 R36, P0, PT, R2, R36, RZ ;  /* 0x0000002402247210 */ /* 0x002fc40007f1e0ff */
[----:B--2---:R-:W-:Y:S02]  /*19750*/  IADD3 R30, P2, PT, R8, R30, RZ ;  /* 0x0000001e081e7210 */ /* 0x004fe40007f5e0ff */
[----:B---3--:R-:W-:Y:S02]  /*19760*/  IADD3 R28, P1, PT, R6, R28, RZ ;  /* 0x0000001c061c7210 */ /* 0x008fe40007f3e0ff */
[----:B----4-:R-:W-:Y:S01]  /*19770*/  IADD3 R34, P3, PT, R10, R34, RZ ;  /* 0x000000220a227210 */ /* 0x010fe20007f7e0ff */
[----:B------:R-:W-:Y:S01]  /*19780*/  IMAD.X R37, R3, 0x1, R37, P0 ;  /* 0x0000000103257824 */ /* 0x000fe200000e0625 */
[----:B------:R-:W-:Y:S01]  /*19790*/  IADD3.X R29, PT, PT, R7, R29, RZ, P1, !PT ;  /* 0x0000001d071d7210 */ /* 0x000fe20000ffe4ff */
[----:B------:R-:W-:Y:S01]  /*197a0*/  IMAD.X R31, R9, 0x1, R31, P2 ;  /* 0x00000001091f7824 */ /* 0x000fe200010e061f */
[----:B------:R-:W-:-:S09]  /*197b0*/  IADD3.X R35, PT, PT, R11, R35, RZ, P3, !PT ;  /* 0x000000230b237210 */ /* 0x000fd20001ffe4ff */
.L_x_8723:
        /* <DEDUP_REMOVED lines=21> */
.L_x_8725:
        /* <DEDUP_REMOVED lines=24> */
.L_x_8726:
        /* <DEDUP_REMOVED lines=24> */
.L_x_8727:
        /* <DEDUP_REMOVED lines=24> */
.L_x_8728:
[----:B------:R-:W0:Y:S02]  /*19d90*/  LDCU.64 UR4, c[0x0][0x768] ;  /* 0x0000ed00ff0477ac */ /* 0x000e240008000a00 */
[----:B0-----:R-:W-:-:S04]  /*19da0*/  IADD3 R16, P0, PT, R16, UR4, RZ ;  /* 0x0000000410107c10 */ /* 0x001fc8000ff1e0ff */
[----:B------:R-:W-:-:S05]  /*19db0*/  IADD3.X R17, PT, PT, RZ, UR5, RZ, P0, !PT ;  /* 0x00000005ff117c10 */ /* 0x000fca00087fe4ff */
[----:B------:R-:W-:Y:S01]  /*19dc0*/  STG.E.U8 desc[UR36][R16.64], R19 ;  /* 0x0000001310007986 */ /* 0x000fe2000c101124 */
[----:B------:R-:W-:Y:S05]  /*19dd0*/  EXIT ;  /* 0x000000000000794d */ /* 0x000fea0003800000 */
.L_x_8724:
[----:B------:R-:W-:Y:S04]  /*19de0*/  STG.E.64 desc[UR36][R4.64], R36 ;  /* 0x0000002404007986 */ /* 0x000fe8000c101b24 */
[----:B------:R-:W-:Y:S04]  /*19df0*/  STG.E.64 desc[UR36][R4.64+0x8], R28 ;  /* 0x0000081c04007986 */ /* 0x000fe8000c101b24 */
[----:B------:R-:W-:Y:S04]  /*19e00*/  STG.E.64 desc[UR36][R4.64+0x10], R30 ;  /* 0x0000101e04007986 */ /* 0x000fe8000c101b24 */
[----:B------:R-:W-:Y:S01]  /*19e10*/  STG.E.64 desc[UR36][R4.64+0x18], R34 ;  /* 0x0000182204007986 */ /* 0x000fe2000c101b24 */
[----:B------:R-:W-:Y:S05]  /*19e20*/  EXIT ;  /* 0x000000000000794d */ /* 0x000fea0003800000 */
.L_x_8729:
        /* <DEDUP_REMOVED lines=13> */
.L_x_8927:


//--------------------- .nv.global.init           --------------------------
	.section	.nv.global.init,"aw",@progbits
.nv.global.init:
	.type		__unnamed_59,@object
	.size		__unnamed_59,(__unnamed_3 - __unnamed_59)
__unnamed_59:
        /*0000*/ 	.byte	0x73, 0x65, 0x74, 0x5f, 0x72, 0x65, 0x73, 0x75, 0x6c, 0x74, 0x73, 0x00
	.type		__unnamed_3,@object
	.size		__unnamed_3,(__unnamed_115 - __unnamed_3)
__unnamed_3:
        /*000c*/ 	.byte	0x73, 0x65, 0x74, 0x5f, 0x72, 0x65, 0x73, 0x75, 0x6c, 0x74, 0x73, 0x00
	.type		__unnamed_115,@object
	.size		__unnamed_115,(__unnamed_143 - __unnamed_115)
__unnamed_115:
        /*0018*/ 	.byte	0x73, 0x65, 0x74, 0x5f, 0x72, 0x65, 0x73, 0x75, 0x6c, 0x74, 0x73, 0x00
	.type		__unnamed_143,@object
	.size		__unnamed_143,(__unnamed_31 - __unnamed_143)
__unnamed_143:
        /*0024*/ 	.byte	0x73, 0x65, 0x74, 0x5f, 0x72, 0x65, 0x73, 0x75, 0x6c, 0x74, 0x73, 0x00
	.type		__unnamed_31,@object
	.size		__unnamed_31,(__unnamed_87 - __unnamed_31)
__unnamed_31:
        /*0030*/ 	.byte	0x73, 0x65, 0x74, 0x5f, 0x72, 0x65, 0x73, 0x75, 0x6c, 0x74, 0x73, 0x00
	.type		__unnamed_87,@object
	.size		__unnamed_87,(__unnamed_73 - __unnamed_87)
__unnamed_87:
        /*003c*/ 	.byte	0x73, 0x65, 0x74, 0x5f, 0x72, 0x65, 0x73, 0x75, 0x6c, 0x74, 0x73, 0x00
	.type		__unnamed_73,@object
	.size		__unnamed_73,(__unnamed_129 - __unnamed_73)
__unnamed_73:
        /*0048*/ 	.byte	0x73, 0x65, 0x74, 0x5f, 0x72, 0x65, 0x73, 0x75, 0x6c, 0x74, 0x73, 0x00
	.type		__unnamed_129,@object
	.size		__unnamed_129,(__unnamed_17 - __unnamed_129)
__unnamed_129:
        /*0054*/ 	.byte	0x73, 0x65, 0x74, 0x5f, 0x72, 0x65, 0x73, 0x75, 0x6c, 0x74, 0x73, 0x00
	.type		__unnamed_17,@object
	.size		__unnamed_17,(__unnamed_45 - __unnamed_17)
__unnamed_17:
        /*0060*/ 	.byte	0x73, 0x65, 0x74, 0x5f, 0x72, 0x65, 0x73, 0x75, 0x6c, 0x74, 0x73, 0x00
	.type		__unnamed_45,@object
	.size		__unnamed_45,(__unnamed_101 - __unnamed_45)
__unnamed_45:
        /*006c*/ 	.byte	0x73, 0x65, 0x74, 0x5f, 0x72, 0x65, 0x73, 0x75, 0x6c, 0x74, 0x73, 0x00
	.type		__unnamed_101,@object
	.size		__unnamed_101,(__unnamed_10 - __unnamed_101)
__unnamed_101:
        /*0078*/ 	.byte	0x73, 0x65, 0x74, 0x5f, 0x72, 0x65, 0x73, 0x75, 0x6c, 0x74, 0x73, 0x00
	.type		__unnamed_10,@object
	.size		__unnamed_10,(__unnamed_122 - __unnamed_10)
__unnamed_10:
        /*0084*/ 	.byte	0x73, 0x65, 0x74, 0x5f, 0x72, 0x65, 0x73, 0x75, 0x6c, 0x74, 0x73, 0x00
	.type		__unnamed_122,@object
	.size		__unnamed_122,(__unnamed_66 - __unnamed_122)
__unnamed_122:
        /*0090*/ 	.byte	0x73, 0x65, 0x74, 0x5f, 0x72, 0x65, 0x73, 0x75, 0x6c, 0x74, 0x73, 0x00
	.type		__unnamed_66,@object
	.size		__unnamed_66,(__unnamed_94 - __unnamed_66)
__unnamed_66:
        /*009c*/ 	.byte	0x73, 0x65, 0x74, 0x5f, 0x72, 0x65, 0x73, 0x75, 0x6c, 0x74, 0x73, 0x00
	.type		__unnamed_94,@object
	.size		__unnamed_94,(__unnamed_38 - __unnamed_94)
__unnamed_94:
        /*00a8*/ 	.byte	0x73, 0x65, 0x74, 0x5f, 0x72, 0x65, 0x73, 0x75, 0x6c, 0x74, 0x73, 0x00
	.type		__unnamed_38,@object
	.size		__unnamed_38,(__unnamed_150 - __unnamed_38)
__unnamed_38:
        /*00b4*/ 	.byte	0x73, 0x65, 0x74, 0x5f, 0x72, 0x65, 0x73, 0x75, 0x6c, 0x74, 0x73, 0x00
	.type		__unnamed_150,@object
	.size		__unnamed_150,(__unnamed_108 - __unnamed_150)
__unnamed_150:
        /*00c0*/ 	.byte	0x73, 0x65, 0x74, 0x5f, 0x72, 0x65, 0x73, 0x75, 0x6c, 0x74, 0x73, 0x00
	.type		__unnamed_108,@object
	.size		__unnamed_108,(__unnamed_52 - __unnamed_108)
__unnamed_108:
        /*00cc*/ 	.byte	0x73, 0x65, 0x74, 0x5f, 0x72, 0x65, 0x73, 0x75, 0x6c, 0x74, 0x73, 0x00
	.type		__unnamed_52,@object
	.size		__unnamed_52,(__unnamed_136 - __unnamed_52)
__unnamed_52:
        /*00d8*/ 	.byte	0x73, 0x65, 0x74, 0x5f, 0x72, 0x65, 0x73, 0x75, 0x6c, 0x74, 0x73, 0x00
	.type		__unnamed_136,@object
	.size		__unnamed_136,(__unnamed_24 - __unnamed_136)
__unnamed_136:
        /*00e4*/ 	.byte	0x73, 0x65, 0x74, 0x5f, 0x72, 0x65, 0x73, 0x75, 0x6c, 0x74, 0x73, 0x00
	.type		__unnamed_24,@object
	.size		__unnamed_24,(__unnamed_80 - __unnamed_24)
__unnamed_24:
        /*00f0*/ 	.byte	0x73, 0x65, 0x74, 0x5f, 0x72, 0x65, 0x73, 0x75, 0x6c, 0x74, 0x73, 0x00
	.type		__unnamed_80,@object
	.size		__unnamed_80,($str$21 - __unnamed_80)
__unnamed_80:
        /*00fc*/ 	.byte	0x73, 0x65, 0x74, 0x5f, 0x72, 0x65, 0x73, 0x75, 0x6c, 0x74, 0x73, 0x00
	.type		$str$21,@object
	.size		$str$21,(__unnamed_75 - $str$21)
$str$21:
        /*0108*/ 	.byte	0x66, 0x69, 0x6e, 0x61, 0x6c, 0x5f, 0x6f, 0x75, 0x74, 0x70, 0x75, 0x74, 0x00
	.type		__unnamed_75,@object
	.size		__unnamed_75,(__unnamed_43 - __unnamed_75)
__unnamed_75:
        /*0115*/ 	.byte	0x74, 0x68, 0x72, 0x65, 0x61, 0x64, 0x5f, 0x72, 0x65, 0x64, 0x75, 0x63, 0x65, 0x00
	.type		__unnamed_43,@object
	.size		__unnamed_43,(__unnamed_131 - __unnamed_43)
__unnamed_43:
        /*0123*/ 	.byte	0x74, 0x68, 0x72, 0x65, 0x61, 0x64, 0x5f, 0x72, 0x65, 0x64, 0x75, 0x63, 0x65, 0x00
	.type		__unnamed_131,@object
	.size		__unnamed_131,(__unnamed_99 - __unnamed_131)
__unnamed_131:
        /*0131*/ 	.byte	0x74, 0x68, 0x72, 0x65, 0x61, 0x64, 0x5f, 0x72, 0x65, 0x64, 0x75, 0x63, 0x65, 0x00
	.type		__unnamed_99,@object
	.size		__unnamed_99,(__unnamed_19 - __unnamed_99)
__unnamed_99:
        /*013f*/ 	.byte	0x74, 0x68, 0x72, 0x65, 0x61, 0x64, 0x5f, 0x72, 0x65, 0x64, 0x75, 0x63, 0x65, 0x00
	.type		__unnamed_19,@object
	.size		__unnamed_19,(__unnamed_15 - __unnamed_19)
__unnamed_19:
        /*014d*/ 	.byte	0x74, 0x68, 0x72, 0x65, 0x61, 0x64, 0x5f, 0x72, 0x65, 0x64, 0x75, 0x63, 0x65, 0x00
	.type		__unnamed_15,@object
	.size		__unnamed_15,(__unnamed_47 - __unnamed_15)
__unnamed_15:
        /*015b*/ 	.byte	0x74, 0x68, 0x72, 0x65, 0x61, 0x64, 0x5f, 0x72, 0x65, 0x64, 0x75, 0x63, 0x65, 0x00
	.type		__unnamed_47,@object
	.size		__unnamed_47,($str$23 - __unnamed_47)
__unnamed_47:
        /*0169*/ 	.byte	0x74, 0x68, 0x72, 0x65, 0x61, 0x64, 0x5f, 0x72, 0x65, 0x64, 0x75, 0x63, 0x65, 0x00
	.type		$str$23,@object
	.size		$str$23,(__unnamed_127 - $str$23)
$str$23:
        /*0177*/ 	.byte	0x21, 0x66, 0x69, 0x6e, 0x61, 0x6c, 0x5f, 0x6f, 0x75, 0x74, 0x70, 0x75, 0x74, 0x00
	.type		__unnamed_127,@object
	.size		__unnamed_127,(__unnamed_71 - __unnamed_127)
__unnamed_127:
        /*0185*/ 	.byte	0x74, 0x68, 0x72, 0x65, 0x61, 0x64, 0x5f, 0x72, 0x65, 0x64, 0x75, 0x63, 0x65, 0x00
	.type		__unnamed_71,@object
	.size		__unnamed_71,(__unnamed_103 - __unnamed_71)
__unnamed_71:
        /*0193*/ 	.byte	0x74, 0x68, 0x72, 0x65, 0x61, 0x64, 0x5f, 0x72, 0x65, 0x64, 0x75, 0x63, 0x65, 0x00
	.type		__unnamed_103,@object
	.size		__unnamed_103,(__unnamed_89 - __unnamed_103)
__unnamed_103:
        /*01a1*/ 	.byte	0x74, 0x68, 0x72, 0x65, 0x61, 0x64, 0x5f, 0x72, 0x65, 0x64, 0x75, 0x63, 0x65, 0x00
	.type		__unnamed_89,@object
	.size		__unnamed_89,(__unnamed_57 - __unnamed_89)
__unnamed_89:
        /*01af*/ 	.byte	0x74, 0x68, 0x72, 0x65, 0x61, 0x64, 0x5f, 0x72, 0x65, 0x64, 0x75, 0x63, 0x65, 0x00
	.type		__unnamed_57,@object
	.size		__unnamed_57,(__unnamed_1 - __unnamed_57)
__unnamed_57:
        /*01bd*/ 	.byte	0x74, 0x68, 0x72, 0x65, 0x61, 0x64, 0x5f, 0x72, 0x65, 0x64, 0x75, 0x63, 0x65, 0x00
	.type		__unnamed_1,@object
	.size		__unnamed_1,(__unnamed_33 - __unnamed_1)
__unnamed_1:
        /*01cb*/ 	.byte	0x74, 0x68, 0x72, 0x65, 0x61, 0x64, 0x5f, 0x72, 0x65, 0x64, 0x75, 0x63, 0x65, 0x00
	.type		__unnamed_33,@object
	.size		__unnamed_33,(__unnamed_145 - __unnamed_33)
__unnamed_33:
        /*01d9*/ 	.byte	0x74, 0x68, 0x72, 0x65, 0x61, 0x64, 0x5f, 0x72, 0x65, 0x64, 0x75, 0x63, 0x65, 0x00
	.type		__unnamed_145,@object
	.size		__unnamed_145,(__unnamed_113 - __unnamed_145)
__unnamed_145:
        /*01e7*/ 	.byte	0x74, 0x68, 0x72, 0x65, 0x61, 0x64, 0x5f, 0x72, 0x65, 0x64, 0x75, 0x63, 0x65, 0x00
	.type		__unnamed_113,@object
	.size		__unnamed_113,(__unnamed_141 - __unnamed_113)
__unnamed_113:
        /*01f5*/ 	.byte	0x74, 0x68, 0x72, 0x65, 0x61, 0x64, 0x5f, 0x72, 0x65, 0x64, 0x75, 0x63, 0x65, 0x00
	.type		__unnamed_141,@object
	.size		__unnamed_141,(__unnamed_29 - __unnamed_141)
__unnamed_141:
        /*0203*/ 	.byte	0x74, 0x68, 0x72, 0x65, 0x61, 0x64, 0x5f, 0x72, 0x65, 0x64, 0x75, 0x63, 0x65, 0x00
	.type		__unnamed_29,@object
	.size		__unnamed_29,(__unnamed_61 - __unnamed_29)
__unnamed_29:
        /*0211*/ 	.byte	0x74, 0x68, 0x72, 0x65, 0x61, 0x64, 0x5f, 0x72, 0x65, 0x64, 0x75, 0x63, 0x65, 0x00
	.type		__unnamed_61,@object
	.size		__unnamed_61,(__unnamed_5 - __unnamed_61)
__unnamed_61:
        /*021f*/ 	.byte	0x74, 0x68, 0x72, 0x65, 0x61, 0x64, 0x5f, 0x72, 0x65, 0x64, 0x75, 0x63, 0x65, 0x00
	.type		__unnamed_5,@object
	.size		__unnamed_5,(__unnamed_85 - __unnamed_5)
__unnamed_5:
        /*022d*/ 	.byte	0x74, 0x68, 0x72, 0x65, 0x61, 0x64, 0x5f, 0x72, 0x65, 0x64, 0x75, 0x63, 0x65, 0x00
	.type		__unnamed_85,@object
	.size		__unnamed_85,(__unnamed_117 - __unnamed_85)
__unnamed_85:
        /*023b*/ 	.byte	0x74, 0x68, 0x72, 0x65, 0x61, 0x64, 0x5f, 0x72, 0x65, 0x64, 0x75, 0x63, 0x65, 0x00
	.type		__unnamed_117,@object
	.size		__unnamed_117,(__unnamed_138 - __unnamed_117)
__unnamed_117:
        /*0249*/ 	.byte	0x74, 0x68, 0x72, 0x65, 0x61, 0x64, 0x5f, 0x72, 0x65, 0x64, 0x75, 0x63, 0x65, 0x00
	.type		__unnamed_138,@object
	.size		__unnamed_138,(__unnamed_106 - __unnamed_138)
__unnamed_138:
        /*0257*/ 	.byte	0x74, 0x68, 0x72, 0x65, 0x61, 0x64, 0x5f, 0x72, 0x65, 0x64, 0x75, 0x63, 0x65, 0x00
	.type		__unnamed_106,@object
	.size		__unnamed_106,(__unnamed_26 - __unnamed_106)
__unnamed_106:
        /*0265*/ 	.byte	0x74, 0x68, 0x72, 0x65, 0x61, 0x64, 0x5f, 0x72, 0x65, 0x64, 0x75, 0x63, 0x65, 0x00
	.type		__unnamed_26,@object
	.size		__unnamed_26,(__unnamed_82 - __unnamed_26)
__unnamed_26:
        /*0273*/ 	.byte	0x74, 0x68, 0x72, 0x65, 0x61, 0x64, 0x5f, 0x72, 0x65, 0x64, 0x75, 0x63, 0x65, 0x00
	.type		__unnamed_82,@object
	.size		__unnamed_82,(__unnamed_50 - __unnamed_82)
__unnamed_82:
        /*0281*/ 	.byte	0x74, 0x68, 0x72, 0x65, 0x61, 0x64, 0x5f, 0x72, 0x65, 0x64, 0x75, 0x63, 0x65, 0x00
	.type		__unnamed_50,@object
	.size		__unnamed_50,(__unnamed_78 - __unnamed_50)
__unnamed_50:
        /*028f*/ 	.byte	0x74, 0x68, 0x72, 0x65, 0x61, 0x64, 0x5f, 0x72, 0x65, 0x64, 0x75, 0x63, 0x65, 0x00
	.type		__unnamed_78,@object
	.size		__unnamed_78,(__unnamed_110 - __unnamed_78)
__unnamed_78:
        /*029d*/ 	.byte	0x74, 0x68, 0x72, 0x65, 0x61, 0x64, 0x5f, 0x72, 0x65, 0x64, 0x75, 0x63, 0x65, 0x00
	.type		__unnamed_110,@object
	.size		__unnamed_110,($str$22 - __unnamed_110)
__unnamed_110:
        /*02ab*/ 	.byte	0x74, 0x68, 0x72, 0x65, 0x61, 0x64, 0x5f, 0x72, 0x65, 0x64, 0x75, 0x63, 0x65, 0x00
	.type		$str$22,@object
	.size		$str$22,(__unnamed_134 - $str$22)
$str$22:
        /*02b9*/ 	.byte	0x6e, 0x6f, 0x75, 0x74, 0x70, 0x75, 0x74, 0x73, 0x20, 0x3d, 0x3d, 0x20, 0x31, 0x00
	.type		__unnamed_134,@object
	.size		__unnamed_134,(__unnamed_22 - __unnamed_134)
__unnamed_134:
        /*02c7*/ 	.byte	0x74, 0x68, 0x72, 0x65, 0x61, 0x64, 0x5f, 0x72, 0x65, 0x64, 0x75, 0x63, 0x65, 0x00
	.type		__unnamed_22,@object
	.size		__unnamed_22,(__unnamed_54 - __unnamed_22)
__unnamed_22:
        /*02d5*/ 	.byte	0x74, 0x68, 0x72, 0x65, 0x61, 0x64, 0x5f, 0x72, 0x65, 0x64, 0x75, 0x63, 0x65, 0x00
	.type		__unnamed_54,@object
	.size		__unnamed_54,(__unnamed_12 - __unnamed_54)
__unnamed_54:
        /*02e3*/ 	.byte	0x74, 0x68, 0x72, 0x65, 0x61, 0x64, 0x5f, 0x72, 0x65, 0x64, 0x75, 0x63, 0x65, 0x00
	.type		__unnamed_12,@object
	.size		__unnamed_12,(__unnamed_92 - __unnamed_12)
__unnamed_12:
        /*02f1*/ 	.byte	0x74, 0x68, 0x72, 0x65, 0x61, 0x64, 0x5f, 0x72, 0x65, 0x64, 0x75, 0x63, 0x65, 0x00
	.type		__unnamed_92,@object
	.size		__unnamed_92,(__unnamed_124 - __unnamed_92)
__unnamed_92:
        /*02ff*/ 	.byte	0x74, 0x68, 0x72, 0x65, 0x61, 0x64, 0x5f, 0x72, 0x65, 0x64, 0x75, 0x63, 0x65, 0x00
	.type		__unnamed_124,@object
	.size		__unnamed_124,(__unnamed_68 - __unnamed_124)
__unnamed_124:
        /*030d*/ 	.byte	0x74, 0x68, 0x72, 0x65, 0x61, 0x64, 0x5f, 0x72, 0x65, 0x64, 0x75, 0x63, 0x65, 0x00
	.type		__unnamed_68,@object
	.size		__unnamed_68,(__unnamed_36 - __unnamed_68)
__unnamed_68:
        /*031b*/ 	.byte	0x74, 0x68, 0x72, 0x65, 0x61, 0x64, 0x5f, 0x72, 0x65, 0x64, 0x75, 0x63, 0x65, 0x00
	.type		__unnamed_36,@object
	.size		__unnamed_36,(__unnamed_148 - __unnamed_36)
__unnamed_36:
        /*0329*/ 	.byte	0x74, 0x68, 0x72, 0x65, 0x61, 0x64, 0x5f, 0x72, 0x65, 0x64, 0x75, 0x63, 0x65, 0x00
	.type		__unnamed_148,@object
	.size		__unnamed_148,(__unnamed_8 - __unnamed_148)
__unnamed_148:
        /*0337*/ 	.byte	0x74, 0x68, 0x72, 0x65, 0x61, 0x64, 0x5f, 0x72, 0x65, 0x64, 0x75, 0x63, 0x65, 0x00
	.type		__unnamed_8,@object
	.size		__unnamed_8,(__unnamed_40 - __unnamed_8)
__unnamed_8:
        /*0345*/ 	.byte	0x74, 0x68, 0x72, 0x65, 0x61, 0x64, 0x5f, 0x72, 0x65, 0x64, 0x75, 0x63, 0x65, 0x00
	.type		__unnamed_40,@object
	.size		__unnamed_40,(__unnamed_152 - __unnamed_40)
__unnamed_40:
        /*0353*/ 	.byte	0x74, 0x68, 0x72, 0x65, 0x61, 0x64, 0x5f, 0x72, 0x65, 0x64, 0x75, 0x63, 0x65, 0x00
	.type		__unnamed_152,@object
	.size		__unnamed_152,(__unnamed_120 - __unnamed_152)
__unnamed_152:
        /*0361*/ 	.byte	0x74, 0x68, 0x72, 0x65, 0x61, 0x64, 0x5f, 0x72, 0x65, 0x64, 0x75, 0x63, 0x65, 0x00
	.type		__unnamed_120,@object
	.size		__unnamed_120,(__unnamed_64 - __unnamed_120)
__unnamed_120:
        /*036f*/ 	.byte	0x74, 0x68, 0x72, 0x65, 0x61, 0x64, 0x5f, 0x72, 0x65, 0x64, 0x75, 0x63, 0x65, 0x00
	.type		__unnamed_64,@object
	.size		__unnamed_64,(__unnamed_96 - __unnamed_64)
__unnamed_64:
        /*037d*/ 	.byte	0x74, 0x68, 0x72, 0x65, 0x61, 0x64, 0x5f, 0x72, 0x65, 0x64, 0x75, 0x63, 0x65, 0x00
	.type		__unnamed_96,@object
	.size		__unnamed_96,($str$19 - __unnamed_96)
__unnamed_96:
        /*038b*/ 	.byte	0x74, 0x68, 0x72, 0x65, 0x61, 0x64, 0x5f, 0x72, 0x65, 0x64, 0x75, 0x63, 0x65, 0x00
	.type		$str$19,@object
	.size		$str$19,(__unnamed_139 - $str$19)
$str$19:
        /*0399*/ 	.byte	0x6f, 0x75, 0x74, 0x70, 0x75, 0x74, 0x5f, 0x76, 0x65, 0x63, 0x5f, 0x73, 0x69, 0x7a, 0x65, 0x20
        /*03a9*/ 	.byte	0x3d, 0x3d, 0x20, 0x31, 0x00
	.type		__unnamed_139,@object
	.size		__unnamed_139,(__unnamed_107 - __unnamed_139)
__unnamed_139:
        /*03ae*/ 	.byte	0x73, 0x65, 0x74, 0x5f, 0x72, 0x65, 0x73, 0x75, 0x6c, 0x74, 0x73, 0x5f, 0x74, 0x6f, 0x5f, 0x6f
        /*03be*/ 	.byte	0x75, 0x74, 0x70, 0x75, 0x74, 0x00
	.type		__unnamed_107,@object
	.size		__unnamed_107,(__unnamed_27 - __unnamed_107)
__unnamed_107:
        /*03c4*/ 	.byte	0x73, 0x65, 0x74, 0x5f, 0x72, 0x65, 0x73, 0x75, 0x6c, 0x74, 0x73, 0x5f, 0x74, 0x6f, 0x5f, 0x6f
        /*03d4*/ 	.byte	0x75, 0x74, 0x70, 0x75, 0x74, 0x00
	.type		__unnamed_27,@object
	.size		__unnamed_27,(__unnamed_91 - __unnamed_27)
__unnamed_27:
        /*03da*/ 	.byte	0x73, 0x65, 0x74, 0x5f, 0x72, 0x65, 0x73, 0x75, 0x6c, 0x74, 0x73, 0x5f, 0x74, 0x6f, 0x5f, 0x6f
        /*03ea*/ 	.byte	0x75, 0x74, 0x70, 0x75, 0x74, 0x00
	.type		__unnamed_91,@object
	.size		__unnamed_91,(__unnamed_35 - __unnamed_91)
__unnamed_91:
        /*03f0*/ 	.byte	0x73, 0x65, 0x74, 0x5f, 0x72, 0x65, 0x73, 0x75, 0x6c, 0x74, 0x73, 0x5f, 0x74, 0x6f, 0x5f, 0x6f
        /*0400*/ 	.byte	0x75, 0x74, 0x70, 0x75, 0x74, 0x00
	.type		__unnamed_35,@object
	.size		__unnamed_35,(__unnamed_147 - __unnamed_35)
__unnamed_35:
        /*0406*/ 	.byte	0x73, 0x65, 0x74, 0x5f, 0x72, 0x65, 0x73, 0x75, 0x6c, 0x74, 0x73, 0x5f, 0x74, 0x6f, 0x5f, 0x6f
        /*0416*/ 	.byte	0x75, 0x74, 0x70, 0x75, 0x74, 0x00
	.type		__unnamed_147,@object
	.size		__unnamed_147,(__unnamed_83 - __unnamed_147)
__unnamed_147:
        /*041c*/ 	.byte	0x73, 0x65, 0x74, 0x5f, 0x72, 0x65, 0x73, 0x75, 0x6c, 0x74, 0x73, 0x5f, 0x74, 0x6f, 0x5f, 0x6f
        /*042c*/ 	.byte	0x75, 0x74, 0x70, 0x75, 0x74, 0x00
	.type		__unnamed_83,@object
	.size		__unnamed_83,(__unnamed_51 - __unnamed_83)
__unnamed_83:
        /*0432*/ 	.byte	0x73, 0x65, 0x74, 0x5f, 0x72, 0x65, 0x73, 0x75, 0x6c, 0x74, 0x73, 0x5f, 0x74, 0x6f, 0x5f, 0x6f
        /*0442*/ 	.byte	0x75, 0x74, 0x70, 0x75, 0x74, 0x00
	.type		__unnamed_51,@object
	.size		__unnamed_51,(__unnamed_79 - __unnamed_51)
__unnamed_51:
        /*0448*/ 	.byte	0x73, 0x65, 0x74, 0x5f, 0x72, 0x65, 0x73, 0x75, 0x6c, 0x74, 0x73, 0x5f, 0x74, 0x6f, 0x5f, 0x6f
        /*0458*/ 	.byte	0x75, 0x74, 0x70, 0x75, 0x74, 0x00
	.type		__unnamed_79,@object
	.size		__unnamed_79,(__unnamed_111 - __unnamed_79)
__unnamed_79:
        /*045e*/ 	.byte	0x73, 0x65, 0x74, 0x5f, 0x72, 0x65, 0x73, 0x75, 0x6c, 0x74, 0x73, 0x5f, 0x74, 0x6f, 0x5f, 0x6f
        /*046e*/ 	.byte	0x75, 0x74, 0x70, 0x75, 0x74, 0x00
	.type		__unnamed_111,@object
	.size		__unnamed_111,(__unnamed_63 - __unnamed_111)
__unnamed_111:
        /*0474*/ 	.byte	0x73, 0x65, 0x74, 0x5f, 0x72, 0x65, 0x73, 0x75, 0x6c, 0x74, 0x73, 0x5f, 0x74, 0x6f, 0x5f, 0x6f
        /*0484*/ 	.byte	0x75, 0x74, 0x70, 0x75, 0x74, 0x00
	.type		__unnamed_63,@object
	.size		__unnamed_63,(__unnamed_135 - __unnamed_63)
__unnamed_63:
        /*048a*/ 	.byte	0x73, 0x65, 0x74, 0x5f, 0x72, 0x65, 0x73, 0x75, 0x6c, 0x74, 0x73, 0x5f, 0x74, 0x6f, 0x5f, 0x6f
        /*049a*/ 	.byte	0x75, 0x74, 0x70, 0x75, 0x74, 0x00
	.type		__unnamed_135,@object
	.size		__unnamed_135,(__unnamed_7 - __unnamed_135)
__unnamed_135:
        /*04a0*/ 	.byte	0x73, 0x65, 0x74, 0x5f, 0x72, 0x65, 0x73, 0x75, 0x6c, 0x74, 0x73, 0x5f, 0x74, 0x6f, 0x5f, 0x6f
        /*04b0*/ 	.byte	0x75, 0x74, 0x70, 0x75, 0x74, 0x00
	.type		__unnamed_7,@object
	.size		__unnamed_7,(__unnamed_23 - __unnamed_7)
__unnamed_7:
        /*04b6*/ 	.byte	0x73, 0x65, 0x74, 0x5f, 0x72, 0x65, 0x73, 0x75, 0x6c, 0x74, 0x73, 0x5f, 0x74, 0x6f, 0x5f, 0x6f
        /*04c6*/ 	.byte	0x75, 0x74, 0x70, 0x75, 0x74, 0x00
	.type		__unnamed_23,@object
	.size		__unnamed_23,(__unnamed_55 - __unnamed_23)
__unnamed_23:
        /*04cc*/ 	.byte	0x73, 0x65, 0x74, 0x5f, 0x72, 0x65, 0x73, 0x75, 0x6c, 0x74, 0x73, 0x5f, 0x74, 0x6f, 0x5f, 0x6f
        /*04dc*/ 	.byte	0x75, 0x74, 0x70, 0x75, 0x74, 0x00
	.type		__unnamed_55,@object
	.size		__unnamed_55,(__unnamed_119 - __unnamed_55)
__unnamed_55:
        /*04e2*/ 	.byte	0x73, 0x65, 0x74, 0x5f, 0x72, 0x65, 0x73, 0x75, 0x6c, 0x74, 0x73, 0x5f, 0x74, 0x6f, 0x5f, 0x6f
        /*04f2*/ 	.byte	0x75, 0x74, 0x70, 0x75, 0x74, 0x00
	.type		__unnamed_119,@object
	.size		__unnamed_119,(__unnamed_9 - __unnamed_119)
__unnamed_119:
        /*04f8*/ 	.byte	0x73, 0x65, 0x74, 0x5f, 0x72, 0x65, 0x73, 0x75, 0x6c, 0x74, 0x73, 0x5f, 0x74, 0x6f, 0x5f, 0x6f
        /*0508*/ 	.byte	0x75, 0x74, 0x70, 0x75, 0x74, 0x00
	.type		__unnamed_9,@object
	.size		__unnamed_9,(__unnamed_41 - __unnamed_9)
__unnamed_9:
        /*050e*/ 	.byte	0x73, 0x65, 0x74, 0x5f, 0x72, 0x65, 0x73, 0x75, 0x6c, 0x74, 0x73, 0x5f, 0x74, 0x6f, 0x5f, 0x6f
        /*051e*/ 	.byte	0x75, 0x74, 0x70, 0x75, 0x74, 0x00
	.type		__unnamed_41,@object
	.size		__unnamed_41,(__unnamed_105 - __unnamed_41)
__unnamed_41:
        /*0524*/ 	.byte	0x73, 0x65, 0x74, 0x5f, 0x72, 0x65, 0x73, 0x75, 0x6c, 0x74, 0x73, 0x5f, 0x74, 0x6f, 0x5f, 0x6f
        /*0534*/ 	.byte	0x75, 0x74, 0x70, 0x75, 0x74, 0x00
	.type		__unnamed_105,@object
	.size		__unnamed_105,(__unnamed_153 - __unnamed_105)
__unnamed_105:
        /*053a*/ 	.byte	0x73, 0x65, 0x74, 0x5f, 0x72, 0x65, 0x73, 0x75, 0x6c, 0x74, 0x73, 0x5f, 0x74, 0x6f, 0x5f, 0x6f
        /*054a*/ 	.byte	0x75, 0x74, 0x70, 0x75, 0x74, 0x00
	.type		__unnamed_153,@object
	.size		__unnamed_153,(__unnamed_121 - __unnamed_153)
__unnamed_153:
        /*0550*/ 	.byte	0x73, 0x65, 0x74, 0x5f, 0x72, 0x65, 0x73, 0x75, 0x6c, 0x74, 0x73, 0x5f, 0x74, 0x6f, 0x5f, 0x6f
        /*0560*/ 	.byte	0x75, 0x74, 0x70, 0x75, 0x74, 0x00
	.type		__unnamed_121,@object
	.size		__unnamed_121,(__unnamed_65 - __unnamed_121)
__unnamed_121:
        /*0566*/ 	.byte	0x73, 0x65, 0x74, 0x5f, 0x72, 0x65, 0x73, 0x75, 0x6c, 0x74, 0x73, 0x5f, 0x74, 0x6f, 0x5f, 0x6f
        /*0576*/ 	.byte	0x75, 0x74, 0x70, 0x75, 0x74, 0x00
	.type		__unnamed_65,@object
	.size		__unnamed_65,(__unnamed_97 - __unnamed_65)
__unnamed_65:
        /*057c*/ 	.byte	0x73, 0x65, 0x74, 0x5f, 0x72, 0x65, 0x73, 0x75, 0x6c, 0x74, 0x73, 0x5f, 0x74, 0x6f, 0x5f, 0x6f
        /*058c*/ 	.byte	0x75, 0x74, 0x70, 0x75, 0x74, 0x00
	.type		__unnamed_97,@object
	.size		__unnamed_97,(__unnamed_49 - __unnamed_97)
__unnamed_97:
        /*0592*/ 	.byte	0x73, 0x65, 0x74, 0x5f, 0x72, 0x65, 0x73, 0x75, 0x6c, 0x74, 0x73, 0x5f, 0x74, 0x6f, 0x5f, 0x6f
        /*05a2*/ 	.byte	0x75, 0x74, 0x70, 0x75, 0x74, 0x00
	.type		__unnamed_49,@object
	.size		__unnamed_49,(__unnamed_13 - __unnamed_49)
__unnamed_49:
        /*05a8*/ 	.byte	0x73, 0x65, 0x74, 0x5f, 0x72, 0x65, 0x73, 0x75, 0x6c, 0x74, 0x73, 0x5f, 0x74, 0x6f, 0x5f, 0x6f
        /*05b8*/ 	.byte	0x75, 0x74, 0x70, 0x75, 0x74, 0x00
	.type		__unnamed_13,@object
	.size		__unnamed_13,(__unnamed_77 - __unnamed_13)
__unnamed_13:
        /*05be*/ 	.byte	0x73, 0x65, 0x74, 0x5f, 0x72, 0x65, 0x73, 0x75, 0x6c, 0x74, 0x73, 0x5f, 0x74, 0x6f, 0x5f, 0x6f
        /*05ce*/ 	.byte	0x75, 0x74, 0x70, 0x75, 0x74, 0x00
	.type		__unnamed_77,@object
	.size		__unnamed_77,(__unnamed_93 - __unnamed_77)
__unnamed_77:
        /*05d4*/ 	.byte	0x73, 0x65, 0x74, 0x5f, 0x72, 0x65, 0x73, 0x75, 0x6c, 0x74, 0x73, 0x5f, 0x74, 0x6f, 0x5f, 0x6f
        /*05e4*/ 	.byte	0x75, 0x74, 0x70, 0x75, 0x74, 0x00
	.type		__unnamed_93,@object
	.size		__unnamed_93,(__unnamed_125 - __unnamed_93)
__unnamed_93:
        /*05ea*/ 	.byte	0x73, 0x65, 0x74, 0x5f, 0x72, 0x65, 0x73, 0x75, 0x6c, 0x74, 0x73, 0x5f, 0x74, 0x6f, 0x5f, 0x6f
        /*05fa*/ 	.byte	0x75, 0x74, 0x70, 0x75, 0x74, 0x00
	.type		__unnamed_125,@object
	.size		__unnamed_125,(__unnamed_133 - __unnamed_125)
__unnamed_125:
        /*0600*/ 	.byte	0x73, 0x65, 0x74, 0x5f, 0x72, 0x65, 0x73, 0x75, 0x6c, 0x74, 0x73, 0x5f, 0x74, 0x6f, 0x5f, 0x6f
        /*0610*/ 	.byte	0x75, 0x74, 0x70, 0x75, 0x74, 0x00
	.type		__unnamed_133,@object
	.size		__unnamed_133,(__unnamed_69 - __unnamed_133)
__unnamed_133:
        /*0616*/ 	.byte	0x73, 0x65, 0x74, 0x5f, 0x72, 0x65, 0x73, 0x75, 0x6c, 0x74, 0x73, 0x5f, 0x74, 0x6f, 0x5f, 0x6f
        /*0626*/ 	.byte	0x75, 0x74, 0x70, 0x75, 0x74, 0x00
	.type		__unnamed_69,@object
	.size		__unnamed_69,(__unnamed_37 - __unnamed_69)
__unnamed_69:
        /*062c*/ 	.byte	0x73, 0x65, 0x74, 0x5f, 0x72, 0x65, 0x73, 0x75, 0x6c, 0x74, 0x73, 0x5f, 0x74, 0x6f, 0x5f, 0x6f
        /*063c*/ 	.byte	0x75, 0x74, 0x70, 0x75, 0x74, 0x00
	.type		__unnamed_37,@object
	.size		__unnamed_37,(__unnamed_149 - __unnamed_37)
__unnamed_37:
        /*0642*/ 	.byte	0x73, 0x65, 0x74, 0x5f, 0x72, 0x65, 0x73, 0x75, 0x6c, 0x74, 0x73, 0x5f, 0x74, 0x6f, 0x5f, 0x6f
        /*0652*/ 	.byte	0x75, 0x74, 0x70, 0x75, 0x74, 0x00
	.type		__unnamed_149,@object
	.size		__unnamed_149,(__unnamed_21 - __unnamed_149)
__unnamed_149:
        /*0658*/ 	.byte	0x73, 0x65, 0x74, 0x5f, 0x72, 0x65, 0x73, 0x75, 0x6c, 0x74, 0x73, 0x5f, 0x74, 0x6f, 0x5f, 0x6f
        /*0668*/ 	.byte	0x75, 0x74, 0x70, 0x75, 0x74, 0x00
	.type		__unnamed_21,@object
	.size		__unnamed_21,(__unnamed_42 - __unnamed_21)
__unnamed_21:
        /*066e*/ 	.byte	0x73, 0x65, 0x74, 0x5f, 0x72, 0x65, 0x73, 0x75, 0x6c, 0x74, 0x73, 0x5f, 0x74, 0x6f, 0x5f, 0x6f
        /*067e*/ 	.byte	0x75, 0x74, 0x70, 0x75, 0x74, 0x00
	.type		__unnamed_42,@object
	.size		__unnamed_42,(__unnamed_154 - __unnamed_42)
__unnamed_42:
        /*0684*/ 	.byte	0x73, 0x65, 0x74, 0x5f, 0x72, 0x65, 0x73, 0x75, 0x6c, 0x74, 0x73, 0x5f, 0x74, 0x6f, 0x5f, 0x6f
        /*0694*/ 	.byte	0x75, 0x74, 0x70, 0x75, 0x74, 0x00
	.type		__unnamed_154,@object
	.size		__unnamed_154,(__unnamed_90 - __unnamed_154)
__unnamed_154:
        /*069a*/ 	.byte	0x73, 0x65, 0x74, 0x5f, 0x72, 0x65, 0x73, 0x75, 0x6c, 0x74, 0x73, 0x5f, 0x74, 0x6f, 0x5f, 0x6f
        /*06aa*/ 	.byte	0x75, 0x74, 0x70, 0x75, 0x74, 0x00
	.type		__unnamed_90,@object
	.size		__unnamed_90,(__unnamed_58 - __unnamed_90)
__unnamed_90:
        /*06b0*/ 	.byte	0x73, 0x65, 0x74, 0x5f, 0x72, 0x65, 0x73, 0x75, 0x6c, 0x74, 0x73, 0x5f, 0x74, 0x6f, 0x5f, 0x6f
        /*06c0*/ 	.byte	0x75, 0x74, 0x70, 0x75, 0x74, 0x00
	.type		__unnamed_58,@object
	.size		__unnamed_58,(__unnamed_2 - __unnamed_58)
__unnamed_58:
        /*06c6*/ 	.byte	0x73, 0x65, 0x74, 0x5f, 0x72, 0x65, 0x73, 0x75, 0x6c, 0x74, 0x73, 0x5f, 0x74, 0x6f, 0x5f, 0x6f
        /*06d6*/ 	.byte	0x75, 0x74, 0x70, 0x75, 0x74, 0x00
	.type		__unnamed_2,@object
	.size		__unnamed_2,(__unnamed_34 - __unnamed_2)
__unnamed_2:
        /*06dc*/ 	.byte	0x73, 0x65, 0x74, 0x5f, 0x72, 0x65, 0x73, 0x75, 0x6c, 0x74, 0x73, 0x5f, 0x74, 0x6f, 0x5f, 0x6f
        /*06ec*/ 	.byte	0x75, 0x74, 0x70, 0x75, 0x74, 0x00
	.type		__unnamed_34,@object
	.size		__unnamed_34,(__unnamed_98 - __unnamed_34)
__unnamed_34:
        /*06f2*/ 	.byte	0x73, 0x65, 0x74, 0x5f, 0x72, 0x65, 0x73, 0x75, 0x6c, 0x74, 0x73, 0x5f, 0x74, 0x6f, 0x5f, 0x6f
        /*0702*/ 	.byte	0x75, 0x74, 0x70, 0x75, 0x74, 0x00
	.type		__unnamed_98,@object
	.size		__unnamed_98,(__unnamed_146 - __unnamed_98)
__unnamed_98:
        /*0708*/ 	.byte	0x73, 0x65, 0x74, 0x5f, 0x72, 0x65, 0x73, 0x75, 0x6c, 0x74, 0x73, 0x5f, 0x74, 0x6f, 0x5f, 0x6f
        /*0718*/ 	.byte	0x75, 0x74, 0x70, 0x75, 0x74, 0x00
	.type		__unnamed_146,@object
	.size		__unnamed_146,(__unnamed_114 - __unnamed_146)
__unnamed_146:
        /*071e*/ 	.byte	0x73, 0x65, 0x74, 0x5f, 0x72, 0x65, 0x73, 0x75, 0x6c, 0x74, 0x73, 0x5f, 0x74, 0x6f, 0x5f, 0x6f
        /*072e*/ 	.byte	0x75, 0x74, 0x70, 0x75, 0x74, 0x00
	.type		__unnamed_114,@object
	.size		__unnamed_114,(__unnamed_142 - __unnamed_114)
__unnamed_114:
        /*0734*/ 	.byte	0x73, 0x65, 0x74, 0x5f, 0x72, 0x65, 0x73, 0x75, 0x6c, 0x74, 0x73, 0x5f, 0x74, 0x6f, 0x5f, 0x6f
        /*0744*/ 	.byte	0x75, 0x74, 0x70, 0x75, 0x74, 0x00
	.type		__unnamed_142,@object
	.size		__unnamed_142,(__unnamed_14 - __unnamed_142)
__unnamed_142:
        /*074a*/ 	.byte	0x73, 0x65, 0x74, 0x5f, 0x72, 0x65, 0x73, 0x75, 0x6c, 0x74, 0x73, 0x5f, 0x74, 0x6f, 0x5f, 0x6f
        /*075a*/ 	.byte	0x75, 0x74, 0x70, 0x75, 0x74, 0x00
	.type		__unnamed_14,@object
	.size		__unnamed_14,(__unnamed_30 - __unnamed_14)
__unnamed_14:
        /*0760*/ 	.byte	0x73, 0x65, 0x74, 0x5f, 0x72, 0x65, 0x73, 0x75, 0x6c, 0x74, 0x73, 0x5f, 0x74, 0x6f, 0x5f, 0x6f
        /*0770*/ 	.byte	0x75, 0x74, 0x70, 0x75, 0x74, 0x00
	.type		__unnamed_30,@object
	.size		__unnamed_30,(__unnamed_62 - __unnamed_30)
__unnamed_30:
        /*0776*/ 	.byte	0x73, 0x65, 0x74, 0x5f, 0x72, 0x65, 0x73, 0x75, 0x6c, 0x74, 0x73, 0x5f, 0x74, 0x6f, 0x5f, 0x6f
        /*0786*/ 	.byte	0x75, 0x74, 0x70, 0x75, 0x74, 0x00
	.type		__unnamed_62,@object
	.size		__unnamed_62,(__unnamed_126 - __unnamed_62)
__unnamed_62:
        /*078c*/ 	.byte	0x73, 0x65, 0x74, 0x5f, 0x72, 0x65, 0x73, 0x75, 0x6c, 0x74, 0x73, 0x5f, 0x74, 0x6f, 0x5f, 0x6f
        /*079c*/ 	.byte	0x75, 0x74, 0x70, 0x75, 0x74, 0x00
	.type		__unnamed_126,@object
	.size		__unnamed_126,(__unnamed_6 - __unnamed_126)
__unnamed_126:
        /*07a2*/ 	.byte	0x73, 0x65, 0x74, 0x5f, 0x72, 0x65, 0x73, 0x75, 0x6c, 0x74, 0x73, 0x5f, 0x74, 0x6f, 0x5f, 0x6f
        /*07b2*/ 	.byte	0x75, 0x74, 0x70, 0x75, 0x74, 0x00
	.type		__unnamed_6,@object
	.size		__unnamed_6,(__unnamed_70 - __unnamed_6)
__unnamed_6:
        /*07b8*/ 	.byte	0x73, 0x65, 0x74, 0x5f, 0x72, 0x65, 0x73, 0x75, 0x6c, 0x74, 0x73, 0x5f, 0x74, 0x6f, 0x5f, 0x6f
        /*07c8*/ 	.byte	0x75, 0x74, 0x70, 0x75, 0x74, 0x00
	.type		__unnamed_70,@object
	.size		__unnamed_70,(__unnamed_86 - __unnamed_70)
__unnamed_70:
        /*07ce*/ 	.byte	0x73, 0x65, 0x74, 0x5f, 0x72, 0x65, 0x73, 0x75, 0x6c, 0x74, 0x73, 0x5f, 0x74, 0x6f, 0x5f, 0x6f
        /*07de*/ 	.byte	0x75, 0x74, 0x70, 0x75, 0x74, 0x00
	.type		__unnamed_86,@object
	.size		__unnamed_86,(__unnamed_118 - __unnamed_86)
__unnamed_86:
        /*07e4*/ 	.byte	0x73, 0x65, 0x74, 0x5f, 0x72, 0x65, 0x73, 0x75, 0x6c, 0x74, 0x73, 0x5f, 0x74, 0x6f, 0x5f, 0x6f
        /*07f4*/ 	.byte	0x75, 0x74, 0x70, 0x75, 0x74, 0x00
	.type		__unnamed_118,@object
	.size		__unnamed_118,(__unnamed_140 - __unnamed_118)
__unnamed_118:
        /*07fa*/ 	.byte	0x73, 0x65, 0x74, 0x5f, 0x72, 0x65, 0x73, 0x75, 0x6c, 0x74, 0x73, 0x5f, 0x74, 0x6f, 0x5f, 0x6f
        /*080a*/ 	.byte	0x75, 0x74, 0x70, 0x75, 0x74, 0x00
	.type		__unnamed_140,@object
	.size		__unnamed_140,(__unnamed_76 - __unnamed_140)
__unnamed_140:
        /*0810*/ 	.byte	0x73, 0x65, 0x74, 0x5f, 0x72, 0x65, 0x73, 0x75, 0x6c, 0x74, 0x73, 0x5f, 0x74, 0x6f, 0x5f, 0x6f
        /*0820*/ 	.byte	0x75, 0x74, 0x70, 0x75, 0x74, 0x00
	.type		__unnamed_76,@object
	.size		__unnamed_76,(__unnamed_44 - __unnamed_76)
__unnamed_76:
        /*0826*/ 	.byte	0x73, 0x65, 0x74, 0x5f, 0x72, 0x65, 0x73, 0x75, 0x6c, 0x74, 0x73, 0x5f, 0x74, 0x6f, 0x5f, 0x6f
        /*0836*/ 	.byte	0x75, 0x74, 0x70, 0x75, 0x74, 0x00
	.type		__unnamed_44,@object
	.size		__unnamed_44,(__unnamed_28 - __unnamed_44)
__unnamed_44:
        /*083c*/ 	.byte	0x73, 0x65, 0x74, 0x5f, 0x72, 0x65, 0x73, 0x75, 0x6c, 0x74, 0x73, 0x5f, 0x74, 0x6f, 0x5f, 0x6f
        /*084c*/ 	.byte	0x75, 0x74, 0x70, 0x75, 0x74, 0x00
	.type		__unnamed_28,@object
	.size		__unnamed_28,(__unnamed_132 - __unnamed_28)
__unnamed_28:
        /*0852*/ 	.byte	0x73, 0x65, 0x74, 0x5f, 0x72, 0x65, 0x73, 0x75, 0x6c, 0x74, 0x73, 0x5f, 0x74, 0x6f, 0x5f, 0x6f
        /*0862*/ 	.byte	0x75, 0x74, 0x70, 0x75, 0x74, 0x00
	.type		__unnamed_132,@object
	.size		__unnamed_132,(__unnamed_100 - __unnamed_132)
__unnamed_132:
        /*0868*/ 	.byte	0x73, 0x65, 0x74, 0x5f, 0x72, 0x65, 0x73, 0x75, 0x6c, 0x74, 0x73, 0x5f, 0x74, 0x6f, 0x5f, 0x6f
        /*0878*/ 	.byte	0x75, 0x74, 0x70, 0x75, 0x74, 0x00
	.type		__unnamed_100,@object
	.size		__unnamed_100,(__unnamed_20 - __unnamed_100)
__unnamed_100:
        /*087e*/ 	.byte	0x73, 0x65, 0x74, 0x5f, 0x72, 0x65, 0x73, 0x75, 0x6c, 0x74, 0x73, 0x5f, 0x74, 0x6f, 0x5f, 0x6f
        /*088e*/ 	.byte	0x75, 0x74, 0x70, 0x75, 0x74, 0x00
	.type		__unnamed_20,@object
	.size		__unnamed_20,(__unnamed_84 - __unnamed_20)
__unnamed_20:
        /*0894*/ 	.byte	0x73, 0x65, 0x74, 0x5f, 0x72, 0x65, 0x73, 0x75, 0x6c, 0x74, 0x73, 0x5f, 0x74, 0x6f, 0x5f, 0x6f
        /*08a4*/ 	.byte	0x75, 0x74, 0x70, 0x75, 0x74, 0x00
	.type		__unnamed_84,@object
	.size		__unnamed_84,(__unnamed_72 - __unnamed_84)
__unnamed_84:
        /*08aa*/ 	.byte	0x73, 0x65, 0x74, 0x5f, 0x72, 0x65, 0x73, 0x75, 0x6c, 0x74, 0x73, 0x5f, 0x74, 0x6f, 0x5f, 0x6f
        /*08ba*/ 	.byte	0x75, 0x74, 0x70, 0x75, 0x74, 0x00
	.type		__unnamed_72,@object
	.size		__unnamed_72,(__unnamed_104 - __unnamed_72)
__unnamed_72:
        /*08c0*/ 	.byte	0x73, 0x65, 0x74, 0x5f, 0x72, 0x65, 0x73, 0x75, 0x6c, 0x74, 0x73, 0x5f, 0x74, 0x6f, 0x5f, 0x6f
        /*08d0*/ 	.byte	0x75, 0x74, 0x70, 0x75, 0x74, 0x00
	.type		__unnamed_104,@object
	.size		__unnamed_104,(__unnamed_56 - __unnamed_104)
__unnamed_104:
        /*08d6*/ 	.byte	0x73, 0x65, 0x74, 0x5f, 0x72, 0x65, 0x73, 0x75, 0x6c, 0x74, 0x73, 0x5f, 0x74, 0x6f, 0x5f, 0x6f
        /*08e6*/ 	.byte	0x75, 0x74, 0x70, 0x75, 0x74, 0x00
	.type		__unnamed_56,@object
	.size		__unnamed_56,(__unnamed_16 - __unnamed_56)
__unnamed_56:
        /*08ec*/ 	.byte	0x73, 0x65, 0x74, 0x5f, 0x72, 0x65, 0x73, 0x75, 0x6c, 0x74, 0x73, 0x5f, 0x74, 0x6f, 0x5f, 0x6f
        /*08fc*/ 	.byte	0x75, 0x74, 0x70, 0x75, 0x74, 0x00
	.type		__unnamed_16,@object
	.size		__unnamed_16,(__unnamed_48 - __unnamed_16)
__unnamed_16:
        /*0902*/ 	.byte	0x73, 0x65, 0x74, 0x5f, 0x72, 0x65, 0x73, 0x75, 0x6c, 0x74, 0x73, 0x5f, 0x74, 0x6f, 0x5f, 0x6f
        /*0912*/ 	.byte	0x75, 0x74, 0x70, 0x75, 0x74, 0x00
	.type		__unnamed_48,@object
	.size		__unnamed_48,(__unnamed_112 - __unnamed_48)
__unnamed_48:
        /*0918*/ 	.byte	0x73, 0x65, 0x74, 0x5f, 0x72, 0x65, 0x73, 0x75, 0x6c, 0x74, 0x73, 0x5f, 0x74, 0x6f, 0x5f, 0x6f
        /*0928*/ 	.byte	0x75, 0x74, 0x70, 0x75, 0x74, 0x00
	.type		__unnamed_112,@object
	.size		__unnamed_112,(__unnamed_128 - __unnamed_112)
__unnamed_112:
        /*092e*/ 	.byte	0x73, 0x65, 0x74, 0x5f, 0x72, 0x65, 0x73, 0x75, 0x6c, 0x74, 0x73, 0x5f, 0x74, 0x6f, 0x5f, 0x6f
        /*093e*/ 	.byte	0x75, 0x74, 0x70, 0x75, 0x74, 0x00
	.type		__unnamed_128,@object
	.size		__unnamed_128,(__unnamed_11 - __unnamed_128)
__unnamed_128:
        /*0944*/ 	.byte	0x73, 0x65, 0x74, 0x5f, 0x72, 0x65, 0x73, 0x75, 0x6c, 0x74, 0x73, 0x5f, 0x74, 0x6f, 0x5f, 0x6f
        /*0954*/ 	.byte	0x75, 0x74, 0x70, 0x75, 0x74, 0x00
	.type		__unnamed_11,@object
	.size		__unnamed_11,(__unnamed_123 - __unnamed_11)
__unnamed_11:
        /*095a*/ 	.byte	0x67, 0x65, 0x74, 0x5f, 0x61, 0x63, 0x63, 0x75, 0x6d, 0x75, 0x6c, 0x61, 0x74, 0x65, 0x64, 0x5f
        /*096a*/ 	.byte	0x6f, 0x75, 0x74, 0x70, 0x75, 0x74, 0x00
	.type		__unnamed_123,@object
	.size		__unnamed_123,(__unnamed_67 - __unnamed_123)
__unnamed_123:
        /*0971*/ 	.byte	0x67, 0x65, 0x74, 0x5f, 0x61, 0x63, 0x63, 0x75, 0x6d, 0x75, 0x6c, 0x61, 0x74, 0x65, 0x64, 0x5f
        /*0981*/ 	.byte	0x6f, 0x75, 0x74, 0x70, 0x75, 0x74, 0x00
	.type		__unnamed_67,@object
	.size		__unnamed_67,(__unnamed_95 - __unnamed_67)
__unnamed_67:
        /*0988*/ 	.byte	0x67, 0x65, 0x74, 0x5f, 0x61, 0x63, 0x63, 0x75, 0x6d, 0x75, 0x6c, 0x61, 0x74, 0x65, 0x64, 0x5f
        /*0998*/ 	.byte	0x6f, 0x75, 0x74, 0x70, 0x75, 0x74, 0x00
	.type		__unnamed_95,@object
	.size		__unnamed_95,(__unnamed_39 - __unnamed_95)
__unnamed_95:
        /*099f*/ 	.byte	0x67, 0x65, 0x74, 0x5f, 0x61, 0x63, 0x63, 0x75, 0x6d, 0x75, 0x6c, 0x61, 0x74, 0x65, 0x64, 0x5f
        /*09af*/ 	.byte	0x6f, 0x75, 0x74, 0x70, 0x75, 0x74, 0x00
	.type		__unnamed_39,@object
	.size		__unnamed_39,(__unnamed_151 - __unnamed_39)
__unnamed_39:
        /*09b6*/ 	.byte	0x67, 0x65, 0x74, 0x5f, 0x61, 0x63, 0x63, 0x75, 0x6d, 0x75, 0x6c, 0x61, 0x74, 0x65, 0x64, 0x5f
        /*09c6*/ 	.byte	0x6f, 0x75, 0x74, 0x70, 0x75, 0x74, 0x00
	.type		__unnamed_151,@object
	.size		__unnamed_151,(__unnamed_137 - __unnamed_151)
__unnamed_151:
        /*09cd*/ 	.byte	0x67, 0x65, 0x74, 0x5f, 0x61, 0x63, 0x63, 0x75, 0x6d, 0x75, 0x6c, 0x61, 0x74, 0x65, 0x64, 0x5f
        /*09dd*/ 	.byte	0x6f, 0x75, 0x74, 0x70, 0x75, 0x74, 0x00
	.type		__unnamed_137,@object
	.size		__unnamed_137,(__unnamed_25 - __unnamed_137)
__unnamed_137:
        /*09e4*/ 	.byte	0x67, 0x65, 0x74, 0x5f, 0x61, 0x63, 0x63, 0x75, 0x6d, 0x75, 0x6c, 0x61, 0x74, 0x65, 0x64, 0x5f
        /*09f4*/ 	.byte	0x6f, 0x75, 0x74, 0x70, 0x75, 0x74, 0x00
	.type		__unnamed_25,@object
	.size		__unnamed_25,(__unnamed_81 - __unnamed_25)
__unnamed_25:
        /*09fb*/ 	.byte	0x67, 0x65, 0x74, 0x5f, 0x61, 0x63, 0x63, 0x75, 0x6d, 0x75, 0x6c, 0x61, 0x74, 0x65, 0x64, 0x5f
        /*0a0b*/ 	.byte	0x6f, 0x75, 0x74, 0x70, 0x75, 0x74, 0x00
	.type		__unnamed_81,@object
	.size		__unnamed_81,(__unnamed_109 - __unnamed_81)
__unnamed_81:
        /*0a12*/ 	.byte	0x67, 0x65, 0x74, 0x5f, 0x61, 0x63, 0x63, 0x75, 0x6d, 0x75, 0x6c, 0x61, 0x74, 0x65, 0x64, 0x5f
        /*0a22*/ 	.byte	0x6f, 0x75, 0x74, 0x70, 0x75, 0x74, 0x00
	.type		__unnamed_109,@object
	.size		__unnamed_109,(__unnamed_53 - __unnamed_109)
__unnamed_109:
        /*0a29*/ 	.byte	0x67, 0x65, 0x74, 0x5f, 0x61, 0x63, 0x63, 0x75, 0x6d, 0x75, 0x6c, 0x61, 0x74, 0x65, 0x64, 0x5f
        /*0a39*/ 	.byte	0x6f, 0x75, 0x74, 0x70, 0x75, 0x74, 0x00
	.type		__unnamed_53,@object
	.size		__unnamed_53,(__unnamed_74 - __unnamed_53)
__unnamed_53:
        /*0a40*/ 	.byte	0x67, 0x65, 0x74, 0x5f, 0x61, 0x63, 0x63, 0x75, 0x6d, 0x75, 0x6c, 0x61, 0x74, 0x65, 0x64, 0x5f
        /*0a50*/ 	.byte	0x6f, 0x75, 0x74, 0x70, 0x75, 0x74, 0x00
	.type		__unnamed_74,@object
	.size		__unnamed_74,(__unnamed_130 - __unnamed_74)
__unnamed_74:
        /*0a57*/ 	.byte	0x67, 0x65, 0x74, 0x5f, 0x61, 0x63, 0x63, 0x75, 0x6d, 0x75, 0x6c, 0x61, 0x74, 0x65, 0x64, 0x5f
        /*0a67*/ 	.byte	0x6f, 0x75, 0x74, 0x70, 0x75, 0x74, 0x00
	.type		__unnamed_130,@object
	.size		__unnamed_130,(__unnamed_18 - __unnamed_130)
__unnamed_130:
        /*0a6e*/ 	.byte	0x67, 0x65, 0x74, 0x5f, 0x61, 0x63, 0x63, 0x75, 0x6d, 0x75, 0x6c, 0x61, 0x74, 0x65, 0x64, 0x5f
        /*0a7e*/ 	.byte	0x6f, 0x75, 0x74, 0x70, 0x75, 0x74, 0x00
	.type		__unnamed_18,@object
	.size		__unnamed_18,(__unnamed_46 - __unnamed_18)
__unnamed_18:
        /*0a85*/ 	.byte	0x67, 0x65, 0x74, 0x5f, 0x61, 0x63, 0x63, 0x75, 0x6d, 0x75, 0x6c, 0x61, 0x74, 0x65, 0x64, 0x5f
        /*0a95*/ 	.byte	0x6f, 0x75, 0x74, 0x70, 0x75, 0x74, 0x00
	.type		__unnamed_46,@object
	.size		__unnamed_46,(__unnamed_102 - __unnamed_46)
__unnamed_46:
        /*0a9c*/ 	.byte	0x67, 0x65, 0x74, 0x5f, 0x61, 0x63, 0x63, 0x75, 0x6d, 0x75, 0x6c, 0x61, 0x74, 0x65, 0x64, 0x5f
        /*0aac*/ 	.byte	0x6f, 0x75, 0x74, 0x70, 0x75, 0x74, 0x00
	.type		__unnamed_102,@object
	.size		__unnamed_102,(__unnamed_60 - __unnamed_102)
__unnamed_102:
        /*0ab3*/ 	.byte	0x67, 0x65, 0x74, 0x5f, 0x61, 0x63, 0x63, 0x75, 0x6d, 0x75, 0x6c, 0x61, 0x74, 0x65, 0x64, 0x5f
        /*0ac3*/ 	.byte	0x6f, 0x75, 0x74, 0x70, 0x75, 0x74, 0x00
	.type		__unnamed_60,@object
	.size		__unnamed_60,(__unnamed_4 - __unnamed_60)
__unnamed_60:
        /*0aca*/ 	.byte	0x67, 0x65, 0x74, 0x5f, 0x61, 0x63, 0x63, 0x75, 0x6d, 0x75, 0x6c, 0x61, 0x74, 0x65, 0x64, 0x5f
        /*0ada*/ 	.byte	0x6f, 0x75, 0x74, 0x70, 0x75, 0x74, 0x00
	.type		__unnamed_4,@object
	.size		__unnamed_4,(__unnamed_116 - __unnamed_4)
__unnamed_4:
        /*0ae1*/ 	.byte	0x67, 0x65, 0x74, 0x5f, 0x61, 0x63, 0x63, 0x75, 0x6d, 0x75, 0x6c, 0x61, 0x74, 0x65, 0x64, 0x5f
        /*0af1*/ 	.byte	0x6f, 0x75, 0x74, 0x70, 0x75, 0x74, 0x00
	.type		__unnamed_116,@object
	.size		__unnamed_116,(__unnamed_88 - __unnamed_116)
__unnamed_116:
        /*0af8*/ 	.byte	0x67, 0x65, 0x74, 0x5f, 0x61, 0x63, 0x63, 0x75, 0x6d, 0x75, 0x6c, 0x61, 0x74, 0x65, 0x64, 0x5f
        /*0b08*/ 	.byte	0x6f, 0x75, 0x74, 0x70, 0x75, 0x74, 0x00
	.type		__unnamed_88,@object
	.size		__unnamed_88,(__unnamed_144 - __unnamed_88)
__unnamed_88:
        /*0b0f*/ 	.byte	0x67, 0x65, 0x74, 0x5f, 0x61, 0x63, 0x63, 0x75, 0x6d, 0x75, 0x6c, 0x61, 0x74, 0x65, 0x64, 0x5f
        /*0b1f*/ 	.byte	0x6f, 0x75, 0x74, 0x70, 0x75, 0x74, 0x00
	.type		__unnamed_144,@object
	.size		__unnamed_144,(__unnamed_32 - __unnamed_144)
__unnamed_144:
        /*0b26*/ 	.byte	0x67, 0x65, 0x74, 0x5f, 0x61, 0x63, 0x63, 0x75, 0x6d, 0x75, 0x6c, 0x61, 0x74, 0x65, 0x64, 0x5f
        /*0b36*/ 	.byte	0x6f, 0x75, 0x74, 0x70, 0x75, 0x74, 0x00
	.type		__unnamed_32,@object
	.size		__unnamed_32,($str$20 - __unnamed_32)
__unnamed_32:
        /*0b3d*/ 	.byte	0x67, 0x65, 0x74, 0x5f, 0x61, 0x63, 0x63, 0x75, 0x6d, 0x75, 0x6c, 0x61, 0x74, 0x65, 0x64, 0x5f
        /*0b4d*/ 	.byte	0x6f, 0x75, 0x74, 0x70, 0x75, 0x74, 0x00
	.type		$str$20,@object
	.size		$str$20,(.L_200 - $str$20)
$str$20:
        /*0b54*/ 	.byte	0x2f, 0x72, 0x6f, 0x6f, 0x74, 0x2f, 0x2e, 0x70, 0x79, 0x65, 0x6e, 0x76, 0x2f, 0x76, 0x65, 0x72
        /*0b64*/ 	.byte	0x73, 0x69, 0x6f, 0x6e, 0x73, 0x2f, 0x33, 0x2e, 0x31, 0x33, 0x2e, 0x31, 0x32, 0x2f, 0x6c, 0x69
        /*0b74*/ 	.byte	0x62, 0x2f, 0x70, 0x79, 0x74, 0x68, 0x6f, 0x6e, 0x33, 0x2e, 0x31, 0x33, 0x2f, 0x73, 0x69, 0x74
        /*0b84*/ 	.byte	0x65, 0x2d, 0x70, 0x61, 0x63, 0x6b, 0x61, 0x67, 0x65, 0x73, 0x2f, 0x74, 0x6f, 0x72, 0x63, 0x68
        /*0b94*/ 	.byte	0x2f, 0x69, 0x6e, 0x63, 0x6c, 0x75, 0x64, 0x65, 0x2f, 0x41, 0x54, 0x65, 0x6e, 0x2f, 0x6e, 0x61
        /*0ba4*/ 	.byte	0x74, 0x69, 0x76, 0x65, 0x2f, 0x63, 0x75, 0x64, 0x61, 0x2f, 0x52, 0x65, 0x64, 0x75, 0x63, 0x65
        /*0bb4*/ 	.byte	0x2e, 0x63, 0x75, 0x68, 0x00
.L_200:


//--------------------- .nv.shared._ZN3cub18CUB_300001_SM_10306detail8for_each13static_kernelINS2_12policy_hub_t12policy_500_tElNS2_12op_wrapper_tIlZZZZZN2at6native36add_out_dense_sparse_compressed_cudaERNS7_6TensorERKS9_SC_RKN3c106ScalarEENKUlvE_clEvENKUlvE11_clEvENKUlvE_clEvENKUlvE0_clEvEUllE_N6thrust24THRUST_300001_SM_1030_NS17counting_iteratorIlNSN_11use_defaultESP_SP_EEEEEEvT0_T1_ --------------------------
	.section	.nv.shared._ZN3cub18CUB_300001_SM_10306detail8for_each13static_kernelINS2_12policy_hub_t12policy_500_tElNS2_12op_wrapper_tIlZZZZZN2at6native36add_out_dense_sparse_compressed_cudaERNS7_6TensorERKS9_SC_RKN3c106ScalarEENKUlvE_clEvENKUlvE11_clEvENKUlvE_clEvENKUlvE0_clEvEUllE_N6thrust24THRUST_300001_SM_1030_NS17counting_iteratorIlNSN_11use_defaultESP_SP_EEEEEEvT0_T1_,"aw",@nobits
	.sectionflags	@""
	.align	16
	.zero		1024


//--------------------- .nv.shared.reserved.0     --------------------------
	.section	.nv.shared.reserved.0,"aw",@nobits
	.weak		__nv_reservedSMEM_offset_0_alias
	.size		__nv_reservedSMEM_offset_0_alias, 0, 64
	.other		__nv_reservedSMEM_offset_0_alias,@"STO_CUDA_RESERVED_SHARED STV_DEFAULT"
__nv_reservedSMEM_offset_0_alias:
	.zero		0
	.zero		64


//--------------------- .nv.global                --------------------------
	.section	.nv.global,"aw",@nobits
.nv.global:
	.type		_ZN53_INTERNAL_0955718d_22_SparseCsrTensorMath_cu_868dd5456thrust24THRUST_300001_SM_1030_NS12placeholders2_8E,@object
	.size		_ZN53_INTERNAL_0955718d_22_SparseCsrTensorMath_cu_868dd5456thrust24THRUST_300001_SM_1030_NS12placeholders2_8E,(_ZN53_INTERNAL_0955718d_22_SparseCsrTensorMath_cu_868dd5454cuda3std3__455_GLOBAL__N__0955718d_22_SparseCsrTensorMath_cu_868dd5456ignoreE - _ZN53_INTERNAL_0955718d_22_SparseCsrTensorMath_cu_868dd5456thrust24THRUST_300001_SM_1030_NS12placeholders2_8E)
_ZN53_INTERNAL_0955718d_22_SparseCsrTensorMath_cu_868dd5456thrust24THRUST_300001_SM_1030_NS12placeholders2_8E:
	.zero		1
	.type		_ZN53_INTERNAL_0955718d_22_SparseCsrTensorMath_cu_868dd5454cuda3std3__455_GLOBAL__N__0955718d_22_SparseCsrTensorMath_cu_868dd5456ignoreE,@object
	.size		_ZN53_INTERNAL_0955718d_22_SparseCsrTensorMath_cu_868dd5454cuda3std3__455_GLOBAL__N__0955718d_22_SparseCsrTensorMath_cu_868dd5456ignoreE,(_ZN53_INTERNAL_0955718d_22_SparseCsrTensorMath_cu_868dd5454cuda3std6ranges3__45__cpo4dataE - _ZN53_INTERNAL_0955718d_22_SparseCsrTensorMath_cu_868dd5454cuda3std3__455_GLOBAL__N__0955718d_22_SparseCsrTensorMath_cu_868dd5456ignoreE)
_ZN53_INTERNAL_0955718d_22_SparseCsrTensorMath_cu_868dd5454cuda3std3__455_GLOBAL__N__0955718d_22_SparseCsrTensorMath_cu_868dd5456ignoreE:
	.zero		1
	.type		_ZN53_INTERNAL_0955718d_22_SparseCsrTensorMath_cu_868dd5454cuda3std6ranges3__45__cpo4dataE,@object
	.size		_ZN53_INTERNAL_0955718d_22_SparseCsrTensorMath_cu_868dd5454cuda3std6ranges3__45__cpo4dataE,(_ZN53_INTERNAL_0955718d_22_SparseCsrTensorMath_cu_868dd5456thrust24THRUST_300001_SM_1030_NS6system3cpp3parE - _ZN53_INTERNAL_0955718d_22_SparseCsrTensorMath_cu_868dd5454cuda3std6ranges3__45__cpo4dataE)
_ZN53_INTERNAL_0955718d_22_SparseCsrTensorMath_cu_868dd5454cuda3std6ranges3__45__cpo4dataE:
	.zero		1
	.type		_ZN53_INTERNAL_0955718d_22_SparseCsrTensorMath_cu_868dd5456thrust24THRUST_300001_SM_1030_NS6system3cpp3parE,@object
	.size		_ZN53_INTERNAL_0955718d_22_SparseCsrTensorMath_cu_868dd5456thrust24THRUST_300001_SM_1030_NS6system3cpp3parE,(_ZN53_INTERNAL_0955718d_22_SparseCsrTensorMath_cu_868dd5454cuda3std3__45__cpo5beginE - _ZN53_INTERNAL_0955718d_22_SparseCsrTensorMath_cu_868dd5456thrust24THRUST_300001_SM_1030_NS6system3cpp3parE)
_ZN53_INTERNAL_0955718d_22_SparseCsrTensorMath_cu_868dd5456thrust24THRUST_300001_SM_1030_NS6system3cpp3parE:
	.zero		1
	.type		_ZN53_INTERNAL_0955718d_22_SparseCsrTensorMath_cu_868dd5454cuda3std3__45__cpo5beginE,@object
	.size		_ZN53_INTERNAL_0955718d_22_SparseCsrTensorMath_cu_868dd5454cuda3std3__45__cpo5beginE,(_ZN53_INTERNAL_0955718d_22_SparseCsrTensorMath_cu_868dd5454cuda3std6ranges3__45__cpo5beginE - _ZN53_INTERNAL_0955718d_22_SparseCsrTensorMath_cu_868dd5454cuda3std3__45__cpo5beginE)
_ZN53_INTERNAL_0955718d_22_SparseCsrTensorMath_cu_868dd5454cuda3std3__45__cpo5beginE:
	.zero		1
	.type		_ZN53_INTERNAL_0955718d_22_SparseCsrTensorMath_cu_868dd5454cuda3std6ranges3__45__cpo5beginE,@object
	.size		_ZN53_INTERNAL_0955718d_22_SparseCsrTensorMath_cu_868dd5454cuda3std6ranges3__45__cpo5beginE,(_ZN53_INTERNAL_0955718d_22_SparseCsrTensorMath_cu_868dd5456thrust24THRUST_300001_SM_1030_NS6deviceE - _ZN53_INTERNAL_0955718d_22_SparseCsrTensorMath_cu_868dd5454cuda3std6ranges3__45__cpo5beginE)
_ZN53_INTERNAL_0955718d_22_SparseCsrTensorMath_cu_868dd5454cuda3std6ranges3__45__cpo5beginE:
	.zero		1
	.type		_ZN53_INTERNAL_0955718d_22_SparseCsrTensorMath_cu_868dd5456thrust24THRUST_300001_SM_1030_NS6deviceE,@object
	.size		_ZN53_INTERNAL_0955718d_22_SparseCsrTensorMath_cu_868dd5456thrust24THRUST_300001_SM_1030_NS6deviceE,(_ZN53_INTERNAL_0955718d_22_SparseCsrTensorMath_cu_868dd5454cuda3std3__47nulloptE - _ZN53_INTERNAL_0955718d_22_SparseCsrTensorMath_cu_868dd5456thrust24THRUST_300001_SM_1030_NS6deviceE)
_ZN53_INTERNAL_0955718d_22_SparseCsrTensorMath_cu_868dd5456thrust24THRUST_300001_SM_1030_NS6deviceE:
	.zero		1
	.type		_ZN53_INTERNAL_0955718d_22_SparseCsrTensorMath_cu_868dd5454cuda3std3__47nulloptE,@object
	.size		_ZN53_INTERNAL_0955718d_22_SparseCsrTensorMath_cu_868dd5454cuda3std3__47nulloptE,(_ZN53_INTERNAL_0955718d_22_SparseCsrTensorMath_cu_868dd5454cuda3std6ranges3__45__cpo8distanceE - _ZN53_INTERNAL_0955718d_22_SparseCsrTensorMath_cu_868dd5454cuda3std3__47nulloptE)
_ZN53_INTERNAL_0955718d_22_SparseCsrTensorMath_cu_868dd5454cuda3std3__47nulloptE:
	.zero		1
	.type		_ZN53_INTERNAL_0955718d_22_SparseCsrTensorMath_cu_868dd5454cuda3std6ranges3__45__cpo8distanceE,@object
	.size		_ZN53_INTERNAL_0955718d_22_SparseCsrTensorMath_cu_868dd5454cuda3std6ranges3__45__cpo8distanceE,(_ZN53_INTERNAL_0955718d_22_SparseCsrTensorMath_cu_868dd5456thrust24THRUST_300001_SM_1030_NS12placeholders2_4E - _ZN53_INTERNAL_0955718d_22_SparseCsrTensorMath_cu_868dd5454cuda3std6ranges3__45__cpo8distanceE)
_ZN53_INTERNAL_0955718d_22_SparseCsrTensorMath_cu_868dd5454cuda3std6ranges3__45__cpo8distanceE:
	.zero		1
	.type		_ZN53_INTERNAL_0955718d_22_SparseCsrTensorMath_cu_868dd5456thrust24THRUST_300001_SM_1030_NS12placeholders2_4E,@object
	.size		_ZN53_INTERNAL_0955718d_22_SparseCsrTensorMath_cu_868dd5456thrust24THRUST_300001_SM_1030_NS12placeholders2_4E,(_ZN53_INTERNAL_0955718d_22_SparseCsrTensorMath_cu_868dd5454cuda3std3__45__cpo6rbeginE - _ZN53_INTERNAL_0955718d_22_SparseCsrTensorMath_cu_868dd5456thrust24THRUST_300001_SM_1030_NS12placeholders2_4E)
_ZN53_INTERNAL_0955718d_22_SparseCsrTensorMath_cu_868dd5456thrust24THRUST_300001_SM_1030_NS12placeholders2_4E:
	.zero		1
	.type		_ZN53_INTERNAL_0955718d_22_SparseCsrTensorMath_cu_868dd5454cuda3std3__45__cpo6rbeginE,@object
	.size		_ZN53_INTERNAL_0955718d_22_SparseCsrTensorMath_cu_868dd5454cuda3std3__45__cpo6rbeginE,(_ZN53_INTERNAL_0955718d_22_SparseCsrTensorMath_cu_868dd5454cuda3std6ranges3__45__cpo7advanceE - _ZN53_INTERNAL_0955718d_22_SparseCsrTensorMath_cu_868dd5454cuda3std3__45__cpo6rbeginE)
_ZN53_INTERNAL_0955718d_22_SparseCsrTensorMath_cu_868dd5454cuda3std3__45__cpo6rbeginE:
	.zero		1
	.type		_ZN53_INTERNAL_0955718d_22_SparseCsrTensorMath_cu_868dd5454cuda3std6ranges3__45__cpo7advanceE,@object
	.size		_ZN53_INTERNAL_0955718d_22_SparseCsrTensorMath_cu_868dd5454cuda3std6ranges3__45__cpo7advanceE,(_ZN53_INTERNAL_0955718d_22_SparseCsrTensorMath_cu_868dd5456thrust24THRUST_300001_SM_1030_NS12placeholders3_10E - _ZN53_INTERNAL_0955718d_22_SparseCsrTensorMath_cu_868dd5454cuda3std6ranges3__45__cpo7advanceE)
_ZN53_INTERNAL_0955718d_22_SparseCsrTensorMath_cu_868dd5454cuda3std6ranges3__45__cpo7advanceE:
	.zero		1
	.type		_ZN53_INTERNAL_0955718d_22_SparseCsrTensorMath_cu_868dd5456thrust24THRUST_300001_SM_1030_NS12placeholders3_10E,@object
	.size		_ZN53_INTERNAL_0955718d_22_SparseCsrTensorMath_cu_868dd5456thrust24THRUST_300001_SM_1030_NS12placeholders3_10E,(_ZN53_INTERNAL_0955718d_22_SparseCsrTensorMath_cu_868dd5454cuda3std3__48in_placeE - _ZN53_INTERNAL_0955718d_22_SparseCsrTensorMath_cu_868dd5456thrust24THRUST_300001_SM_1030_NS12placeholders3_10E)
_ZN53_INTERNAL_0955718d_22_SparseCsrTensorMath_cu_868dd5456thrust24THRUST_300001_SM_1030_NS12placeholders3_10E:
	.zero		1
	.type		_ZN53_INTERNAL_0955718d_22_SparseCsrTensorMath_cu_868dd5454cuda3std3__48in_placeE,@object
	.size		_ZN53_INTERNAL_0955718d_22_SparseCsrTensorMath_cu_868dd5454cuda3std3__48in_placeE,(_ZN53_INTERNAL_0955718d_22_SparseCsrTensorMath_cu_868dd5454cuda3std6ranges3__45__cpo4sizeE - _ZN53_INTERNAL_0955718d_22_SparseCsrTensorMath_cu_868dd5454cuda3std3__48in_placeE)
_ZN53_INTERNAL_0955718d_22_SparseCsrTensorMath_cu_868dd5454cuda3std3__48in_placeE:
	.zero		1
	.type		_ZN53_INTERNAL_0955718d_22_SparseCsrTensorMath_cu_868dd5454cuda3std6ranges3__45__cpo4sizeE,@object
	.size		_ZN53_INTERNAL_0955718d_22_SparseCsrTensorMath_cu_868dd5454cuda3std6ranges3__45__cpo4sizeE,(_ZN53_INTERNAL_0955718d_22_SparseCsrTensorMath_cu_868dd5456thrust24THRUST_300001_SM_1030_NS12placeholders2_2E - _ZN53_INTERNAL_0955718d_22_SparseCsrTensorMath_cu_868dd5454cuda3std6ranges3__45__cpo4sizeE)
_ZN53_INTERNAL_0955718d_22_SparseCsrTensorMath_cu_868dd5454cuda3std6ranges3__45__cpo4sizeE:
	.zero		1
	.type		_ZN53_INTERNAL_0955718d_22_SparseCsrTensorMath_cu_868dd5456thrust24THRUST_300001_SM_1030_NS12placeholders2_2E,@object
	.size		_ZN53_INTERNAL_0955718d_22_SparseCsrTensorMath_cu_868dd5456thrust24THRUST_300001_SM_1030_NS12placeholders2_2E,(_ZN53_INTERNAL_0955718d_22_SparseCsrTensorMath_cu_868dd5454cuda3std3__45__cpo6cbeginE - _ZN53_INTERNAL_0955718d_22_SparseCsrTensorMath_cu_868dd5456thrust24THRUST_300001_SM_1030_NS12placeholders2_2E)
_ZN53_INTERNAL_0955718d_22_SparseCsrTensorMath_cu_868dd5456thrust24THRUST_300001_SM_1030_NS12placeholders2_2E:
	.zero		1
	.type		_ZN53_INTERNAL_0955718d_22_SparseCsrTensorMath_cu_868dd5454cuda3std3__45__cpo6cbeginE,@object
	.size		_ZN53_INTERNAL_0955718d_22_SparseCsrTensorMath_cu_868dd5454cuda3std3__45__cpo6cbeginE,(_ZN53_INTERNAL_0955718d_22_SparseCsrTensorMath_cu_868dd5454cuda3std6ranges3__45__cpo6cbeginE - _ZN53_INTERNAL_0955718d_22_SparseCsrTensorMath_cu_868dd5454cuda3std3__45__cpo6cbeginE)
_ZN53_INTERNAL_0955718d_22_SparseCsrTensorMath_cu_868dd5454cuda3std3__45__cpo6cbeginE:
	.zero		1
	.type		_ZN53_INTERNAL_0955718d_22_SparseCsrTensorMath_cu_868dd5454cuda3std6ranges3__45__cpo6cbeginE,@object
	.size		_ZN53_INTERNAL_0955718d_22_SparseCsrTensorMath_cu_868dd5454cuda3std6ranges3__45__cpo6cbeginE,(_ZN53_INTERNAL_0955718d_22_SparseCsrTensorMath_cu_868dd5456thrust24THRUST_300001_SM_1030_NS12placeholders2_6E - _ZN53_INTERNAL_0955718d_22_SparseCsrTensorMath_cu_868dd5454cuda3std6ranges3__45__cpo6cbeginE)
_ZN53_INTERNAL_0955718d_22_SparseCsrTensorMath_cu_868dd5454cuda3std6ranges3__45__cpo6cbeginE:
	.zero		1
	.type		_ZN53_INTERNAL_0955718d_22_SparseCsrTensorMath_cu_868dd5456thrust24THRUST_300001_SM_1030_NS12placeholders2_6E,@object
	.size		_ZN53_INTERNAL_0955718d_22_SparseCsrTensorMath_cu_868dd5456thrust24THRUST_300001_SM_1030_NS12placeholders2_6E,(_ZN53_INTERNAL_0955718d_22_SparseCsrTensorMath_cu_868dd5454cuda3std3__45__cpo7crbeginE - _ZN53_INTERNAL_0955718d_22_SparseCsrTensorMath_cu_868dd5456thrust24THRUST_300001_SM_1030_NS12placeholders2_6E)
_ZN53_INTERNAL_0955718d_22_SparseCsrTensorMath_cu_868dd5456thrust24THRUST_300001_SM_1030_NS12placeholders2_6E:
	.zero		1
	.type		_ZN53_INTERNAL_0955718d_22_SparseCsrTensorMath_cu_868dd5454cuda3std3__45__cpo7crbeginE,@object
	.size		_ZN53_INTERNAL_0955718d_22_SparseCsrTensorMath_cu_868dd5454cuda3std3__45__cpo7crbeginE,(_ZN53_INTERNAL_0955718d_22_SparseCsrTensorMath_cu_868dd5454cuda3std6ranges3__45__cpo4nextE - _ZN53_INTERNAL_0955718d_22_SparseCsrTensorMath_cu_868dd5454cuda3std3__45__cpo7crbeginE)
_ZN53_INTERNAL_0955718d_22_SparseCsrTensorMath_cu_868dd5454cuda3std3__45__cpo7crbeginE:
	.zero		1
	.type		_ZN53_INTERNAL_0955718d_22_SparseCsrTensorMath_cu_868dd5454cuda3std6ranges3__45__cpo4nextE,@object
	.size		_ZN53_INTERNAL_0955718d_22_SparseCsrTensorMath_cu_868dd5454cuda3std6ranges3__45__cpo4nextE,(_ZN53_INTERNAL_0955718d_22_SparseCsrTensorMath_cu_868dd5454cuda3std6ranges3__45__cpo4swapE - _ZN53_INTERNAL_0955718d_22_SparseCsrTensorMath_cu_868dd5454cuda3std6ranges3__45__cpo4nextE)
_ZN53_INTERNAL_0955718d_22_SparseCsrTensorMath_cu_868dd5454cuda3std6ranges3__45__cpo4nextE:
	.zero		1
	.type		_ZN53_INTERNAL_0955718d_22_SparseCsrTensorMath_cu_868dd5454cuda3std6ranges3__45__cpo4swapE,@object
	.size		_ZN53_INTERNAL_0955718d_22_SparseCsrTensorMath_cu_868dd5454cuda3std6ranges3__45__cpo4swapE,(_ZN53_INTERNAL_0955718d_22_SparseCsrTensorMath_cu_868dd5456thrust24THRUST_300001_SM_1030_NS8cuda_cub10par_nosyncE - _ZN53_INTERNAL_0955718d_22_SparseCsrTensorMath_cu_868dd5454cuda3std6ranges3__45__cpo4swapE)
_ZN53_INTERNAL_0955718d_22_SparseCsrTensorMath_cu_868dd5454cuda3std6ranges3__45__cpo4swapE:
	.zero		1
	.type		_ZN53_INTERNAL_0955718d_22_SparseCsrTensorMath_cu_868dd5456thrust24THRUST_300001_SM_1030_NS8cuda_cub10par_nosyncE,@object
	.size		_ZN53_INTERNAL_0955718d_22_SparseCsrTensorMath_cu_868dd5456thrust24THRUST_300001_SM_1030_NS8cuda_cub10par_nosyncE,(_ZN53_INTERNAL_0955718d_22_SparseCsrTensorMath_cu_868dd5456thrust24THRUST_300001_SM_1030_NS3seqE - _ZN53_INTERNAL_0955718d_22_SparseCsrTensorMath_cu_868dd5456thrust24THRUST_300001_SM_1030_NS8cuda_cub10par_nosyncE)
_ZN53_INTERNAL_0955718d_22_SparseCsrTensorMath_cu_868dd5456thrust24THRUST_300001_SM_1030_NS8cuda_cub10par_nosyncE:
	.zero		1
	.type		_ZN53_INTERNAL_0955718d_22_SparseCsrTensorMath_cu_868dd5456thrust24THRUST_300001_SM_1030_NS3seqE,@object
	.size		_ZN53_INTERNAL_0955718d_22_SparseCsrTensorMath_cu_868dd5456thrust24THRUST_300001_SM_1030_NS3seqE,(_ZN53_INTERNAL_0955718d_22_SparseCsrTensorMath_cu_868dd5454cuda3std3__420unreachable_sentinelE - _ZN53_INTERNAL_0955718d_22_SparseCsrTensorMath_cu_868dd5456thrust24THRUST_300001_SM_1030_NS3seqE)
_ZN53_INTERNAL_0955718d_22_SparseCsrTensorMath_cu_868dd5456thrust24THRUST_300001_SM_1030_NS3seqE:
	.zero		1
	.type		_ZN53_INTERNAL_0955718d_22_SparseCsrTensorMath_cu_868dd5454cuda3std3__420unreachable_sentinelE,@object
	.size		_ZN53_INTERNAL_0955718d_22_SparseCsrTensorMath_cu_868dd5454cuda3std3__420unreachable_sentinelE,(_ZN53_INTERNAL_0955718d_22_SparseCsrTensorMath_cu_868dd5454cuda3std6ranges3__45__cpo5ssizeE - _ZN53_INTERNAL_0955718d_22_SparseCsrTensorMath_cu_868dd5454cuda3std3__420unreachable_sentinelE)
_ZN53_INTERNAL_0955718d_22_SparseCsrTensorMath_cu_868dd5454cuda3std3__420unreachable_sentinelE:
	.zero		1
	.type		_ZN53_INTERNAL_0955718d_22_SparseCsrTensorMath_cu_868dd5454cuda3std6ranges3__45__cpo5ssizeE,@object
	.size		_ZN53_INTERNAL_0955718d_22_SparseCsrTensorMath_cu_868dd5454cuda3std6ranges3__45__cpo5ssizeE,(_ZN53_INTERNAL_0955718d_22_SparseCsrTensorMath_cu_868dd5456thrust24THRUST_300001_SM_1030_NS12placeholders2_3E - _ZN53_INTERNAL_0955718d_22_SparseCsrTensorMath_cu_868dd5454cuda3std6ranges3__45__cpo5ssizeE)
_ZN53_INTERNAL_0955718d_22_SparseCsrTensorMath_cu_868dd5454cuda3std6ranges3__45__cpo5ssizeE:
	.zero		1
	.type		_ZN53_INTERNAL_0955718d_22_SparseCsrTensorMath_cu_868dd5456thrust24THRUST_300001_SM_1030_NS12placeholders2_3E,@object
	.size		_ZN53_INTERNAL_0955718d_22_SparseCsrTensorMath_cu_868dd5456thrust24THRUST_300001_SM_1030_NS12placeholders2_3E,(_ZN53_INTERNAL_0955718d_22_SparseCsrTensorMath_cu_868dd5454cuda3std3__45__cpo4cendE - _ZN53_INTERNAL_0955718d_22_SparseCsrTensorMath_cu_868dd5456thrust24THRUST_300001_SM_1030_NS12placeholders2_3E)
_ZN53_INTERNAL_0955718d_22_SparseCsrTensorMath_cu_868dd5456thrust24THRUST_300001_SM_1030_NS12placeholders2_3E:
	.zero		1
	.type		_ZN53_INTERNAL_0955718d_22_SparseCsrTensorMath_cu_868dd5454cuda3std3__45__cpo4cendE,@object
	.size		_ZN53_INTERNAL_0955718d_22_SparseCsrTensorMath_cu_868dd5454cuda3std3__45__cpo4cendE,(_ZN53_INTERNAL_0955718d_22_SparseCsrTensorMath_cu_868dd5454cuda3std6ranges3__45__cpo4cendE - _ZN53_INTERNAL_0955718d_22_SparseCsrTensorMath_cu_868dd5454cuda3std3__45__cpo4cendE)
_ZN53_INTERNAL_0955718d_22_SparseCsrTensorMath_cu_868dd5454cuda3std3__45__cpo4cendE:
	.zero		1
	.type		_ZN53_INTERNAL_0955718d_22_SparseCsrTensorMath_cu_868dd5454cuda3std6ranges3__45__cpo4cendE,@object
	.size		_ZN53_INTERNAL_0955718d_22_SparseCsrTensorMath_cu_868dd5454cuda3std6ranges3__45__cpo4cendE,(_ZN53_INTERNAL_0955718d_22_SparseCsrTensorMath_cu_868dd5456thrust24THRUST_300001_SM_1030_NS12placeholders2_7E - _ZN53_INTERNAL_0955718d_22_SparseCsrTensorMath_cu_868dd5454cuda3std6ranges3__45__cpo4cendE)
_ZN53_INTERNAL_0955718d_22_SparseCsrTensorMath_cu_868dd5454cuda3std6ranges3__45__cpo4cendE:
	.zero		1
	.type		_ZN53_INTERNAL_0955718d_22_SparseCsrTensorMath_cu_868dd5456thrust24THRUST_300001_SM_1030_NS12placeholders2_7E,@object
	.size		_ZN53_INTERNAL_0955718d_22_SparseCsrTensorMath_cu_868dd5456thrust24THRUST_300001_SM_1030_NS12placeholders2_7E,(_ZN53_INTERNAL_0955718d_22_SparseCsrTensorMath_cu_868dd5454cuda3std3__45__cpo5crendE - _ZN53_INTERNAL_0955718d_22_SparseCsrTensorMath_cu_868dd5456thrust24THRUST_300001_SM_1030_NS12placeholders2_7E)
_ZN53_INTERNAL_0955718d_22_SparseCsrTensorMath_cu_868dd5456thrust24THRUST_300001_SM_1030_NS12placeholders2_7E:
	.zero		1
	.type		_ZN53_INTERNAL_0955718d_22_SparseCsrTensorMath_cu_868dd5454cuda3std3__45__cpo5crendE,@object
	.size		_ZN53_INTERNAL_0955718d_22_SparseCsrTensorMath_cu_868dd5454cuda3std3__45__cpo5crendE,(_ZN53_INTERNAL_0955718d_22_SparseCsrTensorMath_cu_868dd5454cuda3std6ranges3__45__cpo4prevE - _ZN53_INTERNAL_0955718d_22_SparseCsrTensorMath_cu_868dd5454cuda3std3__45__cpo5crendE)
_ZN53_INTERNAL_0955718d_22_SparseCsrTensorMath_cu_868dd5454cuda3std3__45__cpo5crendE:
	.zero		1
	.type		_ZN53_INTERNAL_0955718d_22_SparseCsrTensorMath_cu_868dd5454cuda3std6ranges3__45__cpo4prevE,@object
	.size		_ZN53_INTERNAL_0955718d_22_SparseCsrTensorMath_cu_868dd5454cuda3std6ranges3__45__cpo4prevE,(_ZN53_INTERNAL_0955718d_22_SparseCsrTensorMath_cu_868dd5454cuda3std6ranges3__45__cpo9iter_moveE - _ZN53_INTERNAL_0955718d_22_SparseCsrTensorMath_cu_868dd5454cuda3std6ranges3__45__cpo4prevE)
_ZN53_INTERNAL_0955718d_22_SparseCsrTensorMath_cu_868dd5454cuda3std6ranges3__45__cpo4prevE:
	.zero		1
	.type		_ZN53_INTERNAL_0955718d_22_SparseCsrTensorMath_cu_868dd5454cuda3std6ranges3__45__cpo9iter_moveE,@object
	.size		_ZN53_INTERNAL_0955718d_22_SparseCsrTensorMath_cu_868dd5454cuda3std6ranges3__45__cpo9iter_moveE,(_ZN53_INTERNAL_0955718d_22_SparseCsrTensorMath_cu_868dd5456thrust24THRUST_300001_SM_1030_NS6system6detail10sequential3seqE - _ZN53_INTERNAL_0955718d_22_SparseCsrTensorMath_cu_868dd5454cuda3std6ranges3__45__cpo9iter_moveE)
_ZN53_INTERNAL_0955718d_22_SparseCsrTensorMath_cu_868dd5454cuda3std6ranges3__45__cpo9iter_moveE:
	.zero		1
	.type		_ZN53_INTERNAL_0955718d_22_SparseCsrTensorMath_cu_868dd5456thrust24THRUST_300001_SM_1030_NS6system6detail10sequential3seqE,@object
	.size		_ZN53_INTERNAL_0955718d_22_SparseCsrTensorMath_cu_868dd5456thrust24THRUST_300001_SM_1030_NS6system6detail10sequential3seqE,(_ZN53_INTERNAL_0955718d_22_SparseCsrTensorMath_cu_868dd5456thrust24THRUST_300001_SM_1030_NS12placeholders2_9E - _ZN53_INTERNAL_0955718d_22_SparseCsrTensorMath_cu_868dd5456thrust24THRUST_300001_SM_1030_NS6system6detail10sequential3seqE)
_ZN53_INTERNAL_0955718d_22_SparseCsrTensorMath_cu_868dd5456thrust24THRUST_300001_SM_1030_NS6system6detail10sequential3seqE:
	.zero		1
	.type		_ZN53_INTERNAL_0955718d_22_SparseCsrTensorMath_cu_868dd5456thrust24THRUST_300001_SM_1030_NS12placeholders2_9E,@object
	.size		_ZN53_INTERNAL_0955718d_22_SparseCsrTensorMath_cu_868dd5456thrust24THRUST_300001_SM_1030_NS12placeholders2_9E,(_ZN53_INTERNAL_0955718d_22_SparseCsrTensorMath_cu_868dd5454cuda3std3__419piecewise_constructE - _ZN53_INTERNAL_0955718d_22_SparseCsrTensorMath_cu_868dd5456thrust24THRUST_300001_SM_1030_NS12placeholders2_9E)
_ZN53_INTERNAL_0955718d_22_SparseCsrTensorMath_cu_868dd5456thrust24THRUST_300001_SM_1030_NS12placeholders2_9E:
	.zero		1
	.type		_ZN53_INTERNAL_0955718d_22_SparseCsrTensorMath_cu_868dd5454cuda3std3__419piecewise_constructE,@object
	.size		_ZN53_INTERNAL_0955718d_22_SparseCsrTensorMath_cu_868dd5454cuda3std3__419piecewise_constructE,(_ZN53_INTERNAL_0955718d_22_SparseCsrTensorMath_cu_868dd5454cuda3std6ranges3__45__cpo5cdataE - _ZN53_INTERNAL_0955718d_22_SparseCsrTensorMath_cu_868dd5454cuda3std3__419piecewise_constructE)
_ZN53_INTERNAL_0955718d_22_SparseCsrTensorMath_cu_868dd5454cuda3std3__419piecewise_constructE:
	.zero		1
	.type		_ZN53_INTERNAL_0955718d_22_SparseCsrTensorMath_cu_868dd5454cuda3std6ranges3__45__cpo5cdataE,@object
	.size		_ZN53_INTERNAL_0955718d_22_SparseCsrTensorMath_cu_868dd5454cuda3std6ranges3__45__cpo5cdataE,(_ZN53_INTERNAL_0955718d_22_SparseCsrTensorMath_cu_868dd5456thrust24THRUST_300001_SM_1030_NS12placeholders2_1E - _ZN53_INTERNAL_0955718d_22_SparseCsrTensorMath_cu_868dd5454cuda3std6ranges3__45__cpo5cdataE)
_ZN53_INTERNAL_0955718d_22_SparseCsrTensorMath_cu_868dd5454cuda3std6ranges3__45__cpo5cdataE:
	.zero		1
	.type		_ZN53_INTERNAL_0955718d_22_SparseCsrTensorMath_cu_868dd5456thrust24THRUST_300001_SM_1030_NS12placeholders2_1E,@object
	.size		_ZN53_INTERNAL_0955718d_22_SparseCsrTensorMath_cu_868dd5456thrust24THRUST_300001_SM_1030_NS12placeholders2_1E,(_ZN53_INTERNAL_0955718d_22_SparseCsrTensorMath_cu_868dd5454cuda3std3__45__cpo3endE - _ZN53_INTERNAL_0955718d_22_SparseCsrTensorMath_cu_868dd5456thrust24THRUST_300001_SM_1030_NS12placeholders2_1E)
_ZN53_INTERNAL_0955718d_22_SparseCsrTensorMath_cu_868dd5456thrust24THRUST_300001_SM_1030_NS12placeholders2_1E:
	.zero		1
	.type		_ZN53_INTERNAL_0955718d_22_SparseCsrTensorMath_cu_868dd5454cuda3std3__45__cpo3endE,@object
	.size		_ZN53_INTERNAL_0955718d_22_SparseCsrTensorMath_cu_868dd5454cuda3std3__45__cpo3endE,(_ZN53_INTERNAL_0955718d_22_SparseCsrTensorMath_cu_868dd5454cuda3std6ranges3__45__cpo3endE - _ZN53_INTERNAL_0955718d_22_SparseCsrTensorMath_cu_868dd5454cuda3std3__45__cpo3endE)
_ZN53_INTERNAL_0955718d_22_SparseCsrTensorMath_cu_868dd5454cuda3std3__45__cpo3endE:
	.zero		1
	.type		_ZN53_INTERNAL_0955718d_22_SparseCsrTensorMath_cu_868dd5454cuda3std6ranges3__45__cpo3endE,@object
	.size		_ZN53_INTERNAL_0955718d_22_SparseCsrTensorMath_cu_868dd5454cuda3std6ranges3__45__cpo3endE,(_ZN53_INTERNAL_0955718d_22_SparseCsrTensorMath_cu_868dd5456thrust24THRUST_300001_SM_1030_NS12placeholders2_5E - _ZN53_INTERNAL_0955718d_22_SparseCsrTensorMath_cu_868dd5454cuda3std6ranges3__45__cpo3endE)
_ZN53_INTERNAL_0955718d_22_SparseCsrTensorMath_cu_868dd5454cuda3std6ranges3__45__cpo3endE:
	.zero		1
	.type		_ZN53_INTERNAL_0955718d_22_SparseCsrTensorMath_cu_868dd5456thrust24THRUST_300001_SM_1030_NS12placeholders2_5E,@object
	.size		_ZN53_INTERNAL_0955718d_22_SparseCsrTensorMath_cu_868dd5456thrust24THRUST_300001_SM_1030_NS12placeholders2_5E,(_ZN53_INTERNAL_0955718d_22_SparseCsrTensorMath_cu_868dd5454cuda3std3__45__cpo4rendE - _ZN53_INTERNAL_0955718d_22_SparseCsrTensorMath_cu_868dd5456thrust24THRUST_300001_SM_1030_NS12placeholders2_5E)
_ZN53_INTERNAL_0955718d_22_SparseCsrTensorMath_cu_868dd5456thrust24THRUST_300001_SM_1030_NS12placeholders2_5E:
	.zero		1
	.type		_ZN53_INTERNAL_0955718d_22_SparseCsrTensorMath_cu_868dd5454cuda3std3__45__cpo4rendE,@object
	.size		_ZN53_INTERNAL_0955718d_22_SparseCsrTensorMath_cu_868dd5454cuda3std3__45__cpo4rendE,(_ZN53_INTERNAL_0955718d_22_SparseCsrTensorMath_cu_868dd5454cuda3std6ranges3__45__cpo9iter_swapE - _ZN53_INTERNAL_0955718d_22_SparseCsrTensorMath_cu_868dd5454cuda3std3__45__cpo4rendE)
_ZN53_INTERNAL_0955718d_22_SparseCsrTensorMath_cu_868dd5454cuda3std3__45__cpo4rendE:
	.zero		1
	.type		_ZN53_INTERNAL_0955718d_22_SparseCsrTensorMath_cu_868dd5454cuda3std6ranges3__45__cpo9iter_swapE,@object
	.size		_ZN53_INTERNAL_0955718d_22_SparseCsrTensorMath_cu_868dd5454cuda3std6ranges3__45__cpo9iter_swapE,(_ZN53_INTERNAL_0955718d_22_SparseCsrTensorMath_cu_868dd5454cuda3std3__48unexpectE - _ZN53_INTERNAL_0955718d_22_SparseCsrTensorMath_cu_868dd5454cuda3std6ranges3__45__cpo9iter_swapE)
_ZN53_INTERNAL_0955718d_22_SparseCsrTensorMath_cu_868dd5454cuda3std6ranges3__45__cpo9iter_swapE:
	.zero		1
	.type		_ZN53_INTERNAL_0955718d_22_SparseCsrTensorMath_cu_868dd5454cuda3std3__48unexpectE,@object
	.size		_ZN53_INTERNAL_0955718d_22_SparseCsrTensorMath_cu_868dd5454cuda3std3__48unexpectE,(_ZN53_INTERNAL_0955718d_22_SparseCsrTensorMath_cu_868dd5456thrust24THRUST_300001_SM_1030_NS8cuda_cub3parE - _ZN53_INTERNAL_0955718d_22_SparseCsrTensorMath_cu_868dd5454cuda3std3__48unexpectE)
_ZN53_INTERNAL_0955718d_22_SparseCsrTensorMath_cu_868dd5454cuda3std3__48unexpectE:
	.zero		1
	.type		_ZN53_INTERNAL_0955718d_22_SparseCsrTensorMath_cu_868dd5456thrust24THRUST_300001_SM_1030_NS8cuda_cub3parE,@object
	.size		_ZN53_INTERNAL_0955718d_22_SparseCsrTensorMath_cu_868dd5456thrust24THRUST_300001_SM_1030_NS8cuda_cub3parE,(.L_183 - _ZN53_INTERNAL_0955718d_22_SparseCsrTensorMath_cu_868dd5456thrust24THRUST_300001_SM_1030_NS8cuda_cub3parE)
_ZN53_INTERNAL_0955718d_22_SparseCsrTensorMath_cu_868dd5456thrust24THRUST_300001_SM_1030_NS8cuda_cub3parE:
	.zero		1
.L_183:


//--------------------- .nv.shared._ZN3cub18CUB_300001_SM_10306detail8for_each13static_kernelINS2_12policy_hub_t12policy_500_tElNS2_12op_wrapper_tIlZZZZZN2at6native36add_out_dense_sparse_compressed_cudaERNS7_6TensorERKS9_SC_RKN3c106ScalarEENKUlvE_clEvENKUlvE11_clEvENKUlvE_clEvENKUlvE_clEvEUllE_N6thrust24THRUST_300001_SM_1030_NS17counting_iteratorIlNSN_11use_defaultESP_SP_EEEEEEvT0_T1_ --------------------------
	.section	.nv.shared._ZN3cub18CUB_300001_SM_10306detail8for_each13static_kernelINS2_12policy_hub_t12policy_500_tElNS2_12op_wrapper_tIlZZZZZN2at6native36add_out_dense_sparse_compressed_cudaERNS7_6TensorERKS9_SC_RKN3c106ScalarEENKUlvE_clEvENKUlvE11_clEvENKUlvE_clEvENKUlvE_clEvEUllE_N6thrust24THRUST_300001_SM_1030_NS17counting_iteratorIlNSN_11use_defaultESP_SP_EEEEEEvT0_T1_,"aw",@nobits
	.sectionflags	@""
	.align	16
	.zero		1024


//--------------------- .nv.shared._ZN3cub18CUB_300001_SM_10306detail8for_each13static_kernelINS2_12policy_hub_t12policy_500_tElNS2_12op_wrapper_tIlZZZZZN2at6native36add_out_dense_sparse_compressed_cudaERNS7_6TensorERKS9_SC_RKN3c106ScalarEENKUlvE_clEvENKUlvE10_clEvENKUlvE_clEvENKUlvE0_clEvEUllE_N6thrust24THRUST_300001_SM_1030_NS17counting_iteratorIlNSN_11use_defaultESP_SP_EEEEEEvT0_T1_ --------------------------
	.section	.nv.shared._ZN3cub18CUB_300001_SM_10306detail8for_each13static_kernelINS2_12policy_hub_t12policy_500_tElNS2_12op_wrapper_tIlZZZZZN2at6native36add_out_dense_sparse_compressed_cudaERNS7_6TensorERKS9_SC_RKN3c106ScalarEENKUlvE_clEvENKUlvE10_clEvENKUlvE_clEvENKUlvE0_clEvEUllE_N6thrust24THRUST_300001_SM_1030_NS17counting_iteratorIlNSN_11use_defaultESP_SP_EEEEEEvT0_T1_,"aw",@nobits
	.sectionflags	@""
	.align	16
	.zero		1024


//--------------------- .nv.shared._ZN3cub18CUB_300001_SM_10306detail8for_each13static_kernelINS2_12policy_hub_t12policy_500_tElNS2_12op_wrapper_tIlZZZZZN2at6native36add_out_dense_sparse_compressed_cudaERNS7_6TensorERKS9_SC_RKN3c106ScalarEENKUlvE_clEvENKUlvE10_clEvENKUlvE_clEvENKUlvE_clEvEUllE_N6thrust24THRUST_300001_SM_1030_NS17counting_iteratorIlNSN_11use_defaultESP_SP_EEEEEEvT0_T1_ --------------------------
	.section	.nv.shared._ZN3cub18CUB_300001_SM_10306detail8for_each13static_kernelINS2_12policy_hub_t12policy_500_tElNS2_12op_wrapper_tIlZZZZZN2at6native36add_out_dense_sparse_compressed_cudaERNS7_6TensorERKS9_SC_RKN3c106ScalarEENKUlvE_clEvENKUlvE10_clEvENKUlvE_clEvENKUlvE_clEvEUllE_N6thrust24THRUST_300001_SM_1030_NS17counting_iteratorIlNSN_11use_defaultESP_SP_EEEEEEvT0_T1_,"aw",@nobits
	.sectionflags	@""
	.align	16
	.zero		1024


//--------------------- .nv.shared._ZN3cub18CUB_300001_SM_10306detail8for_each13static_kernelINS2_12policy_hub_t12policy_500_tElNS2_12op_wrapper_tIlZZZZZN2at6native36add_out_dense_sparse_compressed_cudaERNS7_6TensorERKS9_SC_RKN3c106ScalarEENKUlvE_clEvENKUlvE9_clEvENKUlvE_clEvENKUlvE0_clEvEUllE_N6thrust24THRUST_300001_SM_1030_NS17counting_iteratorIlNSN_11use_defaultESP_SP_EEEEEEvT0_T1_ --------------------------
	.section	.nv.shared._ZN3cub18CUB_300001_SM_10306detail8for_each13static_kernelINS2_12policy_hub_t12policy_500_tElNS2_12op_wrapper_tIlZZZZZN2at6native36add_out_dense_sparse_compressed_cudaERNS7_6TensorERKS9_SC_RKN3c106ScalarEENKUlvE_clEvENKUlvE9_clEvENKUlvE_clEvENKUlvE0_clEvEUllE_N6thrust24THRUST_300001_SM_1030_NS17counting_iteratorIlNSN_11use_defaultESP_SP_EEEEEEvT0_T1_,"aw",@nobits
	.sectionflags	@""
	.align	16
	.zero		1024


//--------------------- .nv.shared._ZN3cub18CUB_300001_SM_10306detail8for_each13static_kernelINS2_12policy_hub_t12policy_500_tElNS2_12op_wrapper_tIlZZZZZN2at6native36add_out_dense_sparse_compressed_cudaERNS7_6TensorERKS9_SC_RKN3c106ScalarEENKUlvE_clEvENKUlvE9_clEvENKUlvE_clEvENKUlvE_clEvEUllE_N6thrust24THRUST_300001_SM_1030_NS17counting_iteratorIlNSN_11use_defaultESP_SP_EEEEEEvT0_T1_ --------------------------
	.section	.nv.shared._ZN3cub18CUB_300001_SM_10306detail8for_each13static_kernelINS2_12policy_hub_t12policy_500_tElNS2_12op_wrapper_tIlZZZZZN2at6native36add_out_dense_sparse_compressed_cudaERNS7_6TensorERKS9_SC_RKN3c106ScalarEENKUlvE_clEvENKUlvE9_clEvENKUlvE_clEvENKUlvE_clEvEUllE_N6thrust24THRUST_300001_SM_1030_NS17counting_iteratorIlNSN_11use_defaultESP_SP_EEEEEEvT0_T1_,"aw",@nobits
	.sectionflags	@""
	.align	16
	.zero		1024


//--------------------- .nv.shared._ZN3cub18CUB_300001_SM_10306detail8for_each13static_kernelINS2_12policy_hub_t12policy_500_tElNS2_12op_wrapper_tIlZZZZZN2at6native36add_out_dense_sparse_compressed_cudaERNS7_6TensorERKS9_SC_RKN3c106ScalarEENKUlvE_clEvENKUlvE8_clEvENKUlvE_clEvENKUlvE0_clEvEUllE_N6thrust24THRUST_300001_SM_1030_NS17counting_iteratorIlNSN_11use_defaultESP_SP_EEEEEEvT0_T1_ --------------------------
	.section	.nv.shared._ZN3cub18CUB_300001_SM_10306detail8for_each13static_kernelINS2_12policy_hub_t12policy_500_tElNS2_12op_wrapper_tIlZZZZZN2at6native36add_out_dense_sparse_compressed_cudaERNS7_6TensorERKS9_SC_RKN3c106ScalarEENKUlvE_clEvENKUlvE8_clEvENKUlvE_clEvENKUlvE0_clEvEUllE_N6thrust24THRUST_300001_SM_1030_NS17counting_iteratorIlNSN_11use_defaultESP_SP_EEEEEEvT0_T1_,"aw",@nobits
	.sectionflags	@""
	.align	16
	.zero		1024


//--------------------- .nv.shared._ZN3cub18CUB_300001_SM_10306detail8for_each13static_kernelINS2_12policy_hub_t12policy_500_tElNS2_12op_wrapper_tIlZZZZZN2at6native36add_out_dense_sparse_compressed_cudaERNS7_6TensorERKS9_SC_RKN3c106ScalarEENKUlvE_clEvENKUlvE8_clEvENKUlvE_clEvENKUlvE_clEvEUllE_N6thrust24THRUST_300001_SM_1030_NS17counting_iteratorIlNSN_11use_defaultESP_SP_EEEEEEvT0_T1_ --------------------------
	.section	.nv.shared._ZN3cub18CUB_300001_SM_10306detail8for_each13static_kernelINS2_12policy_hub_t12policy_500_tElNS2_12op_wrapper_tIlZZZZZN2at6native36add_out_dense_sparse_compressed_cudaERNS7_6TensorERKS9_SC_RKN3c106ScalarEENKUlvE_clEvENKUlvE8_clEvENKUlvE_clEvENKUlvE_clEvEUllE_N6thrust24THRUST_300001_SM_1030_NS17counting_iteratorIlNSN_11use_defaultESP_SP_EEEEEEvT0_T1_,"aw",@nobits
	.sectionflags	@""
	.align	16
	.zero		1024


//--------------------- .nv.shared._ZN3cub18CUB_300001_SM_10306detail8for_each13static_kernelINS2_12policy_hub_t12policy_500_tElNS2_12op_wrapper_tIlZZZZZN2at6native36add_out_dense_sparse_compressed_cudaERNS7_6TensorERKS9_SC_RKN3c106ScalarEENKUlvE_clEvENKUlvE7_clEvENKUlvE_clEvENKUlvE0_clEvEUllE_N6thrust24THRUST_300001_SM_1030_NS17counting_iteratorIlNSN_11use_defaultESP_SP_EEEEEEvT0_T1_ --------------------------
	.section	.nv.shared._ZN3cub18CUB_300001_SM_10306detail8for_each13static_kernelINS2_12policy_hub_t12policy_500_tElNS2_12op_wrapper_tIlZZZZZN2at6native36add_out_dense_sparse_compressed_cudaERNS7_6TensorERKS9_SC_RKN3c106ScalarEENKUlvE_clEvENKUlvE7_clEvENKUlvE_clEvENKUlvE0_clEvEUllE_N6thrust24THRUST_300001_SM_1030_NS17counting_iteratorIlNSN_11use_defaultESP_SP_EEEEEEvT0_T1_,"aw",@nobits
	.sectionflags	@""
	.align	16
	.zero		1024


//--------------------- .nv.shared._ZN3cub18CUB_300001_SM_10306detail8for_each13static_kernelINS2_12policy_hub_t12policy_500_tElNS2_12op_wrapper_tIlZZZZZN2at6native36add_out_dense_sparse_compressed_cudaERNS7_6TensorERKS9_SC_RKN3c106ScalarEENKUlvE_clEvENKUlvE7_clEvENKUlvE_clEvENKUlvE_clEvEUllE_N6thrust24THRUST_300001_SM_1030_NS17counting_iteratorIlNSN_11use_defaultESP_SP_EEEEEEvT0_T1_ --------------------------
	.section	.nv.shared._ZN3cub18CUB_300001_SM_10306detail8for_each13static_kernelINS2_12policy_hub_t12policy_500_tElNS2_12op_wrapper_tIlZZZZZN2at6native36add_out_dense_sparse_compressed_cudaERNS7_6TensorERKS9_SC_RKN3c106ScalarEENKUlvE_clEvENKUlvE7_clEvENKUlvE_clEvENKUlvE_clEvEUllE_N6thrust24THRUST_300001_SM_1030_NS17counting_iteratorIlNSN_11use_defaultESP_SP_EEEEEEvT0_T1_,"aw",@nobits
	.sectionflags	@""
	.align	16
	.zero		1024


//--------------------- .nv.shared._ZN3cub18CUB_300001_SM_10306detail8for_each13static_kernelINS2_12policy_hub_t12policy_500_tElNS2_12op_wrapper_tIlZZZZZN2at6native36add_out_dense_sparse_compressed_cudaERNS7_6TensorERKS9_SC_RKN3c106ScalarEENKUlvE_clEvENKUlvE6_clEvENKUlvE_clEvENKUlvE0_clEvEUllE_N6thrust24THRUST_300001_SM_1030_NS17counting_iteratorIlNSN_11use_defaultESP_SP_EEEEEEvT0_T1_ --------------------------
	.section	.nv.shared._ZN3cub18CUB_300001_SM_10306detail8for_each13static_kernelINS2_12policy_hub_t12policy_500_tElNS2_12op_wrapper_tIlZZZZZN2at6native36add_out_dense_sparse_compressed_cudaERNS7_6TensorERKS9_SC_RKN3c106ScalarEENKUlvE_clEvENKUlvE6_clEvENKUlvE_clEvENKUlvE0_clEvEUllE_N6thrust24THRUST_300001_SM_1030_NS17counting_iteratorIlNSN_11use_defaultESP_SP_EEEEEEvT0_T1_,"aw",@nobits
	.sectionflags	@""
	.align	16
	.zero		1024


//--------------------- .nv.shared._ZN3cub18CUB_300001_SM_10306detail8for_each13static_kernelINS2_12policy_hub_t12policy_500_tElNS2_12op_wrapper_tIlZZZZZN2at6native36add_out_dense_sparse_compressed_cudaERNS7_6TensorERKS9_SC_RKN3c106ScalarEENKUlvE_clEvENKUlvE6_clEvENKUlvE_clEvENKUlvE_clEvEUllE_N6thrust24THRUST_300001_SM_1030_NS17counting_iteratorIlNSN_11use_defaultESP_SP_EEEEEEvT0_T1_ --------------------------
	.section	.nv.shared._ZN3cub18CUB_300001_SM_10306detail8for_each13static_kernelINS2_12policy_hub_t12policy_500_tElNS2_12op_wrapper_tIlZZZZZN2at6native36add_out_dense_sparse_compressed_cudaERNS7_6TensorERKS9_SC_RKN3c106ScalarEENKUlvE_clEvENKUlvE6_clEvENKUlvE_clEvENKUlvE_clEvEUllE_N6thrust24THRUST_300001_SM_1030_NS17counting_iteratorIlNSN_11use_defaultESP_SP_EEEEEEvT0_T1_,"aw",@nobits
	.sectionflags	@""
	.align	16
	.zero		1024


//--------------------- .nv.shared._ZN3cub18CUB_300001_SM_10306detail8for_each13static_kernelINS2_12policy_hub_t12policy_500_tElNS2_12op_wrapper_tIlZZZZZN2at6native36add_out_dense_sparse_compressed_cudaERNS7_6TensorERKS9_SC_RKN3c106ScalarEENKUlvE_clEvENKUlvE5_clEvENKUlvE_clEvENKUlvE0_clEvEUllE_N6thrust24THRUST_300001_SM_1030_NS17counting_iteratorIlNSN_11use_defaultESP_SP_EEEEEEvT0_T1_ --------------------------
	.section	.nv.shared._ZN3cub18CUB_300001_SM_10306detail8for_each13static_kernelINS2_12policy_hub_t12policy_500_tElNS2_12op_wrapper_tIlZZZZZN2at6native36add_out_dense_sparse_compressed_cudaERNS7_6TensorERKS9_SC_RKN3c106ScalarEENKUlvE_clEvENKUlvE5_clEvENKUlvE_clEvENKUlvE0_clEvEUllE_N6thrust24THRUST_300001_SM_1030_NS17counting_iteratorIlNSN_11use_defaultESP_SP_EEEEEEvT0_T1_,"aw",@nobits
	.sectionflags	@""
	.align	16
	.zero		1024


//--------------------- .nv.shared._ZN3cub18CUB_300001_SM_10306detail8for_each13static_kernelINS2_12policy_hub_t12policy_500_tElNS2_12op_wrapper_tIlZZZZZN2at6native36add_out_dense_sparse_compressed_cudaERNS7_6TensorERKS9_SC_RKN3c106ScalarEENKUlvE_clEvENKUlvE5_clEvENKUlvE_clEvENKUlvE_clEvEUllE_N6thrust24THRUST_300001_SM_1030_NS17counting_iteratorIlNSN_11use_defaultESP_SP_EEEEEEvT0_T1_ --------------------------
	.section	.nv.shared._ZN3cub18CUB_300001_SM_10306detail8for_each13static_kernelINS2_12policy_hub_t12policy_500_tElNS2_12op_wrapper_tIlZZZZZN2at6native36add_out_dense_sparse_compressed_cudaERNS7_6TensorERKS9_SC_RKN3c106ScalarEENKUlvE_clEvENKUlvE5_clEvENKUlvE_clEvENKUlvE_clEvEUllE_N6thrust24THRUST_300001_SM_1030_NS17counting_iteratorIlNSN_11use_defaultESP_SP_EEEEEEvT0_T1_,"aw",@nobits
	.sectionflags	@""
	.align	16
	.zero		1024


//--------------------- .nv.shared._ZN3cub18CUB_300001_SM_10306detail8for_each13static_kernelINS2_12policy_hub_t12policy_500_tElNS2_12op_wrapper_tIlZZZZZN2at6native36add_out_dense_sparse_compressed_cudaERNS7_6TensorERKS9_SC_RKN3c106ScalarEENKUlvE_clEvENKUlvE4_clEvENKUlvE_clEvENKUlvE0_clEvEUllE_N6thrust24THRUST_300001_SM_1030_NS17counting_iteratorIlNSN_11use_defaultESP_SP_EEEEEEvT0_T1_ --------------------------
	.section	.nv.shared._ZN3cub18CUB_300001_SM_10306detail8for_each13static_kernelINS2_12policy_hub_t12policy_500_tElNS2_12op_wrapper_tIlZZZZZN2at6native36add_out_dense_sparse_compressed_cudaERNS7_6TensorERKS9_SC_RKN3c106ScalarEENKUlvE_clEvENKUlvE4_clEvENKUlvE_clEvENKUlvE0_clEvEUllE_N6thrust24THRUST_300001_SM_1030_NS17counting_iteratorIlNSN_11use_defaultESP_SP_EEEEEEvT0_T1_,"aw",@nobits
	.sectionflags	@""
	.align	16
	.zero		1024


//--------------------- .nv.shared._ZN3cub18CUB_300001_SM_10306detail8for_each13static_kernelINS2_12policy_hub_t12policy_500_tElNS2_12op_wrapper_tIlZZZZZN2at6native36add_out_dense_sparse_compressed_cudaERNS7_6TensorERKS9_SC_RKN3c106ScalarEENKUlvE_clEvENKUlvE4_clEvENKUlvE_clEvENKUlvE_clEvEUllE_N6thrust24THRUST_300001_SM_1030_NS17counting_iteratorIlNSN_11use_defaultESP_SP_EEEEEEvT0_T1_ --------------------------
	.section	.nv.shared._ZN3cub18CUB_300001_SM_10306detail8for_each13static_kernelINS2_12policy_hub_t12policy_500_tElNS2_12op_wrapper_tIlZZZZZN2at6native36add_out_dense_sparse_compressed_cudaERNS7_6TensorERKS9_SC_RKN3c106ScalarEENKUlvE_clEvENKUlvE4_clEvENKUlvE_clEvENKUlvE_clEvEUllE_N6thrust24THRUST_300001_SM_1030_NS17counting_iteratorIlNSN_11use_defaultESP_SP_EEEEEEvT0_T1_,"aw",@nobits
	.sectionflags	@""
	.align	16
	.zero		1024


//--------------------- .nv.shared._ZN3cub18CUB_300001_SM_10306detail8for_each13static_kernelINS2_12policy_hub_t12policy_500_tElNS2_12op_wrapper_tIlZZZZZN2at6native36add_out_dense_sparse_compressed_cudaERNS7_6TensorERKS9_SC_RKN3c106ScalarEENKUlvE_clEvENKUlvE3_clEvENKUlvE_clEvENKUlvE0_clEvEUllE_N6thrust24THRUST_300001_SM_1030_NS17counting_iteratorIlNSN_11use_defaultESP_SP_EEEEEEvT0_T1_ --------------------------
	.section	.nv.shared._ZN3cub18CUB_300001_SM_10306detail8for_each13static_kernelINS2_12policy_hub_t12policy_500_tElNS2_12op_wrapper_tIlZZZZZN2at6native36add_out_dense_sparse_compressed_cudaERNS7_6TensorERKS9_SC_RKN3c106ScalarEENKUlvE_clEvENKUlvE3_clEvENKUlvE_clEvENKUlvE0_clEvEUllE_N6thrust24THRUST_300001_SM_1030_NS17counting_iteratorIlNSN_11use_defaultESP_SP_EEEEEEvT0_T1_,"aw",@nobits
	.sectionflags	@""
	.align	16
	.zero		1024


//--------------------- .nv.shared._ZN3cub18CUB_300001_SM_10306detail8for_each13static_kernelINS2_12policy_hub_t12policy_500_tElNS2_12op_wrapper_tIlZZZZZN2at6native36add_out_dense_sparse_compressed_cudaERNS7_6TensorERKS9_SC_RKN3c106ScalarEENKUlvE_clEvENKUlvE3_clEvENKUlvE_clEvENKUlvE_clEvEUllE_N6thrust24THRUST_300001_SM_1030_NS17counting_iteratorIlNSN_11use_defaultESP_SP_EEEEEEvT0_T1_ --------------------------
	.section	.nv.shared._ZN3cub18CUB_300001_SM_10306detail8for_each13static_kernelINS2_12policy_hub_t12policy_500_tElNS2_12op_wrapper_tIlZZZZZN2at6native36add_out_dense_sparse_compressed_cudaERNS7_6TensorERKS9_SC_RKN3c106ScalarEENKUlvE_clEvENKUlvE3_clEvENKUlvE_clEvENKUlvE_clEvEUllE_N6thrust24THRUST_300001_SM_1030_NS17counting_iteratorIlNSN_11use_defaultESP_SP_EEEEEEvT0_T1_,"aw",@nobits
	.sectionflags	@""
	.align	16
	.zero		1024


//--------------------- .nv.shared._ZN3cub18CUB_300001_SM_10306detail8for_each13static_kernelINS2_12policy_hub_t12policy_500_tElNS2_12op_wrapper_tIlZZZZZN2at6native36add_out_dense_sparse_compressed_cudaERNS7_6TensorERKS9_SC_RKN3c106ScalarEENKUlvE_clEvENKUlvE2_clEvENKUlvE_clEvENKUlvE0_clEvEUllE_N6thrust24THRUST_300001_SM_1030_NS17counting_iteratorIlNSN_11use_defaultESP_SP_EEEEEEvT0_T1_ --------------------------
	.section	.nv.shared._ZN3cub18CUB_300001_SM_10306detail8for_each13static_kernelINS2_12policy_hub_t12policy_500_tElNS2_12op_wrapper_tIlZZZZZN2at6native36add_out_dense_sparse_compressed_cudaERNS7_6TensorERKS9_SC_RKN3c106ScalarEENKUlvE_clEvENKUlvE2_clEvENKUlvE_clEvENKUlvE0_clEvEUllE_N6thrust24THRUST_300001_SM_1030_NS17counting_iteratorIlNSN_11use_defaultESP_SP_EEEEEEvT0_T1_,"aw",@nobits
	.sectionflags	@""
	.align	16
	.zero		1024


//--------------------- .nv.shared._ZN3cub18CUB_300001_SM_10306detail8for_each13static_kernelINS2_12policy_hub_t12policy_500_tElNS2_12op_wrapper_tIlZZZZZN2at6native36add_out_dense_sparse_compressed_cudaERNS7_6TensorERKS9_SC_RKN3c106ScalarEENKUlvE_clEvENKUlvE2_clEvENKUlvE_clEvENKUlvE_clEvEUllE_N6thrust24THRUST_300001_SM_1030_NS17counting_iteratorIlNSN_11use_defaultESP_SP_EEEEEEvT0_T1_ --------------------------
	.section	.nv.shared._ZN3cub18CUB_300001_SM_10306detail8for_each13static_kernelINS2_12policy_hub_t12policy_500_tElNS2_12op_wrapper_tIlZZZZZN2at6native36add_out_dense_sparse_compressed_cudaERNS7_6TensorERKS9_SC_RKN3c106ScalarEENKUlvE_clEvENKUlvE2_clEvENKUlvE_clEvENKUlvE_clEvEUllE_N6thrust24THRUST_300001_SM_1030_NS17counting_iteratorIlNSN_11use_defaultESP_SP_EEEEEEvT0_T1_,"aw",@nobits
	.sectionflags	@""
	.align	16
	.zero		1024


//--------------------- .nv.shared._ZN3cub18CUB_300001_SM_10306detail8for_each13static_kernelINS2_12policy_hub_t12policy_500_tElNS2_12op_wrapper_tIlZZZZZN2at6native36add_out_dense_sparse_compressed_cudaERNS7_6TensorERKS9_SC_RKN3c106ScalarEENKUlvE_clEvENKUlvE1_clEvENKUlvE_clEvENKUlvE0_clEvEUllE_N6thrust24THRUST_300001_SM_1030_NS17counting_iteratorIlNSN_11use_defaultESP_SP_EEEEEEvT0_T1_ --------------------------
	.section	.nv.shared._ZN3cub18CUB_300001_SM_10306detail8for_each13static_kernelINS2_12policy_hub_t12policy_500_tElNS2_12op_wrapper_tIlZZZZZN2at6native36add_out_dense_sparse_compressed_cudaERNS7_6TensorERKS9_SC_RKN3c106ScalarEENKUlvE_clEvENKUlvE1_clEvENKUlvE_clEvENKUlvE0_clEvEUllE_N6thrust24THRUST_300001_SM_1030_NS17counting_iteratorIlNSN_11use_defaultESP_SP_EEEEEEvT0_T1_,"aw",@nobits
	.sectionflags	@""
	.align	16
	.zero		1024


//--------------------- .nv.shared._ZN3cub18CUB_300001_SM_10306detail8for_each13static_kernelINS2_12policy_hub_t12policy_500_tElNS2_12op_wrapper_tIlZZZZZN2at6native36add_out_dense_sparse_compressed_cudaERNS7_6TensorERKS9_SC_RKN3c106ScalarEENKUlvE_clEvENKUlvE1_clEvENKUlvE_clEvENKUlvE_clEvEUllE_N6thrust24THRUST_300001_SM_1030_NS17counting_iteratorIlNSN_11use_defaultESP_SP_EEEEEEvT0_T1_ --------------------------
	.section	.nv.shared._ZN3cub18CUB_300001_SM_10306detail8for_each13static_kernelINS2_12policy_hub_t12policy_500_tElNS2_12op_wrapper_tIlZZZZZN2at6native36add_out_dense_sparse_compressed_cudaERNS7_6TensorERKS9_SC_RKN3c106ScalarEENKUlvE_clEvENKUlvE1_clEvENKUlvE_clEvENKUlvE_clEvEUllE_N6thrust24THRUST_300001_SM_1030_NS17counting_iteratorIlNSN_11use_defaultESP_SP_EEEEEEvT0_T1_,"aw",@nobits
	.sectionflags	@""
	.align	16
	.zero		1024


//--------------------- .nv.shared._ZN3cub18CUB_300001_SM_10306detail8for_each13static_kernelINS2_12policy_hub_t12policy_500_tElNS2_12op_wrapper_tIlZZZZZN2at6native36add_out_dense_sparse_compressed_cudaERNS7_6TensorERKS9_SC_RKN3c106ScalarEENKUlvE_clEvENKUlvE0_clEvENKUlvE_clEvENKUlvE0_clEvEUllE_N6thrust24THRUST_300001_SM_1030_NS17counting_iteratorIlNSN_11use_defaultESP_SP_EEEEEEvT0_T1_ --------------------------
	.section	.nv.shared._ZN3cub18CUB_300001_SM_10306detail8for_each13static_kernelINS2_12policy_hub_t12policy_500_tElNS2_12op_wrapper_tIlZZZZZN2at6native36add_out_dense_sparse_compressed_cudaERNS7_6TensorERKS9_SC_RKN3c106ScalarEENKUlvE_clEvENKUlvE0_clEvENKUlvE_clEvENKUlvE0_clEvEUllE_N6thrust24THRUST_300001_SM_1030_NS17counting_iteratorIlNSN_11use_defaultESP_SP_EEEEEEvT0_T1_,"aw",@nobits
	.sectionflags	@""
	.align	16
	.zero		1024


//--------------------- .nv.shared._ZN3cub18CUB_300001_SM_10306detail8for_each13static_kernelINS2_12policy_hub_t12policy_500_tElNS2_12op_wrapper_tIlZZZZZN2at6native36add_out_dense_sparse_compressed_cudaERNS7_6TensorERKS9_SC_RKN3c106ScalarEENKUlvE_clEvENKUlvE0_clEvENKUlvE_clEvENKUlvE_clEvEUllE_N6thrust24THRUST_300001_SM_1030_NS17counting_iteratorIlNSN_11use_defaultESP_SP_EEEEEEvT0_T1_ --------------------------
	.section	.nv.shared._ZN3cub18CUB_300001_SM_10306detail8for_each13static_kernelINS2_12policy_hub_t12policy_500_tElNS2_12op_wrapper_tIlZZZZZN2at6native36add_out_dense_sparse_compressed_cudaERNS7_6TensorERKS9_SC_RKN3c106ScalarEENKUlvE_clEvENKUlvE0_clEvENKUlvE_clEvENKUlvE_clEvEUllE_N6thrust24THRUST_300001_SM_1030_NS17counting_iteratorIlNSN_11use_defaultESP_SP_EEEEEEvT0_T1_,"aw",@nobits
	.sectionflags	@""
	.align	16
	.zero		1024


//--------------------- .nv.shared._ZN3cub18CUB_300001_SM_10306detail8for_each13static_kernelINS2_12policy_hub_t12policy_500_tElNS2_12op_wrapper_tIlZZZZZN2at6native36add_out_dense_sparse_compressed_cudaERNS7_6TensorERKS9_SC_RKN3c106ScalarEENKUlvE_clEvENKUlvE_clEvENKUlvE_clEvENKUlvE0_clEvEUllE_N6thrust24THRUST_300001_SM_1030_NS17counting_iteratorIlNSN_11use_defaultESP_SP_EEEEEEvT0_T1_ --------------------------
	.section	.nv.shared._ZN3cub18CUB_300001_SM_10306detail8for_each13static_kernelINS2_12policy_hub_t12policy_500_tElNS2_12op_wrapper_tIlZZZZZN2at6native36add_out_dense_sparse_compressed_cudaERNS7_6TensorERKS9_SC_RKN3c106ScalarEENKUlvE_clEvENKUlvE_clEvENKUlvE_clEvENKUlvE0_clEvEUllE_N6thrust24THRUST_300001_SM_1030_NS17counting_iteratorIlNSN_11use_defaultESP_SP_EEEEEEvT0_T1_,"aw",@nobits
	.sectionflags	@""
	.align	16
	.zero		1024


//--------------------- .nv.shared._ZN3cub18CUB_300001_SM_10306detail8for_each13static_kernelINS2_12policy_hub_t12policy_500_tElNS2_12op_wrapper_tIlZZZZZN2at6native36add_out_dense_sparse_compressed_cudaERNS7_6TensorERKS9_SC_RKN3c106ScalarEENKUlvE_clEvENKUlvE_clEvENKUlvE_clEvENKUlvE_clEvEUllE_N6thrust24THRUST_300001_SM_1030_NS17counting_iteratorIlNSN_11use_defaultESP_SP_EEEEEEvT0_T1_ --------------------------
	.section	.nv.shared._ZN3cub18CUB_300001_SM_10306detail8for_each13static_kernelINS2_12policy_hub_t12policy_500_tElNS2_12op_wrapper_tIlZZZZZN2at6native36add_out_dense_sparse_compressed_cudaERNS7_6TensorERKS9_SC_RKN3c106ScalarEENKUlvE_clEvENKUlvE_clEvENKUlvE_clEvENKUlvE_clEvEUllE_N6thrust24THRUST_300001_SM_1030_NS17counting_iteratorIlNSN_11use_defaultESP_SP_EEEEEEvT0_T1_,"aw",@nobits
	.sectionflags	@""
	.align	16
	.zero		1024


//--------------------- .nv.shared._ZN3cub18CUB_300001_SM_10306detail11EmptyKernelIvEEvv --------------------------
	.section	.nv.shared._ZN3cub18CUB_300001_SM_10306detail11EmptyKernelIvEEvv,"aw",@nobits
	.sectionflags	@""
	.align	16
	.zero		1024


//--------------------- .nv.shared._ZN2at6native55_GLOBAL__N__0955718d_22_SparseCsrTensorMath_cu_868dd54534reduce_sparse_csr_dim1_cuda_kernelIN3c108BFloat16ElNS1_14ReductionMulOpIS4_EEfEEvPT2_PKT_PKT0_SE_lT1_ --------------------------
	.section	.nv.shared._ZN2at6native55_GLOBAL__N__0955718d_22_SparseCsrTensorMath_cu_868dd54534reduce_sparse_csr_dim1_cuda_kernelIN3c108BFloat16ElNS1_14ReductionMulOpIS4_EEfEEvPT2_PKT_PKT0_SE_lT1_,"aw",@nobits
	.sectionflags	@""
	.align	16
	.zero		1024


//--------------------- .nv.shared._ZN2at6native55_GLOBAL__N__0955718d_22_SparseCsrTensorMath_cu_868dd54534reduce_sparse_csr_dim1_cuda_kernelIN3c108BFloat16EiNS1_14ReductionMulOpIS4_EEfEEvPT2_PKT_PKT0_SE_lT1_ --------------------------
	.section	.nv.shared._ZN2at6native55_GLOBAL__N__0955718d_22_SparseCsrTensorMath_cu_868dd54534reduce_sparse_csr_dim1_cuda_kernelIN3c108BFloat16EiNS1_14ReductionMulOpIS4_EEfEEvPT2_PKT_PKT0_SE_lT1_,"aw",@nobits
	.sectionflags	@""
	.align	16
	.zero		1024


//--------------------- .nv.shared._ZN2at6native55_GLOBAL__N__0955718d_22_SparseCsrTensorMath_cu_868dd54534reduce_sparse_csr_dim0_cuda_kernelIN3c108BFloat16ElNS1_14ReductionMulOpIS4_EEfEEvPT2_PKT0_lPKT_SB_lT1_ --------------------------
	.section	.nv.shared._ZN2at6native55_GLOBAL__N__0955718d_22_SparseCsrTensorMath_cu_868dd54534reduce_sparse_csr_dim0_cuda_kernelIN3c108BFloat16ElNS1_14ReductionMulOpIS4_EEfEEvPT2_PKT0_lPKT_SB_lT1_,"aw",@nobits
	.sectionflags	@""
	.align	16
	.zero		1024


//--------------------- .nv.shared._ZN2at6native55_GLOBAL__N__0955718d_22_SparseCsrTensorMath_cu_868dd54534reduce_sparse_csr_dim0_cuda_kernelIN3c108BFloat16EiNS1_14ReductionMulOpIS4_EEfEEvPT2_PKT0_lPKT_SB_lT1_ --------------------------
	.section	.nv.shared._ZN2at6native55_GLOBAL__N__0955718d_22_SparseCsrTensorMath_cu_868dd54534reduce_sparse_csr_dim0_cuda_kernelIN3c108BFloat16EiNS1_14ReductionMulOpIS4_EEfEEvPT2_PKT0_lPKT_SB_lT1_,"aw",@nobits
	.sectionflags	@""
	.align	16
	.zero		1024


//--------------------- .nv.shared._ZN2at6native55_GLOBAL__N__0955718d_22_SparseCsrTensorMath_cu_868dd54534reduce_sparse_csr_dim1_cuda_kernelIN3c104HalfElNS1_14ReductionMulOpIS4_EEfEEvPT2_PKT_PKT0_SE_lT1_ --------------------------
	.section	.nv.shared._ZN2at6native55_GLOBAL__N__0955718d_22_SparseCsrTensorMath_cu_868dd54534reduce_sparse_csr_dim1_cuda_kernelIN3c104HalfElNS1_14ReductionMulOpIS4_EEfEEvPT2_PKT_PKT0_SE_lT1_,"aw",@nobits
	.sectionflags	@""
	.align	16
	.zero		1024


//--------------------- .nv.shared._ZN2at6native55_GLOBAL__N__0955718d_22_SparseCsrTensorMath_cu_868dd54534reduce_sparse_csr_dim1_cuda_kernelIN3c104HalfEiNS1_14ReductionMulOpIS4_EEfEEvPT2_PKT_PKT0_SE_lT1_ --------------------------
	.section	.nv.shared._ZN2at6native55_GLOBAL__N__0955718d_22_SparseCsrTensorMath_cu_868dd54534reduce_sparse_csr_dim1_cuda_kernelIN3c104HalfEiNS1_14ReductionMulOpIS4_EEfEEvPT2_PKT_PKT0_SE_lT1_,"aw",@nobits
	.sectionflags	@""
	.align	16
	.zero		1024


//--------------------- .nv.shared._ZN2at6native55_GLOBAL__N__0955718d_22_SparseCsrTensorMath_cu_868dd54534reduce_sparse_csr_dim0_cuda_kernelIN3c104HalfElNS1_14ReductionMulOpIS4_EEfEEvPT2_PKT0_lPKT_SB_lT1_ --------------------------
	.section	.nv.shared._ZN2at6native55_GLOBAL__N__0955718d_22_SparseCsrTensorMath_cu_868dd54534reduce_sparse_csr_dim0_cuda_kernelIN3c104HalfElNS1_14ReductionMulOpIS4_EEfEEvPT2_PKT0_lPKT_SB_lT1_,"aw",@nobits
	.sectionflags	@""
	.align	16
	.zero		1024


//--------------------- .nv.shared._ZN2at6native55_GLOBAL__N__0955718d_22_SparseCsrTensorMath_cu_868dd54534reduce_sparse_csr_dim0_cuda_kernelIN3c104HalfEiNS1_14ReductionMulOpIS4_EEfEEvPT2_PKT0_lPKT_SB_lT1_ --------------------------
	.section	.nv.shared._ZN2at6native55_GLOBAL__N__0955718d_22_SparseCsrTensorMath_cu_868dd54534reduce_sparse_csr_dim0_cuda_kernelIN3c104HalfEiNS1_14ReductionMulOpIS4_EEfEEvPT2_PKT0_lPKT_SB_lT1_,"aw",@nobits
	.sectionflags	@""
	.align	16
	.zero		1024


//--------------------- .nv.shared._ZN2at6native55_GLOBAL__N__0955718d_22_SparseCsrTensorMath_cu_868dd54534reduce_sparse_csr_dim1_cuda_kernelIN3c107complexIfEElNS1_14ReductionMulOpIS5_EES5_EEvPT2_PKT_PKT0_SF_lT1_ --------------------------
	.section	.nv.shared._ZN2at6native55_GLOBAL__N__0955718d_22_SparseCsrTensorMath_cu_868dd54534reduce_sparse_csr_dim1_cuda_kernelIN3c107complexIfEElNS1_14ReductionMulOpIS5_EES5_EEvPT2_PKT_PKT0_SF_lT1_,"aw",@nobits
	.sectionflags	@""
	.align	16
	.zero		1024


//--------------------- .nv.shared._ZN2at6native55_GLOBAL__N__0955718d_22_SparseCsrTensorMath_cu_868dd54534reduce_sparse_csr_dim1_cuda_kernelIN3c107complexIfEEiNS1_14ReductionMulOpIS5_EES5_EEvPT2_PKT_PKT0_SF_lT1_ --------------------------
	.section	.nv.shared._ZN2at6native55_GLOBAL__N__0955718d_22_SparseCsrTensorMath_cu_868dd54534reduce_sparse_csr_dim1_cuda_kernelIN3c107complexIfEEiNS1_14ReductionMulOpIS5_EES5_EEvPT2_PKT_PKT0_SF_lT1_,"aw",@nobits
	.sectionflags	@""
	.align	16
	.zero		1024


//--------------------- .nv.shared._ZN2at6native55_GLOBAL__N__0955718d_22_SparseCsrTensorMath_cu_868dd54534reduce_sparse_csr_dim0_cuda_kernelIN3c107complexIfEElNS1_14ReductionMulOpIS5_EES5_EEvPT2_PKT0_lPKT_SC_lT1_ --------------------------
	.section	.nv.shared._ZN2at6native55_GLOBAL__N__0955718d_22_SparseCsrTensorMath_cu_868dd54534reduce_sparse_csr_dim0_cuda_kernelIN3c107complexIfEElNS1_14ReductionMulOpIS5_EES5_EEvPT2_PKT0_lPKT_SC_lT1_,"aw",@nobits
	.sectionflags	@""
	.align	16
	.zero		1024


//--------------------- .nv.shared._ZN2at6native55_GLOBAL__N__0955718d_22_SparseCsrTensorMath_cu_868dd54534reduce_sparse_csr_dim0_cuda_kernelIN3c107complexIfEEiNS1_14ReductionMulOpIS5_EES5_EEvPT2_PKT0_lPKT_SC_lT1_ --------------------------
	.section	.nv.shared._ZN2at6native55_GLOBAL__N__0955718d_22_SparseCsrTensorMath_cu_868dd54534reduce_sparse_csr_dim0_cuda_kernelIN3c107complexIfEEiNS1_14ReductionMulOpIS5_EES5_EEvPT2_PKT0_lPKT_SC_lT1_,"aw",@nobits
	.sectionflags	@""
	.align	16
	.zero		1024


//--------------------- .nv.shared._ZN2at6native55_GLOBAL__N__0955718d_22_SparseCsrTensorMath_cu_868dd54534reduce_sparse_csr_dim1_cuda_kernelIN3c107complexIdEElNS1_14ReductionMulOpIS5_EES5_EEvPT2_PKT_PKT0_SF_lT1_ --------------------------
	.section	.nv.shared._ZN2at6native55_GLOBAL__N__0955718d_22_SparseCsrTensorMath_cu_868dd54534reduce_sparse_csr_dim1_cuda_kernelIN3c107complexIdEElNS1_14ReductionMulOpIS5_EES5_EEvPT2_PKT_PKT0_SF_lT1_,"aw",@nobits
	.sectionflags	@""
	.align	16
	.zero		1024


//--------------------- .nv.shared._ZN2at6native55_GLOBAL__N__0955718d_22_SparseCsrTensorMath_cu_868dd54534reduce_sparse_csr_dim1_cuda_kernelIN3c107complexIdEEiNS1_14ReductionMulOpIS5_EES5_EEvPT2_PKT_PKT0_SF_lT1_ --------------------------
	.section	.nv.shared._ZN2at6native55_GLOBAL__N__0955718d_22_SparseCsrTensorMath_cu_868dd54534reduce_sparse_csr_dim1_cuda_kernelIN3c107complexIdEEiNS1_14ReductionMulOpIS5_EES5_EEvPT2_PKT_PKT0_SF_lT1_,"aw",@nobits
	.sectionflags	@""
	.align	16
	.zero		1024


//--------------------- .nv.shared._ZN2at6native55_GLOBAL__N__0955718d_22_SparseCsrTensorMath_cu_868dd54534reduce_sparse_csr_dim0_cuda_kernelIN3c107complexIdEElNS1_14ReductionMulOpIS5_EES5_EEvPT2_PKT0_lPKT_SC_lT1_ --------------------------
	.section	.nv.shared._ZN2at6native55_GLOBAL__N__0955718d_22_SparseCsrTensorMath_cu_868dd54534reduce_sparse_csr_dim0_cuda_kernelIN3c107complexIdEElNS1_14ReductionMulOpIS5_EES5_EEvPT2_PKT0_lPKT_SC_lT1_,"aw",@nobits
	.sectionflags	@""
	.align	16
	.zero		1024


//--------------------- .nv.shared._ZN2at6native55_GLOBAL__N__0955718d_22_SparseCsrTensorMath_cu_868dd54534reduce_sparse_csr_dim0_cuda_kernelIN3c107complexIdEEiNS1_14ReductionMulOpIS5_EES5_EEvPT2_PKT0_lPKT_SC_lT1_ --------------------------
	.section	.nv.shared._ZN2at6native55_GLOBAL__N__0955718d_22_SparseCsrTensorMath_cu_868dd54534reduce_sparse_csr_dim0_cuda_kernelIN3c107complexIdEEiNS1_14ReductionMulOpIS5_EES5_EEvPT2_PKT0_lPKT_SC_lT1_,"aw",@nobits
	.sectionflags	@""
	.align	16
	.zero		1024


//--------------------- .nv.shared._ZN2at6native55_GLOBAL__N__0955718d_22_SparseCsrTensorMath_cu_868dd54534reduce_sparse_csr_dim1_cuda_kernelIflNS1_14ReductionMulOpIfEEfEEvPT2_PKT_PKT0_SC_lT1_ --------------------------
	.section	.nv.shared._ZN2at6native55_GLOBAL__N__0955718d_22_SparseCsrTensorMath_cu_868dd54534reduce_sparse_csr_dim1_cuda_kernelIflNS1_14ReductionMulOpIfEEfEEvPT2_PKT_PKT0_SC_lT1_,"aw",@nobits
	.sectionflags	@""
	.align	16
	.zero		1024


//--------------------- .nv.shared._ZN2at6native55_GLOBAL__N__0955718d_22_SparseCsrTensorMath_cu_868dd54534reduce_sparse_csr_dim1_cuda_kernelIfiNS1_14ReductionMulOpIfEEfEEvPT2_PKT_PKT0_SC_lT1_ --------------------------
	.section	.nv.shared._ZN2at6native55_GLOBAL__N__0955718d_22_SparseCsrTensorMath_cu_868dd54534reduce_sparse_csr_dim1_cuda_kernelIfiNS1_14ReductionMulOpIfEEfEEvPT2_PKT_PKT0_SC_lT1_,"aw",@nobits
	.sectionflags	@""
	.align	16
	.zero		1024


//--------------------- .nv.shared._ZN2at6native55_GLOBAL__N__0955718d_22_SparseCsrTensorMath_cu_868dd54534reduce_sparse_csr_dim0_cuda_kernelIflNS1_14ReductionMulOpIfEEfEEvPT2_PKT0_lPKT_S9_lT1_ --------------------------
	.section	.nv.shared._ZN2at6native55_GLOBAL__N__0955718d_22_SparseCsrTensorMath_cu_868dd54534reduce_sparse_csr_dim0_cuda_kernelIflNS1_14ReductionMulOpIfEEfEEvPT2_PKT0_lPKT_S9_lT1_,"aw",@nobits
	.sectionflags	@""
	.align	16
	.zero		1024


//--------------------- .nv.shared._ZN2at6native55_GLOBAL__N__0955718d_22_SparseCsrTensorMath_cu_868dd54534reduce_sparse_csr_dim0_cuda_kernelIfiNS1_14ReductionMulOpIfEEfEEvPT2_PKT0_lPKT_S9_lT1_ --------------------------
	.section	.nv.shared._ZN2at6native55_GLOBAL__N__0955718d_22_SparseCsrTensorMath_cu_868dd54534reduce_sparse_csr_dim0_cuda_kernelIfiNS1_14ReductionMulOpIfEEfEEvPT2_PKT0_lPKT_S9_lT1_,"aw",@nobits
	.sectionflags	@""
	.align	16
	.zero		1024


//--------------------- .nv.shared._ZN2at6native55_GLOBAL__N__0955718d_22_SparseCsrTensorMath_cu_868dd54534reduce_sparse_csr_dim1_cuda_kernelIdlNS1_14ReductionMulOpIdEEdEEvPT2_PKT_PKT0_SC_lT1_ --------------------------
	.section	.nv.shared._ZN2at6native55_GLOBAL__N__0955718d_22_SparseCsrTensorMath_cu_868dd54534reduce_sparse_csr_dim1_cuda_kernelIdlNS1_14ReductionMulOpIdEEdEEvPT2_PKT_PKT0_SC_lT1_,"aw",@nobits
	.sectionflags	@""
	.align	16
	.zero		1024


//--------------------- .nv.shared._ZN2at6native55_GLOBAL__N__0955718d_22_SparseCsrTensorMath_cu_868dd54534reduce_sparse_csr_dim1_cuda_kernelIdiNS1_14ReductionMulOpIdEEdEEvPT2_PKT_PKT0_SC_lT1_ --------------------------
	.section	.nv.shared._ZN2at6native55_GLOBAL__N__0955718d_22_SparseCsrTensorMath_cu_868dd54534reduce_sparse_csr_dim1_cuda_kernelIdiNS1_14ReductionMulOpIdEEdEEvPT2_PKT_PKT0_SC_lT1_,"aw",@nobits
	.sectionflags	@""
	.align	16
	.zero		1024


//--------------------- .nv.shared._ZN2at6native55_GLOBAL__N__0955718d_22_SparseCsrTensorMath_cu_868dd54534reduce_sparse_csr_dim0_cuda_kernelIdlNS1_14ReductionMulOpIdEEdEEvPT2_PKT0_lPKT_S9_lT1_ --------------------------
	.section	.nv.shared._ZN2at6native55_GLOBAL__N__0955718d_22_SparseCsrTensorMath_cu_868dd54534reduce_sparse_csr_dim0_cuda_kernelIdlNS1_14ReductionMulOpIdEEdEEvPT2_PKT0_lPKT_S9_lT1_,"aw",@nobits
	.sectionflags	@""
	.align	16
	.zero		1024


//--------------------- .nv.shared._ZN2at6native55_GLOBAL__N__0955718d_22_SparseCsrTensorMath_cu_868dd54534reduce_sparse_csr_dim0_cuda_kernelIdiNS1_14ReductionMulOpIdEEdEEvPT2_PKT0_lPKT_S9_lT1_ --------------------------
	.section	.nv.shared._ZN2at6native55_GLOBAL__N__0955718d_22_SparseCsrTensorMath_cu_868dd54534reduce_sparse_csr_dim0_cuda_kernelIdiNS1_14ReductionMulOpIdEEdEEvPT2_PKT0_lPKT_S9_lT1_,"aw",@nobits
	.sectionflags	@""
	.align	16
	.zero		1024


//--------------------- .nv.shared._ZN2at6native55_GLOBAL__N__0955718d_22_SparseCsrTensorMath_cu_868dd54534reduce_sparse_csr_dim1_cuda_kernelIslNS1_14ReductionMulOpIsEElEEvPT2_PKT_PKT0_SC_lT1_ --------------------------
	.section	.nv.shared._ZN2at6native55_GLOBAL__N__0955718d_22_SparseCsrTensorMath_cu_868dd54534reduce_sparse_csr_dim1_cuda_kernelIslNS1_14ReductionMulOpIsEElEEvPT2_PKT_PKT0_SC_lT1_,"aw",@nobits
	.sectionflags	@""
	.align	16
	.zero		1024


//--------------------- .nv.shared._ZN2at6native55_GLOBAL__N__0955718d_22_SparseCsrTensorMath_cu_868dd54534reduce_sparse_csr_dim1_cuda_kernelIsiNS1_14ReductionMulOpIsEElEEvPT2_PKT_PKT0_SC_lT1_ --------------------------
	.section	.nv.shared._ZN2at6native55_GLOBAL__N__0955718d_22_SparseCsrTensorMath_cu_868dd54534reduce_sparse_csr_dim1_cuda_kernelIsiNS1_14ReductionMulOpIsEElEEvPT2_PKT_PKT0_SC_lT1_,"aw",@nobits
	.sectionflags	@""
	.align	16
	.zero		1024


//--------------------- .nv.shared._ZN2at6native55_GLOBAL__N__0955718d_22_SparseCsrTensorMath_cu_868dd54534reduce_sparse_csr_dim0_cuda_kernelIslNS1_14ReductionMulOpIsEElEEvPT2_PKT0_lPKT_S9_lT1_ --------------------------
	.section	.nv.shared._ZN2at6native55_GLOBAL__N__0955718d_22_SparseCsrTensorMath_cu_868dd54534reduce_sparse_csr_dim0_cuda_kernelIslNS1_14ReductionMulOpIsEElEEvPT2_PKT0_lPKT_S9_lT1_,"aw",@nobits
	.sectionflags	@""
	.align	16
	.zero		1024


//--------------------- .nv.shared._ZN2at6native55_GLOBAL__N__0955718d_22_SparseCsrTensorMath_cu_868dd54534reduce_sparse_csr_dim0_cuda_kernelIsiNS1_14ReductionMulOpIsEElEEvPT2_PKT0_lPKT_S9_lT1_ --------------------------
	.section	.nv.shared._ZN2at6native55_GLOBAL__N__0955718d_22_SparseCsrTensorMath_cu_868dd54534reduce_sparse_csr_dim0_cuda_kernelIsiNS1_14ReductionMulOpIsEElEEvPT2_PKT0_lPKT_S9_lT1_,"aw",@nobits
	.sectionflags	@""
	.align	16
	.zero		1024


//--------------------- .nv.shared._ZN2at6native55_GLOBAL__N__0955718d_22_SparseCsrTensorMath_cu_868dd54534reduce_sparse_csr_dim1_cuda_kernelIllNS1_14ReductionMulOpIlEElEEvPT2_PKT_PKT0_SC_lT1_ --------------------------
	.section	.nv.shared._ZN2at6native55_GLOBAL__N__0955718d_22_SparseCsrTensorMath_cu_868dd54534reduce_sparse_csr_dim1_cuda_kernelIllNS1_14ReductionMulOpIlEElEEvPT2_PKT_PKT0_SC_lT1_,"aw",@nobits
	.sectionflags	@""
	.align	16
	.zero		1024


//--------------------- .nv.shared._ZN2at6native55_GLOBAL__N__0955718d_22_SparseCsrTensorMath_cu_868dd54534reduce_sparse_csr_dim1_cuda_kernelIliNS1_14ReductionMulOpIlEElEEvPT2_PKT_PKT0_SC_lT1_ --------------------------
	.section	.nv.shared._ZN2at6native55_GLOBAL__N__0955718d_22_SparseCsrTensorMath_cu_868dd54534reduce_sparse_csr_dim1_cuda_kernelIliNS1_14ReductionMulOpIlEElEEvPT2_PKT_PKT0_SC_lT1_,"aw",@nobits
	.sectionflags	@""
	.align	16
	.zero		1024


//--------------------- .nv.shared._ZN2at6native55_GLOBAL__N__0955718d_22_SparseCsrTensorMath_cu_868dd54534reduce_sparse_csr_dim0_cuda_kernelIllNS1_14ReductionMulOpIlEElEEvPT2_PKT0_lPKT_S9_lT1_ --------------------------
	.section	.nv.shared._ZN2at6native55_GLOBAL__N__0955718d_22_SparseCsrTensorMath_cu_868dd54534reduce_sparse_csr_dim0_cuda_kernelIllNS1_14ReductionMulOpIlEElEEvPT2_PKT0_lPKT_S9_lT1_,"aw",@nobits
	.sectionflags	@""
	.align	16
	.zero		1024


//--------------------- .nv.shared._ZN2at6native55_GLOBAL__N__0955718d_22_SparseCsrTensorMath_cu_868dd54534reduce_sparse_csr_dim0_cuda_kernelIliNS1_14ReductionMulOpIlEElEEvPT2_PKT0_lPKT_S9_lT1_ --------------------------
	.section	.nv.shared._ZN2at6native55_GLOBAL__N__0955718d_22_SparseCsrTensorMath_cu_868dd54534reduce_sparse_csr_dim0_cuda_kernelIliNS1_14ReductionMulOpIlEElEEvPT2_PKT0_lPKT_S9_lT1_,"aw",@nobits
	.sectionflags	@""
	.align	16
	.zero		1024


//--------------------- .nv.shared._ZN2at6native55_GLOBAL__N__0955718d_22_SparseCsrTensorMath_cu_868dd54534reduce_sparse_csr_dim1_cuda_kernelIilNS1_14ReductionMulOpIiEElEEvPT2_PKT_PKT0_SC_lT1_ --------------------------
	.section	.nv.shared._ZN2at6native55_GLOBAL__N__0955718d_22_SparseCsrTensorMath_cu_868dd54534reduce_sparse_csr_dim1_cuda_kernelIilNS1_14ReductionMulOpIiEElEEvPT2_PKT_PKT0_SC_lT1_,"aw",@nobits
	.sectionflags	@""
	.align	16
	.zero		1024


//--------------------- .nv.shared._ZN2at6native55_GLOBAL__N__0955718d_22_SparseCsrTensorMath_cu_868dd54534reduce_sparse_csr_dim1_cuda_kernelIiiNS1_14ReductionMulOpIiEElEEvPT2_PKT_PKT0_SC_lT1_ --------------------------
	.section	.nv.shared._ZN2at6native55_GLOBAL__N__0955718d_22_SparseCsrTensorMath_cu_868dd54534reduce_sparse_csr_dim1_cuda_kernelIiiNS1_14ReductionMulOpIiEElEEvPT2_PKT_PKT0_SC_lT1_,"aw",@nobits
	.sectionflags	@""
	.align	16
	.zero		1024


//--------------------- .nv.shared._ZN2at6native55_GLOBAL__N__0955718d_22_SparseCsrTensorMath_cu_868dd54534reduce_sparse_csr_dim0_cuda_kernelIilNS1_14ReductionMulOpIiEElEEvPT2_PKT0_lPKT_S9_lT1_ --------------------------
	.section	.nv.shared._ZN2at6native55_GLOBAL__N__0955718d_22_SparseCsrTensorMath_cu_868dd54534reduce_sparse_csr_dim0_cuda_kernelIilNS1_14ReductionMulOpIiEElEEvPT2_PKT0_lPKT_S9_lT1_,"aw",@nobits
	.sectionflags	@""
	.align	16
	.zero		1024


//--------------------- .nv.shared._ZN2at6native55_GLOBAL__N__0955718d_22_SparseCsrTensorMath_cu_868dd54534reduce_sparse_csr_dim0_cuda_kernelIiiNS1_14ReductionMulOpIiEElEEvPT2_PKT0_lPKT_S9_lT1_ --------------------------
	.section	.nv.shared._ZN2at6native55_GLOBAL__N__0955718d_22_SparseCsrTensorMath_cu_868dd54534reduce_sparse_csr_dim0_cuda_kernelIiiNS1_14ReductionMulOpIiEElEEvPT2_PKT0_lPKT_S9_lT1_,"aw",@nobits
	.sectionflags	@""
	.align	16
	.zero		1024


//--------------------- .nv.shared._ZN2at6native55_GLOBAL__N__0955718d_22_SparseCsrTensorMath_cu_868dd54534reduce_sparse_csr_dim1_cuda_kernelIalNS1_14ReductionMulOpIaEElEEvPT2_PKT_PKT0_SC_lT1_ --------------------------
	.section	.nv.shared._ZN2at6native55_GLOBAL__N__0955718d_22_SparseCsrTensorMath_cu_868dd54534reduce_sparse_csr_dim1_cuda_kernelIalNS1_14ReductionMulOpIaEElEEvPT2_PKT_PKT0_SC_lT1_,"aw",@nobits
	.sectionflags	@""
	.align	16
	.zero		1024


//--------------------- .nv.shared._ZN2at6native55_GLOBAL__N__0955718d_22_SparseCsrTensorMath_cu_868dd54534reduce_sparse_csr_dim1_cuda_kernelIaiNS1_14ReductionMulOpIaEElEEvPT2_PKT_PKT0_SC_lT1_ --------------------------
	.section	.nv.shared._ZN2at6native55_GLOBAL__N__0955718d_22_SparseCsrTensorMath_cu_868dd54534reduce_sparse_csr_dim1_cuda_kernelIaiNS1_14ReductionMulOpIaEElEEvPT2_PKT_PKT0_SC_lT1_,"aw",@nobits
	.sectionflags	@""
	.align	16
	.zero		1024


//--------------------- .nv.shared._ZN2at6native55_GLOBAL__N__0955718d_22_SparseCsrTensorMath_cu_868dd54534reduce_sparse_csr_dim0_cuda_kernelIalNS1_14ReductionMulOpIaEElEEvPT2_PKT0_lPKT_S9_lT1_ --------------------------
	.section	.nv.shared._ZN2at6native55_GLOBAL__N__0955718d_22_SparseCsrTensorMath_cu_868dd54534reduce_sparse_csr_dim0_cuda_kernelIalNS1_14ReductionMulOpIaEElEEvPT2_PKT0_lPKT_S9_lT1_,"aw",@nobits
	.sectionflags	@""
	.align	16
	.zero		1024


//--------------------- .nv.shared._ZN2at6native55_GLOBAL__N__0955718d_22_SparseCsrTensorMath_cu_868dd54534reduce_sparse_csr_dim0_cuda_kernelIaiNS1_14ReductionMulOpIaEElEEvPT2_PKT0_lPKT_S9_lT1_ --------------------------
	.section	.nv.shared._ZN2at6native55_GLOBAL__N__0955718d_22_SparseCsrTensorMath_cu_868dd54534reduce_sparse_csr_dim0_cuda_kernelIaiNS1_14ReductionMulOpIaEElEEvPT2_PKT0_lPKT_S9_lT1_,"aw",@nobits
	.sectionflags	@""
	.align	16
	.zero		1024


//--------------------- .nv.shared._ZN2at6native55_GLOBAL__N__0955718d_22_SparseCsrTensorMath_cu_868dd54534reduce_sparse_csr_dim1_cuda_kernelIhlNS1_14ReductionMulOpIhEElEEvPT2_PKT_PKT0_SC_lT1_ --------------------------
	.section	.nv.shared._ZN2at6native55_GLOBAL__N__0955718d_22_SparseCsrTensorMath_cu_868dd54534reduce_sparse_csr_dim1_cuda_kernelIhlNS1_14ReductionMulOpIhEElEEvPT2_PKT_PKT0_SC_lT1_,"aw",@nobits
	.sectionflags	@""
	.align	16
	.zero		1024


//--------------------- .nv.shared._ZN2at6native55_GLOBAL__N__0955718d_22_SparseCsrTensorMath_cu_868dd54534reduce_sparse_csr_dim1_cuda_kernelIhiNS1_14ReductionMulOpIhEElEEvPT2_PKT_PKT0_SC_lT1_ --------------------------
	.section	.nv.shared._ZN2at6native55_GLOBAL__N__0955718d_22_SparseCsrTensorMath_cu_868dd54534reduce_sparse_csr_dim1_cuda_kernelIhiNS1_14ReductionMulOpIhEElEEvPT2_PKT_PKT0_SC_lT1_,"aw",@nobits
	.sectionflags	@""
	.align	16
	.zero		1024


//--------------------- .nv.shared._ZN2at6native55_GLOBAL__N__0955718d_22_SparseCsrTensorMath_cu_868dd54534reduce_sparse_csr_dim0_cuda_kernelIhlNS1_14ReductionMulOpIhEElEEvPT2_PKT0_lPKT_S9_lT1_ --------------------------
	.section	.nv.shared._ZN2at6native55_GLOBAL__N__0955718d_22_SparseCsrTensorMath_cu_868dd54534reduce_sparse_csr_dim0_cuda_kernelIhlNS1_14ReductionMulOpIhEElEEvPT2_PKT0_lPKT_S9_lT1_,"aw",@nobits
	.sectionflags	@""
	.align	16
	.zero		1024


//--------------------- .nv.shared._ZN2at6native55_GLOBAL__N__0955718d_22_SparseCsrTensorMath_cu_868dd54534reduce_sparse_csr_dim0_cuda_kernelIhiNS1_14ReductionMulOpIhEElEEvPT2_PKT0_lPKT_S9_lT1_ --------------------------
	.section	.nv.shared._ZN2at6native55_GLOBAL__N__0955718d_22_SparseCsrTensorMath_cu_868dd54534reduce_sparse_csr_dim0_cuda_kernelIhiNS1_14ReductionMulOpIhEElEEvPT2_PKT0_lPKT_S9_lT1_,"aw",@nobits
	.sectionflags	@""
	.align	16
	.zero		1024


//--------------------- .nv.shared._ZN2at6native55_GLOBAL__N__0955718d_22_SparseCsrTensorMath_cu_868dd54534reduce_sparse_csr_dim1_cuda_kernelIN3c108BFloat16ElNS1_14ReductionAddOpIfEEfEEvPT2_PKT_PKT0_SE_lT1_ --------------------------
	.section	.nv.shared._ZN2at6native55_GLOBAL__N__0955718d_22_SparseCsrTensorMath_cu_868dd54534reduce_sparse_csr_dim1_cuda_kernelIN3c108BFloat16ElNS1_14ReductionAddOpIfEEfEEvPT2_PKT_PKT0_SE_lT1_,"aw",@nobits
	.sectionflags	@""
	.align	16
	.zero		1024


//--------------------- .nv.shared._ZN2at6native55_GLOBAL__N__0955718d_22_SparseCsrTensorMath_cu_868dd54534reduce_sparse_csr_dim1_cuda_kernelIN3c108BFloat16EiNS1_14ReductionAddOpIfEEfEEvPT2_PKT_PKT0_SE_lT1_ --------------------------
	.section	.nv.shared._ZN2at6native55_GLOBAL__N__0955718d_22_SparseCsrTensorMath_cu_868dd54534reduce_sparse_csr_dim1_cuda_kernelIN3c108BFloat16EiNS1_14ReductionAddOpIfEEfEEvPT2_PKT_PKT0_SE_lT1_,"aw",@nobits
	.sectionflags	@""
	.align	16
	.zero		1024


//--------------------- .nv.shared._ZN2at6native55_GLOBAL__N__0955718d_22_SparseCsrTensorMath_cu_868dd54534reduce_sparse_csr_dim0_cuda_kernelIN3c108BFloat16ElNS1_14ReductionAddOpIfEEfEEvPT2_PKT0_lPKT_SB_lT1_ --------------------------
	.section	.nv.shared._ZN2at6native55_GLOBAL__N__0955718d_22_SparseCsrTensorMath_cu_868dd54534reduce_sparse_csr_dim0_cuda_kernelIN3c108BFloat16ElNS1_14ReductionAddOpIfEEfEEvPT2_PKT0_lPKT_SB_lT1_,"aw",@nobits
	.sectionflags	@""
	.align	16
	.zero		1024


//--------------------- .nv.shared._ZN2at6native55_GLOBAL__N__0955718d_22_SparseCsrTensorMath_cu_868dd54534reduce_sparse_csr_dim0_cuda_kernelIN3c108BFloat16EiNS1_14ReductionAddOpIfEEfEEvPT2_PKT0_lPKT_SB_lT1_ --------------------------
	.section	.nv.shared._ZN2at6native55_GLOBAL__N__0955718d_22_SparseCsrTensorMath_cu_868dd54534reduce_sparse_csr_dim0_cuda_kernelIN3c108BFloat16EiNS1_14ReductionAddOpIfEEfEEvPT2_PKT0_lPKT_SB_lT1_,"aw",@nobits
	.sectionflags	@""
	.align	16
	.zero		1024


//--------------------- .nv.shared._ZN2at6native55_GLOBAL__N__0955718d_22_SparseCsrTensorMath_cu_868dd54534reduce_sparse_csr_dim1_cuda_kernelIN3c104HalfElNS1_14ReductionAddOpIfEEfEEvPT2_PKT_PKT0_SE_lT1_ --------------------------
	.section	.nv.shared._ZN2at6native55_GLOBAL__N__0955718d_22_SparseCsrTensorMath_cu_868dd54534reduce_sparse_csr_dim1_cuda_kernelIN3c104HalfElNS1_14ReductionAddOpIfEEfEEvPT2_PKT_PKT0_SE_lT1_,"aw",@nobits
	.sectionflags	@""
	.align	16
	.zero		1024


//--------------------- .nv.shared._ZN2at6native55_GLOBAL__N__0955718d_22_SparseCsrTensorMath_cu_868dd54534reduce_sparse_csr_dim1_cuda_kernelIN3c104HalfEiNS1_14ReductionAddOpIfEEfEEvPT2_PKT_PKT0_SE_lT1_ --------------------------
	.section	.nv.shared._ZN2at6native55_GLOBAL__N__0955718d_22_SparseCsrTensorMath_cu_868dd54534reduce_sparse_csr_dim1_cuda_kernelIN3c104HalfEiNS1_14ReductionAddOpIfEEfEEvPT2_PKT_PKT0_SE_lT1_,"aw",@nobits
	.sectionflags	@""
	.align	16
	.zero		1024


//--------------------- .nv.shared._ZN2at6native55_GLOBAL__N__0955718d_22_SparseCsrTensorMath_cu_868dd54534reduce_sparse_csr_dim0_cuda_kernelIN3c104HalfElNS1_14ReductionAddOpIfEEfEEvPT2_PKT0_lPKT_SB_lT1_ --------------------------
	.section	.nv.shared._ZN2at6native55_GLOBAL__N__0955718d_22_SparseCsrTensorMath_cu_868dd54534reduce_sparse_csr_dim0_cuda_kernelIN3c104HalfElNS1_14ReductionAddOpIfEEfEEvPT2_PKT0_lPKT_SB_lT1_,"aw",@nobits
	.sectionflags	@""
	.align	16
	.zero		1024


//--------------------- .nv.shared._ZN2at6native55_GLOBAL__N__0955718d_22_SparseCsrTensorMath_cu_868dd54534reduce_sparse_csr_dim0_cuda_kernelIN3c104HalfEiNS1_14ReductionAddOpIfEEfEEvPT2_PKT0_lPKT_SB_lT1_ --------------------------
	.section	.nv.shared._ZN2at6native55_GLOBAL__N__0955718d_22_SparseCsrTensorMath_cu_868dd54534reduce_sparse_csr_dim0_cuda_kernelIN3c104HalfEiNS1_14ReductionAddOpIfEEfEEvPT2_PKT0_lPKT_SB_lT1_,"aw",@nobits
	.sectionflags	@""
	.align	16
	.zero		1024


//--------------------- .nv.shared._ZN2at6native55_GLOBAL__N__0955718d_22_SparseCsrTensorMath_cu_868dd54534reduce_sparse_csr_dim1_cuda_kernelIN3c107complexIfEElNS1_14ReductionAddOpIS5_EES5_EEvPT2_PKT_PKT0_SF_lT1_ --------------------------
	.section	.nv.shared._ZN2at6native55_GLOBAL__N__0955718d_22_SparseCsrTensorMath_cu_868dd54534reduce_sparse_csr_dim1_cuda_kernelIN3c107complexIfEElNS1_14ReductionAddOpIS5_EES5_EEvPT2_PKT_PKT0_SF_lT1_,"aw",@nobits
	.sectionflags	@""
	.align	16
	.zero		1024


//--------------------- .nv.shared._ZN2at6native55_GLOBAL__N__0955718d_22_SparseCsrTensorMath_cu_868dd54534reduce_sparse_csr_dim1_cuda_kernelIN3c107complexIfEEiNS1_14ReductionAddOpIS5_EES5_EEvPT2_PKT_PKT0_SF_lT1_ --------------------------
	.section	.nv.shared._ZN2at6native55_GLOBAL__N__0955718d_22_SparseCsrTensorMath_cu_868dd54534reduce_sparse_csr_dim1_cuda_kernelIN3c107complexIfEEiNS1_14ReductionAddOpIS5_EES5_EEvPT2_PKT_PKT0_SF_lT1_,"aw",@nobits
	.sectionflags	@""
	.align	16
	.zero		1024


//--------------------- .nv.shared._ZN2at6native55_GLOBAL__N__0955718d_22_SparseCsrTensorMath_cu_868dd54534reduce_sparse_csr_dim0_cuda_kernelIN3c107complexIfEElNS1_14ReductionAddOpIS5_EES5_EEvPT2_PKT0_lPKT_SC_lT1_ --------------------------
	.section	.nv.shared._ZN2at6native55_GLOBAL__N__0955718d_22_SparseCsrTensorMath_cu_868dd54534reduce_sparse_csr_dim0_cuda_kernelIN3c107complexIfEElNS1_14ReductionAddOpIS5_EES5_EEvPT2_PKT0_lPKT_SC_lT1_,"aw",@nobits
	.sectionflags	@""
	.align	16
	.zero		1024


//--------------------- .nv.shared._ZN2at6native55_GLOBAL__N__0955718d_22_SparseCsrTensorMath_cu_868dd54534reduce_sparse_csr_dim0_cuda_kernelIN3c107complexIfEEiNS1_14ReductionAddOpIS5_EES5_EEvPT2_PKT0_lPKT_SC_lT1_ --------------------------
	.section	.nv.shared._ZN2at6native55_GLOBAL__N__0955718d_22_SparseCsrTensorMath_cu_868dd54534reduce_sparse_csr_dim0_cuda_kernelIN3c107complexIfEEiNS1_14ReductionAddOpIS5_EES5_EEvPT2_PKT0_lPKT_SC_lT1_,"aw",@nobits
	.sectionflags	@""
	.align	16
	.zero		1024


//--------------------- .nv.shared._ZN2at6native55_GLOBAL__N__0955718d_22_SparseCsrTensorMath_cu_868dd54534reduce_sparse_csr_dim1_cuda_kernelIN3c107complexIdEElNS1_14ReductionAddOpIS5_EES5_EEvPT2_PKT_PKT0_SF_lT1_ --------------------------
	.section	.nv.shared._ZN2at6native55_GLOBAL__N__0955718d_22_SparseCsrTensorMath_cu_868dd54534reduce_sparse_csr_dim1_cuda_kernelIN3c107complexIdEElNS1_14ReductionAddOpIS5_EES5_EEvPT2_PKT_PKT0_SF_lT1_,"aw",@nobits
	.sectionflags	@""
	.align	16
	.zero		1024


//--------------------- .nv.shared._ZN2at6native55_GLOBAL__N__0955718d_22_SparseCsrTensorMath_cu_868dd54534reduce_sparse_csr_dim1_cuda_kernelIN3c107complexIdEEiNS1_14ReductionAddOpIS5_EES5_EEvPT2_PKT_PKT0_SF_lT1_ --------------------------
	.section	.nv.shared._ZN2at6native55_GLOBAL__N__0955718d_22_SparseCsrTensorMath_cu_868dd54534reduce_sparse_csr_dim1_cuda_kernelIN3c107complexIdEEiNS1_14ReductionAddOpIS5_EES5_EEvPT2_PKT_PKT0_SF_lT1_,"aw",@nobits
	.sectionflags	@""
	.align	16
	.zero		1024


//--------------------- .nv.shared._ZN2at6native55_GLOBAL__N__0955718d_22_SparseCsrTensorMath_cu_868dd54534reduce_sparse_csr_dim0_cuda_kernelIN3c107complexIdEElNS1_14ReductionAddOpIS5_EES5_EEvPT2_PKT0_lPKT_SC_lT1_ --------------------------
	.section	.nv.shared._ZN2at6native55_GLOBAL__N__0955718d_22_SparseCsrTensorMath_cu_868dd54534reduce_sparse_csr_dim0_cuda_kernelIN3c107complexIdEElNS1_14ReductionAddOpIS5_EES5_EEvPT2_PKT0_lPKT_SC_lT1_,"aw",@nobits
	.sectionflags	@""
	.align	16
	.zero		1024


//--------------------- .nv.shared._ZN2at6native55_GLOBAL__N__0955718d_22_SparseCsrTensorMath_cu_868dd54534reduce_sparse_csr_dim0_cuda_kernelIN3c107complexIdEEiNS1_14ReductionAddOpIS5_EES5_EEvPT2_PKT0_lPKT_SC_lT1_ --------------------------
	.section	.nv.shared._ZN2at6native55_GLOBAL__N__0955718d_22_SparseCsrTensorMath_cu_868dd54534reduce_sparse_csr_dim0_cuda_kernelIN3c107complexIdEEiNS1_14ReductionAddOpIS5_EES5_EEvPT2_PKT0_lPKT_SC_lT1_,"aw",@nobits
	.sectionflags	@""
	.align	16
	.zero		1024


//--------------------- .nv.shared._ZN2at6native55_GLOBAL__N__0955718d_22_SparseCsrTensorMath_cu_868dd54534reduce_sparse_csr_dim1_cuda_kernelIflNS1_14ReductionAddOpIfEEfEEvPT2_PKT_PKT0_SC_lT1_ --------------------------
	.section	.nv.shared._ZN2at6native55_GLOBAL__N__0955718d_22_SparseCsrTensorMath_cu_868dd54534reduce_sparse_csr_dim1_cuda_kernelIflNS1_14ReductionAddOpIfEEfEEvPT2_PKT_PKT0_SC_lT1_,"aw",@nobits
	.sectionflags	@""
	.align	16
	.zero		1024


//--------------------- .nv.shared._ZN2at6native55_GLOBAL__N__0955718d_22_SparseCsrTensorMath_cu_868dd54534reduce_sparse_csr_dim1_cuda_kernelIfiNS1_14ReductionAddOpIfEEfEEvPT2_PKT_PKT0_SC_lT1_ --------------------------
	.section	.nv.shared._ZN2at6native55_GLOBAL__N__0955718d_22_SparseCsrTensorMath_cu_868dd54534reduce_sparse_csr_dim1_cuda_kernelIfiNS1_14ReductionAddOpIfEEfEEvPT2_PKT_PKT0_SC_lT1_,"aw",@nobits
	.sectionflags	@""
	.align	16
	.zero		1024


//--------------------- .nv.shared._ZN2at6native55_GLOBAL__N__0955718d_22_SparseCsrTensorMath_cu_868dd54534reduce_sparse_csr_dim0_cuda_kernelIflNS1_14ReductionAddOpIfEEfEEvPT2_PKT0_lPKT_S9_lT1_ --------------------------
	.section	.nv.shared._ZN2at6native55_GLOBAL__N__0955718d_22_SparseCsrTensorMath_cu_868dd54534reduce_sparse_csr_dim0_cuda_kernelIflNS1_14ReductionAddOpIfEEfEEvPT2_PKT0_lPKT_S9_lT1_,"aw",@nobits
	.sectionflags	@""
	.align	16
	.zero		1024


//--------------------- .nv.shared._ZN2at6native55_GLOBAL__N__0955718d_22_SparseCsrTensorMath_cu_868dd54534reduce_sparse_csr_dim0_cuda_kernelIfiNS1_14ReductionAddOpIfEEfEEvPT2_PKT0_lPKT_S9_lT1_ --------------------------
	.section	.nv.shared._ZN2at6native55_GLOBAL__N__0955718d_22_SparseCsrTensorMath_cu_868dd54534reduce_sparse_csr_dim0_cuda_kernelIfiNS1_14ReductionAddOpIfEEfEEvPT2_PKT0_lPKT_S9_lT1_,"aw",@nobits
	.sectionflags	@""
	.align	16
	.zero		1024


//--------------------- .nv.shared._ZN2at6native55_GLOBAL__N__0955718d_22_SparseCsrTensorMath_cu_868dd54534reduce_sparse_csr_dim1_cuda_kernelIdlNS1_14ReductionAddOpIdEEdEEvPT2_PKT_PKT0_SC_lT1_ --------------------------
	.section	.nv.shared._ZN2at6native55_GLOBAL__N__0955718d_22_SparseCsrTensorMath_cu_868dd54534reduce_sparse_csr_dim1_cuda_kernelIdlNS1_14ReductionAddOpIdEEdEEvPT2_PKT_PKT0_SC_lT1_,"aw",@nobits
	.sectionflags	@""
	.align	16
	.zero		1024


//--------------------- .nv.shared._ZN2at6native55_GLOBAL__N__0955718d_22_SparseCsrTensorMath_cu_868dd54534reduce_sparse_csr_dim1_cuda_kernelIdiNS1_14ReductionAddOpIdEEdEEvPT2_PKT_PKT0_SC_lT1_ --------------------------
	.section	.nv.shared._ZN2at6native55_GLOBAL__N__0955718d_22_SparseCsrTensorMath_cu_868dd54534reduce_sparse_csr_dim1_cuda_kernelIdiNS1_14ReductionAddOpIdEEdEEvPT2_PKT_PKT0_SC_lT1_,"aw",@nobits
	.sectionflags	@""
	.align	16
	.zero		1024


//--------------------- .nv.shared._ZN2at6native55_GLOBAL__N__0955718d_22_SparseCsrTensorMath_cu_868dd54534reduce_sparse_csr_dim0_cuda_kernelIdlNS1_14ReductionAddOpIdEEdEEvPT2_PKT0_lPKT_S9_lT1_ --------------------------
	.section	.nv.shared._ZN2at6native55_GLOBAL__N__0955718d_22_SparseCsrTensorMath_cu_868dd54534reduce_sparse_csr_dim0_cuda_kernelIdlNS1_14ReductionAddOpIdEEdEEvPT2_PKT0_lPKT_S9_lT1_,"aw",@nobits
	.sectionflags	@""
	.align	16
	.zero		1024


//--------------------- .nv.shared._ZN2at6native55_GLOBAL__N__0955718d_22_SparseCsrTensorMath_cu_868dd54534reduce_sparse_csr_dim0_cuda_kernelIdiNS1_14ReductionAddOpIdEEdEEvPT2_PKT0_lPKT_S9_lT1_ --------------------------
	.section	.nv.shared._ZN2at6native55_GLOBAL__N__0955718d_22_SparseCsrTensorMath_cu_868dd54534reduce_sparse_csr_dim0_cuda_kernelIdiNS1_14ReductionAddOpIdEEdEEvPT2_PKT0_lPKT_S9_lT1_,"aw",@nobits
	.sectionflags	@""
	.align	16
	.zero		1024


//--------------------- .nv.shared._ZN2at6native55_GLOBAL__N__0955718d_22_SparseCsrTensorMath_cu_868dd54534reduce_sparse_csr_dim1_cuda_kernelIslNS1_14ReductionAddOpIlEElEEvPT2_PKT_PKT0_SC_lT1_ --------------------------
	.section	.nv.shared._ZN2at6native55_GLOBAL__N__0955718d_22_SparseCsrTensorMath_cu_868dd54534reduce_sparse_csr_dim1_cuda_kernelIslNS1_14ReductionAddOpIlEElEEvPT2_PKT_PKT0_SC_lT1_,"aw",@nobits
	.sectionflags	@""
	.align	16
	.zero		1024


//--------------------- .nv.shared._ZN2at6native55_GLOBAL__N__0955718d_22_SparseCsrTensorMath_cu_868dd54534reduce_sparse_csr_dim1_cuda_kernelIsiNS1_14ReductionAddOpIlEElEEvPT2_PKT_PKT0_SC_lT1_ --------------------------
	.section	.nv.shared._ZN2at6native55_GLOBAL__N__0955718d_22_SparseCsrTensorMath_cu_868dd54534reduce_sparse_csr_dim1_cuda_kernelIsiNS1_14ReductionAddOpIlEElEEvPT2_PKT_PKT0_SC_lT1_,"aw",@nobits
	.sectionflags	@""
	.align	16
	.zero		1024


//--------------------- .nv.shared._ZN2at6native55_GLOBAL__N__0955718d_22_SparseCsrTensorMath_cu_868dd54534reduce_sparse_csr_dim0_cuda_kernelIslNS1_14ReductionAddOpIlEElEEvPT2_PKT0_lPKT_S9_lT1_ --------------------------
	.section	.nv.shared._ZN2at6native55_GLOBAL__N__0955718d_22_SparseCsrTensorMath_cu_868dd54534reduce_sparse_csr_dim0_cuda_kernelIslNS1_14ReductionAddOpIlEElEEvPT2_PKT0_lPKT_S9_lT1_,"aw",@nobits
	.sectionflags	@""
	.align	16
	.zero		1024


//--------------------- .nv.shared._ZN2at6native55_GLOBAL__N__0955718d_22_SparseCsrTensorMath_cu_868dd54534reduce_sparse_csr_dim0_cuda_kernelIsiNS1_14ReductionAddOpIlEElEEvPT2_PKT0_lPKT_S9_lT1_ --------------------------
	.section	.nv.shared._ZN2at6native55_GLOBAL__N__0955718d_22_SparseCsrTensorMath_cu_868dd54534reduce_sparse_csr_dim0_cuda_kernelIsiNS1_14ReductionAddOpIlEElEEvPT2_PKT0_lPKT_S9_lT1_,"aw",@nobits
	.sectionflags	@""
	.align	16
	.zero		1024


//--------------------- .nv.shared._ZN2at6native55_GLOBAL__N__0955718d_22_SparseCsrTensorMath_cu_868dd54534reduce_sparse_csr_dim1_cuda_kernelIllNS1_14ReductionAddOpIlEElEEvPT2_PKT_PKT0_SC_lT1_ --------------------------
	.section	.nv.shared._ZN2at6native55_GLOBAL__N__0955718d_22_SparseCsrTensorMath_cu_868dd54534reduce_sparse_csr_dim1_cuda_kernelIllNS1_14ReductionAddOpIlEElEEvPT2_PKT_PKT0_SC_lT1_,"aw",@nobits
	.sectionflags	@""
	.align	16
	.zero		1024


//--------------------- .nv.shared._ZN2at6native55_GLOBAL__N__0955718d_22_SparseCsrTensorMath_cu_868dd54534reduce_sparse_csr_dim1_cuda_kernelIliNS1_14ReductionAddOpIlEElEEvPT2_PKT_PKT0_SC_lT1_ --------------------------
	.section	.nv.shared._ZN2at6native55_GLOBAL__N__0955718d_22_SparseCsrTensorMath_cu_868dd54534reduce_sparse_csr_dim1_cuda_kernelIliNS1_14ReductionAddOpIlEElEEvPT2_PKT_PKT0_SC_lT1_,"aw",@nobits
	.sectionflags	@""
	.align	16
	.zero		1024


//--------------------- .nv.shared._ZN2at6native55_GLOBAL__N__0955718d_22_SparseCsrTensorMath_cu_868dd54534reduce_sparse_csr_dim0_cuda_kernelIllNS1_14ReductionAddOpIlEElEEvPT2_PKT0_lPKT_S9_lT1_ --------------------------
	.section	.nv.shared._ZN2at6native55_GLOBAL__N__0955718d_22_SparseCsrTensorMath_cu_868dd54534reduce_sparse_csr_dim0_cuda_kernelIllNS1_14ReductionAddOpIlEElEEvPT2_PKT0_lPKT_S9_lT1_,"aw",@nobits
	.sectionflags	@""
	.align	16
	.zero		1024


//--------------------- .nv.shared._ZN2at6native55_GLOBAL__N__0955718d_22_SparseCsrTensorMath_cu_868dd54534reduce_sparse_csr_dim0_cuda_kernelIliNS1_14ReductionAddOpIlEElEEvPT2_PKT0_lPKT_S9_lT1_ --------------------------
	.section	.nv.shared._ZN2at6native55_GLOBAL__N__0955718d_22_SparseCsrTensorMath_cu_868dd54534reduce_sparse_csr_dim0_cuda_kernelIliNS1_14ReductionAddOpIlEElEEvPT2_PKT0_lPKT_S9_lT1_,"aw",@nobits
	.sectionflags	@""
	.align	16
	.zero		1024


//--------------------- .nv.shared._ZN2at6native55_GLOBAL__N__0955718d_22_SparseCsrTensorMath_cu_868dd54534reduce_sparse_csr_dim1_cuda_kernelIilNS1_14ReductionAddOpIlEElEEvPT2_PKT_PKT0_SC_lT1_ --------------------------
	.section	.nv.shared._ZN2at6native55_GLOBAL__N__0955718d_22_SparseCsrTensorMath_cu_868dd54534reduce_sparse_csr_dim1_cuda_kernelIilNS1_14ReductionAddOpIlEElEEvPT2_PKT_PKT0_SC_lT1_,"aw",@nobits
	.sectionflags	@""
	.align	16
	.zero		1024


//--------------------- .nv.shared._ZN2at6native55_GLOBAL__N__0955718d_22_SparseCsrTensorMath_cu_868dd54534reduce_sparse_csr_dim1_cuda_kernelIiiNS1_14ReductionAddOpIlEElEEvPT2_PKT_PKT0_SC_lT1_ --------------------------
	.section	.nv.shared._ZN2at6native55_GLOBAL__N__0955718d_22_SparseCsrTensorMath_cu_868dd54534reduce_sparse_csr_dim1_cuda_kernelIiiNS1_14ReductionAddOpIlEElEEvPT2_PKT_PKT0_SC_lT1_,"aw",@nobits
	.sectionflags	@""
	.align	16
	.zero		1024


//--------------------- .nv.shared._ZN2at6native55_GLOBAL__N__0955718d_22_SparseCsrTensorMath_cu_868dd54534reduce_sparse_csr_dim0_cuda_kernelIilNS1_14ReductionAddOpIlEElEEvPT2_PKT0_lPKT_S9_lT1_ --------------------------
	.section	.nv.shared._ZN2at6native55_GLOBAL__N__0955718d_22_SparseCsrTensorMath_cu_868dd54534reduce_sparse_csr_dim0_cuda_kernelIilNS1_14ReductionAddOpIlEElEEvPT2_PKT0_lPKT_S9_lT1_,"aw",@nobits
	.sectionflags	@""
	.align	16
	.zero		1024


//--------------------- .nv.shared._ZN2at6native55_GLOBAL__N__0955718d_22_SparseCsrTensorMath_cu_868dd54534reduce_sparse_csr_dim0_cuda_kernelIiiNS1_14ReductionAddOpIlEElEEvPT2_PKT0_lPKT_S9_lT1_ --------------------------
	.section	.nv.shared._ZN2at6native55_GLOBAL__N__0955718d_22_SparseCsrTensorMath_cu_868dd54534reduce_sparse_csr_dim0_cuda_kernelIiiNS1_14ReductionAddOpIlEElEEvPT2_PKT0_lPKT_S9_lT1_,"aw",@nobits
	.sectionflags	@""
	.align	16
	.zero		1024


//--------------------- .nv.shared._ZN2at6native55_GLOBAL__N__0955718d_22_SparseCsrTensorMath_cu_868dd54534reduce_sparse_csr_dim1_cuda_kernelIalNS1_14ReductionAddOpIlEElEEvPT2_PKT_PKT0_SC_lT1_ --------------------------
	.section	.nv.shared._ZN2at6native55_GLOBAL__N__0955718d_22_SparseCsrTensorMath_cu_868dd54534reduce_sparse_csr_dim1_cuda_kernelIalNS1_14ReductionAddOpIlEElEEvPT2_PKT_PKT0_SC_lT1_,"aw",@nobits
	.sectionflags	@""
	.align	16
	.zero		1024


//--------------------- .nv.shared._ZN2at6native55_GLOBAL__N__0955718d_22_SparseCsrTensorMath_cu_868dd54534reduce_sparse_csr_dim1_cuda_kernelIaiNS1_14ReductionAddOpIlEElEEvPT2_PKT_PKT0_SC_lT1_ --------------------------
	.section	.nv.shared._ZN2at6native55_GLOBAL__N__0955718d_22_SparseCsrTensorMath_cu_868dd54534reduce_sparse_csr_dim1_cuda_kernelIaiNS1_14ReductionAddOpIlEElEEvPT2_PKT_PKT0_SC_lT1_,"aw",@nobits
	.sectionflags	@""
	.align	16
	.zero		1024


//--------------------- .nv.shared._ZN2at6native55_GLOBAL__N__0955718d_22_SparseCsrTensorMath_cu_868dd54534reduce_sparse_csr_dim0_cuda_kernelIalNS1_14ReductionAddOpIlEElEEvPT2_PKT0_lPKT_S9_lT1_ --------------------------
	.section	.nv.shared._ZN2at6native55_GLOBAL__N__0955718d_22_SparseCsrTensorMath_cu_868dd54534reduce_sparse_csr_dim0_cuda_kernelIalNS1_14ReductionAddOpIlEElEEvPT2_PKT0_lPKT_S9_lT1_,"aw",@nobits
	.sectionflags	@""
	.align	16
	.zero		1024


//--------------------- .nv.shared._ZN2at6native55_GLOBAL__N__0955718d_22_SparseCsrTensorMath_cu_868dd54534reduce_sparse_csr_dim0_cuda_kernelIaiNS1_14ReductionAddOpIlEElEEvPT2_PKT0_lPKT_S9_lT1_ --------------------------
	.section	.nv.shared._ZN2at6native55_GLOBAL__N__0955718d_22_SparseCsrTensorMath_cu_868dd54534reduce_sparse_csr_dim0_cuda_kernelIaiNS1_14ReductionAddOpIlEElEEvPT2_PKT0_lPKT_S9_lT1_,"aw",@nobits
	.sectionflags	@""
	.align	16
	.zero		1024


//--------------------- .nv.shared._ZN2at6native55_GLOBAL__N__0955718d_22_SparseCsrTensorMath_cu_868dd54534reduce_sparse_csr_dim1_cuda_kernelIhlNS1_14ReductionAddOpIlEElEEvPT2_PKT_PKT0_SC_lT1_ --------------------------
	.section	.nv.shared._ZN2at6native55_GLOBAL__N__0955718d_22_SparseCsrTensorMath_cu_868dd54534reduce_sparse_csr_dim1_cuda_kernelIhlNS1_14ReductionAddOpIlEElEEvPT2_PKT_PKT0_SC_lT1_,"aw",@nobits
	.sectionflags	@""
	.align	16
	.zero		1024


//--------------------- .nv.shared._ZN2at6native55_GLOBAL__N__0955718d_22_SparseCsrTensorMath_cu_868dd54534reduce_sparse_csr_dim1_cuda_kernelIhiNS1_14ReductionAddOpIlEElEEvPT2_PKT_PKT0_SC_lT1_ --------------------------
	.section	.nv.shared._ZN2at6native55_GLOBAL__N__0955718d_22_SparseCsrTensorMath_cu_868dd54534reduce_sparse_csr_dim1_cuda_kernelIhiNS1_14ReductionAddOpIlEElEEvPT2_PKT_PKT0_SC_lT1_,"aw",@nobits
	.sectionflags	@""
	.align	16
	.zero		1024


//--------------------- .nv.shared._ZN2at6native55_GLOBAL__N__0955718d_22_SparseCsrTensorMath_cu_868dd54536reduce_crow_indices_dim1_cuda_kernelIlEEvPT_S4_PKS3_l --------------------------
	.section	.nv.shared._ZN2at6native55_GLOBAL__N__0955718d_22_SparseCsrTensorMath_cu_868dd54536reduce_crow_indices_dim1_cuda_kernelIlEEvPT_S4_PKS3_l,"aw",@nobits
	.sectionflags	@""
	.align	16
	.zero		1024


//--------------------- .nv.shared._ZN2at6native55_GLOBAL__N__0955718d_22_SparseCsrTensorMath_cu_868dd54536reduce_crow_indices_dim1_cuda_kernelIiEEvPT_S4_PKS3_l --------------------------
	.section	.nv.shared._ZN2at6native55_GLOBAL__N__0955718d_22_SparseCsrTensorMath_cu_868dd54536reduce_crow_indices_dim1_cuda_kernelIiEEvPT_S4_PKS3_l,"aw",@nobits
	.sectionflags	@""
	.align	16
	.zero		1024


//--------------------- .nv.shared._ZN2at6native55_GLOBAL__N__0955718d_22_SparseCsrTensorMath_cu_868dd54534reduce_sparse_csr_dim0_cuda_kernelIhlNS1_14ReductionAddOpIlEElEEvPT2_PKT0_lPKT_S9_lT1_ --------------------------
	.section	.nv.shared._ZN2at6native55_GLOBAL__N__0955718d_22_SparseCsrTensorMath_cu_868dd54534reduce_sparse_csr_dim0_cuda_kernelIhlNS1_14ReductionAddOpIlEElEEvPT2_PKT0_lPKT_S9_lT1_,"aw",@nobits
	.sectionflags	@""
	.align	16
	.zero		1024


//--------------------- .nv.shared._ZN2at6native55_GLOBAL__N__0955718d_22_SparseCsrTensorMath_cu_868dd54534reduce_sparse_csr_dim0_cuda_kernelIhiNS1_14ReductionAddOpIlEElEEvPT2_PKT0_lPKT_S9_lT1_ --------------------------
	.section	.nv.shared._ZN2at6native55_GLOBAL__N__0955718d_22_SparseCsrTensorMath_cu_868dd54534reduce_sparse_csr_dim0_cuda_kernelIhiNS1_14ReductionAddOpIlEElEEvPT2_PKT0_lPKT_S9_lT1_,"aw",@nobits
	.sectionflags	@""
	.align	16
	.zero		1024


//--------------------- .nv.shared._ZN2at6native55_GLOBAL__N__0955718d_22_SparseCsrTensorMath_cu_868dd54543convert_indices_from_csr_to_coo_cuda_kernelIslEEvPT0_PKT_lll --------------------------
	.section	.nv.shared._ZN2at6native55_GLOBAL__N__0955718d_22_SparseCsrTensorMath_cu_868dd54543convert_indices_from_csr_to_coo_cuda_kernelIslEEvPT0_PKT_lll,"aw",@nobits
	.sectionflags	@""
	.align	16
	.zero		1024


//--------------------- .nv.shared._ZN2at6native55_GLOBAL__N__0955718d_22_SparseCsrTensorMath_cu_868dd54543convert_indices_from_csr_to_coo_cuda_kernelIllEEvPT0_PKT_lll --------------------------
	.section	.nv.shared._ZN2at6native55_GLOBAL__N__0955718d_22_SparseCsrTensorMath_cu_868dd54543convert_indices_from_csr_to_coo_cuda_kernelIllEEvPT0_PKT_lll,"aw",@nobits
	.sectionflags	@""
	.align	16
	.zero		1024


//--------------------- .nv.shared._ZN2at6native55_GLOBAL__N__0955718d_22_SparseCsrTensorMath_cu_868dd54543convert_indices_from_csr_to_coo_cuda_kernelIilEEvPT0_PKT_lll --------------------------
	.section	.nv.shared._ZN2at6native55_GLOBAL__N__0955718d_22_SparseCsrTensorMath_cu_868dd54543convert_indices_from_csr_to_coo_cuda_kernelIilEEvPT0_PKT_lll,"aw",@nobits
	.sectionflags	@""
	.align	16
	.zero		1024


//--------------------- .nv.shared._ZN2at6native55_GLOBAL__N__0955718d_22_SparseCsrTensorMath_cu_868dd54543convert_indices_from_csr_to_coo_cuda_kernelIalEEvPT0_PKT_lll --------------------------
	.section	.nv.shared._ZN2at6native55_GLOBAL__N__0955718d_22_SparseCsrTensorMath_cu_868dd54543convert_indices_from_csr_to_coo_cuda_kernelIalEEvPT0_PKT_lll,"aw",@nobits
	.sectionflags	@""
	.align	16
	.zero		1024


//--------------------- .nv.shared._ZN2at6native55_GLOBAL__N__0955718d_22_SparseCsrTensorMath_cu_868dd54543convert_indices_from_csr_to_coo_cuda_kernelIhlEEvPT0_PKT_lll --------------------------
	.section	.nv.shared._ZN2at6native55_GLOBAL__N__0955718d_22_SparseCsrTensorMath_cu_868dd54543convert_indices_from_csr_to_coo_cuda_kernelIhlEEvPT0_PKT_lll,"aw",@nobits
	.sectionflags	@""
	.align	16
	.zero		1024


//--------------------- .nv.shared._ZN2at6native55_GLOBAL__N__0955718d_22_SparseCsrTensorMath_cu_868dd54543convert_indices_from_csr_to_coo_cuda_kernelIsiEEvPT0_PKT_lll --------------------------
	.section	.nv.shared._ZN2at6native55_GLOBAL__N__0955718d_22_SparseCsrTensorMath_cu_868dd54543convert_indices_from_csr_to_coo_cuda_kernelIsiEEvPT0_PKT_lll,"aw",@nobits
	.sectionflags	@""
	.align	16
	.zero		1024


//--------------------- .nv.shared._ZN2at6native55_GLOBAL__N__0955718d_22_SparseCsrTensorMath_cu_868dd54543convert_indices_from_csr_to_coo_cuda_kernelIliEEvPT0_PKT_lll --------------------------
	.section	.nv.shared._ZN2at6native55_GLOBAL__N__0955718d_22_SparseCsrTensorMath_cu_868dd54543convert_indices_from_csr_to_coo_cuda_kernelIliEEvPT0_PKT_lll,"aw",@nobits
	.sectionflags	@""
	.align	16
	.zero		1024


//--------------------- .nv.shared._ZN2at6native55_GLOBAL__N__0955718d_22_SparseCsrTensorMath_cu_868dd54543convert_indices_from_csr_to_coo_cuda_kernelIiiEEvPT0_PKT_lll --------------------------
	.section	.nv.shared._ZN2at6native55_GLOBAL__N__0955718d_22_SparseCsrTensorMath_cu_868dd54543convert_indices_from_csr_to_coo_cuda_kernelIiiEEvPT0_PKT_lll,"aw",@nobits
	.sectionflags	@""
	.align	16
	.zero		1024


//--------------------- .nv.shared._ZN2at6native55_GLOBAL__N__0955718d_22_SparseCsrTensorMath_cu_868dd54543convert_indices_from_csr_to_coo_cuda_kernelIaiEEvPT0_PKT_lll --------------------------
	.section	.nv.shared._ZN2at6native55_GLOBAL__N__0955718d_22_SparseCsrTensorMath_cu_868dd54543convert_indices_from_csr_to_coo_cuda_kernelIaiEEvPT0_PKT_lll,"aw",@nobits
	.sectionflags	@""
	.align	16
	.zero		1024


//--------------------- .nv.shared._ZN2at6native55_GLOBAL__N__0955718d_22_SparseCsrTensorMath_cu_868dd54543convert_indices_from_csr_to_coo_cuda_kernelIhiEEvPT0_PKT_lll --------------------------
	.section	.nv.shared._ZN2at6native55_GLOBAL__N__0955718d_22_SparseCsrTensorMath_cu_868dd54543convert_indices_from_csr_to_coo_cuda_kernelIhiEEvPT0_PKT_lll,"aw",@nobits
	.sectionflags	@""
	.align	16
	.zero		1024


//--------------------- .nv.shared._ZN2at6native55_GLOBAL__N__0955718d_22_SparseCsrTensorMath_cu_868dd54543convert_indices_from_coo_to_csr_cuda_kernelIslEEvPT0_PKT_ll --------------------------
	.section	.nv.shared._ZN2at6native55_GLOBAL__N__0955718d_22_SparseCsrTensorMath_cu_868dd54543convert_indices_from_coo_to_csr_cuda_kernelIslEEvPT0_PKT_ll,"aw",@nobits
	.sectionflags	@""
	.align	16
	.zero		1024


//--------------------- .nv.shared._ZN2at6native55_GLOBAL__N__0955718d_22_SparseCsrTensorMath_cu_868dd54543convert_indices_from_coo_to_csr_cuda_kernelIllEEvPT0_PKT_ll --------------------------
	.section	.nv.shared._ZN2at6native55_GLOBAL__N__0955718d_22_SparseCsrTensorMath_cu_868dd54543convert_indices_from_coo_to_csr_cuda_kernelIllEEvPT0_PKT_ll,"aw",@nobits
	.sectionflags	@""
	.align	16
	.zero		1024


//--------------------- .nv.shared._ZN2at6native55_GLOBAL__N__0955718d_22_SparseCsrTensorMath_cu_868dd54543convert_indices_from_coo_to_csr_cuda_kernelIilEEvPT0_PKT_ll --------------------------
	.section	.nv.shared._ZN2at6native55_GLOBAL__N__0955718d_22_SparseCsrTensorMath_cu_868dd54543convert_indices_from_coo_to_csr_cuda_kernelIilEEvPT0_PKT_ll,"aw",@nobits
	.sectionflags	@""
	.align	16
	.zero		1024


//--------------------- .nv.shared._ZN2at6native55_GLOBAL__N__0955718d_22_SparseCsrTensorMath_cu_868dd54543convert_indices_from_coo_to_csr_cuda_kernelIalEEvPT0_PKT_ll --------------------------
	.section	.nv.shared._ZN2at6native55_GLOBAL__N__0955718d_22_SparseCsrTensorMath_cu_868dd54543convert_indices_from_coo_to_csr_cuda_kernelIalEEvPT0_PKT_ll,"aw",@nobits
	.sectionflags	@""
	.align	16
	.zero		1024


//--------------------- .nv.shared._ZN2at6native55_GLOBAL__N__0955718d_22_SparseCsrTensorMath_cu_868dd54543convert_indices_from_coo_to_csr_cuda_kernelIhlEEvPT0_PKT_ll --------------------------
	.section	.nv.shared._ZN2at6native55_GLOBAL__N__0955718d_22_SparseCsrTensorMath_cu_868dd54543convert_indices_from_coo_to_csr_cuda_kernelIhlEEvPT0_PKT_ll,"aw",@nobits
	.sectionflags	@""
	.align	16
	.zero		1024


//--------------------- .nv.shared._ZN2at6native55_GLOBAL__N__0955718d_22_SparseCsrTensorMath_cu_868dd54543convert_indices_from_coo_to_csr_cuda_kernelIsiEEvPT0_PKT_ll --------------------------
	.section	.nv.shared._ZN2at6native55_GLOBAL__N__0955718d_22_SparseCsrTensorMath_cu_868dd54543convert_indices_from_coo_to_csr_cuda_kernelIsiEEvPT0_PKT_ll,"aw",@nobits
	.sectionflags	@""
	.align	16
	.zero		1024


//--------------------- .nv.shared._ZN2at6native55_GLOBAL__N__0955718d_22_SparseCsrTensorMath_cu_868dd54543convert_indices_from_coo_to_csr_cuda_kernelIliEEvPT0_PKT_ll --------------------------
	.section	.nv.shared._ZN2at6native55_GLOBAL__N__0955718d_22_SparseCsrTensorMath_cu_868dd54543convert_indices_from_coo_to_csr_cuda_kernelIliEEvPT0_PKT_ll,"aw",@nobits
	.sectionflags	@""
	.align	16
	.zero		1024


//--------------------- .nv.shared._ZN2at6native55_GLOBAL__N__0955718d_22_SparseCsrTensorMath_cu_868dd54543convert_indices_from_coo_to_csr_cuda_kernelIiiEEvPT0_PKT_ll --------------------------
	.section	.nv.shared._ZN2at6native55_GLOBAL__N__0955718d_22_SparseCsrTensorMath_cu_868dd54543convert_indices_from_coo_to_csr_cuda_kernelIiiEEvPT0_PKT_ll,"aw",@nobits
	.sectionflags	@""
	.align	16
	.zero		1024


//--------------------- .nv.shared._ZN2at6native55_GLOBAL__N__0955718d_22_SparseCsrTensorMath_cu_868dd54543convert_indices_from_coo_to_csr_cuda_kernelIaiEEvPT0_PKT_ll --------------------------
	.section	.nv.shared._ZN2at6native55_GLOBAL__N__0955718d_22_SparseCsrTensorMath_cu_868dd54543convert_indices_from_coo_to_csr_cuda_kernelIaiEEvPT0_PKT_ll,"aw",@nobits
	.sectionflags	@""
	.align	16
	.zero		1024


//--------------------- .nv.shared._ZN2at6native55_GLOBAL__N__0955718d_22_SparseCsrTensorMath_cu_868dd54543convert_indices_from_coo_to_csr_cuda_kernelIhiEEvPT0_PKT_ll --------------------------
	.section	.nv.shared._ZN2at6native55_GLOBAL__N__0955718d_22_SparseCsrTensorMath_cu_868dd54543convert_indices_from_coo_to_csr_cuda_kernelIhiEEvPT0_PKT_ll,"aw",@nobits
	.sectionflags	@""
	.align	16
	.zero		1024


//--------------------- .nv.shared._ZN2at6native13reduce_kernelILi512ELi1ENS0_8ReduceOpIN3c108BFloat16ENS0_14func_wrapper_tIS4_NS0_55_GLOBAL__N__0955718d_22_SparseCsrTensorMath_cu_868dd54514ReductionMulOpIS4_EEEEjS4_Li4ELi4EEEEEvT1_ --------------------------
	.section	.nv.shared._ZN2at6native13reduce_kernelILi512ELi1ENS0_8ReduceOpIN3c108BFloat16ENS0_14func_wrapper_tIS4_NS0_55_GLOBAL__N__0955718d_22_SparseCsrTensorMath_cu_868dd54514ReductionMulOpIS4_EEEEjS4_Li4ELi4EEEEEvT1_,"aw",@nobits
	.sectionflags	@""
	.align	16
.nv.shared._ZN2at6native13reduce_kernelILi512ELi1ENS0_8ReduceOpIN3c108BFloat16ENS0_14func_wrapper_tIS4_NS0_55_GLOBAL__N__0955718d_22_SparseCsrTensorMath_cu_868dd54514ReductionMulOpIS4_EEEEjS4_Li4ELi4EEEEEvT1_:
	.zero		1040


//--------------------- .nv.shared._ZN2at6native13reduce_kernelILi256ELi2ENS0_8ReduceOpIN3c108BFloat16ENS0_14func_wrapper_tIS4_NS0_55_GLOBAL__N__0955718d_22_SparseCsrTensorMath_cu_868dd54514ReductionMulOpIS4_EEEEjS4_Li4ELi4EEEEEvT1_ --------------------------
	.section	.nv.shared._ZN2at6native13reduce_kernelILi256ELi2ENS0_8ReduceOpIN3c108BFloat16ENS0_14func_wrapper_tIS4_NS0_55_GLOBAL__N__0955718d_22_SparseCsrTensorMath_cu_868dd54514ReductionMulOpIS4_EEEEjS4_Li4ELi4EEEEEvT1_,"aw",@nobits
	.sectionflags	@""
	.align	16
.nv.shared._ZN2at6native13reduce_kernelILi256ELi2ENS0_8ReduceOpIN3c108BFloat16ENS0_14func_wrapper_tIS4_NS0_55_GLOBAL__N__0955718d_22_SparseCsrTensorMath_cu_868dd54514ReductionMulOpIS4_EEEEjS4_Li4ELi4EEEEEvT1_:
	.zero		1040


//--------------------- .nv.shared._ZN2at6native13reduce_kernelILi128ELi4ENS0_8ReduceOpIN3c108BFloat16ENS0_14func_wrapper_tIS4_NS0_55_GLOBAL__N__0955718d_22_SparseCsrTensorMath_cu_868dd54514ReductionMulOpIS4_EEEEjS4_Li4ELi4EEEEEvT1_ --------------------------
	.section	.nv.shared._ZN2at6native13reduce_kernelILi128ELi4ENS0_8ReduceOpIN3c108BFloat16ENS0_14func_wrapper_tIS4_NS0_55_GLOBAL__N__0955718d_22_SparseCsrTensorMath_cu_868dd54514ReductionMulOpIS4_EEEEjS4_Li4ELi4EEEEEvT1_,"aw",@nobits
	.sectionflags	@""
	.align	16
.nv.shared._ZN2at6native13reduce_kernelILi128ELi4ENS0_8ReduceOpIN3c108BFloat16ENS0_14func_wrapper_tIS4_NS0_55_GLOBAL__N__0955718d_22_SparseCsrTensorMath_cu_868dd54514ReductionMulOpIS4_EEEEjS4_Li4ELi4EEEEEvT1_:
	.zero		1040


//--------------------- .nv.shared._ZN2at6native13reduce_kernelILi512ELi1ENS0_8ReduceOpIN3c104HalfENS0_14func_wrapper_tIS4_NS0_55_GLOBAL__N__0955718d_22_SparseCsrTensorMath_cu_868dd54514ReductionMulOpIS4_EEEEjS4_Li4ELi4EEEEEvT1_ --------------------------
	.section	.nv.shared._ZN2at6native13reduce_kernelILi512ELi1ENS0_8ReduceOpIN3c104HalfENS0_14func_wrapper_tIS4_NS0_55_GLOBAL__N__0955718d_22_SparseCsrTensorMath_cu_868dd54514ReductionMulOpIS4_EEEEjS4_Li4ELi4EEEEEvT1_,"aw",@nobits
	.sectionflags	@""
	.align	16
.nv.shared._ZN2at6native13reduce_kernelILi512ELi1ENS0_8ReduceOpIN3c104HalfENS0_14func_wrapper_tIS4_NS0_55_GLOBAL__N__0955718d_22_SparseCsrTensorMath_cu_868dd54514ReductionMulOpIS4_EEEEjS4_Li4ELi4EEEEEvT1_:
	.zero		1040


//--------------------- .nv.shared._ZN2at6native13reduce_kernelILi256ELi2ENS0_8ReduceOpIN3c104HalfENS0_14func_wrapper_tIS4_NS0_55_GLOBAL__N__0955718d_22_SparseCsrTensorMath_cu_868dd54514ReductionMulOpIS4_EEEEjS4_Li4ELi4EEEEEvT1_ --------------------------
	.section	.nv.shared._ZN2at6native13reduce_kernelILi256ELi2ENS0_8ReduceOpIN3c104HalfENS0_14func_wrapper_tIS4_NS0_55_GLOBAL__N__0955718d_22_SparseCsrTensorMath_cu_868dd54514ReductionMulOpIS4_EEEEjS4_Li4ELi4EEEEEvT1_,"aw",@nobits
	.sectionflags	@""
	.align	16
.nv.shared._ZN2at6native13reduce_kernelILi256ELi2ENS0_8ReduceOpIN3c104HalfENS0_14func_wrapper_tIS4_NS0_55_GLOBAL__N__0955718d_22_SparseCsrTensorMath_cu_868dd54514ReductionMulOpIS4_EEEEjS4_Li4ELi4EEEEEvT1_:
	.zero		1040


//--------------------- .nv.shared._ZN2at6native13reduce_kernelILi128ELi4ENS0_8ReduceOpIN3c104HalfENS0_14func_wrapper_tIS4_NS0_55_GLOBAL__N__0955718d_22_SparseCsrTensorMath_cu_868dd54514ReductionMulOpIS4_EEEEjS4_Li4ELi4EEEEEvT1_ --------------------------
	.section	.nv.shared._ZN2at6native13reduce_kernelILi128ELi4ENS0_8ReduceOpIN3c104HalfENS0_14func_wrapper_tIS4_NS0_55_GLOBAL__N__0955718d_22_SparseCsrTensorMath_cu_868dd54514ReductionMulOpIS4_EEEEjS4_Li4ELi4EEEEEvT1_,"aw",@nobits
	.sectionflags	@""
	.align	16
.nv.shared._ZN2at6native13reduce_kernelILi128ELi4ENS0_8ReduceOpIN3c104HalfENS0_14func_wrapper_tIS4_NS0_55_GLOBAL__N__0955718d_22_SparseCsrTensorMath_cu_868dd54514ReductionMulOpIS4_EEEEjS4_Li4ELi4EEEEEvT1_:
	.zero		1040


//--------------------- .nv.shared._ZN2at6native13reduce_kernelILi512ELi1ENS0_8ReduceOpIN3c107complexIfEENS0_14func_wrapper_tIS5_NS0_55_GLOBAL__N__0955718d_22_SparseCsrTensorMath_cu_868dd54514ReductionMulOpIS5_EEEEjS5_Li4ELi4EEEEEvT1_ --------------------------
	.section	.nv.shared._ZN2at6native13reduce_kernelILi512ELi1ENS0_8ReduceOpIN3c107complexIfEENS0_14func_wrapper_tIS5_NS0_55_GLOBAL__N__0955718d_22_SparseCsrTensorMath_cu_868dd54514ReductionMulOpIS5_EEEEjS5_Li4ELi4EEEEEvT1_,"aw",@nobits
	.sectionflags	@""
	.align	16
.nv.shared._ZN2at6native13reduce_kernelILi512ELi1ENS0_8ReduceOpIN3c107complexIfEENS0_14func_wrapper_tIS5_NS0_55_GLOBAL__N__0955718d_22_SparseCsrTensorMath_cu_868dd54514ReductionMulOpIS5_EEEEjS5_Li4ELi4EEEEEvT1_:
	.zero		1040


//--------------------- .nv.shared._ZN2at6native13reduce_kernelILi256ELi2ENS0_8ReduceOpIN3c107complexIfEENS0_14func_wrapper_tIS5_NS0_55_GLOBAL__N__0955718d_22_SparseCsrTensorMath_cu_868dd54514ReductionMulOpIS5_EEEEjS5_Li4ELi4EEEEEvT1_ --------------------------
	.section	.nv.shared._ZN2at6native13reduce_kernelILi256ELi2ENS0_8ReduceOpIN3c107complexIfEENS0_14func_wrapper_tIS5_NS0_55_GLOBAL__N__0955718d_22_SparseCsrTensorMath_cu_868dd54514ReductionMulOpIS5_EEEEjS5_Li4ELi4EEEEEvT1_,"aw",@nobits
	.sectionflags	@""
	.align	16
.nv.shared._ZN2at6native13reduce_kernelILi256ELi2ENS0_8ReduceOpIN3c107complexIfEENS0_14func_wrapper_tIS5_NS0_55_GLOBAL__N__0955718d_22_SparseCsrTensorMath_cu_868dd54514ReductionMulOpIS5_EEEEjS5_Li4ELi4EEEEEvT1_:
	.zero		1040


//--------------------- .nv.shared._ZN2at6native13reduce_kernelILi128ELi4ENS0_8ReduceOpIN3c107complexIfEENS0_14func_wrapper_tIS5_NS0_55_GLOBAL__N__0955718d_22_SparseCsrTensorMath_cu_868dd54514ReductionMulOpIS5_EEEEjS5_Li4ELi4EEEEEvT1_ --------------------------
	.section	.nv.shared._ZN2at6native13reduce_kernelILi128ELi4ENS0_8ReduceOpIN3c107complexIfEENS0_14func_wrapper_tIS5_NS0_55_GLOBAL__N__0955718d_22_SparseCsrTensorMath_cu_868dd54514ReductionMulOpIS5_EEEEjS5_Li4ELi4EEEEEvT1_,"aw",@nobits
	.sectionflags	@""
	.align	16
.nv.shared._ZN2at6native13reduce_kernelILi128ELi4ENS0_8ReduceOpIN3c107complexIfEENS0_14func_wrapper_tIS5_NS0_55_GLOBAL__N__0955718d_22_SparseCsrTensorMath_cu_868dd54514ReductionMulOpIS5_EEEEjS5_Li4ELi4EEEEEvT1_:
	.zero		1040


//--------------------- .nv.shared._ZN2at6native13reduce_kernelILi256ELi1ENS0_8ReduceOpIN3c107complexIdEENS0_14func_wrapper_tIS5_NS0_55_GLOBAL__N__0955718d_22_SparseCsrTensorMath_cu_868dd54514ReductionMulOpIS5_EEEEjS5_Li4ELi4EEEEEvT1_ --------------------------
	.section	.nv.shared._ZN2at6native13reduce_kernelILi256ELi1ENS0_8ReduceOpIN3c107complexIdEENS0_14func_wrapper_tIS5_NS0_55_GLOBAL__N__0955718d_22_SparseCsrTensorMath_cu_868dd54514ReductionMulOpIS5_EEEEjS5_Li4ELi4EEEEEvT1_,"aw",@nobits
	.sectionflags	@""
	.align	16
.nv.shared._ZN2at6native13reduce_kernelILi256ELi1ENS0_8ReduceOpIN3c107complexIdEENS0_14func_wrapper_tIS5_NS0_55_GLOBAL__N__0955718d_22_SparseCsrTensorMath_cu_868dd54514ReductionMulOpIS5_EEEEjS5_Li4ELi4EEEEEvT1_:
	.zero		1040


//--------------------- .nv.shared._ZN2at6native13reduce_kernelILi128ELi2ENS0_8ReduceOpIN3c107complexIdEENS0_14func_wrapper_tIS5_NS0_55_GLOBAL__N__0955718d_22_SparseCsrTensorMath_cu_868dd54514ReductionMulOpIS5_EEEEjS5_Li4ELi4EEEEEvT1_ --------------------------
	.section	.nv.shared._ZN2at6native13reduce_kernelILi128ELi2ENS0_8ReduceOpIN3c107complexIdEENS0_14func_wrapper_tIS5_NS0_55_GLOBAL__N__0955718d_22_SparseCsrTensorMath_cu_868dd54514ReductionMulOpIS5_EEEEjS5_Li4ELi4EEEEEvT1_,"aw",@nobits
	.sectionflags	@""
	.align	16
.nv.shared._ZN2at6native13reduce_kernelILi128ELi2ENS0_8ReduceOpIN3c107complexIdEENS0_14func_wrapper_tIS5_NS0_55_GLOBAL__N__0955718d_22_SparseCsrTensorMath_cu_868dd54514ReductionMulOpIS5_EEEEjS5_Li4ELi4EEEEEvT1_:
	.zero		1040


//--------------------- .nv.shared._ZN2at6native13reduce_kernelILi64ELi4ENS0_8ReduceOpIN3c107complexIdEENS0_14func_wrapper_tIS5_NS0_55_GLOBAL__N__0955718d_22_SparseCsrTensorMath_cu_868dd54514ReductionMulOpIS5_EEEEjS5_Li4ELi4EEEEEvT1_ --------------------------
	.section	.nv.shared._ZN2at6native13reduce_kernelILi64ELi4ENS0_8ReduceOpIN3c107complexIdEENS0_14func_wrapper_tIS5_NS0_55_GLOBAL__N__0955718d_22_SparseCsrTensorMath_cu_868dd54514ReductionMulOpIS5_EEEEjS5_Li4ELi4EEEEEvT1_,"aw",@nobits
	.sectionflags	@""
	.align	16
.nv.shared._ZN2at6native13reduce_kernelILi64ELi4ENS0_8ReduceOpIN3c107complexIdEENS0_14func_wrapper_tIS5_NS0_55_GLOBAL__N__0955718d_22_SparseCsrTensorMath_cu_868dd54514ReductionMulOpIS5_EEEEjS5_Li4ELi4EEEEEvT1_:
	.zero		1040


//--------------------- .nv.shared._ZN2at6native13reduce_kernelILi512ELi1ENS0_8ReduceOpIfNS0_14func_wrapper_tIfNS0_55_GLOBAL__N__0955718d_22_SparseCsrTensorMath_cu_868dd54514ReductionMulOpIfEEEEjfLi4ELi4EEEEEvT1_ --------------------------
	.section	.nv.shared._ZN2at6native13reduce_kernelILi512ELi1ENS0_8ReduceOpIfNS0_14func_wrapper_tIfNS0_55_GLOBAL__N__0955718d_22_SparseCsrTensorMath_cu_868dd54514ReductionMulOpIfEEEEjfLi4ELi4EEEEEvT1_,"aw",@nobits
	.sectionflags	@""
	.align	16
.nv.shared._ZN2at6native13reduce_kernelILi512ELi1ENS0_8ReduceOpIfNS0_14func_wrapper_tIfNS0_55_GLOBAL__N__0955718d_22_SparseCsrTensorMath_cu_868dd54514ReductionMulOpIfEEEEjfLi4ELi4EEEEEvT1_:
	.zero		1040


//--------------------- .nv.shared._ZN2at6native13reduce_kernelILi256ELi2ENS0_8ReduceOpIfNS0_14func_wrapper_tIfNS0_55_GLOBAL__N__0955718d_22_SparseCsrTensorMath_cu_868dd54514ReductionMulOpIfEEEEjfLi4ELi4EEEEEvT1_ --------------------------
	.section	.nv.shared._ZN2at6native13reduce_kernelILi256ELi2ENS0_8ReduceOpIfNS0_14func_wrapper_tIfNS0_55_GLOBAL__N__0955718d_22_SparseCsrTensorMath_cu_868dd54514ReductionMulOpIfEEEEjfLi4ELi4EEEEEvT1_,"aw",@nobits
	.sectionflags	@""
	.align	16
.nv.shared._ZN2at6native13reduce_kernelILi256ELi2ENS0_8ReduceOpIfNS0_14func_wrapper_tIfNS0_55_GLOBAL__N__0955718d_22_SparseCsrTensorMath_cu_868dd54514ReductionMulOpIfEEEEjfLi4ELi4EEEEEvT1_:
	.zero		1040


//--------------------- .nv.shared._ZN2at6native13reduce_kernelILi128ELi4ENS0_8ReduceOpIfNS0_14func_wrapper_tIfNS0_55_GLOBAL__N__0955718d_22_SparseCsrTensorMath_cu_868dd54514ReductionMulOpIfEEEEjfLi4ELi4EEEEEvT1_ --------------------------
	.section	.nv.shared._ZN2at6native13reduce_kernelILi128ELi4ENS0_8ReduceOpIfNS0_14func_wrapper_tIfNS0_55_GLOBAL__N__0955718d_22_SparseCsrTensorMath_cu_868dd54514ReductionMulOpIfEEEEjfLi4ELi4EEEEEvT1_,"aw",@nobits
	.sectionflags	@""
	.align	16
.nv.shared._ZN2at6native13reduce_kernelILi128ELi4ENS0_8ReduceOpIfNS0_14func_wrapper_tIfNS0_55_GLOBAL__N__0955718d_22_SparseCsrTensorMath_cu_868dd54514ReductionMulOpIfEEEEjfLi4ELi4EEEEEvT1_:
	.zero		1040


//--------------------- .nv.shared._ZN2at6native13reduce_kernelILi512ELi1ENS0_8ReduceOpIdNS0_14func_wrapper_tIdNS0_55_GLOBAL__N__0955718d_22_SparseCsrTensorMath_cu_868dd54514ReductionMulOpIdEEEEjdLi4ELi4EEEEEvT1_ --------------------------
	.section	.nv.shared._ZN2at6native13reduce_kernelILi512ELi1ENS0_8ReduceOpIdNS0_14func_wrapper_tIdNS0_55_GLOBAL__N__0955718d_22_SparseCsrTensorMath_cu_868dd54514ReductionMulOpIdEEEEjdLi4ELi4EEEEEvT1_,"aw",@nobits
	.sectionflags	@""
	.align	16
.nv.shared._ZN2at6native13reduce_kernelILi512ELi1ENS0_8ReduceOpIdNS0_14func_wrapper_tIdNS0_55_GLOBAL__N__0955718d_22_SparseCsrTensorMath_cu_868dd54514ReductionMulOpIdEEEEjdLi4ELi4EEEEEvT1_:
	.zero		1040


//--------------------- .nv.shared._ZN2at6native13reduce_kernelILi256ELi2ENS0_8ReduceOpIdNS0_14func_wrapper_tIdNS0_55_GLOBAL__N__0955718d_22_SparseCsrTensorMath_cu_868dd54514ReductionMulOpIdEEEEjdLi4ELi4EEEEEvT1_ --------------------------
	.section	.nv.shared._ZN2at6native13reduce_kernelILi256ELi2ENS0_8ReduceOpIdNS0_14func_wrapper_tIdNS0_55_GLOBAL__N__0955718d_22_SparseCsrTensorMath_cu_868dd54514ReductionMulOpIdEEEEjdLi4ELi4EEEEEvT1_,"aw",@nobits
	.sectionflags	@""
	.align	16
.nv.shared._ZN2at6native13reduce_kernelILi256ELi2ENS0_8ReduceOpIdNS0_14func_wrapper_tIdNS0_55_GLOBAL__N__0955718d_22_SparseCsrTensorMath_cu_868dd54514ReductionMulOpIdEEEEjdLi4ELi4EEEEEvT1_:
	.zero		1040


//--------------------- .nv.shared._ZN2at6native13reduce_kernelILi128ELi4ENS0_8ReduceOpIdNS0_14func_wrapper_tIdNS0_55_GLOBAL__N__0955718d_22_SparseCsrTensorMath_cu_868dd54514ReductionMulOpIdEEEEjdLi4ELi4EEEEEvT1_ --------------------------
	.section	.nv.shared._ZN2at6native13reduce_kernelILi128ELi4ENS0_8ReduceOpIdNS0_14func_wrapper_tIdNS0_55_GLOBAL__N__0955718d_22_SparseCsrTensorMath_cu_868dd54514ReductionMulOpIdEEEEjdLi4ELi4EEEEEvT1_,"aw",@nobits
	.sectionflags	@""
	.align	16
.nv.shared._ZN2at6native13reduce_kernelILi128ELi4ENS0_8ReduceOpIdNS0_14func_wrapper_tIdNS0_55_GLOBAL__N__0955718d_22_SparseCsrTensorMath_cu_868dd54514ReductionMulOpIdEEEEjdLi4ELi4EEEEEvT1_:
	.zero		1040


//--------------------- .nv.shared._ZN2at6native13reduce_kernelILi512ELi1ENS0_8ReduceOpIsNS0_14func_wrapper_tIsNS0_55_GLOBAL__N__0955718d_22_SparseCsrTensorMath_cu_868dd54514ReductionMulOpIsEEEEjsLi4ELi4EEEEEvT1_ --------------------------
	.section	.nv.shared._ZN2at6native13reduce_kernelILi512ELi1ENS0_8ReduceOpIsNS0_14func_wrapper_tIsNS0_55_GLOBAL__N__0955718d_22_SparseCsrTensorMath_cu_868dd54514ReductionMulOpIsEEEEjsLi4ELi4EEEEEvT1_,"aw",@nobits
	.sectionflags	@""
	.align	16
.nv.shared._ZN2at6native13reduce_kernelILi512ELi1ENS0_8ReduceOpIsNS0_14func_wrapper_tIsNS0_55_GLOBAL__N__0955718d_22_SparseCsrTensorMath_cu_868dd54514ReductionMulOpIsEEEEjsLi4ELi4EEEEEvT1_:
	.zero		1040


//--------------------- .nv.shared._ZN2at6native13reduce_kernelILi256ELi2ENS0_8ReduceOpIsNS0_14func_wrapper_tIsNS0_55_GLOBAL__N__0955718d_22_SparseCsrTensorMath_cu_868dd54514ReductionMulOpIsEEEEjsLi4ELi4EEEEEvT1_ --------------------------
	.section	.nv.shared._ZN2at6native13reduce_kernelILi256ELi2ENS0_8ReduceOpIsNS0_14func_wrapper_tIsNS0_55_GLOBAL__N__0955718d_22_SparseCsrTensorMath_cu_868dd54514ReductionMulOpIsEEEEjsLi4ELi4EEEEEvT1_,"aw",@nobits
	.sectionflags	@""
	.align	16
.nv.shared._ZN2at6native13reduce_kernelILi256ELi2ENS0_8ReduceOpIsNS0_14func_wrapper_tIsNS0_55_GLOBAL__N__0955718d_22_SparseCsrTensorMath_cu_868dd54514ReductionMulOpIsEEEEjsLi4ELi4EEEEEvT1_:
	.zero		1040


//--------------------- .nv.shared._ZN2at6native13reduce_kernelILi128ELi4ENS0_8ReduceOpIsNS0_14func_wrapper_tIsNS0_55_GLOBAL__N__0955718d_22_SparseCsrTensorMath_cu_868dd54514ReductionMulOpIsEEEEjsLi4ELi4EEEEEvT1_ --------------------------
	.section	.nv.shared._ZN2at6native13reduce_kernelILi128ELi4ENS0_8ReduceOpIsNS0_14func_wrapper_tIsNS0_55_GLOBAL__N__0955718d_22_SparseCsrTensorMath_cu_868dd54514ReductionMulOpIsEEEEjsLi4ELi4EEEEEvT1_,"aw",@nobits
	.sectionflags	@""
	.align	16
.nv.shared._ZN2at6native13reduce_kernelILi128ELi4ENS0_8ReduceOpIsNS0_14func_wrapper_tIsNS0_55_GLOBAL__N__0955718d_22_SparseCsrTensorMath_cu_868dd54514ReductionMulOpIsEEEEjsLi4ELi4EEEEEvT1_:
	.zero		1040


//--------------------- .nv.shared._ZN2at6native13reduce_kernelILi512ELi1ENS0_8ReduceOpIlNS0_14func_wrapper_tIlNS0_55_GLOBAL__N__0955718d_22_SparseCsrTensorMath_cu_868dd54514ReductionMulOpIlEEEEjlLi4ELi4EEEEEvT1_ --------------------------
	.section	.nv.shared._ZN2at6native13reduce_kernelILi512ELi1ENS0_8ReduceOpIlNS0_14func_wrapper_tIlNS0_55_GLOBAL__N__0955718d_22_SparseCsrTensorMath_cu_868dd54514ReductionMulOpIlEEEEjlLi4ELi4EEEEEvT1_,"aw",@nobits
	.sectionflags	@""
	.align	16
.nv.shared._ZN2at6native13reduce_kernelILi512ELi1ENS0_8ReduceOpIlNS0_14func_wrapper_tIlNS0_55_GLOBAL__N__0955718d_22_SparseCsrTensorMath_cu_868dd54514ReductionMulOpIlEEEEjlLi4ELi4EEEEEvT1_:
	.zero		1040


//--------------------- .nv.shared._ZN2at6native13reduce_kernelILi256ELi2ENS0_8ReduceOpIlNS0_14func_wrapper_tIlNS0_55_GLOBAL__N__0955718d_22_SparseCsrTensorMath_cu_868dd54514ReductionMulOpIlEEEEjlLi4ELi4EEEEEvT1_ --------------------------
	.section	.nv.shared._ZN2at6native13reduce_kernelILi256ELi2ENS0_8ReduceOpIlNS0_14func_wrapper_tIlNS0_55_GLOBAL__N__0955718d_22_SparseCsrTensorMath_cu_868dd54514ReductionMulOpIlEEEEjlLi4ELi4EEEEEvT1_,"aw",@nobits
	.sectionflags	@""
	.align	16
.nv.shared._ZN2at6native13reduce_kernelILi256ELi2ENS0_8ReduceOpIlNS0_14func_wrapper_tIlNS0_55_GLOBAL__N__0955718d_22_SparseCsrTensorMath_cu_868dd54514ReductionMulOpIlEEEEjlLi4ELi4EEEEEvT1_:
	.zero		1040


//--------------------- .nv.shared._ZN2at6native13reduce_kernelILi128ELi4ENS0_8ReduceOpIlNS0_14func_wrapper_tIlNS0_55_GLOBAL__N__0955718d_22_SparseCsrTensorMath_cu_868dd54514ReductionMulOpIlEEEEjlLi4ELi4EEEEEvT1_ --------------------------
	.section	.nv.shared._ZN2at6native13reduce_kernelILi128ELi4ENS0_8ReduceOpIlNS0_14func_wrapper_tIlNS0_55_GLOBAL__N__0955718d_22_SparseCsrTensorMath_cu_868dd54514ReductionMulOpIlEEEEjlLi4ELi4EEEEEvT1_,"aw",@nobits
	.sectionflags	@""
	.align	16
.nv.shared._ZN2at6native13reduce_kernelILi128ELi4ENS0_8ReduceOpIlNS0_14func_wrapper_tIlNS0_55_GLOBAL__N__0955718d_22_SparseCsrTensorMath_cu_868dd54514ReductionMulOpIlEEEEjlLi4ELi4EEEEEvT1_:
	.zero		1040


//--------------------- .nv.shared._ZN2at6native13reduce_kernelILi512ELi1ENS0_8ReduceOpIiNS0_14func_wrapper_tIiNS0_55_GLOBAL__N__0955718d_22_SparseCsrTensorMath_cu_868dd54514ReductionMulOpIiEEEEjiLi4ELi4EEEEEvT1_ --------------------------
	.section	.nv.shared._ZN2at6native13reduce_kernelILi512ELi1ENS0_8ReduceOpIiNS0_14func_wrapper_tIiNS0_55_GLOBAL__N__0955718d_22_SparseCsrTensorMath_cu_868dd54514ReductionMulOpIiEEEEjiLi4ELi4EEEEEvT1_,"aw",@nobits
	.sectionflags	@""
	.align	16
.nv.shared._ZN2at6native13reduce_kernelILi512ELi1ENS0_8ReduceOpIiNS0_14func_wrapper_tIiNS0_55_GLOBAL__N__0955718d_22_SparseCsrTensorMath_cu_868dd54514ReductionMulOpIiEEEEjiLi4ELi4EEEEEvT1_:
	.zero		1040


//--------------------- .nv.shared._ZN2at6native13reduce_kernelILi256ELi2ENS0_8ReduceOpIiNS0_14func_wrapper_tIiNS0_55_GLOBAL__N__0955718d_22_SparseCsrTensorMath_cu_868dd54514ReductionMulOpIiEEEEjiLi4ELi4EEEEEvT1_ --------------------------
	.section	.nv.shared._ZN2at6native13reduce_kernelILi256ELi2ENS0_8ReduceOpIiNS0_14func_wrapper_tIiNS0_55_GLOBAL__N__0955718d_22_SparseCsrTensorMath_cu_868dd54514ReductionMulOpIiEEEEjiLi4ELi4EEEEEvT1_,"aw",@nobits
	.sectionflags	@""
	.align	16
.nv.shared._ZN2at6native13reduce_kernelILi256ELi2ENS0_8ReduceOpIiNS0_14func_wrapper_tIiNS0_55_GLOBAL__N__0955718d_22_SparseCsrTensorMath_cu_868dd54514ReductionMulOpIiEEEEjiLi4ELi4EEEEEvT1_:
	.zero		1040


//--------------------- .nv.shared._ZN2at6native13reduce_kernelILi128ELi4ENS0_8ReduceOpIiNS0_14func_wrapper_tIiNS0_55_GLOBAL__N__0955718d_22_SparseCsrTensorMath_cu_868dd54514ReductionMulOpIiEEEEjiLi4ELi4EEEEEvT1_ --------------------------
	.section	.nv.shared._ZN2at6native13reduce_kernelILi128ELi4ENS0_8ReduceOpIiNS0_14func_wrapper_tIiNS0_55_GLOBAL__N__0955718d_22_SparseCsrTensorMath_cu_868dd54514ReductionMulOpIiEEEEjiLi4ELi4EEEEEvT1_,"aw",@nobits
	.sectionflags	@""
	.align	16
.nv.shared._ZN2at6native13reduce_kernelILi128ELi4ENS0_8ReduceOpIiNS0_14func_wrapper_tIiNS0_55_GLOBAL__N__0955718d_22_SparseCsrTensorMath_cu_868dd54514ReductionMulOpIiEEEEjiLi4ELi4EEEEEvT1_:
	.zero		1040


//--------------------- .nv.shared._ZN2at6native13reduce_kernelILi512ELi1ENS0_8ReduceOpIaNS0_14func_wrapper_tIaNS0_55_GLOBAL__N__0955718d_22_SparseCsrTensorMath_cu_868dd54514ReductionMulOpIaEEEEjaLi4ELi4EEEEEvT1_ --------------------------
	.section	.nv.shared._ZN2at6native13reduce_kernelILi512ELi1ENS0_8ReduceOpIaNS0_14func_wrapper_tIaNS0_55_GLOBAL__N__0955718d_22_SparseCsrTensorMath_cu_868dd54514ReductionMulOpIaEEEEjaLi4ELi4EEEEEvT1_,"aw",@nobits
	.sectionflags	@""
	.align	16
.nv.shared._ZN2at6native13reduce_kernelILi512ELi1ENS0_8ReduceOpIaNS0_14func_wrapper_tIaNS0_55_GLOBAL__N__0955718d_22_SparseCsrTensorMath_cu_868dd54514ReductionMulOpIaEEEEjaLi4ELi4EEEEEvT1_:
	.zero		1040


//--------------------- .nv.shared._ZN2at6native13reduce_kernelILi256ELi2ENS0_8ReduceOpIaNS0_14func_wrapper_tIaNS0_55_GLOBAL__N__0955718d_22_SparseCsrTensorMath_cu_868dd54514ReductionMulOpIaEEEEjaLi4ELi4EEEEEvT1_ --------------------------
	.section	.nv.shared._ZN2at6native13reduce_kernelILi256ELi2ENS0_8ReduceOpIaNS0_14func_wrapper_tIaNS0_55_GLOBAL__N__0955718d_22_SparseCsrTensorMath_cu_868dd54514ReductionMulOpIaEEEEjaLi4ELi4EEEEEvT1_,"aw",@nobits
	.sectionflags	@""
	.align	16
.nv.shared._ZN2at6native13reduce_kernelILi256ELi2ENS0_8ReduceOpIaNS0_14func_wrapper_tIaNS0_55_GLOBAL__N__0955718d_22_SparseCsrTensorMath_cu_868dd54514ReductionMulOpIaEEEEjaLi4ELi4EEEEEvT1_:
	.zero		1040


//--------------------- .nv.shared._ZN2at6native13reduce_kernelILi128ELi4ENS0_8ReduceOpIaNS0_14func_wrapper_tIaNS0_55_GLOBAL__N__0955718d_22_SparseCsrTensorMath_cu_868dd54514ReductionMulOpIaEEEEjaLi4ELi4EEEEEvT1_ --------------------------
	.section	.nv.shared._ZN2at6native13reduce_kernelILi128ELi4ENS0_8ReduceOpIaNS0_14func_wrapper_tIaNS0_55_GLOBAL__N__0955718d_22_SparseCsrTensorMath_cu_868dd54514ReductionMulOpIaEEEEjaLi4ELi4EEEEEvT1_,"aw",@nobits
	.sectionflags	@""
	.align	16
.nv.shared._ZN2at6native13reduce_kernelILi128ELi4ENS0_8ReduceOpIaNS0_14func_wrapper_tIaNS0_55_GLOBAL__N__0955718d_22_SparseCsrTensorMath_cu_868dd54514ReductionMulOpIaEEEEjaLi4ELi4EEEEEvT1_:
	.zero		1040


//--------------------- .nv.shared._ZN2at6native13reduce_kernelILi512ELi1ENS0_8ReduceOpIhNS0_14func_wrapper_tIhNS0_55_GLOBAL__N__0955718d_22_SparseCsrTensorMath_cu_868dd54514ReductionMulOpIhEEEEjhLi4ELi4EEEEEvT1_ --------------------------
	.section	.nv.shared._ZN2at6native13reduce_kernelILi512ELi1ENS0_8ReduceOpIhNS0_14func_wrapper_tIhNS0_55_GLOBAL__N__0955718d_22_SparseCsrTensorMath_cu_868dd54514ReductionMulOpIhEEEEjhLi4ELi4EEEEEvT1_,"aw",@nobits
	.sectionflags	@""
	.align	16
.nv.shared._ZN2at6native13reduce_kernelILi512ELi1ENS0_8ReduceOpIhNS0_14func_wrapper_tIhNS0_55_GLOBAL__N__0955718d_22_SparseCsrTensorMath_cu_868dd54514ReductionMulOpIhEEEEjhLi4ELi4EEEEEvT1_:
	.zero		1040


//--------------------- .nv.shared._ZN2at6native13reduce_kernelILi256ELi2ENS0_8ReduceOpIhNS0_14func_wrapper_tIhNS0_55_GLOBAL__N__0955718d_22_SparseCsrTensorMath_cu_868dd54514ReductionMulOpIhEEEEjhLi4ELi4EEEEEvT1_ --------------------------
	.section	.nv.shared._ZN2at6native13reduce_kernelILi256ELi2ENS0_8ReduceOpIhNS0_14func_wrapper_tIhNS0_55_GLOBAL__N__0955718d_22_SparseCsrTensorMath_cu_868dd54514ReductionMulOpIhEEEEjhLi4ELi4EEEEEvT1_,"aw",@nobits
	.sectionflags	@""
	.align	16
.nv.shared._ZN2at6native13reduce_kernelILi256ELi2ENS0_8ReduceOpIhNS0_14func_wrapper_tIhNS0_55_GLOBAL__N__0955718d_22_SparseCsrTensorMath_cu_868dd54514ReductionMulOpIhEEEEjhLi4ELi4EEEEEvT1_:
	.zero		1040


//--------------------- .nv.shared._ZN2at6native13reduce_kernelILi128ELi4ENS0_8ReduceOpIhNS0_14func_wrapper_tIhNS0_55_GLOBAL__N__0955718d_22_SparseCsrTensorMath_cu_868dd54514ReductionMulOpIhEEEEjhLi4ELi4EEEEEvT1_ --------------------------
	.section	.nv.shared._ZN2at6native13reduce_kernelILi128ELi4ENS0_8ReduceOpIhNS0_14func_wrapper_tIhNS0_55_GLOBAL__N__0955718d_22_SparseCsrTensorMath_cu_868dd54514ReductionMulOpIhEEEEjhLi4ELi4EEEEEvT1_,"aw",@nobits
	.sectionflags	@""
	.align	16
.nv.shared._ZN2at6native13reduce_kernelILi128ELi4ENS0_8ReduceOpIhNS0_14func_wrapper_tIhNS0_55_GLOBAL__N__0955718d_22_SparseCsrTensorMath_cu_868dd54514ReductionMulOpIhEEEEjhLi4ELi4EEEEEvT1_:
	.zero		1040


//--------------------- .nv.shared._ZN2at6native13reduce_kernelILi512ELi1ENS0_8ReduceOpIN3c108BFloat16ENS0_14func_wrapper_tIS4_NS0_55_GLOBAL__N__0955718d_22_SparseCsrTensorMath_cu_868dd54514ReductionAddOpIfEEEEjS4_Li4ELi4EEEEEvT1_ --------------------------
	.section	.nv.shared._ZN2at6native13reduce_kernelILi512ELi1ENS0_8ReduceOpIN3c108BFloat16ENS0_14func_wrapper_tIS4_NS0_55_GLOBAL__N__0955718d_22_SparseCsrTensorMath_cu_868dd54514ReductionAddOpIfEEEEjS4_Li4ELi4EEEEEvT1_,"aw",@nobits
	.sectionflags	@""
	.align	16
.nv.shared._ZN2at6native13reduce_kernelILi512ELi1ENS0_8ReduceOpIN3c108BFloat16ENS0_14func_wrapper_tIS4_NS0_55_GLOBAL__N__0955718d_22_SparseCsrTensorMath_cu_868dd54514ReductionAddOpIfEEEEjS4_Li4ELi4EEEEEvT1_:
	.zero		1040


//--------------------- .nv.shared._ZN2at6native13reduce_kernelILi256ELi2ENS0_8ReduceOpIN3c108BFloat16ENS0_14func_wrapper_tIS4_NS0_55_GLOBAL__N__0955718d_22_SparseCsrTensorMath_cu_868dd54514ReductionAddOpIfEEEEjS4_Li4ELi4EEEEEvT1_ --------------------------
	.section	.nv.shared._ZN2at6native13reduce_kernelILi256ELi2ENS0_8ReduceOpIN3c108BFloat16ENS0_14func_wrapper_tIS4_NS0_55_GLOBAL__N__0955718d_22_SparseCsrTensorMath_cu_868dd54514ReductionAddOpIfEEEEjS4_Li4ELi4EEEEEvT1_,"aw",@nobits
	.sectionflags	@""
	.align	16
.nv.shared._ZN2at6native13reduce_kernelILi256ELi2ENS0_8ReduceOpIN3c108BFloat16ENS0_14func_wrapper_tIS4_NS0_55_GLOBAL__N__0955718d_22_SparseCsrTensorMath_cu_868dd54514ReductionAddOpIfEEEEjS4_Li4ELi4EEEEEvT1_:
	.zero		1040


//--------------------- .nv.shared._ZN2at6native13reduce_kernelILi128ELi4ENS0_8ReduceOpIN3c108BFloat16ENS0_14func_wrapper_tIS4_NS0_55_GLOBAL__N__0955718d_22_SparseCsrTensorMath_cu_868dd54514ReductionAddOpIfEEEEjS4_Li4ELi4EEEEEvT1_ --------------------------
	.section	.nv.shared._ZN2at6native13reduce_kernelILi128ELi4ENS0_8ReduceOpIN3c108BFloat16ENS0_14func_wrapper_tIS4_NS0_55_GLOBAL__N__0955718d_22_SparseCsrTensorMath_cu_868dd54514ReductionAddOpIfEEEEjS4_Li4ELi4EEEEEvT1_,"aw",@nobits
	.sectionflags	@""
	.align	16
.nv.shared._ZN2at6native13reduce_kernelILi128ELi4ENS0_8ReduceOpIN3c108BFloat16ENS0_14func_wrapper_tIS4_NS0_55_GLOBAL__N__0955718d_22_SparseCsrTensorMath_cu_868dd54514ReductionAddOpIfEEEEjS4_Li4ELi4EEEEEvT1_:
	.zero		1040


//--------------------- .nv.shared._ZN2at6native13reduce_kernelILi512ELi1ENS0_8ReduceOpIN3c104HalfENS0_14func_wrapper_tIS4_NS0_55_GLOBAL__N__0955718d_22_SparseCsrTensorMath_cu_868dd54514ReductionAddOpIfEEEEjS4_Li4ELi4EEEEEvT1_ --------------------------
	.section	.nv.shared._ZN2at6native13reduce_kernelILi512ELi1ENS0_8ReduceOpIN3c104HalfENS0_14func_wrapper_tIS4_NS0_55_GLOBAL__N__0955718d_22_SparseCsrTensorMath_cu_868dd54514ReductionAddOpIfEEEEjS4_Li4ELi4EEEEEvT1_,"aw",@nobits
	.sectionflags	@""
	.align	16
.nv.shared._ZN2at6native13reduce_kernelILi512ELi1ENS0_8ReduceOpIN3c104HalfENS0_14func_wrapper_tIS4_NS0_55_GLOBAL__N__0955718d_22_SparseCsrTensorMath_cu_868dd54514ReductionAddOpIfEEEEjS4_Li4ELi4EEEEEvT1_:
	.zero		1040


//--------------------- .nv.shared._ZN2at6native13reduce_kernelILi256ELi2ENS0_8ReduceOpIN3c104HalfENS0_14func_wrapper_tIS4_NS0_55_GLOBAL__N__0955718d_22_SparseCsrTensorMath_cu_868dd54514ReductionAddOpIfEEEEjS4_Li4ELi4EEEEEvT1_ --------------------------
	.section	.nv.shared._ZN2at6native13reduce_kernelILi256ELi2ENS0_8ReduceOpIN3c104HalfENS0_14func_wrapper_tIS4_NS0_55_GLOBAL__N__0955718d_22_SparseCsrTensorMath_cu_868dd54514ReductionAddOpIfEEEEjS4_Li4ELi4EEEEEvT1_,"aw",@nobits
	.sectionflags	@""
	.align	16
.nv.shared._ZN2at6native13reduce_kernelILi256ELi2ENS0_8ReduceOpIN3c104HalfENS0_14func_wrapper_tIS4_NS0_55_GLOBAL__N__0955718d_22_SparseCsrTensorMath_cu_868dd54514ReductionAddOpIfEEEEjS4_Li4ELi4EEEEEvT1_:
	.zero		1040


//--------------------- .nv.shared._ZN2at6native13reduce_kernelILi128ELi4ENS0_8ReduceOpIN3c104HalfENS0_14func_wrapper_tIS4_NS0_55_GLOBAL__N__0955718d_22_SparseCsrTensorMath_cu_868dd54514ReductionAddOpIfEEEEjS4_Li4ELi4EEEEEvT1_ --------------------------
	.section	.nv.shared._ZN2at6native13reduce_kernelILi128ELi4ENS0_8ReduceOpIN3c104HalfENS0_14func_wrapper_tIS4_NS0_55_GLOBAL__N__0955718d_22_SparseCsrTensorMath_cu_868dd54514ReductionAddOpIfEEEEjS4_Li4ELi4EEEEEvT1_,"aw",@nobits
	.sectionflags	@""
	.align	16
.nv.shared._ZN2at6native13reduce_kernelILi128ELi4ENS0_8ReduceOpIN3c104HalfENS0_14func_wrapper_tIS4_NS0_55_GLOBAL__N__0955718d_22_SparseCsrTensorMath_cu_868dd54514ReductionAddOpIfEEEEjS4_Li4ELi4EEEEEvT1_:
	.zero		1040


//--------------------- .nv.shared._ZN2at6native13reduce_kernelILi512ELi1ENS0_8ReduceOpIN3c107complexIfEENS0_14func_wrapper_tIS5_NS0_55_GLOBAL__N__0955718d_22_SparseCsrTensorMath_cu_868dd54514ReductionAddOpIS5_EEEEjS5_Li4ELi4EEEEEvT1_ --------------------------
	.section	.nv.shared._ZN2at6native13reduce_kernelILi512ELi1ENS0_8ReduceOpIN3c107complexIfEENS0_14func_wrapper_tIS5_NS0_55_GLOBAL__N__0955718d_22_SparseCsrTensorMath_cu_868dd54514ReductionAddOpIS5_EEEEjS5_Li4ELi4EEEEEvT1_,"aw",@nobits
	.sectionflags	@""
	.align	16
.nv.shared._ZN2at6native13reduce_kernelILi512ELi1ENS0_8ReduceOpIN3c107complexIfEENS0_14func_wrapper_tIS5_NS0_55_GLOBAL__N__0955718d_22_SparseCsrTensorMath_cu_868dd54514ReductionAddOpIS5_EEEEjS5_Li4ELi4EEEEEvT1_:
	.zero		1040


//--------------------- .nv.shared._ZN2at6native13reduce_kernelILi256ELi2ENS0_8ReduceOpIN3c107complexIfEENS0_14func_wrapper_tIS5_NS0_55_GLOBAL__N__0955718d_22_SparseCsrTensorMath_cu_868dd54514ReductionAddOpIS5_EEEEjS5_Li4ELi4EEEEEvT1_ --------------------------
	.section	.nv.shared._ZN2at6native13reduce_kernelILi256ELi2ENS0_8ReduceOpIN3c107complexIfEENS0_14func_wrapper_tIS5_NS0_55_GLOBAL__N__0955718d_22_SparseCsrTensorMath_cu_868dd54514ReductionAddOpIS5_EEEEjS5_Li4ELi4EEEEEvT1_,"aw",@nobits
	.sectionflags	@""
	.align	16
.nv.shared._ZN2at6native13reduce_kernelILi256ELi2ENS0_8ReduceOpIN3c107complexIfEENS0_14func_wrapper_tIS5_NS0_55_GLOBAL__N__0955718d_22_SparseCsrTensorMath_cu_868dd54514ReductionAddOpIS5_EEEEjS5_Li4ELi4EEEEEvT1_:
	.zero		1040


//--------------------- .nv.shared._ZN2at6native13reduce_kernelILi128ELi4ENS0_8ReduceOpIN3c107complexIfEENS0_14func_wrapper_tIS5_NS0_55_GLOBAL__N__0955718d_22_SparseCsrTensorMath_cu_868dd54514ReductionAddOpIS5_EEEEjS5_Li4ELi4EEEEEvT1_ --------------------------
	.section	.nv.shared._ZN2at6native13reduce_kernelILi128ELi4ENS0_8ReduceOpIN3c107complexIfEENS0_14func_wrapper_tIS5_NS0_55_GLOBAL__N__0955718d_22_SparseCsrTensorMath_cu_868dd54514ReductionAddOpIS5_EEEEjS5_Li4ELi4EEEEEvT1_,"aw",@nobits
	.sectionflags	@""
	.align	16
.nv.shared._ZN2at6native13reduce_kernelILi128ELi4ENS0_8ReduceOpIN3c107complexIfEENS0_14func_wrapper_tIS5_NS0_55_GLOBAL__N__0955718d_22_SparseCsrTensorMath_cu_868dd54514ReductionAddOpIS5_EEEEjS5_Li4ELi4EEEEEvT1_:
	.zero		1040


//--------------------- .nv.shared._ZN2at6native13reduce_kernelILi256ELi1ENS0_8ReduceOpIN3c107complexIdEENS0_14func_wrapper_tIS5_NS0_55_GLOBAL__N__0955718d_22_SparseCsrTensorMath_cu_868dd54514ReductionAddOpIS5_EEEEjS5_Li4ELi4EEEEEvT1_ --------------------------
	.section	.nv.shared._ZN2at6native13reduce_kernelILi256ELi1ENS0_8ReduceOpIN3c107complexIdEENS0_14func_wrapper_tIS5_NS0_55_GLOBAL__N__0955718d_22_SparseCsrTensorMath_cu_868dd54514ReductionAddOpIS5_EEEEjS5_Li4ELi4EEEEEvT1_,"aw",@nobits
	.sectionflags	@""
	.align	16
.nv.shared._ZN2at6native13reduce_kernelILi256ELi1ENS0_8ReduceOpIN3c107complexIdEENS0_14func_wrapper_tIS5_NS0_55_GLOBAL__N__0955718d_22_SparseCsrTensorMath_cu_868dd54514ReductionAddOpIS5_EEEEjS5_Li4ELi4EEEEEvT1_:
	.zero		1040


//--------------------- .nv.shared._ZN2at6native13reduce_kernelILi128ELi2ENS0_8ReduceOpIN3c107complexIdEENS0_14func_wrapper_tIS5_NS0_55_GLOBAL__N__0955718d_22_SparseCsrTensorMath_cu_868dd54514ReductionAddOpIS5_EEEEjS5_Li4ELi4EEEEEvT1_ --------------------------
	.section	.nv.shared._ZN2at6native13reduce_kernelILi128ELi2ENS0_8ReduceOpIN3c107complexIdEENS0_14func_wrapper_tIS5_NS0_55_GLOBAL__N__0955718d_22_SparseCsrTensorMath_cu_868dd54514ReductionAddOpIS5_EEEEjS5_Li4ELi4EEEEEvT1_,"aw",@nobits
	.sectionflags	@""
	.align	16
.nv.shared._ZN2at6native13reduce_kernelILi128ELi2ENS0_8ReduceOpIN3c107complexIdEENS0_14func_wrapper_tIS5_NS0_55_GLOBAL__N__0955718d_22_SparseCsrTensorMath_cu_868dd54514ReductionAddOpIS5_EEEEjS5_Li4ELi4EEEEEvT1_:
	.zero		1040


//--------------------- .nv.shared._ZN2at6native13reduce_kernelILi64ELi4ENS0_8ReduceOpIN3c107complexIdEENS0_14func_wrapper_tIS5_NS0_55_GLOBAL__N__0955718d_22_SparseCsrTensorMath_cu_868dd54514ReductionAddOpIS5_EEEEjS5_Li4ELi4EEEEEvT1_ --------------------------
	.section	.nv.shared._ZN2at6native13reduce_kernelILi64ELi4ENS0_8ReduceOpIN3c107complexIdEENS0_14func_wrapper_tIS5_NS0_55_GLOBAL__N__0955718d_22_SparseCsrTensorMath_cu_868dd54514ReductionAddOpIS5_EEEEjS5_Li4ELi4EEEEEvT1_,"aw",@nobits
	.sectionflags	@""
	.align	16
.nv.shared._ZN2at6native13reduce_kernelILi64ELi4ENS0_8ReduceOpIN3c107complexIdEENS0_14func_wrapper_tIS5_NS0_55_GLOBAL__N__0955718d_22_SparseCsrTensorMath_cu_868dd54514ReductionAddOpIS5_EEEEjS5_Li4ELi4EEEEEvT1_:
	.zero		1040


//--------------------- .nv.shared._ZN2at6native13reduce_kernelILi512ELi1ENS0_8ReduceOpIfNS0_14func_wrapper_tIfNS0_55_GLOBAL__N__0955718d_22_SparseCsrTensorMath_cu_868dd54514ReductionAddOpIfEEEEjfLi4ELi4EEEEEvT1_ --------------------------
	.section	.nv.shared._ZN2at6native13reduce_kernelILi512ELi1ENS0_8ReduceOpIfNS0_14func_wrapper_tIfNS0_55_GLOBAL__N__0955718d_22_SparseCsrTensorMath_cu_868dd54514ReductionAddOpIfEEEEjfLi4ELi4EEEEEvT1_,"aw",@nobits
	.sectionflags	@""
	.align	16
.nv.shared._ZN2at6native13reduce_kernelILi512ELi1ENS0_8ReduceOpIfNS0_14func_wrapper_tIfNS0_55_GLOBAL__N__0955718d_22_SparseCsrTensorMath_cu_868dd54514ReductionAddOpIfEEEEjfLi4ELi4EEEEEvT1_:
	.zero		1040


//--------------------- .nv.shared._ZN2at6native13reduce_kernelILi256ELi2ENS0_8ReduceOpIfNS0_14func_wrapper_tIfNS0_55_GLOBAL__N__0955718d_22_SparseCsrTensorMath_cu_868dd54514ReductionAddOpIfEEEEjfLi4ELi4EEEEEvT1_ --------------------------
	.section	.nv.shared._ZN2at6native13reduce_kernelILi256ELi2ENS0_8ReduceOpIfNS0_14func_wrapper_tIfNS0_55_GLOBAL__N__0955718d_22_SparseCsrTensorMath_cu_868dd54514ReductionAddOpIfEEEEjfLi4ELi4EEEEEvT1_,"aw",@nobits
	.sectionflags	@""
	.align	16
.nv.shared._ZN2at6native13reduce_kernelILi256ELi2ENS0_8ReduceOpIfNS0_14func_wrapper_tIfNS0_55_GLOBAL__N__0955718d_22_SparseCsrTensorMath_cu_868dd54514ReductionAddOpIfEEEEjfLi4ELi4EEEEEvT1_:
	.zero		1040


//--------------------- .nv.shared._ZN2at6native13reduce_kernelILi128ELi4ENS0_8ReduceOpIfNS0_14func_wrapper_tIfNS0_55_GLOBAL__N__0955718d_22_SparseCsrTensorMath_cu_868dd54514ReductionAddOpIfEEEEjfLi4ELi4EEEEEvT1_ --------------------------
	.section	.nv.shared._ZN2at6native13reduce_kernelILi128ELi4ENS0_8ReduceOpIfNS0_14func_wrapper_tIfNS0_55_GLOBAL__N__0955718d_22_SparseCsrTensorMath_cu_868dd54514ReductionAddOpIfEEEEjfLi4ELi4EEEEEvT1_,"aw",@nobits
	.sectionflags	@""
	.align	16
.nv.shared._ZN2at6native13reduce_kernelILi128ELi4ENS0_8ReduceOpIfNS0_14func_wrapper_tIfNS0_55_GLOBAL__N__0955718d_22_SparseCsrTensorMath_cu_868dd54514ReductionAddOpIfEEEEjfLi4ELi4EEEEEvT1_:
	.zero		1040


//--------------------- .nv.shared._ZN2at6native13reduce_kernelILi512ELi1ENS0_8ReduceOpIdNS0_14func_wrapper_tIdNS0_55_GLOBAL__N__0955718d_22_SparseCsrTensorMath_cu_868dd54514ReductionAddOpIdEEEEjdLi4ELi4EEEEEvT1_ --------------------------
	.section	.nv.shared._ZN2at6native13reduce_kernelILi512ELi1ENS0_8ReduceOpIdNS0_14func_wrapper_tIdNS0_55_GLOBAL__N__0955718d_22_SparseCsrTensorMath_cu_868dd54514ReductionAddOpIdEEEEjdLi4ELi4EEEEEvT1_,"aw",@nobits
	.sectionflags	@""
	.align	16
.nv.shared._ZN2at6native13reduce_kernelILi512ELi1ENS0_8ReduceOpIdNS0_14func_wrapper_tIdNS0_55_GLOBAL__N__0955718d_22_SparseCsrTensorMath_cu_868dd54514ReductionAddOpIdEEEEjdLi4ELi4EEEEEvT1_:
	.zero		1040


//--------------------- .nv.shared._ZN2at6native13reduce_kernelILi256ELi2ENS0_8ReduceOpIdNS0_14func_wrapper_tIdNS0_55_GLOBAL__N__0955718d_22_SparseCsrTensorMath_cu_868dd54514ReductionAddOpIdEEEEjdLi4ELi4EEEEEvT1_ --------------------------
	.section	.nv.shared._ZN2at6native13reduce_kernelILi256ELi2ENS0_8ReduceOpIdNS0_14func_wrapper_tIdNS0_55_GLOBAL__N__0955718d_22_SparseCsrTensorMath_cu_868dd54514ReductionAddOpIdEEEEjdLi4ELi4EEEEEvT1_,"aw",@nobits
	.sectionflags	@""
	.align	16
.nv.shared._ZN2at6native13reduce_kernelILi256ELi2ENS0_8ReduceOpIdNS0_14func_wrapper_tIdNS0_55_GLOBAL__N__0955718d_22_SparseCsrTensorMath_cu_868dd54514ReductionAddOpIdEEEEjdLi4ELi4EEEEEvT1_:
	.zero		1040


//--------------------- .nv.shared._ZN2at6native13reduce_kernelILi128ELi4ENS0_8ReduceOpIdNS0_14func_wrapper_tIdNS0_55_GLOBAL__N__0955718d_22_SparseCsrTensorMath_cu_868dd54514ReductionAddOpIdEEEEjdLi4ELi4EEEEEvT1_ --------------------------
	.section	.nv.shared._ZN2at6native13reduce_kernelILi128ELi4ENS0_8ReduceOpIdNS0_14func_wrapper_tIdNS0_55_GLOBAL__N__0955718d_22_SparseCsrTensorMath_cu_868dd54514ReductionAddOpIdEEEEjdLi4ELi4EEEEEvT1_,"aw",@nobits
	.sectionflags	@""
	.align	16
.nv.shared._ZN2at6native13reduce_kernelILi128ELi4ENS0_8ReduceOpIdNS0_14func_wrapper_tIdNS0_55_GLOBAL__N__0955718d_22_SparseCsrTensorMath_cu_868dd54514ReductionAddOpIdEEEEjdLi4ELi4EEEEEvT1_:
	.zero		1040


//--------------------- .nv.shared._ZN2at6native13reduce_kernelILi512ELi1ENS0_8ReduceOpIsNS0_14func_wrapper_tIsNS0_55_GLOBAL__N__0955718d_22_SparseCsrTensorMath_cu_868dd54514ReductionAddOpIlEEEEjsLi4ELi4EEEEEvT1_ --------------------------
	.section	.nv.shared._ZN2at6native13reduce_kernelILi512ELi1ENS0_8ReduceOpIsNS0_14func_wrapper_tIsNS0_55_GLOBAL__N__0955718d_22_SparseCsrTensorMath_cu_868dd54514ReductionAddOpIlEEEEjsLi4ELi4EEEEEvT1_,"aw",@nobits
	.sectionflags	@""
	.align	16
.nv.shared._ZN2at6native13reduce_kernelILi512ELi1ENS0_8ReduceOpIsNS0_14func_wrapper_tIsNS0_55_GLOBAL__N__0955718d_22_SparseCsrTensorMath_cu_868dd54514ReductionAddOpIlEEEEjsLi4ELi4EEEEEvT1_:
	.zero		1040


//--------------------- .nv.shared._ZN2at6native13reduce_kernelILi256ELi2ENS0_8ReduceOpIsNS0_14func_wrapper_tIsNS0_55_GLOBAL__N__0955718d_22_SparseCsrTensorMath_cu_868dd54514ReductionAddOpIlEEEEjsLi4ELi4EEEEEvT1_ --------------------------
	.section	.nv.shared._ZN2at6native13reduce_kernelILi256ELi2ENS0_8ReduceOpIsNS0_14func_wrapper_tIsNS0_55_GLOBAL__N__0955718d_22_SparseCsrTensorMath_cu_868dd54514ReductionAddOpIlEEEEjsLi4ELi4EEEEEvT1_,"aw",@nobits
	.sectionflags	@""
	.align	16
.nv.shared._ZN2at6native13reduce_kernelILi256ELi2ENS0_8ReduceOpIsNS0_14func_wrapper_tIsNS0_55_GLOBAL__N__0955718d_22_SparseCsrTensorMath_cu_868dd54514ReductionAddOpIlEEEEjsLi4ELi4EEEEEvT1_:
	.zero		1040


//--------------------- .nv.shared._ZN2at6native13reduce_kernelILi128ELi4ENS0_8ReduceOpIsNS0_14func_wrapper_tIsNS0_55_GLOBAL__N__0955718d_22_SparseCsrTensorMath_cu_868dd54514ReductionAddOpIlEEEEjsLi4ELi4EEEEEvT1_ --------------------------
	.section	.nv.shared._ZN2at6native13reduce_kernelILi128ELi4ENS0_8ReduceOpIsNS0_14func_wrapper_tIsNS0_55_GLOBAL__N__0955718d_22_SparseCsrTensorMath_cu_868dd54514ReductionAddOpIlEEEEjsLi4ELi4EEEEEvT1_,"aw",@nobits
	.sectionflags	@""
	.align	16
.nv.shared._ZN2at6native13reduce_kernelILi128ELi4ENS0_8ReduceOpIsNS0_14func_wrapper_tIsNS0_55_GLOBAL__N__0955718d_22_SparseCsrTensorMath_cu_868dd54514ReductionAddOpIlEEEEjsLi4ELi4EEEEEvT1_:
	.zero		1040


//--------------------- .nv.shared._ZN2at6native13reduce_kernelILi512ELi1ENS0_8ReduceOpIlNS0_14func_wrapper_tIlNS0_55_GLOBAL__N__0955718d_22_SparseCsrTensorMath_cu_868dd54514ReductionAddOpIlEEEEjlLi4ELi4EEEEEvT1_ --------------------------
	.section	.nv.shared._ZN2at6native13reduce_kernelILi512ELi1ENS0_8ReduceOpIlNS0_14func_wrapper_tIlNS0_55_GLOBAL__N__0955718d_22_SparseCsrTensorMath_cu_868dd54514ReductionAddOpIlEEEEjlLi4ELi4EEEEEvT1_,"aw",@nobits
	.sectionflags	@""
	.align	16
.nv.shared._ZN2at6native13reduce_kernelILi512ELi1ENS0_8ReduceOpIlNS0_14func_wrapper_tIlNS0_55_GLOBAL__N__0955718d_22_SparseCsrTensorMath_cu_868dd54514ReductionAddOpIlEEEEjlLi4ELi4EEEEEvT1_:
	.zero		1040


//--------------------- .nv.shared._ZN2at6native13reduce_kernelILi256ELi2ENS0_8ReduceOpIlNS0_14func_wrapper_tIlNS0_55_GLOBAL__N__0955718d_22_SparseCsrTensorMath_cu_868dd54514ReductionAddOpIlEEEEjlLi4ELi4EEEEEvT1_ --------------------------
	.section	.nv.shared._ZN2at6native13reduce_kernelILi256ELi2ENS0_8ReduceOpIlNS0_14func_wrapper_tIlNS0_55_GLOBAL__N__0955718d_22_SparseCsrTensorMath_cu_868dd54514ReductionAddOpIlEEEEjlLi4ELi4EEEEEvT1_,"aw",@nobits
	.sectionflags	@""
	.align	16
.nv.shared._ZN2at6native13reduce_kernelILi256ELi2ENS0_8ReduceOpIlNS0_14func_wrapper_tIlNS0_55_GLOBAL__N__0955718d_22_SparseCsrTensorMath_cu_868dd54514ReductionAddOpIlEEEEjlLi4ELi4EEEEEvT1_:
	.zero		1040


//--------------------- .nv.shared._ZN2at6native13reduce_kernelILi128ELi4ENS0_8ReduceOpIlNS0_14func_wrapper_tIlNS0_55_GLOBAL__N__0955718d_22_SparseCsrTensorMath_cu_868dd54514ReductionAddOpIlEEEEjlLi4ELi4EEEEEvT1_ --------------------------
	.section	.nv.shared._ZN2at6native13reduce_kernelILi128ELi4ENS0_8ReduceOpIlNS0_14func_wrapper_tIlNS0_55_GLOBAL__N__0955718d_22_SparseCsrTensorMath_cu_868dd54514ReductionAddOpIlEEEEjlLi4ELi4EEEEEvT1_,"aw",@nobits
	.sectionflags	@""
	.align	16
.nv.shared._ZN2at6native13reduce_kernelILi128ELi4ENS0_8ReduceOpIlNS0_14func_wrapper_tIlNS0_55_GLOBAL__N__0955718d_22_SparseCsrTensorMath_cu_868dd54514ReductionAddOpIlEEEEjlLi4ELi4EEEEEvT1_:
	.zero		1040


//--------------------- .nv.shared._ZN2at6native13reduce_kernelILi512ELi1ENS0_8ReduceOpIiNS0_14func_wrapper_tIiNS0_55_GLOBAL__N__0955718d_22_SparseCsrTensorMath_cu_868dd54514ReductionAddOpIlEEEEjiLi4ELi4EEEEEvT1_ --------------------------
	.section	.nv.shared._ZN2at6native13reduce_kernelILi512ELi1ENS0_8ReduceOpIiNS0_14func_wrapper_tIiNS0_55_GLOBAL__N__0955718d_22_SparseCsrTensorMath_cu_868dd54514ReductionAddOpIlEEEEjiLi4ELi4EEEEEvT1_,"aw",@nobits
	.sectionflags	@""
	.align	16
.nv.shared._ZN2at6native13reduce_kernelILi512ELi1ENS0_8ReduceOpIiNS0_14func_wrapper_tIiNS0_55_GLOBAL__N__0955718d_22_SparseCsrTensorMath_cu_868dd54514ReductionAddOpIlEEEEjiLi4ELi4EEEEEvT1_:
	.zero		1040


//--------------------- .nv.shared._ZN2at6native13reduce_kernelILi256ELi2ENS0_8ReduceOpIiNS0_14func_wrapper_tIiNS0_55_GLOBAL__N__0955718d_22_SparseCsrTensorMath_cu_868dd54514ReductionAddOpIlEEEEjiLi4ELi4EEEEEvT1_ --------------------------
	.section	.nv.shared._ZN2at6native13reduce_kernelILi256ELi2ENS0_8ReduceOpIiNS0_14func_wrapper_tIiNS0_55_GLOBAL__N__0955718d_22_SparseCsrTensorMath_cu_868dd54514ReductionAddOpIlEEEEjiLi4ELi4EEEEEvT1_,"aw",@nobits
	.sectionflags	@""
	.align	16
.nv.shared._ZN2at6native13reduce_kernelILi256ELi2ENS0_8ReduceOpIiNS0_14func_wrapper_tIiNS0_55_GLOBAL__N__0955718d_22_SparseCsrTensorMath_cu_868dd54514ReductionAddOpIlEEEEjiLi4ELi4EEEEEvT1_:
	.zero		1040


//--------------------- .nv.shared._ZN2at6native13reduce_kernelILi128ELi4ENS0_8ReduceOpIiNS0_14func_wrapper_tIiNS0_55_GLOBAL__N__0955718d_22_SparseCsrTensorMath_cu_868dd54514ReductionAddOpIlEEEEjiLi4ELi4EEEEEvT1_ --------------------------
	.section	.nv.shared._ZN2at6native13reduce_kernelILi128ELi4ENS0_8ReduceOpIiNS0_14func_wrapper_tIiNS0_55_GLOBAL__N__0955718d_22_SparseCsrTensorMath_cu_868dd54514ReductionAddOpIlEEEEjiLi4ELi4EEEEEvT1_,"aw",@nobits
	.sectionflags	@""
	.align	16
.nv.shared._ZN2at6native13reduce_kernelILi128ELi4ENS0_8ReduceOpIiNS0_14func_wrapper_tIiNS0_55_GLOBAL__N__0955718d_22_SparseCsrTensorMath_cu_868dd54514ReductionAddOpIlEEEEjiLi4ELi4EEEEEvT1_:
	.zero		1040


//--------------------- .nv.shared._ZN2at6native13reduce_kernelILi512ELi1ENS0_8ReduceOpIaNS0_14func_wrapper_tIaNS0_55_GLOBAL__N__0955718d_22_SparseCsrTensorMath_cu_868dd54514ReductionAddOpIlEEEEjaLi4ELi4EEEEEvT1_ --------------------------
	.section	.nv.shared._ZN2at6native13reduce_kernelILi512ELi1ENS0_8ReduceOpIaNS0_14func_wrapper_tIaNS0_55_GLOBAL__N__0955718d_22_SparseCsrTensorMath_cu_868dd54514ReductionAddOpIlEEEEjaLi4ELi4EEEEEvT1_,"aw",@nobits
	.sectionflags	@""
	.align	16
.nv.shared._ZN2at6native13reduce_kernelILi512ELi1ENS0_8ReduceOpIaNS0_14func_wrapper_tIaNS0_55_GLOBAL__N__0955718d_22_SparseCsrTensorMath_cu_868dd54514ReductionAddOpIlEEEEjaLi4ELi4EEEEEvT1_:
	.zero		1040


//--------------------- .nv.shared._ZN2at6native13reduce_kernelILi256ELi2ENS0_8ReduceOpIaNS0_14func_wrapper_tIaNS0_55_GLOBAL__N__0955718d_22_SparseCsrTensorMath_cu_868dd54514ReductionAddOpIlEEEEjaLi4ELi4EEEEEvT1_ --------------------------
	.section	.nv.shared._ZN2at6native13reduce_kernelILi256ELi2ENS0_8ReduceOpIaNS0_14func_wrapper_tIaNS0_55_GLOBAL__N__0955718d_22_SparseCsrTensorMath_cu_868dd54514ReductionAddOpIlEEEEjaLi4ELi4EEEEEvT1_,"aw",@nobits
	.sectionflags	@""
	.align	16
.nv.shared._ZN2at6native13reduce_kernelILi256ELi2ENS0_8ReduceOpIaNS0_14func_wrapper_tIaNS0_55_GLOBAL__N__0955718d_22_SparseCsrTensorMath_cu_868dd54514ReductionAddOpIlEEEEjaLi4ELi4EEEEEvT1_:
	.zero		1040


//--------------------- .nv.shared._ZN2at6native13reduce_kernelILi128ELi4ENS0_8ReduceOpIaNS0_14func_wrapper_tIaNS0_55_GLOBAL__N__0955718d_22_SparseCsrTensorMath_cu_868dd54514ReductionAddOpIlEEEEjaLi4ELi4EEEEEvT1_ --------------------------
	.section	.nv.shared._ZN2at6native13reduce_kernelILi128ELi4ENS0_8ReduceOpIaNS0_14func_wrapper_tIaNS0_55_GLOBAL__N__0955718d_22_SparseCsrTensorMath_cu_868dd54514ReductionAddOpIlEEEEjaLi4ELi4EEEEEvT1_,"aw",@nobits
	.sectionflags	@""
	.align	16
.nv.shared._ZN2at6native13reduce_kernelILi128ELi4ENS0_8ReduceOpIaNS0_14func_wrapper_tIaNS0_55_GLOBAL__N__0955718d_22_SparseCsrTensorMath_cu_868dd54514ReductionAddOpIlEEEEjaLi4ELi4EEEEEvT1_:
	.zero		1040


//--------------------- .nv.shared._ZN2at6native13reduce_kernelILi512ELi1ENS0_8ReduceOpIhNS0_14func_wrapper_tIhNS0_55_GLOBAL__N__0955718d_22_SparseCsrTensorMath_cu_868dd54514ReductionAddOpIlEEEEjhLi4ELi4EEEEEvT1_ --------------------------
	.section	.nv.shared._ZN2at6native13reduce_kernelILi512ELi1ENS0_8ReduceOpIhNS0_14func_wrapper_tIhNS0_55_GLOBAL__N__0955718d_22_SparseCsrTensorMath_cu_868dd54514ReductionAddOpIlEEEEjhLi4ELi4EEEEEvT1_,"aw",@nobits
	.sectionflags	@""
	.align	16
.nv.shared._ZN2at6native13reduce_kernelILi512ELi1ENS0_8ReduceOpIhNS0_14func_wrapper_tIhNS0_55_GLOBAL__N__0955718d_22_SparseCsrTensorMath_cu_868dd54514ReductionAddOpIlEEEEjhLi4ELi4EEEEEvT1_:
	.zero		1040


//--------------------- .nv.shared._ZN2at6native13reduce_kernelILi256ELi2ENS0_8ReduceOpIhNS0_14func_wrapper_tIhNS0_55_GLOBAL__N__0955718d_22_SparseCsrTensorMath_cu_868dd54514ReductionAddOpIlEEEEjhLi4ELi4EEEEEvT1_ --------------------------
	.section	.nv.shared._ZN2at6native13reduce_kernelILi256ELi2ENS0_8ReduceOpIhNS0_14func_wrapper_tIhNS0_55_GLOBAL__N__0955718d_22_SparseCsrTensorMath_cu_868dd54514ReductionAddOpIlEEEEjhLi4ELi4EEEEEvT1_,"aw",@nobits
	.sectionflags	@""
	.align	16
.nv.shared._ZN2at6native13reduce_kernelILi256ELi2ENS0_8ReduceOpIhNS0_14func_wrapper_tIhNS0_55_GLOBAL__N__0955718d_22_SparseCsrTensorMath_cu_868dd54514ReductionAddOpIlEEEEjhLi4ELi4EEEEEvT1_:
	.zero		1040


//--------------------- .nv.shared._ZN2at6native13reduce_kernelILi128ELi4ENS0_8ReduceOpIhNS0_14func_wrapper_tIhNS0_55_GLOBAL__N__0955718d_22_SparseCsrTensorMath_cu_868dd54514ReductionAddOpIlEEEEjhLi4ELi4EEEEEvT1_ --------------------------
	.section	.nv.shared._ZN2at6native13reduce_kernelILi128ELi4ENS0_8ReduceOpIhNS0_14func_wrapper_tIhNS0_55_GLOBAL__N__0955718d_22_SparseCsrTensorMath_cu_868dd54514ReductionAddOpIlEEEEjhLi4ELi4EEEEEvT1_,"aw",@nobits
	.sectionflags	@""
	.align	16
.nv.shared._ZN2at6native13reduce_kernelILi128ELi4ENS0_8ReduceOpIhNS0_14func_wrapper_tIhNS0_55_GLOBAL__N__0955718d_22_SparseCsrTensorMath_cu_868dd54514ReductionAddOpIlEEEEjhLi4ELi4EEEEEvT1_:
	.zero		1040


//--------------------- .nv.constant0._ZN3cub18CUB_300001_SM_10306detail8for_each13static_kernelINS2_12policy_hub_t12policy_500_tElNS2_12op_wrapper_tIlZZZZZN2at6native36add_out_dense_sparse_compressed_cudaERNS7_6TensorERKS9_SC_RKN3c106ScalarEENKUlvE_clEvENKUlvE11_clEvENKUlvE_clEvENKUlvE0_clEvEUllE_N6thrust24THRUST_300001_SM_1030_NS17counting_iteratorIlNSN_11use_defaultESP_SP_EEEEEEvT0_T1_ --------------------------
	.section	.nv.constant0._ZN3cub18CUB_300001_SM_10306detail8for_each13static_kernelINS2_12policy_hub_t12policy_500_tElNS2_12op_wrapper_tIlZZZZZN2at6native36add_out_dense_sparse_compressed_cudaERNS7_6TensorERKS9_SC_RKN3c106ScalarEENKUlvE_clEvENKUlvE11_clEvENKUlvE_clEvENKUlvE0_clEvEUllE_N6thrust24THRUST_300001_SM_1030_NS17counting_iteratorIlNSN_11use_defaultESP_SP_EEEEEEvT0_T1_,"a",@progbits
	.sectionflags	@""
	.align	4
.nv.constant0._ZN3cub18CUB_300001_SM_10306detail8for_each13static_kernelINS2_12policy_hub_t12policy_500_tElNS2_12op_wrapper_tIlZZZZZN2at6native36add_out_dense_sparse_compressed_cudaERNS7_6TensorERKS9_SC_RKN3c106ScalarEENKUlvE_clEvENKUlvE11_clEvENKUlvE_clEvENKUlvE0_clEvEUllE_N6thrust24THRUST_300001_SM_1030_NS17counting_iteratorIlNSN_11use_defaultESP_SP_EEEEEEvT0_T1_:
	.zero		1008


//--------------------- .nv.constant0._ZN3cub18CUB_300001_SM_10306detail8for_each13static_kernelINS2_12policy_hub_t12policy_500_tElNS2_12op_wrapper_tIlZZZZZN2at6native36add_out_dense_sparse_compressed_cudaERNS7_6TensorERKS9_SC_RKN3c106ScalarEENKUlvE_clEvENKUlvE11_clEvENKUlvE_clEvENKUlvE_clEvEUllE_N6thrust24THRUST_300001_SM_1030_NS17counting_iteratorIlNSN_11use_defaultESP_SP_EEEEEEvT0_T1_ --------------------------
	.section	.nv.constant0._ZN3cub18CUB_300001_SM_10306detail8for_each13static_kernelINS2_12policy_hub_t12policy_500_tElNS2_12op_wrapper_tIlZZZZZN2at6native36add_out_dense_sparse_compressed_cudaERNS7_6TensorERKS9_SC_RKN3c106ScalarEENKUlvE_clEvENKUlvE11_clEvENKUlvE_clEvENKUlvE_clEvEUllE_N6thrust24THRUST_300001_SM_1030_NS17counting_iteratorIlNSN_11use_defaultESP_SP_EEEEEEvT0_T1_,"a",@progbits
	.sectionflags	@""
	.align	4
.nv.constant0._ZN3cub18CUB_300001_SM_10306detail8for_each13static_kernelINS2_12policy_hub_t12policy_500_tElNS2_12op_wrapper_tIlZZZZZN2at6native36add_out_dense_sparse_compressed_cudaERNS7_6TensorERKS9_SC_RKN3c106ScalarEENKUlvE_clEvENKUlvE11_clEvENKUlvE_clEvENKUlvE_clEvEUllE_N6thrust24THRUST_300001_SM_1030_NS17counting_iteratorIlNSN_11use_defaultESP_SP_EEEEEEvT0_T1_:
	.zero		1008


//--------------------- .nv.constant0._ZN3cub18CUB_300001_SM_10306detail8for_each13static_kernelINS2_12policy_hub_t12policy_500_tElNS2_12op_wrapper_tIlZZZZZN2at6native36add_out_dense_sparse_compressed_cudaERNS7_6TensorERKS9_SC_RKN3c106ScalarEENKUlvE_clEvENKUlvE10_clEvENKUlvE_clEvENKUlvE0_clEvEUllE_N6thrust24THRUST_300001_SM_1030_NS17counting_iteratorIlNSN_11use_defaultESP_SP_EEEEEEvT0_T1_ --------------------------
	.section	.nv.constant0._ZN3cub18CUB_300001_SM_10306detail8for_each13static_kernelINS2_12policy_hub_t12policy_500_tElNS2_12op_wrapper_tIlZZZZZN2at6native36add_out_dense_sparse_compressed_cudaERNS7_6TensorERKS9_SC_RKN3c106ScalarEENKUlvE_clEvENKUlvE10_clEvENKUlvE_clEvENKUlvE0_clEvEUllE_N6thrust24THRUST_300001_SM_1030_NS17counting_iteratorIlNSN_11use_defaultESP_SP_EEEEEEvT0_T1_,"a",@progbits
	.sectionflags	@""
	.align	4
.nv.constant0._ZN3cub18CUB_300001_SM_10306detail8for_each13static_kernelINS2_12policy_hub_t12policy_500_tElNS2_12op_wrapper_tIlZZZZZN2at6native36add_out_dense_sparse_compressed_cudaERNS7_6TensorERKS9_SC_RKN3c106ScalarEENKUlvE_clEvENKUlvE10_clEvENKUlvE_clEvENKUlvE0_clEvEUllE_N6thrust24THRUST_300001_SM_1030_NS17counting_iteratorIlNSN_11use_defaultESP_SP_EEEEEEvT0_T1_:
	.zero		1008


//--------------------- .nv.constant0._ZN3cub18CUB_300001_SM_10306detail8for_each13static_kernelINS2_12policy_hub_t12policy_500_tElNS2_12op_wrapper_tIlZZZZZN2at6native36add_out_dense_sparse_compressed_cudaERNS7_6TensorERKS9_SC_RKN3c106ScalarEENKUlvE_clEvENKUlvE10_clEvENKUlvE_clEvENKUlvE_clEvEUllE_N6thrust24THRUST_300001_SM_1030_NS17counting_iteratorIlNSN_11use_defaultESP_SP_EEEEEEvT0_T1_ --------------------------
	.section	.nv.constant0._ZN3cub18CUB_300001_SM_10306detail8for_each13static_kernelINS2_12policy_hub_t12policy_500_tElNS2_12op_wrapper_tIlZZZZZN2at6native36add_out_dense_sparse_compressed_cudaERNS7_6TensorERKS9_SC_RKN3c106ScalarEENKUlvE_clEvENKUlvE10_clEvENKUlvE_clEvENKUlvE_clEvEUllE_N6thrust24THRUST_300001_SM_1030_NS17counting_iteratorIlNSN_11use_defaultESP_SP_EEEEEEvT0_T1_,"a",@progbits
	.sectionflags	@""
	.align	4
.nv.constant0._ZN3cub18CUB_300001_SM_10306detail8for_each13static_kernelINS2_12policy_hub_t12policy_500_tElNS2_12op_wrapper_tIlZZZZZN2at6native36add_out_dense_sparse_compressed_cudaERNS7_6TensorERKS9_SC_RKN3c106ScalarEENKUlvE_clEvENKUlvE10_clEvENKUlvE_clEvENKUlvE_clEvEUllE_N6thrust24THRUST_300001_SM_1030_NS17counting_iteratorIlNSN_11use_defaultESP_SP_EEEEEEvT0_T1_:
	.zero		1008


//--------------------- .nv.constant0._ZN3cub18CUB_300001_SM_10306detail8for_each13static_kernelINS2_12policy_hub_t12policy_500_tElNS2_12op_wrapper_tIlZZZZZN2at6native36add_out_dense_sparse_compressed_cudaERNS7_6TensorERKS9_SC_RKN3c106ScalarEENKUlvE_clEvENKUlvE9_clEvENKUlvE_clEvENKUlvE0_clEvEUllE_N6thrust24THRUST_300001_SM_1030_NS17counting_iteratorIlNSN_11use_defaultESP_SP_EEEEEEvT0_T1_ --------------------------
	.section	.nv.constant0._ZN3cub18CUB_300001_SM_10306detail8for_each13static_kernelINS2_12policy_hub_t12policy_500_tElNS2_12op_wrapper_tIlZZZZZN2at6native36add_out_dense_sparse_compressed_cudaERNS7_6TensorERKS9_SC_RKN3c106ScalarEENKUlvE_clEvENKUlvE9_clEvENKUlvE_clEvENKUlvE0_clEvEUllE_N6thrust24THRUST_300001_SM_1030_NS17counting_iteratorIlNSN_11use_defaultESP_SP_EEEEEEvT0_T1_,"a",@progbits
	.sectionflags	@""
	.align	4
.nv.constant0._ZN3cub18CUB_300001_SM_10306detail8for_each13static_kernelINS2_12policy_hub_t12policy_500_tElNS2_12op_wrapper_tIlZZZZZN2at6native36add_out_dense_sparse_compressed_cudaERNS7_6TensorERKS9_SC_RKN3c106ScalarEENKUlvE_clEvENKUlvE9_clEvENKUlvE_clEvENKUlvE0_clEvEUllE_N6thrust24THRUST_300001_SM_1030_NS17counting_iteratorIlNSN_11use_defaultESP_SP_EEEEEEvT0_T1_:
	.zero		1008


//--------------------- .nv.constant0._ZN3cub18CUB_300001_SM_10306detail8for_each13static_kernelINS2_12policy_hub_t12policy_500_tElNS2_12op_wrapper_tIlZZZZZN2at6native36add_out_dense_sparse_compressed_cudaERNS7_6TensorERKS9_SC_RKN3c106ScalarEENKUlvE_clEvENKUlvE9_clEvENKUlvE_clEvENKUlvE_clEvEUllE_N6thrust24THRUST_300001_SM_1030_NS17counting_iteratorIlNSN_11use_defaultESP_SP_EEEEEEvT0_T1_ --------------------------
	.section	.nv.constant0._ZN3cub18CUB_300001_SM_10306detail8for_each13static_kernelINS2_12policy_hub_t12policy_500_tElNS2_12op_wrapper_tIlZZZZZN2at6native36add_out_dense_sparse_compressed_cudaERNS7_6TensorERKS9_SC_RKN3c106ScalarEENKUlvE_clEvENKUlvE9_clEvENKUlvE_clEvENKUlvE_clEvEUllE_N6thrust24THRUST_300001_SM_1030_NS17counting_iteratorIlNSN_11use_defaultESP_SP_EEEEEEvT0_T1_,"a",@progbits
	.sectionflags	@""
	.align	4
.nv.constant0._ZN3cub18CUB_300001_SM_10306detail8for_each13static_kernelINS2_12policy_hub_t12policy_500_tElNS2_12op_wrapper_tIlZZZZZN2at6native36add_out_dense_sparse_compressed_cudaERNS7_6TensorERKS9_SC_RKN3c106ScalarEENKUlvE_clEvENKUlvE9_clEvENKUlvE_clEvENKUlvE_clEvEUllE_N6thrust24THRUST_300001_SM_1030_NS17counting_iteratorIlNSN_11use_defaultESP_SP_EEEEEEvT0_T1_:
	.zero		1008


//--------------------- .nv.constant0._ZN3cub18CUB_300001_SM_10306detail8for_each13static_kernelINS2_12policy_hub_t12policy_500_tElNS2_12op_wrapper_tIlZZZZZN2at6native36add_out_dense_sparse_compressed_cudaERNS7_6TensorERKS9_SC_RKN3c106ScalarEENKUlvE_clEvENKUlvE8_clEvENKUlvE_clEvENKUlvE0_clEvEUllE_N6thrust24THRUST_300001_SM_1030_NS17counting_iteratorIlNSN_11use_defaultESP_SP_EEEEEEvT0_T1_ --------------------------
	.section	.nv.constant0._ZN3cub18CUB_300001_SM_10306detail8for_each13static_kernelINS2_12policy_hub_t12policy_500_tElNS2_12op_wrapper_tIlZZZZZN2at6native36add_out_dense_sparse_compressed_cudaERNS7_6TensorERKS9_SC_RKN3c106ScalarEENKUlvE_clEvENKUlvE8_clEvENKUlvE_clEvENKUlvE0_clEvEUllE_N6thrust24THRUST_300001_SM_1030_NS17counting_iteratorIlNSN_11use_defaultESP_SP_EEEEEEvT0_T1_,"a",@progbits
	.sectionflags	@""
	.align	4
.nv.constant0._ZN3cub18CUB_300001_SM_10306detail8for_each13static_kernelINS2_12policy_hub_t12policy_500_tElNS2_12op_wrapper_tIlZZZZZN2at6native36add_out_dense_sparse_compressed_cudaERNS7_6TensorERKS9_SC_RKN3c106ScalarEENKUlvE_clEvENKUlvE8_clEvENKUlvE_clEvENKUlvE0_clEvEUllE_N6thrust24THRUST_300001_SM_1030_NS17counting_iteratorIlNSN_11use_defaultESP_SP_EEEEEEvT0_T1_:
	.zero		1008


//--------------------- .nv.constant0._ZN3cub18CUB_300001_SM_10306detail8for_each13static_kernelINS2_12policy_hub_t12policy_500_tElNS2_12op_wrapper_tIlZZZZZN2at6native36add_out_dense_sparse_compressed_cudaERNS7_6TensorERKS9_SC_RKN3c106ScalarEENKUlvE_clEvENKUlvE8_clEvENKUlvE_clEvENKUlvE_clEvEUllE_N6thrust24THRUST_300001_SM_1030_NS17counting_iteratorIlNSN_11use_defaultESP_SP_EEEEEEvT0_T1_ --------------------------
	.section	.nv.constant0._ZN3cub18CUB_300001_SM_10306detail8for_each13static_kernelINS2_12policy_hub_t12policy_500_tElNS2_12op_wrapper_tIlZZZZZN2at6native36add_out_dense_sparse_compressed_cudaERNS7_6TensorERKS9_SC_RKN3c106ScalarEENKUlvE_clEvENKUlvE8_clEvENKUlvE_clEvENKUlvE_clEvEUllE_N6thrust24THRUST_300001_SM_1030_NS17counting_iteratorIlNSN_11use_defaultESP_SP_EEEEEEvT0_T1_,"a",@progbits
	.sectionflags	@""
	.align	4
.nv.constant0._ZN3cub18CUB_300001_SM_10306detail8for_each13static_kernelINS2_12policy_hub_t12policy_500_tElNS2_12op_wrapper_tIlZZZZZN2at6native36add_out_dense_sparse_compressed_cudaERNS7_6TensorERKS9_SC_RKN3c106ScalarEENKUlvE_clEvENKUlvE8_clEvENKUlvE_clEvENKUlvE_clEvEUllE_N6thrust24THRUST_300001_SM_1030_NS17counting_iteratorIlNSN_11use_defaultESP_SP_EEEEEEvT0_T1_:
	.zero		1008


//--------------------- .nv.constant0._ZN3cub18CUB_300001_SM_10306detail8for_each13static_kernelINS2_12policy_hub_t12policy_500_tElNS2_12op_wrapper_tIlZZZZZN2at6native36add_out_dense_sparse_compressed_cudaERNS7_6TensorERKS9_SC_RKN3c106ScalarEENKUlvE_clEvENKUlvE7_clEvENKUlvE_clEvENKUlvE0_clEvEUllE_N6thrust24THRUST_300001_SM_1030_NS17counting_iteratorIlNSN_11use_defaultESP_SP_EEEEEEvT0_T1_ --------------------------
	.section	.nv.constant0._ZN3cub18CUB_300001_SM_10306detail8for_each13static_kernelINS2_12policy_hub_t12policy_500_tElNS2_12op_wrapper_tIlZZZZZN2at6native36add_out_dense_sparse_compressed_cudaERNS7_6TensorERKS9_SC_RKN3c106ScalarEENKUlvE_clEvENKUlvE7_clEvENKUlvE_clEvENKUlvE0_clEvEUllE_N6thrust24THRUST_300001_SM_1030_NS17counting_iteratorIlNSN_11use_defaultESP_SP_EEEEEEvT0_T1_,"a",@progbits
	.sectionflags	@""
	.align	4
.nv.constant0._ZN3cub18CUB_300001_SM_10306detail8for_each13static_kernelINS2_12policy_hub_t12policy_500_tElNS2_12op_wrapper_tIlZZZZZN2at6native36add_out_dense_sparse_compressed_cudaERNS7_6TensorERKS9_SC_RKN3c106ScalarEENKUlvE_clEvENKUlvE7_clEvENKUlvE_clEvENKUlvE0_clEvEUllE_N6thrust24THRUST_300001_SM_1030_NS17counting_iteratorIlNSN_11use_defaultESP_SP_EEEEEEvT0_T1_:
	.zero		1008


//--------------------- .nv.constant0._ZN3cub18CUB_300001_SM_10306detail8for_each13static_kernelINS2_12policy_hub_t12policy_500_tElNS2_12op_wrapper_tIlZZZZZN2at6native36add_out_dense_sparse_compressed_cudaERNS7_6TensorERKS9_SC_RKN3c106ScalarEENKUlvE_clEvENKUlvE7_clEvENKUlvE_clEvENKUlvE_clEvEUllE_N6thrust24THRUST_300001_SM_1030_NS17counting_iteratorIlNSN_11use_defaultESP_SP_EEEEEEvT0_T1_ --------------------------
	.section	.nv.constant0._ZN3cub18CUB_300001_SM_10306detail8for_each13static_kernelINS2_12policy_hub_t12policy_500_tElNS2_12op_wrapper_tIlZZZZZN2at6native36add_out_dense_sparse_compressed_cudaERNS7_6TensorERKS9_SC_RKN3c106ScalarEENKUlvE_clEvENKUlvE7_clEvENKUlvE_clEvENKUlvE_clEvEUllE_N6thrust24THRUST_300001_SM_1030_NS17counting_iteratorIlNSN_11use_defaultESP_SP_EEEEEEvT0_T1_,"a",@progbits
	.sectionflags	@""
	.align	4
.nv.constant0._ZN3cub18CUB_300001_SM_10306detail8for_each13static_kernelINS2_12policy_hub_t12policy_500_tElNS2_12op_wrapper_tIlZZZZZN2at6native36add_out_dense_sparse_compressed_cudaERNS7_6TensorERKS9_SC_RKN3c106ScalarEENKUlvE_clEvENKUlvE7_clEvENKUlvE_clEvENKUlvE_clEvEUllE_N6thrust24THRUST_300001_SM_1030_NS17counting_iteratorIlNSN_11use_defaultESP_SP_EEEEEEvT0_T1_:
	.zero		1008


//--------------------- .nv.constant0._ZN3cub18CUB_300001_SM_10306detail8for_each13static_kernelINS2_12policy_hub_t12policy_500_tElNS2_12op_wrapper_tIlZZZZZN2at6native36add_out_dense_sparse_compressed_cudaERNS7_6TensorERKS9_SC_RKN3c106ScalarEENKUlvE_clEvENKUlvE6_clEvENKUlvE_clEvENKUlvE0_clEvEUllE_N6thrust24THRUST_300001_SM_1030_NS17counting_iteratorIlNSN_11use_defaultESP_SP_EEEEEEvT0_T1_ --------------------------
	.section	.nv.constant0._ZN3cub18CUB_300001_SM_10306detail8for_each13static_kernelINS2_12policy_hub_t12policy_500_tElNS2_12op_wrapper_tIlZZZZZN2at6native36add_out_dense_sparse_compressed_cudaERNS7_6TensorERKS9_SC_RKN3c106ScalarEENKUlvE_clEvENKUlvE6_clEvENKUlvE_clEvENKUlvE0_clEvEUllE_N6thrust24THRUST_300001_SM_1030_NS17counting_iteratorIlNSN_11use_defaultESP_SP_EEEEEEvT0_T1_,"a",@progbits
	.sectionflags	@""
	.align	4
.nv.constant0._ZN3cub18CUB_300001_SM_10306detail8for_each13static_kernelINS2_12policy_hub_t12policy_500_tElNS2_12op_wrapper_tIlZZZZZN2at6native36add_out_dense_sparse_compressed_cudaERNS7_6TensorERKS9_SC_RKN3c106ScalarEENKUlvE_clEvENKUlvE6_clEvENKUlvE_clEvENKUlvE0_clEvEUllE_N6thrust24THRUST_300001_SM_1030_NS17counting_iteratorIlNSN_11use_defaultESP_SP_EEEEEEvT0_T1_:
	.zero		1040


//--------------------- .nv.constant0._ZN3cub18CUB_300001_SM_10306detail8for_each13static_kernelINS2_12policy_hub_t12policy_500_tElNS2_12op_wrapper_tIlZZZZZN2at6native36add_out_dense_sparse_compressed_cudaERNS7_6TensorERKS9_SC_RKN3c106ScalarEENKUlvE_clEvENKUlvE6_clEvENKUlvE_clEvENKUlvE_clEvEUllE_N6thrust24THRUST_300001_SM_1030_NS17counting_iteratorIlNSN_11use_defaultESP_SP_EEEEEEvT0_T1_ --------------------------
	.section	.nv.constant0._ZN3cub18CUB_300001_SM_10306detail8for_each13static_kernelINS2_12policy_hub_t12policy_500_tElNS2_12op_wrapper_tIlZZZZZN2at6native36add_out_dense_sparse_compressed_cudaERNS7_6TensorERKS9_SC_RKN3c106ScalarEENKUlvE_clEvENKUlvE6_clEvENKUlvE_clEvENKUlvE_clEvEUllE_N6thrust24THRUST_300001_SM_1030_NS17counting_iteratorIlNSN_11use_defaultESP_SP_EEEEEEvT0_T1_,"a",@progbits
	.sectionflags	@""
	.align	4
.nv.constant0._ZN3cub18CUB_300001_SM_10306detail8for_each13static_kernelINS2_12policy_hub_t12policy_500_tElNS2_12op_wrapper_tIlZZZZZN2at6native36add_out_dense_sparse_compressed_cudaERNS7_6TensorERKS9_SC_RKN3c106ScalarEENKUlvE_clEvENKUlvE6_clEvENKUlvE_clEvENKUlvE_clEvEUllE_N6thrust24THRUST_300001_SM_1030_NS17counting_iteratorIlNSN_11use_defaultESP_SP_EEEEEEvT0_T1_:
	.zero		1040


//--------------------- .nv.constant0._ZN3cub18CUB_300001_SM_10306detail8for_each13static_kernelINS2_12policy_hub_t12policy_500_tElNS2_12op_wrapper_tIlZZZZZN2at6native36add_out_dense_sparse_compressed_cudaERNS7_6TensorERKS9_SC_RKN3c106ScalarEENKUlvE_clEvENKUlvE5_clEvENKUlvE_clEvENKUlvE0_clEvEUllE_N6thrust24THRUST_300001_SM_1030_NS17counting_iteratorIlNSN_11use_defaultESP_SP_EEEEEEvT0_T1_ --------------------------
	.section	.nv.constant0._ZN3cub18CUB_300001_SM_10306detail8for_each13static_kernelINS2_12policy_hub_t12policy_500_tElNS2_12op_wrapper_tIlZZZZZN2at6native36add_out_dense_sparse_compressed_cudaERNS7_6TensorERKS9_SC_RKN3c106ScalarEENKUlvE_clEvENKUlvE5_clEvENKUlvE_clEvENKUlvE0_clEvEUllE_N6thrust24THRUST_300001_SM_1030_NS17counting_iteratorIlNSN_11use_defaultESP_SP_EEEEEEvT0_T1_,"a",@progbits
	.sectionflags	@""
	.align	4
.nv.constant0._ZN3cub18CUB_300001_SM_10306detail8for_each13static_kernelINS2_12policy_hub_t12policy_500_tElNS2_12op_wrapper_tIlZZZZZN2at6native36add_out_dense_sparse_compressed_cudaERNS7_6TensorERKS9_SC_RKN3c106ScalarEENKUlvE_clEvENKUlvE5_clEvENKUlvE_clEvENKUlvE0_clEvEUllE_N6thrust24THRUST_300001_SM_1030_NS17counting_iteratorIlNSN_11use_defaultESP_SP_EEEEEEvT0_T1_:
	.zero		1008


//--------------------- .nv.constant0._ZN3cub18CUB_300001_SM_10306detail8for_each13static_kernelINS2_12policy_hub_t12policy_500_tElNS2_12op_wrapper_tIlZZZZZN2at6native36add_out_dense_sparse_compressed_cudaERNS7_6TensorERKS9_SC_RKN3c106ScalarEENKUlvE_clEvENKUlvE5_clEvENKUlvE_clEvENKUlvE_clEvEUllE_N6thrust24THRUST_300001_SM_1030_NS17counting_iteratorIlNSN_11use_defaultESP_SP_EEEEEEvT0_T1_ --------------------------
	.section	.nv.constant0._ZN3cub18CUB_300001_SM_10306detail8for_each13static_kernelINS2_12policy_hub_t12policy_500_tElNS2_12op_wrapper_tIlZZZZZN2at6native36add_out_dense_sparse_compressed_cudaERNS7_6TensorERKS9_SC_RKN3c106ScalarEENKUlvE_clEvENKUlvE5_clEvENKUlvE_clEvENKUlvE_clEvEUllE_N6thrust24THRUST_300001_SM_1030_NS17counting_iteratorIlNSN_11use_defaultESP_SP_EEEEEEvT0_T1_,"a",@progbits
	.sectionflags	@""
	.align	4
.nv.constant0._ZN3cub18CUB_300001_SM_10306detail8for_each13static_kernelINS2_12policy_hub_t12policy_500_tElNS2_12op_wrapper_tIlZZZZZN2at6native36add_out_dense_sparse_compressed_cudaERNS7_6TensorERKS9_SC_RKN3c106ScalarEENKUlvE_clEvENKUlvE5_clEvENKUlvE_clEvENKUlvE_clEvEUllE_N6thrust24THRUST_300001_SM_1030_NS17counting_iteratorIlNSN_11use_defaultESP_SP_EEEEEEvT0_T1_:
	.zero		1008


//--------------------- .nv.constant0._ZN3cub18CUB_300001_SM_10306detail8for_each13static_kernelINS2_12policy_hub_t12policy_500_tElNS2_12op_wrapper_tIlZZZZZN2at6native36add_out_dense_sparse_compressed_cudaERNS7_6TensorERKS9_SC_RKN3c106ScalarEENKUlvE_clEvENKUlvE4_clEvENKUlvE_clEvENKUlvE0_clEvEUllE_N6thrust24THRUST_300001_SM_1030_NS17counting_iteratorIlNSN_11use_defaultESP_SP_EEEEEEvT0_T1_ --------------------------
	.section	.nv.constant0._ZN3cub18CUB_300001_SM_10306detail8for_each13static_kernelINS2_12policy_hub_t12policy_500_tElNS2_12op_wrapper_tIlZZZZZN2at6native36add_out_dense_sparse_compressed_cudaERNS7_6TensorERKS9_SC_RKN3c106ScalarEENKUlvE_clEvENKUlvE4_clEvENKUlvE_clEvENKUlvE0_clEvEUllE_N6thrust24THRUST_300001_SM_1030_NS17counting_iteratorIlNSN_11use_defaultESP_SP_EEEEEEvT0_T1_,"a",@progbits
	.sectionflags	@""
	.align	4
.nv.constant0._ZN3cub18CUB_300001_SM_10306detail8for_each13static_kernelINS2_12policy_hub_t12policy_500_tElNS2_12op_wrapper_tIlZZZZZN2at6native36add_out_dense_sparse_compressed_cudaERNS7_6TensorERKS9_SC_RKN3c106ScalarEENKUlvE_clEvENKUlvE4_clEvENKUlvE_clEvENKUlvE0_clEvEUllE_N6thrust24THRUST_300001_SM_1030_NS17counting_iteratorIlNSN_11use_defaultESP_SP_EEEEEEvT0_T1_:
	.zero		1008


//--------------------- .nv.constant0._ZN3cub18CUB_300001_SM_10306detail8for_each13static_kernelINS2_12policy_hub_t12policy_500_tElNS2_12op_wrapper_tIlZZZZZN2at6native36add_out_dense_sparse_compressed_cudaERNS7_6TensorERKS9_SC_RKN3c106ScalarEENKUlvE_clEvENKUlvE4_clEvENKUlvE_clEvENKUlvE_clEvEUllE_N6thrust24THRUST_300001_SM_1030_NS17counting_iteratorIlNSN_11use_defaultESP_SP_EEEEEEvT0_T1_ --------------------------
	.section	.nv.constant0._ZN3cub18CUB_300001_SM_10306detail8for_each13static_kernelINS2_12policy_hub_t12policy_500_tElNS2_12op_wrapper_tIlZZZZZN2at6native36add_out_dense_sparse_compressed_cudaERNS7_6TensorERKS9_SC_RKN3c106ScalarEENKUlvE_clEvENKUlvE4_clEvENKUlvE_clEvENKUlvE_clEvEUllE_N6thrust24THRUST_300001_SM_1030_NS17counting_iteratorIlNSN_11use_defaultESP_SP_EEEEEEvT0_T1_,"a",@progbits
	.sectionflags	@""
	.align	4
.nv.constant0._ZN3cub18CUB_300001_SM_10306detail8for_each13static_kernelINS2_12policy_hub_t12policy_500_tElNS2_12op_wrapper_tIlZZZZZN2at6native36add_out_dense_sparse_compressed_cudaERNS7_6TensorERKS9_SC_RKN3c106ScalarEENKUlvE_clEvENKUlvE4_clEvENKUlvE_clEvENKUlvE_clEvEUllE_N6thrust24THRUST_300001_SM_1030_NS17counting_iteratorIlNSN_11use_defaultESP_SP_EEEEEEvT0_T1_:
	.zero		1008


//--------------------- .nv.constant0._ZN3cub18CUB_300001_SM_10306detail8for_each13static_kernelINS2_12policy_hub_t12policy_500_tElNS2_12op_wrapper_tIlZZZZZN2at6native36add_out_dense_sparse_compressed_cudaERNS7_6TensorERKS9_SC_RKN3c106ScalarEENKUlvE_clEvENKUlvE3_clEvENKUlvE_clEvENKUlvE0_clEvEUllE_N6thrust24THRUST_300001_SM_1030_NS17counting_iteratorIlNSN_11use_defaultESP_SP_EEEEEEvT0_T1_ --------------------------
	.section	.nv.constant0._ZN3cub18CUB_300001_SM_10306detail8for_each13static_kernelINS2_12policy_hub_t12policy_500_tElNS2_12op_wrapper_tIlZZZZZN2at6native36add_out_dense_sparse_compressed_cudaERNS7_6TensorERKS9_SC_RKN3c106ScalarEENKUlvE_clEvENKUlvE3_clEvENKUlvE_clEvENKUlvE0_clEvEUllE_N6thrust24THRUST_300001_SM_1030_NS17counting_iteratorIlNSN_11use_defaultESP_SP_EEEEEEvT0_T1_,"a",@progbits
	.sectionflags	@""
	.align	4
.nv.constant0._ZN3cub18CUB_300001_SM_10306detail8for_each13static_kernelINS2_12policy_hub_t12policy_500_tElNS2_12op_wrapper_tIlZZZZZN2at6native36add_out_dense_sparse_compressed_cudaERNS7_6TensorERKS9_SC_RKN3c106ScalarEENKUlvE_clEvENKUlvE3_clEvENKUlvE_clEvENKUlvE0_clEvEUllE_N6thrust24THRUST_300001_SM_1030_NS17counting_iteratorIlNSN_11use_defaultESP_SP_EEEEEEvT0_T1_:
	.zero		1008


//--------------------- .nv.constant0._ZN3cub18CUB_300001_SM_10306detail8for_each13static_kernelINS2_12policy_hub_t12policy_500_tElNS2_12op_wrapper_tIlZZZZZN2at6native36add_out_dense_sparse_compressed_cudaERNS7_6TensorERKS9_SC_RKN3c106ScalarEENKUlvE_clEvENKUlvE3_clEvENKUlvE_clEvENKUlvE_clEvEUllE_N6thrust24THRUST_300001_SM_1030_NS17counting_iteratorIlNSN_11use_defaultESP_SP_EEEEEEvT0_T1_ --------------------------
	.section	.nv.constant0._ZN3cub18CUB_300001_SM_10306detail8for_each13static_kernelINS2_12policy_hub_t12policy_500_tElNS2_12op_wrapper_tIlZZZZZN2at6native36add_out_dense_sparse_compressed_cudaERNS7_6TensorERKS9_SC_RKN3c106ScalarEENKUlvE_clEvENKUlvE3_clEvENKUlvE_clEvENKUlvE_clEvEUllE_N6thrust24THRUST_300001_SM_1030_NS17counting_iteratorIlNSN_11use_defaultESP_SP_EEEEEEvT0_T1_,"a",@progbits
	.sectionflags	@""
	.align	4
.nv.constant0._ZN3cub18CUB_300001_SM_10306detail8for_each13static_kernelINS2_12policy_hub_t12policy_500_tElNS2_12op_wrapper_tIlZZZZZN2at6native36add_out_dense_sparse_compressed_cudaERNS7_6TensorERKS9_SC_RKN3c106ScalarEENKUlvE_clEvENKUlvE3_clEvENKUlvE_clEvENKUlvE_clEvEUllE_N6thrust24THRUST_300001_SM_1030_NS17counting_iteratorIlNSN_11use_defaultESP_SP_EEEEEEvT0_T1_:
	.zero		1008


//--------------------- .nv.constant0._ZN3cub18CUB_300001_SM_10306detail8for_each13static_kernelINS2_12policy_hub_t12policy_500_tElNS2_12op_wrapper_tIlZZZZZN2at6native36add_out_dense_sparse_compressed_cudaERNS7_6TensorERKS9_SC_RKN3c106ScalarEENKUlvE_clEvENKUlvE2_clEvENKUlvE_clEvENKUlvE0_clEvEUllE_N6thrust24THRUST_300001_SM_1030_NS17counting_iteratorIlNSN_11use_defaultESP_SP_EEEEEEvT0_T1_ --------------------------
	.section	.nv.constant0._ZN3cub18CUB_300001_SM_10306detail8for_each13static_kernelINS2_12policy_hub_t12policy_500_tElNS2_12op_wrapper_tIlZZZZZN2at6native36add_out_dense_sparse_compressed_cudaERNS7_6TensorERKS9_SC_RKN3c106ScalarEENKUlvE_clEvENKUlvE2_clEvENKUlvE_clEvENKUlvE0_clEvEUllE_N6thrust24THRUST_300001_SM_1030_NS17counting_iteratorIlNSN_11use_defaultESP_SP_EEEEEEvT0_T1_,"a",@progbits
	.sectionflags	@""
	.align	4
.nv.constant0._ZN3cub18CUB_300001_SM_10306detail8for_each13static_kernelINS2_12policy_hub_t12policy_500_tElNS2_12op_wrapper_tIlZZZZZN2at6native36add_out_dense_sparse_compressed_cudaERNS7_6TensorERKS9_SC_RKN3c106ScalarEENKUlvE_clEvENKUlvE2_clEvENKUlvE_clEvENKUlvE0_clEvEUllE_N6thrust24THRUST_300001_SM_1030_NS17counting_iteratorIlNSN_11use_defaultESP_SP_EEEEEEvT0_T1_:
	.zero		1008


//--------------------- .nv.constant0._ZN3cub18CUB_300001_SM_10306detail8for_each13static_kernelINS2_12policy_hub_t12policy_500_tElNS2_12op_wrapper_tIlZZZZZN2at6native36add_out_dense_sparse_compressed_cudaERNS7_6TensorERKS9_SC_RKN3c106ScalarEENKUlvE_clEvENKUlvE2_clEvENKUlvE_clEvENKUlvE_clEvEUllE_N6thrust24THRUST_300001_SM_1030_NS17counting_iteratorIlNSN_11use_defaultESP_SP_EEEEEEvT0_T1_ --------------------------
	.section	.nv.constant0._ZN3cub18CUB_300001_SM_10306detail8for_each13static_kernelINS2_12policy_hub_t12policy_500_tElNS2_12op_wrapper_tIlZZZZZN2at6native36add_out_dense_sparse_compressed_cudaERNS7_6TensorERKS9_SC_RKN3c106ScalarEENKUlvE_clEvENKUlvE2_clEvENKUlvE_clEvENKUlvE_clEvEUllE_N6thrust24THRUST_300001_SM_1030_NS17counting_iteratorIlNSN_11use_defaultESP_SP_EEEEEEvT0_T1_,"a",@progbits
	.sectionflags	@""
	.align	4
.nv.constant0._ZN3cub18CUB_300001_SM_10306detail8for_each13static_kernelINS2_12policy_hub_t12policy_500_tElNS2_12op_wrapper_tIlZZZZZN2at6native36add_out_dense_sparse_compressed_cudaERNS7_6TensorERKS9_SC_RKN3c106ScalarEENKUlvE_clEvENKUlvE2_clEvENKUlvE_clEvENKUlvE_clEvEUllE_N6thrust24THRUST_300001_SM_1030_NS17counting_iteratorIlNSN_11use_defaultESP_SP_EEEEEEvT0_T1_:
	.zero		1008


//--------------------- .nv.constant0._ZN3cub18CUB_300001_SM_10306detail8for_each13static_kernelINS2_12policy_hub_t12policy_500_tElNS2_12op_wrapper_tIlZZZZZN2at6native36add_out_dense_sparse_compressed_cudaERNS7_6TensorERKS9_SC_RKN3c106ScalarEENKUlvE_clEvENKUlvE1_clEvENKUlvE_clEvENKUlvE0_clEvEUllE_N6thrust24THRUST_300001_SM_1030_NS17counting_iteratorIlNSN_11use_defaultESP_SP_EEEEEEvT0_T1_ --------------------------
	.section	.nv.constant0._ZN3cub18CUB_300001_SM_10306detail8for_each13static_kernelINS2_12policy_hub_t12policy_500_tElNS2_12op_wrapper_tIlZZZZZN2at6native36add_out_dense_sparse_compressed_cudaERNS7_6TensorERKS9_SC_RKN3c106ScalarEENKUlvE_clEvENKUlvE1_clEvENKUlvE_clEvENKUlvE0_clEvEUllE_N6thrust24THRUST_300001_SM_1030_NS17counting_iteratorIlNSN_11use_defaultESP_SP_EEEEEEvT0_T1_,"a",@progbits
	.sectionflags	@""
	.align	4
.nv.constant0._ZN3cub18CUB_300001_SM_10306detail8for_each13static_kernelINS2_12policy_hub_t12policy_500_tElNS2_12op_wrapper_tIlZZZZZN2at6native36add_out_dense_sparse_compressed_cudaERNS7_6TensorERKS9_SC_RKN3c106ScalarEENKUlvE_clEvENKUlvE1_clEvENKUlvE_clEvENKUlvE0_clEvEUllE_N6thrust24THRUST_300001_SM_1030_NS17counting_iteratorIlNSN_11use_defaultESP_SP_EEEEEEvT0_T1_:
	.zero		1008


//--------------------- .nv.constant0._ZN3cub18CUB_300001_SM_10306detail8for_each13static_kernelINS2_12policy_hub_t12policy_500_tElNS2_12op_wrapper_tIlZZZZZN2at6native36add_out_dense_sparse_compressed_cudaERNS7_6TensorERKS9_SC_RKN3c106ScalarEENKUlvE_clEvENKUlvE1_clEvENKUlvE_clEvENKUlvE_clEvEUllE_N6thrust24THRUST_300001_SM_1030_NS17counting_iteratorIlNSN_11use_defaultESP_SP_EEEEEEvT0_T1_ --------------------------
	.section	.nv.constant0._ZN3cub18CUB_300001_SM_10306detail8for_each13static_kernelINS2_12policy_hub_t12policy_500_tElNS2_12op_wrapper_tIlZZZZZN2at6native36add_out_dense_sparse_compressed_cudaERNS7_6TensorERKS9_SC_RKN3c106ScalarEENKUlvE_clEvENKUlvE1_clEvENKUlvE_clEvENKUlvE_clEvEUllE_N6thrust24THRUST_300001_SM_1030_NS17counting_iteratorIlNSN_11use_defaultESP_SP_EEEEEEvT0_T1_,"a",@progbits
	.sectionflags	@""
	.align	4
.nv.constant0._ZN3cub18CUB_300001_SM_10306detail8for_each13static_kernelINS2_12policy_hub_t12policy_500_tElNS2_12op_wrapper_tIlZZZZZN2at6native36add_out_dense_sparse_compressed_cudaERNS7_6TensorERKS9_SC_RKN3c106ScalarEENKUlvE_clEvENKUlvE1_clEvENKUlvE_clEvENKUlvE_clEvEUllE_N6thrust24THRUST_300001_SM_1030_NS17counting_iteratorIlNSN_11use_defaultESP_SP_EEEEEEvT0_T1_:
	.zero		1008


//--------------------- .nv.constant0._ZN3cub18CUB_300001_SM_10306detail8for_each13static_kernelINS2_12policy_hub_t12policy_500_tElNS2_12op_wrapper_tIlZZZZZN2at6native36add_out_dense_sparse_compressed_cudaERNS7_6TensorERKS9_SC_RKN3c106ScalarEENKUlvE_clEvENKUlvE0_clEvENKUlvE_clEvENKUlvE0_clEvEUllE_N6thrust24THRUST_300001_SM_1030_NS17counting_iteratorIlNSN_11use_defaultESP_SP_EEEEEEvT0_T1_ --------------------------
	.section	.nv.constant0._ZN3cub18CUB_300001_SM_10306detail8for_each13static_kernelINS2_12policy_hub_t12policy_500_tElNS2_12op_wrapper_tIlZZZZZN2at6native36add_out_dense_sparse_compressed_cudaERNS7_6TensorERKS9_SC_RKN3c106ScalarEENKUlvE_clEvENKUlvE0_clEvENKUlvE_clEvENKUlvE0_clEvEUllE_N6thrust24THRUST_300001_SM_1030_NS17counting_iteratorIlNSN_11use_defaultESP_SP_EEEEEEvT0_T1_,"a",@progbits
	.sectionflags	@""
	.align	4
.nv.constant0._ZN3cub18CUB_300001_SM_10306detail8for_each13static_kernelINS2_12policy_hub_t12policy_500_tElNS2_12op_wrapper_tIlZZZZZN2at6native36add_out_dense_sparse_compressed_cudaERNS7_6TensorERKS9_SC_RKN3c106ScalarEENKUlvE_clEvENKUlvE0_clEvENKUlvE_clEvENKUlvE0_clEvEUllE_N6thrust24THRUST_300001_SM_1030_NS17counting_iteratorIlNSN_11use_defaultESP_SP_EEEEEEvT0_T1_:
	.zero		1008


//--------------------- .nv.constant0._ZN3cub18CUB_300001_SM_10306detail8for_each13static_kernelINS2_12policy_hub_t12policy_500_tElNS2_12op_wrapper_tIlZZZZZN2at6native36add_out_dense_sparse_compressed_cudaERNS7_6TensorERKS9_SC_RKN3c106ScalarEENKUlvE_clEvENKUlvE0_clEvENKUlvE_clEvENKUlvE_clEvEUllE_N6thrust24THRUST_300001_SM_1030_NS17counting_iteratorIlNSN_11use_defaultESP_SP_EEEEEEvT0_T1_ --------------------------
	.section	.nv.constant0._ZN3cub18CUB_300001_SM_10306detail8for_each13static_kernelINS2_12policy_hub_t12policy_500_tElNS2_12op_wrapper_tIlZZZZZN2at6native36add_out_dense_sparse_compressed_cudaERNS7_6TensorERKS9_SC_RKN3c106ScalarEENKUlvE_clEvENKUlvE0_clEvENKUlvE_clEvENKUlvE_clEvEUllE_N6thrust24THRUST_300001_SM_1030_NS17counting_iteratorIlNSN_11use_defaultESP_SP_EEEEEEvT0_T1_,"a",@progbits
	.sectionflags	@""
	.align	4
.nv.constant0._ZN3cub18CUB_300001_SM_10306detail8for_each13static_kernelINS2_12policy_hub_t12policy_500_tElNS2_12op_wrapper_tIlZZZZZN2at6native36add_out_dense_sparse_compressed_cudaERNS7_6TensorERKS9_SC_RKN3c106ScalarEENKUlvE_clEvENKUlvE0_clEvENKUlvE_clEvENKUlvE_clEvEUllE_N6thrust24THRUST_300001_SM_1030_NS17counting_iteratorIlNSN_11use_defaultESP_SP_EEEEEEvT0_T1_:
	.zero		1008


//--------------------- .nv.constant0._ZN3cub18CUB_300001_SM_10306detail8for_each13static_kernelINS2_12policy_hub_t12policy_500_tElNS2_12op_wrapper_tIlZZZZZN2at6native36add_out_dense_sparse_compressed_cudaERNS7_6TensorERKS9_SC_RKN3c106ScalarEENKUlvE_clEvENKUlvE_clEvENKUlvE_clEvENKUlvE0_clEvEUllE_N6thrust24THRUST_300001_SM_1030_NS17counting_iteratorIlNSN_11use_defaultESP_SP_EEEEEEvT0_T1_ --------------------------
	.section	.nv.constant0._ZN3cub18CUB_300001_SM_10306detail8for_each13static_kernelINS2_12policy_hub_t12policy_500_tElNS2_12op_wrapper_tIlZZZZZN2at6native36add_out_dense_sparse_compressed_cudaERNS7_6TensorERKS9_SC_RKN3c106ScalarEENKUlvE_clEvENKUlvE_clEvENKUlvE_clEvENKUlvE0_clEvEUllE_N6thrust24THRUST_300001_SM_1030_NS17counting_iteratorIlNSN_11use_defaultESP_SP_EEEEEEvT0_T1_,"a",@progbits
	.sectionflags	@""
	.align	4
.nv.constant0._ZN3cub18CUB_300001_SM_10306detail8for_each13static_kernelINS2_12policy_hub_t12policy_500_tElNS2_12op_wrapper_tIlZZZZZN2at6native36add_out_dense_sparse_compressed_cudaERNS7_6TensorERKS9_SC_RKN3c106ScalarEENKUlvE_clEvENKUlvE_clEvENKUlvE_clEvENKUlvE0_clEvEUllE_N6thrust24THRUST_300001_SM_1030_NS17counting_iteratorIlNSN_11use_defaultESP_SP_EEEEEEvT0_T1_:
	.zero		1008


//--------------------- .nv.constant0._ZN3cub18CUB_300001_SM_10306detail8for_each13static_kernelINS2_12policy_hub_t12policy_500_tElNS2_12op_wrapper_tIlZZZZZN2at6native36add_out_dense_sparse_compressed_cudaERNS7_6TensorERKS9_SC_RKN3c106ScalarEENKUlvE_clEvENKUlvE_clEvENKUlvE_clEvENKUlvE_clEvEUllE_N6thrust24THRUST_300001_SM_1030_NS17counting_iteratorIlNSN_11use_defaultESP_SP_EEEEEEvT0_T1_ --------------------------
	.section	.nv.constant0._ZN3cub18CUB_300001_SM_10306detail8for_each13static_kernelINS2_12policy_hub_t12policy_500_tElNS2_12op_wrapper_tIlZZZZZN2at6native36add_out_dense_sparse_compressed_cudaERNS7_6TensorERKS9_SC_RKN3c106ScalarEENKUlvE_clEvENKUlvE_clEvENKUlvE_clEvENKUlvE_clEvEUllE_N6thrust24THRUST_300001_SM_1030_NS17counting_iteratorIlNSN_11use_defaultESP_SP_EEEEEEvT0_T1_,"a",@progbits
	.sectionflags	@""
	.align	4
.nv.constant0._ZN3cub18CUB_300001_SM_10306detail8for_each13static_kernelINS2_12policy_hub_t12policy_500_tElNS2_12op_wrapper_tIlZZZZZN2at6native36add_out_dense_sparse_compressed_cudaERNS7_6TensorERKS9_SC_RKN3c106ScalarEENKUlvE_clEvENKUlvE_clEvENKUlvE_clEvENKUlvE_clEvEUllE_N6thrust24THRUST_300001_SM_1030_NS17counting_iteratorIlNSN_11use_defaultESP_SP_EEEEEEvT0_T1_:
	.zero		1008


//--------------------- .nv.constant0._ZN3cub18CUB_300001_SM_10306detail11EmptyKernelIvEEvv --------------------------
	.section	.nv.constant0._ZN3cub18CUB_300001_SM_10306detail11EmptyKernelIvEEvv,"a",@progbits
	.sectionflags	@""
	.align	4
.nv.constant0._ZN3cub18CUB_300001_SM_10306detail11EmptyKernelIvEEvv:
	.zero		896


//--------------------- .nv.constant0._ZN2at6native55_GLOBAL__N__0955718d_22_SparseCsrTensorMath_cu_868dd54534reduce_sparse_csr_dim1_cuda_kernelIN3c108BFloat16ElNS1_14ReductionMulOpIS4_EEfEEvPT2_PKT_PKT0_SE_lT1_ --------------------------
	.section	.nv.constant0._ZN2at6native55_GLOBAL__N__0955718d_22_SparseCsrTensorMath_cu_868dd54534reduce_sparse_csr_dim1_cuda_kernelIN3c108BFloat16ElNS1_14ReductionMulOpIS4_EEfEEvPT2_PKT_PKT0_SE_lT1_,"a",@progbits
	.sectionflags	@""
	.align	4
.nv.constant0._ZN2at6native55_GLOBAL__N__0955718d_22_SparseCsrTensorMath_cu_868dd54534reduce_sparse_csr_dim1_cuda_kernelIN3c108BFloat16ElNS1_14ReductionMulOpIS4_EEfEEvPT2_PKT_PKT0_SE_lT1_:
	.zero		937


//--------------------- .nv.constant0._ZN2at6native55_GLOBAL__N__0955718d_22_SparseCsrTensorMath_cu_868dd54534reduce_sparse_csr_dim1_cuda_kernelIN3c108BFloat16EiNS1_14ReductionMulOpIS4_EEfEEvPT2_PKT_PKT0_SE_lT1_ --------------------------
	.section	.nv.constant0._ZN2at6native55_GLOBAL__N__0955718d_22_SparseCsrTensorMath_cu_868dd54534reduce_sparse_csr_dim1_cuda_kernelIN3c108BFloat16EiNS1_14ReductionMulOpIS4_EEfEEvPT2_PKT_PKT0_SE_lT1_,"a",@progbits
	.sectionflags	@""
	.align	4
.nv.constant0._ZN2at6native55_GLOBAL__N__0955718d_22_SparseCsrTensorMath_cu_868dd54534reduce_sparse_csr_dim1_cuda_kernelIN3c108BFloat16EiNS1_14ReductionMulOpIS4_EEfEEvPT2_PKT_PKT0_SE_lT1_:
	.zero		937


//--------------------- .nv.constant0._ZN2at6native55_GLOBAL__N__0955718d_22_SparseCsrTensorMath_cu_868dd54534reduce_sparse_csr_dim0_cuda_kernelIN3c108BFloat16ElNS1_14ReductionMulOpIS4_EEfEEvPT2_PKT0_lPKT_SB_lT1_ --------------------------
	.section	.nv.constant0._ZN2at6native55_GLOBAL__N__0955718d_22_SparseCsrTensorMath_cu_868dd54534reduce_sparse_csr_dim0_cuda_kernelIN3c108BFloat16ElNS1_14ReductionMulOpIS4_EEfEEvPT2_PKT0_lPKT_SB_lT1_,"a",@progbits
	.sectionflags	@""
	.align	4
.nv.constant0._ZN2at6native55_GLOBAL__N__0955718d_22_SparseCsrTensorMath_cu_868dd54534reduce_sparse_csr_dim0_cuda_kernelIN3c108BFloat16ElNS1_14ReductionMulOpIS4_EEfEEvPT2_PKT0_lPKT_SB_lT1_:
	.zero		945


//--------------------- .nv.constant0._ZN2at6native55_GLOBAL__N__0955718d_22_SparseCsrTensorMath_cu_868dd54534reduce_sparse_csr_dim0_cuda_kernelIN3c108BFloat16EiNS1_14ReductionMulOpIS4_EEfEEvPT2_PKT0_lPKT_SB_lT1_ --------------------------
	.section	.nv.constant0._ZN2at6native55_GLOBAL__N__0955718d_22_SparseCsrTensorMath_cu_868dd54534reduce_sparse_csr_dim0_cuda_kernelIN3c108BFloat16EiNS1_14ReductionMulOpIS4_EEfEEvPT2_PKT0_lPKT_SB_lT1_,"a",@progbits
	.sectionflags	@""
	.align	4
.nv.constant0._ZN2at6native55_GLOBAL__N__0955718d_22_SparseCsrTensorMath_cu_868dd54534reduce_sparse_csr_dim0_cuda_kernelIN3c108BFloat16EiNS1_14ReductionMulOpIS4_EEfEEvPT2_PKT0_lPKT_SB_lT1_:
	.zero		945


//--------------------- .nv.constant0._ZN2at6native55_GLOBAL__N__0955718d_22_SparseCsrTensorMath_cu_868dd54534reduce_sparse_csr_dim1_cuda_kernelIN3c104HalfElNS1_14ReductionMulOpIS4_EEfEEvPT2_PKT_PKT0_SE_lT1_ --------------------------
	.section	.nv.constant0._ZN2at6native55_GLOBAL__N__0955718d_22_SparseCsrTensorMath_cu_868dd54534reduce_sparse_csr_dim1_cuda_kernelIN3c104HalfElNS1_14ReductionMulOpIS4_EEfEEvPT2_PKT_PKT0_SE_lT1_,"a",@progbits
	.sectionflags	@""
	.align	4
.nv.constant0._ZN2at6native55_GLOBAL__N__0955718d_22_SparseCsrTensorMath_cu_868dd54534reduce_sparse_csr_dim1_cuda_kernelIN3c104HalfElNS1_14ReductionMulOpIS4_EEfEEvPT2_PKT_PKT0_SE_lT1_:
	.zero		937


//--------------------- .nv.constant0._ZN2at6native55_GLOBAL__N__0955718d_22_SparseCsrTensorMath_cu_868dd54534reduce_sparse_csr_dim1_cuda_kernelIN3c104HalfEiNS1_14ReductionMulOpIS4_EEfEEvPT2_PKT_PKT0_SE_lT1_ --------------------------
	.section	.nv.constant0._ZN2at6native55_GLOBAL__N__0955718d_22_SparseCsrTensorMath_cu_868dd54534reduce_sparse_csr_dim1_cuda_kernelIN3c104HalfEiNS1_14ReductionMulOpIS4_EEfEEvPT2_PKT_PKT0_SE_lT1_,"a",@progbits
	.sectionflags	@""
	.align	4
.nv.constant0._ZN2at6native55_GLOBAL__N__0955718d_22_SparseCsrTensorMath_cu_868dd54534reduce_sparse_csr_dim1_cuda_kernelIN3c104HalfEiNS1_14ReductionMulOpIS4_EEfEEvPT2_PKT_PKT0_SE_lT1_:
	.zero		937


//--------------------- .nv.constant0._ZN2at6native55_GLOBAL__N__0955718d_22_SparseCsrTensorMath_cu_868dd54534reduce_sparse_csr_dim0_cuda_kernelIN3c104HalfElNS1_14ReductionMulOpIS4_EEfEEvPT2_PKT0_lPKT_SB_lT1_ --------------------------
	.section	.nv.constant0._ZN2at6native55_GLOBAL__N__0955718d_22_SparseCsrTensorMath_cu_868dd54534reduce_sparse_csr_dim0_cuda_kernelIN3c104HalfElNS1_14ReductionMulOpIS4_EEfEEvPT2_PKT0_lPKT_SB_lT1_,"a",@progbits
	.sectionflags	@""
	.align	4
.nv.constant0._ZN2at6native55_GLOBAL__N__0955718d_22_SparseCsrTensorMath_cu_868dd54534reduce_sparse_csr_dim0_cuda_kernelIN3c104HalfElNS1_14ReductionMulOpIS4_EEfEEvPT2_PKT0_lPKT_SB_lT1_:
	.zero		945


//--------------------- .nv.constant0._ZN2at6native55_GLOBAL__N__0955718d_22_SparseCsrTensorMath_cu_868dd54534reduce_sparse_csr_dim0_cuda_kernelIN3c104HalfEiNS1_14ReductionMulOpIS4_EEfEEvPT2_PKT0_lPKT_SB_lT1_ --------------------------
	.section	.nv.constant0._ZN2at6native55_GLOBAL__N__0955718d_22_SparseCsrTensorMath_cu_868dd54534reduce_sparse_csr_dim0_cuda_kernelIN3c104HalfEiNS1_14ReductionMulOpIS4_EEfEEvPT2_PKT0_lPKT_SB_lT1_,"a",@progbits
	.sectionflags	@""
	.align	4
.nv.constant0._ZN2at6native55_GLOBAL__N__0955718d_22_SparseCsrTensorMath_cu_868dd54534reduce_sparse_csr_dim0_cuda_kernelIN3c104HalfEiNS1_14ReductionMulOpIS4_EEfEEvPT2_PKT0_lPKT_SB_lT1_:
	.zero		945


//--------------------- .nv.constant0._ZN2at6native55_GLOBAL__N__0955718d_22_SparseCsrTensorMath_cu_868dd54534reduce_sparse_csr_dim1_cuda_kernelIN3c107complexIfEElNS1_14ReductionMulOpIS5_EES5_EEvPT2_PKT_PKT0_SF_lT1_ --------------------------
	.section	.nv.constant0._ZN2at6native55_GLOBAL__N__0955718d_22_SparseCsrTensorMath_cu_868dd54534reduce_sparse_csr_dim1_cuda_kernelIN3c107complexIfEElNS1_14ReductionMulOpIS5_EES5_EEvPT2_PKT_PKT0_SF_lT1_,"a",@progbits
	.sectionflags	@""
	.align	4
.nv.constant0._ZN2at6native55_GLOBAL__N__0955718d_22_SparseCsrTensorMath_cu_868dd54534reduce_sparse_csr_dim1_cuda_kernelIN3c107complexIfEElNS1_14ReductionMulOpIS5_EES5_EEvPT2_PKT_PKT0_SF_lT1_:
	.zero		937


//--------------------- .nv.constant0._ZN2at6native55_GLOBAL__N__0955718d_22_SparseCsrTensorMath_cu_868dd54534reduce_sparse_csr_dim1_cuda_kernelIN3c107complexIfEEiNS1_14ReductionMulOpIS5_EES5_EEvPT2_PKT_PKT0_SF_lT1_ --------------------------
	.section	.nv.constant0._ZN2at6native55_GLOBAL__N__0955718d_22_SparseCsrTensorMath_cu_868dd54534reduce_sparse_csr_dim1_cuda_kernelIN3c107complexIfEEiNS1_14ReductionMulOpIS5_EES5_EEvPT2_PKT_PKT0_SF_lT1_,"a",@progbits
	.sectionflags	@""
	.align	4
.nv.constant0._ZN2at6native55_GLOBAL__N__0955718d_22_SparseCsrTensorMath_cu_868dd54534reduce_sparse_csr_dim1_cuda_kernelIN3c107complexIfEEiNS1_14ReductionMulOpIS5_EES5_EEvPT2_PKT_PKT0_SF_lT1_:
	.zero		937


//--------------------- .nv.constant0._ZN2at6native55_GLOBAL__N__0955718d_22_SparseCsrTensorMath_cu_868dd54534reduce_sparse_csr_dim0_cuda_kernelIN3c107complexIfEElNS1_14ReductionMulOpIS5_EES5_EEvPT2_PKT0_lPKT_SC_lT1_ --------------------------
	.section	.nv.constant0._ZN2at6native55_GLOBAL__N__0955718d_22_SparseCsrTensorMath_cu_868dd54534reduce_sparse_csr_dim0_cuda_kernelIN3c107complexIfEElNS1_14ReductionMulOpIS5_EES5_EEvPT2_PKT0_lPKT_SC_lT1_,"a",@progbits
	.sectionflags	@""
	.align	4
.nv.constant0._ZN2at6native55_GLOBAL__N__0955718d_22_SparseCsrTensorMath_cu_868dd54534reduce_sparse_csr_dim0_cuda_kernelIN3c107complexIfEElNS1_14ReductionMulOpIS5_EES5_EEvPT2_PKT0_lPKT_SC_lT1_:
	.zero		945


//--------------------- .nv.constant0._ZN2at6native55_GLOBAL__N__0955718d_22_SparseCsrTensorMath_cu_868dd54534reduce_sparse_csr_dim0_cuda_kernelIN3c107complexIfEEiNS1_14ReductionMulOpIS5_EES5_EEvPT2_PKT0_lPKT_SC_lT1_ --------------------------
	.section	.nv.constant0._ZN2at6native55_GLOBAL__N__0955718d_22_SparseCsrTensorMath_cu_868dd54534reduce_sparse_csr_dim0_cuda_kernelIN3c107complexIfEEiNS1_14ReductionMulOpIS5_EES5_EEvPT2_PKT0_lPKT_SC_lT1_,"a",@progbits
	.sectionflags	@""
	.align	4
.nv.constant0._ZN2at6native55_GLOBAL__N__0955718d_22_SparseCsrTensorMath_cu_868dd54534reduce_sparse_csr_dim0_cuda_kernelIN3c107complexIfEEiNS1_14ReductionMulOpIS5_EES5_EEvPT2_PKT0_lPKT_SC_lT1_:
	.zero		945


//--------------------- .nv.constant0._ZN2at6native55_GLOBAL__N__0955718d_22_SparseCsrTensorMath_cu_868dd54534reduce_sparse_csr_dim1_cuda_kernelIN3c107complexIdEElNS1_14ReductionMulOpIS5_EES5_EEvPT2_PKT_PKT0_SF_lT1_ --------------------------
	.section	.nv.constant0._ZN2at6native55_GLOBAL__N__0955718d_22_SparseCsrTensorMath_cu_868dd54534reduce_sparse_csr_dim1_cuda_kernelIN3c107complexIdEElNS1_14ReductionMulOpIS5_EES5_EEvPT2_PKT_PKT0_SF_lT1_,"a",@progbits
	.sectionflags	@""
	.align	4
.nv.constant0._ZN2at6native55_GLOBAL__N__0955718d_22_SparseCsrTensorMath_cu_868dd54534reduce_sparse_csr_dim1_cuda_kernelIN3c107complexIdEElNS1_14ReductionMulOpIS5_EES5_EEvPT2_PKT_PKT0_SF_lT1_:
	.zero		937


//--------------------- .nv.constant0._ZN2at6native55_GLOBAL__N__0955718d_22_SparseCsrTensorMath_cu_868dd54534reduce_sparse_csr_dim1_cuda_kernelIN3c107complexIdEEiNS1_14ReductionMulOpIS5_EES5_EEvPT2_PKT_PKT0_SF_lT1_ --------------------------
	.section	.nv.constant0._ZN2at6native55_GLOBAL__N__0955718d_22_SparseCsrTensorMath_cu_868dd54534reduce_sparse_csr_dim1_cuda_kernelIN3c107complexIdEEiNS1_14ReductionMulOpIS5_EES5_EEvPT2_PKT_PKT0_SF_lT1_,"a",@progbits
	.sectionflags	@""
	.align	4
.nv.constant0._ZN2at6native55_GLOBAL__N__0955718d_22_SparseCsrTensorMath_cu_868dd54534reduce_sparse_csr_dim1_cuda_kernelIN3c107complexIdEEiNS1_14ReductionMulOpIS5_EES5_EEvPT2_PKT_PKT0_SF_lT1_:
	.zero		937


//--------------------- .nv.constant0._ZN2at6native55_GLOBAL__N__0955718d_22_SparseCsrTensorMath_cu_868dd54534reduce_sparse_csr_dim0_cuda_kernelIN3c107complexIdEElNS1_14ReductionMulOpIS5_EES5_EEvPT2_PKT0_lPKT_SC_lT1_ --------------------------
	.section	.nv.constant0._ZN2at6native55_GLOBAL__N__0955718d_22_SparseCsrTensorMath_cu_868dd54534reduce_sparse_csr_dim0_cuda_kernelIN3c107complexIdEElNS1_14ReductionMulOpIS5_EES5_EEvPT2_PKT0_lPKT_SC_lT1_,"a",@progbits
	.sectionflags	@""
	.align	4
.nv.constant0._ZN2at6native55_GLOBAL__N__0955718d_22_SparseCsrTensorMath_cu_868dd54534reduce_sparse_csr_dim0_cuda_kernelIN3c107complexIdEElNS1_14ReductionMulOpIS5_EES5_EEvPT2_PKT0_lPKT_SC_lT1_:
	.zero		945


//--------------------- .nv.constant0._ZN2at6native55_GLOBAL__N__0955718d_22_SparseCsrTensorMath_cu_868dd54534reduce_sparse_csr_dim0_cuda_kernelIN3c107complexIdEEiNS1_14ReductionMulOpIS5_EES5_EEvPT2_PKT0_lPKT_SC_lT1_ --------------------------
	.section	.nv.constant0._ZN2at6native55_GLOBAL__N__0955718d_22_SparseCsrTensorMath_cu_868dd54534reduce_sparse_csr_dim0_cuda_kernelIN3c107complexIdEEiNS1_14ReductionMulOpIS5_EES5_EEvPT2_PKT0_lPKT_SC_lT1_,"a",@progbits
	.sectionflags	@""
	.align	4
.nv.constant0._ZN2at6native55_GLOBAL__N__0955718d_22_SparseCsrTensorMath_cu_868dd54534reduce_sparse_csr_dim0_cuda_kernelIN3c107complexIdEEiNS1_14ReductionMulOpIS5_EES5_EEvPT2_PKT0_lPKT_SC_lT1_:
	.zero		945


//--------------------- .nv.constant0._ZN2at6native55_GLOBAL__N__0955718d_22_SparseCsrTensorMath_cu_868dd54534reduce_sparse_csr_dim1_cuda_kernelIflNS1_14ReductionMulOpIfEEfEEvPT2_PKT_PKT0_SC_lT1_ --------------------------
	.section	.nv.constant0._ZN2at6native55_GLOBAL__N__0955718d_22_SparseCsrTensorMath_cu_868dd54534reduce_sparse_csr_dim1_cuda_kernelIflNS1_14ReductionMulOpIfEEfEEvPT2_PKT_PKT0_SC_lT1_,"a",@progbits
	.sectionflags	@""
	.align	4
.nv.constant0._ZN2at6native55_GLOBAL__N__0955718d_22_SparseCsrTensorMath_cu_868dd54534reduce_sparse_csr_dim1_cuda_kernelIflNS1_14ReductionMulOpIfEEfEEvPT2_PKT_PKT0_SC_lT1_:
	.zero		937


//--------------------- .nv.constant0._ZN2at6native55_GLOBAL__N__0955718d_22_SparseCsrTensorMath_cu_868dd54534reduce_sparse_csr_dim1_cuda_kernelIfiNS1_14ReductionMulOpIfEEfEEvPT2_PKT_PKT0_SC_lT1_ --------------------------
	.section	.nv.constant0._ZN2at6native55_GLOBAL__N__0955718d_22_SparseCsrTensorMath_cu_868dd54534reduce_sparse_csr_dim1_cuda_kernelIfiNS1_14ReductionMulOpIfEEfEEvPT2_PKT_PKT0_SC_lT1_,"a",@progbits
	.sectionflags	@""
	.align	4
.nv.constant0._ZN2at6native55_GLOBAL__N__0955718d_22_SparseCsrTensorMath_cu_868dd54534reduce_sparse_csr_dim1_cuda_kernelIfiNS1_14ReductionMulOpIfEEfEEvPT2_PKT_PKT0_SC_lT1_:
	.zero		937


//--------------------- .nv.constant0._ZN2at6native55_GLOBAL__N__0955718d_22_SparseCsrTensorMath_cu_868dd54534reduce_sparse_csr_dim0_cuda_kernelIflNS1_14ReductionMulOpIfEEfEEvPT2_PKT0_lPKT_S9_lT1_ --------------------------
	.section	.nv.constant0._ZN2at6native55_GLOBAL__N__0955718d_22_SparseCsrTensorMath_cu_868dd54534reduce_sparse_csr_dim0_cuda_kernelIflNS1_14ReductionMulOpIfEEfEEvPT2_PKT0_lPKT_S9_lT1_,"a",@progbits
	.sectionflags	@""
	.align	4
.nv.constant0._ZN2at6native55_GLOBAL__N__0955718d_22_SparseCsrTensorMath_cu_868dd54534reduce_sparse_csr_dim0_cuda_kernelIflNS1_14ReductionMulOpIfEEfEEvPT2_PKT0_lPKT_S9_lT1_:
	.zero		945


//--------------------- .nv.constant0._ZN2at6native55_GLOBAL__N__0955718d_22_SparseCsrTensorMath_cu_868dd54534reduce_sparse_csr_dim0_cuda_kernelIfiNS1_14ReductionMulOpIfEEfEEvPT2_PKT0_lPKT_S9_lT1_ --------------------------
	.section	.nv.constant0._ZN2at6native55_GLOBAL__N__0955718d_22_SparseCsrTensorMath_cu_868dd54534reduce_sparse_csr_dim0_cuda_kernelIfiNS1_14ReductionMulOpIfEEfEEvPT2_PKT0_lPKT_S9_lT1_,"a",@progbits
	.sectionflags	@""
	.align	4
.nv.constant0._ZN2at6native55_GLOBAL__N__0955718d_22_SparseCsrTensorMath_cu_868dd54534reduce_sparse_csr_dim0_cuda_kernelIfiNS1_14ReductionMulOpIfEEfEEvPT2_PKT0_lPKT_S9_lT1_:
	.zero		945


//--------------------- .nv.constant0._ZN2at6native55_GLOBAL__N__0955718d_22_SparseCsrTensorMath_cu_868dd54534reduce_sparse_csr_dim1_cuda_kernelIdlNS1_14ReductionMulOpIdEEdEEvPT2_PKT_PKT0_SC_lT1_ --------------------------
	.section	.nv.constant0._ZN2at6native55_GLOBAL__N__0955718d_22_SparseCsrTensorMath_cu_868dd54534reduce_sparse_csr_dim1_cuda_kernelIdlNS1_14ReductionMulOpIdEEdEEvPT2_PKT_PKT0_SC_lT1_,"a",@progbits
	.sectionflags	@""
	.align	4
.nv.constant0._ZN2at6native55_GLOBAL__N__0955718d_22_SparseCsrTensorMath_cu_868dd54534reduce_sparse_csr_dim1_cuda_kernelIdlNS1_14ReductionMulOpIdEEdEEvPT2_PKT_PKT0_SC_lT1_:
	.zero		937


//--------------------- .nv.constant0._ZN2at6native55_GLOBAL__N__0955718d_22_SparseCsrTensorMath_cu_868dd54534reduce_sparse_csr_dim1_cuda_kernelIdiNS1_14ReductionMulOpIdEEdEEvPT2_PKT_PKT0_SC_lT1_ --------------------------
	.section	.nv.constant0._ZN2at6native55_GLOBAL__N__0955718d_22_SparseCsrTensorMath_cu_868dd54534reduce_sparse_csr_dim1_cuda_kernelIdiNS1_14ReductionMulOpIdEEdEEvPT2_PKT_PKT0_SC_lT1_,"a",@progbits
	.sectionflags	@""
	.align	4
.nv.constant0._ZN2at6native55_GLOBAL__N__0955718d_22_SparseCsrTensorMath_cu_868dd54534reduce_sparse_csr_dim1_cuda_kernelIdiNS1_14ReductionMulOpIdEEdEEvPT2_PKT_PKT0_SC_lT1_:
	.zero		937


//--------------------- .nv.constant0._ZN2at6native55_GLOBAL__N__0955718d_22_SparseCsrTensorMath_cu_868dd54534reduce_sparse_csr_dim0_cuda_kernelIdlNS1_14ReductionMulOpIdEEdEEvPT2_PKT0_lPKT_S9_lT1_ --------------------------
	.section	.nv.constant0._ZN2at6native55_GLOBAL__N__0955718d_22_SparseCsrTensorMath_cu_868dd54534reduce_sparse_csr_dim0_cuda_kernelIdlNS1_14ReductionMulOpIdEEdEEvPT2_PKT0_lPKT_S9_lT1_,"a",@progbits
	.sectionflags	@""
	.align	4
.nv.constant0._ZN2at6native55_GLOBAL__N__0955718d_22_SparseCsrTensorMath_cu_868dd54534reduce_sparse_csr_dim0_cuda_kernelIdlNS1_14ReductionMulOpIdEEdEEvPT2_PKT0_lPKT_S9_lT1_:
	.zero		945


//--------------------- .nv.constant0._ZN2at6native55_GLOBAL__N__0955718d_22_SparseCsrTensorMath_cu_868dd54534reduce_sparse_csr_dim0_cuda_kernelIdiNS1_14ReductionMulOpIdEEdEEvPT2_PKT0_lPKT_S9_lT1_ --------------------------
	.section	.nv.constant0._ZN2at6native55_GLOBAL__N__0955718d_22_SparseCsrTensorMath_cu_868dd54534reduce_sparse_csr_dim0_cuda_kernelIdiNS1_14ReductionMulOpIdEEdEEvPT2_PKT0_lPKT_S9_lT1_,"a",@progbits
	.sectionflags	@""
	.align	4
.nv.constant0._ZN2at6native55_GLOBAL__N__0955718d_22_SparseCsrTensorMath_cu_868dd54534reduce_sparse_csr_dim0_cuda_kernelIdiNS1_14ReductionMulOpIdEEdEEvPT2_PKT0_lPKT_S9_lT1_:
	.zero		945


//--------------------- .nv.constant0._ZN2at6native55_GLOBAL__N__0955718d_22_SparseCsrTensorMath_cu_868dd54534reduce_sparse_csr_dim1_cuda_kernelIslNS1_14ReductionMulOpIsEElEEvPT2_PKT_PKT0_SC_lT1_ --------------------------
	.section	.nv.constant0._ZN2at6native55_GLOBAL__N__0955718d_22_SparseCsrTensorMath_cu_868dd54534reduce_sparse_csr_dim1_cuda_kernelIslNS1_14ReductionMulOpIsEElEEvPT2_PKT_PKT0_SC_lT1_,"a",@progbits
	.sectionflags	@""
	.align	4
.nv.constant0._ZN2at6native55_GLOBAL__N__0955718d_22_SparseCsrTensorMath_cu_868dd54534reduce_sparse_csr_dim1_cuda_kernelIslNS1_14ReductionMulOpIsEElEEvPT2_PKT_PKT0_SC_lT1_:
	.zero		937


//--------------------- .nv.constant0._ZN2at6native55_GLOBAL__N__0955718d_22_SparseCsrTensorMath_cu_868dd54534reduce_sparse_csr_dim1_cuda_kernelIsiNS1_14ReductionMulOpIsEElEEvPT2_PKT_PKT0_SC_lT1_ --------------------------
	.section	.nv.constant0._ZN2at6native55_GLOBAL__N__0955718d_22_SparseCsrTensorMath_cu_868dd54534reduce_sparse_csr_dim1_cuda_kernelIsiNS1_14ReductionMulOpIsEElEEvPT2_PKT_PKT0_SC_lT1_,"a",@progbits
	.sectionflags	@""
	.align	4
.nv.constant0._ZN2at6native55_GLOBAL__N__0955718d_22_SparseCsrTensorMath_cu_868dd54534reduce_sparse_csr_dim1_cuda_kernelIsiNS1_14ReductionMulOpIsEElEEvPT2_PKT_PKT0_SC_lT1_:
	.zero		937


//--------------------- .nv.constant0._ZN2at6native55_GLOBAL__N__0955718d_22_SparseCsrTensorMath_cu_868dd54534reduce_sparse_csr_dim0_cuda_kernelIslNS1_14ReductionMulOpIsEElEEvPT2_PKT0_lPKT_S9_lT1_ --------------------------
	.section	.nv.constant0._ZN2at6native55_GLOBAL__N__0955718d_22_SparseCsrTensorMath_cu_868dd54534reduce_sparse_csr_dim0_cuda_kernelIslNS1_14ReductionMulOpIsEElEEvPT2_PKT0_lPKT_S9_lT1_,"a",@progbits
	.sectionflags	@""
	.align	4
.nv.constant0._ZN2at6native55_GLOBAL__N__0955718d_22_SparseCsrTensorMath_cu_868dd54534reduce_sparse_csr_dim0_cuda_kernelIslNS1_14ReductionMulOpIsEElEEvPT2_PKT0_lPKT_S9_lT1_:
	.zero		945


//--------------------- .nv.constant0._ZN2at6native55_GLOBAL__N__0955718d_22_SparseCsrTensorMath_cu_868dd54534reduce_sparse_csr_dim0_cuda_kernelIsiNS1_14ReductionMulOpIsEElEEvPT2_PKT0_lPKT_S9_lT1_ --------------------------
	.section	.nv.constant0._ZN2at6native55_GLOBAL__N__0955718d_22_SparseCsrTensorMath_cu_868dd54534reduce_sparse_csr_dim0_cuda_kernelIsiNS1_14ReductionMulOpIsEElEEvPT2_PKT0_lPKT_S9_lT1_,"a",@progbits
	.sectionflags	@""
	.align	4
.nv.constant0._ZN2at6native55_GLOBAL__N__0955718d_22_SparseCsrTensorMath_cu_868dd54534reduce_sparse_csr_dim0_cuda_kernelIsiNS1_14ReductionMulOpIsEElEEvPT2_PKT0_lPKT_S9_lT1_:
	.zero		945


//--------------------- .nv.constant0._ZN2at6native55_GLOBAL__N__0955718d_22_SparseCsrTensorMath_cu_868dd54534reduce_sparse_csr_dim1_cuda_kernelIllNS1_14ReductionMulOpIlEElEEvPT2_PKT_PKT0_SC_lT1_ --------------------------
	.section	.nv.constant0._ZN2at6native55_GLOBAL__N__0955718d_22_SparseCsrTensorMath_cu_868dd54534reduce_sparse_csr_dim1_cuda_kernelIllNS1_14ReductionMulOpIlEElEEvPT2_PKT_PKT0_SC_lT1_,"a",@progbits
	.sectionflags	@""
	.align	4
.nv.constant0._ZN2at6native55_GLOBAL__N__0955718d_22_SparseCsrTensorMath_cu_868dd54534reduce_sparse_csr_dim1_cuda_kernelIllNS1_14ReductionMulOpIlEElEEvPT2_PKT_PKT0_SC_lT1_:
	.zero		937


//--------------------- .nv.constant0._ZN2at6native55_GLOBAL__N__0955718d_22_SparseCsrTensorMath_cu_868dd54534reduce_sparse_csr_dim1_cuda_kernelIliNS1_14ReductionMulOpIlEElEEvPT2_PKT_PKT0_SC_lT1_ --------------------------
	.section	.nv.constant0._ZN2at6native55_GLOBAL__N__0955718d_22_SparseCsrTensorMath_cu_868dd54534reduce_sparse_csr_dim1_cuda_kernelIliNS1_14ReductionMulOpIlEElEEvPT2_PKT_PKT0_SC_lT1_,"a",@progbits
	.sectionflags	@""
	.align	4
.nv.constant0._ZN2at6native55_GLOBAL__N__0955718d_22_SparseCsrTensorMath_cu_868dd54534reduce_sparse_csr_dim1_cuda_kernelIliNS1_14ReductionMulOpIlEElEEvPT2_PKT_PKT0_SC_lT1_:
	.zero		937


//--------------------- .nv.constant0._ZN2at6native55_GLOBAL__N__0955718d_22_SparseCsrTensorMath_cu_868dd54534reduce_sparse_csr_dim0_cuda_kernelIllNS1_14ReductionMulOpIlEElEEvPT2_PKT0_lPKT_S9_lT1_ --------------------------
	.section	.nv.constant0._ZN2at6native55_GLOBAL__N__0955718d_22_SparseCsrTensorMath_cu_868dd54534reduce_sparse_csr_dim0_cuda_kernelIllNS1_14ReductionMulOpIlEElEEvPT2_PKT0_lPKT_S9_lT1_,"a",@progbits
	.sectionflags	@""
	.align	4
.nv.constant0._ZN2at6native55_GLOBAL__N__0955718d_22_SparseCsrTensorMath_cu_868dd54534reduce_sparse_csr_dim0_cuda_kernelIllNS1_14ReductionMulOpIlEElEEvPT2_PKT0_lPKT_S9_lT1_:
	.zero		945


//--------------------- .nv.constant0._ZN2at6native55_GLOBAL__N__0955718d_22_SparseCsrTensorMath_cu_868dd54534reduce_sparse_csr_dim0_cuda_kernelIliNS1_14ReductionMulOpIlEElEEvPT2_PKT0_lPKT_S9_lT1_ --------------------------
	.section	.nv.constant0._ZN2at6native55_GLOBAL__N__0955718d_22_SparseCsrTensorMath_cu_868dd54534reduce_sparse_csr_dim0_cuda_kernelIliNS1_14ReductionMulOpIlEElEEvPT2_PKT0_lPKT_S9_lT1_,"a",@progbits
	.sectionflags	@""
	.align	4
.nv.constant0._ZN2at6native55_GLOBAL__N__0955718d_22_SparseCsrTensorMath_cu_868dd54534reduce_sparse_csr_dim0_cuda_kernelIliNS1_14ReductionMulOpIlEElEEvPT2_PKT0_lPKT_S9_lT1_:
	.zero		945


//--------------------- .nv.constant0._ZN2at6native55_GLOBAL__N__0955718d_22_SparseCsrTensorMath_cu_868dd54534reduce_sparse_csr_dim1_cuda_kernelIilNS1_14ReductionMulOpIiEElEEvPT2_PKT_PKT0_SC_lT1_ --------------------------
	.section	.nv.constant0._ZN2at6native55_GLOBAL__N__0955718d_22_SparseCsrTensorMath_cu_868dd54534reduce_sparse_csr_dim1_cuda_kernelIilNS1_14ReductionMulOpIiEElEEvPT2_PKT_PKT0_SC_lT1_,"a",@progbits
	.sectionflags	@""
	.align	4
.nv.constant0._ZN2at6native55_GLOBAL__N__0955718d_22_SparseCsrTensorMath_cu_868dd54534reduce_sparse_csr_dim1_cuda_kernelIilNS1_14ReductionMulOpIiEElEEvPT2_PKT_PKT0_SC_lT1_:
	.zero		937


//--------------------- .nv.constant0._ZN2at6native55_GLOBAL__N__0955718d_22_SparseCsrTensorMath_cu_868dd54534reduce_sparse_csr_dim1_cuda_kernelIiiNS1_14ReductionMulOpIiEElEEvPT2_PKT_PKT0_SC_lT1_ --------------------------
	.section	.nv.constant0._ZN2at6native55_GLOBAL__N__0955718d_22_SparseCsrTensorMath_cu_868dd54534reduce_sparse_csr_dim1_cuda_kernelIiiNS1_14ReductionMulOpIiEElEEvPT2_PKT_PKT0_SC_lT1_,"a",@progbits
	.sectionflags	@""
	.align	4
.nv.constant0._ZN2at6native55_GLOBAL__N__0955718d_22_SparseCsrTensorMath_cu_868dd54534reduce_sparse_csr_dim1_cuda_kernelIiiNS1_14ReductionMulOpIiEElEEvPT2_PKT_PKT0_SC_lT1_:
	.zero		937


//--------------------- .nv.constant0._ZN2at6native55_GLOBAL__N__0955718d_22_SparseCsrTensorMath_cu_868dd54534reduce_sparse_csr_dim0_cuda_kernelIilNS1_14ReductionMulOpIiEElEEvPT2_PKT0_lPKT_S9_lT1_ --------------------------
	.section	.nv.constant0._ZN2at6native55_GLOBAL__N__0955718d_22_SparseCsrTensorMath_cu_868dd54534reduce_sparse_csr_dim0_cuda_kernelIilNS1_14ReductionMulOpIiEElEEvPT2_PKT0_lPKT_S9_lT1_,"a",@progbits
	.sectionflags	@""
	.align	4
.nv.constant0._ZN2at6native55_GLOBAL__N__0955718d_22_SparseCsrTensorMath_cu_868dd54534reduce_sparse_csr_dim0_cuda_kernelIilNS1_14ReductionMulOpIiEElEEvPT2_PKT0_lPKT_S9_lT1_:
	.zero		945


//--------------------- .nv.constant0._ZN2at6native55_GLOBAL__N__0955718d_22_SparseCsrTensorMath_cu_868dd54534reduce_sparse_csr_dim0_cuda_kernelIiiNS1_14ReductionMulOpIiEElEEvPT2_PKT0_lPKT_S9_lT1_ --------------------------
	.section	.nv.constant0._ZN2at6native55_GLOBAL__N__0955718d_22_SparseCsrTensorMath_cu_868dd54534reduce_sparse_csr_dim0_cuda_kernelIiiNS1_14ReductionMulOpIiEElEEvPT2_PKT0_lPKT_S9_lT1_,"a",@progbits
	.sectionflags	@""
	.align	4
.nv.constant0._ZN2at6native55_GLOBAL__N__0955718d_22_SparseCsrTensorMath_cu_868dd54534reduce_sparse_csr_dim0_cuda_kernelIiiNS1_14ReductionMulOpIiEElEEvPT2_PKT0_lPKT_S9_lT1_:
	.zero		945


//--------------------- .nv.constant0._ZN2at6native55_GLOBAL__N__0955718d_22_SparseCsrTensorMath_cu_868dd54534reduce_sparse_csr_dim1_cuda_kernelIalNS1_14ReductionMulOpIaEElEEvPT2_PKT_PKT0_SC_lT1_ --------------------------
	.section	.nv.constant0._ZN2at6native55_GLOBAL__N__0955718d_22_SparseCsrTensorMath_cu_868dd54534reduce_sparse_csr_dim1_cuda_kernelIalNS1_14ReductionMulOpIaEElEEvPT2_PKT_PKT0_SC_lT1_,"a",@progbits
	.sectionflags	@""
	.align	4
.nv.constant0._ZN2at6native55_GLOBAL__N__0955718d_22_SparseCsrTensorMath_cu_868dd54534reduce_sparse_csr_dim1_cuda_kernelIalNS1_14ReductionMulOpIaEElEEvPT2_PKT_PKT0_SC_lT1_:
	.zero		937


//--------------------- .nv.constant0._ZN2at6native55_GLOBAL__N__0955718d_22_SparseCsrTensorMath_cu_868dd54534reduce_sparse_csr_dim1_cuda_kernelIaiNS1_14ReductionMulOpIaEElEEvPT2_PKT_PKT0_SC_lT1_ --------------------------
	.section	.nv.constant0._ZN2at6native55_GLOBAL__N__0955718d_22_SparseCsrTensorMath_cu_868dd54534reduce_sparse_csr_dim1_cuda_kernelIaiNS1_14ReductionMulOpIaEElEEvPT2_PKT_PKT0_SC_lT1_,"a",@progbits
	.sectionflags	@""
	.align	4
.nv.constant0._ZN2at6native55_GLOBAL__N__0955718d_22_SparseCsrTensorMath_cu_868dd54534reduce_sparse_csr_dim1_cuda_kernelIaiNS1_14ReductionMulOpIaEElEEvPT2_PKT_PKT0_SC_lT1_:
	.zero		937


//--------------------- .nv.constant0._ZN2at6native55_GLOBAL__N__0955718d_22_SparseCsrTensorMath_cu_868dd54534reduce_sparse_csr_dim0_cuda_kernelIalNS1_14ReductionMulOpIaEElEEvPT2_PKT0_lPKT_S9_lT1_ --------------------------
	.section	.nv.constant0._ZN2at6native55_GLOBAL__N__0955718d_22_SparseCsrTensorMath_cu_868dd54534reduce_sparse_csr_dim0_cuda_kernelIalNS1_14ReductionMulOpIaEElEEvPT2_PKT0_lPKT_S9_lT1_,"a",@progbits
	.sectionflags	@""
	.align	4
.nv.constant0._ZN2at6native55_GLOBAL__N__0955718d_22_SparseCsrTensorMath_cu_868dd54534reduce_sparse_csr_dim0_cuda_kernelIalNS1_14ReductionMulOpIaEElEEvPT2_PKT0_lPKT_S9_lT1_:
	.zero		945


//--------------------- .nv.constant0._ZN2at6native55_GLOBAL__N__0955718d_22_SparseCsrTensorMath_cu_868dd54534reduce_sparse_csr_dim0_cuda_kernelIaiNS1_14ReductionMulOpIaEElEEvPT2_PKT0_lPKT_S9_lT1_ --------------------------
	.section	.nv.constant0._ZN2at6native55_GLOBAL__N__0955718d_22_SparseCsrTensorMath_cu_868dd54534reduce_sparse_csr_dim0_cuda_kernelIaiNS1_14ReductionMulOpIaEElEEvPT2_PKT0_lPKT_S9_lT1_,"a",@progbits
	.sectionflags	@""
	.align	4
.nv.constant0._ZN2at6native55_GLOBAL__N__0955718d_22_SparseCsrTensorMath_cu_868dd54534reduce_sparse_csr_dim0_cuda_kernelIaiNS1_14ReductionMulOpIaEElEEvPT2_PKT0_lPKT_S9_lT1_:
	.zero		945


//--------------------- .nv.constant0._ZN2at6native55_GLOBAL__N__0955718d_22_SparseCsrTensorMath_cu_868dd54534reduce_sparse_csr_dim1_cuda_kernelIhlNS1_14ReductionMulOpIhEElEEvPT2_PKT_PKT0_SC_lT1_ --------------------------
	.section	.nv.constant0._ZN2at6native55_GLOBAL__N__0955718d_22_SparseCsrTensorMath_cu_868dd54534reduce_sparse_csr_dim1_cuda_kernelIhlNS1_14ReductionMulOpIhEElEEvPT2_PKT_PKT0_SC_lT1_,"a",@progbits
	.sectionflags	@""
	.align	4
.nv.constant0._ZN2at6native55_GLOBAL__N__0955718d_22_SparseCsrTensorMath_cu_868dd54534reduce_sparse_csr_dim1_cuda_kernelIhlNS1_14ReductionMulOpIhEElEEvPT2_PKT_PKT0_SC_lT1_:
	.zero		937


//--------------------- .nv.constant0._ZN2at6native55_GLOBAL__N__0955718d_22_SparseCsrTensorMath_cu_868dd54534reduce_sparse_csr_dim1_cuda_kernelIhiNS1_14ReductionMulOpIhEElEEvPT2_PKT_PKT0_SC_lT1_ --------------------------
	.section	.nv.constant0._ZN2at6native55_GLOBAL__N__0955718d_22_SparseCsrTensorMath_cu_868dd54534reduce_sparse_csr_dim1_cuda_kernelIhiNS1_14ReductionMulOpIhEElEEvPT2_PKT_PKT0_SC_lT1_,"a",@progbits
	.sectionflags	@""
	.align	4
.nv.constant0._ZN2at6native55_GLOBAL__N__0955718d_22_SparseCsrTensorMath_cu_868dd54534reduce_sparse_csr_dim1_cuda_kernelIhiNS1_14ReductionMulOpIhEElEEvPT2_PKT_PKT0_SC_lT1_:
	.zero		937


//--------------------- .nv.constant0._ZN2at6native55_GLOBAL__N__0955718d_22_SparseCsrTensorMath_cu_868dd54534reduce_sparse_csr_dim0_cuda_kernelIhlNS1_14ReductionMulOpIhEElEEvPT2_PKT0_lPKT_S9_lT1_ --------------------------
	.section	.nv.constant0._ZN2at6native55_GLOBAL__N__0955718d_22_SparseCsrTensorMath_cu_868dd54534reduce_sparse_csr_dim0_cuda_kernelIhlNS1_14ReductionMulOpIhEElEEvPT2_PKT0_lPKT_S9_lT1_,"a",@progbits
	.sectionflags	@""
	.align	4
.nv.constant0._ZN2at6native55_GLOBAL__N__0955718d_22_SparseCsrTensorMath_cu_868dd54534reduce_sparse_csr_dim0_cuda_kernelIhlNS1_14ReductionMulOpIhEElEEvPT2_PKT0_lPKT_S9_lT1_:
	.zero		945


//--------------------- .nv.constant0._ZN2at6native55_GLOBAL__N__0955718d_22_SparseCsrTensorMath_cu_868dd54534reduce_sparse_csr_dim0_cuda_kernelIhiNS1_14ReductionMulOpIhEElEEvPT2_PKT0_lPKT_S9_lT1_ --------------------------
	.section	.nv.constant0._ZN2at6native55_GLOBAL__N__0955718d_22_SparseCsrTensorMath_cu_868dd54534reduce_sparse_csr_dim0_cuda_kernelIhiNS1_14ReductionMulOpIhEElEEvPT2_PKT0_lPKT_S9_lT1_,"a",@progbits
	.sectionflags	@""
	.align	4
.nv.constant0._ZN2at6native55_GLOBAL__N__0955718d_22_SparseCsrTensorMath_cu_868dd54534reduce_sparse_csr_dim0_cuda_kernelIhiNS1_14ReductionMulOpIhEElEEvPT2_PKT0_lPKT_S9_lT1_:
	.zero		945


//--------------------- .nv.constant0._ZN2at6native55_GLOBAL__N__0955718d_22_SparseCsrTensorMath_cu_868dd54534reduce_sparse_csr_dim1_cuda_kernelIN3c108BFloat16ElNS1_14ReductionAddOpIfEEfEEvPT2_PKT_PKT0_SE_lT1_ --------------------------
	.section	.nv.constant0._ZN2at6native55_GLOBAL__N__0955718d_22_SparseCsrTensorMath_cu_868dd54534reduce_sparse_csr_dim1_cuda_kernelIN3c108BFloat16ElNS1_14ReductionAddOpIfEEfEEvPT2_PKT_PKT0_SE_lT1_,"a",@progbits
	.sectionflags	@""
	.align	4
.nv.constant0._ZN2at6native55_GLOBAL__N__0955718d_22_SparseCsrTensorMath_cu_868dd54534reduce_sparse_csr_dim1_cuda_kernelIN3c108BFloat16ElNS1_14ReductionAddOpIfEEfEEvPT2_PKT_PKT0_SE_lT1_:
	.zero		937


//--------------------- .nv.constant0._ZN2at6native55_GLOBAL__N__0955718d_22_SparseCsrTensorMath_cu_868dd54534reduce_sparse_csr_dim1_cuda_kernelIN3c108BFloat16EiNS1_14ReductionAddOpIfEEfEEvPT2_PKT_PKT0_SE_lT1_ --------------------------
	.section	.nv.constant0._ZN2at6native55_GLOBAL__N__0955718d_22_SparseCsrTensorMath_cu_868dd54534reduce_sparse_csr_dim1_cuda_kernelIN3c108BFloat16EiNS1_14ReductionAddOpIfEEfEEvPT2_PKT_PKT0_SE_lT1_,"a",@progbits
	.sectionflags	@""
	.align	4
.nv.constant0._ZN2at6native55_GLOBAL__N__0955718d_22_SparseCsrTensorMath_cu_868dd54534reduce_sparse_csr_dim1_cuda_kernelIN3c108BFloat16EiNS1_14ReductionAddOpIfEEfEEvPT2_PKT_PKT0_SE_lT1_:
	.zero		937


//--------------------- .nv.constant0._ZN2at6native55_GLOBAL__N__0955718d_22_SparseCsrTensorMath_cu_868dd54534reduce_sparse_csr_dim0_cuda_kernelIN3c108BFloat16ElNS1_14ReductionAddOpIfEEfEEvPT2_PKT0_lPKT_SB_lT1_ --------------------------
	.section	.nv.constant0._ZN2at6native55_GLOBAL__N__0955718d_22_SparseCsrTensorMath_cu_868dd54534reduce_sparse_csr_dim0_cuda_kernelIN3c108BFloat16ElNS1_14ReductionAddOpIfEEfEEvPT2_PKT0_lPKT_SB_lT1_,"a",@progbits
	.sectionflags	@""
	.align	4
.nv.constant0._ZN2at6native55_GLOBAL__N__0955718d_22_SparseCsrTensorMath_cu_868dd54534reduce_sparse_csr_dim0_cuda_kernelIN3c108BFloat16ElNS1_14ReductionAddOpIfEEfEEvPT2_PKT0_lPKT_SB_lT1_:
	.zero		945


//--------------------- .nv.constant0._ZN2at6native55_GLOBAL__N__0955718d_22_SparseCsrTensorMath_cu_868dd54534reduce_sparse_csr_dim0_cuda_kernelIN3c108BFloat16EiNS1_14ReductionAddOpIfEEfEEvPT2_PKT0_lPKT_SB_lT1_ --------------------------
	.section	.nv.constant0._ZN2at6native55_GLOBAL__N__0955718d_22_SparseCsrTensorMath_cu_868dd54534reduce_sparse_csr_dim0_cuda_kernelIN3c108BFloat16EiNS1_14ReductionAddOpIfEEfEEvPT2_PKT0_lPKT_SB_lT1_,"a",@progbits
	.sectionflags	@""
	.align	4
.nv.constant0._ZN2at6native55_GLOBAL__N__0955718d_22_SparseCsrTensorMath_cu_868dd54534reduce_sparse_csr_dim0_cuda_kernelIN3c108BFloat16EiNS1_14ReductionAddOpIfEEfEEvPT2_PKT0_lPKT_SB_lT1_:
	.zero		945


//--------------------- .nv.constant0._ZN2at6native55_GLOBAL__N__0955718d_22_SparseCsrTensorMath_cu_868dd54534reduce_sparse_csr_dim1_cuda_kernelIN3c104HalfElNS1_14ReductionAddOpIfEEfEEvPT2_PKT_PKT0_SE_lT1_ --------------------------
	.section	.nv.constant0._ZN2at6native55_GLOBAL__N__0955718d_22_SparseCsrTensorMath_cu_868dd54534reduce_sparse_csr_dim1_cuda_kernelIN3c104HalfElNS1_14ReductionAddOpIfEEfEEvPT2_PKT_PKT0_SE_lT1_,"a",@progbits
	.sectionflags	@""
	.align	4
.nv.constant0._ZN2at6native55_GLOBAL__N__0955718d_22_SparseCsrTensorMath_cu_868dd54534reduce_sparse_csr_dim1_cuda_kernelIN3c104HalfElNS1_14ReductionAddOpIfEEfEEvPT2_PKT_PKT0_SE_lT1_:
	.zero		937


//--------------------- .nv.constant0._ZN2at6native55_GLOBAL__N__0955718d_22_SparseCsrTensorMath_cu_868dd54534reduce_sparse_csr_dim1_cuda_kernelIN3c104HalfEiNS1_14ReductionAddOpIfEEfEEvPT2_PKT_PKT0_SE_lT1_ --------------------------
	.section	.nv.constant0._ZN2at6native55_GLOBAL__N__0955718d_22_SparseCsrTensorMath_cu_868dd54534reduce_sparse_csr_dim1_cuda_kernelIN3c104HalfEiNS1_14ReductionAddOpIfEEfEEvPT2_PKT_PKT0_SE_lT1_,"a",@progbits
	.sectionflags	@""
	.align	4
.nv.constant0._ZN2at6native55_GLOBAL__N__0955718d_22_SparseCsrTensorMath_cu_868dd54534reduce_sparse_csr_dim1_cuda_kernelIN3c104HalfEiNS1_14ReductionAddOpIfEEfEEvPT2_PKT_PKT0_SE_lT1_:
	.zero		937


//--------------------- .nv.constant0._ZN2at6native55_GLOBAL__N__0955718d_22_SparseCsrTensorMath_cu_868dd54534reduce_sparse_csr_dim0_cuda_kernelIN3c104HalfElNS1_14ReductionAddOpIfEEfEEvPT2_PKT0_lPKT_SB_lT1_ --------------------------
	.section	.nv.constant0._ZN2at6native55_GLOBAL__N__0955718d_22_SparseCsrTensorMath_cu_868dd54534reduce_sparse_csr_dim0_cuda_kernelIN3c104HalfElNS1_14ReductionAddOpIfEEfEEvPT2_PKT0_lPKT_SB_lT1_,"a",@progbits
	.sectionflags	@""
	.align	4
.nv.constant0._ZN2at6native55_GLOBAL__N__0955718d_22_SparseCsrTensorMath_cu_868dd54534reduce_sparse_csr_dim0_cuda_kernelIN3c104HalfElNS1_14ReductionAddOpIfEEfEEvPT2_PKT0_lPKT_SB_lT1_:
	.zero		945


//--------------------- .nv.constant0._ZN2at6native55_GLOBAL__N__0955718d_22_SparseCsrTensorMath_cu_868dd54534reduce_sparse_csr_dim0_cuda_kernelIN3c104HalfEiNS1_14ReductionAddOpIfEEfEEvPT2_PKT0_lPKT_SB_lT1_ --------------------------
	.section	.nv.constant0._ZN2at6native55_GLOBAL__N__0955718d_22_SparseCsrTensorMath_cu_868dd54534reduce_sparse_csr_dim0_cuda_kernelIN3c104HalfEiNS1_14ReductionAddOpIfEEfEEvPT2_PKT0_lPKT_SB_lT1_,"a",@progbits
	.sectionflags	@""
	.align	4
.nv.constant0._ZN2at6native55_GLOBAL__N__0955718d_22_SparseCsrTensorMath_cu_868dd54534reduce_sparse_csr_dim0_cuda_kernelIN3c104HalfEiNS1_14ReductionAddOpIfEEfEEvPT2_PKT0_lPKT_SB_lT1_:
	.zero		945


//--------------------- .nv.constant0._ZN2at6native55_GLOBAL__N__0955718d_22_SparseCsrTensorMath_cu_868dd54534reduce_sparse_csr_dim1_cuda_kernelIN3c107complexIfEElNS1_14ReductionAddOpIS5_EES5_EEvPT2_PKT_PKT0_SF_lT1_ --------------------------
	.section	.nv.constant0._ZN2at6native55_GLOBAL__N__0955718d_22_SparseCsrTensorMath_cu_868dd54534reduce_sparse_csr_dim1_cuda_kernelIN3c107complexIfEElNS1_14ReductionAddOpIS5_EES5_EEvPT2_PKT_PKT0_SF_lT1_,"a",@progbits
	.sectionflags	@""
	.align	4
.nv.constant0._ZN2at6native55_GLOBAL__N__0955718d_22_SparseCsrTensorMath_cu_868dd54534reduce_sparse_csr_dim1_cuda_kernelIN3c107complexIfEElNS1_14ReductionAddOpIS5_EES5_EEvPT2_PKT_PKT0_SF_lT1_:
	.zero		937


//--------------------- .nv.constant0._ZN2at6native55_GLOBAL__N__0955718d_22_SparseCsrTensorMath_cu_868dd54534reduce_sparse_csr_dim1_cuda_kernelIN3c107complexIfEEiNS1_14ReductionAddOpIS5_EES5_EEvPT2_PKT_PKT0_SF_lT1_ --------------------------
	.section	.nv.constant0._ZN2at6native55_GLOBAL__N__0955718d_22_SparseCsrTensorMath_cu_868dd54534reduce_sparse_csr_dim1_cuda_kernelIN3c107complexIfEEiNS1_14ReductionAddOpIS5_EES5_EEvPT2_PKT_PKT0_SF_lT1_,"a",@progbits
	.sectionflags	@""
	.align	4
.nv.constant0._ZN2at6native55_GLOBAL__N__0955718d_22_SparseCsrTensorMath_cu_868dd54534reduce_sparse_csr_dim1_cuda_kernelIN3c107complexIfEEiNS1_14ReductionAddOpIS5_EES5_EEvPT2_PKT_PKT0_SF_lT1_:
	.zero		937


//--------------------- .nv.constant0._ZN2at6native55_GLOBAL__N__0955718d_22_SparseCsrTensorMath_cu_868dd54534reduce_sparse_csr_dim0_cuda_kernelIN3c107complexIfEElNS1_14ReductionAddOpIS5_EES5_EEvPT2_PKT0_lPKT_SC_lT1_ --------------------------
	.section	.nv.constant0._ZN2at6native55_GLOBAL__N__0955718d_22_SparseCsrTensorMath_cu_868dd54534reduce_sparse_csr_dim0_cuda_kernelIN3c107complexIfEElNS1_14ReductionAddOpIS5_EES5_EEvPT2_PKT0_lPKT_SC_lT1_,"a",@progbits
	.sectionflags	@""
	.align	4
.nv.constant0._ZN2at6native55_GLOBAL__N__0955718d_22_SparseCsrTensorMath_cu_868dd54534reduce_sparse_csr_dim0_cuda_kernelIN3c107complexIfEElNS1_14ReductionAddOpIS5_EES5_EEvPT2_PKT0_lPKT_SC_lT1_:
	.zero		945


//--------------------- .nv.constant0._ZN2at6native55_GLOBAL__N__0955718d_22_SparseCsrTensorMath_cu_868dd54534reduce_sparse_csr_dim0_cuda_kernelIN3c107complexIfEEiNS1_14ReductionAddOpIS5_EES5_EEvPT2_PKT0_lPKT_SC_lT1_ --------------------------
	.section	.nv.constant0._ZN2at6native55_GLOBAL__N__0955718d_22_SparseCsrTensorMath_cu_868dd54534reduce_sparse_csr_dim0_cuda_kernelIN3c107complexIfEEiNS1_14ReductionAddOpIS5_EES5_EEvPT2_PKT0_lPKT_SC_lT1_,"a",@progbits
	.sectionflags	@""
	.align	4
.nv.constant0._ZN2at6native55_GLOBAL__N__0955718d_22_SparseCsrTensorMath_cu_868dd54534reduce_sparse_csr_dim0_cuda_kernelIN3c107complexIfEEiNS1_14ReductionAddOpIS5_EES5_EEvPT2_PKT0_lPKT_SC_lT1_:
	.zero		945


//--------------------- .nv.constant0._ZN2at6native55_GLOBAL__N__0955718d_22_SparseCsrTensorMath_cu_868dd54534reduce_sparse_csr_dim1_cuda_kernelIN3c107complexIdEElNS1_14ReductionAddOpIS5_EES5_EEvPT2_PKT_PKT0_SF_lT1_ --------------------------
	.section	.nv.constant0._ZN2at6native55_GLOBAL__N__0955718d_22_SparseCsrTensorMath_cu_868dd54534reduce_sparse_csr_dim1_cuda_kernelIN3c107complexIdEElNS1_14ReductionAddOpIS5_EES5_EEvPT2_PKT_PKT0_SF_lT1_,"a",@progbits
	.sectionflags	@""
	.align	4
.nv.constant0._ZN2at6native55_GLOBAL__N__0955718d_22_SparseCsrTensorMath_cu_868dd54534reduce_sparse_csr_dim1_cuda_kernelIN3c107complexIdEElNS1_14ReductionAddOpIS5_EES5_EEvPT2_PKT_PKT0_SF_lT1_:
	.zero		937


//--------------------- .nv.constant0._ZN2at6native55_GLOBAL__N__0955718d_22_SparseCsrTensorMath_cu_868dd54534reduce_sparse_csr_dim1_cuda_kernelIN3c107complexIdEEiNS1_14ReductionAddOpIS5_EES5_EEvPT2_PKT_PKT0_SF_lT1_ --------------------------
	.section	.nv.constant0._ZN2at6native55_GLOBAL__N__0955718d_22_SparseCsrTensorMath_cu_868dd54534reduce_sparse_csr_dim1_cuda_kernelIN3c107complexIdEEiNS1_14ReductionAddOpIS5_EES5_EEvPT2_PKT_PKT0_SF_lT1_,"a",@progbits
	.sectionflags	@""
	.align	4
.nv.constant0._ZN2at6native55_GLOBAL__N__0955718d_22_SparseCsrTensorMath_cu_868dd54534reduce_sparse_csr_dim1_cuda_kernelIN3c107complexIdEEiNS1_14ReductionAddOpIS5_EES5_EEvPT2_PKT_PKT0_SF_lT1_:
	.zero		937


//--------------------- .nv.constant0._ZN2at6native55_GLOBAL__N__0955718d_22_SparseCsrTensorMath_cu_868dd54534reduce_sparse_csr_dim0_cuda_kernelIN3c107complexIdEElNS1_14ReductionAddOpIS5_EES5_EEvPT2_PKT0_lPKT_SC_lT1_ --------------------------
	.section	.nv.constant0._ZN2at6native55_GLOBAL__N__0955718d_22_SparseCsrTensorMath_cu_868dd54534reduce_sparse_csr_dim0_cuda_kernelIN3c107complexIdEElNS1_14ReductionAddOpIS5_EES5_EEvPT2_PKT0_lPKT_SC_lT1_,"a",@progbits
	.sectionflags	@""
	.align	4
.nv.constant0._ZN2at6native55_GLOBAL__N__0955718d_22_SparseCsrTensorMath_cu_868dd54534reduce_sparse_csr_dim0_cuda_kernelIN3c107complexIdEElNS1_14ReductionAddOpIS5_EES5_EEvPT2_PKT0_lPKT_SC_lT1_:
	.zero		945


//--------------------- .nv.constant0._ZN2at6native55_GLOBAL__N__0955718d_22_SparseCsrTensorMath_cu_868dd54534reduce_sparse_csr_dim0_cuda_kernelIN3c107complexIdEEiNS1_14ReductionAddOpIS5_EES5_EEvPT2_PKT0_lPKT_SC_lT1_ --------------------------
	.section	.nv.constant0._ZN2at6native55_GLOBAL__N__0955718d_22_SparseCsrTensorMath_cu_868dd54534reduce_sparse_csr_dim0_cuda_kernelIN3c107complexIdEEiNS1_14ReductionAddOpIS5_EES5_EEvPT2_PKT0_lPKT_SC_lT1_,"a",@progbits
	.sectionflags	@""
	.align	4
.nv.constant0._ZN2at6native55_GLOBAL__N__0955718d_22_SparseCsrTensorMath_cu_868dd54534reduce_sparse_csr_dim0_cuda_kernelIN3c107complexIdEEiNS1_14ReductionAddOpIS5_EES5_EEvPT2_PKT0_lPKT_SC_lT1_:
	.zero		945


//--------------------- .nv.constant0._ZN2at6native55_GLOBAL__N__0955718d_22_SparseCsrTensorMath_cu_868dd54534reduce_sparse_csr_dim1_cuda_kernelIflNS1_14ReductionAddOpIfEEfEEvPT2_PKT_PKT0_SC_lT1_ --------------------------
	.section	.nv.constant0._ZN2at6native55_GLOBAL__N__0955718d_22_SparseCsrTensorMath_cu_868dd54534reduce_sparse_csr_dim1_cuda_kernelIflNS1_14ReductionAddOpIfEEfEEvPT2_PKT_PKT0_SC_lT1_,"a",@progbits
	.sectionflags	@""
	.align	4
.nv.constant0._ZN2at6native55_GLOBAL__N__0955718d_22_SparseCsrTensorMath_cu_868dd54534reduce_sparse_csr_dim1_cuda_kernelIflNS1_14ReductionAddOpIfEEfEEvPT2_PKT_PKT0_SC_lT1_:
	.zero		937


//--------------------- .nv.constant0._ZN2at6native55_GLOBAL__N__0955718d_22_SparseCsrTensorMath_cu_868dd54534reduce_sparse_csr_dim1_cuda_kernelIfiNS1_14ReductionAddOpIfEEfEEvPT2_PKT_PKT0_SC_lT1_ --------------------------
	.section	.nv.constant0._ZN2at6native55_GLOBAL__N__0955718d_22_SparseCsrTensorMath_cu_868dd54534reduce_sparse_csr_dim1_cuda_kernelIfiNS1_14ReductionAddOpIfEEfEEvPT2_PKT_PKT0_SC_lT1_,"a",@progbits
	.sectionflags	@""
	.align	4
.nv.constant0._ZN2at6native55_GLOBAL__N__0955718d_22_SparseCsrTensorMath_cu_868dd54534reduce_sparse_csr_dim1_cuda_kernelIfiNS1_14ReductionAddOpIfEEfEEvPT2_PKT_PKT0_SC_lT1_:
	.zero		937


//--------------------- .nv.constant0._ZN2at6native55_GLOBAL__N__0955718d_22_SparseCsrTensorMath_cu_868dd54534reduce_sparse_csr_dim0_cuda_kernelIflNS1_14ReductionAddOpIfEEfEEvPT2_PKT0_lPKT_S9_lT1_ --------------------------
	.section	.nv.constant0._ZN2at6native55_GLOBAL__N__0955718d_22_SparseCsrTensorMath_cu_868dd54534reduce_sparse_csr_dim0_cuda_kernelIflNS1_14ReductionAddOpIfEEfEEvPT2_PKT0_lPKT_S9_lT1_,"a",@progbits
	.sectionflags	@""
	.align	4
.nv.constant0._ZN2at6native55_GLOBAL__N__0955718d_22_SparseCsrTensorMath_cu_868dd54534reduce_sparse_csr_dim0_cuda_kernelIflNS1_14ReductionAddOpIfEEfEEvPT2_PKT0_lPKT_S9_lT1_:
	.zero		945


//--------------------- .nv.constant0._ZN2at6native55_GLOBAL__N__0955718d_22_SparseCsrTensorMath_cu_868dd54534reduce_sparse_csr_dim0_cuda_kernelIfiNS1_14ReductionAddOpIfEEfEEvPT2_PKT0_lPKT_S9_lT1_ --------------------------
	.section	.nv.constant0._ZN2at6native55_GLOBAL__N__0955718d_22_SparseCsrTensorMath_cu_868dd54534reduce_sparse_csr_dim0_cuda_kernelIfiNS1_14ReductionAddOpIfEEfEEvPT2_PKT0_lPKT_S9_lT1_,"a",@progbits
	.sectionflags	@""
	.align	4
.nv.constant0._ZN2at6native55_GLOBAL__N__0955718d_22_SparseCsrTensorMath_cu_868dd54534reduce_sparse_csr_dim0_cuda_kernelIfiNS1_14ReductionAddOpIfEEfEEvPT2_PKT0_lPKT_S9_lT1_:
	.zero		945


//--------------------- .nv.constant0._ZN2at6native55_GLOBAL__N__0955718d_22_SparseCsrTensorMath_cu_868dd54534reduce_sparse_csr_dim1_cuda_kernelIdlNS1_14ReductionAddOpIdEEdEEvPT2_PKT_PKT0_SC_lT1_ --------------------------
	.section	.nv.constant0._ZN2at6native55_GLOBAL__N__0955718d_22_SparseCsrTensorMath_cu_868dd54534reduce_sparse_csr_dim1_cuda_kernelIdlNS1_14ReductionAddOpIdEEdEEvPT2_PKT_PKT0_SC_lT1_,"a",@progbits
	.sectionflags	@""
	.align	4
.nv.constant0._ZN2at6native55_GLOBAL__N__0955718d_22_SparseCsrTensorMath_cu_868dd54534reduce_sparse_csr_dim1_cuda_kernelIdlNS1_14ReductionAddOpIdEEdEEvPT2_PKT_PKT0_SC_lT1_:
	.zero		937


//--------------------- .nv.constant0._ZN2at6native55_GLOBAL__N__0955718d_22_SparseCsrTensorMath_cu_868dd54534reduce_sparse_csr_dim1_cuda_kernelIdiNS1_14ReductionAddOpIdEEdEEvPT2_PKT_PKT0_SC_lT1_ --------------------------
	.section	.nv.constant0._ZN2at6native55_GLOBAL__N__0955718d_22_SparseCsrTensorMath_cu_868dd54534reduce_sparse_csr_dim1_cuda_kernelIdiNS1_14ReductionAddOpIdEEdEEvPT2_PKT_PKT0_SC_lT1_,"a",@progbits
	.sectionflags	@""
	.align	4
.nv.constant0._ZN2at6native55_GLOBAL__N__0955718d_22_SparseCsrTensorMath_cu_868dd54534reduce_sparse_csr_dim1_cuda_kernelIdiNS1_14ReductionAddOpIdEEdEEvPT2_PKT_PKT0_SC_lT1_:
	.zero		937


//--------------------- .nv.constant0._ZN2at6native55_GLOBAL__N__0955718d_22_SparseCsrTensorMath_cu_868dd54534reduce_sparse_csr_dim0_cuda_kernelIdlNS1_14ReductionAddOpIdEEdEEvPT2_PKT0_lPKT_S9_lT1_ --------------------------
	.section	.nv.constant0._ZN2at6native55_GLOBAL__N__0955718d_22_SparseCsrTensorMath_cu_868dd54534reduce_sparse_csr_dim0_cuda_kernelIdlNS1_14ReductionAddOpIdEEdEEvPT2_PKT0_lPKT_S9_lT1_,"a",@progbits
	.sectionflags	@""
	.align	4
.nv.constant0._ZN2at6native55_GLOBAL__N__0955718d_22_SparseCsrTensorMath_cu_868dd54534reduce_sparse_csr_dim0_cuda_kernelIdlNS1_14ReductionAddOpIdEEdEEvPT2_PKT0_lPKT_S9_lT1_:
	.zero		945


//--------------------- .nv.constant0._ZN2at6native55_GLOBAL__N__0955718d_22_SparseCsrTensorMath_cu_868dd54534reduce_sparse_csr_dim0_cuda_kernelIdiNS1_14ReductionAddOpIdEEdEEvPT2_PKT0_lPKT_S9_lT1_ --------------------------
	.section	.nv.constant0._ZN2at6native55_GLOBAL__N__0955718d_22_SparseCsrTensorMath_cu_868dd54534reduce_sparse_csr_dim0_cuda_kernelIdiNS1_14ReductionAddOpIdEEdEEvPT2_PKT0_lPKT_S9_lT1_,"a",@progbits
	.sectionflags	@""
	.align	4
.nv.constant0._ZN2at6native55_GLOBAL__N__0955718d_22_SparseCsrTensorMath_cu_868dd54534reduce_sparse_csr_dim0_cuda_kernelIdiNS1_14ReductionAddOpIdEEdEEvPT2_PKT0_lPKT_S9_lT1_:
	.zero		945


//--------------------- .nv.constant0._ZN2at6native55_GLOBAL__N__0955718d_22_SparseCsrTensorMath_cu_868dd54534reduce_sparse_csr_dim1_cuda_kernelIslNS1_14ReductionAddOpIlEElEEvPT2_PKT_PKT0_SC_lT1_ --------------------------
	.section	.nv.constant0._ZN2at6native55_GLOBAL__N__0955718d_22_SparseCsrTensorMath_cu_868dd54534reduce_sparse_csr_dim1_cuda_kernelIslNS1_14ReductionAddOpIlEElEEvPT2_PKT_PKT0_SC_lT1_,"a",@progbits
	.sectionflags	@""
	.align	4
.nv.constant0._ZN2at6native55_GLOBAL__N__0955718d_22_SparseCsrTensorMath_cu_868dd54534reduce_sparse_csr_dim1_cuda_kernelIslNS1_14ReductionAddOpIlEElEEvPT2_PKT_PKT0_SC_lT1_:
	.zero		937


//--------------------- .nv.constant0._ZN2at6native55_GLOBAL__N__0955718d_22_SparseCsrTensorMath_cu_868dd54534reduce_sparse_csr_dim1_cuda_kernelIsiNS1_14ReductionAddOpIlEElEEvPT2_PKT_PKT0_SC_lT1_ --------------------------
	.section	.nv.constant0._ZN2at6native55_GLOBAL__N__0955718d_22_SparseCsrTensorMath_cu_868dd54534reduce_sparse_csr_dim1_cuda_kernelIsiNS1_14ReductionAddOpIlEElEEvPT2_PKT_PKT0_SC_lT1_,"a",@progbits
	.sectionflags	@""
	.align	4
.nv.constant0._ZN2at6native55_GLOBAL__N__0955718d_22_SparseCsrTensorMath_cu_868dd54534reduce_sparse_csr_dim1_cuda_kernelIsiNS1_14ReductionAddOpIlEElEEvPT2_PKT_PKT0_SC_lT1_:
	.zero		937


//--------------------- .nv.constant0._ZN2at6native55_GLOBAL__N__0955718d_22_SparseCsrTensorMath_cu_868dd54534reduce_sparse_csr_dim0_cuda_kernelIslNS1_14ReductionAddOpIlEElEEvPT2_PKT0_lPKT_S9_lT1_ --------------------------
	.section	.nv.constant0._ZN2at6native55_GLOBAL__N__0955718d_22_SparseCsrTensorMath_cu_868dd54534reduce_sparse_csr_dim0_cuda_kernelIslNS1_14ReductionAddOpIlEElEEvPT2_PKT0_lPKT_S9_lT1_,"a",@progbits
	.sectionflags	@""
	.align	4
.nv.constant0._ZN2at6native55_GLOBAL__N__0955718d_22_SparseCsrTensorMath_cu_868dd54534reduce_sparse_csr_dim0_cuda_kernelIslNS1_14ReductionAddOpIlEElEEvPT2_PKT0_lPKT_S9_lT1_:
	.zero		945


//--------------------- .nv.constant0._ZN2at6native55_GLOBAL__N__0955718d_22_SparseCsrTensorMath_cu_868dd54534reduce_sparse_csr_dim0_cuda_kernelIsiNS1_14ReductionAddOpIlEElEEvPT2_PKT0_lPKT_S9_lT1_ --------------------------
	.section	.nv.constant0._ZN2at6native55_GLOBAL__N__0955718d_22_SparseCsrTensorMath_cu_868dd54534reduce_sparse_csr_dim0_cuda_kernelIsiNS1_14ReductionAddOpIlEElEEvPT2_PKT0_lPKT_S9_lT1_,"a",@progbits
	.sectionflags	@""
	.align	4
.nv.constant0._ZN2at6native55_GLOBAL__N__0955718d_22_SparseCsrTensorMath_cu_868dd54534reduce_sparse_csr_dim0_cuda_kernelIsiNS1_14ReductionAddOpIlEElEEvPT2_PKT0_lPKT_S9_lT1_:
	.zero		945


//--------------------- .nv.constant0._ZN2at6native55_GLOBAL__N__0955718d_22_SparseCsrTensorMath_cu_868dd54534reduce_sparse_csr_dim1_cuda_kernelIllNS1_14ReductionAddOpIlEElEEvPT2_PKT_PKT0_SC_lT1_ --------------------------
	.section	.nv.constant0._ZN2at6native55_GLOBAL__N__0955718d_22_SparseCsrTensorMath_cu_868dd54534reduce_sparse_csr_dim1_cuda_kernelIllNS1_14ReductionAddOpIlEElEEvPT2_PKT_PKT0_SC_lT1_,"a",@progbits
	.sectionflags	@""
	.align	4
.nv.constant0._ZN2at6native55_GLOBAL__N__0955718d_22_SparseCsrTensorMath_cu_868dd54534reduce_sparse_csr_dim1_cuda_kernelIllNS1_14ReductionAddOpIlEElEEvPT2_PKT_PKT0_SC_lT1_:
	.zero		937


//--------------------- .nv.constant0._ZN2at6native55_GLOBAL__N__0955718d_22_SparseCsrTensorMath_cu_868dd54534reduce_sparse_csr_dim1_cuda_kernelIliNS1_14ReductionAddOpIlEElEEvPT2_PKT_PKT0_SC_lT1_ --------------------------
	.section	.nv.constant0._ZN2at6native55_GLOBAL__N__0955718d_22_SparseCsrTensorMath_cu_868dd54534reduce_sparse_csr_dim1_cuda_kernelIliNS1_14ReductionAddOpIlEElEEvPT2_PKT_PKT0_SC_lT1_,"a",@progbits
	.sectionflags	@""
	.align	4
.nv.constant0._ZN2at6native55_GLOBAL__N__0955718d_22_SparseCsrTensorMath_cu_868dd54534reduce_sparse_csr_dim1_cuda_kernelIliNS1_14ReductionAddOpIlEElEEvPT2_PKT_PKT0_SC_lT1_:
	.zero		937


//--------------------- .nv.constant0._ZN2at6native55_GLOBAL__N__0955718d_22_SparseCsrTensorMath_cu_868dd54534reduce_sparse_csr_dim0_cuda_kernelIllNS1_14ReductionAddOpIlEElEEvPT2_PKT0_lPKT_S9_lT1_ --------------------------
	.section	.nv.constant0._ZN2at6native55_GLOBAL__N__0955718d_22_SparseCsrTensorMath_cu_868dd54534reduce_sparse_csr_dim0_cuda_kernelIllNS1_14ReductionAddOpIlEElEEvPT2_PKT0_lPKT_S9_lT1_,"a",@progbits
	.sectionflags	@""
	.align	4
.nv.constant0._ZN2at6native55_GLOBAL__N__0955718d_22_SparseCsrTensorMath_cu_868dd54534reduce_sparse_csr_dim0_cuda_kernelIllNS1_14ReductionAddOpIlEElEEvPT2_PKT0_lPKT_S9_lT1_:
	.zero		945


//--------------------- .nv.constant0._ZN2at6native55_GLOBAL__N__0955718d_22_SparseCsrTensorMath_cu_868dd54534reduce_sparse_csr_dim0_cuda_kernelIliNS1_14ReductionAddOpIlEElEEvPT2_PKT0_lPKT_S9_lT1_ --------------------------
	.section	.nv.constant0._ZN2at6native55_GLOBAL__N__0955718d_22_SparseCsrTensorMath_cu_868dd54534reduce_sparse_csr_dim0_cuda_kernelIliNS1_14ReductionAddOpIlEElEEvPT2_PKT0_lPKT_S9_lT1_,"a",@progbits
	.sectionflags	@""
	.align	4
.nv.constant0._ZN2at6native55_GLOBAL__N__0955718d_22_SparseCsrTensorMath_cu_868dd54534reduce_sparse_csr_dim0_cuda_kernelIliNS1_14ReductionAddOpIlEElEEvPT2_PKT0_lPKT_S9_lT1_:
	.zero		945


//--------------------- .nv.constant0._ZN2at6native55_GLOBAL__N__0955718d_22_SparseCsrTensorMath_cu_868dd54534reduce_sparse_csr_dim1_cuda_kernelIilNS1_14ReductionAddOpIlEElEEvPT2_PKT_PKT0_SC_lT1_ --------------------------
	.section	.nv.constant0._ZN2at6native55_GLOBAL__N__0955718d_22_SparseCsrTensorMath_cu_868dd54534reduce_sparse_csr_dim1_cuda_kernelIilNS1_14ReductionAddOpIlEElEEvPT2_PKT_PKT0_SC_lT1_,"a",@progbits
	.sectionflags	@""
	.align	4
.nv.constant0._ZN2at6native55_GLOBAL__N__0955718d_22_SparseCsrTensorMath_cu_868dd54534reduce_sparse_csr_dim1_cuda_kernelIilNS1_14ReductionAddOpIlEElEEvPT2_PKT_PKT0_SC_lT1_:
	.zero		937


//--------------------- .nv.constant0._ZN2at6native55_GLOBAL__N__0955718d_22_SparseCsrTensorMath_cu_868dd54534reduce_sparse_csr_dim1_cuda_kernelIiiNS1_14ReductionAddOpIlEElEEvPT2_PKT_PKT0_SC_lT1_ --------------------------
	.section	.nv.constant0._ZN2at6native55_GLOBAL__N__0955718d_22_SparseCsrTensorMath_cu_868dd54534reduce_sparse_csr_dim1_cuda_kernelIiiNS1_14ReductionAddOpIlEElEEvPT2_PKT_PKT0_SC_lT1_,"a",@progbits
	.sectionflags	@""
	.align	4
.nv.constant0._ZN2at6native55_GLOBAL__N__0955718d_22_SparseCsrTensorMath_cu_868dd54534reduce_sparse_csr_dim1_cuda_kernelIiiNS1_14ReductionAddOpIlEElEEvPT2_PKT_PKT0_SC_lT1_:
	.zero		937


//--------------------- .nv.constant0._ZN2at6native55_GLOBAL__N__0955718d_22_SparseCsrTensorMath_cu_868dd54534reduce_sparse_csr_dim0_cuda_kernelIilNS1_14ReductionAddOpIlEElEEvPT2_PKT0_lPKT_S9_lT1_ --------------------------
	.section	.nv.constant0._ZN2at6native55_GLOBAL__N__0955718d_22_SparseCsrTensorMath_cu_868dd54534reduce_sparse_csr_dim0_cuda_kernelIilNS1_14ReductionAddOpIlEElEEvPT2_PKT0_lPKT_S9_lT1_,"a",@progbits
	.sectionflags	@""
	.align	4
.nv.constant0._ZN2at6native55_GLOBAL__N__0955718d_22_SparseCsrTensorMath_cu_868dd54534reduce_sparse_csr_dim0_cuda_kernelIilNS1_14ReductionAddOpIlEElEEvPT2_PKT0_lPKT_S9_lT1_:
	.zero		945


//--------------------- .nv.constant0._ZN2at6native55_GLOBAL__N__0955718d_22_SparseCsrTensorMath_cu_868dd54534reduce_sparse_csr_dim0_cuda_kernelIiiNS1_14ReductionAddOpIlEElEEvPT2_PKT0_lPKT_S9_lT1_ --------------------------
	.section	.nv.constant0._ZN2at6native55_GLOBAL__N__0955718d_22_SparseCsrTensorMath_cu_868dd54534reduce_sparse_csr_dim0_cuda_kernelIiiNS1_14ReductionAddOpIlEElEEvPT2_PKT0_lPKT_S9_lT1_,"a",@progbits
	.sectionflags	@""
	.align	4
.nv.constant0._ZN2at6native55_GLOBAL__N__0955718d_22_SparseCsrTensorMath_cu_868dd54534reduce_sparse_csr_dim0_cuda_kernelIiiNS1_14ReductionAddOpIlEElEEvPT2_PKT0_lPKT_S9_lT1_:
	.zero		945


//--------------------- .nv.constant0._ZN2at6native55_GLOBAL__N__0955718d_22_SparseCsrTensorMath_cu_868dd54534reduce_sparse_csr_dim1_cuda_kernelIalNS1_14ReductionAddOpIlEElEEvPT2_PKT_PKT0_SC_lT1_ --------------------------
	.section	.nv.constant0._ZN2at6native55_GLOBAL__N__0955718d_22_SparseCsrTensorMath_cu_868dd54534reduce_sparse_csr_dim1_cuda_kernelIalNS1_14ReductionAddOpIlEElEEvPT2_PKT_PKT0_SC_lT1_,"a",@progbits
	.sectionflags	@""
	.align	4
.nv.constant0._ZN2at6native55_GLOBAL__N__0955718d_22_SparseCsrTensorMath_cu_868dd54534reduce_sparse_csr_dim1_cuda_kernelIalNS1_14ReductionAddOpIlEElEEvPT2_PKT_PKT0_SC_lT1_:
	.zero		937


//--------------------- .nv.constant0._ZN2at6native55_GLOBAL__N__0955718d_22_SparseCsrTensorMath_cu_868dd54534reduce_sparse_csr_dim1_cuda_kernelIaiNS1_14ReductionAddOpIlEElEEvPT2_PKT_PKT0_SC_lT1_ --------------------------
	.section	.nv.constant0._ZN2at6native55_GLOBAL__N__0955718d_22_SparseCsrTensorMath_cu_868dd54534reduce_sparse_csr_dim1_cuda_kernelIaiNS1_14ReductionAddOpIlEElEEvPT2_PKT_PKT0_SC_lT1_,"a",@progbits
	.sectionflags	@""
	.align	4
.nv.constant0._ZN2at6native55_GLOBAL__N__0955718d_22_SparseCsrTensorMath_cu_868dd54534reduce_sparse_csr_dim1_cuda_kernelIaiNS1_14ReductionAddOpIlEElEEvPT2_PKT_PKT0_SC_lT1_:
	.zero		937


//--------------------- .nv.constant0._ZN2at6native55_GLOBAL__N__0955718d_22_SparseCsrTensorMath_cu_868dd54534reduce_sparse_csr_dim0_cuda_kernelIalNS1_14ReductionAddOpIlEElEEvPT2_PKT0_lPKT_S9_lT1_ --------------------------
	.section	.nv.constant0._ZN2at6native55_GLOBAL__N__0955718d_22_SparseCsrTensorMath_cu_868dd54534reduce_sparse_csr_dim0_cuda_kernelIalNS1_14ReductionAddOpIlEElEEvPT2_PKT0_lPKT_S9_lT1_,"a",@progbits
	.sectionflags	@""
	.align	4
.nv.constant0._ZN2at6native55_GLOBAL__N__0955718d_22_SparseCsrTensorMath_cu_868dd54534reduce_sparse_csr_dim0_cuda_kernelIalNS1_14ReductionAddOpIlEElEEvPT2_PKT0_lPKT_S9_lT1_:
	.zero		945


//--------------------- .nv.constant0._ZN2at6native55_GLOBAL__N__0955718d_22_SparseCsrTensorMath_cu_868dd54534reduce_sparse_csr_dim0_cuda_kernelIaiNS1_14ReductionAddOpIlEElEEvPT2_PKT0_lPKT_S9_lT1_ --------------------------
	.section	.nv.constant0._ZN2at6native55_GLOBAL__N__0955718d_22_SparseCsrTensorMath_cu_868dd54534reduce_sparse_csr_dim0_cuda_kernelIaiNS1_14ReductionAddOpIlEElEEvPT2_PKT0_lPKT_S9_lT1_,"a",@progbits
	.sectionflags	@""
	.align	4
.nv.constant0._ZN2at6native55_GLOBAL__N__0955718d_22_SparseCsrTensorMath_cu_868dd54534reduce_sparse_csr_dim0_cuda_kernelIaiNS1_14ReductionAddOpIlEElEEvPT2_PKT0_lPKT_S9_lT1_:
	.zero		945


//--------------------- .nv.constant0._ZN2at6native55_GLOBAL__N__0955718d_22_SparseCsrTensorMath_cu_868dd54534reduce_sparse_csr_dim1_cuda_kernelIhlNS1_14ReductionAddOpIlEElEEvPT2_PKT_PKT0_SC_lT1_ --------------------------
	.section	.nv.constant0._ZN2at6native55_GLOBAL__N__0955718d_22_SparseCsrTensorMath_cu_868dd54534reduce_sparse_csr_dim1_cuda_kernelIhlNS1_14ReductionAddOpIlEElEEvPT2_PKT_PKT0_SC_lT1_,"a",@progbits
	.sectionflags	@""
	.align	4
.nv.constant0._ZN2at6native55_GLOBAL__N__0955718d_22_SparseCsrTensorMath_cu_868dd54534reduce_sparse_csr_dim1_cuda_kernelIhlNS1_14ReductionAddOpIlEElEEvPT2_PKT_PKT0_SC_lT1_:
	.zero		937


//--------------------- .nv.constant0._ZN2at6native55_GLOBAL__N__0955718d_22_SparseCsrTensorMath_cu_868dd54534reduce_sparse_csr_dim1_cuda_kernelIhiNS1_14ReductionAddOpIlEElEEvPT2_PKT_PKT0_SC_lT1_ --------------------------
	.section	.nv.constant0._ZN2at6native55_GLOBAL__N__0955718d_22_SparseCsrTensorMath_cu_868dd54534reduce_sparse_csr_dim1_cuda_kernelIhiNS1_14ReductionAddOpIlEElEEvPT2_PKT_PKT0_SC_lT1_,"a",@progbits
	.sectionflags	@""
	.align	4
.nv.constant0._ZN2at6native55_GLOBAL__N__0955718d_22_SparseCsrTensorMath_cu_868dd54534reduce_sparse_csr_dim1_cuda_kernelIhiNS1_14ReductionAddOpIlEElEEvPT2_PKT_PKT0_SC_lT1_:
	.zero		937


//--------------------- .nv.constant0._ZN2at6native55_GLOBAL__N__0955718d_22_SparseCsrTensorMath_cu_868dd54536reduce_crow_indices_dim1_cuda_kernelIlEEvPT_S4_PKS3_l --------------------------
	.section	.nv.constant0._ZN2at6native55_GLOBAL__N__0955718d_22_SparseCsrTensorMath_cu_868dd54536reduce_crow_indices_dim1_cuda_kernelIlEEvPT_S4_PKS3_l,"a",@progbits
	.sectionflags	@""
	.align	4
.nv.constant0._ZN2at6native55_GLOBAL__N__0955718d_22_SparseCsrTensorMath_cu_868dd54536reduce_crow_indices_dim1_cuda_kernelIlEEvPT_S4_PKS3_l:
	.zero		928


//--------------------- .nv.constant0._ZN2at6native55_GLOBAL__N__0955718d_22_SparseCsrTensorMath_cu_868dd54536reduce_crow_indices_dim1_cuda_kernelIiEEvPT_S4_PKS3_l --------------------------
	.section	.nv.constant0._ZN2at6native55_GLOBAL__N__0955718d_22_SparseCsrTensorMath_cu_868dd54536reduce_crow_indices_dim1_cuda_kernelIiEEvPT_S4_PKS3_l,"a",@progbits
	.sectionflags	@""
	.align	4
.nv.constant0._ZN2at6native55_GLOBAL__N__0955718d_22_SparseCsrTensorMath_cu_868dd54536reduce_crow_indices_dim1_cuda_kernelIiEEvPT_S4_PKS3_l:
	.zero		928


//--------------------- .nv.constant0._ZN2at6native55_GLOBAL__N__0955718d_22_SparseCsrTensorMath_cu_868dd54534reduce_sparse_csr_dim0_cuda_kernelIhlNS1_14ReductionAddOpIlEElEEvPT2_PKT0_lPKT_S9_lT1_ --------------------------
	.section	.nv.constant0._ZN2at6native55_GLOBAL__N__0955718d_22_SparseCsrTensorMath_cu_868dd54534reduce_sparse_csr_dim0_cuda_kernelIhlNS1_14ReductionAddOpIlEElEEvPT2_PKT0_lPKT_S9_lT1_,"a",@progbits
	.sectionflags	@""
	.align	4
.nv.constant0._ZN2at6native55_GLOBAL__N__0955718d_22_SparseCsrTensorMath_cu_868dd54534reduce_sparse_csr_dim0_cuda_kernelIhlNS1_14ReductionAddOpIlEElEEvPT2_PKT0_lPKT_S9_lT1_:
	.zero		945


//--------------------- .nv.constant0._ZN2at6native55_GLOBAL__N__0955718d_22_SparseCsrTensorMath_cu_868dd54534reduce_sparse_csr_dim0_cuda_kernelIhiNS1_14ReductionAddOpIlEElEEvPT2_PKT0_lPKT_S9_lT1_ --------------------------
	.section	.nv.constant0._ZN2at6native55_GLOBAL__N__0955718d_22_SparseCsrTensorMath_cu_868dd54534reduce_sparse_csr_dim0_cuda_kernelIhiNS1_14ReductionAddOpIlEElEEvPT2_PKT0_lPKT_S9_lT1_,"a",@progbits
	.sectionflags	@""
	.align	4
.nv.constant0._ZN2at6native55_GLOBAL__N__0955718d_22_SparseCsrTensorMath_cu_868dd54534reduce_sparse_csr_dim0_cuda_kernelIhiNS1_14ReductionAddOpIlEElEEvPT2_PKT0_lPKT_S9_lT1_:
	.zero		945


//--------------------- .nv.constant0._ZN2at6native55_GLOBAL__N__0955718d_22_SparseCsrTensorMath_cu_868dd54543convert_indices_from_csr_to_coo_cuda_kernelIslEEvPT0_PKT_lll --------------------------
	.section	.nv.constant0._ZN2at6native55_GLOBAL__N__0955718d_22_SparseCsrTensorMath_cu_868dd54543convert_indices_from_csr_to_coo_cuda_kernelIslEEvPT0_PKT_lll,"a",@progbits
	.sectionflags	@""
	.align	4
.nv.constant0._ZN2at6native55_GLOBAL__N__0955718d_22_SparseCsrTensorMath_cu_868dd54543convert_indices_from_csr_to_coo_cuda_kernelIslEEvPT0_PKT_lll:
	.zero		936


//--------------------- .nv.constant0._ZN2at6native55_GLOBAL__N__0955718d_22_SparseCsrTensorMath_cu_868dd54543convert_indices_from_csr_to_coo_cuda_kernelIllEEvPT0_PKT_lll --------------------------
	.section	.nv.constant0._ZN2at6native55_GLOBAL__N__0955718d_22_SparseCsrTensorMath_cu_868dd54543convert_indices_from_csr_to_coo_cuda_kernelIllEEvPT0_PKT_lll,"a",@progbits
	.sectionflags	@""
	.align	4
.nv.constant0._ZN2at6native55_GLOBAL__N__0955718d_22_SparseCsrTensorMath_cu_868dd54543convert_indices_from_csr_to_coo_cuda_kernelIllEEvPT0_PKT_lll:
	.zero		936


//--------------------- .nv.constant0._ZN2at6native55_GLOBAL__N__0955718d_22_SparseCsrTensorMath_cu_868dd54543convert_indices_from_csr_to_coo_cuda_kernelIilEEvPT0_PKT_lll --------------------------
	.section	.nv.constant0._ZN2at6native55_GLOBAL__N__0955718d_22_SparseCsrTensorMath_cu_868dd54543convert_indices_from_csr_to_coo_cuda_kernelIilEEvPT0_PKT_lll,"a",@progbits
	.sectionflags	@""
	.align	4
.nv.constant0._ZN2at6native55_GLOBAL__N__0955718d_22_SparseCsrTensorMath_cu_868dd54543convert_indices_from_csr_to_coo_cuda_kernelIilEEvPT0_PKT_lll:
	.zero		936


//--------------------- .nv.constant0._ZN2at6native55_GLOBAL__N__0955718d_22_SparseCsrTensorMath_cu_868dd54543convert_indices_from_csr_to_coo_cuda_kernelIalEEvPT0_PKT_lll --------------------------
	.section	.nv.constant0._ZN2at6native55_GLOBAL__N__0955718d_22_SparseCsrTensorMath_cu_868dd54543convert_indices_from_csr_to_coo_cuda_kernelIalEEvPT0_PKT_lll,"a",@progbits
	.sectionflags	@""
	.align	4
.nv.constant0._ZN2at6native55_GLOBAL__N__0955718d_22_SparseCsrTensorMath_cu_868dd54543convert_indices_from_csr_to_coo_cuda_kernelIalEEvPT0_PKT_lll:
	.zero		936


//--------------------- .nv.constant0._ZN2at6native55_GLOBAL__N__0955718d_22_SparseCsrTensorMath_cu_868dd54543convert_indices_from_csr_to_coo_cuda_kernelIhlEEvPT0_PKT_lll --------------------------
	.section	.nv.constant0._ZN2at6native55_GLOBAL__N__0955718d_22_SparseCsrTensorMath_cu_868dd54543convert_indices_from_csr_to_coo_cuda_kernelIhlEEvPT0_PKT_lll,"a",@progbits
	.sectionflags	@""
	.align	4
.nv.constant0._ZN2at6native55_GLOBAL__N__0955718d_22_SparseCsrTensorMath_cu_868dd54543convert_indices_from_csr_to_coo_cuda_kernelIhlEEvPT0_PKT_lll:
	.zero		936


//--------------------- .nv.constant0._ZN2at6native55_GLOBAL__N__0955718d_22_SparseCsrTensorMath_cu_868dd54543convert_indices_from_csr_to_coo_cuda_kernelIsiEEvPT0_PKT_lll --------------------------
	.section	.nv.constant0._ZN2at6native55_GLOBAL__N__0955718d_22_SparseCsrTensorMath_cu_868dd54543convert_indices_from_csr_to_coo_cuda_kernelIsiEEvPT0_PKT_lll,"a",@progbits
	.sectionflags	@""
	.align	4
.nv.constant0._ZN2at6native55_GLOBAL__N__0955718d_22_SparseCsrTensorMath_cu_868dd54543convert_indices_from_csr_to_coo_cuda_kernelIsiEEvPT0_PKT_lll:
	.zero		936


//--------------------- .nv.constant0._ZN2at6native55_GLOBAL__N__0955718d_22_SparseCsrTensorMath_cu_868dd54543convert_indices_from_csr_to_coo_cuda_kernelIliEEvPT0_PKT_lll --------------------------
	.section	.nv.constant0._ZN2at6native55_GLOBAL__N__0955718d_22_SparseCsrTensorMath_cu_868dd54543convert_indices_from_csr_to_coo_cuda_kernelIliEEvPT0_PKT_lll,"a",@progbits
	.sectionflags	@""
	.align	4
.nv.constant0._ZN2at6native55_GLOBAL__N__0955718d_22_SparseCsrTensorMath_cu_868dd54543convert_indices_from_csr_to_coo_cuda_kernelIliEEvPT0_PKT_lll:
	.zero		936


//--------------------- .nv.constant0._ZN2at6native55_GLOBAL__N__0955718d_22_SparseCsrTensorMath_cu_868dd54543convert_indices_from_csr_to_coo_cuda_kernelIiiEEvPT0_PKT_lll --------------------------
	.section	.nv.constant0._ZN2at6native55_GLOBAL__N__0955718d_22_SparseCsrTensorMath_cu_868dd54543convert_indices_from_csr_to_coo_cuda_kernelIiiEEvPT0_PKT_lll,"a",@progbits
	.sectionflags	@""
	.align	4
.nv.constant0._ZN2at6native55_GLOBAL__N__0955718d_22_SparseCsrTensorMath_cu_868dd54543convert_indices_from_csr_to_coo_cuda_kernelIiiEEvPT0_PKT_lll:
	.zero		936


//--------------------- .nv.constant0._ZN2at6native55_GLOBAL__N__0955718d_22_SparseCsrTensorMath_cu_868dd54543convert_indices_from_csr_to_coo_cuda_kernelIaiEEvPT0_PKT_lll --------------------------
	.section	.nv.constant0._ZN2at6native55_GLOBAL__N__0955718d_22_SparseCsrTensorMath_cu_868dd54543convert_indices_from_csr_to_coo_cuda_kernelIaiEEvPT0_PKT_lll,"a",@progbits
	.sectionflags	@""
	.align	4
.nv.constant0._ZN2at6native55_GLOBAL__N__0955718d_22_SparseCsrTensorMath_cu_868dd54543convert_indices_from_csr_to_coo_cuda_kernelIaiEEvPT0_PKT_lll:
	.zero		936


//--------------------- .nv.constant0._ZN2at6native55_GLOBAL__N__0955718d_22_SparseCsrTensorMath_cu_868dd54543convert_indices_from_csr_to_coo_cuda_kernelIhiEEvPT0_PKT_lll --------------------------
	.section	.nv.constant0._ZN2at6native55_GLOBAL__N__0955718d_22_SparseCsrTensorMath_cu_868dd54543convert_indices_from_csr_to_coo_cuda_kernelIhiEEvPT0_PKT_lll,"a",@progbits
	.sectionflags	@""
	.align	4
.nv.constant0._ZN2at6native55_GLOBAL__N__0955718d_22_SparseCsrTensorMath_cu_868dd54543convert_indices_from_csr_to_coo_cuda_kernelIhiEEvPT0_PKT_lll:
	.zero		936


//--------------------- .nv.constant0._ZN2at6native55_GLOBAL__N__0955718d_22_SparseCsrTensorMath_cu_868dd54543convert_indices_from_coo_to_csr_cuda_kernelIslEEvPT0_PKT_ll --------------------------
	.section	.nv.constant0._ZN2at6native55_GLOBAL__N__0955718d_22_SparseCsrTensorMath_cu_868dd54543convert_indices_from_coo_to_csr_cuda_kernelIslEEvPT0_PKT_ll,"a",@progbits
	.sectionflags	@""
	.align	4
.nv.constant0._ZN2at6native55_GLOBAL__N__0955718d_22_SparseCsrTensorMath_cu_868dd54543convert_indices_from_coo_to_csr_cuda_kernelIslEEvPT0_PKT_ll:
	.zero		928


//--------------------- .nv.constant0._ZN2at6native55_GLOBAL__N__0955718d_22_SparseCsrTensorMath_cu_868dd54543convert_indices_from_coo_to_csr_cuda_kernelIllEEvPT0_PKT_ll --------------------------
	.section	.nv.constant0._ZN2at6native55_GLOBAL__N__0955718d_22_SparseCsrTensorMath_cu_868dd54543convert_indices_from_coo_to_csr_cuda_kernelIllEEvPT0_PKT_ll,"a",@progbits
	.sectionflags	@""
	.align	4
.nv.constant0._ZN2at6native55_GLOBAL__N__0955718d_22_SparseCsrTensorMath_cu_868dd54543convert_indices_from_coo_to_csr_cuda_kernelIllEEvPT0_PKT_ll:
	.zero		928


//--------------------- .nv.constant0._ZN2at6native55_GLOBAL__N__0955718d_22_SparseCsrTensorMath_cu_868dd54543convert_indices_from_coo_to_csr_cuda_kernelIilEEvPT0_PKT_ll --------------------------
	.section	.nv.constant0._ZN2at6native55_GLOBAL__N__0955718d_22_SparseCsrTensorMath_cu_868dd54543convert_indices_from_coo_to_csr_cuda_kernelIilEEvPT0_PKT_ll,"a",@progbits
	.sectionflags	@""
	.align	4
.nv.constant0._ZN2at6native55_GLOBAL__N__0955718d_22_SparseCsrTensorMath_cu_868dd54543convert_indices_from_coo_to_csr_cuda_kernelIilEEvPT0_PKT_ll:
	.zero		928


//--------------------- .nv.constant0._ZN2at6native55_GLOBAL__N__0955718d_22_SparseCsrTensorMath_cu_868dd54543convert_indices_from_coo_to_csr_cuda_kernelIalEEvPT0_PKT_ll --------------------------
	.section	.nv.constant0._ZN2at6native55_GLOBAL__N__0955718d_22_SparseCsrTensorMath_cu_868dd54543convert_indices_from_coo_to_csr_cuda_kernelIalEEvPT0_PKT_ll,"a",@progbits
	.sectionflags	@""
	.align	4
.nv.constant0._ZN2at6native55_GLOBAL__N__0955718d_22_SparseCsrTensorMath_cu_868dd54543convert_indices_from_coo_to_csr_cuda_kernelIalEEvPT0_PKT_ll:
	.zero		928


//--------------------- .nv.constant0._ZN2at6native55_GLOBAL__N__0955718d_22_SparseCsrTensorMath_cu_868dd54543convert_indices_from_coo_to_csr_cuda_kernelIhlEEvPT0_PKT_ll --------------------------
	.section	.nv.constant0._ZN2at6native55_GLOBAL__N__0955718d_22_SparseCsrTensorMath_cu_868dd54543convert_indices_from_coo_to_csr_cuda_kernelIhlEEvPT0_PKT_ll,"a",@progbits
	.sectionflags	@""
	.align	4
.nv.constant0._ZN2at6native55_GLOBAL__N__0955718d_22_SparseCsrTensorMath_cu_868dd54543convert_indices_from_coo_to_csr_cuda_kernelIhlEEvPT0_PKT_ll:
	.zero		928


//--------------------- .nv.constant0._ZN2at6native55_GLOBAL__N__0955718d_22_SparseCsrTensorMath_cu_868dd54543convert_indices_from_coo_to_csr_cuda_kernelIsiEEvPT0_PKT_ll --------------------------
	.section	.nv.constant0._ZN2at6native55_GLOBAL__N__0955718d_22_SparseCsrTensorMath_cu_868dd54543convert_indices_from_coo_to_csr_cuda_kernelIsiEEvPT0_PKT_ll,"a",@progbits
	.sectionflags	@""
	.align	4
.nv.constant0._ZN2at6native55_GLOBAL__N__0955718d_22_SparseCsrTensorMath_cu_868dd54543convert_indices_from_coo_to_csr_cuda_kernelIsiEEvPT0_PKT_ll:
	.zero		928


//--------------------- .nv.constant0._ZN2at6native55_GLOBAL__N__0955718d_22_SparseCsrTensorMath_cu_868dd54543convert_indices_from_coo_to_csr_cuda_kernelIliEEvPT0_PKT_ll --------------------------
	.section	.nv.constant0._ZN2at6native55_GLOBAL__N__0955718d_22_SparseCsrTensorMath_cu_868dd54543convert_indices_from_coo_to_csr_cuda_kernelIliEEvPT0_PKT_ll,"a",@progbits
	.sectionflags	@""
	.align	4
.nv.constant0._ZN2at6native55_GLOBAL__N__0955718d_22_SparseCsrTensorMath_cu_868dd54543convert_indices_from_coo_to_csr_cuda_kernelIliEEvPT0_PKT_ll:
	.zero		928


//--------------------- .nv.constant0._ZN2at6native55_GLOBAL__N__0955718d_22_SparseCsrTensorMath_cu_868dd54543convert_indices_from_coo_to_csr_cuda_kernelIiiEEvPT0_PKT_ll --------------------------
	.section	.nv.constant0._ZN2at6native55_GLOBAL__N__0955718d_22_SparseCsrTensorMath_cu_868dd54543convert_indices_from_coo_to_csr_cuda_kernelIiiEEvPT0_PKT_ll,"a",@progbits
	.sectionflags	@""
	.align	4
.nv.constant0._ZN2at6native55_GLOBAL__N__0955718d_22_SparseCsrTensorMath_cu_868dd54543convert_indices_from_coo_to_csr_cuda_kernelIiiEEvPT0_PKT_ll:
	.zero		928


//--------------------- .nv.constant0._ZN2at6native55_GLOBAL__N__0955718d_22_SparseCsrTensorMath_cu_868dd54543convert_indices_from_coo_to_csr_cuda_kernelIaiEEvPT0_PKT_ll --------------------------
	.section	.nv.constant0._ZN2at6native55_GLOBAL__N__0955718d_22_SparseCsrTensorMath_cu_868dd54543convert_indices_from_coo_to_csr_cuda_kernelIaiEEvPT0_PKT_ll,"a",@progbits
	.sectionflags	@""
	.align	4
.nv.constant0._ZN2at6native55_GLOBAL__N__0955718d_22_SparseCsrTensorMath_cu_868dd54543convert_indices_from_coo_to_csr_cuda_kernelIaiEEvPT0_PKT_ll:
	.zero		928


//--------------------- .nv.constant0._ZN2at6native55_GLOBAL__N__0955718d_22_SparseCsrTensorMath_cu_868dd54543convert_indices_from_coo_to_csr_cuda_kernelIhiEEvPT0_PKT_ll --------------------------
	.section	.nv.constant0._ZN2at6native55_GLOBAL__N__0955718d_22_SparseCsrTensorMath_cu_868dd54543convert_indices_from_coo_to_csr_cuda_kernelIhiEEvPT0_PKT_ll,"a",@progbits
	.sectionflags	@""
	.align	4
.nv.constant0._ZN2at6native55_GLOBAL__N__0955718d_22_SparseCsrTensorMath_cu_868dd54543convert_indices_from_coo_to_csr_cuda_kernelIhiEEvPT0_PKT_ll:
	.zero		928


//--------------------- .nv.constant0._ZN2at6native13reduce_kernelILi512ELi1ENS0_8ReduceOpIN3c108BFloat16ENS0_14func_wrapper_tIS4_NS0_55_GLOBAL__N__0955718d_22_SparseCsrTensorMath_cu_868dd54514ReductionMulOpIS4_EEEEjS4_Li4ELi4EEEEEvT1_ --------------------------
	.section	.nv.constant0._ZN2at6native13reduce_kernelILi512ELi1ENS0_8ReduceOpIN3c108BFloat16ENS0_14func_wrapper_tIS4_NS0_55_GLOBAL__N__0955718d_22_SparseCsrTensorMath_cu_868dd54514ReductionMulOpIS4_EEEEjS4_Li4ELi4EEEEEvT1_,"a",@progbits
	.sectionflags	@""
	.align	4
.nv.constant0._ZN2at6native13reduce_kernelILi512ELi1ENS0_8ReduceOpIN3c108BFloat16ENS0_14func_wrapper_tIS4_NS0_55_GLOBAL__N__0955718d_22_SparseCsrTensorMath_cu_868dd54514ReductionMulOpIS4_EEEEjS4_Li4ELi4EEEEEvT1_:
	.zero		1936


//--------------------- .nv.constant0._ZN2at6native13reduce_kernelILi256ELi2ENS0_8ReduceOpIN3c108BFloat16ENS0_14func_wrapper_tIS4_NS0_55_GLOBAL__N__0955718d_22_SparseCsrTensorMath_cu_868dd54514ReductionMulOpIS4_EEEEjS4_Li4ELi4EEEEEvT1_ --------------------------
	.section	.nv.constant0._ZN2at6native13reduce_kernelILi256ELi2ENS0_8ReduceOpIN3c108BFloat16ENS0_14func_wrapper_tIS4_NS0_55_GLOBAL__N__0955718d_22_SparseCsrTensorMath_cu_868dd54514ReductionMulOpIS4_EEEEjS4_Li4ELi4EEEEEvT1_,"a",@progbits
	.sectionflags	@""
	.align	4
.nv.constant0._ZN2at6native13reduce_kernelILi256ELi2ENS0_8ReduceOpIN3c108BFloat16ENS0_14func_wrapper_tIS4_NS0_55_GLOBAL__N__0955718d_22_SparseCsrTensorMath_cu_868dd54514ReductionMulOpIS4_EEEEjS4_Li4ELi4EEEEEvT1_:
	.zero		1936


//--------------------- .nv.constant0._ZN2at6native13reduce_kernelILi128ELi4ENS0_8ReduceOpIN3c108BFloat16ENS0_14func_wrapper_tIS4_NS0_55_GLOBAL__N__0955718d_22_SparseCsrTensorMath_cu_868dd54514ReductionMulOpIS4_EEEEjS4_Li4ELi4EEEEEvT1_ --------------------------
	.section	.nv.constant0._ZN2at6native13reduce_kernelILi128ELi4ENS0_8ReduceOpIN3c108BFloat16ENS0_14func_wrapper_tIS4_NS0_55_GLOBAL__N__0955718d_22_SparseCsrTensorMath_cu_868dd54514ReductionMulOpIS4_EEEEjS4_Li4ELi4EEEEEvT1_,"a",@progbits
	.sectionflags	@""
	.align	4
.nv.constant0._ZN2at6native13reduce_kernelILi128ELi4ENS0_8ReduceOpIN3c108BFloat16ENS0_14func_wrapper_tIS4_NS0_55_GLOBAL__N__0955718d_22_SparseCsrTensorMath_cu_868dd54514ReductionMulOpIS4_EEEEjS4_Li4ELi4EEEEEvT1_:
	.zero		1936


//--------------------- .nv.constant0._ZN2at6native13reduce_kernelILi512ELi1ENS0_8ReduceOpIN3c104HalfENS0_14func_wrapper_tIS4_NS0_55_GLOBAL__N__0955718d_22_SparseCsrTensorMath_cu_868dd54514ReductionMulOpIS4_EEEEjS4_Li4ELi4EEEEEvT1_ --------------------------
	.section	.nv.constant0._ZN2at6native13reduce_kernelILi512ELi1ENS0_8ReduceOpIN3c104HalfENS0_14func_wrapper_tIS4_NS0_55_GLOBAL__N__0955718d_22_SparseCsrTensorMath_cu_868dd54514ReductionMulOpIS4_EEEEjS4_Li4ELi4EEEEEvT1_,"a",@progbits
	.sectionflags	@""
	.align	4
.nv.constant0._ZN2at6native13reduce_kernelILi512ELi1ENS0_8ReduceOpIN3c104HalfENS0_14func_wrapper_tIS4_NS0_55_GLOBAL__N__0955718d_22_SparseCsrTensorMath_cu_868dd54514ReductionMulOpIS4_EEEEjS4_Li4ELi4EEEEEvT1_:
	.zero		1936


//--------------------- .nv.constant0._ZN2at6native13reduce_kernelILi256ELi2ENS0_8ReduceOpIN3c104HalfENS0_14func_wrapper_tIS4_NS0_55_GLOBAL__N__0955718d_22_SparseCsrTensorMath_cu_868dd54514ReductionMulOpIS4_EEEEjS4_Li4ELi4EEEEEvT1_ --------------------------
	.section	.nv.constant0._ZN2at6native13reduce_kernelILi256ELi2ENS0_8ReduceOpIN3c104HalfENS0_14func_wrapper_tIS4_NS0_55_GLOBAL__N__0955718d_22_SparseCsrTensorMath_cu_868dd54514ReductionMulOpIS4_EEEEjS4_Li4ELi4EEEEEvT1_,"a",@progbits
	.sectionflags	@""
	.align	4
.nv.constant0._ZN2at6native13reduce_kernelILi256ELi2ENS0_8ReduceOpIN3c104HalfENS0_14func_wrapper_tIS4_NS0_55_GLOBAL__N__0955718d_22_SparseCsrTensorMath_cu_868dd54514ReductionMulOpIS4_EEEEjS4_Li4ELi4EEEEEvT1_:
	.zero		1936


//--------------------- .nv.constant0._ZN2at6native13reduce_kernelILi128ELi4ENS0_8ReduceOpIN3c104HalfENS0_14func_wrapper_tIS4_NS0_55_GLOBAL__N__0955718d_22_SparseCsrTensorMath_cu_868dd54514ReductionMulOpIS4_EEEEjS4_Li4ELi4EEEEEvT1_ --------------------------
	.section	.nv.constant0._ZN2at6native13reduce_kernelILi128ELi4ENS0_8ReduceOpIN3c104HalfENS0_14func_wrapper_tIS4_NS0_55_GLOBAL__N__0955718d_22_SparseCsrTensorMath_cu_868dd54514ReductionMulOpIS4_EEEEjS4_Li4ELi4EEEEEvT1_,"a",@progbits
	.sectionflags	@""
	.align	4
.nv.constant0._ZN2at6native13reduce_kernelILi128ELi4ENS0_8ReduceOpIN3c104HalfENS0_14func_wrapper_tIS4_NS0_55_GLOBAL__N__0955718d_22_SparseCsrTensorMath_cu_868dd54514ReductionMulOpIS4_EEEEjS4_Li4ELi4EEEEEvT1_:
	.zero		1936


//--------------------- .nv.constant0._ZN2at6native13reduce_kernelILi512ELi1ENS0_8ReduceOpIN3c107complexIfEENS0_14func_wrapper_tIS5_NS0_55_GLOBAL__N__0955718d_22_SparseCsrTensorMath_cu_868dd54514ReductionMulOpIS5_EEEEjS5_Li4ELi4EEEEEvT1_ --------------------------
	.section	.nv.constant0._ZN2at6native13reduce_kernelILi512ELi1ENS0_8ReduceOpIN3c107complexIfEENS0_14func_wrapper_tIS5_NS0_55_GLOBAL__N__0955718d_22_SparseCsrTensorMath_cu_868dd54514ReductionMulOpIS5_EEEEjS5_Li4ELi4EEEEEvT1_,"a",@progbits
	.sectionflags	@""
	.align	4
.nv.constant0._ZN2at6native13reduce_kernelILi512ELi1ENS0_8ReduceOpIN3c107complexIfEENS0_14func_wrapper_tIS5_NS0_55_GLOBAL__N__0955718d_22_SparseCsrTensorMath_cu_868dd54514ReductionMulOpIS5_EEEEjS5_Li4ELi4EEEEEvT1_:
	.zero		1952


//--------------------- .nv.constant0._ZN2at6native13reduce_kernelILi256ELi2ENS0_8ReduceOpIN3c107complexIfEENS0_14func_wrapper_tIS5_NS0_55_GLOBAL__N__0955718d_22_SparseCsrTensorMath_cu_868dd54514ReductionMulOpIS5_EEEEjS5_Li4ELi4EEEEEvT1_ --------------------------
	.section	.nv.constant0._ZN2at6native13reduce_kernelILi256ELi2ENS0_8ReduceOpIN3c107complexIfEENS0_14func_wrapper_tIS5_NS0_55_GLOBAL__N__0955718d_22_SparseCsrTensorMath_cu_868dd54514ReductionMulOpIS5_EEEEjS5_Li4ELi4EEEEEvT1_,"a",@progbits
	.sectionflags	@""
	.align	4
.nv.constant0._ZN2at6native13reduce_kernelILi256ELi2ENS0_8ReduceOpIN3c107complexIfEENS0_14func_wrapper_tIS5_NS0_55_GLOBAL__N__0955718d_22_SparseCsrTensorMath_cu_868dd54514ReductionMulOpIS5_EEEEjS5_Li4ELi4EEEEEvT1_:
	.zero		1952


//--------------------- .nv.constant0._ZN2at6native13reduce_kernelILi128ELi4ENS0_8ReduceOpIN3c107complexIfEENS0_14func_wrapper_tIS5_NS0_55_GLOBAL__N__0955718d_22_SparseCsrTensorMath_cu_868dd54514ReductionMulOpIS5_EEEEjS5_Li4ELi4EEEEEvT1_ --------------------------
	.section	.nv.constant0._ZN2at6native13reduce_kernelILi128ELi4ENS0_8ReduceOpIN3c107complexIfEENS0_14func_wrapper_tIS5_NS0_55_GLOBAL__N__0955718d_22_SparseCsrTensorMath_cu_868dd54514ReductionMulOpIS5_EEEEjS5_Li4ELi4EEEEEvT1_,"a",@progbits
	.sectionflags	@""
	.align	4
.nv.constant0._ZN2at6native13reduce_kernelILi128ELi4ENS0_8ReduceOpIN3c107complexIfEENS0_14func_wrapper_tIS5_NS0_55_GLOBAL__N__0955718d_22_SparseCsrTensorMath_cu_868dd54514ReductionMulOpIS5_EEEEjS5_Li4ELi4EEEEEvT1_:
	.zero		1952


//--------------------- .nv.constant0._ZN2at6native13reduce_kernelILi256ELi1ENS0_8ReduceOpIN3c107complexIdEENS0_14func_wrapper_tIS5_NS0_55_GLOBAL__N__0955718d_22_SparseCsrTensorMath_cu_868dd54514ReductionMulOpIS5_EEEEjS5_Li4ELi4EEEEEvT1_ --------------------------
	.section	.nv.constant0._ZN2at6native13reduce_kernelILi256ELi1ENS0_8ReduceOpIN3c107complexIdEENS0_14func_wrapper_tIS5_NS0_55_GLOBAL__N__0955718d_22_SparseCsrTensorMath_cu_868dd54514ReductionMulOpIS5_EEEEjS5_Li4ELi4EEEEEvT1_,"a",@progbits
	.sectionflags	@""
	.align	4
.nv.constant0._ZN2at6native13reduce_kernelILi256ELi1ENS0_8ReduceOpIN3c107complexIdEENS0_14func_wrapper_tIS5_NS0_55_GLOBAL__N__0955718d_22_SparseCsrTensorMath_cu_868dd54514ReductionMulOpIS5_EEEEjS5_Li4ELi4EEEEEvT1_:
	.zero		1968


//--------------------- .nv.constant0._ZN2at6native13reduce_kernelILi128ELi2ENS0_8ReduceOpIN3c107complexIdEENS0_14func_wrapper_tIS5_NS0_55_GLOBAL__N__0955718d_22_SparseCsrTensorMath_cu_868dd54514ReductionMulOpIS5_EEEEjS5_Li4ELi4EEEEEvT1_ --------------------------
	.section	.nv.constant0._ZN2at6native13reduce_kernelILi128ELi2ENS0_8ReduceOpIN3c107complexIdEENS0_14func_wrapper_tIS5_NS0_55_GLOBAL__N__0955718d_22_SparseCsrTensorMath_cu_868dd54514ReductionMulOpIS5_EEEEjS5_Li4ELi4EEEEEvT1_,"a",@progbits
	.sectionflags	@""
	.align	4
.nv.constant0._ZN2at6native13reduce_kernelILi128ELi2ENS0_8ReduceOpIN3c107complexIdEENS0_14func_wrapper_tIS5_NS0_55_GLOBAL__N__0955718d_22_SparseCsrTensorMath_cu_868dd54514ReductionMulOpIS5_EEEEjS5_Li4ELi4EEEEEvT1_:
	.zero		1968


//--------------------- .nv.constant0._ZN2at6native13reduce_kernelILi64ELi4ENS0_8ReduceOpIN3c107complexIdEENS0_14func_wrapper_tIS5_NS0_55_GLOBAL__N__0955718d_22_SparseCsrTensorMath_cu_868dd54514ReductionMulOpIS5_EEEEjS5_Li4ELi4EEEEEvT1_ --------------------------
	.section	.nv.constant0._ZN2at6native13reduce_kernelILi64ELi4ENS0_8ReduceOpIN3c107complexIdEENS0_14func_wrapper_tIS5_NS0_55_GLOBAL__N__0955718d_22_SparseCsrTensorMath_cu_868dd54514ReductionMulOpIS5_EEEEjS5_Li4ELi4EEEEEvT1_,"a",@progbits
	.sectionflags	@""
	.align	4
.nv.constant0._ZN2at6native13reduce_kernelILi64ELi4ENS0_8ReduceOpIN3c107complexIdEENS0_14func_wrapper_tIS5_NS0_55_GLOBAL__N__0955718d_22_SparseCsrTensorMath_cu_868dd54514ReductionMulOpIS5_EEEEjS5_Li4ELi4EEEEEvT1_:
	.zero		1968


//--------------------- .nv.constant0._ZN2at6native13reduce_kernelILi512ELi1ENS0_8ReduceOpIfNS0_14func_wrapper_tIfNS0_55_GLOBAL__N__0955718d_22_SparseCsrTensorMath_cu_868dd54514ReductionMulOpIfEEEEjfLi4ELi4EEEEEvT1_ --------------------------
	.section	.nv.constant0._ZN2at6native13reduce_kernelILi512ELi1ENS0_8ReduceOpIfNS0_14func_wrapper_tIfNS0_55_GLOBAL__N__0955718d_22_SparseCsrTensorMath_cu_868dd54514ReductionMulOpIfEEEEjfLi4ELi4EEEEEvT1_,"a",@progbits
	.sectionflags	@""
	.align	4
.nv.constant0._ZN2at6native13reduce_kernelILi512ELi1ENS0_8ReduceOpIfNS0_14func_wrapper_tIfNS0_55_GLOBAL__N__0955718d_22_SparseCsrTensorMath_cu_868dd54514ReductionMulOpIfEEEEjfLi4ELi4EEEEEvT1_:
	.zero		1944


//--------------------- .nv.constant0._ZN2at6native13reduce_kernelILi256ELi2ENS0_8ReduceOpIfNS0_14func_wrapper_tIfNS0_55_GLOBAL__N__0955718d_22_SparseCsrTensorMath_cu_868dd54514ReductionMulOpIfEEEEjfLi4ELi4EEEEEvT1_ --------------------------
	.section	.nv.constant0._ZN2at6native13reduce_kernelILi256ELi2ENS0_8ReduceOpIfNS0_14func_wrapper_tIfNS0_55_GLOBAL__N__0955718d_22_SparseCsrTensorMath_cu_868dd54514ReductionMulOpIfEEEEjfLi4ELi4EEEEEvT1_,"a",@progbits
	.sectionflags	@""
	.align	4
.nv.constant0._ZN2at6native13reduce_kernelILi256ELi2ENS0_8ReduceOpIfNS0_14func_wrapper_tIfNS0_55_GLOBAL__N__0955718d_22_SparseCsrTensorMath_cu_868dd54514ReductionMulOpIfEEEEjfLi4ELi4EEEEEvT1_:
	.zero		1944


//--------------------- .nv.constant0._ZN2at6native13reduce_kernelILi128ELi4ENS0_8ReduceOpIfNS0_14func_wrapper_tIfNS0_55_GLOBAL__N__0955718d_22_SparseCsrTensorMath_cu_868dd54514ReductionMulOpIfEEEEjfLi4ELi4EEEEEvT1_ --------------------------
	.section	.nv.constant0._ZN2at6native13reduce_kernelILi128ELi4ENS0_8ReduceOpIfNS0_14func_wrapper_tIfNS0_55_GLOBAL__N__0955718d_22_SparseCsrTensorMath_cu_868dd54514ReductionMulOpIfEEEEjfLi4ELi4EEEEEvT1_,"a",@progbits
	.sectionflags	@""
	.align	4
.nv.constant0._ZN2at6native13reduce_kernelILi128ELi4ENS0_8ReduceOpIfNS0_14func_wrapper_tIfNS0_55_GLOBAL__N__0955718d_22_SparseCsrTensorMath_cu_868dd54514ReductionMulOpIfEEEEjfLi4ELi4EEEEEvT1_:
	.zero		1944


//--------------------- .nv.constant0._ZN2at6native13reduce_kernelILi512ELi1ENS0_8ReduceOpIdNS0_14func_wrapper_tIdNS0_55_GLOBAL__N__0955718d_22_SparseCsrTensorMath_cu_868dd54514ReductionMulOpIdEEEEjdLi4ELi4EEEEEvT1_ --------------------------
	.section	.nv.constant0._ZN2at6native13reduce_kernelILi512ELi1ENS0_8ReduceOpIdNS0_14func_wrapper_tIdNS0_55_GLOBAL__N__0955718d_22_SparseCsrTensorMath_cu_868dd54514ReductionMulOpIdEEEEjdLi4ELi4EEEEEvT1_,"a",@progbits
	.sectionflags	@""
	.align	4
.nv.constant0._ZN2at6native13reduce_kernelILi512ELi1ENS0_8ReduceOpIdNS0_14func_wrapper_tIdNS0_55_GLOBAL__N__0955718d_22_SparseCsrTensorMath_cu_868dd54514ReductionMulOpIdEEEEjdLi4ELi4EEEEEvT1_:
	.zero		1952


//--------------------- .nv.constant0._ZN2at6native13reduce_kernelILi256ELi2ENS0_8ReduceOpIdNS0_14func_wrapper_tIdNS0_55_GLOBAL__N__0955718d_22_SparseCsrTensorMath_cu_868dd54514ReductionMulOpIdEEEEjdLi4ELi4EEEEEvT1_ --------------------------
	.section	.nv.constant0._ZN2at6native13reduce_kernelILi256ELi2ENS0_8ReduceOpIdNS0_14func_wrapper_tIdNS0_55_GLOBAL__N__0955718d_22_SparseCsrTensorMath_cu_868dd54514ReductionMulOpIdEEEEjdLi4ELi4EEEEEvT1_,"a",@progbits
	.sectionflags	@""
	.align	4
.nv.constant0._ZN2at6native13reduce_kernelILi256ELi2ENS0_8ReduceOpIdNS0_14func_wrapper_tIdNS0_55_GLOBAL__N__0955718d_22_SparseCsrTensorMath_cu_868dd54514ReductionMulOpIdEEEEjdLi4ELi4EEEEEvT1_:
	.zero		1952


//--------------------- .nv.constant0._ZN2at6native13reduce_kernelILi128ELi4ENS0_8ReduceOpIdNS0_14func_wrapper_tIdNS0_55_GLOBAL__N__0955718d_22_SparseCsrTensorMath_cu_868dd54514ReductionMulOpIdEEEEjdLi4ELi4EEEEEvT1_ --------------------------
	.section	.nv.constant0._ZN2at6native13reduce_kernelILi128ELi4ENS0_8ReduceOpIdNS0_14func_wrapper_tIdNS0_55_GLOBAL__N__0955718d_22_SparseCsrTensorMath_cu_868dd54514ReductionMulOpIdEEEEjdLi4ELi4EEEEEvT1_,"a",@progbits
	.sectionflags	@""
	.align	4
.nv.constant0._ZN2at6native13reduce_kernelILi128ELi4ENS0_8ReduceOpIdNS0_14func_wrapper_tIdNS0_55_GLOBAL__N__0955718d_22_SparseCsrTensorMath_cu_868dd54514ReductionMulOpIdEEEEjdLi4ELi4EEEEEvT1_:
	.zero		1952


//--------------------- .nv.constant0._ZN2at6native13reduce_kernelILi512ELi1ENS0_8ReduceOpIsNS0_14func_wrapper_tIsNS0_55_GLOBAL__N__0955718d_22_SparseCsrTensorMath_cu_868dd54514ReductionMulOpIsEEEEjsLi4ELi4EEEEEvT1_ --------------------------
	.section	.nv.constant0._ZN2at6native13reduce_kernelILi512ELi1ENS0_8ReduceOpIsNS0_14func_wrapper_tIsNS0_55_GLOBAL__N__0955718d_22_SparseCsrTensorMath_cu_868dd54514ReductionMulOpIsEEEEjsLi4ELi4EEEEEvT1_,"a",@progbits
	.sectionflags	@""
	.align	4
.nv.constant0._ZN2at6native13reduce_kernelILi512ELi1ENS0_8ReduceOpIsNS0_14func_wrapper_tIsNS0_55_GLOBAL__N__0955718d_22_SparseCsrTensorMath_cu_868dd54514ReductionMulOpIsEEEEjsLi4ELi4EEEEEvT1_:
	.zero		1936


//--------------------- .nv.constant0._ZN2at6native13reduce_kernelILi256ELi2ENS0_8ReduceOpIsNS0_14func_wrapper_tIsNS0_55_GLOBAL__N__0955718d_22_SparseCsrTensorMath_cu_868dd54514ReductionMulOpIsEEEEjsLi4ELi4EEEEEvT1_ --------------------------
	.section	.nv.constant0._ZN2at6native13reduce_kernelILi256ELi2ENS0_8ReduceOpIsNS0_14func_wrapper_tIsNS0_55_GLOBAL__N__0955718d_22_SparseCsrTensorMath_cu_868dd54514ReductionMulOpIsEEEEjsLi4ELi4EEEEEvT1_,"a",@progbits
	.sectionflags	@""
	.align	4
.nv.constant0._ZN2at6native13reduce_kernelILi256ELi2ENS0_8ReduceOpIsNS0_14func_wrapper_tIsNS0_55_GLOBAL__N__0955718d_22_SparseCsrTensorMath_cu_868dd54514ReductionMulOpIsEEEEjsLi4ELi4EEEEEvT1_:
	.zero		1936


//--------------------- .nv.constant0._ZN2at6native13reduce_kernelILi128ELi4ENS0_8ReduceOpIsNS0_14func_wrapper_tIsNS0_55_GLOBAL__N__0955718d_22_SparseCsrTensorMath_cu_868dd54514ReductionMulOpIsEEEEjsLi4ELi4EEEEEvT1_ --------------------------
	.section	.nv.constant0._ZN2at6native13reduce_kernelILi128ELi4ENS0_8ReduceOpIsNS0_14func_wrapper_tIsNS0_55_GLOBAL__N__0955718d_22_SparseCsrTensorMath_cu_868dd54514ReductionMulOpIsEEEEjsLi4ELi4EEEEEvT1_,"a",@progbits
	.sectionflags	@""
	.align	4
.nv.constant0._ZN2at6native13reduce_kernelILi128ELi4ENS0_8ReduceOpIsNS0_14func_wrapper_tIsNS0_55_GLOBAL__N__0955718d_22_SparseCsrTensorMath_cu_868dd54514ReductionMulOpIsEEEEjsLi4ELi4EEEEEvT1_:
	.zero		1936


//--------------------- .nv.constant0._ZN2at6native13reduce_kernelILi512ELi1ENS0_8ReduceOpIlNS0_14func_wrapper_tIlNS0_55_GLOBAL__N__0955718d_22_SparseCsrTensorMath_cu_868dd54514ReductionMulOpIlEEEEjlLi4ELi4EEEEEvT1_ --------------------------
	.section	.nv.constant0._ZN2at6native13reduce_kernelILi512ELi1ENS0_8ReduceOpIlNS0_14func_wrapper_tIlNS0_55_GLOBAL__N__0955718d_22_SparseCsrTensorMath_cu_868dd54514ReductionMulOpIlEEEEjlLi4ELi4EEEEEvT1_,"a",@progbits
	.sectionflags	@""
	.align	4
.nv.constant0._ZN2at6native13reduce_kernelILi512ELi1ENS0_8ReduceOpIlNS0_14func_wrapper_tIlNS0_55_GLOBAL__N__0955718d_22_SparseCsrTensorMath_cu_868dd54514ReductionMulOpIlEEEEjlLi4ELi4EEEEEvT1_:
	.zero		1952


//--------------------- .nv.constant0._ZN2at6native13reduce_kernelILi256ELi2ENS0_8ReduceOpIlNS0_14func_wrapper_tIlNS0_55_GLOBAL__N__0955718d_22_SparseCsrTensorMath_cu_868dd54514ReductionMulOpIlEEEEjlLi4ELi4EEEEEvT1_ --------------------------
	.section	.nv.constant0._ZN2at6native13reduce_kernelILi256ELi2ENS0_8ReduceOpIlNS0_14func_wrapper_tIlNS0_55_GLOBAL__N__0955718d_22_SparseCsrTensorMath_cu_868dd54514ReductionMulOpIlEEEEjlLi4ELi4EEEEEvT1_,"a",@progbits
	.sectionflags	@""
	.align	4
.nv.constant0._ZN2at6native13reduce_kernelILi256ELi2ENS0_8ReduceOpIlNS0_14func_wrapper_tIlNS0_55_GLOBAL__N__0955718d_22_SparseCsrTensorMath_cu_868dd54514ReductionMulOpIlEEEEjlLi4ELi4EEEEEvT1_:
	.zero		1952


//--------------------- .nv.constant0._ZN2at6native13reduce_kernelILi128ELi4ENS0_8ReduceOpIlNS0_14func_wrapper_tIlNS0_55_GLOBAL__N__0955718d_22_SparseCsrTensorMath_cu_868dd54514ReductionMulOpIlEEEEjlLi4ELi4EEEEEvT1_ --------------------------
	.section	.nv.constant0._ZN2at6native13reduce_kernelILi128ELi4ENS0_8ReduceOpIlNS0_14func_wrapper_tIlNS0_55_GLOBAL__N__0955718d_22_SparseCsrTensorMath_cu_868dd54514ReductionMulOpIlEEEEjlLi4ELi4EEEEEvT1_,"a",@progbits
	.sectionflags	@""
	.align	4
.nv.constant0._ZN2at6native13reduce_kernelILi128ELi4ENS0_8ReduceOpIlNS0_14func_wrapper_tIlNS0_55_GLOBAL__N__0955718d_22_SparseCsrTensorMath_cu_868dd54514ReductionMulOpIlEEEEjlLi4ELi4EEEEEvT1_:
	.zero		1952


//--------------------- .nv.constant0._ZN2at6native13reduce_kernelILi512ELi1ENS0_8ReduceOpIiNS0_14func_wrapper_tIiNS0_55_GLOBAL__N__0955718d_22_SparseCsrTensorMath_cu_868dd54514ReductionMulOpIiEEEEjiLi4ELi4EEEEEvT1_ --------------------------
	.section	.nv.constant0._ZN2at6native13reduce_kernelILi512ELi1ENS0_8ReduceOpIiNS0_14func_wrapper_tIiNS0_55_GLOBAL__N__0955718d_22_SparseCsrTensorMath_cu_868dd54514ReductionMulOpIiEEEEjiLi4ELi4EEEEEvT1_,"a",@progbits
	.sectionflags	@""
	.align	4
.nv.constant0._ZN2at6native13reduce_kernelILi512ELi1ENS0_8ReduceOpIiNS0_14func_wrapper_tIiNS0_55_GLOBAL__N__0955718d_22_SparseCsrTensorMath_cu_868dd54514ReductionMulOpIiEEEEjiLi4ELi4EEEEEvT1_:
	.zero		1944


//--------------------- .nv.constant0._ZN2at6native13reduce_kernelILi256ELi2ENS0_8ReduceOpIiNS0_14func_wrapper_tIiNS0_55_GLOBAL__N__0955718d_22_SparseCsrTensorMath_cu_868dd54514ReductionMulOpIiEEEEjiLi4ELi4EEEEEvT1_ --------------------------
	.section	.nv.constant0._ZN2at6native13reduce_kernelILi256ELi2ENS0_8ReduceOpIiNS0_14func_wrapper_tIiNS0_55_GLOBAL__N__0955718d_22_SparseCsrTensorMath_cu_868dd54514ReductionMulOpIiEEEEjiLi4ELi4EEEEEvT1_,"a",@progbits
	.sectionflags	@""
	.align	4
.nv.constant0._ZN2at6native13reduce_kernelILi256ELi2ENS0_8ReduceOpIiNS0_14func_wrapper_tIiNS0_55_GLOBAL__N__0955718d_22_SparseCsrTensorMath_cu_868dd54514ReductionMulOpIiEEEEjiLi4ELi4EEEEEvT1_:
	.zero		1944


//--------------------- .nv.constant0._ZN2at6native13reduce_kernelILi128ELi4ENS0_8ReduceOpIiNS0_14func_wrapper_tIiNS0_55_GLOBAL__N__0955718d_22_SparseCsrTensorMath_cu_868dd54514ReductionMulOpIiEEEEjiLi4ELi4EEEEEvT1_ --------------------------
	.section	.nv.constant0._ZN2at6native13reduce_kernelILi128ELi4ENS0_8ReduceOpIiNS0_14func_wrapper_tIiNS0_55_GLOBAL__N__0955718d_22_SparseCsrTensorMath_cu_868dd54514ReductionMulOpIiEEEEjiLi4ELi4EEEEEvT1_,"a",@progbits
	.sectionflags	@""
	.align	4
.nv.constant0._ZN2at6native13reduce_kernelILi128ELi4ENS0_8ReduceOpIiNS0_14func_wrapper_tIiNS0_55_GLOBAL__N__0955718d_22_SparseCsrTensorMath_cu_868dd54514ReductionMulOpIiEEEEjiLi4ELi4EEEEEvT1_:
	.zero		1944


//--------------------- .nv.constant0._ZN2at6native13reduce_kernelILi512ELi1ENS0_8ReduceOpIaNS0_14func_wrapper_tIaNS0_55_GLOBAL__N__0955718d_22_SparseCsrTensorMath_cu_868dd54514ReductionMulOpIaEEEEjaLi4ELi4EEEEEvT1_ --------------------------
	.section	.nv.constant0._ZN2at6native13reduce_kernelILi512ELi1ENS0_8ReduceOpIaNS0_14func_wrapper_tIaNS0_55_GLOBAL__N__0955718d_22_SparseCsrTensorMath_cu_868dd54514ReductionMulOpIaEEEEjaLi4ELi4EEEEEvT1_,"a",@progbits
	.sectionflags	@""
	.align	4
.nv.constant0._ZN2at6native13reduce_kernelILi512ELi1ENS0_8ReduceOpIaNS0_14func_wrapper_tIaNS0_55_GLOBAL__N__0955718d_22_SparseCsrTensorMath_cu_868dd54514ReductionMulOpIaEEEEjaLi4ELi4EEEEEvT1_:
	.zero		1936


//--------------------- .nv.constant0._ZN2at6native13reduce_kernelILi256ELi2ENS0_8ReduceOpIaNS0_14func_wrapper_tIaNS0_55_GLOBAL__N__0955718d_22_SparseCsrTensorMath_cu_868dd54514ReductionMulOpIaEEEEjaLi4ELi4EEEEEvT1_ --------------------------
	.section	.nv.constant0._ZN2at6native13reduce_kernelILi256ELi2ENS0_8ReduceOpIaNS0_14func_wrapper_tIaNS0_55_GLOBAL__N__0955718d_22_SparseCsrTensorMath_cu_868dd54514ReductionMulOpIaEEEEjaLi4ELi4EEEEEvT1_,"a",@progbits
	.sectionflags	@""
	.align	4
.nv.constant0._ZN2at6native13reduce_kernelILi256ELi2ENS0_8ReduceOpIaNS0_14func_wrapper_tIaNS0_55_GLOBAL__N__0955718d_22_SparseCsrTensorMath_cu_868dd54514ReductionMulOpIaEEEEjaLi4ELi4EEEEEvT1_:
	.zero		1936


//--------------------- .nv.constant0._ZN2at6native13reduce_kernelILi128ELi4ENS0_8ReduceOpIaNS0_14func_wrapper_tIaNS0_55_GLOBAL__N__0955718d_22_SparseCsrTensorMath_cu_868dd54514ReductionMulOpIaEEEEjaLi4ELi4EEEEEvT1_ --------------------------
	.section	.nv.constant0._ZN2at6native13reduce_kernelILi128ELi4ENS0_8ReduceOpIaNS0_14func_wrapper_tIaNS0_55_GLOBAL__N__0955718d_22_SparseCsrTensorMath_cu_868dd54514ReductionMulOpIaEEEEjaLi4ELi4EEEEEvT1_,"a",@progbits
	.sectionflags	@""
	.align	4
.nv.constant0._ZN2at6native13reduce_kernelILi128ELi4ENS0_8ReduceOpIaNS0_14func_wrapper_tIaNS0_55_GLOBAL__N__0955718d_22_SparseCsrTensorMath_cu_868dd54514ReductionMulOpIaEEEEjaLi4ELi4EEEEEvT1_:
	.zero		1936


//--------------------- .nv.constant0._ZN2at6native13reduce_kernelILi512ELi1ENS0_8ReduceOpIhNS0_14func_wrapper_tIhNS0_55_GLOBAL__N__0955718d_22_SparseCsrTensorMath_cu_868dd54514ReductionMulOpIhEEEEjhLi4ELi4EEEEEvT1_ --------------------------
	.section	.nv.constant0._ZN2at6native13reduce_kernelILi512ELi1ENS0_8ReduceOpIhNS0_14func_wrapper_tIhNS0_55_GLOBAL__N__0955718d_22_SparseCsrTensorMath_cu_868dd54514ReductionMulOpIhEEEEjhLi4ELi4EEEEEvT1_,"a",@progbits
	.sectionflags	@""
	.align	4
.nv.constant0._ZN2at6native13reduce_kernelILi512ELi1ENS0_8ReduceOpIhNS0_14func_wrapper_tIhNS0_55_GLOBAL__N__0955718d_22_SparseCsrTensorMath_cu_868dd54514ReductionMulOpIhEEEEjhLi4ELi4EEEEEvT1_:
	.zero		1936


//--------------------- .nv.constant0._ZN2at6native13reduce_kernelILi256ELi2ENS0_8ReduceOpIhNS0_14func_wrapper_tIhNS0_55_GLOBAL__N__0955718d_22_SparseCsrTensorMath_cu_868dd54514ReductionMulOpIhEEEEjhLi4ELi4EEEEEvT1_ --------------------------
	.section	.nv.constant0._ZN2at6native13reduce_kernelILi256ELi2ENS0_8ReduceOpIhNS0_14func_wrapper_tIhNS0_55_GLOBAL__N__0955718d_22_SparseCsrTensorMath_cu_868dd54514ReductionMulOpIhEEEEjhLi4ELi4EEEEEvT1_,"a",@progbits
	.sectionflags	@""
	.align	4
.nv.constant0._ZN2at6native13reduce_kernelILi256ELi2ENS0_8ReduceOpIhNS0_14func_wrapper_tIhNS0_55_GLOBAL__N__0955718d_22_SparseCsrTensorMath_cu_868dd54514ReductionMulOpIhEEEEjhLi4ELi4EEEEEvT1_:
	.zero		1936


//--------------------- .nv.constant0._ZN2at6native13reduce_kernelILi128ELi4ENS0_8ReduceOpIhNS0_14func_wrapper_tIhNS0_55_GLOBAL__N__0955718d_22_SparseCsrTensorMath_cu_868dd54514ReductionMulOpIhEEEEjhLi4ELi4EEEEEvT1_ --------------------------
	.section	.nv.constant0._ZN2at6native13reduce_kernelILi128ELi4ENS0_8ReduceOpIhNS0_14func_wrapper_tIhNS0_55_GLOBAL__N__0955718d_22_SparseCsrTensorMath_cu_868dd54514ReductionMulOpIhEEEEjhLi4ELi4EEEEEvT1_,"a",@progbits
	.sectionflags	@""
	.align	4
.nv.constant0._ZN2at6native13reduce_kernelILi128ELi4ENS0_8ReduceOpIhNS0_14func_wrapper_tIhNS0_55_GLOBAL__N__0955718d_22_SparseCsrTensorMath_cu_868dd54514ReductionMulOpIhEEEEjhLi4ELi4EEEEEvT1_:
	.zero		1936


//--------------------- .nv.constant0._ZN2at6native13reduce_kernelILi512ELi1ENS0_8ReduceOpIN3c108BFloat16ENS0_14func_wrapper_tIS4_NS0_55_GLOBAL__N__0955718d_22_SparseCsrTensorMath_cu_868dd54514ReductionAddOpIfEEEEjS4_Li4ELi4EEEEEvT1_ --------------------------
	.section	.nv.constant0._ZN2at6native13reduce_kernelILi512ELi1ENS0_8ReduceOpIN3c108BFloat16ENS0_14func_wrapper_tIS4_NS0_55_GLOBAL__N__0955718d_22_SparseCsrTensorMath_cu_868dd54514ReductionAddOpIfEEEEjS4_Li4ELi4EEEEEvT1_,"a",@progbits
	.sectionflags	@""
	.align	4
.nv.constant0._ZN2at6native13reduce_kernelILi512ELi1ENS0_8ReduceOpIN3c108BFloat16ENS0_14func_wrapper_tIS4_NS0_55_GLOBAL__N__0955718d_22_SparseCsrTensorMath_cu_868dd54514ReductionAddOpIfEEEEjS4_Li4ELi4EEEEEvT1_:
	.zero		1944


//--------------------- .nv.constant0._ZN2at6native13reduce_kernelILi256ELi2ENS0_8ReduceOpIN3c108BFloat16ENS0_14func_wrapper_tIS4_NS0_55_GLOBAL__N__0955718d_22_SparseCsrTensorMath_cu_868dd54514ReductionAddOpIfEEEEjS4_Li4ELi4EEEEEvT1_ --------------------------
	.section	.nv.constant0._ZN2at6native13reduce_kernelILi256ELi2ENS0_8ReduceOpIN3c108BFloat16ENS0_14func_wrapper_tIS4_NS0_55_GLOBAL__N__0955718d_22_SparseCsrTensorMath_cu_868dd54514ReductionAddOpIfEEEEjS4_Li4ELi4EEEEEvT1_,"a",@progbits
	.sectionflags	@""
	.align	4
.nv.constant0._ZN2at6native13reduce_kernelILi256ELi2ENS0_8ReduceOpIN3c108BFloat16ENS0_14func_wrapper_tIS4_NS0_55_GLOBAL__N__0955718d_22_SparseCsrTensorMath_cu_868dd54514ReductionAddOpIfEEEEjS4_Li4ELi4EEEEEvT1_:
	.zero		1944


//--------------------- .nv.constant0._ZN2at6native13reduce_kernelILi128ELi4ENS0_8ReduceOpIN3c108BFloat16ENS0_14func_wrapper_tIS4_NS0_55_GLOBAL__N__0955718d_22_SparseCsrTensorMath_cu_868dd54514ReductionAddOpIfEEEEjS4_Li4ELi4EEEEEvT1_ --------------------------
	.section	.nv.constant0._ZN2at6native13reduce_kernelILi128ELi4ENS0_8ReduceOpIN3c108BFloat16ENS0_14func_wrapper_tIS4_NS0_55_GLOBAL__N__0955718d_22_SparseCsrTensorMath_cu_868dd54514ReductionAddOpIfEEEEjS4_Li4ELi4EEEEEvT1_,"a",@progbits
	.sectionflags	@""
	.align	4
.nv.constant0._ZN2at6native13reduce_kernelILi128ELi4ENS0_8ReduceOpIN3c108BFloat16ENS0_14func_wrapper_tIS4_NS0_55_GLOBAL__N__0955718d_22_SparseCsrTensorMath_cu_868dd54514ReductionAddOpIfEEEEjS4_Li4ELi4EEEEEvT1_:
	.zero		1944


//--------------------- .nv.constant0._ZN2at6native13reduce_kernelILi512ELi1ENS0_8ReduceOpIN3c104HalfENS0_14func_wrapper_tIS4_NS0_55_GLOBAL__N__0955718d_22_SparseCsrTensorMath_cu_868dd54514ReductionAddOpIfEEEEjS4_Li4ELi4EEEEEvT1_ --------------------------
	.section	.nv.constant0._ZN2at6native13reduce_kernelILi512ELi1ENS0_8ReduceOpIN3c104HalfENS0_14func_wrapper_tIS4_NS0_55_GLOBAL__N__0955718d_22_SparseCsrTensorMath_cu_868dd54514ReductionAddOpIfEEEEjS4_Li4ELi4EEEEEvT1_,"a",@progbits
	.sectionflags	@""
	.align	4
.nv.constant0._ZN2at6native13reduce_kernelILi512ELi1ENS0_8ReduceOpIN3c104HalfENS0_14func_wrapper_tIS4_NS0_55_GLOBAL__N__0955718d_22_SparseCsrTensorMath_cu_868dd54514ReductionAddOpIfEEEEjS4_Li4ELi4EEEEEvT1_:
	.zero		1944


//--------------------- .nv.constant0._ZN2at6native13reduce_kernelILi256ELi2ENS0_8ReduceOpIN3c104HalfENS0_14func_wrapper_tIS4_NS0_55_GLOBAL__N__0955718d_22_SparseCsrTensorMath_cu_868dd54514ReductionAddOpIfEEEEjS4_Li4ELi4EEEEEvT1_ --------------------------
	.section	.nv.constant0._ZN2at6native13reduce_kernelILi256ELi2ENS0_8ReduceOpIN3c104HalfENS0_14func_wrapper_tIS4_NS0_55_GLOBAL__N__0955718d_22_SparseCsrTensorMath_cu_868dd54514ReductionAddOpIfEEEEjS4_Li4ELi4EEEEEvT1_,"a",@progbits
	.sectionflags	@""
	.align	4
.nv.constant0._ZN2at6native13reduce_kernelILi256ELi2ENS0_8ReduceOpIN3c104HalfENS0_14func_wrapper_tIS4_NS0_55_GLOBAL__N__0955718d_22_SparseCsrTensorMath_cu_868dd54514ReductionAddOpIfEEEEjS4_Li4ELi4EEEEEvT1_:
	.zero		1944


//--------------------- .nv.constant0._ZN2at6native13reduce_kernelILi128ELi4ENS0_8ReduceOpIN3c104HalfENS0_14func_wrapper_tIS4_NS0_55_GLOBAL__N__0955718d_22_SparseCsrTensorMath_cu_868dd54514ReductionAddOpIfEEEEjS4_Li4ELi4EEEEEvT1_ --------------------------
	.section	.nv.constant0._ZN2at6native13reduce_kernelILi128ELi4ENS0_8ReduceOpIN3c104HalfENS0_14func_wrapper_tIS4_NS0_55_GLOBAL__N__0955718d_22_SparseCsrTensorMath_cu_868dd54514ReductionAddOpIfEEEEjS4_Li4ELi4EEEEEvT1_,"a",@progbits
	.sectionflags	@""
	.align	4
.nv.constant0._ZN2at6native13reduce_kernelILi128ELi4ENS0_8ReduceOpIN3c104HalfENS0_14func_wrapper_tIS4_NS0_55_GLOBAL__N__0955718d_22_SparseCsrTensorMath_cu_868dd54514ReductionAddOpIfEEEEjS4_Li4ELi4EEEEEvT1_:
	.zero		1944


//--------------------- .nv.constant0._ZN2at6native13reduce_kernelILi512ELi1ENS0_8ReduceOpIN3c107complexIfEENS0_14func_wrapper_tIS5_NS0_55_GLOBAL__N__0955718d_22_SparseCsrTensorMath_cu_868dd54514ReductionAddOpIS5_EEEEjS5_Li4ELi4EEEEEvT1_ --------------------------
	.section	.nv.constant0._ZN2at6native13reduce_kernelILi512ELi1ENS0_8ReduceOpIN3c107complexIfEENS0_14func_wrapper_tIS5_NS0_55_GLOBAL__N__0955718d_22_SparseCsrTensorMath_cu_868dd54514ReductionAddOpIS5_EEEEjS5_Li4ELi4EEEEEvT1_,"a",@progbits
	.sectionflags	@""
	.align	4
.nv.constant0._ZN2at6native13reduce_kernelILi512ELi1ENS0_8ReduceOpIN3c107complexIfEENS0_14func_wrapper_tIS5_NS0_55_GLOBAL__N__0955718d_22_SparseCsrTensorMath_cu_868dd54514ReductionAddOpIS5_EEEEjS5_Li4ELi4EEEEEvT1_:
	.zero		1952


//--------------------- .nv.constant0._ZN2at6native13reduce_kernelILi256ELi2ENS0_8ReduceOpIN3c107complexIfEENS0_14func_wrapper_tIS5_NS0_55_GLOBAL__N__0955718d_22_SparseCsrTensorMath_cu_868dd54514ReductionAddOpIS5_EEEEjS5_Li4ELi4EEEEEvT1_ --------------------------
	.section	.nv.constant0._ZN2at6native13reduce_kernelILi256ELi2ENS0_8ReduceOpIN3c107complexIfEENS0_14func_wrapper_tIS5_NS0_55_GLOBAL__N__0955718d_22_SparseCsrTensorMath_cu_868dd54514ReductionAddOpIS5_EEEEjS5_Li4ELi4EEEEEvT1_,"a",@progbits
	.sectionflags	@""
	.align	4
.nv.constant0._ZN2at6native13reduce_kernelILi256ELi2ENS0_8ReduceOpIN3c107complexIfEENS0_14func_wrapper_tIS5_NS0_55_GLOBAL__N__0955718d_22_SparseCsrTensorMath_cu_868dd54514ReductionAddOpIS5_EEEEjS5_Li4ELi4EEEEEvT1_:
	.zero		1952


//--------------------- .nv.constant0._ZN2at6native13reduce_kernelILi128ELi4ENS0_8ReduceOpIN3c107complexIfEENS0_14func_wrapper_tIS5_NS0_55_GLOBAL__N__0955718d_22_SparseCsrTensorMath_cu_868dd54514ReductionAddOpIS5_EEEEjS5_Li4ELi4EEEEEvT1_ --------------------------
	.section	.nv.constant0._ZN2at6native13reduce_kernelILi128ELi4ENS0_8ReduceOpIN3c107complexIfEENS0_14func_wrapper_tIS5_NS0_55_GLOBAL__N__0955718d_22_SparseCsrTensorMath_cu_868dd54514ReductionAddOpIS5_EEEEjS5_Li4ELi4EEEEEvT1_,"a",@progbits
	.sectionflags	@""
	.align	4
.nv.constant0._ZN2at6native13reduce_kernelILi128ELi4ENS0_8ReduceOpIN3c107complexIfEENS0_14func_wrapper_tIS5_NS0_55_GLOBAL__N__0955718d_22_SparseCsrTensorMath_cu_868dd54514ReductionAddOpIS5_EEEEjS5_Li4ELi4EEEEEvT1_:
	.zero		1952


//--------------------- .nv.constant0._ZN2at6native13reduce_kernelILi256ELi1ENS0_8ReduceOpIN3c107complexIdEENS0_14func_wrapper_tIS5_NS0_55_GLOBAL__N__0955718d_22_SparseCsrTensorMath_cu_868dd54514ReductionAddOpIS5_EEEEjS5_Li4ELi4EEEEEvT1_ --------------------------
	.section	.nv.constant0._ZN2at6native13reduce_kernelILi256ELi1ENS0_8ReduceOpIN3c107complexIdEENS0_14func_wrapper_tIS5_NS0_55_GLOBAL__N__0955718d_22_SparseCsrTensorMath_cu_868dd54514ReductionAddOpIS5_EEEEjS5_Li4ELi4EEEEEvT1_,"a",@progbits
	.sectionflags	@""
	.align	4
.nv.constant0._ZN2at6native13reduce_kernelILi256ELi1ENS0_8ReduceOpIN3c107complexIdEENS0_14func_wrapper_tIS5_NS0_55_GLOBAL__N__0955718d_22_SparseCsrTensorMath_cu_868dd54514ReductionAddOpIS5_EEEEjS5_Li4ELi4EEEEEvT1_:
	.zero		1968


//--------------------- .nv.constant0._ZN2at6native13reduce_kernelILi128ELi2ENS0_8ReduceOpIN3c107complexIdEENS0_14func_wrapper_tIS5_NS0_55_GLOBAL__N__0955718d_22_SparseCsrTensorMath_cu_868dd54514ReductionAddOpIS5_EEEEjS5_Li4ELi4EEEEEvT1_ --------------------------
	.section	.nv.constant0._ZN2at6native13reduce_kernelILi128ELi2ENS0_8ReduceOpIN3c107complexIdEENS0_14func_wrapper_tIS5_NS0_55_GLOBAL__N__0955718d_22_SparseCsrTensorMath_cu_868dd54514ReductionAddOpIS5_EEEEjS5_Li4ELi4EEEEEvT1_,"a",@progbits
	.sectionflags	@""
	.align	4
.nv.constant0._ZN2at6native13reduce_kernelILi128ELi2ENS0_8ReduceOpIN3c107complexIdEENS0_14func_wrapper_tIS5_NS0_55_GLOBAL__N__0955718d_22_SparseCsrTensorMath_cu_868dd54514ReductionAddOpIS5_EEEEjS5_Li4ELi4EEEEEvT1_:
	.zero		1968


//--------------------- .nv.constant0._ZN2at6native13reduce_kernelILi64ELi4ENS0_8ReduceOpIN3c107complexIdEENS0_14func_wrapper_tIS5_NS0_55_GLOBAL__N__0955718d_22_SparseCsrTensorMath_cu_868dd54514ReductionAddOpIS5_EEEEjS5_Li4ELi4EEEEEvT1_ --------------------------
	.section	.nv.constant0._ZN2at6native13reduce_kernelILi64ELi4ENS0_8ReduceOpIN3c107complexIdEENS0_14func_wrapper_tIS5_NS0_55_GLOBAL__N__0955718d_22_SparseCsrTensorMath_cu_868dd54514ReductionAddOpIS5_EEEEjS5_Li4ELi4EEEEEvT1_,"a",@progbits
	.sectionflags	@""
	.align	4
.nv.constant0._ZN2at6native13reduce_kernelILi64ELi4ENS0_8ReduceOpIN3c107complexIdEENS0_14func_wrapper_tIS5_NS0_55_GLOBAL__N__0955718d_22_SparseCsrTensorMath_cu_868dd54514ReductionAddOpIS5_EEEEjS5_Li4ELi4EEEEEvT1_:
	.zero		1968


//--------------------- .nv.constant0._ZN2at6native13reduce_kernelILi512ELi1ENS0_8ReduceOpIfNS0_14func_wrapper_tIfNS0_55_GLOBAL__N__0955718d_22_SparseCsrTensorMath_cu_868dd54514ReductionAddOpIfEEEEjfLi4ELi4EEEEEvT1_ --------------------------
	.section	.nv.constant0._ZN2at6native13reduce_kernelILi512ELi1ENS0_8ReduceOpIfNS0_14func_wrapper_tIfNS0_55_GLOBAL__N__0955718d_22_SparseCsrTensorMath_cu_868dd54514ReductionAddOpIfEEEEjfLi4ELi4EEEEEvT1_,"a",@progbits
	.sectionflags	@""
	.align	4
.nv.constant0._ZN2at6native13reduce_kernelILi512ELi1ENS0_8ReduceOpIfNS0_14func_wrapper_tIfNS0_55_GLOBAL__N__0955718d_22_SparseCsrTensorMath_cu_868dd54514ReductionAddOpIfEEEEjfLi4ELi4EEEEEvT1_:
	.zero		1944


//--------------------- .nv.constant0._ZN2at6native13reduce_kernelILi256ELi2ENS0_8ReduceOpIfNS0_14func_wrapper_tIfNS0_55_GLOBAL__N__0955718d_22_SparseCsrTensorMath_cu_868dd54514ReductionAddOpIfEEEEjfLi4ELi4EEEEEvT1_ --------------------------
	.section	.nv.constant0._ZN2at6native13reduce_kernelILi256ELi2ENS0_8ReduceOpIfNS0_14func_wrapper_tIfNS0_55_GLOBAL__N__0955718d_22_SparseCsrTensorMath_cu_868dd54514ReductionAddOpIfEEEEjfLi4ELi4EEEEEvT1_,"a",@progbits
	.sectionflags	@""
	.align	4
.nv.constant0._ZN2at6native13reduce_kernelILi256ELi2ENS0_8ReduceOpIfNS0_14func_wrapper_tIfNS0_55_GLOBAL__N__0955718d_22_SparseCsrTensorMath_cu_868dd54514ReductionAddOpIfEEEEjfLi4ELi4EEEEEvT1_:
	.zero		1944


//--------------------- .nv.constant0._ZN2at6native13reduce_kernelILi128ELi4ENS0_8ReduceOpIfNS0_14func_wrapper_tIfNS0_55_GLOBAL__N__0955718d_22_SparseCsrTensorMath_cu_868dd54514ReductionAddOpIfEEEEjfLi4ELi4EEEEEvT1_ --------------------------
	.section	.nv.constant0._ZN2at6native13reduce_kernelILi128ELi4ENS0_8ReduceOpIfNS0_14func_wrapper_tIfNS0_55_GLOBAL__N__0955718d_22_SparseCsrTensorMath_cu_868dd54514ReductionAddOpIfEEEEjfLi4ELi4EEEEEvT1_,"a",@progbits
	.sectionflags	@""
	.align	4
.nv.constant0._ZN2at6native13reduce_kernelILi128ELi4ENS0_8ReduceOpIfNS0_14func_wrapper_tIfNS0_55_GLOBAL__N__0955718d_22_SparseCsrTensorMath_cu_868dd54514ReductionAddOpIfEEEEjfLi4ELi4EEEEEvT1_:
	.zero		1944


//--------------------- .nv.constant0._ZN2at6native13reduce_kernelILi512ELi1ENS0_8ReduceOpIdNS0_14func_wrapper_tIdNS0_55_GLOBAL__N__0955718d_22_SparseCsrTensorMath_cu_868dd54514ReductionAddOpIdEEEEjdLi4ELi4EEEEEvT1_ --------------------------
	.section	.nv.constant0._ZN2at6native13reduce_kernelILi512ELi1ENS0_8ReduceOpIdNS0_14func_wrapper_tIdNS0_55_GLOBAL__N__0955718d_22_SparseCsrTensorMath_cu_868dd54514ReductionAddOpIdEEEEjdLi4ELi4EEEEEvT1_,"a",@progbits
	.sectionflags	@""
	.align	4
.nv.constant0._ZN2at6native13reduce_kernelILi512ELi1ENS0_8ReduceOpIdNS0_14func_wrapper_tIdNS0_55_GLOBAL__N__0955718d_22_SparseCsrTensorMath_cu_868dd54514ReductionAddOpIdEEEEjdLi4ELi4EEEEEvT1_:
	.zero		1952


//--------------------- .nv.constant0._ZN2at6native13reduce_kernelILi256ELi2ENS0_8ReduceOpIdNS0_14func_wrapper_tIdNS0_55_GLOBAL__N__0955718d_22_SparseCsrTensorMath_cu_868dd54514ReductionAddOpIdEEEEjdLi4ELi4EEEEEvT1_ --------------------------
	.section	.nv.constant0._ZN2at6native13reduce_kernelILi256ELi2ENS0_8ReduceOpIdNS0_14func_wrapper_tIdNS0_55_GLOBAL__N__0955718d_22_SparseCsrTensorMath_cu_868dd54514ReductionAddOpIdEEEEjdLi4ELi4EEEEEvT1_,"a",@progbits
	.sectionflags	@""
	.align	4
.nv.constant0._ZN2at6native13reduce_kernelILi256ELi2ENS0_8ReduceOpIdNS0_14func_wrapper_tIdNS0_55_GLOBAL__N__0955718d_22_SparseCsrTensorMath_cu_868dd54514ReductionAddOpIdEEEEjdLi4ELi4EEEEEvT1_:
	.zero		1952


//--------------------- .nv.constant0._ZN2at6native13reduce_kernelILi128ELi4ENS0_8ReduceOpIdNS0_14func_wrapper_tIdNS0_55_GLOBAL__N__0955718d_22_SparseCsrTensorMath_cu_868dd54514ReductionAddOpIdEEEEjdLi4ELi4EEEEEvT1_ --------------------------
	.section	.nv.constant0._ZN2at6native13reduce_kernelILi128ELi4ENS0_8ReduceOpIdNS0_14func_wrapper_tIdNS0_55_GLOBAL__N__0955718d_22_SparseCsrTensorMath_cu_868dd54514ReductionAddOpIdEEEEjdLi4ELi4EEEEEvT1_,"a",@progbits
	.sectionflags	@""
	.align	4
.nv.constant0._ZN2at6native13reduce_kernelILi128ELi4ENS0_8ReduceOpIdNS0_14func_wrapper_tIdNS0_55_GLOBAL__N__0955718d_22_SparseCsrTensorMath_cu_868dd54514ReductionAddOpIdEEEEjdLi4ELi4EEEEEvT1_:
	.zero		1952


//--------------------- .nv.constant0._ZN2at6native13reduce_kernelILi512ELi1ENS0_8ReduceOpIsNS0_14func_wrapper_tIsNS0_55_GLOBAL__N__0955718d_22_SparseCsrTensorMath_cu_868dd54514ReductionAddOpIlEEEEjsLi4ELi4EEEEEvT1_ --------------------------
	.section	.nv.constant0._ZN2at6native13reduce_kernelILi512ELi1ENS0_8ReduceOpIsNS0_14func_wrapper_tIsNS0_55_GLOBAL__N__0955718d_22_SparseCsrTensorMath_cu_868dd54514ReductionAddOpIlEEEEjsLi4ELi4EEEEEvT1_,"a",@progbits
	.sectionflags	@""
	.align	4
.nv.constant0._ZN2at6native13reduce_kernelILi512ELi1ENS0_8ReduceOpIsNS0_14func_wrapper_tIsNS0_55_GLOBAL__N__0955718d_22_SparseCsrTensorMath_cu_868dd54514ReductionAddOpIlEEEEjsLi4ELi4EEEEEvT1_:
	.zero		1952


//--------------------- .nv.constant0._ZN2at6native13reduce_kernelILi256ELi2ENS0_8ReduceOpIsNS0_14func_wrapper_tIsNS0_55_GLOBAL__N__0955718d_22_SparseCsrTensorMath_cu_868dd54514ReductionAddOpIlEEEEjsLi4ELi4EEEEEvT1_ --------------------------
	.section	.nv.constant0._ZN2at6native13reduce_kernelILi256ELi2ENS0_8ReduceOpIsNS0_14func_wrapper_tIsNS0_55_GLOBAL__N__0955718d_22_SparseCsrTensorMath_cu_868dd54514ReductionAddOpIlEEEEjsLi4ELi4EEEEEvT1_,"a",@progbits
	.sectionflags	@""
	.align	4
.nv.constant0._ZN2at6native13reduce_kernelILi256ELi2ENS0_8ReduceOpIsNS0_14func_wrapper_tIsNS0_55_GLOBAL__N__0955718d_22_SparseCsrTensorMath_cu_868dd54514ReductionAddOpIlEEEEjsLi4ELi4EEEEEvT1_:
	.zero		1952


//--------------------- .nv.constant0._ZN2at6native13reduce_kernelILi128ELi4ENS0_8ReduceOpIsNS0_14func_wrapper_tIsNS0_55_GLOBAL__N__0955718d_22_SparseCsrTensorMath_cu_868dd54514ReductionAddOpIlEEEEjsLi4ELi4EEEEEvT1_ --------------------------
	.section	.nv.constant0._ZN2at6native13reduce_kernelILi128ELi4ENS0_8ReduceOpIsNS0_14func_wrapper_tIsNS0_55_GLOBAL__N__0955718d_22_SparseCsrTensorMath_cu_868dd54514ReductionAddOpIlEEEEjsLi4ELi4EEEEEvT1_,"a",@progbits
	.sectionflags	@""
	.align	4
.nv.constant0._ZN2at6native13reduce_kernelILi128ELi4ENS0_8ReduceOpIsNS0_14func_wrapper_tIsNS0_55_GLOBAL__N__0955718d_22_SparseCsrTensorMath_cu_868dd54514ReductionAddOpIlEEEEjsLi4ELi4EEEEEvT1_:
	.zero		1952


//--------------------- .nv.constant0._ZN2at6native13reduce_kernelILi512ELi1ENS0_8ReduceOpIlNS0_14func_wrapper_tIlNS0_55_GLOBAL__N__0955718d_22_SparseCsrTensorMath_cu_868dd54514ReductionAddOpIlEEEEjlLi4ELi4EEEEEvT1_ --------------------------
	.section	.nv.constant0._ZN2at6native13reduce_kernelILi512ELi1ENS0_8ReduceOpIlNS0_14func_wrapper_tIlNS0_55_GLOBAL__N__0955718d_22_SparseCsrTensorMath_cu_868dd54514ReductionAddOpIlEEEEjlLi4ELi4EEEEEvT1_,"a",@progbits
	.sectionflags	@""
	.align	4
.nv.constant0._ZN2at6native13reduce_kernelILi512ELi1ENS0_8ReduceOpIlNS0_14func_wrapper_tIlNS0_55_GLOBAL__N__0955718d_22_SparseCsrTensorMath_cu_868dd54514ReductionAddOpIlEEEEjlLi4ELi4EEEEEvT1_:
	.zero		1952


//--------------------- .nv.constant0._ZN2at6native13reduce_kernelILi256ELi2ENS0_8ReduceOpIlNS0_14func_wrapper_tIlNS0_55_GLOBAL__N__0955718d_22_SparseCsrTensorMath_cu_868dd54514ReductionAddOpIlEEEEjlLi4ELi4EEEEEvT1_ --------------------------
	.section	.nv.constant0._ZN2at6native13reduce_kernelILi256ELi2ENS0_8ReduceOpIlNS0_14func_wrapper_tIlNS0_55_GLOBAL__N__0955718d_22_SparseCsrTensorMath_cu_868dd54514ReductionAddOpIlEEEEjlLi4ELi4EEEEEvT1_,"a",@progbits
	.sectionflags	@""
	.align	4
.nv.constant0._ZN2at6native13reduce_kernelILi256ELi2ENS0_8ReduceOpIlNS0_14func_wrapper_tIlNS0_55_GLOBAL__N__0955718d_22_SparseCsrTensorMath_cu_868dd54514ReductionAddOpIlEEEEjlLi4ELi4EEEEEvT1_:
	.zero		1952


//--------------------- .nv.constant0._ZN2at6native13reduce_kernelILi128ELi4ENS0_8ReduceOpIlNS0_14func_wrapper_tIlNS0_55_GLOBAL__N__0955718d_22_SparseCsrTensorMath_cu_868dd54514ReductionAddOpIlEEEEjlLi4ELi4EEEEEvT1_ --------------------------
	.section	.nv.constant0._ZN2at6native13reduce_kernelILi128ELi4ENS0_8ReduceOpIlNS0_14func_wrapper_tIlNS0_55_GLOBAL__N__0955718d_22_SparseCsrTensorMath_cu_868dd54514ReductionAddOpIlEEEEjlLi4ELi4EEEEEvT1_,"a",@progbits
	.sectionflags	@""
	.align	4
.nv.constant0._ZN2at6native13reduce_kernelILi128ELi4ENS0_8ReduceOpIlNS0_14func_wrapper_tIlNS0_55_GLOBAL__N__0955718d_22_SparseCsrTensorMath_cu_868dd54514ReductionAddOpIlEEEEjlLi4ELi4EEEEEvT1_:
	.zero		1952


//--------------------- .nv.constant0._ZN2at6native13reduce_kernelILi512ELi1ENS0_8ReduceOpIiNS0_14func_wrapper_tIiNS0_55_GLOBAL__N__0955718d_22_SparseCsrTensorMath_cu_868dd54514ReductionAddOpIlEEEEjiLi4ELi4EEEEEvT1_ --------------------------
	.section	.nv.constant0._ZN2at6native13reduce_kernelILi512ELi1ENS0_8ReduceOpIiNS0_14func_wrapper_tIiNS0_55_GLOBAL__N__0955718d_22_SparseCsrTensorMath_cu_868dd54514ReductionAddOpIlEEEEjiLi4ELi4EEEEEvT1_,"a",@progbits
	.sectionflags	@""
	.align	4
.nv.constant0._ZN2at6native13reduce_kernelILi512ELi1ENS0_8ReduceOpIiNS0_14func_wrapper_tIiNS0_55_GLOBAL__N__0955718d_22_SparseCsrTensorMath_cu_868dd54514ReductionAddOpIlEEEEjiLi4ELi4EEEEEvT1_:
	.zero		1952


//--------------------- .nv.constant0._ZN2at6native13reduce_kernelILi256ELi2ENS0_8ReduceOpIiNS0_14func_wrapper_tIiNS0_55_GLOBAL__N__0955718d_22_SparseCsrTensorMath_cu_868dd54514ReductionAddOpIlEEEEjiLi4ELi4EEEEEvT1_ --------------------------
	.section	.nv.constant0._ZN2at6native13reduce_kernelILi256ELi2ENS0_8ReduceOpIiNS0_14func_wrapper_tIiNS0_55_GLOBAL__N__0955718d_22_SparseCsrTensorMath_cu_868dd54514ReductionAddOpIlEEEEjiLi4ELi4EEEEEvT1_,"a",@progbits
	.sectionflags	@""
	.align	4
.nv.constant0._ZN2at6native13reduce_kernelILi256ELi2ENS0_8ReduceOpIiNS0_14func_wrapper_tIiNS0_55_GLOBAL__N__0955718d_22_SparseCsrTensorMath_cu_868dd54514ReductionAddOpIlEEEEjiLi4ELi4EEEEEvT1_:
	.zero		1952


//--------------------- .nv.constant0._ZN2at6native13reduce_kernelILi128ELi4ENS0_8ReduceOpIiNS0_14func_wrapper_tIiNS0_55_GLOBAL__N__0955718d_22_SparseCsrTensorMath_cu_868dd54514ReductionAddOpIlEEEEjiLi4ELi4EEEEEvT1_ --------------------------
	.section	.nv.constant0._ZN2at6native13reduce_kernelILi128ELi4ENS0_8ReduceOpIiNS0_14func_wrapper_tIiNS0_55_GLOBAL__N__0955718d_22_SparseCsrTensorMath_cu_868dd54514ReductionAddOpIlEEEEjiLi4ELi4EEEEEvT1_,"a",@progbits
	.sectionflags	@""
	.align	4
.nv.constant0._ZN2at6native13reduce_kernelILi128ELi4ENS0_8ReduceOpIiNS0_14func_wrapper_tIiNS0_55_GLOBAL__N__0955718d_22_SparseCsrTensorMath_cu_868dd54514ReductionAddOpIlEEEEjiLi4ELi4EEEEEvT1_:
	.zero		1952


//--------------------- .nv.constant0._ZN2at6native13reduce_kernelILi512ELi1ENS0_8ReduceOpIaNS0_14func_wrapper_tIaNS0_55_GLOBAL__N__0955718d_22_SparseCsrTensorMath_cu_868dd54514ReductionAddOpIlEEEEjaLi4ELi4EEEEEvT1_ --------------------------
	.section	.nv.constant0._ZN2at6native13reduce_kernelILi512ELi1ENS0_8ReduceOpIaNS0_14func_wrapper_tIaNS0_55_GLOBAL__N__0955718d_22_SparseCsrTensorMath_cu_868dd54514ReductionAddOpIlEEEEjaLi4ELi4EEEEEvT1_,"a",@progbits
	.sectionflags	@""
	.align	4
.nv.constant0._ZN2at6native13reduce_kernelILi512ELi1ENS0_8ReduceOpIaNS0_14func_wrapper_tIaNS0_55_GLOBAL__N__0955718d_22_SparseCsrTensorMath_cu_868dd54514ReductionAddOpIlEEEEjaLi4ELi4EEEEEvT1_:
	.zero		1952


//--------------------- .nv.constant0._ZN2at6native13reduce_kernelILi256ELi2ENS0_8ReduceOpIaNS0_14func_wrapper_tIaNS0_55_GLOBAL__N__0955718d_22_SparseCsrTensorMath_cu_868dd54514ReductionAddOpIlEEEEjaLi4ELi4EEEEEvT1_ --------------------------
	.section	.nv.constant0._ZN2at6native13reduce_kernelILi256ELi2ENS0_8ReduceOpIaNS0_14func_wrapper_tIaNS0_55_GLOBAL__N__0955718d_22_SparseCsrTensorMath_cu_868dd54514ReductionAddOpIlEEEEjaLi4ELi4EEEEEvT1_,"a",@progbits
	.sectionflags	@""
	.align	4
.nv.constant0._ZN2at6native13reduce_kernelILi256ELi2ENS0_8ReduceOpIaNS0_14func_wrapper_tIaNS0_55_GLOBAL__N__0955718d_22_SparseCsrTensorMath_cu_868dd54514ReductionAddOpIlEEEEjaLi4ELi4EEEEEvT1_:
	.zero		1952


//--------------------- .nv.constant0._ZN2at6native13reduce_kernelILi128ELi4ENS0_8ReduceOpIaNS0_14func_wrapper_tIaNS0_55_GLOBAL__N__0955718d_22_SparseCsrTensorMath_cu_868dd54514ReductionAddOpIlEEEEjaLi4ELi4EEEEEvT1_ --------------------------
	.section	.nv.constant0._ZN2at6native13reduce_kernelILi128ELi4ENS0_8ReduceOpIaNS0_14func_wrapper_tIaNS0_55_GLOBAL__N__0955718d_22_SparseCsrTensorMath_cu_868dd54514ReductionAddOpIlEEEEjaLi4ELi4EEEEEvT1_,"a",@progbits
	.sectionflags	@""
	.align	4
.nv.constant0._ZN2at6native13reduce_kernelILi128ELi4ENS0_8ReduceOpIaNS0_14func_wrapper_tIaNS0_55_GLOBAL__N__0955718d_22_SparseCsrTensorMath_cu_868dd54514ReductionAddOpIlEEEEjaLi4ELi4EEEEEvT1_:
	.zero		1952


//--------------------- .nv.constant0._ZN2at6native13reduce_kernelILi512ELi1ENS0_8ReduceOpIhNS0_14func_wrapper_tIhNS0_55_GLOBAL__N__0955718d_22_SparseCsrTensorMath_cu_868dd54514ReductionAddOpIlEEEEjhLi4ELi4EEEEEvT1_ --------------------------
	.section	.nv.constant0._ZN2at6native13reduce_kernelILi512ELi1ENS0_8ReduceOpIhNS0_14func_wrapper_tIhNS0_55_GLOBAL__N__0955718d_22_SparseCsrTensorMath_cu_868dd54514ReductionAddOpIlEEEEjhLi4ELi4EEEEEvT1_,"a",@progbits
	.sectionflags	@""
	.align	4
.nv.constant0._ZN2at6native13reduce_kernelILi512ELi1ENS0_8ReduceOpIhNS0_14func_wrapper_tIhNS0_55_GLOBAL__N__0955718d_22_SparseCsrTensorMath_cu_868dd54514ReductionAddOpIlEEEEjhLi4ELi4EEEEEvT1_:
	.zero		1952


//--------------------- .nv.constant0._ZN2at6native13reduce_kernelILi256ELi2ENS0_8ReduceOpIhNS0_14func_wrapper_tIhNS0_55_GLOBAL__N__0955718d_22_SparseCsrTensorMath_cu_868dd54514ReductionAddOpIlEEEEjhLi4ELi4EEEEEvT1_ --------------------------
	.section	.nv.constant0._ZN2at6native13reduce_kernelILi256ELi2ENS0_8ReduceOpIhNS0_14func_wrapper_tIhNS0_55_GLOBAL__N__0955718d_22_SparseCsrTensorMath_cu_868dd54514ReductionAddOpIlEEEEjhLi4ELi4EEEEEvT1_,"a",@progbits
	.sectionflags	@""
	.align	4
.nv.constant0._ZN2at6native13reduce_kernelILi256ELi2ENS0_8ReduceOpIhNS0_14func_wrapper_tIhNS0_55_GLOBAL__N__0955718d_22_SparseCsrTensorMath_cu_868dd54514ReductionAddOpIlEEEEjhLi4ELi4EEEEEvT1_:
	.zero		1952


//--------------------- .nv.constant0._ZN2at6native13reduce_kernelILi128ELi4ENS0_8ReduceOpIhNS0_14func_wrapper_tIhNS0_55_GLOBAL__N__0955718d_22_SparseCsrTensorMath_cu_868dd54514ReductionAddOpIlEEEEjhLi4ELi4EEEEEvT1_ --------------------------
	.section	.nv.constant0._ZN2at6native13reduce_kernelILi128ELi4ENS0_8ReduceOpIhNS0_14func_wrapper_tIhNS0_55_GLOBAL__N__0955718d_22_SparseCsrTensorMath_cu_868dd54514ReductionAddOpIlEEEEjhLi4ELi4EEEEEvT1_,"a",@progbits
	.sectionflags	@""
	.align	4
.nv.constant0._ZN2at6native13reduce_kernelILi128ELi4ENS0_8ReduceOpIhNS0_14func_wrapper_tIhNS0_55_GLOBAL__N__0955718d_22_SparseCsrTensorMath_cu_868dd54514ReductionAddOpIlEEEEjhLi4ELi4EEEEEvT1_:
	.zero		1952


//--------------------- SYMBOLS --------------------------

	.type		.nv.reservedSmem.offset0,@object
	.size		.nv.reservedSmem.offset0,0x4
	.type		.nv.reservedSmem.cap,@object
	.size		.nv.reservedSmem.cap,0x4
	.type		__assertfail,@function
